	.target	sm_80

	.elftype	@"ET_EXEC"


//--------------------- .note.nv.tkinfo           --------------------------
	.section	.note.nv.tkinfo,"",@"SHT_NOTE"
	.sectionflags	@"SHF_NOTE_NV_TKINFO"
	.tkinfo
        /*0018*/ 	.word	0x00000002
        /*0030*/ 	.string	""
        /*0030*/ 	.string	"ptxas"
        /*0030*/ 	.string	"Cuda compilation tools, release 13.0, V13.0.88"
        /*0030*/ 	.string	"Build cuda_13.0.r13.0/compiler.36424714_0"
        /*0030*/ 	.string	"-arch sm_80 -m 64 "



//--------------------- .note.nv.cuinfo           --------------------------
	.section	.note.nv.cuinfo,"",@"SHT_NOTE"
	.sectionflags	@"SHF_NOTE_NV_CUINFO"
        /*0018*/ 	.short	0x0002
        /*001a*/ 	.short	0x0050
        /*001c*/ 	.short	0x0082
	.zero		2


//--------------------- .nv.info                  --------------------------
	.section	.nv.info,"",@"SHT_CUDA_INFO"
	.align	4


	//----- nvinfo : EIATTR_REGCOUNT
	.align		4
        /*0000*/ 	.byte	0x04, 0x2f
        /*0002*/ 	.short	(.L_12 - .L_11)
	.align		4
.L_11:
        /*0004*/ 	.word	index@(_ZN7cutlass13device_kernelIN5flash19enable_sm80_to_sm89INS1_16FlashAttnFwdSm80INS1_25CollectiveMainloopFwdSm80ILi4ELi1ELb0EN4cute5tupleIJNS5_1CILi128EEENS7_ILi64EEES8_EEELi128ENS_6half_tEfNS_4arch4Sm80ELb1ELb0ELb1ELb1ELb0ELb1ELb1ELb0EEENS1_21CollectiveEpilogueFwdINS6_IJS8_S8_S9_EEENS6_IJNS7_ILi1EEESH_SH_EEESB_SD_Li128ELb1ELb1ELb0ELb0EEENS1_19SingleTileSchedulerILb1ELb0ELb1ELi128EEEEEEEEEvNT_6ParamsE)
        /*0008*/ 	.word	0x000000ff


	//----- nvinfo : EIATTR_FRAME_SIZE
	.align		4
.L_12:
        /*000c*/ 	.byte	0x04, 0x11
        /*000e*/ 	.short	(.L_14 - .L_13)
	.align		4
.L_13:
        /*0010*/ 	.word	index@(_ZN7cutlass13device_kernelIN5flash19enable_sm80_to_sm89INS1_16FlashAttnFwdSm80INS1_25CollectiveMainloopFwdSm80ILi4ELi1ELb0EN4cute5tupleIJNS5_1CILi128EEENS7_ILi64EEES8_EEELi128ENS_6half_tEfNS_4arch4Sm80ELb1ELb0ELb1ELb1ELb0ELb1ELb1ELb0EEENS1_21CollectiveEpilogueFwdINS6_IJS8_S8_S9_EEENS6_IJNS7_ILi1EEESH_SH_EEESB_SD_Li128ELb1ELb1ELb0ELb0EEENS1_19SingleTileSchedulerILb1ELb0ELb1ELi128EEEEEEEEEvNT_6ParamsE)
        /*0014*/ 	.word	0x000000a0


	//----- nvinfo : EIATTR_REGCOUNT
	.align		4
.L_14:
        /*0018*/ 	.byte	0x04, 0x2f
        /*001a*/ 	.short	(.L_16 - .L_15)
	.align		4
.L_15:
        /*001c*/ 	.word	index@(_ZN7cutlass13device_kernelIN5flash19enable_sm80_to_sm89INS1_16FlashAttnFwdSm80INS1_25CollectiveMainloopFwdSm80ILi4ELi1ELb0EN4cute5tupleIJNS5_1CILi128EEENS7_ILi64EEES8_EEELi128ENS_6half_tEfNS_4arch4Sm80ELb1ELb0ELb1ELb1ELb0ELb0ELb1ELb0EEENS1_21CollectiveEpilogueFwdINS6_IJS8_S8_S9_EEENS6_IJNS7_ILi1EEESH_SH_EEESB_SD_Li128ELb1ELb1ELb0ELb0EEENS1_19SingleTileSchedulerILb1ELb0ELb1ELi128EEEEEEEEEvNT_6ParamsE)
        /*0020*/ 	.word	0x000000ff


	//----- nvinfo : EIATTR_FRAME_SIZE
	.align		4
.L_16:
        /*0024*/ 	.byte	0x04, 0x11
        /*0026*/ 	.short	(.L_18 - .L_17)
	.align		4
.L_17:
        /*0028*/ 	.word	index@(_ZN7cutlass13device_kernelIN5flash19enable_sm80_to_sm89INS1_16FlashAttnFwdSm80INS1_25CollectiveMainloopFwdSm80ILi4ELi1ELb0EN4cute5tupleIJNS5_1CILi128EEENS7_ILi64EEES8_EEELi128ENS_6half_tEfNS_4arch4Sm80ELb1ELb0ELb1ELb1ELb0ELb0ELb1ELb0EEENS1_21CollectiveEpilogueFwdINS6_IJS8_S8_S9_EEENS6_IJNS7_ILi1EEESH_SH_EEESB_SD_Li128ELb1ELb1ELb0ELb0EEENS1_19SingleTileSchedulerILb1ELb0ELb1ELi128EEEEEEEEEvNT_6ParamsE)
        /*002c*/ 	.word	0x000000b0


	//----- nvinfo : EIATTR_REGCOUNT
	.align		4
.L_18:
        /*0030*/ 	.byte	0x04, 0x2f
        /*0032*/ 	.short	(.L_20 - .L_19)
	.align		4
.L_19:
        /*0034*/ 	.word	index@(_ZN7cutlass13device_kernelIN5flash19enable_sm80_to_sm89INS1_16FlashAttnFwdSm80INS1_25CollectiveMainloopFwdSm80ILi4ELi1ELb0EN4cute5tupleIJNS5_1CILi128EEENS7_ILi64EEES8_EEELi128ENS_6half_tEfNS_4arch4Sm80ELb1ELb0ELb1ELb0ELb0ELb0ELb1ELb0EEENS1_21CollectiveEpilogueFwdINS6_IJS8_S8_S9_EEENS6_IJNS7_ILi1EEESH_SH_EEESB_SD_Li128ELb0ELb1ELb0ELb0EEENS1_30DynamicPersistentTileSchedulerILi128ELi128ELb0ELb1ELb0EEEEEEEEEvNT_6ParamsE)
        /*0038*/ 	.word	0x000000ff


	//----- nvinfo : EIATTR_FRAME_SIZE
	.align		4
.L_20:
        /*003c*/ 	.byte	0x04, 0x11
        /*003e*/ 	.short	(.L_22 - .L_21)
	.align		4
.L_21:
        /*0040*/ 	.word	index@($__internal_3_$__cuda_sm70_shflsync_idx_p)
        /*0044*/ 	.word	0x00000000


	//----- nvinfo : EIATTR_FRAME_SIZE
	.align		4
.L_22:
        /*0048*/ 	.byte	0x04, 0x11
        /*004a*/ 	.short	(.L_24 - .L_23)
	.align		4
.L_23:
        /*004c*/ 	.word	index@($__internal_2_$__cuda_sm70_shflsync_bfly_p)
        /*0050*/ 	.word	0x00000000


	//----- nvinfo : EIATTR_FRAME_SIZE
	.align		4
.L_24:
        /*0054*/ 	.byte	0x04, 0x11
        /*0056*/ 	.short	(.L_26 - .L_25)
	.align		4
.L_25:
        /*0058*/ 	.word	index@(_ZN7cutlass13device_kernelIN5flash19enable_sm80_to_sm89INS1_16FlashAttnFwdSm80INS1_25CollectiveMainloopFwdSm80ILi4ELi1ELb0EN4cute5tupleIJNS5_1CILi128EEENS7_ILi64EEES8_EEELi128ENS_6half_tEfNS_4arch4Sm80ELb1ELb0ELb1ELb0ELb0ELb0ELb1ELb0EEENS1_21CollectiveEpilogueFwdINS6_IJS8_S8_S9_EEENS6_IJNS7_ILi1EEESH_SH_EEESB_SD_Li128ELb0ELb1ELb0ELb0EEENS1_30DynamicPersistentTileSchedulerILi128ELi128ELb0ELb1ELb0EEEEEEEEEvNT_6ParamsE)
        /*005c*/ 	.word	0x000000d8


	//----- nvinfo : EIATTR_REGCOUNT
	.align		4
.L_26:
        /*0060*/ 	.byte	0x04, 0x2f
        /*0062*/ 	.short	(.L_28 - .L_27)
	.align		4
.L_27:
        /*0064*/ 	.word	index@(_ZN7cutlass13device_kernelIN5flash19enable_sm80_to_sm89INS1_16FlashAttnFwdSm80INS1_25CollectiveMainloopFwdSm80ILi4ELi1ELb0EN4cute5tupleIJNS5_1CILi128EEENS7_ILi48EEES8_EEELi128ENS_6half_tEfNS_4arch4Sm80ELb0ELb1ELb1ELb1ELb0ELb1ELb1ELb0EEENS1_21CollectiveEpilogueFwdINS6_IJS8_S8_S9_EEENS6_IJNS7_ILi1EEESH_SH_EEESB_SD_Li128ELb1ELb1ELb0ELb0EEENS1_19SingleTileSchedulerILb1ELb0ELb1ELi128EEEEEEEEEvNT_6ParamsE)
        /*0068*/ 	.word	0x000000ff


	//----- nvinfo : EIATTR_FRAME_SIZE
	.align		4
.L_28:
        /*006c*/ 	.byte	0x04, 0x11
        /*006e*/ 	.short	(.L_30 - .L_29)
	.align		4
.L_29:
        /*0070*/ 	.word	index@(_ZN7cutlass13device_kernelIN5flash19enable_sm80_to_sm89INS1_16FlashAttnFwdSm80INS1_25CollectiveMainloopFwdSm80ILi4ELi1ELb0EN4cute5tupleIJNS5_1CILi128EEENS7_ILi48EEES8_EEELi128ENS_6half_tEfNS_4arch4Sm80ELb0ELb1ELb1ELb1ELb0ELb1ELb1ELb0EEENS1_21CollectiveEpilogueFwdINS6_IJS8_S8_S9_EEENS6_IJNS7_ILi1EEESH_SH_EEESB_SD_Li128ELb1ELb1ELb0ELb0EEENS1_19SingleTileSchedulerILb1ELb0ELb1ELi128EEEEEEEEEvNT_6ParamsE)
        /*0074*/ 	.word	0x00000098


	//----- nvinfo : EIATTR_REGCOUNT
	.align		4
.L_30:
        /*0078*/ 	.byte	0x04, 0x2f
        /*007a*/ 	.short	(.L_32 - .L_31)
	.align		4
.L_31:
        /*007c*/ 	.word	index@(_ZN7cutlass13device_kernelIN5flash19enable_sm80_to_sm89INS1_16FlashAttnFwdSm80INS1_25CollectiveMainloopFwdSm80ILi4ELi1ELb0EN4cute5tupleIJNS5_1CILi128EEENS7_ILi48EEES8_EEELi128ENS_6half_tEfNS_4arch4Sm80ELb0ELb1ELb1ELb1ELb0ELb0ELb1ELb0EEENS1_21CollectiveEpilogueFwdINS6_IJS8_S8_S9_EEENS6_IJNS7_ILi1EEESH_SH_EEESB_SD_Li128ELb1ELb1ELb0ELb0EEENS1_19SingleTileSchedulerILb1ELb0ELb1ELi128EEEEEEEEEvNT_6ParamsE)
        /*0080*/ 	.word	0x000000ff


	//----- nvinfo : EIATTR_FRAME_SIZE
	.align		4
.L_32:
        /*0084*/ 	.byte	0x04, 0x11
        /*0086*/ 	.short	(.L_34 - .L_33)
	.align		4
.L_33:
        /*0088*/ 	.word	index@(_ZN7cutlass13device_kernelIN5flash19enable_sm80_to_sm89INS1_16FlashAttnFwdSm80INS1_25CollectiveMainloopFwdSm80ILi4ELi1ELb0EN4cute5tupleIJNS5_1CILi128EEENS7_ILi48EEES8_EEELi128ENS_6half_tEfNS_4arch4Sm80ELb0ELb1ELb1ELb1ELb0ELb0ELb1ELb0EEENS1_21CollectiveEpilogueFwdINS6_IJS8_S8_S9_EEENS6_IJNS7_ILi1EEESH_SH_EEESB_SD_Li128ELb1ELb1ELb0ELb0EEENS1_19SingleTileSchedulerILb1ELb0ELb1ELi128EEEEEEEEEvNT_6ParamsE)
        /*008c*/ 	.word	0x00000070


	//----- nvinfo : EIATTR_REGCOUNT
	.align		4
.L_34:
        /*0090*/ 	.byte	0x04, 0x2f
        /*0092*/ 	.short	(.L_36 - .L_35)
	.align		4
.L_35:
        /*0094*/ 	.word	index@(_ZN7cutlass13device_kernelIN5flash19enable_sm80_to_sm89INS1_16FlashAttnFwdSm80INS1_25CollectiveMainloopFwdSm80ILi4ELi1ELb0EN4cute5tupleIJNS5_1CILi128EEENS7_ILi48EEES8_EEELi128ENS_6half_tEfNS_4arch4Sm80ELb0ELb1ELb1ELb0ELb0ELb0ELb1ELb0EEENS1_21CollectiveEpilogueFwdINS6_IJS8_S8_S9_EEENS6_IJNS7_ILi1EEESH_SH_EEESB_SD_Li128ELb0ELb1ELb0ELb0EEENS1_19SingleTileSchedulerILb0ELb0ELb1ELi128EEEEEEEEEvNT_6ParamsE)
        /*0098*/ 	.word	0x000000ff


	//----- nvinfo : EIATTR_FRAME_SIZE
	.align		4
.L_36:
        /*009c*/ 	.byte	0x04, 0x11
        /*009e*/ 	.short	(.L_38 - .L_37)
	.align		4
.L_37:
        /*00a0*/ 	.word	index@(_ZN7cutlass13device_kernelIN5flash19enable_sm80_to_sm89INS1_16FlashAttnFwdSm80INS1_25CollectiveMainloopFwdSm80ILi4ELi1ELb0EN4cute5tupleIJNS5_1CILi128EEENS7_ILi48EEES8_EEELi128ENS_6half_tEfNS_4arch4Sm80ELb0ELb1ELb1ELb0ELb0ELb0ELb1ELb0EEENS1_21CollectiveEpilogueFwdINS6_IJS8_S8_S9_EEENS6_IJNS7_ILi1EEESH_SH_EEESB_SD_Li128ELb0ELb1ELb0ELb0EEENS1_19SingleTileSchedulerILb0ELb0ELb1ELi128EEEEEEEEEvNT_6ParamsE)
        /*00a4*/ 	.word	0x00000068


	//----- nvinfo : EIATTR_REGCOUNT
	.align		4
.L_38:
        /*00a8*/ 	.byte	0x04, 0x2f
        /*00aa*/ 	.short	(.L_40 - .L_39)
	.align		4
.L_39:
        /*00ac*/ 	.word	index@(_ZN7cutlass13device_kernelIN5flash19enable_sm80_to_sm89INS1_16FlashAttnFwdSm80INS1_25CollectiveMainloopFwdSm80ILi4ELi1ELb0EN4cute5tupleIJNS5_1CILi128EEENS7_ILi64EEES8_EEELi128ENS_6half_tEfNS_4arch4Sm80ELb0ELb0ELb1ELb1ELb0ELb1ELb1ELb0EEENS1_21CollectiveEpilogueFwdINS6_IJS8_S8_S9_EEENS6_IJNS7_ILi1EEESH_SH_EEESB_SD_Li128ELb1ELb1ELb0ELb0EEENS1_19SingleTileSchedulerILb1ELb0ELb1ELi128EEEEEEEEEvNT_6ParamsE)
        /*00b0*/ 	.word	0x000000ff


	//----- nvinfo : EIATTR_FRAME_SIZE
	.align		4
.L_40:
        /*00b4*/ 	.byte	0x04, 0x11
        /*00b6*/ 	.short	(.L_42 - .L_41)
	.align		4
.L_41:
        /*00b8*/ 	.word	index@(_ZN7cutlass13device_kernelIN5flash19enable_sm80_to_sm89INS1_16FlashAttnFwdSm80INS1_25CollectiveMainloopFwdSm80ILi4ELi1ELb0EN4cute5tupleIJNS5_1CILi128EEENS7_ILi64EEES8_EEELi128ENS_6half_tEfNS_4arch4Sm80ELb0ELb0ELb1ELb1ELb0ELb1ELb1ELb0EEENS1_21CollectiveEpilogueFwdINS6_IJS8_S8_S9_EEENS6_IJNS7_ILi1EEESH_SH_EEESB_SD_Li128ELb1ELb1ELb0ELb0EEENS1_19SingleTileSchedulerILb1ELb0ELb1ELi128EEEEEEEEEvNT_6ParamsE)
        /*00bc*/ 	.word	0x00000098


	//----- nvinfo : EIATTR_REGCOUNT
	.align		4
.L_42:
        /*00c0*/ 	.byte	0x04, 0x2f
        /*00c2*/ 	.short	(.L_44 - .L_43)
	.align		4
.L_43:
        /*00c4*/ 	.word	index@(_ZN7cutlass13device_kernelIN5flash19enable_sm80_to_sm89INS1_16FlashAttnFwdSm80INS1_25CollectiveMainloopFwdSm80ILi4ELi1ELb0EN4cute5tupleIJNS5_1CILi128EEENS7_ILi64EEES8_EEELi128ENS_6half_tEfNS_4arch4Sm80ELb0ELb0ELb1ELb1ELb0ELb0ELb1ELb0EEENS1_21CollectiveEpilogueFwdINS6_IJS8_S8_S9_EEENS6_IJNS7_ILi1EEESH_SH_EEESB_SD_Li128ELb1ELb1ELb0ELb0EEENS1_19SingleTileSchedulerILb1ELb0ELb1ELi128EEEEEEEEEvNT_6ParamsE)
        /*00c8*/ 	.word	0x000000ff


	//----- nvinfo : EIATTR_FRAME_SIZE
	.align		4
.L_44:
        /*00cc*/ 	.byte	0x04, 0x11
        /*00ce*/ 	.short	(.L_46 - .L_45)
	.align		4
.L_45:
        /*00d0*/ 	.word	index@(_ZN7cutlass13device_kernelIN5flash19enable_sm80_to_sm89INS1_16FlashAttnFwdSm80INS1_25CollectiveMainloopFwdSm80ILi4ELi1ELb0EN4cute5tupleIJNS5_1CILi128EEENS7_ILi64EEES8_EEELi128ENS_6half_tEfNS_4arch4Sm80ELb0ELb0ELb1ELb1ELb0ELb0ELb1ELb0EEENS1_21CollectiveEpilogueFwdINS6_IJS8_S8_S9_EEENS6_IJNS7_ILi1EEESH_SH_EEESB_SD_Li128ELb1ELb1ELb0ELb0EEENS1_19SingleTileSchedulerILb1ELb0ELb1ELi128EEEEEEEEEvNT_6ParamsE)
        /*00d4*/ 	.word	0x00000098


	//----- nvinfo : EIATTR_REGCOUNT
	.align		4
.L_46:
        /*00d8*/ 	.byte	0x04, 0x2f
        /*00da*/ 	.short	(.L_48 - .L_47)
	.align		4
.L_47:
        /*00dc*/ 	.word	index@(_ZN7cutlass13device_kernelIN5flash19enable_sm80_to_sm89INS1_16FlashAttnFwdSm80INS1_25CollectiveMainloopFwdSm80ILi4ELi1ELb0EN4cute5tupleIJNS5_1CILi128EEENS7_ILi64EEES8_EEELi128ENS_6half_tEfNS_4arch4Sm80ELb0ELb0ELb1ELb0ELb0ELb0ELb1ELb0EEENS1_21CollectiveEpilogueFwdINS6_IJS8_S8_S9_EEENS6_IJNS7_ILi1EEESH_SH_EEESB_SD_Li128ELb0ELb1ELb0ELb0EEENS1_19SingleTileSchedulerILb0ELb0ELb1ELi128EEEEEEEEEvNT_6ParamsE)
        /*00e0*/ 	.word	0x000000ff


	//----- nvinfo : EIATTR_FRAME_SIZE
	.align		4
.L_48:
        /*00e4*/ 	.byte	0x04, 0x11
        /*00e6*/ 	.short	(.L_50 - .L_49)
	.align		4
.L_49:
        /*00e8*/ 	.word	index@(_ZN7cutlass13device_kernelIN5flash19enable_sm80_to_sm89INS1_16FlashAttnFwdSm80INS1_25CollectiveMainloopFwdSm80ILi4ELi1ELb0EN4cute5tupleIJNS5_1CILi128EEENS7_ILi64EEES8_EEELi128ENS_6half_tEfNS_4arch4Sm80ELb0ELb0ELb1ELb0ELb0ELb0ELb1ELb0EEENS1_21CollectiveEpilogueFwdINS6_IJS8_S8_S9_EEENS6_IJNS7_ILi1EEESH_SH_EEESB_SD_Li128ELb0ELb1ELb0ELb0EEENS1_19SingleTileSchedulerILb0ELb0ELb1ELi128EEEEEEEEEvNT_6ParamsE)
        /*00ec*/ 	.word	0x00000080


	//----- nvinfo : EIATTR_REGCOUNT
	.align		4
.L_50:
        /*00f0*/ 	.byte	0x04, 0x2f
        /*00f2*/ 	.short	(.L_52 - .L_51)
	.align		4
.L_51:
        /*00f4*/ 	.word	index@(_ZN7cutlass13device_kernelIN5flash19enable_sm80_to_sm89INS1_16FlashAttnFwdSm80INS1_25CollectiveMainloopFwdSm80ILi8ELi1ELb1EN4cute5tupleIJNS5_1CILi128EEES8_S8_EEELi128ENS_6half_tEfNS_4arch4Sm80ELb1ELb0ELb1ELb1ELb0ELb1ELb1ELb0EEENS1_21CollectiveEpilogueFwdIS9_NS6_IJNS7_ILi1EEESF_SF_EEESA_SC_Li256ELb1ELb1ELb0ELb0EEENS1_19SingleTileSchedulerILb1ELb0ELb1ELi128EEEEEEEEEvNT_6ParamsE)
        /*00f8*/ 	.word	0x000000ff


	//----- nvinfo : EIATTR_FRAME_SIZE
	.align		4
.L_52:
        /*00fc*/ 	.byte	0x04, 0x11
        /*00fe*/ 	.short	(.L_54 - .L_53)
	.align		4
.L_53:
        /*0100*/ 	.word	index@(_ZN7cutlass13device_kernelIN5flash19enable_sm80_to_sm89INS1_16FlashAttnFwdSm80INS1_25CollectiveMainloopFwdSm80ILi8ELi1ELb1EN4cute5tupleIJNS5_1CILi128EEES8_S8_EEELi128ENS_6half_tEfNS_4arch4Sm80ELb1ELb0ELb1ELb1ELb0ELb1ELb1ELb0EEENS1_21CollectiveEpilogueFwdIS9_NS6_IJNS7_ILi1EEESF_SF_EEESA_SC_Li256ELb1ELb1ELb0ELb0EEENS1_19SingleTileSchedulerILb1ELb0ELb1ELi128EEEEEEEEEvNT_6ParamsE)
        /*0104*/ 	.word	0x00000068


	//----- nvinfo : EIATTR_REGCOUNT
	.align		4
.L_54:
        /*0108*/ 	.byte	0x04, 0x2f
        /*010a*/ 	.short	(.L_56 - .L_55)
	.align		4
.L_55:
        /*010c*/ 	.word	index@(_ZN7cutlass13device_kernelIN5flash19enable_sm80_to_sm89INS1_16FlashAttnFwdSm80INS1_25CollectiveMainloopFwdSm80ILi8ELi1ELb1EN4cute5tupleIJNS5_1CILi128EEES8_S8_EEELi128ENS_6half_tEfNS_4arch4Sm80ELb1ELb0ELb1ELb1ELb0ELb0ELb1ELb0EEENS1_21CollectiveEpilogueFwdIS9_NS6_IJNS7_ILi1EEESF_SF_EEESA_SC_Li256ELb1ELb1ELb0ELb0EEENS1_19SingleTileSchedulerILb1ELb0ELb1ELi128EEEEEEEEEvNT_6ParamsE)
        /*0110*/ 	.word	0x000000ff


	//----- nvinfo : EIATTR_FRAME_SIZE
	.align		4
.L_56:
        /*0114*/ 	.byte	0x04, 0x11
        /*0116*/ 	.short	(.L_58 - .L_57)
	.align		4
.L_57:
        /*0118*/ 	.word	index@(_ZN7cutlass13device_kernelIN5flash19enable_sm80_to_sm89INS1_16FlashAttnFwdSm80INS1_25CollectiveMainloopFwdSm80ILi8ELi1ELb1EN4cute5tupleIJNS5_1CILi128EEES8_S8_EEELi128ENS_6half_tEfNS_4arch4Sm80ELb1ELb0ELb1ELb1ELb0ELb0ELb1ELb0EEENS1_21CollectiveEpilogueFwdIS9_NS6_IJNS7_ILi1EEESF_SF_EEESA_SC_Li256ELb1ELb1ELb0ELb0EEENS1_19SingleTileSchedulerILb1ELb0ELb1ELi128EEEEEEEEEvNT_6ParamsE)
        /*011c*/ 	.word	0x00000058


	//----- nvinfo : EIATTR_REGCOUNT
	.align		4
.L_58:
        /*0120*/ 	.byte	0x04, 0x2f
        /*0122*/ 	.short	(.L_60 - .L_59)
	.align		4
.L_59:
        /*0124*/ 	.word	index@(_ZN7cutlass13device_kernelIN5flash19enable_sm80_to_sm89INS1_16FlashAttnFwdSm80INS1_25CollectiveMainloopFwdSm80ILi8ELi1ELb1EN4cute5tupleIJNS5_1CILi128EEES8_S8_EEELi128ENS_6half_tEfNS_4arch4Sm80ELb1ELb0ELb1ELb0ELb0ELb0ELb1ELb0EEENS1_21CollectiveEpilogueFwdIS9_NS6_IJNS7_ILi1EEESF_SF_EEESA_SC_Li256ELb0ELb1ELb0ELb0EEENS1_30DynamicPersistentTileSchedulerILi256ELi256ELb0ELb1ELb0EEEEEEEEEvNT_6ParamsE)
        /*0128*/ 	.word	0x000000ff


	//----- nvinfo : EIATTR_FRAME_SIZE
	.align		4
.L_60:
        /*012c*/ 	.byte	0x04, 0x11
        /*012e*/ 	.short	(.L_62 - .L_61)
	.align		4
.L_61:
        /*0130*/ 	.word	index@($__internal_1_$__cuda_sm70_shflsync_idx_p)
        /*0134*/ 	.word	0x00000000


	//----- nvinfo : EIATTR_FRAME_SIZE
	.align		4
.L_62:
        /*0138*/ 	.byte	0x04, 0x11
        /*013a*/ 	.short	(.L_64 - .L_63)
	.align		4
.L_63:
        /*013c*/ 	.word	index@($__internal_0_$__cuda_sm70_shflsync_bfly_p)
        /*0140*/ 	.word	0x00000000


	//----- nvinfo : EIATTR_FRAME_SIZE
	.align		4
.L_64:
        /*0144*/ 	.byte	0x04, 0x11
        /*0146*/ 	.short	(.L_66 - .L_65)
	.align		4
.L_65:
        /*0148*/ 	.word	index@(_ZN7cutlass13device_kernelIN5flash19enable_sm80_to_sm89INS1_16FlashAttnFwdSm80INS1_25CollectiveMainloopFwdSm80ILi8ELi1ELb1EN4cute5tupleIJNS5_1CILi128EEES8_S8_EEELi128ENS_6half_tEfNS_4arch4Sm80ELb1ELb0ELb1ELb0ELb0ELb0ELb1ELb0EEENS1_21CollectiveEpilogueFwdIS9_NS6_IJNS7_ILi1EEESF_SF_EEESA_SC_Li256ELb0ELb1ELb0ELb0EEENS1_30DynamicPersistentTileSchedulerILi256ELi256ELb0ELb1ELb0EEEEEEEEEvNT_6ParamsE)
        /*014c*/ 	.word	0x00000078


	//----- nvinfo : EIATTR_REGCOUNT
	.align		4
.L_66:
        /*0150*/ 	.byte	0x04, 0x2f
        /*0152*/ 	.short	(.L_68 - .L_67)
	.align		4
.L_67:
        /*0154*/ 	.word	index@(_ZN7cutlass13device_kernelIN5flash19enable_sm80_to_sm89INS1_16FlashAttnFwdSm80INS1_25CollectiveMainloopFwdSm80ILi8ELi1ELb1EN4cute5tupleIJNS5_1CILi128EEENS7_ILi96EEES8_EEELi128ENS_6half_tEfNS_4arch4Sm80ELb0ELb1ELb1ELb1ELb0ELb1ELb1ELb0EEENS1_21CollectiveEpilogueFwdINS6_IJS8_S8_S9_EEENS6_IJNS7_ILi1EEESH_SH_EEESB_SD_Li256ELb1ELb1ELb0ELb0EEENS1_19SingleTileSchedulerILb1ELb0ELb1ELi128EEEEEEEEEvNT_6ParamsE)
        /*0158*/ 	.word	0x000000fe


	//----- nvinfo : EIATTR_FRAME_SIZE
	.align		4
.L_68:
        /*015c*/ 	.byte	0x04, 0x11
        /*015e*/ 	.short	(.L_70 - .L_69)
	.align		4
.L_69:
        /*0160*/ 	.word	index@(_ZN7cutlass13device_kernelIN5flash19enable_sm80_to_sm89INS1_16FlashAttnFwdSm80INS1_25CollectiveMainloopFwdSm80ILi8ELi1ELb1EN4cute5tupleIJNS5_1CILi128EEENS7_ILi96EEES8_EEELi128ENS_6half_tEfNS_4arch4Sm80ELb0ELb1ELb1ELb1ELb0ELb1ELb1ELb0EEENS1_21CollectiveEpilogueFwdINS6_IJS8_S8_S9_EEENS6_IJNS7_ILi1EEESH_SH_EEESB_SD_Li256ELb1ELb1ELb0ELb0EEENS1_19SingleTileSchedulerILb1ELb0ELb1ELi128EEEEEEEEEvNT_6ParamsE)
        /*0164*/ 	.word	0x00000000


	//----- nvinfo : EIATTR_REGCOUNT
	.align		4
.L_70:
        /*0168*/ 	.byte	0x04, 0x2f
        /*016a*/ 	.short	(.L_72 - .L_71)
	.align		4
.L_71:
        /*016c*/ 	.word	index@(_ZN7cutlass13device_kernelIN5flash19enable_sm80_to_sm89INS1_16FlashAttnFwdSm80INS1_25CollectiveMainloopFwdSm80ILi8ELi1ELb1EN4cute5tupleIJNS5_1CILi128EEENS7_ILi96EEES8_EEELi128ENS_6half_tEfNS_4arch4Sm80ELb0ELb1ELb1ELb1ELb0ELb0ELb1ELb0EEENS1_21CollectiveEpilogueFwdINS6_IJS8_S8_S9_EEENS6_IJNS7_ILi1EEESH_SH_EEESB_SD_Li256ELb1ELb1ELb0ELb0EEENS1_19SingleTileSchedulerILb1ELb0ELb1ELi128EEEEEEEEEvNT_6ParamsE)
        /*0170*/ 	.word	0x000000ff


	//----- nvinfo : EIATTR_FRAME_SIZE
	.align		4
.L_72:
        /*0174*/ 	.byte	0x04, 0x11
        /*0176*/ 	.short	(.L_74 - .L_73)
	.align		4
.L_73:
        /*0178*/ 	.word	index@(_ZN7cutlass13device_kernelIN5flash19enable_sm80_to_sm89INS1_16FlashAttnFwdSm80INS1_25CollectiveMainloopFwdSm80ILi8ELi1ELb1EN4cute5tupleIJNS5_1CILi128EEENS7_ILi96EEES8_EEELi128ENS_6half_tEfNS_4arch4Sm80ELb0ELb1ELb1ELb1ELb0ELb0ELb1ELb0EEENS1_21CollectiveEpilogueFwdINS6_IJS8_S8_S9_EEENS6_IJNS7_ILi1EEESH_SH_EEESB_SD_Li256ELb1ELb1ELb0ELb0EEENS1_19SingleTileSchedulerILb1ELb0ELb1ELi128EEEEEEEEEvNT_6ParamsE)
        /*017c*/ 	.word	0x00000000


	//----- nvinfo : EIATTR_REGCOUNT
	.align		4
.L_74:
        /*0180*/ 	.byte	0x04, 0x2f
        /*0182*/ 	.short	(.L_76 - .L_75)
	.align		4
.L_75:
        /*0184*/ 	.word	index@(_ZN7cutlass13device_kernelIN5flash19enable_sm80_to_sm89INS1_16FlashAttnFwdSm80INS1_25CollectiveMainloopFwdSm80ILi8ELi1ELb1EN4cute5tupleIJNS5_1CILi128EEENS7_ILi96EEES8_EEELi128ENS_6half_tEfNS_4arch4Sm80ELb0ELb1ELb1ELb0ELb0ELb0ELb1ELb0EEENS1_21CollectiveEpilogueFwdINS6_IJS8_S8_S9_EEENS6_IJNS7_ILi1EEESH_SH_EEESB_SD_Li256ELb0ELb1ELb0ELb0EEENS1_19SingleTileSchedulerILb0ELb0ELb1ELi128EEEEEEEEEvNT_6ParamsE)
        /*0188*/ 	.word	0x000000ff


	//----- nvinfo : EIATTR_FRAME_SIZE
	.align		4
.L_76:
        /*018c*/ 	.byte	0x04, 0x11
        /*018e*/ 	.short	(.L_78 - .L_77)
	.align		4
.L_77:
        /*0190*/ 	.word	index@(_ZN7cutlass13device_kernelIN5flash19enable_sm80_to_sm89INS1_16FlashAttnFwdSm80INS1_25CollectiveMainloopFwdSm80ILi8ELi1ELb1EN4cute5tupleIJNS5_1CILi128EEENS7_ILi96EEES8_EEELi128ENS_6half_tEfNS_4arch4Sm80ELb0ELb1ELb1ELb0ELb0ELb0ELb1ELb0EEENS1_21CollectiveEpilogueFwdINS6_IJS8_S8_S9_EEENS6_IJNS7_ILi1EEESH_SH_EEESB_SD_Li256ELb0ELb1ELb0ELb0EEENS1_19SingleTileSchedulerILb0ELb0ELb1ELi128EEEEEEEEEvNT_6ParamsE)
        /*0194*/ 	.word	0x00000000


	//----- nvinfo : EIATTR_REGCOUNT
	.align		4
.L_78:
        /*0198*/ 	.byte	0x04, 0x2f
        /*019a*/ 	.short	(.L_80 - .L_79)
	.align		4
.L_79:
        /*019c*/ 	.word	index@(_ZN7cutlass13device_kernelIN5flash19enable_sm80_to_sm89INS1_16FlashAttnFwdSm80INS1_25CollectiveMainloopFwdSm80ILi8ELi1ELb1EN4cute5tupleIJNS5_1CILi128EEES8_S8_EEELi128ENS_6half_tEfNS_4arch4Sm80ELb0ELb0ELb1ELb1ELb0ELb1ELb1ELb0EEENS1_21CollectiveEpilogueFwdIS9_NS6_IJNS7_ILi1EEESF_SF_EEESA_SC_Li256ELb1ELb1ELb0ELb0EEENS1_19SingleTileSchedulerILb1ELb0ELb1ELi128EEEEEEEEEvNT_6ParamsE)
        /*01a0*/ 	.word	0x000000ff


	//----- nvinfo : EIATTR_FRAME_SIZE
	.align		4
.L_80:
        /*01a4*/ 	.byte	0x04, 0x11
        /*01a6*/ 	.short	(.L_82 - .L_81)
	.align		4
.L_81:
        /*01a8*/ 	.word	index@(_ZN7cutlass13device_kernelIN5flash19enable_sm80_to_sm89INS1_16FlashAttnFwdSm80INS1_25CollectiveMainloopFwdSm80ILi8ELi1ELb1EN4cute5tupleIJNS5_1CILi128EEES8_S8_EEELi128ENS_6half_tEfNS_4arch4Sm80ELb0ELb0ELb1ELb1ELb0ELb1ELb1ELb0EEENS1_21CollectiveEpilogueFwdIS9_NS6_IJNS7_ILi1EEESF_SF_EEESA_SC_Li256ELb1ELb1ELb0ELb0EEENS1_19SingleTileSchedulerILb1ELb0ELb1ELi128EEEEEEEEEvNT_6ParamsE)
        /*01ac*/ 	.word	0x00000050


	//----- nvinfo : EIATTR_REGCOUNT
	.align		4
.L_82:
        /*01b0*/ 	.byte	0x04, 0x2f
        /*01b2*/ 	.short	(.L_84 - .L_83)
	.align		4
.L_83:
        /*01b4*/ 	.word	index@(_ZN7cutlass13device_kernelIN5flash19enable_sm80_to_sm89INS1_16FlashAttnFwdSm80INS1_25CollectiveMainloopFwdSm80ILi8ELi1ELb1EN4cute5tupleIJNS5_1CILi128EEES8_S8_EEELi128ENS_6half_tEfNS_4arch4Sm80ELb0ELb0ELb1ELb1ELb0ELb0ELb1ELb0EEENS1_21CollectiveEpilogueFwdIS9_NS6_IJNS7_ILi1EEESF_SF_EEESA_SC_Li256ELb1ELb1ELb0ELb0EEENS1_19SingleTileSchedulerILb1ELb0ELb1ELi128EEEEEEEEEvNT_6ParamsE)
        /*01b8*/ 	.word	0x000000ff


	//----- nvinfo : EIATTR_FRAME_SIZE
	.align		4
.L_84:
        /*01bc*/ 	.byte	0x04, 0x11
        /*01be*/ 	.short	(.L_86 - .L_85)
	.align		4
.L_85:
        /*01c0*/ 	.word	index@(_ZN7cutlass13device_kernelIN5flash19enable_sm80_to_sm89INS1_16FlashAttnFwdSm80INS1_25CollectiveMainloopFwdSm80ILi8ELi1ELb1EN4cute5tupleIJNS5_1CILi128EEES8_S8_EEELi128ENS_6half_tEfNS_4arch4Sm80ELb0ELb0ELb1ELb1ELb0ELb0ELb1ELb0EEENS1_21CollectiveEpilogueFwdIS9_NS6_IJNS7_ILi1EEESF_SF_EEESA_SC_Li256ELb1ELb1ELb0ELb0EEENS1_19SingleTileSchedulerILb1ELb0ELb1ELi128EEEEEEEEEvNT_6ParamsE)
        /*01c4*/ 	.word	0x00000018


	//----- nvinfo : EIATTR_REGCOUNT
	.align		4
.L_86:
        /*01c8*/ 	.byte	0x04, 0x2f
        /*01ca*/ 	.short	(.L_88 - .L_87)
	.align		4
.L_87:
        /*01cc*/ 	.word	index@(_ZN7cutlass13device_kernelIN5flash19enable_sm80_to_sm89INS1_16FlashAttnFwdSm80INS1_25CollectiveMainloopFwdSm80ILi8ELi1ELb1EN4cute5tupleIJNS5_1CILi128EEES8_S8_EEELi128ENS_6half_tEfNS_4arch4Sm80ELb0ELb0ELb1ELb0ELb0ELb0ELb1ELb0EEENS1_21CollectiveEpilogueFwdIS9_NS6_IJNS7_ILi1EEESF_SF_EEESA_SC_Li256ELb0ELb1ELb0ELb0EEENS1_19SingleTileSchedulerILb0ELb0ELb1ELi128EEEEEEEEEvNT_6ParamsE)
        /*01d0*/ 	.word	0x000000ff


	//----- nvinfo : EIATTR_FRAME_SIZE
	.align		4
.L_88:
        /*01d4*/ 	.byte	0x04, 0x11
        /*01d6*/ 	.short	(.L_90 - .L_89)
	.align		4
.L_89:
        /*01d8*/ 	.word	index@(_ZN7cutlass13device_kernelIN5flash19enable_sm80_to_sm89INS1_16FlashAttnFwdSm80INS1_25CollectiveMainloopFwdSm80ILi8ELi1ELb1EN4cute5tupleIJNS5_1CILi128EEES8_S8_EEELi128ENS_6half_tEfNS_4arch4Sm80ELb0ELb0ELb1ELb0ELb0ELb0ELb1ELb0EEENS1_21CollectiveEpilogueFwdIS9_NS6_IJNS7_ILi1EEESF_SF_EEESA_SC_Li256ELb0ELb1ELb0ELb0EEENS1_19SingleTileSchedulerILb0ELb0ELb1ELi128EEEEEEEEEvNT_6ParamsE)
        /*01dc*/ 	.word	0x00000058


	//----- nvinfo : EIATTR_MIN_STACK_SIZE
	.align		4
.L_90:
        /*01e0*/ 	.byte	0x04, 0x12
        /*01e2*/ 	.short	(.L_92 - .L_91)
	.align		4
.L_91:
        /*01e4*/ 	.word	index@(_ZN7cutlass13device_kernelIN5flash19enable_sm80_to_sm89INS1_16FlashAttnFwdSm80INS1_25CollectiveMainloopFwdSm80ILi8ELi1ELb1EN4cute5tupleIJNS5_1CILi128EEES8_S8_EEELi128ENS_6half_tEfNS_4arch4Sm80ELb0ELb0ELb1ELb0ELb0ELb0ELb1ELb0EEENS1_21CollectiveEpilogueFwdIS9_NS6_IJNS7_ILi1EEESF_SF_EEESA_SC_Li256ELb0ELb1ELb0ELb0EEENS1_19SingleTileSchedulerILb0ELb0ELb1ELi128EEEEEEEEEvNT_6ParamsE)
        /*01e8*/ 	.word	0x00000058


	//----- nvinfo : EIATTR_MIN_STACK_SIZE
	.align		4
.L_92:
        /*01ec*/ 	.byte	0x04, 0x12
        /*01ee*/ 	.short	(.L_94 - .L_93)
	.align		4
.L_93:
        /*01f0*/ 	.word	index@(_ZN7cutlass13device_kernelIN5flash19enable_sm80_to_sm89INS1_16FlashAttnFwdSm80INS1_25CollectiveMainloopFwdSm80ILi8ELi1ELb1EN4cute5tupleIJNS5_1CILi128EEES8_S8_EEELi128ENS_6half_tEfNS_4arch4Sm80ELb0ELb0ELb1ELb1ELb0ELb0ELb1ELb0EEENS1_21CollectiveEpilogueFwdIS9_NS6_IJNS7_ILi1EEESF_SF_EEESA_SC_Li256ELb1ELb1ELb0ELb0EEENS1_19SingleTileSchedulerILb1ELb0ELb1ELi128EEEEEEEEEvNT_6ParamsE)
        /*01f4*/ 	.word	0x00000018


	//----- nvinfo : EIATTR_MIN_STACK_SIZE
	.align		4
.L_94:
        /*01f8*/ 	.byte	0x04, 0x12
        /*01fa*/ 	.short	(.L_96 - .L_95)
	.align		4
.L_95:
        /*01fc*/ 	.word	index@(_ZN7cutlass13device_kernelIN5flash19enable_sm80_to_sm89INS1_16FlashAttnFwdSm80INS1_25CollectiveMainloopFwdSm80ILi8ELi1ELb1EN4cute5tupleIJNS5_1CILi128EEES8_S8_EEELi128ENS_6half_tEfNS_4arch4Sm80ELb0ELb0ELb1ELb1ELb0ELb1ELb1ELb0EEENS1_21CollectiveEpilogueFwdIS9_NS6_IJNS7_ILi1EEESF_SF_EEESA_SC_Li256ELb1ELb1ELb0ELb0EEENS1_19SingleTileSchedulerILb1ELb0ELb1ELi128EEEEEEEEEvNT_6ParamsE)
        /*0200*/ 	.word	0x00000050


	//----- nvinfo : EIATTR_MIN_STACK_SIZE
	.align		4
.L_96:
        /*0204*/ 	.byte	0x04, 0x12
        /*0206*/ 	.short	(.L_98 - .L_97)
	.align		4
.L_97:
        /*0208*/ 	.word	index@(_ZN7cutlass13device_kernelIN5flash19enable_sm80_to_sm89INS1_16FlashAttnFwdSm80INS1_25CollectiveMainloopFwdSm80ILi8ELi1ELb1EN4cute5tupleIJNS5_1CILi128EEENS7_ILi96EEES8_EEELi128ENS_6half_tEfNS_4arch4Sm80ELb0ELb1ELb1ELb0ELb0ELb0ELb1ELb0EEENS1_21CollectiveEpilogueFwdINS6_IJS8_S8_S9_EEENS6_IJNS7_ILi1EEESH_SH_EEESB_SD_Li256ELb0ELb1ELb0ELb0EEENS1_19SingleTileSchedulerILb0ELb0ELb1ELi128EEEEEEEEEvNT_6ParamsE)
        /*020c*/ 	.word	0x00000000


	//----- nvinfo : EIATTR_MIN_STACK_SIZE
	.align		4
.L_98:
        /*0210*/ 	.byte	0x04, 0x12
        /*0212*/ 	.short	(.L_100 - .L_99)
	.align		4
.L_99:
        /*0214*/ 	.word	index@(_ZN7cutlass13device_kernelIN5flash19enable_sm80_to_sm89INS1_16FlashAttnFwdSm80INS1_25CollectiveMainloopFwdSm80ILi8ELi1ELb1EN4cute5tupleIJNS5_1CILi128EEENS7_ILi96EEES8_EEELi128ENS_6half_tEfNS_4arch4Sm80ELb0ELb1ELb1ELb1ELb0ELb0ELb1ELb0EEENS1_21CollectiveEpilogueFwdINS6_IJS8_S8_S9_EEENS6_IJNS7_ILi1EEESH_SH_EEESB_SD_Li256ELb1ELb1ELb0ELb0EEENS1_19SingleTileSchedulerILb1ELb0ELb1ELi128EEEEEEEEEvNT_6ParamsE)
        /*0218*/ 	.word	0x00000000


	//----- nvinfo : EIATTR_MIN_STACK_SIZE
	.align		4
.L_100:
        /*021c*/ 	.byte	0x04, 0x12
        /*021e*/ 	.short	(.L_102 - .L_101)
	.align		4
.L_101:
        /*0220*/ 	.word	index@(_ZN7cutlass13device_kernelIN5flash19enable_sm80_to_sm89INS1_16FlashAttnFwdSm80INS1_25CollectiveMainloopFwdSm80ILi8ELi1ELb1EN4cute5tupleIJNS5_1CILi128EEENS7_ILi96EEES8_EEELi128ENS_6half_tEfNS_4arch4Sm80ELb0ELb1ELb1ELb1ELb0ELb1ELb1ELb0EEENS1_21CollectiveEpilogueFwdINS6_IJS8_S8_S9_EEENS6_IJNS7_ILi1EEESH_SH_EEESB_SD_Li256ELb1ELb1ELb0ELb0EEENS1_19SingleTileSchedulerILb1ELb0ELb1ELi128EEEEEEEEEvNT_6ParamsE)
        /*0224*/ 	.word	0x00000000


	//----- nvinfo : EIATTR_MIN_STACK_SIZE
	.align		4
.L_102:
        /*0228*/ 	.byte	0x04, 0x12
        /*022a*/ 	.short	(.L_104 - .L_103)
	.align		4
.L_103:
        /*022c*/ 	.word	index@(_ZN7cutlass13device_kernelIN5flash19enable_sm80_to_sm89INS1_16FlashAttnFwdSm80INS1_25CollectiveMainloopFwdSm80ILi8ELi1ELb1EN4cute5tupleIJNS5_1CILi128EEES8_S8_EEELi128ENS_6half_tEfNS_4arch4Sm80ELb1ELb0ELb1ELb0ELb0ELb0ELb1ELb0EEENS1_21CollectiveEpilogueFwdIS9_NS6_IJNS7_ILi1EEESF_SF_EEESA_SC_Li256ELb0ELb1ELb0ELb0EEENS1_30DynamicPersistentTileSchedulerILi256ELi256ELb0ELb1ELb0EEEEEEEEEvNT_6ParamsE)
        /*0230*/ 	.word	0x00000078


	//----- nvinfo : EIATTR_MIN_STACK_SIZE
	.align		4
.L_104:
        /*0234*/ 	.byte	0x04, 0x12
        /*0236*/ 	.short	(.L_106 - .L_105)
	.align		4
.L_105:
        /*0238*/ 	.word	index@(_ZN7cutlass13device_kernelIN5flash19enable_sm80_to_sm89INS1_16FlashAttnFwdSm80INS1_25CollectiveMainloopFwdSm80ILi8ELi1ELb1EN4cute5tupleIJNS5_1CILi128EEES8_S8_EEELi128ENS_6half_tEfNS_4arch4Sm80ELb1ELb0ELb1ELb1ELb0ELb0ELb1ELb0EEENS1_21CollectiveEpilogueFwdIS9_NS6_IJNS7_ILi1EEESF_SF_EEESA_SC_Li256ELb1ELb1ELb0ELb0EEENS1_19SingleTileSchedulerILb1ELb0ELb1ELi128EEEEEEEEEvNT_6ParamsE)
        /*023c*/ 	.word	0x00000058


	//----- nvinfo : EIATTR_MIN_STACK_SIZE
	.align		4
.L_106:
        /*0240*/ 	.byte	0x04, 0x12
        /*0242*/ 	.short	(.L_108 - .L_107)
	.align		4
.L_107:
        /*0244*/ 	.word	index@(_ZN7cutlass13device_kernelIN5flash19enable_sm80_to_sm89INS1_16FlashAttnFwdSm80INS1_25CollectiveMainloopFwdSm80ILi8ELi1ELb1EN4cute5tupleIJNS5_1CILi128EEES8_S8_EEELi128ENS_6half_tEfNS_4arch4Sm80ELb1ELb0ELb1ELb1ELb0ELb1ELb1ELb0EEENS1_21CollectiveEpilogueFwdIS9_NS6_IJNS7_ILi1EEESF_SF_EEESA_SC_Li256ELb1ELb1ELb0ELb0EEENS1_19SingleTileSchedulerILb1ELb0ELb1ELi128EEEEEEEEEvNT_6ParamsE)
        /*0248*/ 	.word	0x00000068


	//----- nvinfo : EIATTR_MIN_STACK_SIZE
	.align		4
.L_108:
        /*024c*/ 	.byte	0x04, 0x12
        /*024e*/ 	.short	(.L_110 - .L_109)
	.align		4
.L_109:
        /*0250*/ 	.word	index@(_ZN7cutlass13device_kernelIN5flash19enable_sm80_to_sm89INS1_16FlashAttnFwdSm80INS1_25CollectiveMainloopFwdSm80ILi4ELi1ELb0EN4cute5tupleIJNS5_1CILi128EEENS7_ILi64EEES8_EEELi128ENS_6half_tEfNS_4arch4Sm80ELb0ELb0ELb1ELb0ELb0ELb0ELb1ELb0EEENS1_21CollectiveEpilogueFwdINS6_IJS8_S8_S9_EEENS6_IJNS7_ILi1EEESH_SH_EEESB_SD_Li128ELb0ELb1ELb0ELb0EEENS1_19SingleTileSchedulerILb0ELb0ELb1ELi128EEEEEEEEEvNT_6ParamsE)
        /*0254*/ 	.word	0x00000080


	//----- nvinfo : EIATTR_MIN_STACK_SIZE
	.align		4
.L_110:
        /*0258*/ 	.byte	0x04, 0x12
        /*025a*/ 	.short	(.L_112 - .L_111)
	.align		4
.L_111:
        /*025c*/ 	.word	index@(_ZN7cutlass13device_kernelIN5flash19enable_sm80_to_sm89INS1_16FlashAttnFwdSm80INS1_25CollectiveMainloopFwdSm80ILi4ELi1ELb0EN4cute5tupleIJNS5_1CILi128EEENS7_ILi64EEES8_EEELi128ENS_6half_tEfNS_4arch4Sm80ELb0ELb0ELb1ELb1ELb0ELb0ELb1ELb0EEENS1_21CollectiveEpilogueFwdINS6_IJS8_S8_S9_EEENS6_IJNS7_ILi1EEESH_SH_EEESB_SD_Li128ELb1ELb1ELb0ELb0EEENS1_19SingleTileSchedulerILb1ELb0ELb1ELi128EEEEEEEEEvNT_6ParamsE)
        /*0260*/ 	.word	0x00000098


	//----- nvinfo : EIATTR_MIN_STACK_SIZE
	.align		4
.L_112:
        /*0264*/ 	.byte	0x04, 0x12
        /*0266*/ 	.short	(.L_114 - .L_113)
	.align		4
.L_113:
        /*0268*/ 	.word	index@(_ZN7cutlass13device_kernelIN5flash19enable_sm80_to_sm89INS1_16FlashAttnFwdSm80INS1_25CollectiveMainloopFwdSm80ILi4ELi1ELb0EN4cute5tupleIJNS5_1CILi128EEENS7_ILi64EEES8_EEELi128ENS_6half_tEfNS_4arch4Sm80ELb0ELb0ELb1ELb1ELb0ELb1ELb1ELb0EEENS1_21CollectiveEpilogueFwdINS6_IJS8_S8_S9_EEENS6_IJNS7_ILi1EEESH_SH_EEESB_SD_Li128ELb1ELb1ELb0ELb0EEENS1_19SingleTileSchedulerILb1ELb0ELb1ELi128EEEEEEEEEvNT_6ParamsE)
        /*026c*/ 	.word	0x00000098


	//----- nvinfo : EIATTR_MIN_STACK_SIZE
	.align		4
.L_114:
        /*0270*/ 	.byte	0x04, 0x12
        /*0272*/ 	.short	(.L_116 - .L_115)
	.align		4
.L_115:
        /*0274*/ 	.word	index@(_ZN7cutlass13device_kernelIN5flash19enable_sm80_to_sm89INS1_16FlashAttnFwdSm80INS1_25CollectiveMainloopFwdSm80ILi4ELi1ELb0EN4cute5tupleIJNS5_1CILi128EEENS7_ILi48EEES8_EEELi128ENS_6half_tEfNS_4arch4Sm80ELb0ELb1ELb1ELb0ELb0ELb0ELb1ELb0EEENS1_21CollectiveEpilogueFwdINS6_IJS8_S8_S9_EEENS6_IJNS7_ILi1EEESH_SH_EEESB_SD_Li128ELb0ELb1ELb0ELb0EEENS1_19SingleTileSchedulerILb0ELb0ELb1ELi128EEEEEEEEEvNT_6ParamsE)
        /*0278*/ 	.word	0x00000068


	//----- nvinfo : EIATTR_MIN_STACK_SIZE
	.align		4
.L_116:
        /*027c*/ 	.byte	0x04, 0x12
        /*027e*/ 	.short	(.L_118 - .L_117)
	.align		4
.L_117:
        /*0280*/ 	.word	index@(_ZN7cutlass13device_kernelIN5flash19enable_sm80_to_sm89INS1_16FlashAttnFwdSm80INS1_25CollectiveMainloopFwdSm80ILi4ELi1ELb0EN4cute5tupleIJNS5_1CILi128EEENS7_ILi48EEES8_EEELi128ENS_6half_tEfNS_4arch4Sm80ELb0ELb1ELb1ELb1ELb0ELb0ELb1ELb0EEENS1_21CollectiveEpilogueFwdINS6_IJS8_S8_S9_EEENS6_IJNS7_ILi1EEESH_SH_EEESB_SD_Li128ELb1ELb1ELb0ELb0EEENS1_19SingleTileSchedulerILb1ELb0ELb1ELi128EEEEEEEEEvNT_6ParamsE)
        /*0284*/ 	.word	0x00000070


	//----- nvinfo : EIATTR_MIN_STACK_SIZE
	.align		4
.L_118:
        /*0288*/ 	.byte	0x04, 0x12
        /*028a*/ 	.short	(.L_120 - .L_119)
	.align		4
.L_119:
        /*028c*/ 	.word	index@(_ZN7cutlass13device_kernelIN5flash19enable_sm80_to_sm89INS1_16FlashAttnFwdSm80INS1_25CollectiveMainloopFwdSm80ILi4ELi1ELb0EN4cute5tupleIJNS5_1CILi128EEENS7_ILi48EEES8_EEELi128ENS_6half_tEfNS_4arch4Sm80ELb0ELb1ELb1ELb1ELb0ELb1ELb1ELb0EEENS1_21CollectiveEpilogueFwdINS6_IJS8_S8_S9_EEENS6_IJNS7_ILi1EEESH_SH_EEESB_SD_Li128ELb1ELb1ELb0ELb0EEENS1_19SingleTileSchedulerILb1ELb0ELb1ELi128EEEEEEEEEvNT_6ParamsE)
        /*0290*/ 	.word	0x00000098


	//----- nvinfo : EIATTR_MIN_STACK_SIZE
	.align		4
.L_120:
        /*0294*/ 	.byte	0x04, 0x12
        /*0296*/ 	.short	(.L_122 - .L_121)
	.align		4
.L_121:
        /*0298*/ 	.word	index@(_ZN7cutlass13device_kernelIN5flash19enable_sm80_to_sm89INS1_16FlashAttnFwdSm80INS1_25CollectiveMainloopFwdSm80ILi4ELi1ELb0EN4cute5tupleIJNS5_1CILi128EEENS7_ILi64EEES8_EEELi128ENS_6half_tEfNS_4arch4Sm80ELb1ELb0ELb1ELb0ELb0ELb0ELb1ELb0EEENS1_21CollectiveEpilogueFwdINS6_IJS8_S8_S9_EEENS6_IJNS7_ILi1EEESH_SH_EEESB_SD_Li128ELb0ELb1ELb0ELb0EEENS1_30DynamicPersistentTileSchedulerILi128ELi128ELb0ELb1ELb0EEEEEEEEEvNT_6ParamsE)
        /*029c*/ 	.word	0x000000d8


	//----- nvinfo : EIATTR_MIN_STACK_SIZE
	.align		4
.L_122:
        /*02a0*/ 	.byte	0x04, 0x12
        /*02a2*/ 	.short	(.L_124 - .L_123)
	.align		4
.L_123:
        /*02a4*/ 	.word	index@(_ZN7cutlass13device_kernelIN5flash19enable_sm80_to_sm89INS1_16FlashAttnFwdSm80INS1_25CollectiveMainloopFwdSm80ILi4ELi1ELb0EN4cute5tupleIJNS5_1CILi128EEENS7_ILi64EEES8_EEELi128ENS_6half_tEfNS_4arch4Sm80ELb1ELb0ELb1ELb1ELb0ELb0ELb1ELb0EEENS1_21CollectiveEpilogueFwdINS6_IJS8_S8_S9_EEENS6_IJNS7_ILi1EEESH_SH_EEESB_SD_Li128ELb1ELb1ELb0ELb0EEENS1_19SingleTileSchedulerILb1ELb0ELb1ELi128EEEEEEEEEvNT_6ParamsE)
        /*02a8*/ 	.word	0x000000b0


	//----- nvinfo : EIATTR_MIN_STACK_SIZE
	.align		4
.L_124:
        /*02ac*/ 	.byte	0x04, 0x12
        /*02ae*/ 	.short	(.L_126 - .L_125)
	.align		4
.L_125:
        /*02b0*/ 	.word	index@(_ZN7cutlass13device_kernelIN5flash19enable_sm80_to_sm89INS1_16FlashAttnFwdSm80INS1_25CollectiveMainloopFwdSm80ILi4ELi1ELb0EN4cute5tupleIJNS5_1CILi128EEENS7_ILi64EEES8_EEELi128ENS_6half_tEfNS_4arch4Sm80ELb1ELb0ELb1ELb1ELb0ELb1ELb1ELb0EEENS1_21CollectiveEpilogueFwdINS6_IJS8_S8_S9_EEENS6_IJNS7_ILi1EEESH_SH_EEESB_SD_Li128ELb1ELb1ELb0ELb0EEENS1_19SingleTileSchedulerILb1ELb0ELb1ELi128EEEEEEEEEvNT_6ParamsE)
        /*02b4*/ 	.word	0x000000a0
.L_126:


//--------------------- .nv.info._ZN7cutlass13device_kernelIN5flash19enable_sm80_to_sm89INS1_16FlashAttnFwdSm80INS1_25CollectiveMainloopFwdSm80ILi8ELi1ELb1EN4cute5tupleIJNS5_1CILi128EEES8_S8_EEELi128ENS_6half_tEfNS_4arch4Sm80ELb0ELb0ELb1ELb0ELb0ELb0ELb1ELb0EEENS1_21CollectiveEpilogueFwdIS9_NS6_IJNS7_ILi1EEESF_SF_EEESA_SC_Li256ELb0ELb1ELb0ELb0EEENS1_19SingleTileSchedulerILb0ELb0ELb1ELi128EEEEEEEEEvNT_6ParamsE --------------------------
	.section	.nv.info._ZN7cutlass13device_kernelIN5flash19enable_sm80_to_sm89INS1_16FlashAttnFwdSm80INS1_25CollectiveMainloopFwdSm80ILi8ELi1ELb1EN4cute5tupleIJNS5_1CILi128EEES8_S8_EEELi128ENS_6half_tEfNS_4arch4Sm80ELb0ELb0ELb1ELb0ELb0ELb0ELb1ELb0EEENS1_21CollectiveEpilogueFwdIS9_NS6_IJNS7_ILi1EEESF_SF_EEESA_SC_Li256ELb0ELb1ELb0ELb0EEENS1_19SingleTileSchedulerILb0ELb0ELb1ELi128EEEEEEEEEvNT_6ParamsE,"",@"SHT_CUDA_INFO"
	.sectionflags	@""
	.align	4


	//----- nvinfo : EIATTR_CUDA_API_VERSION
	.align		4
        /*0000*/ 	.byte	0x04, 0x37
        /*0002*/ 	.short	(.L_128 - .L_127)
.L_127:
        /*0004*/ 	.word	0x00000082


	//----- nvinfo : EIATTR_SW2861232_WAR
	.align		4
.L_128:
        /*0008*/ 	.byte	0x01, 0x35
	.zero		2


	//----- nvinfo : EIATTR_PARAM_CBANK
	.align		4
        /*000c*/ 	.byte	0x04, 0x0a
        /*000e*/ 	.short	(.L_130 - .L_129)
	.align		4
.L_129:
        /*0010*/ 	.word	index@(.nv.constant0._ZN7cutlass13device_kernelIN5flash19enable_sm80_to_sm89INS1_16FlashAttnFwdSm80INS1_25CollectiveMainloopFwdSm80ILi8ELi1ELb1EN4cute5tupleIJNS5_1CILi128EEES8_S8_EEELi128ENS_6half_tEfNS_4arch4Sm80ELb0ELb0ELb1ELb0ELb0ELb0ELb1ELb0EEENS1_21CollectiveEpilogueFwdIS9_NS6_IJNS7_ILi1EEESF_SF_EEESA_SC_Li256ELb0ELb1ELb0ELb0EEENS1_19SingleTileSchedulerILb0ELb0ELb1ELi128EEEEEEEEEvNT_6ParamsE)
        /*0014*/ 	.short	0x0160
        /*0016*/ 	.short	0x0418


	//----- nvinfo : EIATTR_CBANK_PARAM_SIZE
	.align		4
.L_130:
        /*0018*/ 	.byte	0x03, 0x19
        /*001a*/ 	.short	0x0418


	//----- nvinfo : EIATTR_KPARAM_INFO
	.align		4
        /*001c*/ 	.byte	0x04, 0x17
        /*001e*/ 	.short	(.L_132 - .L_131)
.L_131:
        /*0020*/ 	.word	0x00000000
        /*0024*/ 	.short	0x0000
        /*0026*/ 	.short	0x0000
        /*0028*/ 	.byte	0x00, 0xf0, 0x61, 0x10


	//----- nvinfo : EIATTR_MAXREG_COUNT
	.align		4
.L_132:
        /*002c*/ 	.byte	0x03, 0x1b
        /*002e*/ 	.short	0x00ff


	//----- nvinfo : EIATTR_NUM_BARRIERS
	.align		4
        /*0030*/ 	.byte	0x02, 0x4c
        /*0032*/ 	.byte	0x02
	.zero		1


	//----- nvinfo : EIATTR_ANNOTATIONS
	.align		4
        /*0034*/ 	.byte	0x04, 0x55
        /*0036*/ 	.short	(.L_134 - .L_133)


	//   ....[0]....
.L_133:
        /*0038*/ 	.word	0x00000001
        /*003c*/ 	.byte	0x50, 0x03, 0x00, 0x00, 0x01, 0x00, 0x00, 0x00, 0x10, 0x04, 0x00, 0x00, 0x01, 0x00, 0x00, 0x00
        /* <DEDUP_REMOVED lines=19> */
        /*017c*/ 	.byte	0xb0, 0x9b, 0x00, 0x00


	//----- nvinfo : EIATTR_MERCURY_ISA_VERSION
	.align		4
.L_134:
        /*0180*/ 	.byte	0x03, 0x5f
        /*0182*/ 	.short	0x0000


	//----- nvinfo : EIATTR_INT_WARP_WIDE_INSTR_OFFSETS
	.align		4
        /*0184*/ 	.byte	0x04, 0x31
        /*0186*/ 	.short	(.L_136 - .L_135)


	//   ....[0]....
.L_135:
        /*0188*/ 	.word	0x00000b00


	//----- nvinfo : EIATTR_COOP_GROUP_MASK_REGIDS
	.align		4
.L_136:
        /*018c*/ 	.byte	0x04, 0x29
        /*018e*/ 	.short	(.L_138 - .L_137)


	//   ....[0]....
.L_137:
        /*0190*/ 	.word	0xffffffff


	//   ....[1]....
        /*0194*/ 	.word	0xffffffff


	//   ....[2]....
        /*0198*/ 	.word	0xffffffff


	//   ....[3]....
        /*019c*/ 	.word	0xffffffff


	//   ....[4]....
        /*01a0*/ 	.word	0xffffffff


	//   ....[5]....
        /*01a4*/ 	.word	0xffffffff


	//   ....[6]....
        /*01a8*/ 	.word	0xffffffff


	//   ....[7]....
        /*01ac*/ 	.word	0xffffffff


	//   ....[8]....
        /*01b0*/ 	.word	0xffffffff


	//   ....[9]....
        /*01b4*/ 	.word	0xffffffff


	//   ....[10]....
        /*01b8*/ 	.word	0xffffffff


	//   ....[11]....
        /*01bc*/ 	.word	0xffffffff


	//   ....[12]....
        /*01c0*/ 	.word	0xffffffff


	//   ....[13]....
        /*01c4*/ 	.word	0xffffffff


	//   ....[14]....
        /*01c8*/ 	.word	0xffffffff


	//   ....[15]....
        /*01cc*/ 	.word	0xffffffff


	//   ....[16]....
        /*01d0*/ 	.word	0xffffffff


	//   ....[17]....
        /*01d4*/ 	.word	0xffffffff


	//   ....[18]....
        /*01d8*/ 	.word	0xffffffff


	//   ....[19]....
        /*01dc*/ 	.word	0xffffffff


	//   ....[20]....
        /*01e0*/ 	.word	0xffffffff


	//   ....[21]....
        /*01e4*/ 	.word	0xffffffff


	//   ....[22]....
        /*01e8*/ 	.word	0xffffffff


	//   ....[23]....
        /*01ec*/ 	.word	0xffffffff


	//   ....[24]....
        /*01f0*/ 	.word	0xffffffff


	//   ....[25]....
        /*01f4*/ 	.word	0xffffffff


	//   ....[26]....
        /*01f8*/ 	.word	0xffffffff


	//   ....[27]....
        /*01fc*/ 	.word	0xffffffff


	//   ....[28]....
        /*0200*/ 	.word	0xffffffff


	//   ....[29]....
        /*0204*/ 	.word	0xffffffff


	//   ....[30]....
        /*0208*/ 	.word	0xffffffff


	//   ....[31]....
        /*020c*/ 	.word	0xffffffff


	//----- nvinfo : EIATTR_COOP_GROUP_INSTR_OFFSETS
	.align		4
.L_138:
        /*0210*/ 	.byte	0x04, 0x28
        /*0212*/ 	.short	(.L_140 - .L_139)


	//   ....[0]....
.L_139:
        /*0214*/ 	.word	0x00000600


	//   ....[1]....
        /*0218*/ 	.word	0x00000650


	//   ....[2]....
        /*021c*/ 	.word	0x00000690


	//   ....[3]....
        /*0220*/ 	.word	0x000006d0


	//   ....[4]....
        /*0224*/ 	.word	0x00000700


	//   ....[5]....
        /*0228*/ 	.word	0x00000750


	//   ....[6]....
        /*022c*/ 	.word	0x00000770


	//   ....[7]....
        /*0230*/ 	.word	0x00000820


	//   ....[8]....
        /*0234*/ 	.word	0x00003740


	//   ....[9]....
        /*0238*/ 	.word	0x00003810


	//   ....[10]....
        /*023c*/ 	.word	0x00003820


	//   ....[11]....
        /*0240*/ 	.word	0x00003850


	//   ....[12]....
        /*0244*/ 	.word	0x00007250


	//   ....[13]....
        /*0248*/ 	.word	0x000072b0


	//   ....[14]....
        /*024c*/ 	.word	0x000072d0


	//   ....[15]....
        /*0250*/ 	.word	0x000072f0


	//   ....[16]....
        /*0254*/ 	.word	0x000096b0


	//   ....[17]....
        /*0258*/ 	.word	0x000096c0


	//   ....[18]....
        /*025c*/ 	.word	0x00009700


	//   ....[19]....
        /*0260*/ 	.word	0x00009710


	//   ....[20]....
        /*0264*/ 	.word	0x0000a670


	//   ....[21]....
        /*0268*/ 	.word	0x0000a680


	//   ....[22]....
        /*026c*/ 	.word	0x0000a6a0


	//   ....[23]....
        /*0270*/ 	.word	0x0000a6b0


	//   ....[24]....
        /*0274*/ 	.word	0x0000a790


	//   ....[25]....
        /*0278*/ 	.word	0x0000a7b0


	//   ....[26]....
        /*027c*/ 	.word	0x0000a8a0


	//   ....[27]....
        /*0280*/ 	.word	0x0000a8d0


	//   ....[28]....
        /*0284*/ 	.word	0x0000a9a0


	//   ....[29]....
        /*0288*/ 	.word	0x0000a9d0


	//   ....[30]....
        /*028c*/ 	.word	0x0000aaa0


	//   ....[31]....
        /*0290*/ 	.word	0x0000aac0


	//----- nvinfo : EIATTR_EXIT_INSTR_OFFSETS
	.align		4
.L_140:
        /*0294*/ 	.byte	0x04, 0x1c
        /*0296*/ 	.short	(.L_142 - .L_141)


	//   ....[0]....
.L_141:
        /*0298*/ 	.word	0x00000040


	//   ....[1]....
        /*029c*/ 	.word	0x0000aad0


	//   ....[2]....
        /*02a0*/ 	.word	0x0000ab20


	//   ....[3]....
        /*02a4*/ 	.word	0x0000ab80


	//----- nvinfo : EIATTR_CTAIDZ_USED
	.align		4
.L_142:
        /*02a8*/ 	.byte	0x01, 0x04
	.zero		2


	//----- nvinfo : EIATTR_MAX_THREADS
	.align		4
        /*02ac*/ 	.byte	0x04, 0x05
        /*02ae*/ 	.short	(.L_144 - .L_143)
.L_143:
        /*02b0*/ 	.word	0x00000100
        /*02b4*/ 	.word	0x00000001
        /*02b8*/ 	.word	0x00000001


	//----- nvinfo : EIATTR_CRS_STACK_SIZE
	.align		4
.L_144:
        /*02bc*/ 	.byte	0x04, 0x1e
        /*02be*/ 	.short	(.L_146 - .L_145)
.L_145:
        /*02c0*/ 	.word	0x00000000
.L_146:


//--------------------- .nv.info._ZN7cutlass13device_kernelIN5flash19enable_sm80_to_sm89INS1_16FlashAttnFwdSm80INS1_25CollectiveMainloopFwdSm80ILi8ELi1ELb1EN4cute5tupleIJNS5_1CILi128EEES8_S8_EEELi128ENS_6half_tEfNS_4arch4Sm80ELb0ELb0ELb1ELb1ELb0ELb0ELb1ELb0EEENS1_21CollectiveEpilogueFwdIS9_NS6_IJNS7_ILi1EEESF_SF_EEESA_SC_Li256ELb1ELb1ELb0ELb0EEENS1_19SingleTileSchedulerILb1ELb0ELb1ELi128EEEEEEEEEvNT_6ParamsE --------------------------
	.section	.nv.info._ZN7cutlass13device_kernelIN5flash19enable_sm80_to_sm89INS1_16FlashAttnFwdSm80INS1_25CollectiveMainloopFwdSm80ILi8ELi1ELb1EN4cute5tupleIJNS5_1CILi128EEES8_S8_EEELi128ENS_6half_tEfNS_4arch4Sm80ELb0ELb0ELb1ELb1ELb0ELb0ELb1ELb0EEENS1_21CollectiveEpilogueFwdIS9_NS6_IJNS7_ILi1EEESF_SF_EEESA_SC_Li256ELb1ELb1ELb0ELb0EEENS1_19SingleTileSchedulerILb1ELb0ELb1ELi128EEEEEEEEEvNT_6ParamsE,"",@"SHT_CUDA_INFO"
	.sectionflags	@""
	.align	4


	//----- nvinfo : EIATTR_CUDA_API_VERSION
	.align		4
        /*0000*/ 	.byte	0x04, 0x37
        /*0002*/ 	.short	(.L_148 - .L_147)
.L_147:
        /*0004*/ 	.word	0x00000082


	//----- nvinfo : EIATTR_SW2861232_WAR
	.align		4
.L_148:
        /*0008*/ 	.byte	0x01, 0x35
	.zero		2


	//----- nvinfo : EIATTR_PARAM_CBANK
	.align		4
        /*000c*/ 	.byte	0x04, 0x0a
        /*000e*/ 	.short	(.L_150 - .L_149)
	.align		4
.L_149:
        /*0010*/ 	.word	index@(.nv.constant0._ZN7cutlass13device_kernelIN5flash19enable_sm80_to_sm89INS1_16FlashAttnFwdSm80INS1_25CollectiveMainloopFwdSm80ILi8ELi1ELb1EN4cute5tupleIJNS5_1CILi128EEES8_S8_EEELi128ENS_6half_tEfNS_4arch4Sm80ELb0ELb0ELb1ELb1ELb0ELb0ELb1ELb0EEENS1_21CollectiveEpilogueFwdIS9_NS6_IJNS7_ILi1EEESF_SF_EEESA_SC_Li256ELb1ELb1ELb0ELb0EEENS1_19SingleTileSchedulerILb1ELb0ELb1ELi128EEEEEEEEEvNT_6ParamsE)
        /*0014*/ 	.short	0x0160
        /*0016*/ 	.short	0x0418


	//----- nvinfo : EIATTR_CBANK_PARAM_SIZE
	.align		4
.L_150:
        /*0018*/ 	.byte	0x03, 0x19
        /*001a*/ 	.short	0x0418


	//----- nvinfo : EIATTR_KPARAM_INFO
	.align		4
        /*001c*/ 	.byte	0x04, 0x17
        /*001e*/ 	.short	(.L_152 - .L_151)
.L_151:
        /*0020*/ 	.word	0x00000000
        /*0024*/ 	.short	0x0000
        /*0026*/ 	.short	0x0000
        /*0028*/ 	.byte	0x00, 0xf0, 0x61, 0x10


	//----- nvinfo : EIATTR_MAXREG_COUNT
	.align		4
.L_152:
        /*002c*/ 	.byte	0x03, 0x1b
        /*002e*/ 	.short	0x00ff


	//----- nvinfo : EIATTR_NUM_BARRIERS
	.align		4
        /*0030*/ 	.byte	0x02, 0x4c
        /*0032*/ 	.byte	0x02
	.zero		1


	//----- nvinfo : EIATTR_ANNOTATIONS
	.align		4
        /*0034*/ 	.byte	0x04, 0x55
        /*0036*/ 	.short	(.L_154 - .L_153)


	//   ....[0]....
.L_153:
        /*0038*/ 	.word	0x00000001
        /*003c*/ 	.byte	0x00, 0x59, 0x00, 0x00, 0x01, 0x00, 0x00, 0x00, 0x20, 0x59, 0x00, 0x00, 0x01, 0x00, 0x00, 0x00
        /*004c*/ 	.byte	0xb0, 0x59, 0x00, 0x00, 0x01, 0x00, 0x00, 0x00, 0xf0, 0x59, 0x00, 0x00, 0x01, 0x00, 0x00, 0x00
        /*005c*/ 	.byte	0x20, 0x5a, 0x00, 0x00, 0x01, 0x00, 0x00, 0x00, 0x30, 0x5a, 0x00, 0x00, 0x01, 0x00, 0x00, 0x00
        /*006c*/ 	.byte	0x50, 0x5a, 0x00, 0x00, 0x01, 0x00, 0x00, 0x00, 0xf0, 0x6a, 0x00, 0x00, 0x01, 0x00, 0x00, 0x00
        /*007c*/ 	.byte	0xe0, 0x7e, 0x00, 0x00, 0x01, 0x00, 0x00, 0x00, 0xe0, 0x91, 0x00, 0x00, 0x01, 0x00, 0x00, 0x00
        /*008c*/ 	.byte	0x20, 0x98, 0x00, 0x00, 0x01, 0x00, 0x00, 0x00, 0x40, 0x98, 0x00, 0x00, 0x01, 0x00, 0x00, 0x00
        /*009c*/ 	.byte	0x70, 0x98, 0x00, 0x00, 0x01, 0x00, 0x00, 0x00, 0x80, 0x98, 0x00, 0x00


	//----- nvinfo : EIATTR_MERCURY_ISA_VERSION
	.align		4
.L_154:
        /*00a8*/ 	.byte	0x03, 0x5f
        /*00aa*/ 	.short	0x0000


	//----- nvinfo : EIATTR_INT_WARP_WIDE_INSTR_OFFSETS
	.align		4
        /*00ac*/ 	.byte	0x04, 0x31
        /*00ae*/ 	.short	(.L_156 - .L_155)


	//   ....[0]....
.L_155:
        /*00b0*/ 	.word	0x000013a0


	//----- nvinfo : EIATTR_COOP_GROUP_MASK_REGIDS
	.align		4
.L_156:
        /*00b4*/ 	.byte	0x04, 0x29
        /*00b6*/ 	.short	(.L_158 - .L_157)


	//   ....[0]....
.L_157:
        /*00b8*/ 	.word	0xffffffff


	//   ....[1]....
        /*00bc*/ 	.word	0xffffffff


	//   ....[2]....
        /*00c0*/ 	.word	0xffffffff


	//   ....[3]....
        /*00c4*/ 	.word	0xffffffff


	//   ....[4]....
        /*00c8*/ 	.word	0xffffffff


	//   ....[5]....
        /*00cc*/ 	.word	0xffffffff


	//   ....[6]....
        /*00d0*/ 	.word	0xffffffff


	//   ....[7]....
        /*00d4*/ 	.word	0xffffffff


	//   ....[8]....
        /*00d8*/ 	.word	0xffffffff


	//   ....[9]....
        /*00dc*/ 	.word	0xffffffff


	//   ....[10]....
        /*00e0*/ 	.word	0xffffffff


	//   ....[11]....
        /*00e4*/ 	.word	0xffffffff


	//   ....[12]....
        /*00e8*/ 	.word	0xffffffff


	//   ....[13]....
        /*00ec*/ 	.word	0xffffffff


	//   ....[14]....
        /*00f0*/ 	.word	0xffffffff


	//   ....[15]....
        /*00f4*/ 	.word	0xffffffff


	//   ....[16]....
        /*00f8*/ 	.word	0xffffffff


	//   ....[17]....
        /*00fc*/ 	.word	0xffffffff


	//   ....[18]....
        /*0100*/ 	.word	0xffffffff


	//   ....[19]....
        /*0104*/ 	.word	0xffffffff


	//   ....[20]....
        /*0108*/ 	.word	0xffffffff


	//   ....[21]....
        /*010c*/ 	.word	0xffffffff


	//   ....[22]....
        /*0110*/ 	.word	0xffffffff


	//   ....[23]....
        /*0114*/ 	.word	0xffffffff


	//   ....[24]....
        /*0118*/ 	.word	0xffffffff


	//   ....[25]....
        /*011c*/ 	.word	0xffffffff


	//   ....[26]....
        /*0120*/ 	.word	0xffffffff


	//   ....[27]....
        /*0124*/ 	.word	0xffffffff


	//   ....[28]....
        /*0128*/ 	.word	0xffffffff


	//   ....[29]....
        /*012c*/ 	.word	0xffffffff


	//   ....[30]....
        /*0130*/ 	.word	0xffffffff


	//   ....[31]....
        /*0134*/ 	.word	0xffffffff


	//   ....[32]....
        /*0138*/ 	.word	0xffffffff


	//   ....[33]....
        /*013c*/ 	.word	0xffffffff


	//   ....[34]....
        /*0140*/ 	.word	0xffffffff


	//   ....[35]....
        /*0144*/ 	.word	0xffffffff


	//   ....[36]....
        /*0148*/ 	.word	0xffffffff


	//   ....[37]....
        /*014c*/ 	.word	0xffffffff


	//   ....[38]....
        /*0150*/ 	.word	0xffffffff


	//   ....[39]....
        /*0154*/ 	.word	0xffffffff


	//   ....[40]....
        /*0158*/ 	.word	0xffffffff


	//----- nvinfo : EIATTR_COOP_GROUP_INSTR_OFFSETS
	.align		4
.L_158:
        /*015c*/ 	.byte	0x04, 0x28
        /*015e*/ 	.short	(.L_160 - .L_159)


	//   ....[0]....
.L_159:
        /*0160*/ 	.word	0x00000090


	//   ....[1]....
        /*0164*/ 	.word	0x00000d90


	//   ....[2]....
        /*0168*/ 	.word	0x00000dd0


	//   ....[3]....
        /*016c*/ 	.word	0x00000e10


	//   ....[4]....
        /*0170*/ 	.word	0x00000e60


	//   ....[5]....
        /*0174*/ 	.word	0x00000ea0


	//   ....[6]....
        /*0178*/ 	.word	0x00000ed0


	//   ....[7]....
        /*017c*/ 	.word	0x00000f00


	//   ....[8]....
        /*0180*/ 	.word	0x00000f20


	//   ....[9]....
        /*0184*/ 	.word	0x00003e60


	//   ....[10]....
        /*0188*/ 	.word	0x00003f10


	//   ....[11]....
        /*018c*/ 	.word	0x00003f20


	//   ....[12]....
        /*0190*/ 	.word	0x00003f50


	//   ....[13]....
        /*0194*/ 	.word	0x00007670


	//   ....[14]....
        /*0198*/ 	.word	0x00007690


	//   ....[15]....
        /*019c*/ 	.word	0x000076b0


	//   ....[16]....
        /*01a0*/ 	.word	0x000076d0


	//   ....[17]....
        /*01a4*/ 	.word	0x000098a0


	//   ....[18]....
        /*01a8*/ 	.word	0x000098b0


	//   ....[19]....
        /*01ac*/ 	.word	0x000098f0


	//   ....[20]....
        /*01b0*/ 	.word	0x00009910


	//   ....[21]....
        /*01b4*/ 	.word	0x0000aa70


	//   ....[22]....
        /*01b8*/ 	.word	0x0000aaa0


	//   ....[23]....
        /*01bc*/ 	.word	0x0000aae0


	//   ....[24]....
        /*01c0*/ 	.word	0x0000ab20


	//   ....[25]....
        /*01c4*/ 	.word	0x0000ace0


	//   ....[26]....
        /*01c8*/ 	.word	0x0000acf0


	//   ....[27]....
        /*01cc*/ 	.word	0x0000ade0


	//   ....[28]....
        /*01d0*/ 	.word	0x0000ae10


	//   ....[29]....
        /*01d4*/ 	.word	0x0000aee0


	//   ....[30]....
        /*01d8*/ 	.word	0x0000af10


	//   ....[31]....
        /*01dc*/ 	.word	0x0000afe0


	//   ....[32]....
        /*01e0*/ 	.word	0x0000b000


	//   ....[33]....
        /*01e4*/ 	.word	0x0000b780


	//   ....[34]....
        /*01e8*/ 	.word	0x0000b7a0


	//   ....[35]....
        /*01ec*/ 	.word	0x0000b870


	//   ....[36]....
        /*01f0*/ 	.word	0x0000b8a0


	//   ....[37]....
        /*01f4*/ 	.word	0x0000b970


	//   ....[38]....
        /*01f8*/ 	.word	0x0000b9a0


	//   ....[39]....
        /*01fc*/ 	.word	0x0000ba70


	//   ....[40]....
        /*0200*/ 	.word	0x0000ba90


	//----- nvinfo : EIATTR_EXIT_INSTR_OFFSETS
	.align		4
.L_160:
        /*0204*/ 	.byte	0x04, 0x1c
        /*0206*/ 	.short	(.L_162 - .L_161)


	//   ....[0]....
.L_161:
        /*0208*/ 	.word	0x00000320


	//   ....[1]....
        /*020c*/ 	.word	0x0000b010


	//   ....[2]....
        /*0210*/ 	.word	0x0000b060


	//   ....[3]....
        /*0214*/ 	.word	0x0000b0c0


	//   ....[4]....
        /*0218*/ 	.word	0x0000baa0


	//   ....[5]....
        /*021c*/ 	.word	0x0000baf0


	//   ....[6]....
        /*0220*/ 	.word	0x0000bb50


	//----- nvinfo : EIATTR_CTAIDZ_USED
	.align		4
.L_162:
        /*0224*/ 	.byte	0x01, 0x04
	.zero		2


	//----- nvinfo : EIATTR_MAX_THREADS
	.align		4
        /*0228*/ 	.byte	0x04, 0x05
        /*022a*/ 	.short	(.L_164 - .L_163)
.L_163:
        /*022c*/ 	.word	0x00000100
        /*0230*/ 	.word	0x00000001
        /*0234*/ 	.word	0x00000001


	//----- nvinfo : EIATTR_CRS_STACK_SIZE
	.align		4
.L_164:
        /*0238*/ 	.byte	0x04, 0x1e
        /*023a*/ 	.short	(.L_166 - .L_165)
.L_165:
        /*023c*/ 	.word	0x00000000
.L_166:


//--------------------- .nv.info._ZN7cutlass13device_kernelIN5flash19enable_sm80_to_sm89INS1_16FlashAttnFwdSm80INS1_25CollectiveMainloopFwdSm80ILi8ELi1ELb1EN4cute5tupleIJNS5_1CILi128EEES8_S8_EEELi128ENS_6half_tEfNS_4arch4Sm80ELb0ELb0ELb1ELb1ELb0ELb1ELb1ELb0EEENS1_21CollectiveEpilogueFwdIS9_NS6_IJNS7_ILi1EEESF_SF_EEESA_SC_Li256ELb1ELb1ELb0ELb0EEENS1_19SingleTileSchedulerILb1ELb0ELb1ELi128EEEEEEEEEvNT_6ParamsE --------------------------
	.section	.nv.info._ZN7cutlass13device_kernelIN5flash19enable_sm80_to_sm89INS1_16FlashAttnFwdSm80INS1_25CollectiveMainloopFwdSm80ILi8ELi1ELb1EN4cute5tupleIJNS5_1CILi128EEES8_S8_EEELi128ENS_6half_tEfNS_4arch4Sm80ELb0ELb0ELb1ELb1ELb0ELb1ELb1ELb0EEENS1_21CollectiveEpilogueFwdIS9_NS6_IJNS7_ILi1EEESF_SF_EEESA_SC_Li256ELb1ELb1ELb0ELb0EEENS1_19SingleTileSchedulerILb1ELb0ELb1ELi128EEEEEEEEEvNT_6ParamsE,"",@"SHT_CUDA_INFO"
	.sectionflags	@""
	.align	4


	//----- nvinfo : EIATTR_CUDA_API_VERSION
	.align		4
        /*0000*/ 	.byte	0x04, 0x37
        /*0002*/ 	.short	(.L_168 - .L_167)
.L_167:
        /*0004*/ 	.word	0x00000082


	//----- nvinfo : EIATTR_SW2861232_WAR
	.align		4
.L_168:
        /*0008*/ 	.byte	0x01, 0x35
	.zero		2


	//----- nvinfo : EIATTR_PARAM_CBANK
	.align		4
        /*000c*/ 	.byte	0x04, 0x0a
        /*000e*/ 	.short	(.L_170 - .L_169)
	.align		4
.L_169:
        /*0010*/ 	.word	index@(.nv.constant0._ZN7cutlass13device_kernelIN5flash19enable_sm80_to_sm89INS1_16FlashAttnFwdSm80INS1_25CollectiveMainloopFwdSm80ILi8ELi1ELb1EN4cute5tupleIJNS5_1CILi128EEES8_S8_EEELi128ENS_6half_tEfNS_4arch4Sm80ELb0ELb0ELb1ELb1ELb0ELb1ELb1ELb0EEENS1_21CollectiveEpilogueFwdIS9_NS6_IJNS7_ILi1EEESF_SF_EEESA_SC_Li256ELb1ELb1ELb0ELb0EEENS1_19SingleTileSchedulerILb1ELb0ELb1ELi128EEEEEEEEEvNT_6ParamsE)
        /*0014*/ 	.short	0x0160
        /*0016*/ 	.short	0x0418


	//----- nvinfo : EIATTR_CBANK_PARAM_SIZE
	.align		4
.L_170:
        /*0018*/ 	.byte	0x03, 0x19
        /*001a*/ 	.short	0x0418


	//----- nvinfo : EIATTR_KPARAM_INFO
	.align		4
        /*001c*/ 	.byte	0x04, 0x17
        /*001e*/ 	.short	(.L_172 - .L_171)
.L_171:
        /*0020*/ 	.word	0x00000000
        /*0024*/ 	.short	0x0000
        /*0026*/ 	.short	0x0000
        /*0028*/ 	.byte	0x00, 0xf0, 0x61, 0x10


	//----- nvinfo : EIATTR_MAXREG_COUNT
	.align		4
.L_172:
        /*002c*/ 	.byte	0x03, 0x1b
        /*002e*/ 	.short	0x00ff


	//----- nvinfo : EIATTR_NUM_BARRIERS
	.align		4
        /*0030*/ 	.byte	0x02, 0x4c
        /*0032*/ 	.byte	0x02
	.zero		1


	//----- nvinfo : EIATTR_ANNOTATIONS
	.align		4
        /*0034*/ 	.byte	0x04, 0x55
        /*0036*/ 	.short	(.L_174 - .L_173)


	//   ....[0]....
.L_173:
        /* <DEDUP_REMOVED lines=24> */


	//----- nvinfo : EIATTR_MERCURY_ISA_VERSION
	.align		4
.L_174:
        /*01a0*/ 	.byte	0x03, 0x5f
        /*01a2*/ 	.short	0x0000


	//----- nvinfo : EIATTR_COOP_GROUP_MASK_REGIDS
	.align		4
        /*01a4*/ 	.byte	0x04, 0x29
        /*01a6*/ 	.short	(.L_176 - .L_175)


	//   ....[0]....
.L_175:
        /*01a8*/ 	.word	0xffffffff


	//   ....[1]....
        /*01ac*/ 	.word	0xffffffff


	//   ....[2]....
        /*01b0*/ 	.word	0xffffffff


	//   ....[3]....
        /*01b4*/ 	.word	0xffffffff


	//   ....[4]....
        /*01b8*/ 	.word	0xffffffff


	//   ....[5]....
        /*01bc*/ 	.word	0xffffffff


	//   ....[6]....
        /*01c0*/ 	.word	0xffffffff


	//   ....[7]....
        /*01c4*/ 	.word	0xffffffff


	//   ....[8]....
        /*01c8*/ 	.word	0xffffffff


	//   ....[9]....
        /*01cc*/ 	.word	0xffffffff


	//   ....[10]....
        /*01d0*/ 	.word	0xffffffff


	//   ....[11]....
        /*01d4*/ 	.word	0xffffffff


	//   ....[12]....
        /*01d8*/ 	.word	0xffffffff


	//   ....[13]....
        /*01dc*/ 	.word	0xffffffff


	//   ....[14]....
        /*01e0*/ 	.word	0xffffffff


	//   ....[15]....
        /*01e4*/ 	.word	0xffffffff


	//   ....[16]....
        /*01e8*/ 	.word	0xffffffff


	//   ....[17]....
        /*01ec*/ 	.word	0xffffffff


	//   ....[18]....
        /*01f0*/ 	.word	0xffffffff


	//   ....[19]....
        /*01f4*/ 	.word	0xffffffff


	//   ....[20]....
        /*01f8*/ 	.word	0xffffffff


	//   ....[21]....
        /*01fc*/ 	.word	0xffffffff


	//   ....[22]....
        /*0200*/ 	.word	0xffffffff


	//   ....[23]....
        /*0204*/ 	.word	0xffffffff


	//   ....[24]....
        /*0208*/ 	.word	0xffffffff


	//   ....[25]....
        /*020c*/ 	.word	0xffffffff


	//   ....[26]....
        /*0210*/ 	.word	0xffffffff


	//   ....[27]....
        /*0214*/ 	.word	0xffffffff


	//   ....[28]....
        /*0218*/ 	.word	0xffffffff


	//   ....[29]....
        /*021c*/ 	.word	0xffffffff


	//   ....[30]....
        /*0220*/ 	.word	0xffffffff


	//   ....[31]....
        /*0224*/ 	.word	0xffffffff


	//   ....[32]....
        /*0228*/ 	.word	0xffffffff


	//   ....[33]....
        /*022c*/ 	.word	0xffffffff


	//   ....[34]....
        /*0230*/ 	.word	0xffffffff


	//   ....[35]....
        /*0234*/ 	.word	0xffffffff


	//   ....[36]....
        /*0238*/ 	.word	0xffffffff


	//   ....[37]....
        /*023c*/ 	.word	0xffffffff


	//   ....[38]....
        /*0240*/ 	.word	0xffffffff


	//   ....[39]....
        /*0244*/ 	.word	0xffffffff


	//   ....[40]....
        /*0248*/ 	.word	0xffffffff


	//----- nvinfo : EIATTR_COOP_GROUP_INSTR_OFFSETS
	.align		4
.L_176:
        /*024c*/ 	.byte	0x04, 0x28
        /*024e*/ 	.short	(.L_178 - .L_177)


	//   ....[0]....
.L_177:
        /*0250*/ 	.word	0x00000090


	//   ....[1]....
        /*0254*/ 	.word	0x00008140


	//   ....[2]....
        /*0258*/ 	.word	0x00008180


	//   ....[3]....
        /*025c*/ 	.word	0x00008230


	//   ....[4]....
        /*0260*/ 	.word	0x00008260


	//   ....[5]....
        /*0264*/ 	.word	0x000083d0


	//   ....[6]....
        /*0268*/ 	.word	0x00008410


	//   ....[7]....
        /*026c*/ 	.word	0x00008520


	//   ....[8]....
        /*0270*/ 	.word	0x00008560


	//   ....[9]....
        /*0274*/ 	.word	0x0000e980


	//   ....[10]....
        /*0278*/ 	.word	0x0000ea80


	//   ....[11]....
        /*027c*/ 	.word	0x0000ea90


	//   ....[12]....
        /*0280*/ 	.word	0x0000eac0


	//   ....[13]....
        /*0284*/ 	.word	0x000123a0


	//   ....[14]....
        /*0288*/ 	.word	0x000124f0


	//   ....[15]....
        /*028c*/ 	.word	0x00012660


	//   ....[16]....
        /*0290*/ 	.word	0x00012770


	//   ....[17]....
        /*0294*/ 	.word	0x00014940


	//   ....[18]....
        /*0298*/ 	.word	0x00014950


	//   ....[19]....
        /*029c*/ 	.word	0x00014980


	//   ....[20]....
        /*02a0*/ 	.word	0x000149a0


	//   ....[21]....
        /*02a4*/ 	.word	0x00015b50


	//   ....[22]....
        /*02a8*/ 	.word	0x00015b80


	//   ....[23]....
        /*02ac*/ 	.word	0x00015bb0


	//   ....[24]....
        /*02b0*/ 	.word	0x00015be0


	//   ....[25]....
        /*02b4*/ 	.word	0x00015da0


	//   ....[26]....
        /*02b8*/ 	.word	0x00015db0


	//   ....[27]....
        /*02bc*/ 	.word	0x00015ea0


	//   ....[28]....
        /*02c0*/ 	.word	0x00015ed0


	//   ....[29]....
        /*02c4*/ 	.word	0x00015fa0


	//   ....[30]....
        /*02c8*/ 	.word	0x00015fd0


	//   ....[31]....
        /*02cc*/ 	.word	0x000160a0


	//   ....[32]....
        /*02d0*/ 	.word	0x000160c0


	//   ....[33]....
        /*02d4*/ 	.word	0x00016800


	//   ....[34]....
        /*02d8*/ 	.word	0x00016820


	//   ....[35]....
        /*02dc*/ 	.word	0x00016900


	//   ....[36]....
        /*02e0*/ 	.word	0x00016930


	//   ....[37]....
        /*02e4*/ 	.word	0x00016a00


	//   ....[38]....
        /*02e8*/ 	.word	0x00016a30


	//   ....[39]....
        /*02ec*/ 	.word	0x00016b00


	//   ....[40]....
        /*02f0*/ 	.word	0x00016b20


	//----- nvinfo : EIATTR_EXIT_INSTR_OFFSETS
	.align		4
.L_178:
        /*02f4*/ 	.byte	0x04, 0x1c
        /*02f6*/ 	.short	(.L_180 - .L_179)


	//   ....[0]....
.L_179:
        /*02f8*/ 	.word	0x00000350


	//   ....[1]....
        /*02fc*/ 	.word	0x000160d0


	//   ....[2]....
        /*0300*/ 	.word	0x00016120


	//   ....[3]....
        /*0304*/ 	.word	0x00016180


	//   ....[4]....
        /*0308*/ 	.word	0x00016b30


	//   ....[5]....
        /*030c*/ 	.word	0x00016b80


	//   ....[6]....
        /*0310*/ 	.word	0x00016be0


	//----- nvinfo : EIATTR_CTAIDZ_USED
	.align		4
.L_180:
        /*0314*/ 	.byte	0x01, 0x04
	.zero		2


	//----- nvinfo : EIATTR_MAX_THREADS
	.align		4
        /*0318*/ 	.byte	0x04, 0x05
        /*031a*/ 	.short	(.L_182 - .L_181)
.L_181:
        /*031c*/ 	.word	0x00000100
        /*0320*/ 	.word	0x00000001
        /*0324*/ 	.word	0x00000001


	//----- nvinfo : EIATTR_CRS_STACK_SIZE
	.align		4
.L_182:
        /*0328*/ 	.byte	0x04, 0x1e
        /*032a*/ 	.short	(.L_184 - .L_183)
.L_183:
        /*032c*/ 	.word	0x00000000
.L_184:


//--------------------- .nv.info._ZN7cutlass13device_kernelIN5flash19enable_sm80_to_sm89INS1_16FlashAttnFwdSm80INS1_25CollectiveMainloopFwdSm80ILi8ELi1ELb1EN4cute5tupleIJNS5_1CILi128EEENS7_ILi96EEES8_EEELi128ENS_6half_tEfNS_4arch4Sm80ELb0ELb1ELb1ELb0ELb0ELb0ELb1ELb0EEENS1_21CollectiveEpilogueFwdINS6_IJS8_S8_S9_EEENS6_IJNS7_ILi1EEESH_SH_EEESB_SD_Li256ELb0ELb1ELb0ELb0EEENS1_19SingleTileSchedulerILb0ELb0ELb1ELi128EEEEEEEEEvNT_6ParamsE --------------------------
	.section	.nv.info._ZN7cutlass13device_kernelIN5flash19enable_sm80_to_sm89INS1_16FlashAttnFwdSm80INS1_25CollectiveMainloopFwdSm80ILi8ELi1ELb1EN4cute5tupleIJNS5_1CILi128EEENS7_ILi96EEES8_EEELi128ENS_6half_tEfNS_4arch4Sm80ELb0ELb1ELb1ELb0ELb0ELb0ELb1ELb0EEENS1_21CollectiveEpilogueFwdINS6_IJS8_S8_S9_EEENS6_IJNS7_ILi1EEESH_SH_EEESB_SD_Li256ELb0ELb1ELb0ELb0EEENS1_19SingleTileSchedulerILb0ELb0ELb1ELi128EEEEEEEEEvNT_6ParamsE,"",@"SHT_CUDA_INFO"
	.sectionflags	@""
	.align	4


	//----- nvinfo : EIATTR_CUDA_API_VERSION
	.align		4
        /*0000*/ 	.byte	0x04, 0x37
        /*0002*/ 	.short	(.L_186 - .L_185)
.L_185:
        /*0004*/ 	.word	0x00000082


	//----- nvinfo : EIATTR_SW2861232_WAR
	.align		4
.L_186:
        /*0008*/ 	.byte	0x01, 0x35
	.zero		2


	//----- nvinfo : EIATTR_PARAM_CBANK
	.align		4
        /*000c*/ 	.byte	0x04, 0x0a
        /*000e*/ 	.short	(.L_188 - .L_187)
	.align		4
.L_187:
        /*0010*/ 	.word	index@(.nv.constant0._ZN7cutlass13device_kernelIN5flash19enable_sm80_to_sm89INS1_16FlashAttnFwdSm80INS1_25CollectiveMainloopFwdSm80ILi8ELi1ELb1EN4cute5tupleIJNS5_1CILi128EEENS7_ILi96EEES8_EEELi128ENS_6half_tEfNS_4arch4Sm80ELb0ELb1ELb1ELb0ELb0ELb0ELb1ELb0EEENS1_21CollectiveEpilogueFwdINS6_IJS8_S8_S9_EEENS6_IJNS7_ILi1EEESH_SH_EEESB_SD_Li256ELb0ELb1ELb0ELb0EEENS1_19SingleTileSchedulerILb0ELb0ELb1ELi128EEEEEEEEEvNT_6ParamsE)
        /*0014*/ 	.short	0x0160
        /*0016*/ 	.short	0x0418


	//----- nvinfo : EIATTR_CBANK_PARAM_SIZE
	.align		4
.L_188:
        /*0018*/ 	.byte	0x03, 0x19
        /*001a*/ 	.short	0x0418


	//----- nvinfo : EIATTR_KPARAM_INFO
	.align		4
        /*001c*/ 	.byte	0x04, 0x17
        /*001e*/ 	.short	(.L_190 - .L_189)
.L_189:
        /*0020*/ 	.word	0x00000000
        /*0024*/ 	.short	0x0000
        /*0026*/ 	.short	0x0000
        /*0028*/ 	.byte	0x00, 0xf0, 0x61, 0x10


	//----- nvinfo : EIATTR_MAXREG_COUNT
	.align		4
.L_190:
        /*002c*/ 	.byte	0x03, 0x1b
        /*002e*/ 	.short	0x00ff


	//----- nvinfo : EIATTR_NUM_BARRIERS
	.align		4
        /*0030*/ 	.byte	0x02, 0x4c
        /*0032*/ 	.byte	0x02
	.zero		1


	//----- nvinfo : EIATTR_MERCURY_ISA_VERSION
	.align		4
        /*0034*/ 	.byte	0x03, 0x5f
        /*0036*/ 	.short	0x0000


	//----- nvinfo : EIATTR_COOP_GROUP_MASK_REGIDS
	.align		4
        /*0038*/ 	.byte	0x04, 0x29
        /*003a*/ 	.short	(.L_192 - .L_191)


	//   ....[0]....
.L_191:
        /*003c*/ 	.word	0xffffffff


	//   ....[1]....
        /*0040*/ 	.word	0xffffffff


	//   ....[2]....
        /*0044*/ 	.word	0xffffffff


	//   ....[3]....
        /*0048*/ 	.word	0xffffffff


	//   ....[4]....
        /*004c*/ 	.word	0xffffffff


	//   ....[5]....
        /*0050*/ 	.word	0xffffffff


	//   ....[6]....
        /*0054*/ 	.word	0xffffffff


	//   ....[7]....
        /*0058*/ 	.word	0xffffffff


	//   ....[8]....
        /*005c*/ 	.word	0xffffffff


	//   ....[9]....
        /*0060*/ 	.word	0xffffffff


	//   ....[10]....
        /*0064*/ 	.word	0xffffffff


	//   ....[11]....
        /*0068*/ 	.word	0xffffffff


	//   ....[12]....
        /*006c*/ 	.word	0xffffffff


	//   ....[13]....
        /*0070*/ 	.word	0xffffffff


	//   ....[14]....
        /*0074*/ 	.word	0xffffffff


	//   ....[15]....
        /*0078*/ 	.word	0xffffffff


	//   ....[16]....
        /*007c*/ 	.word	0xffffffff


	//   ....[17]....
        /*0080*/ 	.word	0xffffffff


	//   ....[18]....
        /*0084*/ 	.word	0xffffffff


	//   ....[19]....
        /*0088*/ 	.word	0xffffffff


	//   ....[20]....
        /*008c*/ 	.word	0xffffffff


	//   ....[21]....
        /*0090*/ 	.word	0xffffffff


	//   ....[22]....
        /*0094*/ 	.word	0xffffffff


	//   ....[23]....
        /*0098*/ 	.word	0xffffffff


	//   ....[24]....
        /*009c*/ 	.word	0xffffffff


	//   ....[25]....
        /*00a0*/ 	.word	0xffffffff


	//   ....[26]....
        /*00a4*/ 	.word	0xffffffff


	//   ....[27]....
        /*00a8*/ 	.word	0xffffffff


	//   ....[28]....
        /*00ac*/ 	.word	0xffffffff


	//   ....[29]....
        /*00b0*/ 	.word	0xffffffff


	//   ....[30]....
        /*00b4*/ 	.word	0xffffffff


	//   ....[31]....
        /*00b8*/ 	.word	0xffffffff


	//   ....[32]....
        /*00bc*/ 	.word	0xffffffff


	//   ....[33]....
        /*00c0*/ 	.word	0xffffffff


	//   ....[34]....
        /*00c4*/ 	.word	0xffffffff


	//   ....[35]....
        /*00c8*/ 	.word	0xffffffff


	//   ....[36]....
        /*00cc*/ 	.word	0xffffffff


	//   ....[37]....
        /*00d0*/ 	.word	0xffffffff


	//   ....[38]....
        /*00d4*/ 	.word	0xffffffff


	//   ....[39]....
        /*00d8*/ 	.word	0xffffffff


	//   ....[40]....
        /*00dc*/ 	.word	0xffffffff


	//   ....[41]....
        /*00e0*/ 	.word	0xffffffff


	//   ....[42]....
        /*00e4*/ 	.word	0xffffffff


	//   ....[43]....
        /*00e8*/ 	.word	0xffffffff


	//   ....[44]....
        /*00ec*/ 	.word	0xffffffff


	//   ....[45]....
        /*00f0*/ 	.word	0xffffffff


	//   ....[46]....
        /*00f4*/ 	.word	0xffffffff


	//   ....[47]....
        /*00f8*/ 	.word	0xffffffff


	//   ....[48]....
        /*00fc*/ 	.word	0xffffffff


	//   ....[49]....
        /*0100*/ 	.word	0xffffffff


	//   ....[50]....
        /*0104*/ 	.word	0xffffffff


	//   ....[51]....
        /*0108*/ 	.word	0xffffffff


	//   ....[52]....
        /*010c*/ 	.word	0xffffffff


	//   ....[53]....
        /*0110*/ 	.word	0xffffffff


	//----- nvinfo : EIATTR_COOP_GROUP_INSTR_OFFSETS
	.align		4
.L_192:
        /*0114*/ 	.byte	0x04, 0x28
        /*0116*/ 	.short	(.L_194 - .L_193)


	//   ....[0]....
.L_193:
        /*0118*/ 	.word	0x00000ae0


	//   ....[1]....
        /*011c*/ 	.word	0x00000b20


	//   ....[2]....
        /*0120*/ 	.word	0x00000b50


	//   ....[3]....
        /*0124*/ 	.word	0x00000b90


	//   ....[4]....
        /*0128*/ 	.word	0x00000bc0


	//   ....[5]....
        /*012c*/ 	.word	0x00000c60


	//   ....[6]....
        /*0130*/ 	.word	0x00000f40


	//   ....[7]....
        /*0134*/ 	.word	0x00000f70


	//   ....[8]....
        /*0138*/ 	.word	0x00002710


	//   ....[9]....
        /*013c*/ 	.word	0x00002a80


	//   ....[10]....
        /*0140*/ 	.word	0x00003fc0


	//   ....[11]....
        /*0144*/ 	.word	0x00004010


	//   ....[12]....
        /*0148*/ 	.word	0x00004020


	//   ....[13]....
        /*014c*/ 	.word	0x00004050


	//   ....[14]....
        /*0150*/ 	.word	0x00006830


	//   ....[15]....
        /*0154*/ 	.word	0x00006bb0


	//   ....[16]....
        /*0158*/ 	.word	0x00007c20


	//   ....[17]....
        /*015c*/ 	.word	0x00007d10


	//   ....[18]....
        /*0160*/ 	.word	0x00007f90


	//   ....[19]....
        /*0164*/ 	.word	0x00008080


	//   ....[20]....
        /*0168*/ 	.word	0x0000aef0


	//   ....[21]....
        /*016c*/ 	.word	0x0000af10


	//   ....[22]....
        /*0170*/ 	.word	0x0000af40


	//   ....[23]....
        /*0174*/ 	.word	0x0000af70


	//   ....[24]....
        /*0178*/ 	.word	0x0000dd10


	//   ....[25]....
        /*017c*/ 	.word	0x0000e340


	//   ....[26]....
        /*0180*/ 	.word	0x0000f0e0


	//   ....[27]....
        /*0184*/ 	.word	0x0000f3e0


	//   ....[28]....
        /*0188*/ 	.word	0x0000f430


	//   ....[29]....
        /*018c*/ 	.word	0x0000f4f0


	//   ....[30]....
        /*0190*/ 	.word	0x00010d00


	//   ....[31]....
        /*0194*/ 	.word	0x00010d30


	//   ....[32]....
        /*0198*/ 	.word	0x00010d70


	//   ....[33]....
        /*019c*/ 	.word	0x00010d80


	//   ....[34]....
        /*01a0*/ 	.word	0x00011ea0


	//   ....[35]....
        /*01a4*/ 	.word	0x00011eb0


	//   ....[36]....
        /*01a8*/ 	.word	0x00011ed0


	//   ....[37]....
        /*01ac*/ 	.word	0x00011ef0


	//   ....[38]....
        /*01b0*/ 	.word	0x00011f10


	//   ....[39]....
        /*01b4*/ 	.word	0x00011f30


	//   ....[40]....
        /*01b8*/ 	.word	0x000120b0


	//   ....[41]....
        /*01bc*/ 	.word	0x000120e0


	//   ....[42]....
        /*01c0*/ 	.word	0x000121b0


	//   ....[43]....
        /*01c4*/ 	.word	0x000121e0


	//   ....[44]....
        /*01c8*/ 	.word	0x000122b0


	//   ....[45]....
        /*01cc*/ 	.word	0x000122d0


	//   ....[46]....
        /*01d0*/ 	.word	0x000128d0


	//   ....[47]....
        /*01d4*/ 	.word	0x000128f0


	//   ....[48]....
        /*01d8*/ 	.word	0x000129c0


	//   ....[49]....
        /*01dc*/ 	.word	0x000129f0


	//   ....[50]....
        /*01e0*/ 	.word	0x00012ac0


	//   ....[51]....
        /*01e4*/ 	.word	0x00012af0


	//   ....[52]....
        /*01e8*/ 	.word	0x00012bc0


	//   ....[53]....
        /*01ec*/ 	.word	0x00012be0


	//----- nvinfo : EIATTR_EXIT_INSTR_OFFSETS
	.align		4
.L_194:
        /*01f0*/ 	.byte	0x04, 0x1c
        /*01f2*/ 	.short	(.L_196 - .L_195)


	//   ....[0]....
.L_195:
        /*01f4*/ 	.word	0x00000030


	//   ....[1]....
        /*01f8*/ 	.word	0x000122e0


	//   ....[2]....
        /*01fc*/ 	.word	0x00012330


	//   ....[3]....
        /*0200*/ 	.word	0x00012390


	//   ....[4]....
        /*0204*/ 	.word	0x00012bf0


	//   ....[5]....
        /*0208*/ 	.word	0x00012c40


	//   ....[6]....
        /*020c*/ 	.word	0x00012ca0


	//----- nvinfo : EIATTR_CTAIDZ_USED
	.align		4
.L_196:
        /*0210*/ 	.byte	0x01, 0x04
	.zero		2


	//----- nvinfo : EIATTR_MAX_THREADS
	.align		4
        /*0214*/ 	.byte	0x04, 0x05
        /*0216*/ 	.short	(.L_198 - .L_197)
.L_197:
        /*0218*/ 	.word	0x00000100
        /*021c*/ 	.word	0x00000001
        /*0220*/ 	.word	0x00000001


	//----- nvinfo : EIATTR_CRS_STACK_SIZE
	.align		4
.L_198:
        /*0224*/ 	.byte	0x04, 0x1e
        /*0226*/ 	.short	(.L_200 - .L_199)
.L_199:
        /*0228*/ 	.word	0x00000000
.L_200:


//--------------------- .nv.info._ZN7cutlass13device_kernelIN5flash19enable_sm80_to_sm89INS1_16FlashAttnFwdSm80INS1_25CollectiveMainloopFwdSm80ILi8ELi1ELb1EN4cute5tupleIJNS5_1CILi128EEENS7_ILi96EEES8_EEELi128ENS_6half_tEfNS_4arch4Sm80ELb0ELb1ELb1ELb1ELb0ELb0ELb1ELb0EEENS1_21CollectiveEpilogueFwdINS6_IJS8_S8_S9_EEENS6_IJNS7_ILi1EEESH_SH_EEESB_SD_Li256ELb1ELb1ELb0ELb0EEENS1_19SingleTileSchedulerILb1ELb0ELb1ELi128EEEEEEEEEvNT_6ParamsE --------------------------
	.section	.nv.info._ZN7cutlass13device_kernelIN5flash19enable_sm80_to_sm89INS1_16FlashAttnFwdSm80INS1_25CollectiveMainloopFwdSm80ILi8ELi1ELb1EN4cute5tupleIJNS5_1CILi128EEENS7_ILi96EEES8_EEELi128ENS_6half_tEfNS_4arch4Sm80ELb0ELb1ELb1ELb1ELb0ELb0ELb1ELb0EEENS1_21CollectiveEpilogueFwdINS6_IJS8_S8_S9_EEENS6_IJNS7_ILi1EEESH_SH_EEESB_SD_Li256ELb1ELb1ELb0ELb0EEENS1_19SingleTileSchedulerILb1ELb0ELb1ELi128EEEEEEEEEvNT_6ParamsE,"",@"SHT_CUDA_INFO"
	.sectionflags	@""
	.align	4


	//----- nvinfo : EIATTR_CUDA_API_VERSION
	.align		4
        /*0000*/ 	.byte	0x04, 0x37
        /*0002*/ 	.short	(.L_202 - .L_201)
.L_201:
        /*0004*/ 	.word	0x00000082


	//----- nvinfo : EIATTR_SW2861232_WAR
	.align		4
.L_202:
        /*0008*/ 	.byte	0x01, 0x35
	.zero		2


	//----- nvinfo : EIATTR_PARAM_CBANK
	.align		4
        /*000c*/ 	.byte	0x04, 0x0a
        /*000e*/ 	.short	(.L_204 - .L_203)
	.align		4
.L_203:
        /*0010*/ 	.word	index@(.nv.constant0._ZN7cutlass13device_kernelIN5flash19enable_sm80_to_sm89INS1_16FlashAttnFwdSm80INS1_25CollectiveMainloopFwdSm80ILi8ELi1ELb1EN4cute5tupleIJNS5_1CILi128EEENS7_ILi96EEES8_EEELi128ENS_6half_tEfNS_4arch4Sm80ELb0ELb1ELb1ELb1ELb0ELb0ELb1ELb0EEENS1_21CollectiveEpilogueFwdINS6_IJS8_S8_S9_EEENS6_IJNS7_ILi1EEESH_SH_EEESB_SD_Li256ELb1ELb1ELb0ELb0EEENS1_19SingleTileSchedulerILb1ELb0ELb1ELi128EEEEEEEEEvNT_6ParamsE)
        /*0014*/ 	.short	0x0160
        /*0016*/ 	.short	0x0418


	//----- nvinfo : EIATTR_CBANK_PARAM_SIZE
	.align		4
.L_204:
        /*0018*/ 	.byte	0x03, 0x19
        /*001a*/ 	.short	0x0418


	//----- nvinfo : EIATTR_KPARAM_INFO
	.align		4
        /*001c*/ 	.byte	0x04, 0x17
        /*001e*/ 	.short	(.L_206 - .L_205)
.L_205:
        /*0020*/ 	.word	0x00000000
        /*0024*/ 	.short	0x0000
        /*0026*/ 	.short	0x0000
        /*0028*/ 	.byte	0x00, 0xf0, 0x61, 0x10


	//----- nvinfo : EIATTR_MAXREG_COUNT
	.align		4
.L_206:
        /*002c*/ 	.byte	0x03, 0x1b
        /*002e*/ 	.short	0x00ff


	//----- nvinfo : EIATTR_NUM_BARRIERS
	.align		4
        /*0030*/ 	.byte	0x02, 0x4c
        /*0032*/ 	.byte	0x02
	.zero		1


	//----- nvinfo : EIATTR_MERCURY_ISA_VERSION
	.align		4
        /*0034*/ 	.byte	0x03, 0x5f
        /*0036*/ 	.short	0x0000


	//----- nvinfo : EIATTR_COOP_GROUP_MASK_REGIDS
	.align		4
        /*0038*/ 	.byte	0x04, 0x29
        /*003a*/ 	.short	(.L_208 - .L_207)


	//   ....[0]....
.L_207:
        /*003c*/ 	.word	0xffffffff


	//   ....[1]....
        /*0040*/ 	.word	0xffffffff


	//   ....[2]....
        /*0044*/ 	.word	0xffffffff


	//   ....[3]....
        /*0048*/ 	.word	0xffffffff


	//   ....[4]....
        /*004c*/ 	.word	0xffffffff


	//   ....[5]....
        /*0050*/ 	.word	0xffffffff


	//   ....[6]....
        /*0054*/ 	.word	0xffffffff


	//   ....[7]....
        /*0058*/ 	.word	0xffffffff


	//   ....[8]....
        /*005c*/ 	.word	0xffffffff


	//   ....[9]....
        /*0060*/ 	.word	0xffffffff


	//   ....[10]....
        /*0064*/ 	.word	0xffffffff


	//   ....[11]....
        /*0068*/ 	.word	0xffffffff


	//   ....[12]....
        /*006c*/ 	.word	0xffffffff


	//   ....[13]....
        /*0070*/ 	.word	0xffffffff


	//   ....[14]....
        /*0074*/ 	.word	0xffffffff


	//   ....[15]....
        /*0078*/ 	.word	0xffffffff


	//   ....[16]....
        /*007c*/ 	.word	0xffffffff


	//   ....[17]....
        /*0080*/ 	.word	0xffffffff


	//   ....[18]....
        /*0084*/ 	.word	0xffffffff


	//   ....[19]....
        /*0088*/ 	.word	0xffffffff


	//   ....[20]....
        /*008c*/ 	.word	0xffffffff


	//   ....[21]....
        /*0090*/ 	.word	0xffffffff


	//   ....[22]....
        /*0094*/ 	.word	0xffffffff


	//   ....[23]....
        /*0098*/ 	.word	0xffffffff


	//   ....[24]....
        /*009c*/ 	.word	0xffffffff


	//   ....[25]....
        /*00a0*/ 	.word	0xffffffff


	//   ....[26]....
        /*00a4*/ 	.word	0xffffffff


	//   ....[27]....
        /*00a8*/ 	.word	0xffffffff


	//   ....[28]....
        /*00ac*/ 	.word	0xffffffff


	//   ....[29]....
        /*00b0*/ 	.word	0xffffffff


	//   ....[30]....
        /*00b4*/ 	.word	0xffffffff


	//   ....[31]....
        /*00b8*/ 	.word	0xffffffff


	//   ....[32]....
        /*00bc*/ 	.word	0xffffffff


	//   ....[33]....
        /*00c0*/ 	.word	0xffffffff


	//   ....[34]....
        /*00c4*/ 	.word	0xffffffff


	//   ....[35]....
        /*00c8*/ 	.word	0xffffffff


	//   ....[36]....
        /*00cc*/ 	.word	0xffffffff


	//   ....[37]....
        /*00d0*/ 	.word	0xffffffff


	//   ....[38]....
        /*00d4*/ 	.word	0xffffffff


	//   ....[39]....
        /*00d8*/ 	.word	0xffffffff


	//   ....[40]....
        /*00dc*/ 	.word	0xffffffff


	//   ....[41]....
        /*00e0*/ 	.word	0xffffffff


	//   ....[42]....
        /*00e4*/ 	.word	0xffffffff


	//   ....[43]....
        /*00e8*/ 	.word	0xffffffff


	//   ....[44]....
        /*00ec*/ 	.word	0xffffffff


	//   ....[45]....
        /*00f0*/ 	.word	0xffffffff


	//   ....[46]....
        /*00f4*/ 	.word	0xffffffff


	//   ....[47]....
        /*00f8*/ 	.word	0xffffffff


	//   ....[48]....
        /*00fc*/ 	.word	0xffffffff


	//   ....[49]....
        /*0100*/ 	.word	0xffffffff


	//   ....[50]....
        /*0104*/ 	.word	0xffffffff


	//   ....[51]....
        /*0108*/ 	.word	0xffffffff


	//   ....[52]....
        /*010c*/ 	.word	0xffffffff


	//   ....[53]....
        /*0110*/ 	.word	0xffffffff


	//   ....[54]....
        /*0114*/ 	.word	0xffffffff


	//----- nvinfo : EIATTR_COOP_GROUP_INSTR_OFFSETS
	.align		4
.L_208:
        /*0118*/ 	.byte	0x04, 0x28
        /*011a*/ 	.short	(.L_210 - .L_209)


	//   ....[0]....
.L_209:
        /*011c*/ 	.word	0x00000080


	//   ....[1]....
        /*0120*/ 	.word	0x00001000


	//   ....[2]....
        /*0124*/ 	.word	0x00001050


	//   ....[3]....
        /*0128*/ 	.word	0x00001090


	//   ....[4]....
        /*012c*/ 	.word	0x000010f0


	//   ....[5]....
        /*0130*/ 	.word	0x00001290


	//   ....[6]....
        /*0134*/ 	.word	0x000012d0


	//   ....[7]....
        /*0138*/ 	.word	0x00001360


	//   ....[8]....
        /*013c*/ 	.word	0x000013a0


	//   ....[9]....
        /*0140*/ 	.word	0x00002ca0


	//   ....[10]....
        /*0144*/ 	.word	0x00002f90


	//   ....[11]....
        /*0148*/ 	.word	0x000044a0


	//   ....[12]....
        /*014c*/ 	.word	0x000044f0


	//   ....[13]....
        /*0150*/ 	.word	0x00004500


	//   ....[14]....
        /*0154*/ 	.word	0x00004530


	//   ....[15]....
        /*0158*/ 	.word	0x00006b80


	//   ....[16]....
        /*015c*/ 	.word	0x00007060


	//   ....[17]....
        /*0160*/ 	.word	0x000080c0


	//   ....[18]....
        /*0164*/ 	.word	0x000081b0


	//   ....[19]....
        /*0168*/ 	.word	0x00008430


	//   ....[20]....
        /*016c*/ 	.word	0x00008520


	//   ....[21]....
        /*0170*/ 	.word	0x0000b380


	//   ....[22]....
        /*0174*/ 	.word	0x0000b3a0


	//   ....[23]....
        /*0178*/ 	.word	0x0000b3d0


	//   ....[24]....
        /*017c*/ 	.word	0x0000b400


	//   ....[25]....
        /*0180*/ 	.word	0x0000e1c0


	//   ....[26]....
        /*0184*/ 	.word	0x0000e7b0


	//   ....[27]....
        /*0188*/ 	.word	0x0000f540


	//   ....[28]....
        /*018c*/ 	.word	0x0000f840


	//   ....[29]....
        /*0190*/ 	.word	0x0000f890


	//   ....[30]....
        /*0194*/ 	.word	0x0000f950


	//   ....[31]....
        /*0198*/ 	.word	0x00011160


	//   ....[32]....
        /*019c*/ 	.word	0x00011190


	//   ....[33]....
        /*01a0*/ 	.word	0x000111d0


	//   ....[34]....
        /*01a4*/ 	.word	0x000111e0


	//   ....[35]....
        /*01a8*/ 	.word	0x000122e0


	//   ....[36]....
        /*01ac*/ 	.word	0x00012320


	//   ....[37]....
        /*01b0*/ 	.word	0x00012360


	//   ....[38]....
        /*01b4*/ 	.word	0x000123a0


	//   ....[39]....
        /*01b8*/ 	.word	0x000125a0


	//   ....[40]....
        /*01bc*/ 	.word	0x000125b0


	//   ....[41]....
        /*01c0*/ 	.word	0x000126a0


	//   ....[42]....
        /*01c4*/ 	.word	0x000126d0


	//   ....[43]....
        /*01c8*/ 	.word	0x000127a0


	//   ....[44]....
        /*01cc*/ 	.word	0x000127d0


	//   ....[45]....
        /*01d0*/ 	.word	0x000128a0


	//   ....[46]....
        /*01d4*/ 	.word	0x000128c0


	//   ....[47]....
        /*01d8*/ 	.word	0x00013040


	//   ....[48]....
        /*01dc*/ 	.word	0x00013060


	//   ....[49]....
        /*01e0*/ 	.word	0x00013130


	//   ....[50]....
        /*01e4*/ 	.word	0x00013160


	//   ....[51]....
        /*01e8*/ 	.word	0x00013230


	//   ....[52]....
        /*01ec*/ 	.word	0x00013260


	//   ....[53]....
        /*01f0*/ 	.word	0x00013330


	//   ....[54]....
        /*01f4*/ 	.word	0x00013350


	//----- nvinfo : EIATTR_EXIT_INSTR_OFFSETS
	.align		4
.L_210:
        /*01f8*/ 	.byte	0x04, 0x1c
        /*01fa*/ 	.short	(.L_212 - .L_211)


	//   ....[0]....
.L_211:
        /*01fc*/ 	.word	0x00000330


	//   ....[1]....
        /*0200*/ 	.word	0x000128d0


	//   ....[2]....
        /*0204*/ 	.word	0x00012920


	//   ....[3]....
        /*0208*/ 	.word	0x00012980


	//   ....[4]....
        /*020c*/ 	.word	0x00013360


	//   ....[5]....
        /*0210*/ 	.word	0x000133b0


	//   ....[6]....
        /*0214*/ 	.word	0x00013410


	//----- nvinfo : EIATTR_CTAIDZ_USED
	.align		4
.L_212:
        /*0218*/ 	.byte	0x01, 0x04
	.zero		2


	//----- nvinfo : EIATTR_MAX_THREADS
	.align		4
        /*021c*/ 	.byte	0x04, 0x05
        /*021e*/ 	.short	(.L_214 - .L_213)
.L_213:
        /*0220*/ 	.word	0x00000100
        /*0224*/ 	.word	0x00000001
        /*0228*/ 	.word	0x00000001


	//----- nvinfo : EIATTR_CRS_STACK_SIZE
	.align		4
.L_214:
        /*022c*/ 	.byte	0x04, 0x1e
        /*022e*/ 	.short	(.L_216 - .L_215)
.L_215:
        /*0230*/ 	.word	0x00000000
.L_216:


//--------------------- .nv.info._ZN7cutlass13device_kernelIN5flash19enable_sm80_to_sm89INS1_16FlashAttnFwdSm80INS1_25CollectiveMainloopFwdSm80ILi8ELi1ELb1EN4cute5tupleIJNS5_1CILi128EEENS7_ILi96EEES8_EEELi128ENS_6half_tEfNS_4arch4Sm80ELb0ELb1ELb1ELb1ELb0ELb1ELb1ELb0EEENS1_21CollectiveEpilogueFwdINS6_IJS8_S8_S9_EEENS6_IJNS7_ILi1EEESH_SH_EEESB_SD_Li256ELb1ELb1ELb0ELb0EEENS1_19SingleTileSchedulerILb1ELb0ELb1ELi128EEEEEEEEEvNT_6ParamsE --------------------------
	.section	.nv.info._ZN7cutlass13device_kernelIN5flash19enable_sm80_to_sm89INS1_16FlashAttnFwdSm80INS1_25CollectiveMainloopFwdSm80ILi8ELi1ELb1EN4cute5tupleIJNS5_1CILi128EEENS7_ILi96EEES8_EEELi128ENS_6half_tEfNS_4arch4Sm80ELb0ELb1ELb1ELb1ELb0ELb1ELb1ELb0EEENS1_21CollectiveEpilogueFwdINS6_IJS8_S8_S9_EEENS6_IJNS7_ILi1EEESH_SH_EEESB_SD_Li256ELb1ELb1ELb0ELb0EEENS1_19SingleTileSchedulerILb1ELb0ELb1ELi128EEEEEEEEEvNT_6ParamsE,"",@"SHT_CUDA_INFO"
	.sectionflags	@""
	.align	4


	//----- nvinfo : EIATTR_CUDA_API_VERSION
	.align		4
        /*0000*/ 	.byte	0x04, 0x37
        /*0002*/ 	.short	(.L_218 - .L_217)
.L_217:
        /*0004*/ 	.word	0x00000082


	//----- nvinfo : EIATTR_SW2861232_WAR
	.align		4
.L_218:
        /*0008*/ 	.byte	0x01, 0x35
	.zero		2


	//----- nvinfo : EIATTR_PARAM_CBANK
	.align		4
        /*000c*/ 	.byte	0x04, 0x0a
        /*000e*/ 	.short	(.L_220 - .L_219)
	.align		4
.L_219:
        /*0010*/ 	.word	index@(.nv.constant0._ZN7cutlass13device_kernelIN5flash19enable_sm80_to_sm89INS1_16FlashAttnFwdSm80INS1_25CollectiveMainloopFwdSm80ILi8ELi1ELb1EN4cute5tupleIJNS5_1CILi128EEENS7_ILi96EEES8_EEELi128ENS_6half_tEfNS_4arch4Sm80ELb0ELb1ELb1ELb1ELb0ELb1ELb1ELb0EEENS1_21CollectiveEpilogueFwdINS6_IJS8_S8_S9_EEENS6_IJNS7_ILi1EEESH_SH_EEESB_SD_Li256ELb1ELb1ELb0ELb0EEENS1_19SingleTileSchedulerILb1ELb0ELb1ELi128EEEEEEEEEvNT_6ParamsE)
        /*0014*/ 	.short	0x0160
        /*0016*/ 	.short	0x0418


	//----- nvinfo : EIATTR_CBANK_PARAM_SIZE
	.align		4
.L_220:
        /*0018*/ 	.byte	0x03, 0x19
        /*001a*/ 	.short	0x0418


	//----- nvinfo : EIATTR_KPARAM_INFO
	.align		4
        /*001c*/ 	.byte	0x04, 0x17
        /*001e*/ 	.short	(.L_222 - .L_221)
.L_221:
        /*0020*/ 	.word	0x00000000
        /*0024*/ 	.short	0x0000
        /*0026*/ 	.short	0x0000
        /*0028*/ 	.byte	0x00, 0xf0, 0x61, 0x10


	//----- nvinfo : EIATTR_MAXREG_COUNT
	.align		4
.L_222:
        /*002c*/ 	.byte	0x03, 0x1b
        /*002e*/ 	.short	0x00ff


	//----- nvinfo : EIATTR_NUM_BARRIERS
	.align		4
        /*0030*/ 	.byte	0x02, 0x4c
        /*0032*/ 	.byte	0x02
	.zero		1


	//----- nvinfo : EIATTR_MERCURY_ISA_VERSION
	.align		4
        /*0034*/ 	.byte	0x03, 0x5f
        /*0036*/ 	.short	0x0000


	//----- nvinfo : EIATTR_COOP_GROUP_MASK_REGIDS
	.align		4
        /*0038*/ 	.byte	0x04, 0x29
        /*003a*/ 	.short	(.L_224 - .L_223)


	//   ....[0]....
.L_223:
        /*003c*/ 	.word	0xffffffff


	//   ....[1]....
        /*0040*/ 	.word	0xffffffff


	//   ....[2]....
        /*0044*/ 	.word	0xffffffff


	//   ....[3]....
        /*0048*/ 	.word	0xffffffff


	//   ....[4]....
        /*004c*/ 	.word	0xffffffff


	//   ....[5]....
        /*0050*/ 	.word	0xffffffff


	//   ....[6]....
        /*0054*/ 	.word	0xffffffff


	//   ....[7]....
        /*0058*/ 	.word	0xffffffff


	//   ....[8]....
        /*005c*/ 	.word	0xffffffff


	//   ....[9]....
        /*0060*/ 	.word	0xffffffff


	//   ....[10]....
        /*0064*/ 	.word	0xffffffff


	//   ....[11]....
        /*0068*/ 	.word	0xffffffff


	//   ....[12]....
        /*006c*/ 	.word	0xffffffff


	//   ....[13]....
        /*0070*/ 	.word	0xffffffff


	//   ....[14]....
        /*0074*/ 	.word	0xffffffff


	//   ....[15]....
        /*0078*/ 	.word	0xffffffff


	//   ....[16]....
        /*007c*/ 	.word	0xffffffff


	//   ....[17]....
        /*0080*/ 	.word	0xffffffff


	//   ....[18]....
        /*0084*/ 	.word	0xffffffff


	//   ....[19]....
        /*0088*/ 	.word	0xffffffff


	//   ....[20]....
        /*008c*/ 	.word	0xffffffff


	//   ....[21]....
        /*0090*/ 	.word	0xffffffff


	//   ....[22]....
        /*0094*/ 	.word	0xffffffff


	//   ....[23]....
        /*0098*/ 	.word	0xffffffff


	//   ....[24]....
        /*009c*/ 	.word	0xffffffff


	//   ....[25]....
        /*00a0*/ 	.word	0xffffffff


	//   ....[26]....
        /*00a4*/ 	.word	0xffffffff


	//   ....[27]....
        /*00a8*/ 	.word	0xffffffff


	//   ....[28]....
        /*00ac*/ 	.word	0xffffffff


	//   ....[29]....
        /*00b0*/ 	.word	0xffffffff


	//   ....[30]....
        /*00b4*/ 	.word	0xffffffff


	//   ....[31]....
        /*00b8*/ 	.word	0xffffffff


	//   ....[32]....
        /*00bc*/ 	.word	0xffffffff


	//   ....[33]....
        /*00c0*/ 	.word	0xffffffff


	//   ....[34]....
        /*00c4*/ 	.word	0xffffffff


	//   ....[35]....
        /*00c8*/ 	.word	0xffffffff


	//   ....[36]....
        /*00cc*/ 	.word	0xffffffff


	//   ....[37]....
        /*00d0*/ 	.word	0xffffffff


	//   ....[38]....
        /*00d4*/ 	.word	0xffffffff


	//   ....[39]....
        /*00d8*/ 	.word	0xffffffff


	//   ....[40]....
        /*00dc*/ 	.word	0xffffffff


	//   ....[41]....
        /*00e0*/ 	.word	0xffffffff


	//   ....[42]....
        /*00e4*/ 	.word	0xffffffff


	//   ....[43]....
        /*00e8*/ 	.word	0xffffffff


	//   ....[44]....
        /*00ec*/ 	.word	0xffffffff


	//   ....[45]....
        /*00f0*/ 	.word	0xffffffff


	//   ....[46]....
        /*00f4*/ 	.word	0xffffffff


	//   ....[47]....
        /*00f8*/ 	.word	0xffffffff


	//   ....[48]....
        /*00fc*/ 	.word	0xffffffff


	//   ....[49]....
        /*0100*/ 	.word	0xffffffff


	//   ....[50]....
        /*0104*/ 	.word	0xffffffff


	//   ....[51]....
        /*0108*/ 	.word	0xffffffff


	//   ....[52]....
        /*010c*/ 	.word	0xffffffff


	//   ....[53]....
        /*0110*/ 	.word	0xffffffff


	//   ....[54]....
        /*0114*/ 	.word	0xffffffff


	//   ....[55]....
        /*0118*/ 	.word	0xffffffff


	//   ....[56]....
        /*011c*/ 	.word	0xffffffff


	//   ....[57]....
        /*0120*/ 	.word	0xffffffff


	//   ....[58]....
        /*0124*/ 	.word	0xffffffff


	//   ....[59]....
        /*0128*/ 	.word	0xffffffff


	//   ....[60]....
        /*012c*/ 	.word	0xffffffff


	//   ....[61]....
        /*0130*/ 	.word	0xffffffff


	//   ....[62]....
        /*0134*/ 	.word	0xffffffff


	//   ....[63]....
        /*0138*/ 	.word	0xffffffff


	//   ....[64]....
        /*013c*/ 	.word	0xffffffff


	//   ....[65]....
        /*0140*/ 	.word	0xffffffff


	//   ....[66]....
        /*0144*/ 	.word	0xffffffff


	//   ....[67]....
        /*0148*/ 	.word	0xffffffff


	//   ....[68]....
        /*014c*/ 	.word	0xffffffff


	//   ....[69]....
        /*0150*/ 	.word	0xffffffff


	//   ....[70]....
        /*0154*/ 	.word	0xffffffff


	//   ....[71]....
        /*0158*/ 	.word	0xffffffff


	//   ....[72]....
        /*015c*/ 	.word	0xffffffff


	//   ....[73]....
        /*0160*/ 	.word	0xffffffff


	//   ....[74]....
        /*0164*/ 	.word	0xffffffff


	//   ....[75]....
        /*0168*/ 	.word	0xffffffff


	//   ....[76]....
        /*016c*/ 	.word	0xffffffff


	//   ....[77]....
        /*0170*/ 	.word	0xffffffff


	//   ....[78]....
        /*0174*/ 	.word	0xffffffff


	//   ....[79]....
        /*0178*/ 	.word	0xffffffff


	//   ....[80]....
        /*017c*/ 	.word	0xffffffff


	//   ....[81]....
        /*0180*/ 	.word	0xffffffff


	//   ....[82]....
        /*0184*/ 	.word	0xffffffff


	//   ....[83]....
        /*0188*/ 	.word	0xffffffff


	//   ....[84]....
        /*018c*/ 	.word	0xffffffff


	//   ....[85]....
        /*0190*/ 	.word	0xffffffff


	//   ....[86]....
        /*0194*/ 	.word	0xffffffff


	//----- nvinfo : EIATTR_COOP_GROUP_INSTR_OFFSETS
	.align		4
.L_224:
        /*0198*/ 	.byte	0x04, 0x28
        /*019a*/ 	.short	(.L_226 - .L_225)


	//   ....[0]....
.L_225:
        /*019c*/ 	.word	0x00000080


	//   ....[1]....
        /*01a0*/ 	.word	0x00006b30


	//   ....[2]....
        /*01a4*/ 	.word	0x00006ba0


	//   ....[3]....
        /*01a8*/ 	.word	0x00006c10


	//   ....[4]....
        /*01ac*/ 	.word	0x00006c40


	//   ....[5]....
        /*01b0*/ 	.word	0x00006c70


	//   ....[6]....
        /*01b4*/ 	.word	0x00006ca0


	//   ....[7]....
        /*01b8*/ 	.word	0x00006d40


	//   ....[8]....
        /*01bc*/ 	.word	0x00006d70


	//   ....[9]....
        /*01c0*/ 	.word	0x000077b0


	//   ....[10]....
        /*01c4*/ 	.word	0x00007820


	//   ....[11]....
        /*01c8*/ 	.word	0x00007840


	//   ....[12]....
        /*01cc*/ 	.word	0x00007860


	//   ....[13]....
        /*01d0*/ 	.word	0x000079e0


	//   ....[14]....
        /*01d4*/ 	.word	0x00007a70


	//   ....[15]....
        /*01d8*/ 	.word	0x00007ab0


	//   ....[16]....
        /*01dc*/ 	.word	0x00007ae0


	//   ....[17]....
        /*01e0*/ 	.word	0x00007c60


	//   ....[18]....
        /*01e4*/ 	.word	0x00007cf0


	//   ....[19]....
        /*01e8*/ 	.word	0x00007d30


	//   ....[20]....
        /*01ec*/ 	.word	0x00007d70


	//   ....[21]....
        /*01f0*/ 	.word	0x00007f00


	//   ....[22]....
        /*01f4*/ 	.word	0x00007f90


	//   ....[23]....
        /*01f8*/ 	.word	0x00007fc0


	//   ....[24]....
        /*01fc*/ 	.word	0x00007fe0


	//   ....[25]....
        /*0200*/ 	.word	0x00009b30


	//   ....[26]....
        /*0204*/ 	.word	0x00009b80


	//   ....[27]....
        /*0208*/ 	.word	0x00009bd0


	//   ....[28]....
        /*020c*/ 	.word	0x00009bf0


	//   ....[29]....
        /*0210*/ 	.word	0x00009d20


	//   ....[30]....
        /*0214*/ 	.word	0x00009d30


	//   ....[31]....
        /*0218*/ 	.word	0x00009d40


	//   ....[32]....
        /*021c*/ 	.word	0x00009d50


	//   ....[33]....
        /*0220*/ 	.word	0x00009ea0


	//   ....[34]....
        /*0224*/ 	.word	0x00009ee0


	//   ....[35]....
        /*0228*/ 	.word	0x00009f20


	//   ....[36]....
        /*022c*/ 	.word	0x00009f40


	//   ....[37]....
        /*0230*/ 	.word	0x0000a070


	//   ....[38]....
        /*0234*/ 	.word	0x0000a090


	//   ....[39]....
        /*0238*/ 	.word	0x0000a0b0


	//   ....[40]....
        /*023c*/ 	.word	0x0000a0d0


	//   ....[41]....
        /*0240*/ 	.word	0x0000d1e0


	//   ....[42]....
        /*0244*/ 	.word	0x0000d590


	//   ....[43]....
        /*0248*/ 	.word	0x0000ea70


	//   ....[44]....
        /*024c*/ 	.word	0x0000eab0


	//   ....[45]....
        /*0250*/ 	.word	0x0000ead0


	//   ....[46]....
        /*0254*/ 	.word	0x0000eaf0


	//   ....[47]....
        /*0258*/ 	.word	0x00011110


	//   ....[48]....
        /*025c*/ 	.word	0x00011660


	//   ....[49]....
        /*0260*/ 	.word	0x00012640


	//   ....[50]....
        /*0264*/ 	.word	0x00012700


	//   ....[51]....
        /*0268*/ 	.word	0x000129c0


	//   ....[52]....
        /*026c*/ 	.word	0x00012ac0


	//   ....[53]....
        /*0270*/ 	.word	0x00015920


	//   ....[54]....
        /*0274*/ 	.word	0x00015940


	//   ....[55]....
        /*0278*/ 	.word	0x00015970


	//   ....[56]....
        /*027c*/ 	.word	0x000159a0


	//   ....[57]....
        /*0280*/ 	.word	0x000187c0


	//   ....[58]....
        /*0284*/ 	.word	0x00018df0


	//   ....[59]....
        /*0288*/ 	.word	0x00019af0


	//   ....[60]....
        /*028c*/ 	.word	0x00019df0


	//   ....[61]....
        /*0290*/ 	.word	0x00019e00


	//   ....[62]....
        /*0294*/ 	.word	0x00019e60


	//   ....[63]....
        /*0298*/ 	.word	0x0001b6d0


	//   ....[64]....
        /*029c*/ 	.word	0x0001b700


	//   ....[65]....
        /*02a0*/ 	.word	0x0001b750


	//   ....[66]....
        /*02a4*/ 	.word	0x0001b760


	//   ....[67]....
        /*02a8*/ 	.word	0x0001c860


	//   ....[68]....
        /*02ac*/ 	.word	0x0001c890


	//   ....[69]....
        /*02b0*/ 	.word	0x0001c8d0


	//   ....[70]....
        /*02b4*/ 	.word	0x0001c910


	//   ....[71]....
        /*02b8*/ 	.word	0x0001caf0


	//   ....[72]....
        /*02bc*/ 	.word	0x0001cb00


	//   ....[73]....
        /*02c0*/ 	.word	0x0001cbf0


	//   ....[74]....
        /*02c4*/ 	.word	0x0001cc20


	//   ....[75]....
        /*02c8*/ 	.word	0x0001ccf0


	//   ....[76]....
        /*02cc*/ 	.word	0x0001cd20


	//   ....[77]....
        /*02d0*/ 	.word	0x0001cdf0


	//   ....[78]....
        /*02d4*/ 	.word	0x0001ce10


	//   ....[79]....
        /*02d8*/ 	.word	0x0001d550


	//   ....[80]....
        /*02dc*/ 	.word	0x0001d570


	//   ....[81]....
        /*02e0*/ 	.word	0x0001d640


	//   ....[82]....
        /*02e4*/ 	.word	0x0001d670


	//   ....[83]....
        /*02e8*/ 	.word	0x0001d740


	//   ....[84]....
        /*02ec*/ 	.word	0x0001d770


	//   ....[85]....
        /*02f0*/ 	.word	0x0001d840


	//   ....[86]....
        /*02f4*/ 	.word	0x0001d860


	//----- nvinfo : EIATTR_EXIT_INSTR_OFFSETS
	.align		4
.L_226:
        /*02f8*/ 	.byte	0x04, 0x1c
        /*02fa*/ 	.short	(.L_228 - .L_227)


	//   ....[0]....
.L_227:
        /*02fc*/ 	.word	0x00000330


	//   ....[1]....
        /*0300*/ 	.word	0x0001ce20


	//   ....[2]....
        /*0304*/ 	.word	0x0001ce70


	//   ....[3]....
        /*0308*/ 	.word	0x0001ced0


	//   ....[4]....
        /*030c*/ 	.word	0x0001d870


	//   ....[5]....
        /*0310*/ 	.word	0x0001d8c0


	//   ....[6]....
        /*0314*/ 	.word	0x0001d920


	//----- nvinfo : EIATTR_CTAIDZ_USED
	.align		4
.L_228:
        /*0318*/ 	.byte	0x01, 0x04
	.zero		2


	//----- nvinfo : EIATTR_MAX_THREADS
	.align		4
        /*031c*/ 	.byte	0x04, 0x05
        /*031e*/ 	.short	(.L_230 - .L_229)
.L_229:
        /*0320*/ 	.word	0x00000100
        /*0324*/ 	.word	0x00000001
        /*0328*/ 	.word	0x00000001


	//----- nvinfo : EIATTR_CRS_STACK_SIZE
	.align		4
.L_230:
        /*032c*/ 	.byte	0x04, 0x1e
        /*032e*/ 	.short	(.L_232 - .L_231)
.L_231:
        /*0330*/ 	.word	0x00000000
.L_232:


//--------------------- .nv.info._ZN7cutlass13device_kernelIN5flash19enable_sm80_to_sm89INS1_16FlashAttnFwdSm80INS1_25CollectiveMainloopFwdSm80ILi8ELi1ELb1EN4cute5tupleIJNS5_1CILi128EEES8_S8_EEELi128ENS_6half_tEfNS_4arch4Sm80ELb1ELb0ELb1ELb0ELb0ELb0ELb1ELb0EEENS1_21CollectiveEpilogueFwdIS9_NS6_IJNS7_ILi1EEESF_SF_EEESA_SC_Li256ELb0ELb1ELb0ELb0EEENS1_30DynamicPersistentTileSchedulerILi256ELi256ELb0ELb1ELb0EEEEEEEEEvNT_6ParamsE --------------------------
	.section	.nv.info._ZN7cutlass13device_kernelIN5flash19enable_sm80_to_sm89INS1_16FlashAttnFwdSm80INS1_25CollectiveMainloopFwdSm80ILi8ELi1ELb1EN4cute5tupleIJNS5_1CILi128EEES8_S8_EEELi128ENS_6half_tEfNS_4arch4Sm80ELb1ELb0ELb1ELb0ELb0ELb0ELb1ELb0EEENS1_21CollectiveEpilogueFwdIS9_NS6_IJNS7_ILi1EEESF_SF_EEESA_SC_Li256ELb0ELb1ELb0ELb0EEENS1_30DynamicPersistentTileSchedulerILi256ELi256ELb0ELb1ELb0EEEEEEEEEvNT_6ParamsE,"",@"SHT_CUDA_INFO"
	.sectionflags	@""
	.align	4


	//----- nvinfo : EIATTR_CUDA_API_VERSION
	.align		4
        /*0000*/ 	.byte	0x04, 0x37
        /*0002*/ 	.short	(.L_234 - .L_233)
.L_233:
        /*0004*/ 	.word	0x00000082


	//----- nvinfo : EIATTR_SW2861232_WAR
	.align		4
.L_234:
        /*0008*/ 	.byte	0x01, 0x35
	.zero		2


	//----- nvinfo : EIATTR_PARAM_CBANK
	.align		4
        /*000c*/ 	.byte	0x04, 0x0a
        /*000e*/ 	.short	(.L_236 - .L_235)
	.align		4
.L_235:
        /*0010*/ 	.word	index@(.nv.constant0._ZN7cutlass13device_kernelIN5flash19enable_sm80_to_sm89INS1_16FlashAttnFwdSm80INS1_25CollectiveMainloopFwdSm80ILi8ELi1ELb1EN4cute5tupleIJNS5_1CILi128EEES8_S8_EEELi128ENS_6half_tEfNS_4arch4Sm80ELb1ELb0ELb1ELb0ELb0ELb0ELb1ELb0EEENS1_21CollectiveEpilogueFwdIS9_NS6_IJNS7_ILi1EEESF_SF_EEESA_SC_Li256ELb0ELb1ELb0ELb0EEENS1_30DynamicPersistentTileSchedulerILi256ELi256ELb0ELb1ELb0EEEEEEEEEvNT_6ParamsE)
        /*0014*/ 	.short	0x0160
        /*0016*/ 	.short	0x0428


	//----- nvinfo : EIATTR_CBANK_PARAM_SIZE
	.align		4
.L_236:
        /*0018*/ 	.byte	0x03, 0x19
        /*001a*/ 	.short	0x0428


	//----- nvinfo : EIATTR_KPARAM_INFO
	.align		4
        /*001c*/ 	.byte	0x04, 0x17
        /*001e*/ 	.short	(.L_238 - .L_237)
.L_237:
        /*0020*/ 	.word	0x00000000
        /*0024*/ 	.short	0x0000
        /*0026*/ 	.short	0x0000
        /*0028*/ 	.byte	0x00, 0xf0, 0xa1, 0x10


	//----- nvinfo : EIATTR_MAXREG_COUNT
	.align		4
.L_238:
        /*002c*/ 	.byte	0x03, 0x1b
        /*002e*/ 	.short	0x00ff


	//----- nvinfo : EIATTR_NUM_BARRIERS
	.align		4
        /*0030*/ 	.byte	0x02, 0x4c
        /*0032*/ 	.byte	0x06
	.zero		1


	//----- nvinfo : EIATTR_ANNOTATIONS
	.align		4
        /*0034*/ 	.byte	0x04, 0x55
        /*0036*/ 	.short	(.L_240 - .L_239)


	//   ....[0]....
.L_239:
        /* <DEDUP_REMOVED lines=52> */


	//----- nvinfo : EIATTR_MERCURY_ISA_VERSION
	.align		4
.L_240:
        /*0360*/ 	.byte	0x03, 0x5f
        /*0362*/ 	.short	0x0000


	//----- nvinfo : EIATTR_INT_WARP_WIDE_INSTR_OFFSETS
	.align		4
        /*0364*/ 	.byte	0x04, 0x31
        /*0366*/ 	.short	(.L_242 - .L_241)


	//   ....[0]....
.L_241:
        /*0368*/ 	.word	0x0000ee00


	//   ....[1]....
        /*036c*/ 	.word	0x0000ee80


	//----- nvinfo : EIATTR_COOP_GROUP_MASK_REGIDS
	.align		4
.L_242:
        /*0370*/ 	.byte	0x04, 0x29
        /*0372*/ 	.short	(.L_244 - .L_243)


	//   ....[0]....
.L_243:
        /*0374*/ 	.word	0xffffffff


	//   ....[1]....
        /*0378*/ 	.word	0xffffffff


	//   ....[2]....
        /*037c*/ 	.word	0xffffffff


	//   ....[3]....
        /*0380*/ 	.word	0xffffffff


	//   ....[4]....
        /*0384*/ 	.word	0xffffffff


	//   ....[5]....
        /*0388*/ 	.word	0xffffffff


	//   ....[6]....
        /*038c*/ 	.word	0xffffffff


	//   ....[7]....
        /*0390*/ 	.word	0xffffffff


	//   ....[8]....
        /*0394*/ 	.word	0xffffffff


	//   ....[9]....
        /*0398*/ 	.word	0xffffffff


	//   ....[10]....
        /*039c*/ 	.word	0xffffffff


	//   ....[11]....
        /*03a0*/ 	.word	0xffffffff


	//   ....[12]....
        /*03a4*/ 	.word	0xffffffff


	//   ....[13]....
        /*03a8*/ 	.word	0xffffffff


	//   ....[14]....
        /*03ac*/ 	.word	0xffffffff


	//   ....[15]....
        /*03b0*/ 	.word	0xffffffff


	//   ....[16]....
        /*03b4*/ 	.word	0xffffffff


	//   ....[17]....
        /*03b8*/ 	.word	0xffffffff


	//   ....[18]....
        /*03bc*/ 	.word	0xffffffff


	//   ....[19]....
        /*03c0*/ 	.word	0xffffffff


	//   ....[20]....
        /*03c4*/ 	.word	0xffffffff


	//   ....[21]....
        /*03c8*/ 	.word	0xffffffff


	//   ....[22]....
        /*03cc*/ 	.word	0xffffffff


	//   ....[23]....
        /*03d0*/ 	.word	0xffffffff


	//   ....[24]....
        /*03d4*/ 	.word	0xffffffff


	//   ....[25]....
        /*03d8*/ 	.word	0xffffffff


	//   ....[26]....
        /*03dc*/ 	.word	0xffffffff


	//   ....[27]....
        /*03e0*/ 	.word	0xffffffff


	//   ....[28]....
        /*03e4*/ 	.word	0xffffffff


	//   ....[29]....
        /*03e8*/ 	.word	0xffffffff


	//   ....[30]....
        /*03ec*/ 	.word	0xffffffff


	//   ....[31]....
        /*03f0*/ 	.word	0xffffffff


	//   ....[32]....
        /*03f4*/ 	.word	0xffffffff


	//   ....[33]....
        /*03f8*/ 	.word	0xffffffff


	//   ....[34]....
        /*03fc*/ 	.word	0xffffffff


	//   ....[35]....
        /*0400*/ 	.word	0xffffffff


	//   ....[36]....
        /*0404*/ 	.word	0xffffffff


	//   ....[37]....
        /*0408*/ 	.word	0xffffffff


	//   ....[38]....
        /*040c*/ 	.word	0xffffffff


	//   ....[39]....
        /*0410*/ 	.word	0xffffffff


	//   ....[40]....
        /*0414*/ 	.word	0xffffffff


	//   ....[41]....
        /*0418*/ 	.word	0xffffffff


	//   ....[42]....
        /*041c*/ 	.word	0xffffffff


	//   ....[43]....
        /*0420*/ 	.word	0xffffffff


	//   ....[44]....
        /*0424*/ 	.word	0xffffffff


	//   ....[45]....
        /*0428*/ 	.word	0xffffffff


	//   ....[46]....
        /*042c*/ 	.word	0xffffffff


	//   ....[47]....
        /*0430*/ 	.word	0xffffffff


	//   ....[48]....
        /*0434*/ 	.word	0xffffffff


	//   ....[49]....
        /*0438*/ 	.word	0xffffffff


	//   ....[50]....
        /*043c*/ 	.word	0xffffffff


	//   ....[51]....
        /*0440*/ 	.word	0xffffffff


	//   ....[52]....
        /*0444*/ 	.word	0xffffffff


	//   ....[53]....
        /*0448*/ 	.word	0xffffffff


	//   ....[54]....
        /*044c*/ 	.word	0xffffffff


	//   ....[55]....
        /*0450*/ 	.word	0xffffffff


	//   ....[56]....
        /*0454*/ 	.word	0xffffffff


	//   ....[57]....
        /*0458*/ 	.word	0xffffffff


	//   ....[58]....
        /*045c*/ 	.word	0xffffffff


	//   ....[59]....
        /*0460*/ 	.word	0xffffffff


	//   ....[60]....
        /*0464*/ 	.word	0xffffffff


	//   ....[61]....
        /*0468*/ 	.word	0xffffffff


	//   ....[62]....
        /*046c*/ 	.word	0xffffffff


	//   ....[63]....
        /*0470*/ 	.word	0xffffffff


	//----- nvinfo : EIATTR_COOP_GROUP_INSTR_OFFSETS
	.align		4
.L_244:
        /*0474*/ 	.byte	0x04, 0x28
        /*0476*/ 	.short	(.L_246 - .L_245)


	//   ....[0]....
.L_245:
        /*0478*/ 	.word	0x00000050


	//   ....[1]....
        /*047c*/ 	.word	0x00001640


	//   ....[2]....
        /*0480*/ 	.word	0x00001660


	//   ....[3]....
        /*0484*/ 	.word	0x00001680


	//   ....[4]....
        /*0488*/ 	.word	0x000016a0


	//   ....[5]....
        /*048c*/ 	.word	0x000016c0


	//   ....[6]....
        /*0490*/ 	.word	0x000016e0


	//   ....[7]....
        /*0494*/ 	.word	0x00001720


	//   ....[8]....
        /*0498*/ 	.word	0x00001780


	//   ....[9]....
        /*049c*/ 	.word	0x000035f0


	//   ....[10]....
        /*04a0*/ 	.word	0x00003600


	//   ....[11]....
        /*04a4*/ 	.word	0x00004220


	//   ....[12]....
        /*04a8*/ 	.word	0x000042b0


	//   ....[13]....
        /*04ac*/ 	.word	0x000042d0


	//   ....[14]....
        /*04b0*/ 	.word	0x000042f0


	//   ....[15]....
        /*04b4*/ 	.word	0x000065f0


	//   ....[16]....
        /*04b8*/ 	.word	0x000071a0


	//   ....[17]....
        /*04bc*/ 	.word	0x00008170


	//   ....[18]....
        /*04c0*/ 	.word	0x00008380


	//   ....[19]....
        /*04c4*/ 	.word	0x000083d0


	//   ....[20]....
        /*04c8*/ 	.word	0x00008470


	//   ....[21]....
        /*04cc*/ 	.word	0x0000c350


	//   ....[22]....
        /*04d0*/ 	.word	0x0000c3c0


	//   ....[23]....
        /*04d4*/ 	.word	0x0000c3f0


	//   ....[24]....
        /*04d8*/ 	.word	0x0000c480


	//   ....[25]....
        /*04dc*/ 	.word	0x0000e7b0


	//   ....[26]....
        /*04e0*/ 	.word	0x0000e800


	//   ....[27]....
        /*04e4*/ 	.word	0x0000e820


	//   ....[28]....
        /*04e8*/ 	.word	0x0000e840


	//   ....[29]....
        /*04ec*/ 	.word	0x0000f460


	//   ....[30]....
        /*04f0*/ 	.word	0x0000f7e0


	//   ....[31]....
        /*04f4*/ 	.word	0x0000f810


	//   ....[32]....
        /*04f8*/ 	.word	0x0000f830


	//   ....[33]....
        /*04fc*/ 	.word	0x0000f850


	//   ....[34]....
        /*0500*/ 	.word	0x0000fa60


	//   ....[35]....
        /*0504*/ 	.word	0x0000fa70


	//   ....[36]....
        /*0508*/ 	.word	0x0000fb50


	//   ....[37]....
        /*050c*/ 	.word	0x0000fb80


	//   ....[38]....
        /*0510*/ 	.word	0x0000fc40


	//   ....[39]....
        /*0514*/ 	.word	0x0000fc70


	//   ....[40]....
        /*0518*/ 	.word	0x0000fd30


	//   ....[41]....
        /*051c*/ 	.word	0x0000fd50


	//   ....[42]....
        /*0520*/ 	.word	0x000102c0


	//   ....[43]....
        /*0524*/ 	.word	0x000102e0


	//   ....[44]....
        /*0528*/ 	.word	0x00010410


	//   ....[45]....
        /*052c*/ 	.word	0x00010420


	//   ....[46]....
        /*0530*/ 	.word	0x00010540


	//   ....[47]....
        /*0534*/ 	.word	0x00010560


	//   ....[48]....
        /*0538*/ 	.word	0x00010680


	//   ....[49]....
        /*053c*/ 	.word	0x00010690


	//   ....[50]....
        /*0540*/ 	.word	0x00010820


	//   ....[51]....
        /*0544*/ 	.word	0x00010900


	//   ....[52]....
        /*0548*/ 	.word	0x00010960


	//   ....[53]....
        /*054c*/ 	.word	0x000109b0


	//   ....[54]....
        /*0550*/ 	.word	0x00010a00


	//   ....[55]....
        /*0554*/ 	.word	0x00010a70


	//   ....[56]....
        /*0558*/ 	.word	0x00010ae0


	//   ....[57]....
        /*055c*/ 	.word	0x00010b40


	//   ....[58]....
        /*0560*/ 	.word	0x00010ba0


	//   ....[59]....
        /*0564*/ 	.word	0x00010c00


	//   ....[60]....
        /*0568*/ 	.word	0x00010c70


	//   ....[61]....
        /*056c*/ 	.word	0x00010cd0


	//   ....[62]....
        /*0570*/ 	.word	0x00010d30


	//   ....[63]....
        /*0574*/ 	.word	0x00010da0


	//----- nvinfo : EIATTR_EXIT_INSTR_OFFSETS
	.align		4
.L_246:
        /*0578*/ 	.byte	0x04, 0x1c
        /*057a*/ 	.short	(.L_248 - .L_247)


	//   ....[0]....
.L_247:
        /*057c*/ 	.word	0x000000a0


	//   ....[1]....
        /*0580*/ 	.word	0x000108c0


	//----- nvinfo : EIATTR_MAX_THREADS
	.align		4
.L_248:
        /*0584*/ 	.byte	0x04, 0x05
        /*0586*/ 	.short	(.L_250 - .L_249)
.L_249:
        /*0588*/ 	.word	0x00000100
        /*058c*/ 	.word	0x00000001
        /*0590*/ 	.word	0x00000001


	//----- nvinfo : EIATTR_CRS_STACK_SIZE
	.align		4
.L_250:
        /*0594*/ 	.byte	0x04, 0x1e
        /*0596*/ 	.short	(.L_252 - .L_251)
.L_251:
        /*0598*/ 	.word	0x00000000
.L_252:


//--------------------- .nv.info._ZN7cutlass13device_kernelIN5flash19enable_sm80_to_sm89INS1_16FlashAttnFwdSm80INS1_25CollectiveMainloopFwdSm80ILi8ELi1ELb1EN4cute5tupleIJNS5_1CILi128EEES8_S8_EEELi128ENS_6half_tEfNS_4arch4Sm80ELb1ELb0ELb1ELb1ELb0ELb0ELb1ELb0EEENS1_21CollectiveEpilogueFwdIS9_NS6_IJNS7_ILi1EEESF_SF_EEESA_SC_Li256ELb1ELb1ELb0ELb0EEENS1_19SingleTileSchedulerILb1ELb0ELb1ELi128EEEEEEEEEvNT_6ParamsE --------------------------
	.section	.nv.info._ZN7cutlass13device_kernelIN5flash19enable_sm80_to_sm89INS1_16FlashAttnFwdSm80INS1_25CollectiveMainloopFwdSm80ILi8ELi1ELb1EN4cute5tupleIJNS5_1CILi128EEES8_S8_EEELi128ENS_6half_tEfNS_4arch4Sm80ELb1ELb0ELb1ELb1ELb0ELb0ELb1ELb0EEENS1_21CollectiveEpilogueFwdIS9_NS6_IJNS7_ILi1EEESF_SF_EEESA_SC_Li256ELb1ELb1ELb0ELb0EEENS1_19SingleTileSchedulerILb1ELb0ELb1ELi128EEEEEEEEEvNT_6ParamsE,"",@"SHT_CUDA_INFO"
	.sectionflags	@""
	.align	4


	//----- nvinfo : EIATTR_CUDA_API_VERSION
	.align		4
        /*0000*/ 	.byte	0x04, 0x37
        /*0002*/ 	.short	(.L_254 - .L_253)
.L_253:
        /*0004*/ 	.word	0x00000082


	//----- nvinfo : EIATTR_SW2861232_WAR
	.align		4
.L_254:
        /*0008*/ 	.byte	0x01, 0x35
	.zero		2


	//----- nvinfo : EIATTR_PARAM_CBANK
	.align		4
        /*000c*/ 	.byte	0x04, 0x0a
        /*000e*/ 	.short	(.L_256 - .L_255)
	.align		4
.L_255:
        /*0010*/ 	.word	index@(.nv.constant0._ZN7cutlass13device_kernelIN5flash19enable_sm80_to_sm89INS1_16FlashAttnFwdSm80INS1_25CollectiveMainloopFwdSm80ILi8ELi1ELb1EN4cute5tupleIJNS5_1CILi128EEES8_S8_EEELi128ENS_6half_tEfNS_4arch4Sm80ELb1ELb0ELb1ELb1ELb0ELb0ELb1ELb0EEENS1_21CollectiveEpilogueFwdIS9_NS6_IJNS7_ILi1EEESF_SF_EEESA_SC_Li256ELb1ELb1ELb0ELb0EEENS1_19SingleTileSchedulerILb1ELb0ELb1ELi128EEEEEEEEEvNT_6ParamsE)
        /*0014*/ 	.short	0x0160
        /*0016*/ 	.short	0x0418


	//----- nvinfo : EIATTR_CBANK_PARAM_SIZE
	.align		4
.L_256:
        /*0018*/ 	.byte	0x03, 0x19
        /*001a*/ 	.short	0x0418


	//----- nvinfo : EIATTR_KPARAM_INFO
	.align		4
        /*001c*/ 	.byte	0x04, 0x17
        /*001e*/ 	.short	(.L_258 - .L_257)
.L_257:
        /*0020*/ 	.word	0x00000000
        /*0024*/ 	.short	0x0000
        /*0026*/ 	.short	0x0000
        /*0028*/ 	.byte	0x00, 0xf0, 0x61, 0x10


	//----- nvinfo : EIATTR_MAXREG_COUNT
	.align		4
.L_258:
        /*002c*/ 	.byte	0x03, 0x1b
        /*002e*/ 	.short	0x00ff


	//----- nvinfo : EIATTR_NUM_BARRIERS
	.align		4
        /*0030*/ 	.byte	0x02, 0x4c
        /*0032*/ 	.byte	0x02
	.zero		1


	//----- nvinfo : EIATTR_ANNOTATIONS
	.align		4
        /*0034*/ 	.byte	0x04, 0x55
        /*0036*/ 	.short	(.L_260 - .L_259)


	//   ....[0]....
.L_259:
        /* <DEDUP_REMOVED lines=32> */


	//----- nvinfo : EIATTR_MERCURY_ISA_VERSION
	.align		4
.L_260:
        /*0220*/ 	.byte	0x03, 0x5f
        /*0222*/ 	.short	0x0000


	//----- nvinfo : EIATTR_INT_WARP_WIDE_INSTR_OFFSETS
	.align		4
        /*0224*/ 	.byte	0x04, 0x31
        /*0226*/ 	.short	(.L_262 - .L_261)


	//   ....[0]....
.L_261:
        /*0228*/ 	.word	0x00001600


	//----- nvinfo : EIATTR_COOP_GROUP_MASK_REGIDS
	.align		4
.L_262:
        /*022c*/ 	.byte	0x04, 0x29
        /*022e*/ 	.short	(.L_264 - .L_263)


	//   ....[0]....
.L_263:
        /*0230*/ 	.word	0xffffffff


	//   ....[1]....
        /*0234*/ 	.word	0xffffffff


	//   ....[2]....
        /*0238*/ 	.word	0xffffffff


	//   ....[3]....
        /*023c*/ 	.word	0xffffffff


	//   ....[4]....
        /*0240*/ 	.word	0xffffffff


	//   ....[5]....
        /*0244*/ 	.word	0xffffffff


	//   ....[6]....
        /*0248*/ 	.word	0xffffffff


	//   ....[7]....
        /*024c*/ 	.word	0xffffffff


	//   ....[8]....
        /*0250*/ 	.word	0xffffffff


	//   ....[9]....
        /*0254*/ 	.word	0xffffffff


	//   ....[10]....
        /*0258*/ 	.word	0xffffffff


	//   ....[11]....
        /*025c*/ 	.word	0xffffffff


	//   ....[12]....
        /*0260*/ 	.word	0xffffffff


	//   ....[13]....
        /*0264*/ 	.word	0xffffffff


	//   ....[14]....
        /*0268*/ 	.word	0xffffffff


	//   ....[15]....
        /*026c*/ 	.word	0xffffffff


	//   ....[16]....
        /*0270*/ 	.word	0xffffffff


	//   ....[17]....
        /*0274*/ 	.word	0xffffffff


	//   ....[18]....
        /*0278*/ 	.word	0xffffffff


	//   ....[19]....
        /*027c*/ 	.word	0xffffffff


	//   ....[20]....
        /*0280*/ 	.word	0xffffffff


	//   ....[21]....
        /*0284*/ 	.word	0xffffffff


	//   ....[22]....
        /*0288*/ 	.word	0xffffffff


	//   ....[23]....
        /*028c*/ 	.word	0xffffffff


	//   ....[24]....
        /*0290*/ 	.word	0xffffffff


	//   ....[25]....
        /*0294*/ 	.word	0xffffffff


	//   ....[26]....
        /*0298*/ 	.word	0xffffffff


	//   ....[27]....
        /*029c*/ 	.word	0xffffffff


	//   ....[28]....
        /*02a0*/ 	.word	0xffffffff


	//   ....[29]....
        /*02a4*/ 	.word	0xffffffff


	//   ....[30]....
        /*02a8*/ 	.word	0xffffffff


	//   ....[31]....
        /*02ac*/ 	.word	0xffffffff


	//   ....[32]....
        /*02b0*/ 	.word	0xffffffff


	//   ....[33]....
        /*02b4*/ 	.word	0xffffffff


	//   ....[34]....
        /*02b8*/ 	.word	0xffffffff


	//   ....[35]....
        /*02bc*/ 	.word	0xffffffff


	//   ....[36]....
        /*02c0*/ 	.word	0xffffffff


	//   ....[37]....
        /*02c4*/ 	.word	0xffffffff


	//   ....[38]....
        /*02c8*/ 	.word	0xffffffff


	//   ....[39]....
        /*02cc*/ 	.word	0xffffffff


	//   ....[40]....
        /*02d0*/ 	.word	0xffffffff


	//   ....[41]....
        /*02d4*/ 	.word	0xffffffff


	//   ....[42]....
        /*02d8*/ 	.word	0xffffffff


	//   ....[43]....
        /*02dc*/ 	.word	0xffffffff


	//   ....[44]....
        /*02e0*/ 	.word	0xffffffff


	//   ....[45]....
        /*02e4*/ 	.word	0xffffffff


	//   ....[46]....
        /*02e8*/ 	.word	0xffffffff


	//   ....[47]....
        /*02ec*/ 	.word	0xffffffff


	//   ....[48]....
        /*02f0*/ 	.word	0xffffffff


	//----- nvinfo : EIATTR_COOP_GROUP_INSTR_OFFSETS
	.align		4
.L_264:
        /*02f4*/ 	.byte	0x04, 0x28
        /*02f6*/ 	.short	(.L_266 - .L_265)


	//   ....[0]....
.L_265:
        /*02f8*/ 	.word	0x00000090


	//   ....[1]....
        /*02fc*/ 	.word	0x00000fc0


	//   ....[2]....
        /*0300*/ 	.word	0x00001070


	//   ....[3]....
        /*0304*/ 	.word	0x00001120


	//   ....[4]....
        /*0308*/ 	.word	0x00001140


	//   ....[5]....
        /*030c*/ 	.word	0x00001200


	//   ....[6]....
        /*0310*/ 	.word	0x00001240


	//   ....[7]....
        /*0314*/ 	.word	0x000013d0


	//   ....[8]....
        /*0318*/ 	.word	0x000013e0


	//   ....[9]....
        /*031c*/ 	.word	0x00003760


	//   ....[10]....
        /*0320*/ 	.word	0x00003780


	//   ....[11]....
        /*0324*/ 	.word	0x000044d0


	//   ....[12]....
        /*0328*/ 	.word	0x00004560


	//   ....[13]....
        /*032c*/ 	.word	0x00004580


	//   ....[14]....
        /*0330*/ 	.word	0x000045a0


	//   ....[15]....
        /*0334*/ 	.word	0x00006d70


	//   ....[16]....
        /*0338*/ 	.word	0x00007710


	//   ....[17]....
        /*033c*/ 	.word	0x00008780


	//   ....[18]....
        /*0340*/ 	.word	0x000088f0


	//   ....[19]....
        /*0344*/ 	.word	0x00008940


	//   ....[20]....
        /*0348*/ 	.word	0x000089d0


	//   ....[21]....
        /*034c*/ 	.word	0x0000c9e0


	//   ....[22]....
        /*0350*/ 	.word	0x0000ca00


	//   ....[23]....
        /*0354*/ 	.word	0x0000ca30


	//   ....[24]....
        /*0358*/ 	.word	0x0000ca40


	//   ....[25]....
        /*035c*/ 	.word	0x0000ed40


	//   ....[26]....
        /*0360*/ 	.word	0x0000ed50


	//   ....[27]....
        /*0364*/ 	.word	0x0000ed80


	//   ....[28]....
        /*0368*/ 	.word	0x0000eda0


	//   ....[29]....
        /*036c*/ 	.word	0x0000ff40


	//   ....[30]....
        /*0370*/ 	.word	0x0000ff80


	//   ....[31]....
        /*0374*/ 	.word	0x0000ffb0


	//   ....[32]....
        /*0378*/ 	.word	0x0000ffd0


	//   ....[33]....
        /*037c*/ 	.word	0x00010190


	//   ....[34]....
        /*0380*/ 	.word	0x000101a0


	//   ....[35]....
        /*0384*/ 	.word	0x00010290


	//   ....[36]....
        /*0388*/ 	.word	0x000102c0


	//   ....[37]....
        /*038c*/ 	.word	0x00010390


	//   ....[38]....
        /*0390*/ 	.word	0x000103c0


	//   ....[39]....
        /*0394*/ 	.word	0x00010490


	//   ....[40]....
        /*0398*/ 	.word	0x000104b0


	//   ....[41]....
        /*039c*/ 	.word	0x00010c30


	//   ....[42]....
        /*03a0*/ 	.word	0x00010c50


	//   ....[43]....
        /*03a4*/ 	.word	0x00010d30


	//   ....[44]....
        /*03a8*/ 	.word	0x00010d60


	//   ....[45]....
        /*03ac*/ 	.word	0x00010e30


	//   ....[46]....
        /*03b0*/ 	.word	0x00010e60


	//   ....[47]....
        /*03b4*/ 	.word	0x00010f30


	//   ....[48]....
        /*03b8*/ 	.word	0x00010f50


	//----- nvinfo : EIATTR_EXIT_INSTR_OFFSETS
	.align		4
.L_266:
        /*03bc*/ 	.byte	0x04, 0x1c
        /*03be*/ 	.short	(.L_268 - .L_267)


	//   ....[0]....
.L_267:
        /*03c0*/ 	.word	0x00000390


	//   ....[1]....
        /*03c4*/ 	.word	0x000104c0


	//   ....[2]....
        /*03c8*/ 	.word	0x00010510


	//   ....[3]....
        /*03cc*/ 	.word	0x00010570


	//   ....[4]....
        /*03d0*/ 	.word	0x00010f60


	//   ....[5]....
        /*03d4*/ 	.word	0x00010fb0


	//   ....[6]....
        /*03d8*/ 	.word	0x00011010


	//----- nvinfo : EIATTR_CTAIDZ_USED
	.align		4
.L_268:
        /*03dc*/ 	.byte	0x01, 0x04
	.zero		2


	//----- nvinfo : EIATTR_MAX_THREADS
	.align		4
        /*03e0*/ 	.byte	0x04, 0x05
        /*03e2*/ 	.short	(.L_270 - .L_269)
.L_269:
        /*03e4*/ 	.word	0x00000100
        /*03e8*/ 	.word	0x00000001
        /*03ec*/ 	.word	0x00000001


	//----- nvinfo : EIATTR_CRS_STACK_SIZE
	.align		4
.L_270:
        /*03f0*/ 	.byte	0x04, 0x1e
        /*03f2*/ 	.short	(.L_272 - .L_271)
.L_271:
        /*03f4*/ 	.word	0x00000000
.L_272:


//--------------------- .nv.info._ZN7cutlass13device_kernelIN5flash19enable_sm80_to_sm89INS1_16FlashAttnFwdSm80INS1_25CollectiveMainloopFwdSm80ILi8ELi1ELb1EN4cute5tupleIJNS5_1CILi128EEES8_S8_EEELi128ENS_6half_tEfNS_4arch4Sm80ELb1ELb0ELb1ELb1ELb0ELb1ELb1ELb0EEENS1_21CollectiveEpilogueFwdIS9_NS6_IJNS7_ILi1EEESF_SF_EEESA_SC_Li256ELb1ELb1ELb0ELb0EEENS1_19SingleTileSchedulerILb1ELb0ELb1ELi128EEEEEEEEEvNT_6ParamsE --------------------------
	.section	.nv.info._ZN7cutlass13device_kernelIN5flash19enable_sm80_to_sm89INS1_16FlashAttnFwdSm80INS1_25CollectiveMainloopFwdSm80ILi8ELi1ELb1EN4cute5tupleIJNS5_1CILi128EEES8_S8_EEELi128ENS_6half_tEfNS_4arch4Sm80ELb1ELb0ELb1ELb1ELb0ELb1ELb1ELb0EEENS1_21CollectiveEpilogueFwdIS9_NS6_IJNS7_ILi1EEESF_SF_EEESA_SC_Li256ELb1ELb1ELb0ELb0EEENS1_19SingleTileSchedulerILb1ELb0ELb1ELi128EEEEEEEEEvNT_6ParamsE,"",@"SHT_CUDA_INFO"
	.sectionflags	@""
	.align	4


	//----- nvinfo : EIATTR_CUDA_API_VERSION
	.align		4
        /*0000*/ 	.byte	0x04, 0x37
        /*0002*/ 	.short	(.L_274 - .L_273)
.L_273:
        /*0004*/ 	.word	0x00000082


	//----- nvinfo : EIATTR_SW2861232_WAR
	.align		4
.L_274:
        /*0008*/ 	.byte	0x01, 0x35
	.zero		2


	//----- nvinfo : EIATTR_PARAM_CBANK
	.align		4
        /*000c*/ 	.byte	0x04, 0x0a
        /*000e*/ 	.short	(.L_276 - .L_275)
	.align		4
.L_275:
        /*0010*/ 	.word	index@(.nv.constant0._ZN7cutlass13device_kernelIN5flash19enable_sm80_to_sm89INS1_16FlashAttnFwdSm80INS1_25CollectiveMainloopFwdSm80ILi8ELi1ELb1EN4cute5tupleIJNS5_1CILi128EEES8_S8_EEELi128ENS_6half_tEfNS_4arch4Sm80ELb1ELb0ELb1ELb1ELb0ELb1ELb1ELb0EEENS1_21CollectiveEpilogueFwdIS9_NS6_IJNS7_ILi1EEESF_SF_EEESA_SC_Li256ELb1ELb1ELb0ELb0EEENS1_19SingleTileSchedulerILb1ELb0ELb1ELi128EEEEEEEEEvNT_6ParamsE)
        /*0014*/ 	.short	0x0160
        /*0016*/ 	.short	0x0418


	//----- nvinfo : EIATTR_CBANK_PARAM_SIZE
	.align		4
.L_276:
        /*0018*/ 	.byte	0x03, 0x19
        /*001a*/ 	.short	0x0418


	//----- nvinfo : EIATTR_KPARAM_INFO
	.align		4
        /*001c*/ 	.byte	0x04, 0x17
        /*001e*/ 	.short	(.L_278 - .L_277)
.L_277:
        /*0020*/ 	.word	0x00000000
        /*0024*/ 	.short	0x0000
        /*0026*/ 	.short	0x0000
        /*0028*/ 	.byte	0x00, 0xf0, 0x61, 0x10


	//----- nvinfo : EIATTR_MAXREG_COUNT
	.align		4
.L_278:
        /*002c*/ 	.byte	0x03, 0x1b
        /*002e*/ 	.short	0x00ff


	//----- nvinfo : EIATTR_NUM_BARRIERS
	.align		4
        /*0030*/ 	.byte	0x02, 0x4c
        /*0032*/ 	.byte	0x02
	.zero		1


	//----- nvinfo : EIATTR_ANNOTATIONS
	.align		4
        /*0034*/ 	.byte	0x04, 0x55
        /*0036*/ 	.short	(.L_280 - .L_279)


	//   ....[0]....
.L_279:
        /* <DEDUP_REMOVED lines=44> */


	//----- nvinfo : EIATTR_MERCURY_ISA_VERSION
	.align		4
.L_280:
        /*02e0*/ 	.byte	0x03, 0x5f
        /*02e2*/ 	.short	0x0000


	//----- nvinfo : EIATTR_COOP_GROUP_MASK_REGIDS
	.align		4
        /*02e4*/ 	.byte	0x04, 0x29
        /*02e6*/ 	.short	(.L_282 - .L_281)


	//   ....[0]....
.L_281:
        /*02e8*/ 	.word	0xffffffff


	//   ....[1]....
        /*02ec*/ 	.word	0xffffffff


	//   ....[2]....
        /*02f0*/ 	.word	0xffffffff


	//   ....[3]....
        /*02f4*/ 	.word	0xffffffff


	//   ....[4]....
        /*02f8*/ 	.word	0xffffffff


	//   ....[5]....
        /*02fc*/ 	.word	0xffffffff


	//   ....[6]....
        /*0300*/ 	.word	0xffffffff


	//   ....[7]....
        /*0304*/ 	.word	0xffffffff


	//   ....[8]....
        /*0308*/ 	.word	0xffffffff


	//   ....[9]....
        /*030c*/ 	.word	0xffffffff


	//   ....[10]....
        /*0310*/ 	.word	0xffffffff


	//   ....[11]....
        /*0314*/ 	.word	0xffffffff


	//   ....[12]....
        /*0318*/ 	.word	0xffffffff


	//   ....[13]....
        /*031c*/ 	.word	0xffffffff


	//   ....[14]....
        /*0320*/ 	.word	0xffffffff


	//   ....[15]....
        /*0324*/ 	.word	0xffffffff


	//   ....[16]....
        /*0328*/ 	.word	0xffffffff


	//   ....[17]....
        /*032c*/ 	.word	0xffffffff


	//   ....[18]....
        /*0330*/ 	.word	0xffffffff


	//   ....[19]....
        /*0334*/ 	.word	0xffffffff


	//   ....[20]....
        /*0338*/ 	.word	0xffffffff


	//   ....[21]....
        /*033c*/ 	.word	0xffffffff


	//   ....[22]....
        /*0340*/ 	.word	0xffffffff


	//   ....[23]....
        /*0344*/ 	.word	0xffffffff


	//   ....[24]....
        /*0348*/ 	.word	0xffffffff


	//   ....[25]....
        /*034c*/ 	.word	0xffffffff


	//   ....[26]....
        /*0350*/ 	.word	0xffffffff


	//   ....[27]....
        /*0354*/ 	.word	0xffffffff


	//   ....[28]....
        /*0358*/ 	.word	0xffffffff


	//   ....[29]....
        /*035c*/ 	.word	0xffffffff


	//   ....[30]....
        /*0360*/ 	.word	0xffffffff


	//   ....[31]....
        /*0364*/ 	.word	0xffffffff


	//   ....[32]....
        /*0368*/ 	.word	0xffffffff


	//   ....[33]....
        /*036c*/ 	.word	0xffffffff


	//   ....[34]....
        /*0370*/ 	.word	0xffffffff


	//   ....[35]....
        /*0374*/ 	.word	0xffffffff


	//   ....[36]....
        /*0378*/ 	.word	0xffffffff


	//   ....[37]....
        /*037c*/ 	.word	0xffffffff


	//   ....[38]....
        /*0380*/ 	.word	0xffffffff


	//   ....[39]....
        /*0384*/ 	.word	0xffffffff


	//   ....[40]....
        /*0388*/ 	.word	0xffffffff


	//   ....[41]....
        /*038c*/ 	.word	0xffffffff


	//   ....[42]....
        /*0390*/ 	.word	0xffffffff


	//   ....[43]....
        /*0394*/ 	.word	0xffffffff


	//   ....[44]....
        /*0398*/ 	.word	0xffffffff


	//   ....[45]....
        /*039c*/ 	.word	0xffffffff


	//   ....[46]....
        /*03a0*/ 	.word	0xffffffff


	//   ....[47]....
        /*03a4*/ 	.word	0xffffffff


	//   ....[48]....
        /*03a8*/ 	.word	0xffffffff


	//   ....[49]....
        /*03ac*/ 	.word	0xffffffff


	//   ....[50]....
        /*03b0*/ 	.word	0xffffffff


	//   ....[51]....
        /*03b4*/ 	.word	0xffffffff


	//   ....[52]....
        /*03b8*/ 	.word	0xffffffff


	//   ....[53]....
        /*03bc*/ 	.word	0xffffffff


	//   ....[54]....
        /*03c0*/ 	.word	0xffffffff


	//   ....[55]....
        /*03c4*/ 	.word	0xffffffff


	//   ....[56]....
        /*03c8*/ 	.word	0xffffffff


	//   ....[57]....
        /*03cc*/ 	.word	0xffffffff


	//   ....[58]....
        /*03d0*/ 	.word	0xffffffff


	//   ....[59]....
        /*03d4*/ 	.word	0xffffffff


	//   ....[60]....
        /*03d8*/ 	.word	0xffffffff


	//   ....[61]....
        /*03dc*/ 	.word	0xffffffff


	//   ....[62]....
        /*03e0*/ 	.word	0xffffffff


	//   ....[63]....
        /*03e4*/ 	.word	0xffffffff


	//   ....[64]....
        /*03e8*/ 	.word	0xffffffff


	//   ....[65]....
        /*03ec*/ 	.word	0xffffffff


	//   ....[66]....
        /*03f0*/ 	.word	0xffffffff


	//   ....[67]....
        /*03f4*/ 	.word	0xffffffff


	//   ....[68]....
        /*03f8*/ 	.word	0xffffffff


	//   ....[69]....
        /*03fc*/ 	.word	0xffffffff


	//   ....[70]....
        /*0400*/ 	.word	0xffffffff


	//   ....[71]....
        /*0404*/ 	.word	0xffffffff


	//   ....[72]....
        /*0408*/ 	.word	0xffffffff


	//   ....[73]....
        /*040c*/ 	.word	0xffffffff


	//   ....[74]....
        /*0410*/ 	.word	0xffffffff


	//   ....[75]....
        /*0414*/ 	.word	0xffffffff


	//   ....[76]....
        /*0418*/ 	.word	0xffffffff


	//   ....[77]....
        /*041c*/ 	.word	0xffffffff


	//   ....[78]....
        /*0420*/ 	.word	0xffffffff


	//   ....[79]....
        /*0424*/ 	.word	0xffffffff


	//   ....[80]....
        /*0428*/ 	.word	0xffffffff


	//----- nvinfo : EIATTR_COOP_GROUP_INSTR_OFFSETS
	.align		4
.L_282:
        /*042c*/ 	.byte	0x04, 0x28
        /*042e*/ 	.short	(.L_284 - .L_283)


	//   ....[0]....
.L_283:
        /*0430*/ 	.word	0x00000090


	//   ....[1]....
        /*0434*/ 	.word	0x00008440


	//   ....[2]....
        /*0438*/ 	.word	0x00008480


	//   ....[3]....
        /*043c*/ 	.word	0x00008490


	//   ....[4]....
        /*0440*/ 	.word	0x000084c0


	//   ....[5]....
        /*0444*/ 	.word	0x00008770


	//   ....[6]....
        /*0448*/ 	.word	0x000087a0


	//   ....[7]....
        /*044c*/ 	.word	0x000087d0


	//   ....[8]....
        /*0450*/ 	.word	0x00008800


	//   ....[9]....
        /*0454*/ 	.word	0x00009150


	//   ....[10]....
        /*0458*/ 	.word	0x00009170


	//   ....[11]....
        /*045c*/ 	.word	0x000091c0


	//   ....[12]....
        /*0460*/ 	.word	0x000091d0


	//   ....[13]....
        /*0464*/ 	.word	0x00009330


	//   ....[14]....
        /*0468*/ 	.word	0x000093f0


	//   ....[15]....
        /*046c*/ 	.word	0x00009430


	//   ....[16]....
        /*0470*/ 	.word	0x00009470


	//   ....[17]....
        /*0474*/ 	.word	0x000095f0


	//   ....[18]....
        /*0478*/ 	.word	0x000096b0


	//   ....[19]....
        /*047c*/ 	.word	0x000096f0


	//   ....[20]....
        /*0480*/ 	.word	0x00009730


	//   ....[21]....
        /*0484*/ 	.word	0x000098e0


	//   ....[22]....
        /*0488*/ 	.word	0x000099a0


	//   ....[23]....
        /*048c*/ 	.word	0x000099e0


	//   ....[24]....
        /*0490*/ 	.word	0x00009a20


	//   ....[25]....
        /*0494*/ 	.word	0x0000b570


	//   ....[26]....
        /*0498*/ 	.word	0x0000b5c0


	//   ....[27]....
        /*049c*/ 	.word	0x0000b5e0


	//   ....[28]....
        /*04a0*/ 	.word	0x0000b650


	//   ....[29]....
        /*04a4*/ 	.word	0x0000b6d0


	//   ....[30]....
        /*04a8*/ 	.word	0x0000b6f0


	//   ....[31]....
        /*04ac*/ 	.word	0x0000b710


	//   ....[32]....
        /*04b0*/ 	.word	0x0000b750


	//   ....[33]....
        /*04b4*/ 	.word	0x0000b920


	//   ....[34]....
        /*04b8*/ 	.word	0x0000b960


	//   ....[35]....
        /*04bc*/ 	.word	0x0000b980


	//   ....[36]....
        /*04c0*/ 	.word	0x0000b990


	//   ....[37]....
        /*04c4*/ 	.word	0x0000ba70


	//   ....[38]....
        /*04c8*/ 	.word	0x0000bad0


	//   ....[39]....
        /*04cc*/ 	.word	0x0000bb30


	//   ....[40]....
        /*04d0*/ 	.word	0x0000bb40


	//   ....[41]....
        /*04d4*/ 	.word	0x0000f800


	//   ....[42]....
        /*04d8*/ 	.word	0x0000f820


	//   ....[43]....
        /*04dc*/ 	.word	0x00010530


	//   ....[44]....
        /*04e0*/ 	.word	0x00010550


	//   ....[45]....
        /*04e4*/ 	.word	0x00010570


	//   ....[46]....
        /*04e8*/ 	.word	0x00010590


	//   ....[47]....
        /*04ec*/ 	.word	0x00013130


	//   ....[48]....
        /*04f0*/ 	.word	0x000139d0


	//   ....[49]....
        /*04f4*/ 	.word	0x000149d0


	//   ....[50]....
        /*04f8*/ 	.word	0x00014b40


	//   ....[51]....
        /*04fc*/ 	.word	0x00014be0


	//   ....[52]....
        /*0500*/ 	.word	0x00014cc0


	//   ....[53]....
        /*0504*/ 	.word	0x00018d70


	//   ....[54]....
        /*0508*/ 	.word	0x00018d90


	//   ....[55]....
        /*050c*/ 	.word	0x00018dc0


	//   ....[56]....
        /*0510*/ 	.word	0x00018dd0


	//   ....[57]....
        /*0514*/ 	.word	0x0001b0e0


	//   ....[58]....
        /*0518*/ 	.word	0x0001b0f0


	//   ....[59]....
        /*051c*/ 	.word	0x0001b120


	//   ....[60]....
        /*0520*/ 	.word	0x0001b140


	//   ....[61]....
        /*0524*/ 	.word	0x0001c2e0


	//   ....[62]....
        /*0528*/ 	.word	0x0001c310


	//   ....[63]....
        /*052c*/ 	.word	0x0001c340


	//   ....[64]....
        /*0530*/ 	.word	0x0001c370


	//   ....[65]....
        /*0534*/ 	.word	0x0001c530


	//   ....[66]....
        /*0538*/ 	.word	0x0001c540


	//   ....[67]....
        /*053c*/ 	.word	0x0001c630


	//   ....[68]....
        /*0540*/ 	.word	0x0001c660


	//   ....[69]....
        /*0544*/ 	.word	0x0001c730


	//   ....[70]....
        /*0548*/ 	.word	0x0001c760


	//   ....[71]....
        /*054c*/ 	.word	0x0001c830


	//   ....[72]....
        /*0550*/ 	.word	0x0001c850


	//   ....[73]....
        /*0554*/ 	.word	0x0001cf90


	//   ....[74]....
        /*0558*/ 	.word	0x0001cfb0


	//   ....[75]....
        /*055c*/ 	.word	0x0001d090


	//   ....[76]....
        /*0560*/ 	.word	0x0001d0c0


	//   ....[77]....
        /*0564*/ 	.word	0x0001d190


	//   ....[78]....
        /*0568*/ 	.word	0x0001d1c0


	//   ....[79]....
        /*056c*/ 	.word	0x0001d290


	//   ....[80]....
        /*0570*/ 	.word	0x0001d2b0


	//----- nvinfo : EIATTR_EXIT_INSTR_OFFSETS
	.align		4
.L_284:
        /*0574*/ 	.byte	0x04, 0x1c
        /*0576*/ 	.short	(.L_286 - .L_285)


	//   ....[0]....
.L_285:
        /*0578*/ 	.word	0x00000370


	//   ....[1]....
        /*057c*/ 	.word	0x0001c860


	//   ....[2]....
        /*0580*/ 	.word	0x0001c8b0


	//   ....[3]....
        /*0584*/ 	.word	0x0001c910


	//   ....[4]....
        /*0588*/ 	.word	0x0001d2c0


	//   ....[5]....
        /*058c*/ 	.word	0x0001d310


	//   ....[6]....
        /*0590*/ 	.word	0x0001d370


	//----- nvinfo : EIATTR_CTAIDZ_USED
	.align		4
.L_286:
        /*0594*/ 	.byte	0x01, 0x04
	.zero		2


	//----- nvinfo : EIATTR_MAX_THREADS
	.align		4
        /*0598*/ 	.byte	0x04, 0x05
        /*059a*/ 	.short	(.L_288 - .L_287)
.L_287:
        /*059c*/ 	.word	0x00000100
        /*05a0*/ 	.word	0x00000001
        /*05a4*/ 	.word	0x00000001


	//----- nvinfo : EIATTR_CRS_STACK_SIZE
	.align		4
.L_288:
        /*05a8*/ 	.byte	0x04, 0x1e
        /*05aa*/ 	.short	(.L_290 - .L_289)
.L_289:
        /*05ac*/ 	.word	0x00000000
.L_290:


//--------------------- .nv.info._ZN7cutlass13device_kernelIN5flash19enable_sm80_to_sm89INS1_16FlashAttnFwdSm80INS1_25CollectiveMainloopFwdSm80ILi4ELi1ELb0EN4cute5tupleIJNS5_1CILi128EEENS7_ILi64EEES8_EEELi128ENS_6half_tEfNS_4arch4Sm80ELb0ELb0ELb1ELb0ELb0ELb0ELb1ELb0EEENS1_21CollectiveEpilogueFwdINS6_IJS8_S8_S9_EEENS6_IJNS7_ILi1EEESH_SH_EEESB_SD_Li128ELb0ELb1ELb0ELb0EEENS1_19SingleTileSchedulerILb0ELb0ELb1ELi128EEEEEEEEEvNT_6ParamsE --------------------------
	.section	.nv.info._ZN7cutlass13device_kernelIN5flash19enable_sm80_to_sm89INS1_16FlashAttnFwdSm80INS1_25CollectiveMainloopFwdSm80ILi4ELi1ELb0EN4cute5tupleIJNS5_1CILi128EEENS7_ILi64EEES8_EEELi128ENS_6half_tEfNS_4arch4Sm80ELb0ELb0ELb1ELb0ELb0ELb0ELb1ELb0EEENS1_21CollectiveEpilogueFwdINS6_IJS8_S8_S9_EEENS6_IJNS7_ILi1EEESH_SH_EEESB_SD_Li128ELb0ELb1ELb0ELb0EEENS1_19SingleTileSchedulerILb0ELb0ELb1ELi128EEEEEEEEEvNT_6ParamsE,"",@"SHT_CUDA_INFO"
	.sectionflags	@""
	.align	4


	//----- nvinfo : EIATTR_CUDA_API_VERSION
	.align		4
        /*0000*/ 	.byte	0x04, 0x37
        /*0002*/ 	.short	(.L_292 - .L_291)
.L_291:
        /*0004*/ 	.word	0x00000082


	//----- nvinfo : EIATTR_SW2861232_WAR
	.align		4
.L_292:
        /*0008*/ 	.byte	0x01, 0x35
	.zero		2


	//----- nvinfo : EIATTR_PARAM_CBANK
	.align		4
        /*000c*/ 	.byte	0x04, 0x0a
        /*000e*/ 	.short	(.L_294 - .L_293)
	.align		4
.L_293:
        /*0010*/ 	.word	index@(.nv.constant0._ZN7cutlass13device_kernelIN5flash19enable_sm80_to_sm89INS1_16FlashAttnFwdSm80INS1_25CollectiveMainloopFwdSm80ILi4ELi1ELb0EN4cute5tupleIJNS5_1CILi128EEENS7_ILi64EEES8_EEELi128ENS_6half_tEfNS_4arch4Sm80ELb0ELb0ELb1ELb0ELb0ELb0ELb1ELb0EEENS1_21CollectiveEpilogueFwdINS6_IJS8_S8_S9_EEENS6_IJNS7_ILi1EEESH_SH_EEESB_SD_Li128ELb0ELb1ELb0ELb0EEENS1_19SingleTileSchedulerILb0ELb0ELb1ELi128EEEEEEEEEvNT_6ParamsE)
        /*0014*/ 	.short	0x0160
        /*0016*/ 	.short	0x0418


	//----- nvinfo : EIATTR_CBANK_PARAM_SIZE
	.align		4
.L_294:
        /*0018*/ 	.byte	0x03, 0x19
        /*001a*/ 	.short	0x0418


	//----- nvinfo : EIATTR_KPARAM_INFO
	.align		4
        /*001c*/ 	.byte	0x04, 0x17
        /*001e*/ 	.short	(.L_296 - .L_295)
.L_295:
        /*0020*/ 	.word	0x00000000
        /*0024*/ 	.short	0x0000
        /*0026*/ 	.short	0x0000
        /*0028*/ 	.byte	0x00, 0xf0, 0x61, 0x10


	//----- nvinfo : EIATTR_MAXREG_COUNT
	.align		4
.L_296:
        /*002c*/ 	.byte	0x03, 0x1b
        /*002e*/ 	.short	0x00ff


	//----- nvinfo : EIATTR_NUM_BARRIERS
	.align		4
        /*0030*/ 	.byte	0x02, 0x4c
        /*0032*/ 	.byte	0x02
	.zero		1


	//----- nvinfo : EIATTR_ANNOTATIONS
	.align		4
        /*0034*/ 	.byte	0x04, 0x55
        /*0036*/ 	.short	(.L_298 - .L_297)


	//   ....[0]....
.L_297:
        /* <DEDUP_REMOVED lines=42> */


	//----- nvinfo : EIATTR_MERCURY_ISA_VERSION
	.align		4
.L_298:
        /*02c0*/ 	.byte	0x03, 0x5f
        /*02c2*/ 	.short	0x0000


	//----- nvinfo : EIATTR_INT_WARP_WIDE_INSTR_OFFSETS
	.align		4
        /*02c4*/ 	.byte	0x04, 0x31
        /*02c6*/ 	.short	(.L_300 - .L_299)


	//   ....[0]....
.L_299:
        /*02c8*/ 	.word	0x00000db0


	//----- nvinfo : EIATTR_COOP_GROUP_MASK_REGIDS
	.align		4
.L_300:
        /*02cc*/ 	.byte	0x04, 0x29
        /*02ce*/ 	.short	(.L_302 - .L_301)


	//   ....[0]....
.L_301:
        /*02d0*/ 	.word	0xffffffff


	//   ....[1]....
        /*02d4*/ 	.word	0xffffffff


	//   ....[2]....
        /*02d8*/ 	.word	0xffffffff


	//   ....[3]....
        /*02dc*/ 	.word	0xffffffff


	//   ....[4]....
        /*02e0*/ 	.word	0xffffffff


	//   ....[5]....
        /*02e4*/ 	.word	0xffffffff


	//   ....[6]....
        /*02e8*/ 	.word	0xffffffff


	//   ....[7]....
        /*02ec*/ 	.word	0xffffffff


	//   ....[8]....
        /*02f0*/ 	.word	0xffffffff


	//   ....[9]....
        /*02f4*/ 	.word	0xffffffff


	//   ....[10]....
        /*02f8*/ 	.word	0xffffffff


	//   ....[11]....
        /*02fc*/ 	.word	0xffffffff


	//   ....[12]....
        /*0300*/ 	.word	0xffffffff


	//   ....[13]....
        /*0304*/ 	.word	0xffffffff


	//   ....[14]....
        /*0308*/ 	.word	0xffffffff


	//   ....[15]....
        /*030c*/ 	.word	0xffffffff


	//   ....[16]....
        /*0310*/ 	.word	0xffffffff


	//   ....[17]....
        /*0314*/ 	.word	0xffffffff


	//   ....[18]....
        /*0318*/ 	.word	0xffffffff


	//   ....[19]....
        /*031c*/ 	.word	0xffffffff


	//   ....[20]....
        /*0320*/ 	.word	0xffffffff


	//   ....[21]....
        /*0324*/ 	.word	0xffffffff


	//   ....[22]....
        /*0328*/ 	.word	0xffffffff


	//   ....[23]....
        /*032c*/ 	.word	0xffffffff


	//   ....[24]....
        /*0330*/ 	.word	0xffffffff


	//   ....[25]....
        /*0334*/ 	.word	0xffffffff


	//   ....[26]....
        /*0338*/ 	.word	0xffffffff


	//   ....[27]....
        /*033c*/ 	.word	0xffffffff


	//   ....[28]....
        /*0340*/ 	.word	0xffffffff


	//   ....[29]....
        /*0344*/ 	.word	0xffffffff


	//   ....[30]....
        /*0348*/ 	.word	0xffffffff


	//   ....[31]....
        /*034c*/ 	.word	0xffffffff


	//   ....[32]....
        /*0350*/ 	.word	0xffffffff


	//   ....[33]....
        /*0354*/ 	.word	0xffffffff


	//   ....[34]....
        /*0358*/ 	.word	0xffffffff


	//   ....[35]....
        /*035c*/ 	.word	0xffffffff


	//   ....[36]....
        /*0360*/ 	.word	0xffffffff


	//   ....[37]....
        /*0364*/ 	.word	0xffffffff


	//   ....[38]....
        /*0368*/ 	.word	0xffffffff


	//   ....[39]....
        /*036c*/ 	.word	0xffffffff


	//   ....[40]....
        /*0370*/ 	.word	0xffffffff


	//   ....[41]....
        /*0374*/ 	.word	0xffffffff


	//   ....[42]....
        /*0378*/ 	.word	0xffffffff


	//   ....[43]....
        /*037c*/ 	.word	0xffffffff


	//   ....[44]....
        /*0380*/ 	.word	0xffffffff


	//   ....[45]....
        /*0384*/ 	.word	0xffffffff


	//   ....[46]....
        /*0388*/ 	.word	0xffffffff


	//   ....[47]....
        /*038c*/ 	.word	0xffffffff


	//   ....[48]....
        /*0390*/ 	.word	0xffffffff


	//   ....[49]....
        /*0394*/ 	.word	0xffffffff


	//   ....[50]....
        /*0398*/ 	.word	0xffffffff


	//   ....[51]....
        /*039c*/ 	.word	0xffffffff


	//   ....[52]....
        /*03a0*/ 	.word	0xffffffff


	//   ....[53]....
        /*03a4*/ 	.word	0xffffffff


	//   ....[54]....
        /*03a8*/ 	.word	0xffffffff


	//   ....[55]....
        /*03ac*/ 	.word	0xffffffff


	//   ....[56]....
        /*03b0*/ 	.word	0xffffffff


	//   ....[57]....
        /*03b4*/ 	.word	0xffffffff


	//   ....[58]....
        /*03b8*/ 	.word	0xffffffff


	//   ....[59]....
        /*03bc*/ 	.word	0xffffffff


	//   ....[60]....
        /*03c0*/ 	.word	0xffffffff


	//   ....[61]....
        /*03c4*/ 	.word	0xffffffff


	//   ....[62]....
        /*03c8*/ 	.word	0xffffffff


	//   ....[63]....
        /*03cc*/ 	.word	0xffffffff


	//----- nvinfo : EIATTR_COOP_GROUP_INSTR_OFFSETS
	.align		4
.L_302:
        /*03d0*/ 	.byte	0x04, 0x28
        /*03d2*/ 	.short	(.L_304 - .L_303)


	//   ....[0]....
.L_303:
        /*03d4*/ 	.word	0x00000500


	//   ....[1]....
        /*03d8*/ 	.word	0x00000540


	//   ....[2]....
        /*03dc*/ 	.word	0x00000570


	//   ....[3]....
        /*03e0*/ 	.word	0x000005a0


	//   ....[4]....
        /*03e4*/ 	.word	0x00000620


	//   ....[5]....
        /*03e8*/ 	.word	0x00000650


	//   ....[6]....
        /*03ec*/ 	.word	0x00000780


	//   ....[7]....
        /*03f0*/ 	.word	0x000007c0


	//   ....[8]....
        /*03f4*/ 	.word	0x00000890


	//   ....[9]....
        /*03f8*/ 	.word	0x000008b0


	//   ....[10]....
        /*03fc*/ 	.word	0x000008e0


	//   ....[11]....
        /*0400*/ 	.word	0x000009a0


	//   ....[12]....
        /*0404*/ 	.word	0x000009e0


	//   ....[13]....
        /*0408*/ 	.word	0x00000a50


	//   ....[14]....
        /*040c*/ 	.word	0x00000b40


	//   ....[15]....
        /*0410*/ 	.word	0x00000b70


	//   ....[16]....
        /*0414*/ 	.word	0x00003560


	//   ....[17]....
        /*0418*/ 	.word	0x00003680


	//   ....[18]....
        /*041c*/ 	.word	0x00003930


	//   ....[19]....
        /*0420*/ 	.word	0x00003940


	//   ....[20]....
        /*0424*/ 	.word	0x00003970


	//   ....[21]....
        /*0428*/ 	.word	0x00003a10


	//   ....[22]....
        /*042c*/ 	.word	0x00003b40


	//   ....[23]....
        /*0430*/ 	.word	0x00003ba0


	//   ....[24]....
        /*0434*/ 	.word	0x00007a90


	//   ....[25]....
        /*0438*/ 	.word	0x00007b00


	//   ....[26]....
        /*043c*/ 	.word	0x00007b30


	//   ....[27]....
        /*0440*/ 	.word	0x00007b50


	//   ....[28]....
        /*0444*/ 	.word	0x00007b80


	//   ....[29]....
        /*0448*/ 	.word	0x00007bc0


	//   ....[30]....
        /*044c*/ 	.word	0x00007c10


	//   ....[31]....
        /*0450*/ 	.word	0x00007c50


	//   ....[32]....
        /*0454*/ 	.word	0x0000adf0


	//   ....[33]....
        /*0458*/ 	.word	0x0000ae00


	//   ....[34]....
        /*045c*/ 	.word	0x0000ae10


	//   ....[35]....
        /*0460*/ 	.word	0x0000ae20


	//   ....[36]....
        /*0464*/ 	.word	0x0000ae70


	//   ....[37]....
        /*0468*/ 	.word	0x0000ae90


	//   ....[38]....
        /*046c*/ 	.word	0x0000aea0


	//   ....[39]....
        /*0470*/ 	.word	0x0000aeb0


	//   ....[40]....
        /*0474*/ 	.word	0x0000c820


	//   ....[41]....
        /*0478*/ 	.word	0x0000c830


	//   ....[42]....
        /*047c*/ 	.word	0x0000c850


	//   ....[43]....
        /*0480*/ 	.word	0x0000c860


	//   ....[44]....
        /*0484*/ 	.word	0x0000c870


	//   ....[45]....
        /*0488*/ 	.word	0x0000c880


	//   ....[46]....
        /*048c*/ 	.word	0x0000c890


	//   ....[47]....
        /*0490*/ 	.word	0x0000c8a0


	//   ....[48]....
        /*0494*/ 	.word	0x0000ca20


	//   ....[49]....
        /*0498*/ 	.word	0x0000ca40


	//   ....[50]....
        /*049c*/ 	.word	0x0000cb30


	//   ....[51]....
        /*04a0*/ 	.word	0x0000cb60


	//   ....[52]....
        /*04a4*/ 	.word	0x0000cc30


	//   ....[53]....
        /*04a8*/ 	.word	0x0000cc60


	//   ....[54]....
        /*04ac*/ 	.word	0x0000cd30


	//   ....[55]....
        /*04b0*/ 	.word	0x0000cd60


	//   ....[56]....
        /*04b4*/ 	.word	0x0000ce30


	//   ....[57]....
        /*04b8*/ 	.word	0x0000ce60


	//   ....[58]....
        /*04bc*/ 	.word	0x0000cf30


	//   ....[59]....
        /*04c0*/ 	.word	0x0000cf60


	//   ....[60]....
        /*04c4*/ 	.word	0x0000d030


	//   ....[61]....
        /*04c8*/ 	.word	0x0000d060


	//   ....[62]....
        /*04cc*/ 	.word	0x0000d130


	//   ....[63]....
        /*04d0*/ 	.word	0x0000d150


	//----- nvinfo : EIATTR_EXIT_INSTR_OFFSETS
	.align		4
.L_304:
        /*04d4*/ 	.byte	0x04, 0x1c
        /*04d6*/ 	.short	(.L_306 - .L_305)


	//   ....[0]....
.L_305:
        /*04d8*/ 	.word	0x00000040


	//   ....[1]....
        /*04dc*/ 	.word	0x0000d160


	//   ....[2]....
        /*04e0*/ 	.word	0x0000d1b0


	//   ....[3]....
        /*04e4*/ 	.word	0x0000d210


	//----- nvinfo : EIATTR_CTAIDZ_USED
	.align		4
.L_306:
        /*04e8*/ 	.byte	0x01, 0x04
	.zero		2


	//----- nvinfo : EIATTR_MAX_THREADS
	.align		4
        /*04ec*/ 	.byte	0x04, 0x05
        /*04ee*/ 	.short	(.L_308 - .L_307)
.L_307:
        /*04f0*/ 	.word	0x00000080
        /*04f4*/ 	.word	0x00000001
        /*04f8*/ 	.word	0x00000001


	//----- nvinfo : EIATTR_CRS_STACK_SIZE
	.align		4
.L_308:
        /*04fc*/ 	.byte	0x04, 0x1e
        /*04fe*/ 	.short	(.L_310 - .L_309)
.L_309:
        /*0500*/ 	.word	0x00000000
.L_310:


//--------------------- .nv.info._ZN7cutlass13device_kernelIN5flash19enable_sm80_to_sm89INS1_16FlashAttnFwdSm80INS1_25CollectiveMainloopFwdSm80ILi4ELi1ELb0EN4cute5tupleIJNS5_1CILi128EEENS7_ILi64EEES8_EEELi128ENS_6half_tEfNS_4arch4Sm80ELb0ELb0ELb1ELb1ELb0ELb0ELb1ELb0EEENS1_21CollectiveEpilogueFwdINS6_IJS8_S8_S9_EEENS6_IJNS7_ILi1EEESH_SH_EEESB_SD_Li128ELb1ELb1ELb0ELb0EEENS1_19SingleTileSchedulerILb1ELb0ELb1ELi128EEEEEEEEEvNT_6ParamsE --------------------------
	.section	.nv.info._ZN7cutlass13device_kernelIN5flash19enable_sm80_to_sm89INS1_16FlashAttnFwdSm80INS1_25CollectiveMainloopFwdSm80ILi4ELi1ELb0EN4cute5tupleIJNS5_1CILi128EEENS7_ILi64EEES8_EEELi128ENS_6half_tEfNS_4arch4Sm80ELb0ELb0ELb1ELb1ELb0ELb0ELb1ELb0EEENS1_21CollectiveEpilogueFwdINS6_IJS8_S8_S9_EEENS6_IJNS7_ILi1EEESH_SH_EEESB_SD_Li128ELb1ELb1ELb0ELb0EEENS1_19SingleTileSchedulerILb1ELb0ELb1ELi128EEEEEEEEEvNT_6ParamsE,"",@"SHT_CUDA_INFO"
	.sectionflags	@""
	.align	4


	//----- nvinfo : EIATTR_CUDA_API_VERSION
	.align		4
        /*0000*/ 	.byte	0x04, 0x37
        /*0002*/ 	.short	(.L_312 - .L_311)
.L_311:
        /*0004*/ 	.word	0x00000082


	//----- nvinfo : EIATTR_SW2861232_WAR
	.align		4
.L_312:
        /*0008*/ 	.byte	0x01, 0x35
	.zero		2


	//----- nvinfo : EIATTR_PARAM_CBANK
	.align		4
        /*000c*/ 	.byte	0x04, 0x0a
        /*000e*/ 	.short	(.L_314 - .L_313)
	.align		4
.L_313:
        /*0010*/ 	.word	index@(.nv.constant0._ZN7cutlass13device_kernelIN5flash19enable_sm80_to_sm89INS1_16FlashAttnFwdSm80INS1_25CollectiveMainloopFwdSm80ILi4ELi1ELb0EN4cute5tupleIJNS5_1CILi128EEENS7_ILi64EEES8_EEELi128ENS_6half_tEfNS_4arch4Sm80ELb0ELb0ELb1ELb1ELb0ELb0ELb1ELb0EEENS1_21CollectiveEpilogueFwdINS6_IJS8_S8_S9_EEENS6_IJNS7_ILi1EEESH_SH_EEESB_SD_Li128ELb1ELb1ELb0ELb0EEENS1_19SingleTileSchedulerILb1ELb0ELb1ELi128EEEEEEEEEvNT_6ParamsE)
        /*0014*/ 	.short	0x0160
        /*0016*/ 	.short	0x0418


	//----- nvinfo : EIATTR_CBANK_PARAM_SIZE
	.align		4
.L_314:
        /*0018*/ 	.byte	0x03, 0x19
        /*001a*/ 	.short	0x0418


	//----- nvinfo : EIATTR_KPARAM_INFO
	.align		4
        /*001c*/ 	.byte	0x04, 0x17
        /*001e*/ 	.short	(.L_316 - .L_315)
.L_315:
        /*0020*/ 	.word	0x00000000
        /*0024*/ 	.short	0x0000
        /*0026*/ 	.short	0x0000
        /*0028*/ 	.byte	0x00, 0xf0, 0x61, 0x10


	//----- nvinfo : EIATTR_MAXREG_COUNT
	.align		4
.L_316:
        /*002c*/ 	.byte	0x03, 0x1b
        /*002e*/ 	.short	0x00ff


	//----- nvinfo : EIATTR_NUM_BARRIERS
	.align		4
        /*0030*/ 	.byte	0x02, 0x4c
        /*0032*/ 	.byte	0x02
	.zero		1


	//----- nvinfo : EIATTR_ANNOTATIONS
	.align		4
        /*0034*/ 	.byte	0x04, 0x55
        /*0036*/ 	.short	(.L_318 - .L_317)


	//   ....[0]....
.L_317:
        /* <DEDUP_REMOVED lines=54> */
        /*038c*/ 	.byte	0x20, 0xcb, 0x00, 0x00, 0x01, 0x00, 0x00, 0x00, 0x80, 0xe7, 0x00, 0x00


	//----- nvinfo : EIATTR_MERCURY_ISA_VERSION
	.align		4
.L_318:
        /*0398*/ 	.byte	0x03, 0x5f
        /*039a*/ 	.short	0x0000


	//----- nvinfo : EIATTR_INT_WARP_WIDE_INSTR_OFFSETS
	.align		4
        /*039c*/ 	.byte	0x04, 0x31
        /*039e*/ 	.short	(.L_320 - .L_319)


	//   ....[0]....
.L_319:
        /*03a0*/ 	.word	0x00001d70


	//----- nvinfo : EIATTR_COOP_GROUP_MASK_REGIDS
	.align		4
.L_320:
        /*03a4*/ 	.byte	0x04, 0x29
        /*03a6*/ 	.short	(.L_322 - .L_321)


	//   ....[0]....
.L_321:
        /*03a8*/ 	.word	0xffffffff


	//   ....[1]....
        /*03ac*/ 	.word	0xffffffff


	//   ....[2]....
        /*03b0*/ 	.word	0xffffffff


	//   ....[3]....
        /*03b4*/ 	.word	0xffffffff


	//   ....[4]....
        /*03b8*/ 	.word	0xffffffff


	//   ....[5]....
        /*03bc*/ 	.word	0xffffffff


	//   ....[6]....
        /*03c0*/ 	.word	0xffffffff


	//   ....[7]....
        /*03c4*/ 	.word	0xffffffff


	//   ....[8]....
        /*03c8*/ 	.word	0xffffffff


	//   ....[9]....
        /*03cc*/ 	.word	0xffffffff


	//   ....[10]....
        /*03d0*/ 	.word	0xffffffff


	//   ....[11]....
        /*03d4*/ 	.word	0xffffffff


	//   ....[12]....
        /*03d8*/ 	.word	0xffffffff


	//   ....[13]....
        /*03dc*/ 	.word	0xffffffff


	//   ....[14]....
        /*03e0*/ 	.word	0xffffffff


	//   ....[15]....
        /*03e4*/ 	.word	0xffffffff


	//   ....[16]....
        /*03e8*/ 	.word	0xffffffff


	//   ....[17]....
        /*03ec*/ 	.word	0xffffffff


	//   ....[18]....
        /*03f0*/ 	.word	0xffffffff


	//   ....[19]....
        /*03f4*/ 	.word	0xffffffff


	//   ....[20]....
        /*03f8*/ 	.word	0xffffffff


	//   ....[21]....
        /*03fc*/ 	.word	0xffffffff


	//   ....[22]....
        /*0400*/ 	.word	0xffffffff


	//   ....[23]....
        /*0404*/ 	.word	0xffffffff


	//   ....[24]....
        /*0408*/ 	.word	0xffffffff


	//   ....[25]....
        /*040c*/ 	.word	0xffffffff


	//   ....[26]....
        /*0410*/ 	.word	0xffffffff


	//   ....[27]....
        /*0414*/ 	.word	0xffffffff


	//   ....[28]....
        /*0418*/ 	.word	0xffffffff


	//   ....[29]....
        /*041c*/ 	.word	0xffffffff


	//   ....[30]....
        /*0420*/ 	.word	0xffffffff


	//   ....[31]....
        /*0424*/ 	.word	0xffffffff


	//   ....[32]....
        /*0428*/ 	.word	0xffffffff


	//   ....[33]....
        /*042c*/ 	.word	0xffffffff


	//   ....[34]....
        /*0430*/ 	.word	0xffffffff


	//   ....[35]....
        /*0434*/ 	.word	0xffffffff


	//   ....[36]....
        /*0438*/ 	.word	0xffffffff


	//   ....[37]....
        /*043c*/ 	.word	0xffffffff


	//   ....[38]....
        /*0440*/ 	.word	0xffffffff


	//   ....[39]....
        /*0444*/ 	.word	0xffffffff


	//   ....[40]....
        /*0448*/ 	.word	0xffffffff


	//   ....[41]....
        /*044c*/ 	.word	0xffffffff


	//   ....[42]....
        /*0450*/ 	.word	0xffffffff


	//   ....[43]....
        /*0454*/ 	.word	0xffffffff


	//   ....[44]....
        /*0458*/ 	.word	0xffffffff


	//   ....[45]....
        /*045c*/ 	.word	0xffffffff


	//   ....[46]....
        /*0460*/ 	.word	0xffffffff


	//   ....[47]....
        /*0464*/ 	.word	0xffffffff


	//   ....[48]....
        /*0468*/ 	.word	0xffffffff


	//   ....[49]....
        /*046c*/ 	.word	0xffffffff


	//   ....[50]....
        /*0470*/ 	.word	0xffffffff


	//   ....[51]....
        /*0474*/ 	.word	0xffffffff


	//   ....[52]....
        /*0478*/ 	.word	0xffffffff


	//   ....[53]....
        /*047c*/ 	.word	0xffffffff


	//   ....[54]....
        /*0480*/ 	.word	0xffffffff


	//   ....[55]....
        /*0484*/ 	.word	0xffffffff


	//   ....[56]....
        /*0488*/ 	.word	0xffffffff


	//   ....[57]....
        /*048c*/ 	.word	0xffffffff


	//   ....[58]....
        /*0490*/ 	.word	0xffffffff


	//   ....[59]....
        /*0494*/ 	.word	0xffffffff


	//   ....[60]....
        /*0498*/ 	.word	0xffffffff


	//   ....[61]....
        /*049c*/ 	.word	0xffffffff


	//   ....[62]....
        /*04a0*/ 	.word	0xffffffff


	//   ....[63]....
        /*04a4*/ 	.word	0xffffffff


	//   ....[64]....
        /*04a8*/ 	.word	0xffffffff


	//   ....[65]....
        /*04ac*/ 	.word	0xffffffff


	//   ....[66]....
        /*04b0*/ 	.word	0xffffffff


	//   ....[67]....
        /*04b4*/ 	.word	0xffffffff


	//   ....[68]....
        /*04b8*/ 	.word	0xffffffff


	//   ....[69]....
        /*04bc*/ 	.word	0xffffffff


	//   ....[70]....
        /*04c0*/ 	.word	0xffffffff


	//   ....[71]....
        /*04c4*/ 	.word	0xffffffff


	//   ....[72]....
        /*04c8*/ 	.word	0xffffffff


	//   ....[73]....
        /*04cc*/ 	.word	0xffffffff


	//   ....[74]....
        /*04d0*/ 	.word	0xffffffff


	//   ....[75]....
        /*04d4*/ 	.word	0xffffffff


	//   ....[76]....
        /*04d8*/ 	.word	0xffffffff


	//   ....[77]....
        /*04dc*/ 	.word	0xffffffff


	//   ....[78]....
        /*04e0*/ 	.word	0xffffffff


	//   ....[79]....
        /*04e4*/ 	.word	0xffffffff


	//   ....[80]....
        /*04e8*/ 	.word	0xffffffff


	//----- nvinfo : EIATTR_COOP_GROUP_INSTR_OFFSETS
	.align		4
.L_322:
        /*04ec*/ 	.byte	0x04, 0x28
        /*04ee*/ 	.short	(.L_324 - .L_323)


	//   ....[0]....
.L_323:
        /*04f0*/ 	.word	0x00000090


	//   ....[1]....
        /*04f4*/ 	.word	0x00001190


	//   ....[2]....
        /*04f8*/ 	.word	0x000011c0


	//   ....[3]....
        /*04fc*/ 	.word	0x00001450


	//   ....[4]....
        /*0500*/ 	.word	0x00001480


	//   ....[5]....
        /*0504*/ 	.word	0x00001560


	//   ....[6]....
        /*0508*/ 	.word	0x00001590


	//   ....[7]....
        /*050c*/ 	.word	0x00001670


	//   ....[8]....
        /*0510*/ 	.word	0x000016a0


	//   ....[9]....
        /*0514*/ 	.word	0x00001780


	//   ....[10]....
        /*0518*/ 	.word	0x000017b0


	//   ....[11]....
        /*051c*/ 	.word	0x00001890


	//   ....[12]....
        /*0520*/ 	.word	0x000018c0


	//   ....[13]....
        /*0524*/ 	.word	0x000019a0


	//   ....[14]....
        /*0528*/ 	.word	0x000019d0


	//   ....[15]....
        /*052c*/ 	.word	0x00001aa0


	//   ....[16]....
        /*0530*/ 	.word	0x00001ae0


	//   ....[17]....
        /*0534*/ 	.word	0x00004380


	//   ....[18]....
        /*0538*/ 	.word	0x00004480


	//   ....[19]....
        /*053c*/ 	.word	0x00004660


	//   ....[20]....
        /*0540*/ 	.word	0x00004680


	//   ....[21]....
        /*0544*/ 	.word	0x00004820


	//   ....[22]....
        /*0548*/ 	.word	0x000048b0


	//   ....[23]....
        /*054c*/ 	.word	0x00004b70


	//   ....[24]....
        /*0550*/ 	.word	0x00004c70


	//   ....[25]....
        /*0554*/ 	.word	0x00008e40


	//   ....[26]....
        /*0558*/ 	.word	0x00008e90


	//   ....[27]....
        /*055c*/ 	.word	0x00008f60


	//   ....[28]....
        /*0560*/ 	.word	0x00008fc0


	//   ....[29]....
        /*0564*/ 	.word	0x000090a0


	//   ....[30]....
        /*0568*/ 	.word	0x000090d0


	//   ....[31]....
        /*056c*/ 	.word	0x00009260


	//   ....[32]....
        /*0570*/ 	.word	0x00009720


	//   ....[33]....
        /*0574*/ 	.word	0x0000c010


	//   ....[34]....
        /*0578*/ 	.word	0x0000c020


	//   ....[35]....
        /*057c*/ 	.word	0x0000c030


	//   ....[36]....
        /*0580*/ 	.word	0x0000c040


	//   ....[37]....
        /*0584*/ 	.word	0x0000c070


	//   ....[38]....
        /*0588*/ 	.word	0x0000c090


	//   ....[39]....
        /*058c*/ 	.word	0x0000c0b0


	//   ....[40]....
        /*0590*/ 	.word	0x0000c0c0


	//   ....[41]....
        /*0594*/ 	.word	0x0000dc00


	//   ....[42]....
        /*0598*/ 	.word	0x0000dc20


	//   ....[43]....
        /*059c*/ 	.word	0x0000dc50


	//   ....[44]....
        /*05a0*/ 	.word	0x0000dc70


	//   ....[45]....
        /*05a4*/ 	.word	0x0000dc90


	//   ....[46]....
        /*05a8*/ 	.word	0x0000dcb0


	//   ....[47]....
        /*05ac*/ 	.word	0x0000dcc0


	//   ....[48]....
        /*05b0*/ 	.word	0x0000dcd0


	//   ....[49]....
        /*05b4*/ 	.word	0x0000df10


	//   ....[50]....
        /*05b8*/ 	.word	0x0000df20


	//   ....[51]....
        /*05bc*/ 	.word	0x0000e020


	//   ....[52]....
        /*05c0*/ 	.word	0x0000e050


	//   ....[53]....
        /*05c4*/ 	.word	0x0000e130


	//   ....[54]....
        /*05c8*/ 	.word	0x0000e160


	//   ....[55]....
        /*05cc*/ 	.word	0x0000e240


	//   ....[56]....
        /*05d0*/ 	.word	0x0000e270


	//   ....[57]....
        /*05d4*/ 	.word	0x0000e350


	//   ....[58]....
        /*05d8*/ 	.word	0x0000e380


	//   ....[59]....
        /*05dc*/ 	.word	0x0000e460


	//   ....[60]....
        /*05e0*/ 	.word	0x0000e490


	//   ....[61]....
        /*05e4*/ 	.word	0x0000e570


	//   ....[62]....
        /*05e8*/ 	.word	0x0000e5a0


	//   ....[63]....
        /*05ec*/ 	.word	0x0000e680


	//   ....[64]....
        /*05f0*/ 	.word	0x0000e6a0


	//   ....[65]....
        /*05f4*/ 	.word	0x0000ee50


	//   ....[66]....
        /*05f8*/ 	.word	0x0000ee60


	//   ....[67]....
        /*05fc*/ 	.word	0x0000ef30


	//   ....[68]....
        /*0600*/ 	.word	0x0000ef60


	//   ....[69]....
        /*0604*/ 	.word	0x0000f030


	//   ....[70]....
        /*0608*/ 	.word	0x0000f060


	//   ....[71]....
        /*060c*/ 	.word	0x0000f130


	//   ....[72]....
        /*0610*/ 	.word	0x0000f160


	//   ....[73]....
        /*0614*/ 	.word	0x0000f230


	//   ....[74]....
        /*0618*/ 	.word	0x0000f260


	//   ....[75]....
        /*061c*/ 	.word	0x0000f330


	//   ....[76]....
        /*0620*/ 	.word	0x0000f360


	//   ....[77]....
        /*0624*/ 	.word	0x0000f430


	//   ....[78]....
        /*0628*/ 	.word	0x0000f460


	//   ....[79]....
        /*062c*/ 	.word	0x0000f530


	//   ....[80]....
        /*0630*/ 	.word	0x0000f550


	//----- nvinfo : EIATTR_EXIT_INSTR_OFFSETS
	.align		4
.L_324:
        /*0634*/ 	.byte	0x04, 0x1c
        /*0636*/ 	.short	(.L_326 - .L_325)


	//   ....[0]....
.L_325:
        /*0638*/ 	.word	0x00000350


	//   ....[1]....
        /*063c*/ 	.word	0x0000e6b0


	//   ....[2]....
        /*0640*/ 	.word	0x0000e710


	//   ....[3]....
        /*0644*/ 	.word	0x0000e770


	//   ....[4]....
        /*0648*/ 	.word	0x0000f560


	//   ....[5]....
        /*064c*/ 	.word	0x0000f5b0


	//   ....[6]....
        /*0650*/ 	.word	0x0000f610


	//----- nvinfo : EIATTR_CTAIDZ_USED
	.align		4
.L_326:
        /*0654*/ 	.byte	0x01, 0x04
	.zero		2


	//----- nvinfo : EIATTR_MAX_THREADS
	.align		4
        /*0658*/ 	.byte	0x04, 0x05
        /*065a*/ 	.short	(.L_328 - .L_327)
.L_327:
        /*065c*/ 	.word	0x00000080
        /*0660*/ 	.word	0x00000001
        /*0664*/ 	.word	0x00000001


	//----- nvinfo : EIATTR_CRS_STACK_SIZE
	.align		4
.L_328:
        /*0668*/ 	.byte	0x04, 0x1e
        /*066a*/ 	.short	(.L_330 - .L_329)
.L_329:
        /*066c*/ 	.word	0x00000000
.L_330:


//--------------------- .nv.info._ZN7cutlass13device_kernelIN5flash19enable_sm80_to_sm89INS1_16FlashAttnFwdSm80INS1_25CollectiveMainloopFwdSm80ILi4ELi1ELb0EN4cute5tupleIJNS5_1CILi128EEENS7_ILi64EEES8_EEELi128ENS_6half_tEfNS_4arch4Sm80ELb0ELb0ELb1ELb1ELb0ELb1ELb1ELb0EEENS1_21CollectiveEpilogueFwdINS6_IJS8_S8_S9_EEENS6_IJNS7_ILi1EEESH_SH_EEESB_SD_Li128ELb1ELb1ELb0ELb0EEENS1_19SingleTileSchedulerILb1ELb0ELb1ELi128EEEEEEEEEvNT_6ParamsE --------------------------
	.section	.nv.info._ZN7cutlass13device_kernelIN5flash19enable_sm80_to_sm89INS1_16FlashAttnFwdSm80INS1_25CollectiveMainloopFwdSm80ILi4ELi1ELb0EN4cute5tupleIJNS5_1CILi128EEENS7_ILi64EEES8_EEELi128ENS_6half_tEfNS_4arch4Sm80ELb0ELb0ELb1ELb1ELb0ELb1ELb1ELb0EEENS1_21CollectiveEpilogueFwdINS6_IJS8_S8_S9_EEENS6_IJNS7_ILi1EEESH_SH_EEESB_SD_Li128ELb1ELb1ELb0ELb0EEENS1_19SingleTileSchedulerILb1ELb0ELb1ELi128EEEEEEEEEvNT_6ParamsE,"",@"SHT_CUDA_INFO"
	.sectionflags	@""
	.align	4


	//----- nvinfo : EIATTR_CUDA_API_VERSION
	.align		4
        /*0000*/ 	.byte	0x04, 0x37
        /*0002*/ 	.short	(.L_332 - .L_331)
.L_331:
        /*0004*/ 	.word	0x00000082


	//----- nvinfo : EIATTR_SW2861232_WAR
	.align		4
.L_332:
        /*0008*/ 	.byte	0x01, 0x35
	.zero		2


	//----- nvinfo : EIATTR_PARAM_CBANK
	.align		4
        /*000c*/ 	.byte	0x04, 0x0a
        /*000e*/ 	.short	(.L_334 - .L_333)
	.align		4
.L_333:
        /*0010*/ 	.word	index@(.nv.constant0._ZN7cutlass13device_kernelIN5flash19enable_sm80_to_sm89INS1_16FlashAttnFwdSm80INS1_25CollectiveMainloopFwdSm80ILi4ELi1ELb0EN4cute5tupleIJNS5_1CILi128EEENS7_ILi64EEES8_EEELi128ENS_6half_tEfNS_4arch4Sm80ELb0ELb0ELb1ELb1ELb0ELb1ELb1ELb0EEENS1_21CollectiveEpilogueFwdINS6_IJS8_S8_S9_EEENS6_IJNS7_ILi1EEESH_SH_EEESB_SD_Li128ELb1ELb1ELb0ELb0EEENS1_19SingleTileSchedulerILb1ELb0ELb1ELi128EEEEEEEEEvNT_6ParamsE)
        /*0014*/ 	.short	0x0160
        /*0016*/ 	.short	0x0418


	//----- nvinfo : EIATTR_CBANK_PARAM_SIZE
	.align		4
.L_334:
        /*0018*/ 	.byte	0x03, 0x19
        /*001a*/ 	.short	0x0418


	//----- nvinfo : EIATTR_KPARAM_INFO
	.align		4
        /*001c*/ 	.byte	0x04, 0x17
        /*001e*/ 	.short	(.L_336 - .L_335)
.L_335:
        /*0020*/ 	.word	0x00000000
        /*0024*/ 	.short	0x0000
        /*0026*/ 	.short	0x0000
        /*0028*/ 	.byte	0x00, 0xf0, 0x61, 0x10


	//----- nvinfo : EIATTR_MAXREG_COUNT
	.align		4
.L_336:
        /*002c*/ 	.byte	0x03, 0x1b
        /*002e*/ 	.short	0x00ff


	//----- nvinfo : EIATTR_NUM_BARRIERS
	.align		4
        /*0030*/ 	.byte	0x02, 0x4c
        /*0032*/ 	.byte	0x02
	.zero		1


	//----- nvinfo : EIATTR_ANNOTATIONS
	.align		4
        /*0034*/ 	.byte	0x04, 0x55
        /*0036*/ 	.short	(.L_338 - .L_337)


	//   ....[0]....
.L_337:
        /* <DEDUP_REMOVED lines=54> */


	//----- nvinfo : EIATTR_MERCURY_ISA_VERSION
	.align		4
.L_338:
        /*0388*/ 	.byte	0x03, 0x5f
        /*038a*/ 	.short	0x0000


	//----- nvinfo : EIATTR_COOP_GROUP_MASK_REGIDS
	.align		4
        /*038c*/ 	.byte	0x04, 0x29
        /*038e*/ 	.short	(.L_340 - .L_339)


	//   ....[0]....
.L_339:
        /*0390*/ 	.word	0xffffffff


	//   ....[1]....
        /*0394*/ 	.word	0xffffffff


	//   ....[2]....
        /*0398*/ 	.word	0xffffffff


	//   ....[3]....
        /*039c*/ 	.word	0xffffffff


	//   ....[4]....
        /*03a0*/ 	.word	0xffffffff


	//   ....[5]....
        /*03a4*/ 	.word	0xffffffff


	//   ....[6]....
        /*03a8*/ 	.word	0xffffffff


	//   ....[7]....
        /*03ac*/ 	.word	0xffffffff


	//   ....[8]....
        /*03b0*/ 	.word	0xffffffff


	//   ....[9]....
        /*03b4*/ 	.word	0xffffffff


	//   ....[10]....
        /*03b8*/ 	.word	0xffffffff


	//   ....[11]....
        /*03bc*/ 	.word	0xffffffff


	//   ....[12]....
        /*03c0*/ 	.word	0xffffffff


	//   ....[13]....
        /*03c4*/ 	.word	0xffffffff


	//   ....[14]....
        /*03c8*/ 	.word	0xffffffff


	//   ....[15]....
        /*03cc*/ 	.word	0xffffffff


	//   ....[16]....
        /*03d0*/ 	.word	0xffffffff


	//   ....[17]....
        /*03d4*/ 	.word	0xffffffff


	//   ....[18]....
        /*03d8*/ 	.word	0xffffffff


	//   ....[19]....
        /*03dc*/ 	.word	0xffffffff


	//   ....[20]....
        /*03e0*/ 	.word	0xffffffff


	//   ....[21]....
        /*03e4*/ 	.word	0xffffffff


	//   ....[22]....
        /*03e8*/ 	.word	0xffffffff


	//   ....[23]....
        /*03ec*/ 	.word	0xffffffff


	//   ....[24]....
        /*03f0*/ 	.word	0xffffffff


	//   ....[25]....
        /*03f4*/ 	.word	0xffffffff


	//   ....[26]....
        /*03f8*/ 	.word	0xffffffff


	//   ....[27]....
        /*03fc*/ 	.word	0xffffffff


	//   ....[28]....
        /*0400*/ 	.word	0xffffffff


	//   ....[29]....
        /*0404*/ 	.word	0xffffffff


	//   ....[30]....
        /*0408*/ 	.word	0xffffffff


	//   ....[31]....
        /*040c*/ 	.word	0xffffffff


	//   ....[32]....
        /*0410*/ 	.word	0xffffffff


	//   ....[33]....
        /*0414*/ 	.word	0xffffffff


	//   ....[34]....
        /*0418*/ 	.word	0xffffffff


	//   ....[35]....
        /*041c*/ 	.word	0xffffffff


	//   ....[36]....
        /*0420*/ 	.word	0xffffffff


	//   ....[37]....
        /*0424*/ 	.word	0xffffffff


	//   ....[38]....
        /*0428*/ 	.word	0xffffffff


	//   ....[39]....
        /*042c*/ 	.word	0xffffffff


	//   ....[40]....
        /*0430*/ 	.word	0xffffffff


	//   ....[41]....
        /*0434*/ 	.word	0xffffffff


	//   ....[42]....
        /*0438*/ 	.word	0xffffffff


	//   ....[43]....
        /*043c*/ 	.word	0xffffffff


	//   ....[44]....
        /*0440*/ 	.word	0xffffffff


	//   ....[45]....
        /*0444*/ 	.word	0xffffffff


	//   ....[46]....
        /*0448*/ 	.word	0xffffffff


	//   ....[47]....
        /*044c*/ 	.word	0xffffffff


	//   ....[48]....
        /*0450*/ 	.word	0xffffffff


	//   ....[49]....
        /*0454*/ 	.word	0xffffffff


	//   ....[50]....
        /*0458*/ 	.word	0xffffffff


	//   ....[51]....
        /*045c*/ 	.word	0xffffffff


	//   ....[52]....
        /*0460*/ 	.word	0xffffffff


	//   ....[53]....
        /*0464*/ 	.word	0xffffffff


	//   ....[54]....
        /*0468*/ 	.word	0xffffffff


	//   ....[55]....
        /*046c*/ 	.word	0xffffffff


	//   ....[56]....
        /*0470*/ 	.word	0xffffffff


	//   ....[57]....
        /*0474*/ 	.word	0xffffffff


	//   ....[58]....
        /*0478*/ 	.word	0xffffffff


	//   ....[59]....
        /*047c*/ 	.word	0xffffffff


	//   ....[60]....
        /*0480*/ 	.word	0xffffffff


	//   ....[61]....
        /*0484*/ 	.word	0xffffffff


	//   ....[62]....
        /*0488*/ 	.word	0xffffffff


	//   ....[63]....
        /*048c*/ 	.word	0xffffffff


	//   ....[64]....
        /*0490*/ 	.word	0xffffffff


	//   ....[65]....
        /*0494*/ 	.word	0xffffffff


	//   ....[66]....
        /*0498*/ 	.word	0xffffffff


	//   ....[67]....
        /*049c*/ 	.word	0xffffffff


	//   ....[68]....
        /*04a0*/ 	.word	0xffffffff


	//   ....[69]....
        /*04a4*/ 	.word	0xffffffff


	//   ....[70]....
        /*04a8*/ 	.word	0xffffffff


	//   ....[71]....
        /*04ac*/ 	.word	0xffffffff


	//   ....[72]....
        /*04b0*/ 	.word	0xffffffff


	//   ....[73]....
        /*04b4*/ 	.word	0xffffffff


	//   ....[74]....
        /*04b8*/ 	.word	0xffffffff


	//   ....[75]....
        /*04bc*/ 	.word	0xffffffff


	//   ....[76]....
        /*04c0*/ 	.word	0xffffffff


	//   ....[77]....
        /*04c4*/ 	.word	0xffffffff


	//   ....[78]....
        /*04c8*/ 	.word	0xffffffff


	//   ....[79]....
        /*04cc*/ 	.word	0xffffffff


	//   ....[80]....
        /*04d0*/ 	.word	0xffffffff


	//----- nvinfo : EIATTR_COOP_GROUP_INSTR_OFFSETS
	.align		4
.L_340:
        /*04d4*/ 	.byte	0x04, 0x28
        /*04d6*/ 	.short	(.L_342 - .L_341)


	//   ....[0]....
.L_341:
        /*04d8*/ 	.word	0x00000090


	//   ....[1]....
        /*04dc*/ 	.word	0x000084a0


	//   ....[2]....
        /*04e0*/ 	.word	0x000084e0


	//   ....[3]....
        /*04e4*/ 	.word	0x00008510


	//   ....[4]....
        /*04e8*/ 	.word	0x00008550


	//   ....[5]....
        /*04ec*/ 	.word	0x00008580


	//   ....[6]....
        /*04f0*/ 	.word	0x000085f0


	//   ....[7]....
        /*04f4*/ 	.word	0x00008650


	//   ....[8]....
        /*04f8*/ 	.word	0x00008710


	//   ....[9]....
        /*04fc*/ 	.word	0x000087c0


	//   ....[10]....
        /*0500*/ 	.word	0x000087e0


	//   ....[11]....
        /*0504*/ 	.word	0x00008850


	//   ....[12]....
        /*0508*/ 	.word	0x000088e0


	//   ....[13]....
        /*050c*/ 	.word	0x000089c0


	//   ....[14]....
        /*0510*/ 	.word	0x000089e0


	//   ....[15]....
        /*0514*/ 	.word	0x00008bb0


	//   ....[16]....
        /*0518*/ 	.word	0x00008bf0


	//   ....[17]....
        /*051c*/ 	.word	0x00011a90


	//   ....[18]....
        /*0520*/ 	.word	0x00011bb0


	//   ....[19]....
        /*0524*/ 	.word	0x00011e40


	//   ....[20]....
        /*0528*/ 	.word	0x00011e60


	//   ....[21]....
        /*052c*/ 	.word	0x00011ea0


	//   ....[22]....
        /*0530*/ 	.word	0x00011f30


	//   ....[23]....
        /*0534*/ 	.word	0x000120a0


	//   ....[24]....
        /*0538*/ 	.word	0x00012120


	//   ....[25]....
        /*053c*/ 	.word	0x00016140


	//   ....[26]....
        /*0540*/ 	.word	0x00016170


	//   ....[27]....
        /*0544*/ 	.word	0x000161b0


	//   ....[28]....
        /*0548*/ 	.word	0x000161e0


	//   ....[29]....
        /*054c*/ 	.word	0x00016270


	//   ....[30]....
        /*0550*/ 	.word	0x000162d0


	//   ....[31]....
        /*0554*/ 	.word	0x00016710


	//   ....[32]....
        /*0558*/ 	.word	0x00016860


	//   ....[33]....
        /*055c*/ 	.word	0x00019330


	//   ....[34]....
        /*0560*/ 	.word	0x00019340


	//   ....[35]....
        /*0564*/ 	.word	0x00019350


	//   ....[36]....
        /*0568*/ 	.word	0x00019360


	//   ....[37]....
        /*056c*/ 	.word	0x00019390


	//   ....[38]....
        /*0570*/ 	.word	0x000193b0


	//   ....[39]....
        /*0574*/ 	.word	0x000193d0


	//   ....[40]....
        /*0578*/ 	.word	0x000193e0


	//   ....[41]....
        /*057c*/ 	.word	0x0001aef0


	//   ....[42]....
        /*0580*/ 	.word	0x0001af30


	//   ....[43]....
        /*0584*/ 	.word	0x0001af60


	//   ....[44]....
        /*0588*/ 	.word	0x0001af80


	//   ....[45]....
        /*058c*/ 	.word	0x0001afa0


	//   ....[46]....
        /*0590*/ 	.word	0x0001afc0


	//   ....[47]....
        /*0594*/ 	.word	0x0001afd0


	//   ....[48]....
        /*0598*/ 	.word	0x0001afe0


	//   ....[49]....
        /*059c*/ 	.word	0x0001b220


	//   ....[50]....
        /*05a0*/ 	.word	0x0001b230


	//   ....[51]....
        /*05a4*/ 	.word	0x0001b330


	//   ....[52]....
        /*05a8*/ 	.word	0x0001b360


	//   ....[53]....
        /*05ac*/ 	.word	0x0001b440


	//   ....[54]....
        /*05b0*/ 	.word	0x0001b470


	//   ....[55]....
        /*05b4*/ 	.word	0x0001b550


	//   ....[56]....
        /*05b8*/ 	.word	0x0001b580


	//   ....[57]....
        /*05bc*/ 	.word	0x0001b660


	//   ....[58]....
        /*05c0*/ 	.word	0x0001b690


	//   ....[59]....
        /*05c4*/ 	.word	0x0001b770


	//   ....[60]....
        /*05c8*/ 	.word	0x0001b7a0


	//   ....[61]....
        /*05cc*/ 	.word	0x0001b880


	//   ....[62]....
        /*05d0*/ 	.word	0x0001b8b0


	//   ....[63]....
        /*05d4*/ 	.word	0x0001b990


	//   ....[64]....
        /*05d8*/ 	.word	0x0001b9b0


	//   ....[65]....
        /*05dc*/ 	.word	0x0001c120


	//   ....[66]....
        /*05e0*/ 	.word	0x0001c130


	//   ....[67]....
        /*05e4*/ 	.word	0x0001c200


	//   ....[68]....
        /*05e8*/ 	.word	0x0001c230


	//   ....[69]....
        /*05ec*/ 	.word	0x0001c300


	//   ....[70]....
        /*05f0*/ 	.word	0x0001c330


	//   ....[71]....
        /*05f4*/ 	.word	0x0001c400


	//   ....[72]....
        /*05f8*/ 	.word	0x0001c430


	//   ....[73]....
        /*05fc*/ 	.word	0x0001c500


	//   ....[74]....
        /*0600*/ 	.word	0x0001c530


	//   ....[75]....
        /*0604*/ 	.word	0x0001c600


	//   ....[76]....
        /*0608*/ 	.word	0x0001c630


	//   ....[77]....
        /*060c*/ 	.word	0x0001c700


	//   ....[78]....
        /*0610*/ 	.word	0x0001c730


	//   ....[79]....
        /*0614*/ 	.word	0x0001c800


	//   ....[80]....
        /*0618*/ 	.word	0x0001c820


	//----- nvinfo : EIATTR_EXIT_INSTR_OFFSETS
	.align		4
.L_342:
        /*061c*/ 	.byte	0x04, 0x1c
        /*061e*/ 	.short	(.L_344 - .L_343)


	//   ....[0]....
.L_343:
        /*0620*/ 	.word	0x00000350


	//   ....[1]....
        /*0624*/ 	.word	0x0001b9c0


	//   ....[2]....
        /*0628*/ 	.word	0x0001ba20


	//   ....[3]....
        /*062c*/ 	.word	0x0001ba80


	//   ....[4]....
        /*0630*/ 	.word	0x0001c830


	//   ....[5]....
        /*0634*/ 	.word	0x0001c880


	//   ....[6]....
        /*0638*/ 	.word	0x0001c8e0


	//----- nvinfo : EIATTR_CTAIDZ_USED
	.align		4
.L_344:
        /*063c*/ 	.byte	0x01, 0x04
	.zero		2


	//----- nvinfo : EIATTR_MAX_THREADS
	.align		4
        /*0640*/ 	.byte	0x04, 0x05
        /*0642*/ 	.short	(.L_346 - .L_345)
.L_345:
        /*0644*/ 	.word	0x00000080
        /*0648*/ 	.word	0x00000001
        /*064c*/ 	.word	0x00000001


	//----- nvinfo : EIATTR_CRS_STACK_SIZE
	.align		4
.L_346:
        /*0650*/ 	.byte	0x04, 0x1e
        /*0652*/ 	.short	(.L_348 - .L_347)
.L_347:
        /*0654*/ 	.word	0x00000000
.L_348:


//--------------------- .nv.info._ZN7cutlass13device_kernelIN5flash19enable_sm80_to_sm89INS1_16FlashAttnFwdSm80INS1_25CollectiveMainloopFwdSm80ILi4ELi1ELb0EN4cute5tupleIJNS5_1CILi128EEENS7_ILi48EEES8_EEELi128ENS_6half_tEfNS_4arch4Sm80ELb0ELb1ELb1ELb0ELb0ELb0ELb1ELb0EEENS1_21CollectiveEpilogueFwdINS6_IJS8_S8_S9_EEENS6_IJNS7_ILi1EEESH_SH_EEESB_SD_Li128ELb0ELb1ELb0ELb0EEENS1_19SingleTileSchedulerILb0ELb0ELb1ELi128EEEEEEEEEvNT_6ParamsE --------------------------
	.section	.nv.info._ZN7cutlass13device_kernelIN5flash19enable_sm80_to_sm89INS1_16FlashAttnFwdSm80INS1_25CollectiveMainloopFwdSm80ILi4ELi1ELb0EN4cute5tupleIJNS5_1CILi128EEENS7_ILi48EEES8_EEELi128ENS_6half_tEfNS_4arch4Sm80ELb0ELb1ELb1ELb0ELb0ELb0ELb1ELb0EEENS1_21CollectiveEpilogueFwdINS6_IJS8_S8_S9_EEENS6_IJNS7_ILi1EEESH_SH_EEESB_SD_Li128ELb0ELb1ELb0ELb0EEENS1_19SingleTileSchedulerILb0ELb0ELb1ELi128EEEEEEEEEvNT_6ParamsE,"",@"SHT_CUDA_INFO"
	.sectionflags	@""
	.align	4


	//----- nvinfo : EIATTR_CUDA_API_VERSION
	.align		4
        /*0000*/ 	.byte	0x04, 0x37
        /*0002*/ 	.short	(.L_350 - .L_349)
.L_349:
        /*0004*/ 	.word	0x00000082


	//----- nvinfo : EIATTR_SW2861232_WAR
	.align		4
.L_350:
        /*0008*/ 	.byte	0x01, 0x35
	.zero		2


	//----- nvinfo : EIATTR_PARAM_CBANK
	.align		4
        /*000c*/ 	.byte	0x04, 0x0a
        /*000e*/ 	.short	(.L_352 - .L_351)
	.align		4
.L_351:
        /*0010*/ 	.word	index@(.nv.constant0._ZN7cutlass13device_kernelIN5flash19enable_sm80_to_sm89INS1_16FlashAttnFwdSm80INS1_25CollectiveMainloopFwdSm80ILi4ELi1ELb0EN4cute5tupleIJNS5_1CILi128EEENS7_ILi48EEES8_EEELi128ENS_6half_tEfNS_4arch4Sm80ELb0ELb1ELb1ELb0ELb0ELb0ELb1ELb0EEENS1_21CollectiveEpilogueFwdINS6_IJS8_S8_S9_EEENS6_IJNS7_ILi1EEESH_SH_EEESB_SD_Li128ELb0ELb1ELb0ELb0EEENS1_19SingleTileSchedulerILb0ELb0ELb1ELi128EEEEEEEEEvNT_6ParamsE)
        /*0014*/ 	.short	0x0160
        /*0016*/ 	.short	0x0418


	//----- nvinfo : EIATTR_CBANK_PARAM_SIZE
	.align		4
.L_352:
        /*0018*/ 	.byte	0x03, 0x19
        /*001a*/ 	.short	0x0418


	//----- nvinfo : EIATTR_KPARAM_INFO
	.align		4
        /*001c*/ 	.byte	0x04, 0x17
        /*001e*/ 	.short	(.L_354 - .L_353)
.L_353:
        /*0020*/ 	.word	0x00000000
        /*0024*/ 	.short	0x0000
        /*0026*/ 	.short	0x0000
        /*0028*/ 	.byte	0x00, 0xf0, 0x61, 0x10


	//----- nvinfo : EIATTR_MAXREG_COUNT
	.align		4
.L_354:
        /*002c*/ 	.byte	0x03, 0x1b
        /*002e*/ 	.short	0x00ff


	//----- nvinfo : EIATTR_NUM_BARRIERS
	.align		4
        /*0030*/ 	.byte	0x02, 0x4c
        /*0032*/ 	.byte	0x02
	.zero		1


	//----- nvinfo : EIATTR_ANNOTATIONS
	.align		4
        /*0034*/ 	.byte	0x04, 0x55
        /*0036*/ 	.short	(.L_356 - .L_355)


	//   ....[0]....
.L_355:
        /* <DEDUP_REMOVED lines=39> */


	//----- nvinfo : EIATTR_MERCURY_ISA_VERSION
	.align		4
.L_356:
        /*0290*/ 	.byte	0x03, 0x5f
        /*0292*/ 	.short	0x0000


	//----- nvinfo : EIATTR_COOP_GROUP_MASK_REGIDS
	.align		4
        /*0294*/ 	.byte	0x04, 0x29
        /*0296*/ 	.short	(.L_358 - .L_357)


	//   ....[0]....
.L_357:
        /*0298*/ 	.word	0xffffffff


	//   ....[1]....
        /*029c*/ 	.word	0xffffffff


	//   ....[2]....
        /*02a0*/ 	.word	0xffffffff


	//   ....[3]....
        /*02a4*/ 	.word	0xffffffff


	//   ....[4]....
        /*02a8*/ 	.word	0xffffffff


	//   ....[5]....
        /*02ac*/ 	.word	0xffffffff


	//   ....[6]....
        /*02b0*/ 	.word	0xffffffff


	//   ....[7]....
        /*02b4*/ 	.word	0xffffffff


	//   ....[8]....
        /*02b8*/ 	.word	0xffffffff


	//   ....[9]....
        /*02bc*/ 	.word	0xffffffff


	//   ....[10]....
        /*02c0*/ 	.word	0xffffffff


	//   ....[11]....
        /*02c4*/ 	.word	0xffffffff


	//   ....[12]....
        /*02c8*/ 	.word	0xffffffff


	//   ....[13]....
        /*02cc*/ 	.word	0xffffffff


	//   ....[14]....
        /*02d0*/ 	.word	0xffffffff


	//   ....[15]....
        /*02d4*/ 	.word	0xffffffff


	//   ....[16]....
        /*02d8*/ 	.word	0xffffffff


	//   ....[17]....
        /*02dc*/ 	.word	0xffffffff


	//   ....[18]....
        /*02e0*/ 	.word	0xffffffff


	//   ....[19]....
        /*02e4*/ 	.word	0xffffffff


	//   ....[20]....
        /*02e8*/ 	.word	0xffffffff


	//   ....[21]....
        /*02ec*/ 	.word	0xffffffff


	//   ....[22]....
        /*02f0*/ 	.word	0xffffffff


	//   ....[23]....
        /*02f4*/ 	.word	0xffffffff


	//   ....[24]....
        /*02f8*/ 	.word	0xffffffff


	//   ....[25]....
        /*02fc*/ 	.word	0xffffffff


	//   ....[26]....
        /*0300*/ 	.word	0xffffffff


	//   ....[27]....
        /*0304*/ 	.word	0xffffffff


	//   ....[28]....
        /*0308*/ 	.word	0xffffffff


	//   ....[29]....
        /*030c*/ 	.word	0xffffffff


	//   ....[30]....
        /*0310*/ 	.word	0xffffffff


	//   ....[31]....
        /*0314*/ 	.word	0xffffffff


	//   ....[32]....
        /*0318*/ 	.word	0xffffffff


	//   ....[33]....
        /*031c*/ 	.word	0xffffffff


	//   ....[34]....
        /*0320*/ 	.word	0xffffffff


	//   ....[35]....
        /*0324*/ 	.word	0xffffffff


	//   ....[36]....
        /*0328*/ 	.word	0xffffffff


	//   ....[37]....
        /*032c*/ 	.word	0xffffffff


	//   ....[38]....
        /*0330*/ 	.word	0xffffffff


	//   ....[39]....
        /*0334*/ 	.word	0xffffffff


	//   ....[40]....
        /*0338*/ 	.word	0xffffffff


	//   ....[41]....
        /*033c*/ 	.word	0xffffffff


	//   ....[42]....
        /*0340*/ 	.word	0xffffffff


	//   ....[43]....
        /*0344*/ 	.word	0xffffffff


	//   ....[44]....
        /*0348*/ 	.word	0xffffffff


	//   ....[45]....
        /*034c*/ 	.word	0xffffffff


	//   ....[46]....
        /*0350*/ 	.word	0xffffffff


	//   ....[47]....
        /*0354*/ 	.word	0xffffffff


	//   ....[48]....
        /*0358*/ 	.word	0xffffffff


	//   ....[49]....
        /*035c*/ 	.word	0xffffffff


	//   ....[50]....
        /*0360*/ 	.word	0xffffffff


	//   ....[51]....
        /*0364*/ 	.word	0xffffffff


	//   ....[52]....
        /*0368*/ 	.word	0xffffffff


	//   ....[53]....
        /*036c*/ 	.word	0xffffffff


	//   ....[54]....
        /*0370*/ 	.word	0xffffffff


	//   ....[55]....
        /*0374*/ 	.word	0xffffffff


	//   ....[56]....
        /*0378*/ 	.word	0xffffffff


	//   ....[57]....
        /*037c*/ 	.word	0xffffffff


	//   ....[58]....
        /*0380*/ 	.word	0xffffffff


	//   ....[59]....
        /*0384*/ 	.word	0xffffffff


	//   ....[60]....
        /*0388*/ 	.word	0xffffffff


	//   ....[61]....
        /*038c*/ 	.word	0xffffffff


	//   ....[62]....
        /*0390*/ 	.word	0xffffffff


	//   ....[63]....
        /*0394*/ 	.word	0xffffffff


	//   ....[64]....
        /*0398*/ 	.word	0xffffffff


	//   ....[65]....
        /*039c*/ 	.word	0xffffffff


	//   ....[66]....
        /*03a0*/ 	.word	0xffffffff


	//   ....[67]....
        /*03a4*/ 	.word	0xffffffff


	//   ....[68]....
        /*03a8*/ 	.word	0xffffffff


	//   ....[69]....
        /*03ac*/ 	.word	0xffffffff


	//   ....[70]....
        /*03b0*/ 	.word	0xffffffff


	//   ....[71]....
        /*03b4*/ 	.word	0xffffffff


	//   ....[72]....
        /*03b8*/ 	.word	0xffffffff


	//   ....[73]....
        /*03bc*/ 	.word	0xffffffff


	//   ....[74]....
        /*03c0*/ 	.word	0xffffffff


	//   ....[75]....
        /*03c4*/ 	.word	0xffffffff


	//   ....[76]....
        /*03c8*/ 	.word	0xffffffff


	//   ....[77]....
        /*03cc*/ 	.word	0xffffffff


	//   ....[78]....
        /*03d0*/ 	.word	0xffffffff


	//   ....[79]....
        /*03d4*/ 	.word	0xffffffff


	//   ....[80]....
        /*03d8*/ 	.word	0xffffffff


	//   ....[81]....
        /*03dc*/ 	.word	0xffffffff


	//   ....[82]....
        /*03e0*/ 	.word	0xffffffff


	//   ....[83]....
        /*03e4*/ 	.word	0xffffffff


	//   ....[84]....
        /*03e8*/ 	.word	0xffffffff


	//   ....[85]....
        /*03ec*/ 	.word	0xffffffff


	//   ....[86]....
        /*03f0*/ 	.word	0xffffffff


	//   ....[87]....
        /*03f4*/ 	.word	0xffffffff


	//   ....[88]....
        /*03f8*/ 	.word	0xffffffff


	//   ....[89]....
        /*03fc*/ 	.word	0xffffffff


	//   ....[90]....
        /*0400*/ 	.word	0xffffffff


	//   ....[91]....
        /*0404*/ 	.word	0xffffffff


	//   ....[92]....
        /*0408*/ 	.word	0xffffffff


	//   ....[93]....
        /*040c*/ 	.word	0xffffffff


	//   ....[94]....
        /*0410*/ 	.word	0xffffffff


	//   ....[95]....
        /*0414*/ 	.word	0xffffffff


	//   ....[96]....
        /*0418*/ 	.word	0xffffffff


	//   ....[97]....
        /*041c*/ 	.word	0xffffffff


	//   ....[98]....
        /*0420*/ 	.word	0xffffffff


	//   ....[99]....
        /*0424*/ 	.word	0xffffffff


	//   ....[100]....
        /*0428*/ 	.word	0xffffffff


	//   ....[101]....
        /*042c*/ 	.word	0xffffffff


	//   ....[102]....
        /*0430*/ 	.word	0xffffffff


	//   ....[103]....
        /*0434*/ 	.word	0xffffffff


	//   ....[104]....
        /*0438*/ 	.word	0xffffffff


	//   ....[105]....
        /*043c*/ 	.word	0xffffffff


	//   ....[106]....
        /*0440*/ 	.word	0xffffffff


	//   ....[107]....
        /*0444*/ 	.word	0xffffffff


	//----- nvinfo : EIATTR_COOP_GROUP_INSTR_OFFSETS
	.align		4
.L_358:
        /*0448*/ 	.byte	0x04, 0x28
        /*044a*/ 	.short	(.L_360 - .L_359)


	//   ....[0]....
.L_359:
        /*044c*/ 	.word	0x00000ed0


	//   ....[1]....
        /*0450*/ 	.word	0x00000f10


	//   ....[2]....
        /*0454*/ 	.word	0x00000f40


	//   ....[3]....
        /*0458*/ 	.word	0x00000f70


	//   ....[4]....
        /*045c*/ 	.word	0x00001020


	//   ....[5]....
        /*0460*/ 	.word	0x00001080


	//   ....[6]....
        /*0464*/ 	.word	0x00001100


	//   ....[7]....
        /*0468*/ 	.word	0x00001140


	//   ....[8]....
        /*046c*/ 	.word	0x00001200


	//   ....[9]....
        /*0470*/ 	.word	0x00001260


	//   ....[10]....
        /*0474*/ 	.word	0x000012d0


	//   ....[11]....
        /*0478*/ 	.word	0x000013b0


	//   ....[12]....
        /*047c*/ 	.word	0x000013e0


	//   ....[13]....
        /*0480*/ 	.word	0x00001410


	//   ....[14]....
        /*0484*/ 	.word	0x00001450


	//   ....[15]....
        /*0488*/ 	.word	0x00001470


	//   ....[16]....
        /*048c*/ 	.word	0x00002d00


	//   ....[17]....
        /*0490*/ 	.word	0x00002fb0


	//   ....[18]....
        /*0494*/ 	.word	0x00003660


	//   ....[19]....
        /*0498*/ 	.word	0x00004040


	//   ....[20]....
        /*049c*/ 	.word	0x000044a0


	//   ....[21]....
        /*04a0*/ 	.word	0x000045d0


	//   ....[22]....
        /*04a4*/ 	.word	0x000046b0


	//   ....[23]....
        /*04a8*/ 	.word	0x000047d0


	//   ....[24]....
        /*04ac*/ 	.word	0x00004c10


	//   ....[25]....
        /*04b0*/ 	.word	0x00004c60


	//   ....[26]....
        /*04b4*/ 	.word	0x00004d20


	//   ....[27]....
        /*04b8*/ 	.word	0x00004ea0


	//   ....[28]....
        /*04bc*/ 	.word	0x00007e80


	//   ....[29]....
        /*04c0*/ 	.word	0x000080b0


	//   ....[30]....
        /*04c4*/ 	.word	0x00008620


	//   ....[31]....
        /*04c8*/ 	.word	0x00008ad0


	//   ....[32]....
        /*04cc*/ 	.word	0x00009150


	//   ....[33]....
        /*04d0*/ 	.word	0x00009250


	//   ....[34]....
        /*04d4*/ 	.word	0x00009360


	//   ....[35]....
        /*04d8*/ 	.word	0x000093b0


	//   ....[36]....
        /*04dc*/ 	.word	0x000094a0


	//   ....[37]....
        /*04e0*/ 	.word	0x000095c0


	//   ....[38]....
        /*04e4*/ 	.word	0x00009690


	//   ....[39]....
        /*04e8*/ 	.word	0x000097c0


	//   ....[40]....
        /*04ec*/ 	.word	0x0000cae0


	//   ....[41]....
        /*04f0*/ 	.word	0x0000cb80


	//   ....[42]....
        /*04f4*/ 	.word	0x0000cbf0


	//   ....[43]....
        /*04f8*/ 	.word	0x0000cd20


	//   ....[44]....
        /*04fc*/ 	.word	0x0000cdb0


	//   ....[45]....
        /*0500*/ 	.word	0x0000cde0


	//   ....[46]....
        /*0504*/ 	.word	0x0000cf70


	//   ....[47]....
        /*0508*/ 	.word	0x0000d450


	//   ....[48]....
        /*050c*/ 	.word	0x00010280


	//   ....[49]....
        /*0510*/ 	.word	0x000109b0


	//   ....[50]....
        /*0514*/ 	.word	0x00010bc0


	//   ....[51]....
        /*0518*/ 	.word	0x00011060


	//   ....[52]....
        /*051c*/ 	.word	0x00011740


	//   ....[53]....
        /*0520*/ 	.word	0x00011850


	//   ....[54]....
        /*0524*/ 	.word	0x000118a0


	//   ....[55]....
        /*0528*/ 	.word	0x00011960


	//   ....[56]....
        /*052c*/ 	.word	0x00011a50


	//   ....[57]....
        /*0530*/ 	.word	0x00011b60


	//   ....[58]....
        /*0534*/ 	.word	0x00011c10


	//   ....[59]....
        /*0538*/ 	.word	0x00011d20


	//   ....[60]....
        /*053c*/ 	.word	0x00013c30


	//   ....[61]....
        /*0540*/ 	.word	0x00013c40


	//   ....[62]....
        /*0544*/ 	.word	0x00013c50


	//   ....[63]....
        /*0548*/ 	.word	0x00013c60


	//   ....[64]....
        /*054c*/ 	.word	0x00013c90


	//   ....[65]....
        /*0550*/ 	.word	0x00013cb0


	//   ....[66]....
        /*0554*/ 	.word	0x00013cd0


	//   ....[67]....
        /*0558*/ 	.word	0x00013ce0


	//   ....[68]....
        /*055c*/ 	.word	0x00015190


	//   ....[69]....
        /*0560*/ 	.word	0x000157e0


	//   ....[70]....
        /*0564*/ 	.word	0x00015800


	//   ....[71]....
        /*0568*/ 	.word	0x00015810


	//   ....[72]....
        /*056c*/ 	.word	0x00015820


	//   ....[73]....
        /*0570*/ 	.word	0x00015830


	//   ....[74]....
        /*0574*/ 	.word	0x00015840


	//   ....[75]....
        /*0578*/ 	.word	0x00015850


	//   ....[76]....
        /*057c*/ 	.word	0x000159b0


	//   ....[77]....
        /*0580*/ 	.word	0x000159c0


	//   ....[78]....
        /*0584*/ 	.word	0x00015ac0


	//   ....[79]....
        /*0588*/ 	.word	0x00015af0


	//   ....[80]....
        /*058c*/ 	.word	0x00015bd0


	//   ....[81]....
        /*0590*/ 	.word	0x00015c00


	//   ....[82]....
        /*0594*/ 	.word	0x00015ce0


	//   ....[83]....
        /*0598*/ 	.word	0x00015d10


	//   ....[84]....
        /*059c*/ 	.word	0x00015df0


	//   ....[85]....
        /*05a0*/ 	.word	0x00015e20


	//   ....[86]....
        /*05a4*/ 	.word	0x00015f00


	//   ....[87]....
        /*05a8*/ 	.word	0x00015f30


	//   ....[88]....
        /*05ac*/ 	.word	0x00016010


	//   ....[89]....
        /*05b0*/ 	.word	0x00016040


	//   ....[90]....
        /*05b4*/ 	.word	0x00016120


	//   ....[91]....
        /*05b8*/ 	.word	0x00016140


	//   ....[92]....
        /*05bc*/ 	.word	0x00016770


	//   ....[93]....
        /*05c0*/ 	.word	0x00016780


	//   ....[94]....
        /*05c4*/ 	.word	0x00016850


	//   ....[95]....
        /*05c8*/ 	.word	0x00016880


	//   ....[96]....
        /*05cc*/ 	.word	0x00016950


	//   ....[97]....
        /*05d0*/ 	.word	0x00016980


	//   ....[98]....
        /*05d4*/ 	.word	0x00016a50


	//   ....[99]....
        /*05d8*/ 	.word	0x00016a80


	//   ....[100]....
        /*05dc*/ 	.word	0x00016b50


	//   ....[101]....
        /*05e0*/ 	.word	0x00016b80


	//   ....[102]....
        /*05e4*/ 	.word	0x00016c50


	//   ....[103]....
        /*05e8*/ 	.word	0x00016c80


	//   ....[104]....
        /*05ec*/ 	.word	0x00016d50


	//   ....[105]....
        /*05f0*/ 	.word	0x00016d80


	//   ....[106]....
        /*05f4*/ 	.word	0x00016e50


	//   ....[107]....
        /*05f8*/ 	.word	0x00016e70


	//----- nvinfo : EIATTR_EXIT_INSTR_OFFSETS
	.align		4
.L_360:
        /*05fc*/ 	.byte	0x04, 0x1c
        /*05fe*/ 	.short	(.L_362 - .L_361)


	//   ....[0]....
.L_361:
        /*0600*/ 	.word	0x00000040


	//   ....[1]....
        /*0604*/ 	.word	0x00016150


	//   ....[2]....
        /*0608*/ 	.word	0x000161b0


	//   ....[3]....
        /*060c*/ 	.word	0x00016210


	//   ....[4]....
        /*0610*/ 	.word	0x00016e80


	//   ....[5]....
        /*0614*/ 	.word	0x00016ed0


	//   ....[6]....
        /*0618*/ 	.word	0x00016f30


	//----- nvinfo : EIATTR_CTAIDZ_USED
	.align		4
.L_362:
        /*061c*/ 	.byte	0x01, 0x04
	.zero		2


	//----- nvinfo : EIATTR_MAX_THREADS
	.align		4
        /*0620*/ 	.byte	0x04, 0x05
        /*0622*/ 	.short	(.L_364 - .L_363)
.L_363:
        /*0624*/ 	.word	0x00000080
        /*0628*/ 	.word	0x00000001
        /*062c*/ 	.word	0x00000001


	//----- nvinfo : EIATTR_CRS_STACK_SIZE
	.align		4
.L_364:
        /*0630*/ 	.byte	0x04, 0x1e
        /*0632*/ 	.short	(.L_366 - .L_365)
.L_365:
        /*0634*/ 	.word	0x00000000
.L_366:


//--------------------- .nv.info._ZN7cutlass13device_kernelIN5flash19enable_sm80_to_sm89INS1_16FlashAttnFwdSm80INS1_25CollectiveMainloopFwdSm80ILi4ELi1ELb0EN4cute5tupleIJNS5_1CILi128EEENS7_ILi48EEES8_EEELi128ENS_6half_tEfNS_4arch4Sm80ELb0ELb1ELb1ELb1ELb0ELb0ELb1ELb0EEENS1_21CollectiveEpilogueFwdINS6_IJS8_S8_S9_EEENS6_IJNS7_ILi1EEESH_SH_EEESB_SD_Li128ELb1ELb1ELb0ELb0EEENS1_19SingleTileSchedulerILb1ELb0ELb1ELi128EEEEEEEEEvNT_6ParamsE --------------------------
	.section	.nv.info._ZN7cutlass13device_kernelIN5flash19enable_sm80_to_sm89INS1_16FlashAttnFwdSm80INS1_25CollectiveMainloopFwdSm80ILi4ELi1ELb0EN4cute5tupleIJNS5_1CILi128EEENS7_ILi48EEES8_EEELi128ENS_6half_tEfNS_4arch4Sm80ELb0ELb1ELb1ELb1ELb0ELb0ELb1ELb0EEENS1_21CollectiveEpilogueFwdINS6_IJS8_S8_S9_EEENS6_IJNS7_ILi1EEESH_SH_EEESB_SD_Li128ELb1ELb1ELb0ELb0EEENS1_19SingleTileSchedulerILb1ELb0ELb1ELi128EEEEEEEEEvNT_6ParamsE,"",@"SHT_CUDA_INFO"
	.sectionflags	@""
	.align	4


	//----- nvinfo : EIATTR_CUDA_API_VERSION
	.align		4
        /*0000*/ 	.byte	0x04, 0x37
        /*0002*/ 	.short	(.L_368 - .L_367)
.L_367:
        /*0004*/ 	.word	0x00000082


	//----- nvinfo : EIATTR_SW2861232_WAR
	.align		4
.L_368:
        /*0008*/ 	.byte	0x01, 0x35
	.zero		2


	//----- nvinfo : EIATTR_PARAM_CBANK
	.align		4
        /*000c*/ 	.byte	0x04, 0x0a
        /*000e*/ 	.short	(.L_370 - .L_369)
	.align		4
.L_369:
        /*0010*/ 	.word	index@(.nv.constant0._ZN7cutlass13device_kernelIN5flash19enable_sm80_to_sm89INS1_16FlashAttnFwdSm80INS1_25CollectiveMainloopFwdSm80ILi4ELi1ELb0EN4cute5tupleIJNS5_1CILi128EEENS7_ILi48EEES8_EEELi128ENS_6half_tEfNS_4arch4Sm80ELb0ELb1ELb1ELb1ELb0ELb0ELb1ELb0EEENS1_21CollectiveEpilogueFwdINS6_IJS8_S8_S9_EEENS6_IJNS7_ILi1EEESH_SH_EEESB_SD_Li128ELb1ELb1ELb0ELb0EEENS1_19SingleTileSchedulerILb1ELb0ELb1ELi128EEEEEEEEEvNT_6ParamsE)
        /*0014*/ 	.short	0x0160
        /*0016*/ 	.short	0x0418


	//----- nvinfo : EIATTR_CBANK_PARAM_SIZE
	.align		4
.L_370:
        /*0018*/ 	.byte	0x03, 0x19
        /*001a*/ 	.short	0x0418


	//----- nvinfo : EIATTR_KPARAM_INFO
	.align		4
        /*001c*/ 	.byte	0x04, 0x17
        /*001e*/ 	.short	(.L_372 - .L_371)
.L_371:
        /*0020*/ 	.word	0x00000000
        /*0024*/ 	.short	0x0000
        /*0026*/ 	.short	0x0000
        /*0028*/ 	.byte	0x00, 0xf0, 0x61, 0x10


	//----- nvinfo : EIATTR_MAXREG_COUNT
	.align		4
.L_372:
        /*002c*/ 	.byte	0x03, 0x1b
        /*002e*/ 	.short	0x00ff


	//----- nvinfo : EIATTR_NUM_BARRIERS
	.align		4
        /*0030*/ 	.byte	0x02, 0x4c
        /*0032*/ 	.byte	0x02
	.zero		1


	//----- nvinfo : EIATTR_ANNOTATIONS
	.align		4
        /*0034*/ 	.byte	0x04, 0x55
        /*0036*/ 	.short	(.L_374 - .L_373)


	//   ....[0]....
.L_373:
        /* <DEDUP_REMOVED lines=45> */


	//----- nvinfo : EIATTR_MERCURY_ISA_VERSION
	.align		4
.L_374:
        /*02f8*/ 	.byte	0x03, 0x5f
        /*02fa*/ 	.short	0x0000


	//----- nvinfo : EIATTR_COOP_GROUP_MASK_REGIDS
	.align		4
        /*02fc*/ 	.byte	0x04, 0x29
        /*02fe*/ 	.short	(.L_376 - .L_375)


	//   ....[0]....
.L_375:
        /*0300*/ 	.word	0xffffffff


	//   ....[1]....
        /*0304*/ 	.word	0xffffffff


	//   ....[2]....
        /*0308*/ 	.word	0xffffffff


	//   ....[3]....
        /*030c*/ 	.word	0xffffffff


	//   ....[4]....
        /*0310*/ 	.word	0xffffffff


	//   ....[5]....
        /*0314*/ 	.word	0xffffffff


	//   ....[6]....
        /*0318*/ 	.word	0xffffffff


	//   ....[7]....
        /*031c*/ 	.word	0xffffffff


	//   ....[8]....
        /*0320*/ 	.word	0xffffffff


	//   ....[9]....
        /*0324*/ 	.word	0xffffffff


	//   ....[10]....
        /*0328*/ 	.word	0xffffffff


	//   ....[11]....
        /*032c*/ 	.word	0xffffffff


	//   ....[12]....
        /*0330*/ 	.word	0xffffffff


	//   ....[13]....
        /*0334*/ 	.word	0xffffffff


	//   ....[14]....
        /*0338*/ 	.word	0xffffffff


	//   ....[15]....
        /*033c*/ 	.word	0xffffffff


	//   ....[16]....
        /*0340*/ 	.word	0xffffffff


	//   ....[17]....
        /*0344*/ 	.word	0xffffffff


	//   ....[18]....
        /*0348*/ 	.word	0xffffffff


	//   ....[19]....
        /*034c*/ 	.word	0xffffffff


	//   ....[20]....
        /*0350*/ 	.word	0xffffffff


	//   ....[21]....
        /*0354*/ 	.word	0xffffffff


	//   ....[22]....
        /*0358*/ 	.word	0xffffffff


	//   ....[23]....
        /*035c*/ 	.word	0xffffffff


	//   ....[24]....
        /*0360*/ 	.word	0xffffffff


	//   ....[25]....
        /*0364*/ 	.word	0xffffffff


	//   ....[26]....
        /*0368*/ 	.word	0xffffffff


	//   ....[27]....
        /*036c*/ 	.word	0xffffffff


	//   ....[28]....
        /*0370*/ 	.word	0xffffffff


	//   ....[29]....
        /*0374*/ 	.word	0xffffffff


	//   ....[30]....
        /*0378*/ 	.word	0xffffffff


	//   ....[31]....
        /*037c*/ 	.word	0xffffffff


	//   ....[32]....
        /*0380*/ 	.word	0xffffffff


	//   ....[33]....
        /*0384*/ 	.word	0xffffffff


	//   ....[34]....
        /*0388*/ 	.word	0xffffffff


	//   ....[35]....
        /*038c*/ 	.word	0xffffffff


	//   ....[36]....
        /*0390*/ 	.word	0xffffffff


	//   ....[37]....
        /*0394*/ 	.word	0xffffffff


	//   ....[38]....
        /*0398*/ 	.word	0xffffffff


	//   ....[39]....
        /*039c*/ 	.word	0xffffffff


	//   ....[40]....
        /*03a0*/ 	.word	0xffffffff


	//   ....[41]....
        /*03a4*/ 	.word	0xffffffff


	//   ....[42]....
        /*03a8*/ 	.word	0xffffffff


	//   ....[43]....
        /*03ac*/ 	.word	0xffffffff


	//   ....[44]....
        /*03b0*/ 	.word	0xffffffff


	//   ....[45]....
        /*03b4*/ 	.word	0xffffffff


	//   ....[46]....
        /*03b8*/ 	.word	0xffffffff


	//   ....[47]....
        /*03bc*/ 	.word	0xffffffff


	//   ....[48]....
        /*03c0*/ 	.word	0xffffffff


	//   ....[49]....
        /*03c4*/ 	.word	0xffffffff


	//   ....[50]....
        /*03c8*/ 	.word	0xffffffff


	//   ....[51]....
        /*03cc*/ 	.word	0xffffffff


	//   ....[52]....
        /*03d0*/ 	.word	0xffffffff


	//   ....[53]....
        /*03d4*/ 	.word	0xffffffff


	//   ....[54]....
        /*03d8*/ 	.word	0xffffffff


	//   ....[55]....
        /*03dc*/ 	.word	0xffffffff


	//   ....[56]....
        /*03e0*/ 	.word	0xffffffff


	//   ....[57]....
        /*03e4*/ 	.word	0xffffffff


	//   ....[58]....
        /*03e8*/ 	.word	0xffffffff


	//   ....[59]....
        /*03ec*/ 	.word	0xffffffff


	//   ....[60]....
        /*03f0*/ 	.word	0xffffffff


	//   ....[61]....
        /*03f4*/ 	.word	0xffffffff


	//   ....[62]....
        /*03f8*/ 	.word	0xffffffff


	//   ....[63]....
        /*03fc*/ 	.word	0xffffffff


	//   ....[64]....
        /*0400*/ 	.word	0xffffffff


	//   ....[65]....
        /*0404*/ 	.word	0xffffffff


	//   ....[66]....
        /*0408*/ 	.word	0xffffffff


	//   ....[67]....
        /*040c*/ 	.word	0xffffffff


	//   ....[68]....
        /*0410*/ 	.word	0xffffffff


	//   ....[69]....
        /*0414*/ 	.word	0xffffffff


	//   ....[70]....
        /*0418*/ 	.word	0xffffffff


	//   ....[71]....
        /*041c*/ 	.word	0xffffffff


	//   ....[72]....
        /*0420*/ 	.word	0xffffffff


	//   ....[73]....
        /*0424*/ 	.word	0xffffffff


	//   ....[74]....
        /*0428*/ 	.word	0xffffffff


	//   ....[75]....
        /*042c*/ 	.word	0xffffffff


	//   ....[76]....
        /*0430*/ 	.word	0xffffffff


	//   ....[77]....
        /*0434*/ 	.word	0xffffffff


	//   ....[78]....
        /*0438*/ 	.word	0xffffffff


	//   ....[79]....
        /*043c*/ 	.word	0xffffffff


	//   ....[80]....
        /*0440*/ 	.word	0xffffffff


	//   ....[81]....
        /*0444*/ 	.word	0xffffffff


	//   ....[82]....
        /*0448*/ 	.word	0xffffffff


	//   ....[83]....
        /*044c*/ 	.word	0xffffffff


	//   ....[84]....
        /*0450*/ 	.word	0xffffffff


	//   ....[85]....
        /*0454*/ 	.word	0xffffffff


	//   ....[86]....
        /*0458*/ 	.word	0xffffffff


	//   ....[87]....
        /*045c*/ 	.word	0xffffffff


	//   ....[88]....
        /*0460*/ 	.word	0xffffffff


	//   ....[89]....
        /*0464*/ 	.word	0xffffffff


	//   ....[90]....
        /*0468*/ 	.word	0xffffffff


	//   ....[91]....
        /*046c*/ 	.word	0xffffffff


	//   ....[92]....
        /*0470*/ 	.word	0xffffffff


	//   ....[93]....
        /*0474*/ 	.word	0xffffffff


	//   ....[94]....
        /*0478*/ 	.word	0xffffffff


	//   ....[95]....
        /*047c*/ 	.word	0xffffffff


	//   ....[96]....
        /*0480*/ 	.word	0xffffffff


	//   ....[97]....
        /*0484*/ 	.word	0xffffffff


	//   ....[98]....
        /*0488*/ 	.word	0xffffffff


	//   ....[99]....
        /*048c*/ 	.word	0xffffffff


	//   ....[100]....
        /*0490*/ 	.word	0xffffffff


	//   ....[101]....
        /*0494*/ 	.word	0xffffffff


	//   ....[102]....
        /*0498*/ 	.word	0xffffffff


	//   ....[103]....
        /*049c*/ 	.word	0xffffffff


	//   ....[104]....
        /*04a0*/ 	.word	0xffffffff


	//   ....[105]....
        /*04a4*/ 	.word	0xffffffff


	//   ....[106]....
        /*04a8*/ 	.word	0xffffffff


	//   ....[107]....
        /*04ac*/ 	.word	0xffffffff


	//   ....[108]....
        /*04b0*/ 	.word	0xffffffff


	//----- nvinfo : EIATTR_COOP_GROUP_INSTR_OFFSETS
	.align		4
.L_376:
        /*04b4*/ 	.byte	0x04, 0x28
        /*04b6*/ 	.short	(.L_378 - .L_377)


	//   ....[0]....
.L_377:
        /*04b8*/ 	.word	0x00000090


	//   ....[1]....
        /*04bc*/ 	.word	0x00001650


	//   ....[2]....
        /*04c0*/ 	.word	0x00001680


	//   ....[3]....
        /*04c4*/ 	.word	0x00001900


	//   ....[4]....
        /*04c8*/ 	.word	0x00001930


	//   ....[5]....
        /*04cc*/ 	.word	0x00001a10


	//   ....[6]....
        /*04d0*/ 	.word	0x00001a40


	//   ....[7]....
        /*04d4*/ 	.word	0x00001b20


	//   ....[8]....
        /*04d8*/ 	.word	0x00001b50


	//   ....[9]....
        /*04dc*/ 	.word	0x00001c30


	//   ....[10]....
        /*04e0*/ 	.word	0x00001c60


	//   ....[11]....
        /*04e4*/ 	.word	0x00001d40


	//   ....[12]....
        /*04e8*/ 	.word	0x00001d70


	//   ....[13]....
        /*04ec*/ 	.word	0x00001e50


	//   ....[14]....
        /*04f0*/ 	.word	0x00001e80


	//   ....[15]....
        /*04f4*/ 	.word	0x00001f60


	//   ....[16]....
        /*04f8*/ 	.word	0x00001fa0


	//   ....[17]....
        /*04fc*/ 	.word	0x000036a0


	//   ....[18]....
        /*0500*/ 	.word	0x00003ef0


	//   ....[19]....
        /*0504*/ 	.word	0x00004640


	//   ....[20]....
        /*0508*/ 	.word	0x00004d90


	//   ....[21]....
        /*050c*/ 	.word	0x000051e0


	//   ....[22]....
        /*0510*/ 	.word	0x00005220


	//   ....[23]....
        /*0514*/ 	.word	0x00005390


	//   ....[24]....
        /*0518*/ 	.word	0x000053d0


	//   ....[25]....
        /*051c*/ 	.word	0x000059a0


	//   ....[26]....
        /*0520*/ 	.word	0x00005a70


	//   ....[27]....
        /*0524*/ 	.word	0x00005ac0


	//   ....[28]....
        /*0528*/ 	.word	0x00005cf0


	//   ....[29]....
        /*052c*/ 	.word	0x00008a40


	//   ....[30]....
        /*0530*/ 	.word	0x00008d10


	//   ....[31]....
        /*0534*/ 	.word	0x00009330


	//   ....[32]....
        /*0538*/ 	.word	0x00009930


	//   ....[33]....
        /*053c*/ 	.word	0x0000a160


	//   ....[34]....
        /*0540*/ 	.word	0x0000a1d0


	//   ....[35]....
        /*0544*/ 	.word	0x0000a300


	//   ....[36]....
        /*0548*/ 	.word	0x0000a350


	//   ....[37]....
        /*054c*/ 	.word	0x0000a750


	//   ....[38]....
        /*0550*/ 	.word	0x0000a790


	//   ....[39]....
        /*0554*/ 	.word	0x0000a810


	//   ....[40]....
        /*0558*/ 	.word	0x0000a8d0


	//   ....[41]....
        /*055c*/ 	.word	0x0000db50


	//   ....[42]....
        /*0560*/ 	.word	0x0000dbe0


	//   ....[43]....
        /*0564*/ 	.word	0x0000dc60


	//   ....[44]....
        /*0568*/ 	.word	0x0000dda0


	//   ....[45]....
        /*056c*/ 	.word	0x0000de30


	//   ....[46]....
        /*0570*/ 	.word	0x0000de60


	//   ....[47]....
        /*0574*/ 	.word	0x0000dff0


	//   ....[48]....
        /*0578*/ 	.word	0x0000e4c0


	//   ....[49]....
        /*057c*/ 	.word	0x00011440


	//   ....[50]....
        /*0580*/ 	.word	0x00011810


	//   ....[51]....
        /*0584*/ 	.word	0x00011e20


	//   ....[52]....
        /*0588*/ 	.word	0x00012410


	//   ....[53]....
        /*058c*/ 	.word	0x00012c30


	//   ....[54]....
        /*0590*/ 	.word	0x00012ca0


	//   ....[55]....
        /*0594*/ 	.word	0x00012dd0


	//   ....[56]....
        /*0598*/ 	.word	0x00012e20


	//   ....[57]....
        /*059c*/ 	.word	0x00013220


	//   ....[58]....
        /*05a0*/ 	.word	0x00013260


	//   ....[59]....
        /*05a4*/ 	.word	0x000132e0


	//   ....[60]....
        /*05a8*/ 	.word	0x000133a0


	//   ....[61]....
        /*05ac*/ 	.word	0x00015160


	//   ....[62]....
        /*05b0*/ 	.word	0x00015170


	//   ....[63]....
        /*05b4*/ 	.word	0x00015180


	//   ....[64]....
        /*05b8*/ 	.word	0x00015190


	//   ....[65]....
        /*05bc*/ 	.word	0x000151c0


	//   ....[66]....
        /*05c0*/ 	.word	0x000151e0


	//   ....[67]....
        /*05c4*/ 	.word	0x00015200


	//   ....[68]....
        /*05c8*/ 	.word	0x00015210


	//   ....[69]....
        /*05cc*/ 	.word	0x00016d90


	//   ....[70]....
        /*05d0*/ 	.word	0x00016db0


	//   ....[71]....
        /*05d4*/ 	.word	0x00016de0


	//   ....[72]....
        /*05d8*/ 	.word	0x00016e00


	//   ....[73]....
        /*05dc*/ 	.word	0x00016e20


	//   ....[74]....
        /*05e0*/ 	.word	0x00016e40


	//   ....[75]....
        /*05e4*/ 	.word	0x00016e50


	//   ....[76]....
        /*05e8*/ 	.word	0x00016e60


	//   ....[77]....
        /*05ec*/ 	.word	0x000170a0


	//   ....[78]....
        /*05f0*/ 	.word	0x000170b0


	//   ....[79]....
        /*05f4*/ 	.word	0x000171b0


	//   ....[80]....
        /*05f8*/ 	.word	0x000171e0


	//   ....[81]....
        /*05fc*/ 	.word	0x000172c0


	//   ....[82]....
        /*0600*/ 	.word	0x000172f0


	//   ....[83]....
        /*0604*/ 	.word	0x000173d0


	//   ....[84]....
        /*0608*/ 	.word	0x00017400


	//   ....[85]....
        /*060c*/ 	.word	0x000174e0


	//   ....[86]....
        /*0610*/ 	.word	0x00017510


	//   ....[87]....
        /*0614*/ 	.word	0x000175f0


	//   ....[88]....
        /*0618*/ 	.word	0x00017620


	//   ....[89]....
        /*061c*/ 	.word	0x00017700


	//   ....[90]....
        /*0620*/ 	.word	0x00017730


	//   ....[91]....
        /*0624*/ 	.word	0x00017810


	//   ....[92]....
        /*0628*/ 	.word	0x00017830


	//   ....[93]....
        /*062c*/ 	.word	0x00017fe0


	//   ....[94]....
        /*0630*/ 	.word	0x00017ff0


	//   ....[95]....
        /*0634*/ 	.word	0x000180c0


	//   ....[96]....
        /*0638*/ 	.word	0x000180f0


	//   ....[97]....
        /*063c*/ 	.word	0x000181c0


	//   ....[98]....
        /*0640*/ 	.word	0x000181f0


	//   ....[99]....
        /*0644*/ 	.word	0x000182c0


	//   ....[100]....
        /*0648*/ 	.word	0x000182f0


	//   ....[101]....
        /*064c*/ 	.word	0x000183c0


	//   ....[102]....
        /*0650*/ 	.word	0x000183f0


	//   ....[103]....
        /*0654*/ 	.word	0x000184c0


	//   ....[104]....
        /*0658*/ 	.word	0x000184f0


	//   ....[105]....
        /*065c*/ 	.word	0x000185c0


	//   ....[106]....
        /*0660*/ 	.word	0x000185f0


	//   ....[107]....
        /*0664*/ 	.word	0x000186c0


	//   ....[108]....
        /*0668*/ 	.word	0x000186e0


	//----- nvinfo : EIATTR_EXIT_INSTR_OFFSETS
	.align		4
.L_378:
        /*066c*/ 	.byte	0x04, 0x1c
        /*066e*/ 	.short	(.L_380 - .L_379)


	//   ....[0]....
.L_379:
        /*0670*/ 	.word	0x00000350


	//   ....[1]....
        /*0674*/ 	.word	0x00017840


	//   ....[2]....
        /*0678*/ 	.word	0x000178a0


	//   ....[3]....
        /*067c*/ 	.word	0x00017900


	//   ....[4]....
        /*0680*/ 	.word	0x000186f0


	//   ....[5]....
        /*0684*/ 	.word	0x00018740


	//   ....[6]....
        /*0688*/ 	.word	0x000187a0


	//----- nvinfo : EIATTR_CTAIDZ_USED
	.align		4
.L_380:
        /*068c*/ 	.byte	0x01, 0x04
	.zero		2


	//----- nvinfo : EIATTR_MAX_THREADS
	.align		4
        /*0690*/ 	.byte	0x04, 0x05
        /*0692*/ 	.short	(.L_382 - .L_381)
.L_381:
        /*0694*/ 	.word	0x00000080
        /*0698*/ 	.word	0x00000001
        /*069c*/ 	.word	0x00000001


	//----- nvinfo : EIATTR_CRS_STACK_SIZE
	.align		4
.L_382:
        /*06a0*/ 	.byte	0x04, 0x1e
        /*06a2*/ 	.short	(.L_384 - .L_383)
.L_383:
        /*06a4*/ 	.word	0x00000000
.L_384:


//--------------------- .nv.info._ZN7cutlass13device_kernelIN5flash19enable_sm80_to_sm89INS1_16FlashAttnFwdSm80INS1_25CollectiveMainloopFwdSm80ILi4ELi1ELb0EN4cute5tupleIJNS5_1CILi128EEENS7_ILi48EEES8_EEELi128ENS_6half_tEfNS_4arch4Sm80ELb0ELb1ELb1ELb1ELb0ELb1ELb1ELb0EEENS1_21CollectiveEpilogueFwdINS6_IJS8_S8_S9_EEENS6_IJNS7_ILi1EEESH_SH_EEESB_SD_Li128ELb1ELb1ELb0ELb0EEENS1_19SingleTileSchedulerILb1ELb0ELb1ELi128EEEEEEEEEvNT_6ParamsE --------------------------
	.section	.nv.info._ZN7cutlass13device_kernelIN5flash19enable_sm80_to_sm89INS1_16FlashAttnFwdSm80INS1_25CollectiveMainloopFwdSm80ILi4ELi1ELb0EN4cute5tupleIJNS5_1CILi128EEENS7_ILi48EEES8_EEELi128ENS_6half_tEfNS_4arch4Sm80ELb0ELb1ELb1ELb1ELb0ELb1ELb1ELb0EEENS1_21CollectiveEpilogueFwdINS6_IJS8_S8_S9_EEENS6_IJNS7_ILi1EEESH_SH_EEESB_SD_Li128ELb1ELb1ELb0ELb0EEENS1_19SingleTileSchedulerILb1ELb0ELb1ELi128EEEEEEEEEvNT_6ParamsE,"",@"SHT_CUDA_INFO"
	.sectionflags	@""
	.align	4


	//----- nvinfo : EIATTR_CUDA_API_VERSION
	.align		4
        /*0000*/ 	.byte	0x04, 0x37
        /*0002*/ 	.short	(.L_386 - .L_385)
.L_385:
        /*0004*/ 	.word	0x00000082


	//----- nvinfo : EIATTR_SW2861232_WAR
	.align		4
.L_386:
        /*0008*/ 	.byte	0x01, 0x35
	.zero		2


	//----- nvinfo : EIATTR_PARAM_CBANK
	.align		4
        /*000c*/ 	.byte	0x04, 0x0a
        /*000e*/ 	.short	(.L_388 - .L_387)
	.align		4
.L_387:
        /*0010*/ 	.word	index@(.nv.constant0._ZN7cutlass13device_kernelIN5flash19enable_sm80_to_sm89INS1_16FlashAttnFwdSm80INS1_25CollectiveMainloopFwdSm80ILi4ELi1ELb0EN4cute5tupleIJNS5_1CILi128EEENS7_ILi48EEES8_EEELi128ENS_6half_tEfNS_4arch4Sm80ELb0ELb1ELb1ELb1ELb0ELb1ELb1ELb0EEENS1_21CollectiveEpilogueFwdINS6_IJS8_S8_S9_EEENS6_IJNS7_ILi1EEESH_SH_EEESB_SD_Li128ELb1ELb1ELb0ELb0EEENS1_19SingleTileSchedulerILb1ELb0ELb1ELi128EEEEEEEEEvNT_6ParamsE)
        /*0014*/ 	.short	0x0160
        /*0016*/ 	.short	0x0418


	//----- nvinfo : EIATTR_CBANK_PARAM_SIZE
	.align		4
.L_388:
        /*0018*/ 	.byte	0x03, 0x19
        /*001a*/ 	.short	0x0418


	//----- nvinfo : EIATTR_KPARAM_INFO
	.align		4
        /*001c*/ 	.byte	0x04, 0x17
        /*001e*/ 	.short	(.L_390 - .L_389)
.L_389:
        /*0020*/ 	.word	0x00000000
        /*0024*/ 	.short	0x0000
        /*0026*/ 	.short	0x0000
        /*0028*/ 	.byte	0x00, 0xf0, 0x61, 0x10


	//----- nvinfo : EIATTR_MAXREG_COUNT
	.align		4
.L_390:
        /*002c*/ 	.byte	0x03, 0x1b
        /*002e*/ 	.short	0x00ff


	//----- nvinfo : EIATTR_NUM_BARRIERS
	.align		4
        /*0030*/ 	.byte	0x02, 0x4c
        /*0032*/ 	.byte	0x02
	.zero		1


	//----- nvinfo : EIATTR_ANNOTATIONS
	.align		4
        /*0034*/ 	.byte	0x04, 0x55
        /*0036*/ 	.short	(.L_392 - .L_391)


	//   ....[0]....
.L_391:
        /* <DEDUP_REMOVED lines=62> */


	//----- nvinfo : EIATTR_MERCURY_ISA_VERSION
	.align		4
.L_392:
        /*0408*/ 	.byte	0x03, 0x5f
        /*040a*/ 	.short	0x0000


	//----- nvinfo : EIATTR_COOP_GROUP_MASK_REGIDS
	.align		4
        /*040c*/ 	.byte	0x04, 0x29
        /*040e*/ 	.short	(.L_394 - .L_393)


	//   ....[0]....
.L_393:
        /*0410*/ 	.word	0xffffffff


	//   ....[1]....
        /*0414*/ 	.word	0xffffffff


	//   ....[2]....
        /*0418*/ 	.word	0xffffffff


	//   ....[3]....
        /*041c*/ 	.word	0xffffffff


	//   ....[4]....
        /*0420*/ 	.word	0xffffffff


	//   ....[5]....
        /*0424*/ 	.word	0xffffffff


	//   ....[6]....
        /*0428*/ 	.word	0xffffffff


	//   ....[7]....
        /*042c*/ 	.word	0xffffffff


	//   ....[8]....
        /*0430*/ 	.word	0xffffffff


	//   ....[9]....
        /*0434*/ 	.word	0xffffffff


	//   ....[10]....
        /*0438*/ 	.word	0xffffffff


	//   ....[11]....
        /*043c*/ 	.word	0xffffffff


	//   ....[12]....
        /*0440*/ 	.word	0xffffffff


	//   ....[13]....
        /*0444*/ 	.word	0xffffffff


	//   ....[14]....
        /*0448*/ 	.word	0xffffffff


	//   ....[15]....
        /*044c*/ 	.word	0xffffffff


	//   ....[16]....
        /*0450*/ 	.word	0xffffffff


	//   ....[17]....
        /*0454*/ 	.word	0xffffffff


	//   ....[18]....
        /*0458*/ 	.word	0xffffffff


	//   ....[19]....
        /*045c*/ 	.word	0xffffffff


	//   ....[20]....
        /*0460*/ 	.word	0xffffffff


	//   ....[21]....
        /*0464*/ 	.word	0xffffffff


	//   ....[22]....
        /*0468*/ 	.word	0xffffffff


	//   ....[23]....
        /*046c*/ 	.word	0xffffffff


	//   ....[24]....
        /*0470*/ 	.word	0xffffffff


	//   ....[25]....
        /*0474*/ 	.word	0xffffffff


	//   ....[26]....
        /*0478*/ 	.word	0xffffffff


	//   ....[27]....
        /*047c*/ 	.word	0xffffffff


	//   ....[28]....
        /*0480*/ 	.word	0xffffffff


	//   ....[29]....
        /*0484*/ 	.word	0xffffffff


	//   ....[30]....
        /*0488*/ 	.word	0xffffffff


	//   ....[31]....
        /*048c*/ 	.word	0xffffffff


	//   ....[32]....
        /*0490*/ 	.word	0xffffffff


	//   ....[33]....
        /*0494*/ 	.word	0xffffffff


	//   ....[34]....
        /*0498*/ 	.word	0xffffffff


	//   ....[35]....
        /*049c*/ 	.word	0xffffffff


	//   ....[36]....
        /*04a0*/ 	.word	0xffffffff


	//   ....[37]....
        /*04a4*/ 	.word	0xffffffff


	//   ....[38]....
        /*04a8*/ 	.word	0xffffffff


	//   ....[39]....
        /*04ac*/ 	.word	0xffffffff


	//   ....[40]....
        /*04b0*/ 	.word	0xffffffff


	//   ....[41]....
        /*04b4*/ 	.word	0xffffffff


	//   ....[42]....
        /*04b8*/ 	.word	0xffffffff


	//   ....[43]....
        /*04bc*/ 	.word	0xffffffff


	//   ....[44]....
        /*04c0*/ 	.word	0xffffffff


	//   ....[45]....
        /*04c4*/ 	.word	0xffffffff


	//   ....[46]....
        /*04c8*/ 	.word	0xffffffff


	//   ....[47]....
        /*04cc*/ 	.word	0xffffffff


	//   ....[48]....
        /*04d0*/ 	.word	0xffffffff


	//   ....[49]....
        /*04d4*/ 	.word	0xffffffff


	//   ....[50]....
        /*04d8*/ 	.word	0xffffffff


	//   ....[51]....
        /*04dc*/ 	.word	0xffffffff


	//   ....[52]....
        /*04e0*/ 	.word	0xffffffff


	//   ....[53]....
        /*04e4*/ 	.word	0xffffffff


	//   ....[54]....
        /*04e8*/ 	.word	0xffffffff


	//   ....[55]....
        /*04ec*/ 	.word	0xffffffff


	//   ....[56]....
        /*04f0*/ 	.word	0xffffffff


	//   ....[57]....
        /*04f4*/ 	.word	0xffffffff


	//   ....[58]....
        /*04f8*/ 	.word	0xffffffff


	//   ....[59]....
        /*04fc*/ 	.word	0xffffffff


	//   ....[60]....
        /*0500*/ 	.word	0xffffffff


	//   ....[61]....
        /*0504*/ 	.word	0xffffffff


	//   ....[62]....
        /*0508*/ 	.word	0xffffffff


	//   ....[63]....
        /*050c*/ 	.word	0xffffffff


	//   ....[64]....
        /*0510*/ 	.word	0xffffffff


	//   ....[65]....
        /*0514*/ 	.word	0xffffffff


	//   ....[66]....
        /*0518*/ 	.word	0xffffffff


	//   ....[67]....
        /*051c*/ 	.word	0xffffffff


	//   ....[68]....
        /*0520*/ 	.word	0xffffffff


	//   ....[69]....
        /*0524*/ 	.word	0xffffffff


	//   ....[70]....
        /*0528*/ 	.word	0xffffffff


	//   ....[71]....
        /*052c*/ 	.word	0xffffffff


	//   ....[72]....
        /*0530*/ 	.word	0xffffffff


	//   ....[73]....
        /*0534*/ 	.word	0xffffffff


	//   ....[74]....
        /*0538*/ 	.word	0xffffffff


	//   ....[75]....
        /*053c*/ 	.word	0xffffffff


	//   ....[76]....
        /*0540*/ 	.word	0xffffffff


	//   ....[77]....
        /*0544*/ 	.word	0xffffffff


	//   ....[78]....
        /*0548*/ 	.word	0xffffffff


	//   ....[79]....
        /*054c*/ 	.word	0xffffffff


	//   ....[80]....
        /*0550*/ 	.word	0xffffffff


	//   ....[81]....
        /*0554*/ 	.word	0xffffffff


	//   ....[82]....
        /*0558*/ 	.word	0xffffffff


	//   ....[83]....
        /*055c*/ 	.word	0xffffffff


	//   ....[84]....
        /*0560*/ 	.word	0xffffffff


	//   ....[85]....
        /*0564*/ 	.word	0xffffffff


	//   ....[86]....
        /*0568*/ 	.word	0xffffffff


	//   ....[87]....
        /*056c*/ 	.word	0xffffffff


	//   ....[88]....
        /*0570*/ 	.word	0xffffffff


	//   ....[89]....
        /*0574*/ 	.word	0xffffffff


	//   ....[90]....
        /*0578*/ 	.word	0xffffffff


	//   ....[91]....
        /*057c*/ 	.word	0xffffffff


	//   ....[92]....
        /*0580*/ 	.word	0xffffffff


	//   ....[93]....
        /*0584*/ 	.word	0xffffffff


	//   ....[94]....
        /*0588*/ 	.word	0xffffffff


	//   ....[95]....
        /*058c*/ 	.word	0xffffffff


	//   ....[96]....
        /*0590*/ 	.word	0xffffffff


	//   ....[97]....
        /*0594*/ 	.word	0xffffffff


	//   ....[98]....
        /*0598*/ 	.word	0xffffffff


	//   ....[99]....
        /*059c*/ 	.word	0xffffffff


	//   ....[100]....
        /*05a0*/ 	.word	0xffffffff


	//   ....[101]....
        /*05a4*/ 	.word	0xffffffff


	//   ....[102]....
        /*05a8*/ 	.word	0xffffffff


	//   ....[103]....
        /*05ac*/ 	.word	0xffffffff


	//   ....[104]....
        /*05b0*/ 	.word	0xffffffff


	//   ....[105]....
        /*05b4*/ 	.word	0xffffffff


	//   ....[106]....
        /*05b8*/ 	.word	0xffffffff


	//   ....[107]....
        /*05bc*/ 	.word	0xffffffff


	//   ....[108]....
        /*05c0*/ 	.word	0xffffffff


	//   ....[109]....
        /*05c4*/ 	.word	0xffffffff


	//   ....[110]....
        /*05c8*/ 	.word	0xffffffff


	//   ....[111]....
        /*05cc*/ 	.word	0xffffffff


	//   ....[112]....
        /*05d0*/ 	.word	0xffffffff


	//   ....[113]....
        /*05d4*/ 	.word	0xffffffff


	//   ....[114]....
        /*05d8*/ 	.word	0xffffffff


	//   ....[115]....
        /*05dc*/ 	.word	0xffffffff


	//   ....[116]....
        /*05e0*/ 	.word	0xffffffff


	//   ....[117]....
        /*05e4*/ 	.word	0xffffffff


	//   ....[118]....
        /*05e8*/ 	.word	0xffffffff


	//   ....[119]....
        /*05ec*/ 	.word	0xffffffff


	//   ....[120]....
        /*05f0*/ 	.word	0xffffffff


	//   ....[121]....
        /*05f4*/ 	.word	0xffffffff


	//   ....[122]....
        /*05f8*/ 	.word	0xffffffff


	//   ....[123]....
        /*05fc*/ 	.word	0xffffffff


	//   ....[124]....
        /*0600*/ 	.word	0xffffffff


	//   ....[125]....
        /*0604*/ 	.word	0xffffffff


	//   ....[126]....
        /*0608*/ 	.word	0xffffffff


	//   ....[127]....
        /*060c*/ 	.word	0xffffffff


	//   ....[128]....
        /*0610*/ 	.word	0xffffffff


	//   ....[129]....
        /*0614*/ 	.word	0xffffffff


	//   ....[130]....
        /*0618*/ 	.word	0xffffffff


	//   ....[131]....
        /*061c*/ 	.word	0xffffffff


	//   ....[132]....
        /*0620*/ 	.word	0xffffffff


	//   ....[133]....
        /*0624*/ 	.word	0xffffffff


	//   ....[134]....
        /*0628*/ 	.word	0xffffffff


	//   ....[135]....
        /*062c*/ 	.word	0xffffffff


	//   ....[136]....
        /*0630*/ 	.word	0xffffffff


	//   ....[137]....
        /*0634*/ 	.word	0xffffffff


	//   ....[138]....
        /*0638*/ 	.word	0xffffffff


	//   ....[139]....
        /*063c*/ 	.word	0xffffffff


	//   ....[140]....
        /*0640*/ 	.word	0xffffffff


	//   ....[141]....
        /*0644*/ 	.word	0xffffffff


	//   ....[142]....
        /*0648*/ 	.word	0xffffffff


	//   ....[143]....
        /*064c*/ 	.word	0xffffffff


	//   ....[144]....
        /*0650*/ 	.word	0xffffffff


	//   ....[145]....
        /*0654*/ 	.word	0xffffffff


	//   ....[146]....
        /*0658*/ 	.word	0xffffffff


	//   ....[147]....
        /*065c*/ 	.word	0xffffffff


	//   ....[148]....
        /*0660*/ 	.word	0xffffffff


	//   ....[149]....
        /*0664*/ 	.word	0xffffffff


	//   ....[150]....
        /*0668*/ 	.word	0xffffffff


	//   ....[151]....
        /*066c*/ 	.word	0xffffffff


	//   ....[152]....
        /*0670*/ 	.word	0xffffffff


	//   ....[153]....
        /*0674*/ 	.word	0xffffffff


	//   ....[154]....
        /*0678*/ 	.word	0xffffffff


	//   ....[155]....
        /*067c*/ 	.word	0xffffffff


	//   ....[156]....
        /*0680*/ 	.word	0xffffffff


	//   ....[157]....
        /*0684*/ 	.word	0xffffffff


	//   ....[158]....
        /*0688*/ 	.word	0xffffffff


	//   ....[159]....
        /*068c*/ 	.word	0xffffffff


	//   ....[160]....
        /*0690*/ 	.word	0xffffffff


	//   ....[161]....
        /*0694*/ 	.word	0xffffffff


	//   ....[162]....
        /*0698*/ 	.word	0xffffffff


	//   ....[163]....
        /*069c*/ 	.word	0xffffffff


	//   ....[164]....
        /*06a0*/ 	.word	0xffffffff


	//   ....[165]....
        /*06a4*/ 	.word	0xffffffff


	//   ....[166]....
        /*06a8*/ 	.word	0xffffffff


	//   ....[167]....
        /*06ac*/ 	.word	0xffffffff


	//   ....[168]....
        /*06b0*/ 	.word	0xffffffff


	//   ....[169]....
        /*06b4*/ 	.word	0xffffffff


	//   ....[170]....
        /*06b8*/ 	.word	0xffffffff


	//   ....[171]....
        /*06bc*/ 	.word	0xffffffff


	//   ....[172]....
        /*06c0*/ 	.word	0xffffffff


	//----- nvinfo : EIATTR_COOP_GROUP_INSTR_OFFSETS
	.align		4
.L_394:
        /*06c4*/ 	.byte	0x04, 0x28
        /*06c6*/ 	.short	(.L_396 - .L_395)


	//   ....[0]....
.L_395:
        /*06c8*/ 	.word	0x00000090


	//   ....[1]....
        /*06cc*/ 	.word	0x00007170


	//   ....[2]....
        /*06d0*/ 	.word	0x00007300


	//   ....[3]....
        /*06d4*/ 	.word	0x000074a0


	//   ....[4]....
        /*06d8*/ 	.word	0x000074d0


	//   ....[5]....
        /*06dc*/ 	.word	0x000075b0


	//   ....[6]....
        /*06e0*/ 	.word	0x000075e0


	//   ....[7]....
        /*06e4*/ 	.word	0x000076d0


	//   ....[8]....
        /*06e8*/ 	.word	0x00007700


	//   ....[9]....
        /*06ec*/ 	.word	0x000077f0


	//   ....[10]....
        /*06f0*/ 	.word	0x00007820


	//   ....[11]....
        /*06f4*/ 	.word	0x00007910


	//   ....[12]....
        /*06f8*/ 	.word	0x00007940


	//   ....[13]....
        /*06fc*/ 	.word	0x00007a30


	//   ....[14]....
        /*0700*/ 	.word	0x00007a60


	//   ....[15]....
        /*0704*/ 	.word	0x00007b70


	//   ....[16]....
        /*0708*/ 	.word	0x00007ba0


	//   ....[17]....
        /*070c*/ 	.word	0x00008260


	//   ....[18]....
        /*0710*/ 	.word	0x000082a0


	//   ....[19]....
        /*0714*/ 	.word	0x000082e0


	//   ....[20]....
        /*0718*/ 	.word	0x00008300


	//   ....[21]....
        /*071c*/ 	.word	0x00008480


	//   ....[22]....
        /*0720*/ 	.word	0x00008540


	//   ....[23]....
        /*0724*/ 	.word	0x00008580


	//   ....[24]....
        /*0728*/ 	.word	0x000085c0


	//   ....[25]....
        /*072c*/ 	.word	0x00008750


	//   ....[26]....
        /*0730*/ 	.word	0x00008810


	//   ....[27]....
        /*0734*/ 	.word	0x00008850


	//   ....[28]....
        /*0738*/ 	.word	0x00008890


	//   ....[29]....
        /*073c*/ 	.word	0x00008a40


	//   ....[30]....
        /*0740*/ 	.word	0x00008b00


	//   ....[31]....
        /*0744*/ 	.word	0x00008b40


	//   ....[32]....
        /*0748*/ 	.word	0x00008b80


	//   ....[33]....
        /*074c*/ 	.word	0x00008d10


	//   ....[34]....
        /*0750*/ 	.word	0x00008dd0


	//   ....[35]....
        /*0754*/ 	.word	0x00008e10


	//   ....[36]....
        /*0758*/ 	.word	0x00008e50


	//   ....[37]....
        /*075c*/ 	.word	0x00009000


	//   ....[38]....
        /*0760*/ 	.word	0x000090c0


	//   ....[39]....
        /*0764*/ 	.word	0x00009100


	//   ....[40]....
        /*0768*/ 	.word	0x00009140


	//   ....[41]....
        /*076c*/ 	.word	0x000092d0


	//   ....[42]....
        /*0770*/ 	.word	0x00009390


	//   ....[43]....
        /*0774*/ 	.word	0x000093d0


	//   ....[44]....
        /*0778*/ 	.word	0x00009410


	//   ....[45]....
        /*077c*/ 	.word	0x000095b0


	//   ....[46]....
        /*0780*/ 	.word	0x00009670


	//   ....[47]....
        /*0784*/ 	.word	0x000096b0


	//   ....[48]....
        /*0788*/ 	.word	0x000096f0


	//   ....[49]....
        /*078c*/ 	.word	0x0000c9d0


	//   ....[50]....
        /*0790*/ 	.word	0x0000ca20


	//   ....[51]....
        /*0794*/ 	.word	0x0000ca50


	//   ....[52]....
        /*0798*/ 	.word	0x0000caa0


	//   ....[53]....
        /*079c*/ 	.word	0x0000cb20


	//   ....[54]....
        /*07a0*/ 	.word	0x0000cb40


	//   ....[55]....
        /*07a4*/ 	.word	0x0000cb60


	//   ....[56]....
        /*07a8*/ 	.word	0x0000cb80


	//   ....[57]....
        /*07ac*/ 	.word	0x0000cd90


	//   ....[58]....
        /*07b0*/ 	.word	0x0000cdd0


	//   ....[59]....
        /*07b4*/ 	.word	0x0000ce00


	//   ....[60]....
        /*07b8*/ 	.word	0x0000ce50


	//   ....[61]....
        /*07bc*/ 	.word	0x0000cfc0


	//   ....[62]....
        /*07c0*/ 	.word	0x0000cfe0


	//   ....[63]....
        /*07c4*/ 	.word	0x0000d000


	//   ....[64]....
        /*07c8*/ 	.word	0x0000d020


	//   ....[65]....
        /*07cc*/ 	.word	0x0000d230


	//   ....[66]....
        /*07d0*/ 	.word	0x0000d270


	//   ....[67]....
        /*07d4*/ 	.word	0x0000d2a0


	//   ....[68]....
        /*07d8*/ 	.word	0x0000d2f0


	//   ....[69]....
        /*07dc*/ 	.word	0x0000d460


	//   ....[70]....
        /*07e0*/ 	.word	0x0000d480


	//   ....[71]....
        /*07e4*/ 	.word	0x0000d4a0


	//   ....[72]....
        /*07e8*/ 	.word	0x0000d4c0


	//   ....[73]....
        /*07ec*/ 	.word	0x0000d6d0


	//   ....[74]....
        /*07f0*/ 	.word	0x0000d710


	//   ....[75]....
        /*07f4*/ 	.word	0x0000d730


	//   ....[76]....
        /*07f8*/ 	.word	0x0000d780


	//   ....[77]....
        /*07fc*/ 	.word	0x0000d8f0


	//   ....[78]....
        /*0800*/ 	.word	0x0000d910


	//   ....[79]....
        /*0804*/ 	.word	0x0000d930


	//   ....[80]....
        /*0808*/ 	.word	0x0000d950


	//   ....[81]....
        /*080c*/ 	.word	0x000125f0


	//   ....[82]....
        /*0810*/ 	.word	0x00012820


	//   ....[83]....
        /*0814*/ 	.word	0x00012ea0


	//   ....[84]....
        /*0818*/ 	.word	0x00013460


	//   ....[85]....
        /*081c*/ 	.word	0x00013c60


	//   ....[86]....
        /*0820*/ 	.word	0x00013d60


	//   ....[87]....
        /*0824*/ 	.word	0x00013e30


	//   ....[88]....
        /*0828*/ 	.word	0x00013f20


	//   ....[89]....
        /*082c*/ 	.word	0x00014300


	//   ....[90]....
        /*0830*/ 	.word	0x00014340


	//   ....[91]....
        /*0834*/ 	.word	0x00014380


	//   ....[92]....
        /*0838*/ 	.word	0x000143c0


	//   ....[93]....
        /*083c*/ 	.word	0x00017790


	//   ....[94]....
        /*0840*/ 	.word	0x00017a20


	//   ....[95]....
        /*0844*/ 	.word	0x00017f60


	//   ....[96]....
        /*0848*/ 	.word	0x000183e0


	//   ....[97]....
        /*084c*/ 	.word	0x000189f0


	//   ....[98]....
        /*0850*/ 	.word	0x00018ad0


	//   ....[99]....
        /*0854*/ 	.word	0x00018bb0


	//   ....[100]....
        /*0858*/ 	.word	0x00018c00


	//   ....[101]....
        /*085c*/ 	.word	0x00018ee0


	//   ....[102]....
        /*0860*/ 	.word	0x00018f30


	//   ....[103]....
        /*0864*/ 	.word	0x00019040


	//   ....[104]....
        /*0868*/ 	.word	0x000190a0


	//   ....[105]....
        /*086c*/ 	.word	0x0001c320


	//   ....[106]....
        /*0870*/ 	.word	0x0001c390


	//   ....[107]....
        /*0874*/ 	.word	0x0001c440


	//   ....[108]....
        /*0878*/ 	.word	0x0001c580


	//   ....[109]....
        /*087c*/ 	.word	0x0001c610


	//   ....[110]....
        /*0880*/ 	.word	0x0001c640


	//   ....[111]....
        /*0884*/ 	.word	0x0001c810


	//   ....[112]....
        /*0888*/ 	.word	0x0001cd60


	//   ....[113]....
        /*088c*/ 	.word	0x0001fdf0


	//   ....[114]....
        /*0890*/ 	.word	0x00020390


	//   ....[115]....
        /*0894*/ 	.word	0x00020570


	//   ....[116]....
        /*0898*/ 	.word	0x000209e0


	//   ....[117]....
        /*089c*/ 	.word	0x00020fe0


	//   ....[118]....
        /*08a0*/ 	.word	0x000210b0


	//   ....[119]....
        /*08a4*/ 	.word	0x00021130


	//   ....[120]....
        /*08a8*/ 	.word	0x00021180


	//   ....[121]....
        /*08ac*/ 	.word	0x00021480


	//   ....[122]....
        /*08b0*/ 	.word	0x000214d0


	//   ....[123]....
        /*08b4*/ 	.word	0x00021610


	//   ....[124]....
        /*08b8*/ 	.word	0x00021670


	//   ....[125]....
        /*08bc*/ 	.word	0x00023460


	//   ....[126]....
        /*08c0*/ 	.word	0x00023470


	//   ....[127]....
        /*08c4*/ 	.word	0x00023480


	//   ....[128]....
        /*08c8*/ 	.word	0x00023490


	//   ....[129]....
        /*08cc*/ 	.word	0x000234c0


	//   ....[130]....
        /*08d0*/ 	.word	0x000234e0


	//   ....[131]....
        /*08d4*/ 	.word	0x00023500


	//   ....[132]....
        /*08d8*/ 	.word	0x00023510


	//   ....[133]....
        /*08dc*/ 	.word	0x00025050


	//   ....[134]....
        /*08e0*/ 	.word	0x00025090


	//   ....[135]....
        /*08e4*/ 	.word	0x000250c0


	//   ....[136]....
        /*08e8*/ 	.word	0x000250e0


	//   ....[137]....
        /*08ec*/ 	.word	0x00025100


	//   ....[138]....
        /*08f0*/ 	.word	0x00025120


	//   ....[139]....
        /*08f4*/ 	.word	0x00025130


	//   ....[140]....
        /*08f8*/ 	.word	0x00025140


	//   ....[141]....
        /*08fc*/ 	.word	0x00025380


	//   ....[142]....
        /*0900*/ 	.word	0x00025390


	//   ....[143]....
        /*0904*/ 	.word	0x00025490


	//   ....[144]....
        /*0908*/ 	.word	0x000254c0


	//   ....[145]....
        /*090c*/ 	.word	0x000255a0


	//   ....[146]....
        /*0910*/ 	.word	0x000255d0


	//   ....[147]....
        /*0914*/ 	.word	0x000256b0


	//   ....[148]....
        /*0918*/ 	.word	0x000256e0


	//   ....[149]....
        /*091c*/ 	.word	0x000257c0


	//   ....[150]....
        /*0920*/ 	.word	0x000257f0


	//   ....[151]....
        /*0924*/ 	.word	0x000258d0


	//   ....[152]....
        /*0928*/ 	.word	0x00025900


	//   ....[153]....
        /*092c*/ 	.word	0x000259e0


	//   ....[154]....
        /*0930*/ 	.word	0x00025a10


	//   ....[155]....
        /*0934*/ 	.word	0x00025af0


	//   ....[156]....
        /*0938*/ 	.word	0x00025b10


	//   ....[157]....
        /*093c*/ 	.word	0x00026280


	//   ....[158]....
        /*0940*/ 	.word	0x00026290


	//   ....[159]....
        /*0944*/ 	.word	0x00026360


	//   ....[160]....
        /*0948*/ 	.word	0x00026390


	//   ....[161]....
        /*094c*/ 	.word	0x00026460


	//   ....[162]....
        /*0950*/ 	.word	0x00026490


	//   ....[163]....
        /*0954*/ 	.word	0x00026560


	//   ....[164]....
        /*0958*/ 	.word	0x00026590


	//   ....[165]....
        /*095c*/ 	.word	0x00026660


	//   ....[166]....
        /*0960*/ 	.word	0x00026690


	//   ....[167]....
        /*0964*/ 	.word	0x00026760


	//   ....[168]....
        /*0968*/ 	.word	0x00026790


	//   ....[169]....
        /*096c*/ 	.word	0x00026860


	//   ....[170]....
        /*0970*/ 	.word	0x00026890


	//   ....[171]....
        /*0974*/ 	.word	0x00026960


	//   ....[172]....
        /*0978*/ 	.word	0x00026980


	//----- nvinfo : EIATTR_EXIT_INSTR_OFFSETS
	.align		4
.L_396:
        /*097c*/ 	.byte	0x04, 0x1c
        /*097e*/ 	.short	(.L_398 - .L_397)


	//   ....[0]....
.L_397:
        /*0980*/ 	.word	0x00000370


	//   ....[1]....
        /*0984*/ 	.word	0x00025b20


	//   ....[2]....
        /*0988*/ 	.word	0x00025b80


	//   ....[3]....
        /*098c*/ 	.word	0x00025be0


	//   ....[4]....
        /*0990*/ 	.word	0x00026990


	//   ....[5]....
        /*0994*/ 	.word	0x000269e0


	//   ....[6]....
        /*0998*/ 	.word	0x00026a40


	//----- nvinfo : EIATTR_CTAIDZ_USED
	.align		4
.L_398:
        /*099c*/ 	.byte	0x01, 0x04
	.zero		2


	//----- nvinfo : EIATTR_MAX_THREADS
	.align		4
        /*09a0*/ 	.byte	0x04, 0x05
        /*09a2*/ 	.short	(.L_400 - .L_399)
.L_399:
        /*09a4*/ 	.word	0x00000080
        /*09a8*/ 	.word	0x00000001
        /*09ac*/ 	.word	0x00000001


	//----- nvinfo : EIATTR_CRS_STACK_SIZE
	.align		4
.L_400:
        /*09b0*/ 	.byte	0x04, 0x1e
        /*09b2*/ 	.short	(.L_402 - .L_401)
.L_401:
        /*09b4*/ 	.word	0x00000000
.L_402:


//--------------------- .nv.info._ZN7cutlass13device_kernelIN5flash19enable_sm80_to_sm89INS1_16FlashAttnFwdSm80INS1_25CollectiveMainloopFwdSm80ILi4ELi1ELb0EN4cute5tupleIJNS5_1CILi128EEENS7_ILi64EEES8_EEELi128ENS_6half_tEfNS_4arch4Sm80ELb1ELb0ELb1ELb0ELb0ELb0ELb1ELb0EEENS1_21CollectiveEpilogueFwdINS6_IJS8_S8_S9_EEENS6_IJNS7_ILi1EEESH_SH_EEESB_SD_Li128ELb0ELb1ELb0ELb0EEENS1_30DynamicPersistentTileSchedulerILi128ELi128ELb0ELb1ELb0EEEEEEEEEvNT_6ParamsE --------------------------
	.section	.nv.info._ZN7cutlass13device_kernelIN5flash19enable_sm80_to_sm89INS1_16FlashAttnFwdSm80INS1_25CollectiveMainloopFwdSm80ILi4ELi1ELb0EN4cute5tupleIJNS5_1CILi128EEENS7_ILi64EEES8_EEELi128ENS_6half_tEfNS_4arch4Sm80ELb1ELb0ELb1ELb0ELb0ELb0ELb1ELb0EEENS1_21CollectiveEpilogueFwdINS6_IJS8_S8_S9_EEENS6_IJNS7_ILi1EEESH_SH_EEESB_SD_Li128ELb0ELb1ELb0ELb0EEENS1_30DynamicPersistentTileSchedulerILi128ELi128ELb0ELb1ELb0EEEEEEEEEvNT_6ParamsE,"",@"SHT_CUDA_INFO"
	.sectionflags	@""
	.align	4


	//----- nvinfo : EIATTR_CUDA_API_VERSION
	.align		4
        /*0000*/ 	.byte	0x04, 0x37
        /*0002*/ 	.short	(.L_404 - .L_403)
.L_403:
        /*0004*/ 	.word	0x00000082


	//----- nvinfo : EIATTR_SW2861232_WAR
	.align		4
.L_404:
        /*0008*/ 	.byte	0x01, 0x35
	.zero		2


	//----- nvinfo : EIATTR_PARAM_CBANK
	.align		4
        /*000c*/ 	.byte	0x04, 0x0a
        /*000e*/ 	.short	(.L_406 - .L_405)
	.align		4
.L_405:
        /*0010*/ 	.word	index@(.nv.constant0._ZN7cutlass13device_kernelIN5flash19enable_sm80_to_sm89INS1_16FlashAttnFwdSm80INS1_25CollectiveMainloopFwdSm80ILi4ELi1ELb0EN4cute5tupleIJNS5_1CILi128EEENS7_ILi64EEES8_EEELi128ENS_6half_tEfNS_4arch4Sm80ELb1ELb0ELb1ELb0ELb0ELb0ELb1ELb0EEENS1_21CollectiveEpilogueFwdINS6_IJS8_S8_S9_EEENS6_IJNS7_ILi1EEESH_SH_EEESB_SD_Li128ELb0ELb1ELb0ELb0EEENS1_30DynamicPersistentTileSchedulerILi128ELi128ELb0ELb1ELb0EEEEEEEEEvNT_6ParamsE)
        /*0014*/ 	.short	0x0160
        /*0016*/ 	.short	0x0428


	//----- nvinfo : EIATTR_CBANK_PARAM_SIZE
	.align		4
.L_406:
        /*0018*/ 	.byte	0x03, 0x19
        /*001a*/ 	.short	0x0428


	//----- nvinfo : EIATTR_KPARAM_INFO
	.align		4
        /*001c*/ 	.byte	0x04, 0x17
        /*001e*/ 	.short	(.L_408 - .L_407)
.L_407:
        /*0020*/ 	.word	0x00000000
        /*0024*/ 	.short	0x0000
        /*0026*/ 	.short	0x0000
        /*0028*/ 	.byte	0x00, 0xf0, 0xa1, 0x10


	//----- nvinfo : EIATTR_MAXREG_COUNT
	.align		4
.L_408:
        /*002c*/ 	.byte	0x03, 0x1b
        /*002e*/ 	.short	0x00ff


	//----- nvinfo : EIATTR_NUM_BARRIERS
	.align		4
        /*0030*/ 	.byte	0x02, 0x4c
        /*0032*/ 	.byte	0x06
	.zero		1


	//----- nvinfo : EIATTR_ANNOTATIONS
	.align		4
        /*0034*/ 	.byte	0x04, 0x55
        /*0036*/ 	.short	(.L_410 - .L_409)


	//   ....[0]....
.L_409:
        /* <DEDUP_REMOVED lines=108> */


	//----- nvinfo : EIATTR_MERCURY_ISA_VERSION
	.align		4
.L_410:
        /*06e8*/ 	.byte	0x03, 0x5f
        /*06ea*/ 	.short	0x0000


	//----- nvinfo : EIATTR_INT_WARP_WIDE_INSTR_OFFSETS
	.align		4
        /*06ec*/ 	.byte	0x04, 0x31
        /*06ee*/ 	.short	(.L_412 - .L_411)


	//   ....[0]....
.L_411:
        /*06f0*/ 	.word	0x00011a90


	//   ....[1]....
        /*06f4*/ 	.word	0x00011b10


	//----- nvinfo : EIATTR_COOP_GROUP_MASK_REGIDS
	.align		4
.L_412:
        /*06f8*/ 	.byte	0x04, 0x29
        /*06fa*/ 	.short	(.L_414 - .L_413)


	//   ....[0]....
.L_413:
        /*06fc*/ 	.word	0xffffffff


	//   ....[1]....
        /*0700*/ 	.word	0xffffffff


	//   ....[2]....
        /*0704*/ 	.word	0xffffffff


	//   ....[3]....
        /*0708*/ 	.word	0xffffffff


	//   ....[4]....
        /*070c*/ 	.word	0xffffffff


	//   ....[5]....
        /*0710*/ 	.word	0xffffffff


	//   ....[6]....
        /*0714*/ 	.word	0xffffffff


	//   ....[7]....
        /*0718*/ 	.word	0xffffffff


	//   ....[8]....
        /*071c*/ 	.word	0xffffffff


	//   ....[9]....
        /*0720*/ 	.word	0xffffffff


	//   ....[10]....
        /*0724*/ 	.word	0xffffffff


	//   ....[11]....
        /*0728*/ 	.word	0xffffffff


	//   ....[12]....
        /*072c*/ 	.word	0xffffffff


	//   ....[13]....
        /*0730*/ 	.word	0xffffffff


	//   ....[14]....
        /*0734*/ 	.word	0xffffffff


	//   ....[15]....
        /*0738*/ 	.word	0xffffffff


	//   ....[16]....
        /*073c*/ 	.word	0xffffffff


	//   ....[17]....
        /*0740*/ 	.word	0xffffffff


	//   ....[18]....
        /*0744*/ 	.word	0xffffffff


	//   ....[19]....
        /*0748*/ 	.word	0xffffffff


	//   ....[20]....
        /*074c*/ 	.word	0xffffffff


	//   ....[21]....
        /*0750*/ 	.word	0xffffffff


	//   ....[22]....
        /*0754*/ 	.word	0xffffffff


	//   ....[23]....
        /*0758*/ 	.word	0xffffffff


	//   ....[24]....
        /*075c*/ 	.word	0xffffffff


	//   ....[25]....
        /*0760*/ 	.word	0xffffffff


	//   ....[26]....
        /*0764*/ 	.word	0xffffffff


	//   ....[27]....
        /*0768*/ 	.word	0xffffffff


	//   ....[28]....
        /*076c*/ 	.word	0xffffffff


	//   ....[29]....
        /*0770*/ 	.word	0xffffffff


	//   ....[30]....
        /*0774*/ 	.word	0xffffffff


	//   ....[31]....
        /*0778*/ 	.word	0xffffffff


	//   ....[32]....
        /*077c*/ 	.word	0xffffffff


	//   ....[33]....
        /*0780*/ 	.word	0xffffffff


	//   ....[34]....
        /*0784*/ 	.word	0xffffffff


	//   ....[35]....
        /*0788*/ 	.word	0xffffffff


	//   ....[36]....
        /*078c*/ 	.word	0xffffffff


	//   ....[37]....
        /*0790*/ 	.word	0xffffffff


	//   ....[38]....
        /*0794*/ 	.word	0xffffffff


	//   ....[39]....
        /*0798*/ 	.word	0xffffffff


	//   ....[40]....
        /*079c*/ 	.word	0xffffffff


	//   ....[41]....
        /*07a0*/ 	.word	0xffffffff


	//   ....[42]....
        /*07a4*/ 	.word	0xffffffff


	//   ....[43]....
        /*07a8*/ 	.word	0xffffffff


	//   ....[44]....
        /*07ac*/ 	.word	0xffffffff


	//   ....[45]....
        /*07b0*/ 	.word	0xffffffff


	//   ....[46]....
        /*07b4*/ 	.word	0xffffffff


	//   ....[47]....
        /*07b8*/ 	.word	0xffffffff


	//   ....[48]....
        /*07bc*/ 	.word	0xffffffff


	//   ....[49]....
        /*07c0*/ 	.word	0xffffffff


	//   ....[50]....
        /*07c4*/ 	.word	0xffffffff


	//   ....[51]....
        /*07c8*/ 	.word	0xffffffff


	//   ....[52]....
        /*07cc*/ 	.word	0xffffffff


	//   ....[53]....
        /*07d0*/ 	.word	0xffffffff


	//   ....[54]....
        /*07d4*/ 	.word	0xffffffff


	//   ....[55]....
        /*07d8*/ 	.word	0xffffffff


	//   ....[56]....
        /*07dc*/ 	.word	0xffffffff


	//   ....[57]....
        /*07e0*/ 	.word	0xffffffff


	//   ....[58]....
        /*07e4*/ 	.word	0xffffffff


	//   ....[59]....
        /*07e8*/ 	.word	0xffffffff


	//   ....[60]....
        /*07ec*/ 	.word	0xffffffff


	//   ....[61]....
        /*07f0*/ 	.word	0xffffffff


	//   ....[62]....
        /*07f4*/ 	.word	0xffffffff


	//   ....[63]....
        /*07f8*/ 	.word	0xffffffff


	//   ....[64]....
        /*07fc*/ 	.word	0xffffffff


	//   ....[65]....
        /*0800*/ 	.word	0xffffffff


	//   ....[66]....
        /*0804*/ 	.word	0xffffffff


	//   ....[67]....
        /*0808*/ 	.word	0xffffffff


	//   ....[68]....
        /*080c*/ 	.word	0xffffffff


	//   ....[69]....
        /*0810*/ 	.word	0xffffffff


	//   ....[70]....
        /*0814*/ 	.word	0xffffffff


	//   ....[71]....
        /*0818*/ 	.word	0xffffffff


	//   ....[72]....
        /*081c*/ 	.word	0xffffffff


	//   ....[73]....
        /*0820*/ 	.word	0xffffffff


	//   ....[74]....
        /*0824*/ 	.word	0xffffffff


	//   ....[75]....
        /*0828*/ 	.word	0xffffffff


	//   ....[76]....
        /*082c*/ 	.word	0xffffffff


	//   ....[77]....
        /*0830*/ 	.word	0xffffffff


	//   ....[78]....
        /*0834*/ 	.word	0xffffffff


	//   ....[79]....
        /*0838*/ 	.word	0xffffffff


	//   ....[80]....
        /*083c*/ 	.word	0xffffffff


	//   ....[81]....
        /*0840*/ 	.word	0xffffffff


	//   ....[82]....
        /*0844*/ 	.word	0xffffffff


	//   ....[83]....
        /*0848*/ 	.word	0xffffffff


	//   ....[84]....
        /*084c*/ 	.word	0xffffffff


	//   ....[85]....
        /*0850*/ 	.word	0xffffffff


	//   ....[86]....
        /*0854*/ 	.word	0xffffffff


	//   ....[87]....
        /*0858*/ 	.word	0xffffffff


	//   ....[88]....
        /*085c*/ 	.word	0xffffffff


	//   ....[89]....
        /*0860*/ 	.word	0xffffffff


	//   ....[90]....
        /*0864*/ 	.word	0xffffffff


	//   ....[91]....
        /*0868*/ 	.word	0xffffffff


	//   ....[92]....
        /*086c*/ 	.word	0xffffffff


	//   ....[93]....
        /*0870*/ 	.word	0xffffffff


	//   ....[94]....
        /*0874*/ 	.word	0xffffffff


	//   ....[95]....
        /*0878*/ 	.word	0xffffffff


	//   ....[96]....
        /*087c*/ 	.word	0xffffffff


	//   ....[97]....
        /*0880*/ 	.word	0xffffffff


	//   ....[98]....
        /*0884*/ 	.word	0xffffffff


	//   ....[99]....
        /*0888*/ 	.word	0xffffffff


	//   ....[100]....
        /*088c*/ 	.word	0xffffffff


	//   ....[101]....
        /*0890*/ 	.word	0xffffffff


	//   ....[102]....
        /*0894*/ 	.word	0xffffffff


	//   ....[103]....
        /*0898*/ 	.word	0xffffffff


	//   ....[104]....
        /*089c*/ 	.word	0xffffffff


	//   ....[105]....
        /*08a0*/ 	.word	0xffffffff


	//   ....[106]....
        /*08a4*/ 	.word	0xffffffff


	//   ....[107]....
        /*08a8*/ 	.word	0xffffffff


	//   ....[108]....
        /*08ac*/ 	.word	0xffffffff


	//   ....[109]....
        /*08b0*/ 	.word	0xffffffff


	//   ....[110]....
        /*08b4*/ 	.word	0xffffffff


	//   ....[111]....
        /*08b8*/ 	.word	0xffffffff


	//   ....[112]....
        /*08bc*/ 	.word	0xffffffff


	//   ....[113]....
        /*08c0*/ 	.word	0xffffffff


	//   ....[114]....
        /*08c4*/ 	.word	0xffffffff


	//   ....[115]....
        /*08c8*/ 	.word	0xffffffff


	//   ....[116]....
        /*08cc*/ 	.word	0xffffffff


	//   ....[117]....
        /*08d0*/ 	.word	0xffffffff


	//   ....[118]....
        /*08d4*/ 	.word	0xffffffff


	//   ....[119]....
        /*08d8*/ 	.word	0xffffffff


	//   ....[120]....
        /*08dc*/ 	.word	0xffffffff


	//   ....[121]....
        /*08e0*/ 	.word	0xffffffff


	//   ....[122]....
        /*08e4*/ 	.word	0xffffffff


	//   ....[123]....
        /*08e8*/ 	.word	0xffffffff


	//   ....[124]....
        /*08ec*/ 	.word	0xffffffff


	//   ....[125]....
        /*08f0*/ 	.word	0xffffffff


	//   ....[126]....
        /*08f4*/ 	.word	0xffffffff


	//   ....[127]....
        /*08f8*/ 	.word	0xffffffff


	//   ....[128]....
        /*08fc*/ 	.word	0xffffffff


	//   ....[129]....
        /*0900*/ 	.word	0xffffffff


	//   ....[130]....
        /*0904*/ 	.word	0xffffffff


	//   ....[131]....
        /*0908*/ 	.word	0xffffffff


	//   ....[132]....
        /*090c*/ 	.word	0xffffffff


	//   ....[133]....
        /*0910*/ 	.word	0xffffffff


	//   ....[134]....
        /*0914*/ 	.word	0xffffffff


	//   ....[135]....
        /*0918*/ 	.word	0xffffffff


	//   ....[136]....
        /*091c*/ 	.word	0xffffffff


	//   ....[137]....
        /*0920*/ 	.word	0xffffffff


	//   ....[138]....
        /*0924*/ 	.word	0xffffffff


	//   ....[139]....
        /*0928*/ 	.word	0xffffffff


	//----- nvinfo : EIATTR_COOP_GROUP_INSTR_OFFSETS
	.align		4
.L_414:
        /*092c*/ 	.byte	0x04, 0x28
        /*092e*/ 	.short	(.L_416 - .L_415)


	//   ....[0]....
.L_415:
        /*0930*/ 	.word	0x00000050


	//   ....[1]....
        /*0934*/ 	.word	0x00001840


	//   ....[2]....
        /*0938*/ 	.word	0x00001860


	//   ....[3]....
        /*093c*/ 	.word	0x000019a0


	//   ....[4]....
        /*0940*/ 	.word	0x000019b0


	//   ....[5]....
        /*0944*/ 	.word	0x00001ae0


	//   ....[6]....
        /*0948*/ 	.word	0x00001b00


	//   ....[7]....
        /*094c*/ 	.word	0x00001c30


	//   ....[8]....
        /*0950*/ 	.word	0x00001c40


	//   ....[9]....
        /*0954*/ 	.word	0x00001d70


	//   ....[10]....
        /*0958*/ 	.word	0x00001d90


	//   ....[11]....
        /*095c*/ 	.word	0x00001ec0


	//   ....[12]....
        /*0960*/ 	.word	0x00001ed0


	//   ....[13]....
        /*0964*/ 	.word	0x00002000


	//   ....[14]....
        /*0968*/ 	.word	0x00002020


	//   ....[15]....
        /*096c*/ 	.word	0x00002150


	//   ....[16]....
        /*0970*/ 	.word	0x00002160


	//   ....[17]....
        /*0974*/ 	.word	0x00003f30


	//   ....[18]....
        /*0978*/ 	.word	0x00003f50


	//   ....[19]....
        /*097c*/ 	.word	0x00004540


	//   ....[20]....
        /*0980*/ 	.word	0x00004570


	//   ....[21]....
        /*0984*/ 	.word	0x000045a0


	//   ....[22]....
        /*0988*/ 	.word	0x000045f0


	//   ....[23]....
        /*098c*/ 	.word	0x00004660


	//   ....[24]....
        /*0990*/ 	.word	0x000047d0


	//   ....[25]....
        /*0994*/ 	.word	0x00004c20


	//   ....[26]....
        /*0998*/ 	.word	0x00004e50


	//   ....[27]....
        /*099c*/ 	.word	0x00004e70


	//   ....[28]....
        /*09a0*/ 	.word	0x00004f30


	//   ....[29]....
        /*09a4*/ 	.word	0x00007450


	//   ....[30]....
        /*09a8*/ 	.word	0x00007460


	//   ....[31]....
        /*09ac*/ 	.word	0x00008100


	//   ....[32]....
        /*09b0*/ 	.word	0x00008130


	//   ....[33]....
        /*09b4*/ 	.word	0x000090c0


	//   ....[34]....
        /*09b8*/ 	.word	0x00009130


	//   ....[35]....
        /*09bc*/ 	.word	0x00009190


	//   ....[36]....
        /*09c0*/ 	.word	0x000091b0


	//   ....[37]....
        /*09c4*/ 	.word	0x000091f0


	//   ....[38]....
        /*09c8*/ 	.word	0x00009210


	//   ....[39]....
        /*09cc*/ 	.word	0x00009250


	//   ....[40]....
        /*09d0*/ 	.word	0x00009290


	//   ....[41]....
        /*09d4*/ 	.word	0x0000da90


	//   ....[42]....
        /*09d8*/ 	.word	0x0000dac0


	//   ....[43]....
        /*09dc*/ 	.word	0x0000db10


	//   ....[44]....
        /*09e0*/ 	.word	0x0000db90


	//   ....[45]....
        /*09e4*/ 	.word	0x0000dc10


	//   ....[46]....
        /*09e8*/ 	.word	0x0000dc40


	//   ....[47]....
        /*09ec*/ 	.word	0x0000e160


	//   ....[48]....
        /*09f0*/ 	.word	0x0000e390


	//   ....[49]....
        /*09f4*/ 	.word	0x00010e90


	//   ....[50]....
        /*09f8*/ 	.word	0x00010f00


	//   ....[51]....
        /*09fc*/ 	.word	0x00010f10


	//   ....[52]....
        /*0a00*/ 	.word	0x00010f20


	//   ....[53]....
        /*0a04*/ 	.word	0x00010f50


	//   ....[54]....
        /*0a08*/ 	.word	0x00010f70


	//   ....[55]....
        /*0a0c*/ 	.word	0x00010f80


	//   ....[56]....
        /*0a10*/ 	.word	0x00010f90


	//   ....[57]....
        /*0a14*/ 	.word	0x000124e0


	//   ....[58]....
        /*0a18*/ 	.word	0x00012900


	//   ....[59]....
        /*0a1c*/ 	.word	0x00012920


	//   ....[60]....
        /*0a20*/ 	.word	0x00012940


	//   ....[61]....
        /*0a24*/ 	.word	0x00012950


	//   ....[62]....
        /*0a28*/ 	.word	0x00012960


	//   ....[63]....
        /*0a2c*/ 	.word	0x00012970


	//   ....[64]....
        /*0a30*/ 	.word	0x00012980


	//   ....[65]....
        /*0a34*/ 	.word	0x00012990


	//   ....[66]....
        /*0a38*/ 	.word	0x00012c20


	//   ....[67]....
        /*0a3c*/ 	.word	0x00012c30


	//   ....[68]....
        /*0a40*/ 	.word	0x00012d10


	//   ....[69]....
        /*0a44*/ 	.word	0x00012d40


	//   ....[70]....
        /*0a48*/ 	.word	0x00012e00


	//   ....[71]....
        /*0a4c*/ 	.word	0x00012e30


	//   ....[72]....
        /*0a50*/ 	.word	0x00012ef0


	//   ....[73]....
        /*0a54*/ 	.word	0x00012f20


	//   ....[74]....
        /*0a58*/ 	.word	0x00012fe0


	//   ....[75]....
        /*0a5c*/ 	.word	0x00013010


	//   ....[76]....
        /*0a60*/ 	.word	0x000130d0


	//   ....[77]....
        /*0a64*/ 	.word	0x00013100


	//   ....[78]....
        /*0a68*/ 	.word	0x000131c0


	//   ....[79]....
        /*0a6c*/ 	.word	0x000131f0


	//   ....[80]....
        /*0a70*/ 	.word	0x000132b0


	//   ....[81]....
        /*0a74*/ 	.word	0x000132d0


	//   ....[82]....
        /*0a78*/ 	.word	0x00013840


	//   ....[83]....
        /*0a7c*/ 	.word	0x00013860


	//   ....[84]....
        /*0a80*/ 	.word	0x00013990


	//   ....[85]....
        /*0a84*/ 	.word	0x000139a0


	//   ....[86]....
        /*0a88*/ 	.word	0x00013ac0


	//   ....[87]....
        /*0a8c*/ 	.word	0x00013ae0


	//   ....[88]....
        /*0a90*/ 	.word	0x00013c00


	//   ....[89]....
        /*0a94*/ 	.word	0x00013c10


	//   ....[90]....
        /*0a98*/ 	.word	0x00013d30


	//   ....[91]....
        /*0a9c*/ 	.word	0x00013d50


	//   ....[92]....
        /*0aa0*/ 	.word	0x00013e70


	//   ....[93]....
        /*0aa4*/ 	.word	0x00013e80


	//   ....[94]....
        /*0aa8*/ 	.word	0x00013fa0


	//   ....[95]....
        /*0aac*/ 	.word	0x00013fc0


	//   ....[96]....
        /*0ab0*/ 	.word	0x000140e0


	//   ....[97]....
        /*0ab4*/ 	.word	0x000140f0


	//   ....[98]....
        /*0ab8*/ 	.word	0x00014280


	//   ....[99]....
        /*0abc*/ 	.word	0x00014370


	//   ....[100]....
        /*0ac0*/ 	.word	0x000143e0


	//   ....[101]....
        /*0ac4*/ 	.word	0x00014440


	//   ....[102]....
        /*0ac8*/ 	.word	0x000144a0


	//   ....[103]....
        /*0acc*/ 	.word	0x00014500


	//   ....[104]....
        /*0ad0*/ 	.word	0x00014570


	//   ....[105]....
        /*0ad4*/ 	.word	0x000145d0


	//   ....[106]....
        /*0ad8*/ 	.word	0x00014630


	//   ....[107]....
        /*0adc*/ 	.word	0x00014690


	//   ....[108]....
        /*0ae0*/ 	.word	0x00014700


	//   ....[109]....
        /*0ae4*/ 	.word	0x00014760


	//   ....[110]....
        /*0ae8*/ 	.word	0x000147c0


	//   ....[111]....
        /*0aec*/ 	.word	0x00014820


	//   ....[112]....
        /*0af0*/ 	.word	0x00014890


	//   ....[113]....
        /*0af4*/ 	.word	0x000148f0


	//   ....[114]....
        /*0af8*/ 	.word	0x00014950


	//   ....[115]....
        /*0afc*/ 	.word	0x000149b0


	//   ....[116]....
        /*0b00*/ 	.word	0x00014a10


	//   ....[117]....
        /*0b04*/ 	.word	0x00014a60


	//   ....[118]....
        /*0b08*/ 	.word	0x00014ac0


	//   ....[119]....
        /*0b0c*/ 	.word	0x00014b10


	//   ....[120]....
        /*0b10*/ 	.word	0x00014b70


	//   ....[121]....
        /*0b14*/ 	.word	0x00014bc0


	//   ....[122]....
        /*0b18*/ 	.word	0x00014c20


	//   ....[123]....
        /*0b1c*/ 	.word	0x00014c80


	//   ....[124]....
        /*0b20*/ 	.word	0x00014cf0


	//   ....[125]....
        /*0b24*/ 	.word	0x00014d50


	//   ....[126]....
        /*0b28*/ 	.word	0x00014db0


	//   ....[127]....
        /*0b2c*/ 	.word	0x00014e10


	//   ....[128]....
        /*0b30*/ 	.word	0x00014e80


	//   ....[129]....
        /*0b34*/ 	.word	0x00014ee0


	//   ....[130]....
        /*0b38*/ 	.word	0x00014f40


	//   ....[131]....
        /*0b3c*/ 	.word	0x00014fa0


	//   ....[132]....
        /*0b40*/ 	.word	0x00015010


	//   ....[133]....
        /*0b44*/ 	.word	0x00015070


	//   ....[134]....
        /*0b48*/ 	.word	0x000150d0


	//   ....[135]....
        /*0b4c*/ 	.word	0x00015130


	//   ....[136]....
        /*0b50*/ 	.word	0x000151a0


	//   ....[137]....
        /*0b54*/ 	.word	0x00015200


	//   ....[138]....
        /*0b58*/ 	.word	0x00015260


	//   ....[139]....
        /*0b5c*/ 	.word	0x000152d0


	//----- nvinfo : EIATTR_EXIT_INSTR_OFFSETS
	.align		4
.L_416:
        /*0b60*/ 	.byte	0x04, 0x1c
        /*0b62*/ 	.short	(.L_418 - .L_417)


	//   ....[0]....
.L_417:
        /*0b64*/ 	.word	0x000000a0


	//   ....[1]....
        /*0b68*/ 	.word	0x00014320


	//----- nvinfo : EIATTR_MAX_THREADS
	.align		4
.L_418:
        /*0b6c*/ 	.byte	0x04, 0x05
        /*0b6e*/ 	.short	(.L_420 - .L_419)
.L_419:
        /*0b70*/ 	.word	0x00000080
        /*0b74*/ 	.word	0x00000001
        /*0b78*/ 	.word	0x00000001


	//----- nvinfo : EIATTR_CRS_STACK_SIZE
	.align		4
.L_420:
        /*0b7c*/ 	.byte	0x04, 0x1e
        /*0b7e*/ 	.short	(.L_422 - .L_421)
.L_421:
        /*0b80*/ 	.word	0x00000000
.L_422:


//--------------------- .nv.info._ZN7cutlass13device_kernelIN5flash19enable_sm80_to_sm89INS1_16FlashAttnFwdSm80INS1_25CollectiveMainloopFwdSm80ILi4ELi1ELb0EN4cute5tupleIJNS5_1CILi128EEENS7_ILi64EEES8_EEELi128ENS_6half_tEfNS_4arch4Sm80ELb1ELb0ELb1ELb1ELb0ELb0ELb1ELb0EEENS1_21CollectiveEpilogueFwdINS6_IJS8_S8_S9_EEENS6_IJNS7_ILi1EEESH_SH_EEESB_SD_Li128ELb1ELb1ELb0ELb0EEENS1_19SingleTileSchedulerILb1ELb0ELb1ELi128EEEEEEEEEvNT_6ParamsE --------------------------
	.section	.nv.info._ZN7cutlass13device_kernelIN5flash19enable_sm80_to_sm89INS1_16FlashAttnFwdSm80INS1_25CollectiveMainloopFwdSm80ILi4ELi1ELb0EN4cute5tupleIJNS5_1CILi128EEENS7_ILi64EEES8_EEELi128ENS_6half_tEfNS_4arch4Sm80ELb1ELb0ELb1ELb1ELb0ELb0ELb1ELb0EEENS1_21CollectiveEpilogueFwdINS6_IJS8_S8_S9_EEENS6_IJNS7_ILi1EEESH_SH_EEESB_SD_Li128ELb1ELb1ELb0ELb0EEENS1_19SingleTileSchedulerILb1ELb0ELb1ELi128EEEEEEEEEvNT_6ParamsE,"",@"SHT_CUDA_INFO"
	.sectionflags	@""
	.align	4


	//----- nvinfo : EIATTR_CUDA_API_VERSION
	.align		4
        /*0000*/ 	.byte	0x04, 0x37
        /*0002*/ 	.short	(.L_424 - .L_423)
.L_423:
        /*0004*/ 	.word	0x00000082


	//----- nvinfo : EIATTR_SW2861232_WAR
	.align		4
.L_424:
        /*0008*/ 	.byte	0x01, 0x35
	.zero		2


	//----- nvinfo : EIATTR_PARAM_CBANK
	.align		4
        /*000c*/ 	.byte	0x04, 0x0a
        /*000e*/ 	.short	(.L_426 - .L_425)
	.align		4
.L_425:
        /*0010*/ 	.word	index@(.nv.constant0._ZN7cutlass13device_kernelIN5flash19enable_sm80_to_sm89INS1_16FlashAttnFwdSm80INS1_25CollectiveMainloopFwdSm80ILi4ELi1ELb0EN4cute5tupleIJNS5_1CILi128EEENS7_ILi64EEES8_EEELi128ENS_6half_tEfNS_4arch4Sm80ELb1ELb0ELb1ELb1ELb0ELb0ELb1ELb0EEENS1_21CollectiveEpilogueFwdINS6_IJS8_S8_S9_EEENS6_IJNS7_ILi1EEESH_SH_EEESB_SD_Li128ELb1ELb1ELb0ELb0EEENS1_19SingleTileSchedulerILb1ELb0ELb1ELi128EEEEEEEEEvNT_6ParamsE)
        /*0014*/ 	.short	0x0160
        /*0016*/ 	.short	0x0418


	//----- nvinfo : EIATTR_CBANK_PARAM_SIZE
	.align		4
.L_426:
        /*0018*/ 	.byte	0x03, 0x19
        /*001a*/ 	.short	0x0418


	//----- nvinfo : EIATTR_KPARAM_INFO
	.align		4
        /*001c*/ 	.byte	0x04, 0x17
        /*001e*/ 	.short	(.L_428 - .L_427)
.L_427:
        /*0020*/ 	.word	0x00000000
        /*0024*/ 	.short	0x0000
        /*0026*/ 	.short	0x0000
        /*0028*/ 	.byte	0x00, 0xf0, 0x61, 0x10


	//----- nvinfo : EIATTR_MAXREG_COUNT
	.align		4
.L_428:
        /*002c*/ 	.byte	0x03, 0x1b
        /*002e*/ 	.short	0x00ff


	//----- nvinfo : EIATTR_NUM_BARRIERS
	.align		4
        /*0030*/ 	.byte	0x02, 0x4c
        /*0032*/ 	.byte	0x02
	.zero		1


	//----- nvinfo : EIATTR_ANNOTATIONS
	.align		4
        /*0034*/ 	.byte	0x04, 0x55
        /*0036*/ 	.short	(.L_430 - .L_429)


	//   ....[0]....
.L_429:
        /* <DEDUP_REMOVED lines=81> */


	//----- nvinfo : EIATTR_MERCURY_ISA_VERSION
	.align		4
.L_430:
        /*0530*/ 	.byte	0x03, 0x5f
        /*0532*/ 	.short	0x0000


	//----- nvinfo : EIATTR_INT_WARP_WIDE_INSTR_OFFSETS
	.align		4
        /*0534*/ 	.byte	0x04, 0x31
        /*0536*/ 	.short	(.L_432 - .L_431)


	//   ....[0]....
.L_431:
        /*0538*/ 	.word	0x00001e80


	//----- nvinfo : EIATTR_COOP_GROUP_MASK_REGIDS
	.align		4
.L_432:
        /*053c*/ 	.byte	0x04, 0x29
        /*053e*/ 	.short	(.L_434 - .L_433)


	//   ....[0]....
.L_433:
        /*0540*/ 	.word	0xffffffff


	//   ....[1]....
        /*0544*/ 	.word	0xffffffff


	//   ....[2]....
        /*0548*/ 	.word	0xffffffff


	//   ....[3]....
        /*054c*/ 	.word	0xffffffff


	//   ....[4]....
        /*0550*/ 	.word	0xffffffff


	//   ....[5]....
        /*0554*/ 	.word	0xffffffff


	//   ....[6]....
        /*0558*/ 	.word	0xffffffff


	//   ....[7]....
        /*055c*/ 	.word	0xffffffff


	//   ....[8]....
        /*0560*/ 	.word	0xffffffff


	//   ....[9]....
        /*0564*/ 	.word	0xffffffff


	//   ....[10]....
        /*0568*/ 	.word	0xffffffff


	//   ....[11]....
        /*056c*/ 	.word	0xffffffff


	//   ....[12]....
        /*0570*/ 	.word	0xffffffff


	//   ....[13]....
        /*0574*/ 	.word	0xffffffff


	//   ....[14]....
        /*0578*/ 	.word	0xffffffff


	//   ....[15]....
        /*057c*/ 	.word	0xffffffff


	//   ....[16]....
        /*0580*/ 	.word	0xffffffff


	//   ....[17]....
        /*0584*/ 	.word	0xffffffff


	//   ....[18]....
        /*0588*/ 	.word	0xffffffff


	//   ....[19]....
        /*058c*/ 	.word	0xffffffff


	//   ....[20]....
        /*0590*/ 	.word	0xffffffff


	//   ....[21]....
        /*0594*/ 	.word	0xffffffff


	//   ....[22]....
        /*0598*/ 	.word	0xffffffff


	//   ....[23]....
        /*059c*/ 	.word	0xffffffff


	//   ....[24]....
        /*05a0*/ 	.word	0xffffffff


	//   ....[25]....
        /*05a4*/ 	.word	0xffffffff


	//   ....[26]....
        /*05a8*/ 	.word	0xffffffff


	//   ....[27]....
        /*05ac*/ 	.word	0xffffffff


	//   ....[28]....
        /*05b0*/ 	.word	0xffffffff


	//   ....[29]....
        /*05b4*/ 	.word	0xffffffff


	//   ....[30]....
        /*05b8*/ 	.word	0xffffffff


	//   ....[31]....
        /*05bc*/ 	.word	0xffffffff


	//   ....[32]....
        /*05c0*/ 	.word	0xffffffff


	//   ....[33]....
        /*05c4*/ 	.word	0xffffffff


	//   ....[34]....
        /*05c8*/ 	.word	0xffffffff


	//   ....[35]....
        /*05cc*/ 	.word	0xffffffff


	//   ....[36]....
        /*05d0*/ 	.word	0xffffffff


	//   ....[37]....
        /*05d4*/ 	.word	0xffffffff


	//   ....[38]....
        /*05d8*/ 	.word	0xffffffff


	//   ....[39]....
        /*05dc*/ 	.word	0xffffffff


	//   ....[40]....
        /*05e0*/ 	.word	0xffffffff


	//   ....[41]....
        /*05e4*/ 	.word	0xffffffff


	//   ....[42]....
        /*05e8*/ 	.word	0xffffffff


	//   ....[43]....
        /*05ec*/ 	.word	0xffffffff


	//   ....[44]....
        /*05f0*/ 	.word	0xffffffff


	//   ....[45]....
        /*05f4*/ 	.word	0xffffffff


	//   ....[46]....
        /*05f8*/ 	.word	0xffffffff


	//   ....[47]....
        /*05fc*/ 	.word	0xffffffff


	//   ....[48]....
        /*0600*/ 	.word	0xffffffff


	//   ....[49]....
        /*0604*/ 	.word	0xffffffff


	//   ....[50]....
        /*0608*/ 	.word	0xffffffff


	//   ....[51]....
        /*060c*/ 	.word	0xffffffff


	//   ....[52]....
        /*0610*/ 	.word	0xffffffff


	//   ....[53]....
        /*0614*/ 	.word	0xffffffff


	//   ....[54]....
        /*0618*/ 	.word	0xffffffff


	//   ....[55]....
        /*061c*/ 	.word	0xffffffff


	//   ....[56]....
        /*0620*/ 	.word	0xffffffff


	//   ....[57]....
        /*0624*/ 	.word	0xffffffff


	//   ....[58]....
        /*0628*/ 	.word	0xffffffff


	//   ....[59]....
        /*062c*/ 	.word	0xffffffff


	//   ....[60]....
        /*0630*/ 	.word	0xffffffff


	//   ....[61]....
        /*0634*/ 	.word	0xffffffff


	//   ....[62]....
        /*0638*/ 	.word	0xffffffff


	//   ....[63]....
        /*063c*/ 	.word	0xffffffff


	//   ....[64]....
        /*0640*/ 	.word	0xffffffff


	//   ....[65]....
        /*0644*/ 	.word	0xffffffff


	//   ....[66]....
        /*0648*/ 	.word	0xffffffff


	//   ....[67]....
        /*064c*/ 	.word	0xffffffff


	//   ....[68]....
        /*0650*/ 	.word	0xffffffff


	//   ....[69]....
        /*0654*/ 	.word	0xffffffff


	//   ....[70]....
        /*0658*/ 	.word	0xffffffff


	//   ....[71]....
        /*065c*/ 	.word	0xffffffff


	//   ....[72]....
        /*0660*/ 	.word	0xffffffff


	//   ....[73]....
        /*0664*/ 	.word	0xffffffff


	//   ....[74]....
        /*0668*/ 	.word	0xffffffff


	//   ....[75]....
        /*066c*/ 	.word	0xffffffff


	//   ....[76]....
        /*0670*/ 	.word	0xffffffff


	//   ....[77]....
        /*0674*/ 	.word	0xffffffff


	//   ....[78]....
        /*0678*/ 	.word	0xffffffff


	//   ....[79]....
        /*067c*/ 	.word	0xffffffff


	//   ....[80]....
        /*0680*/ 	.word	0xffffffff


	//   ....[81]....
        /*0684*/ 	.word	0xffffffff


	//   ....[82]....
        /*0688*/ 	.word	0xffffffff


	//   ....[83]....
        /*068c*/ 	.word	0xffffffff


	//   ....[84]....
        /*0690*/ 	.word	0xffffffff


	//   ....[85]....
        /*0694*/ 	.word	0xffffffff


	//   ....[86]....
        /*0698*/ 	.word	0xffffffff


	//   ....[87]....
        /*069c*/ 	.word	0xffffffff


	//   ....[88]....
        /*06a0*/ 	.word	0xffffffff


	//   ....[89]....
        /*06a4*/ 	.word	0xffffffff


	//   ....[90]....
        /*06a8*/ 	.word	0xffffffff


	//   ....[91]....
        /*06ac*/ 	.word	0xffffffff


	//   ....[92]....
        /*06b0*/ 	.word	0xffffffff


	//   ....[93]....
        /*06b4*/ 	.word	0xffffffff


	//   ....[94]....
        /*06b8*/ 	.word	0xffffffff


	//   ....[95]....
        /*06bc*/ 	.word	0xffffffff


	//   ....[96]....
        /*06c0*/ 	.word	0xffffffff


	//----- nvinfo : EIATTR_COOP_GROUP_INSTR_OFFSETS
	.align		4
.L_434:
        /*06c4*/ 	.byte	0x04, 0x28
        /*06c6*/ 	.short	(.L_436 - .L_435)


	//   ....[0]....
.L_435:
        /*06c8*/ 	.word	0x00000090


	//   ....[1]....
        /*06cc*/ 	.word	0x000012c0


	//   ....[2]....
        /*06d0*/ 	.word	0x000012f0


	//   ....[3]....
        /*06d4*/ 	.word	0x00001580


	//   ....[4]....
        /*06d8*/ 	.word	0x000015b0


	//   ....[5]....
        /*06dc*/ 	.word	0x00001690


	//   ....[6]....
        /*06e0*/ 	.word	0x000016c0


	//   ....[7]....
        /*06e4*/ 	.word	0x000017a0


	//   ....[8]....
        /*06e8*/ 	.word	0x000017d0


	//   ....[9]....
        /*06ec*/ 	.word	0x000018b0


	//   ....[10]....
        /*06f0*/ 	.word	0x000018e0


	//   ....[11]....
        /*06f4*/ 	.word	0x000019c0


	//   ....[12]....
        /*06f8*/ 	.word	0x000019f0


	//   ....[13]....
        /*06fc*/ 	.word	0x00001ad0


	//   ....[14]....
        /*0700*/ 	.word	0x00001b00


	//   ....[15]....
        /*0704*/ 	.word	0x00001be0


	//   ....[16]....
        /*0708*/ 	.word	0x00001c30


	//   ....[17]....
        /*070c*/ 	.word	0x00003d90


	//   ....[18]....
        /*0710*/ 	.word	0x00003dd0


	//   ....[19]....
        /*0714*/ 	.word	0x00004510


	//   ....[20]....
        /*0718*/ 	.word	0x00004620


	//   ....[21]....
        /*071c*/ 	.word	0x00004630


	//   ....[22]....
        /*0720*/ 	.word	0x00004670


	//   ....[23]....
        /*0724*/ 	.word	0x000046a0


	//   ....[24]....
        /*0728*/ 	.word	0x000046d0


	//   ....[25]....
        /*072c*/ 	.word	0x00004e80


	//   ....[26]....
        /*0730*/ 	.word	0x00004fe0


	//   ....[27]....
        /*0734*/ 	.word	0x000050b0


	//   ....[28]....
        /*0738*/ 	.word	0x00005310


	//   ....[29]....
        /*073c*/ 	.word	0x00008000


	//   ....[30]....
        /*0740*/ 	.word	0x00008020


	//   ....[31]....
        /*0744*/ 	.word	0x00008940


	//   ....[32]....
        /*0748*/ 	.word	0x00008a30


	//   ....[33]....
        /*074c*/ 	.word	0x000097b0


	//   ....[34]....
        /*0750*/ 	.word	0x000098a0


	//   ....[35]....
        /*0754*/ 	.word	0x00009910


	//   ....[36]....
        /*0758*/ 	.word	0x00009ae0


	//   ....[37]....
        /*075c*/ 	.word	0x00009b60


	//   ....[38]....
        /*0760*/ 	.word	0x00009e60


	//   ....[39]....
        /*0764*/ 	.word	0x00009f70


	//   ....[40]....
        /*0768*/ 	.word	0x0000a170


	//   ....[41]....
        /*076c*/ 	.word	0x0000e340


	//   ....[42]....
        /*0770*/ 	.word	0x0000e5f0


	//   ....[43]....
        /*0774*/ 	.word	0x0000e6d0


	//   ....[44]....
        /*0778*/ 	.word	0x0000e7a0


	//   ....[45]....
        /*077c*/ 	.word	0x0000e850


	//   ....[46]....
        /*0780*/ 	.word	0x0000e880


	//   ....[47]....
        /*0784*/ 	.word	0x0000ea10


	//   ....[48]....
        /*0788*/ 	.word	0x0000eea0


	//   ....[49]....
        /*078c*/ 	.word	0x000115d0


	//   ....[50]....
        /*0790*/ 	.word	0x000115e0


	//   ....[51]....
        /*0794*/ 	.word	0x000115f0


	//   ....[52]....
        /*0798*/ 	.word	0x00011600


	//   ....[53]....
        /*079c*/ 	.word	0x00011630


	//   ....[54]....
        /*07a0*/ 	.word	0x00011650


	//   ....[55]....
        /*07a4*/ 	.word	0x00011670


	//   ....[56]....
        /*07a8*/ 	.word	0x00011680


	//   ....[57]....
        /*07ac*/ 	.word	0x000131c0


	//   ....[58]....
        /*07b0*/ 	.word	0x000131e0


	//   ....[59]....
        /*07b4*/ 	.word	0x00013210


	//   ....[60]....
        /*07b8*/ 	.word	0x00013230


	//   ....[61]....
        /*07bc*/ 	.word	0x00013250


	//   ....[62]....
        /*07c0*/ 	.word	0x00013270


	//   ....[63]....
        /*07c4*/ 	.word	0x00013280


	//   ....[64]....
        /*07c8*/ 	.word	0x00013290


	//   ....[65]....
        /*07cc*/ 	.word	0x000134d0


	//   ....[66]....
        /*07d0*/ 	.word	0x000134e0


	//   ....[67]....
        /*07d4*/ 	.word	0x000135e0


	//   ....[68]....
        /*07d8*/ 	.word	0x00013610


	//   ....[69]....
        /*07dc*/ 	.word	0x000136f0


	//   ....[70]....
        /*07e0*/ 	.word	0x00013720


	//   ....[71]....
        /*07e4*/ 	.word	0x00013800


	//   ....[72]....
        /*07e8*/ 	.word	0x00013830


	//   ....[73]....
        /*07ec*/ 	.word	0x00013910


	//   ....[74]....
        /*07f0*/ 	.word	0x00013940


	//   ....[75]....
        /*07f4*/ 	.word	0x00013a20


	//   ....[76]....
        /*07f8*/ 	.word	0x00013a50


	//   ....[77]....
        /*07fc*/ 	.word	0x00013b30


	//   ....[78]....
        /*0800*/ 	.word	0x00013b60


	//   ....[79]....
        /*0804*/ 	.word	0x00013c40


	//   ....[80]....
        /*0808*/ 	.word	0x00013c60


	//   ....[81]....
        /*080c*/ 	.word	0x00014410


	//   ....[82]....
        /*0810*/ 	.word	0x00014420


	//   ....[83]....
        /*0814*/ 	.word	0x000144f0


	//   ....[84]....
        /*0818*/ 	.word	0x00014520


	//   ....[85]....
        /*081c*/ 	.word	0x000145f0


	//   ....[86]....
        /*0820*/ 	.word	0x00014620


	//   ....[87]....
        /*0824*/ 	.word	0x000146f0


	//   ....[88]....
        /*0828*/ 	.word	0x00014720


	//   ....[89]....
        /*082c*/ 	.word	0x000147f0


	//   ....[90]....
        /*0830*/ 	.word	0x00014820


	//   ....[91]....
        /*0834*/ 	.word	0x000148f0


	//   ....[92]....
        /*0838*/ 	.word	0x00014920


	//   ....[93]....
        /*083c*/ 	.word	0x000149f0


	//   ....[94]....
        /*0840*/ 	.word	0x00014a20


	//   ....[95]....
        /*0844*/ 	.word	0x00014af0


	//   ....[96]....
        /*0848*/ 	.word	0x00014b10


	//----- nvinfo : EIATTR_EXIT_INSTR_OFFSETS
	.align		4
.L_436:
        /*084c*/ 	.byte	0x04, 0x1c
        /*084e*/ 	.short	(.L_438 - .L_437)


	//   ....[0]....
.L_437:
        /*0850*/ 	.word	0x00000350


	//   ....[1]....
        /*0854*/ 	.word	0x00013c70


	//   ....[2]....
        /*0858*/ 	.word	0x00013cd0


	//   ....[3]....
        /*085c*/ 	.word	0x00013d30


	//   ....[4]....
        /*0860*/ 	.word	0x00014b20


	//   ....[5]....
        /*0864*/ 	.word	0x00014b70


	//   ....[6]....
        /*0868*/ 	.word	0x00014bd0


	//----- nvinfo : EIATTR_CTAIDZ_USED
	.align		4
.L_438:
        /*086c*/ 	.byte	0x01, 0x04
	.zero		2


	//----- nvinfo : EIATTR_MAX_THREADS
	.align		4
        /*0870*/ 	.byte	0x04, 0x05
        /*0872*/ 	.short	(.L_440 - .L_439)
.L_439:
        /*0874*/ 	.word	0x00000080
        /*0878*/ 	.word	0x00000001
        /*087c*/ 	.word	0x00000001


	//----- nvinfo : EIATTR_CRS_STACK_SIZE
	.align		4
.L_440:
        /*0880*/ 	.byte	0x04, 0x1e
        /*0882*/ 	.short	(.L_442 - .L_441)
.L_441:
        /*0884*/ 	.word	0x00000000
.L_442:


//--------------------- .nv.info._ZN7cutlass13device_kernelIN5flash19enable_sm80_to_sm89INS1_16FlashAttnFwdSm80INS1_25CollectiveMainloopFwdSm80ILi4ELi1ELb0EN4cute5tupleIJNS5_1CILi128EEENS7_ILi64EEES8_EEELi128ENS_6half_tEfNS_4arch4Sm80ELb1ELb0ELb1ELb1ELb0ELb1ELb1ELb0EEENS1_21CollectiveEpilogueFwdINS6_IJS8_S8_S9_EEENS6_IJNS7_ILi1EEESH_SH_EEESB_SD_Li128ELb1ELb1ELb0ELb0EEENS1_19SingleTileSchedulerILb1ELb0ELb1ELi128EEEEEEEEEvNT_6ParamsE --------------------------
	.section	.nv.info._ZN7cutlass13device_kernelIN5flash19enable_sm80_to_sm89INS1_16FlashAttnFwdSm80INS1_25CollectiveMainloopFwdSm80ILi4ELi1ELb0EN4cute5tupleIJNS5_1CILi128EEENS7_ILi64EEES8_EEELi128ENS_6half_tEfNS_4arch4Sm80ELb1ELb0ELb1ELb1ELb0ELb1ELb1ELb0EEENS1_21CollectiveEpilogueFwdINS6_IJS8_S8_S9_EEENS6_IJNS7_ILi1EEESH_SH_EEESB_SD_Li128ELb1ELb1ELb0ELb0EEENS1_19SingleTileSchedulerILb1ELb0ELb1ELi128EEEEEEEEEvNT_6ParamsE,"",@"SHT_CUDA_INFO"
	.sectionflags	@""
	.align	4


	//----- nvinfo : EIATTR_CUDA_API_VERSION
	.align		4
        /*0000*/ 	.byte	0x04, 0x37
        /*0002*/ 	.short	(.L_444 - .L_443)
.L_443:
        /*0004*/ 	.word	0x00000082


	//----- nvinfo : EIATTR_SW2861232_WAR
	.align		4
.L_444:
        /*0008*/ 	.byte	0x01, 0x35
	.zero		2


	//----- nvinfo : EIATTR_PARAM_CBANK
	.align		4
        /*000c*/ 	.byte	0x04, 0x0a
        /*000e*/ 	.short	(.L_446 - .L_445)
	.align		4
.L_445:
        /*0010*/ 	.word	index@(.nv.constant0._ZN7cutlass13device_kernelIN5flash19enable_sm80_to_sm89INS1_16FlashAttnFwdSm80INS1_25CollectiveMainloopFwdSm80ILi4ELi1ELb0EN4cute5tupleIJNS5_1CILi128EEENS7_ILi64EEES8_EEELi128ENS_6half_tEfNS_4arch4Sm80ELb1ELb0ELb1ELb1ELb0ELb1ELb1ELb0EEENS1_21CollectiveEpilogueFwdINS6_IJS8_S8_S9_EEENS6_IJNS7_ILi1EEESH_SH_EEESB_SD_Li128ELb1ELb1ELb0ELb0EEENS1_19SingleTileSchedulerILb1ELb0ELb1ELi128EEEEEEEEEvNT_6ParamsE)
        /*0014*/ 	.short	0x0160
        /*0016*/ 	.short	0x0418


	//----- nvinfo : EIATTR_CBANK_PARAM_SIZE
	.align		4
.L_446:
        /*0018*/ 	.byte	0x03, 0x19
        /*001a*/ 	.short	0x0418


	//----- nvinfo : EIATTR_KPARAM_INFO
	.align		4
        /*001c*/ 	.byte	0x04, 0x17
        /*001e*/ 	.short	(.L_448 - .L_447)
.L_447:
        /*0020*/ 	.word	0x00000000
        /*0024*/ 	.short	0x0000
        /*0026*/ 	.short	0x0000
        /*0028*/ 	.byte	0x00, 0xf0, 0x61, 0x10


	//----- nvinfo : EIATTR_MAXREG_COUNT
	.align		4
.L_448:
        /*002c*/ 	.byte	0x03, 0x1b
        /*002e*/ 	.short	0x00ff


	//----- nvinfo : EIATTR_NUM_BARRIERS
	.align		4
        /*0030*/ 	.byte	0x02, 0x4c
        /*0032*/ 	.byte	0x02
	.zero		1


	//----- nvinfo : EIATTR_ANNOTATIONS
	.align		4
        /*0034*/ 	.byte	0x04, 0x55
        /*0036*/ 	.short	(.L_450 - .L_449)


	//   ....[0]....
.L_449:
        /* <DEDUP_REMOVED lines=74> */


	//----- nvinfo : EIATTR_MERCURY_ISA_VERSION
	.align		4
.L_450:
        /*04c0*/ 	.byte	0x03, 0x5f
        /*04c2*/ 	.short	0x0000


	//----- nvinfo : EIATTR_INT_WARP_WIDE_INSTR_OFFSETS
	.align		4
        /*04c4*/ 	.byte	0x04, 0x31
        /*04c6*/ 	.short	(.L_452 - .L_451)


	//   ....[0]....
.L_451:
        /*04c8*/ 	.word	0x00009ee0


	//----- nvinfo : EIATTR_COOP_GROUP_MASK_REGIDS
	.align		4
.L_452:
        /*04cc*/ 	.byte	0x04, 0x29
        /*04ce*/ 	.short	(.L_454 - .L_453)


	//   ....[0]....
.L_453:
        /*04d0*/ 	.word	0xffffffff


	//   ....[1]....
        /*04d4*/ 	.word	0xffffffff


	//   ....[2]....
        /*04d8*/ 	.word	0xffffffff


	//   ....[3]....
        /*04dc*/ 	.word	0xffffffff


	//   ....[4]....
        /*04e0*/ 	.word	0xffffffff


	//   ....[5]....
        /*04e4*/ 	.word	0xffffffff


	//   ....[6]....
        /*04e8*/ 	.word	0xffffffff


	//   ....[7]....
        /*04ec*/ 	.word	0xffffffff


	//   ....[8]....
        /*04f0*/ 	.word	0xffffffff


	//   ....[9]....
        /*04f4*/ 	.word	0xffffffff


	//   ....[10]....
        /*04f8*/ 	.word	0xffffffff


	//   ....[11]....
        /*04fc*/ 	.word	0xffffffff


	//   ....[12]....
        /*0500*/ 	.word	0xffffffff


	//   ....[13]....
        /*0504*/ 	.word	0xffffffff


	//   ....[14]....
        /*0508*/ 	.word	0xffffffff


	//   ....[15]....
        /*050c*/ 	.word	0xffffffff


	//   ....[16]....
        /*0510*/ 	.word	0xffffffff


	//   ....[17]....
        /*0514*/ 	.word	0xffffffff


	//   ....[18]....
        /*0518*/ 	.word	0xffffffff


	//   ....[19]....
        /*051c*/ 	.word	0xffffffff


	//   ....[20]....
        /*0520*/ 	.word	0xffffffff


	//   ....[21]....
        /*0524*/ 	.word	0xffffffff


	//   ....[22]....
        /*0528*/ 	.word	0xffffffff


	//   ....[23]....
        /*052c*/ 	.word	0xffffffff


	//   ....[24]....
        /*0530*/ 	.word	0xffffffff


	//   ....[25]....
        /*0534*/ 	.word	0xffffffff


	//   ....[26]....
        /*0538*/ 	.word	0xffffffff


	//   ....[27]....
        /*053c*/ 	.word	0xffffffff


	//   ....[28]....
        /*0540*/ 	.word	0xffffffff


	//   ....[29]....
        /*0544*/ 	.word	0xffffffff


	//   ....[30]....
        /*0548*/ 	.word	0xffffffff


	//   ....[31]....
        /*054c*/ 	.word	0xffffffff


	//   ....[32]....
        /*0550*/ 	.word	0xffffffff


	//   ....[33]....
        /*0554*/ 	.word	0xffffffff


	//   ....[34]....
        /*0558*/ 	.word	0xffffffff


	//   ....[35]....
        /*055c*/ 	.word	0xffffffff


	//   ....[36]....
        /*0560*/ 	.word	0xffffffff


	//   ....[37]....
        /*0564*/ 	.word	0xffffffff


	//   ....[38]....
        /*0568*/ 	.word	0xffffffff


	//   ....[39]....
        /*056c*/ 	.word	0xffffffff


	//   ....[40]....
        /*0570*/ 	.word	0xffffffff


	//   ....[41]....
        /*0574*/ 	.word	0xffffffff


	//   ....[42]....
        /*0578*/ 	.word	0xffffffff


	//   ....[43]....
        /*057c*/ 	.word	0xffffffff


	//   ....[44]....
        /*0580*/ 	.word	0xffffffff


	//   ....[45]....
        /*0584*/ 	.word	0xffffffff


	//   ....[46]....
        /*0588*/ 	.word	0xffffffff


	//   ....[47]....
        /*058c*/ 	.word	0xffffffff


	//   ....[48]....
        /*0590*/ 	.word	0xffffffff


	//   ....[49]....
        /*0594*/ 	.word	0xffffffff


	//   ....[50]....
        /*0598*/ 	.word	0xffffffff


	//   ....[51]....
        /*059c*/ 	.word	0xffffffff


	//   ....[52]....
        /*05a0*/ 	.word	0xffffffff


	//   ....[53]....
        /*05a4*/ 	.word	0xffffffff


	//   ....[54]....
        /*05a8*/ 	.word	0xffffffff


	//   ....[55]....
        /*05ac*/ 	.word	0xffffffff


	//   ....[56]....
        /*05b0*/ 	.word	0xffffffff


	//   ....[57]....
        /*05b4*/ 	.word	0xffffffff


	//   ....[58]....
        /*05b8*/ 	.word	0xffffffff


	//   ....[59]....
        /*05bc*/ 	.word	0xffffffff


	//   ....[60]....
        /*05c0*/ 	.word	0xffffffff


	//   ....[61]....
        /*05c4*/ 	.word	0xffffffff


	//   ....[62]....
        /*05c8*/ 	.word	0xffffffff


	//   ....[63]....
        /*05cc*/ 	.word	0xffffffff


	//   ....[64]....
        /*05d0*/ 	.word	0xffffffff


	//   ....[65]....
        /*05d4*/ 	.word	0xffffffff


	//   ....[66]....
        /*05d8*/ 	.word	0xffffffff


	//   ....[67]....
        /*05dc*/ 	.word	0xffffffff


	//   ....[68]....
        /*05e0*/ 	.word	0xffffffff


	//   ....[69]....
        /*05e4*/ 	.word	0xffffffff


	//   ....[70]....
        /*05e8*/ 	.word	0xffffffff


	//   ....[71]....
        /*05ec*/ 	.word	0xffffffff


	//   ....[72]....
        /*05f0*/ 	.word	0xffffffff


	//   ....[73]....
        /*05f4*/ 	.word	0xffffffff


	//   ....[74]....
        /*05f8*/ 	.word	0xffffffff


	//   ....[75]....
        /*05fc*/ 	.word	0xffffffff


	//   ....[76]....
        /*0600*/ 	.word	0xffffffff


	//   ....[77]....
        /*0604*/ 	.word	0xffffffff


	//   ....[78]....
        /*0608*/ 	.word	0xffffffff


	//   ....[79]....
        /*060c*/ 	.word	0xffffffff


	//   ....[80]....
        /*0610*/ 	.word	0xffffffff


	//   ....[81]....
        /*0614*/ 	.word	0xffffffff


	//   ....[82]....
        /*0618*/ 	.word	0xffffffff


	//   ....[83]....
        /*061c*/ 	.word	0xffffffff


	//   ....[84]....
        /*0620*/ 	.word	0xffffffff


	//   ....[85]....
        /*0624*/ 	.word	0xffffffff


	//   ....[86]....
        /*0628*/ 	.word	0xffffffff


	//   ....[87]....
        /*062c*/ 	.word	0xffffffff


	//   ....[88]....
        /*0630*/ 	.word	0xffffffff


	//   ....[89]....
        /*0634*/ 	.word	0xffffffff


	//   ....[90]....
        /*0638*/ 	.word	0xffffffff


	//   ....[91]....
        /*063c*/ 	.word	0xffffffff


	//   ....[92]....
        /*0640*/ 	.word	0xffffffff


	//   ....[93]....
        /*0644*/ 	.word	0xffffffff


	//   ....[94]....
        /*0648*/ 	.word	0xffffffff


	//   ....[95]....
        /*064c*/ 	.word	0xffffffff


	//   ....[96]....
        /*0650*/ 	.word	0xffffffff


	//   ....[97]....
        /*0654*/ 	.word	0xffffffff


	//   ....[98]....
        /*0658*/ 	.word	0xffffffff


	//   ....[99]....
        /*065c*/ 	.word	0xffffffff


	//   ....[100]....
        /*0660*/ 	.word	0xffffffff


	//   ....[101]....
        /*0664*/ 	.word	0xffffffff


	//   ....[102]....
        /*0668*/ 	.word	0xffffffff


	//   ....[103]....
        /*066c*/ 	.word	0xffffffff


	//   ....[104]....
        /*0670*/ 	.word	0xffffffff


	//   ....[105]....
        /*0674*/ 	.word	0xffffffff


	//   ....[106]....
        /*0678*/ 	.word	0xffffffff


	//   ....[107]....
        /*067c*/ 	.word	0xffffffff


	//   ....[108]....
        /*0680*/ 	.word	0xffffffff


	//   ....[109]....
        /*0684*/ 	.word	0xffffffff


	//   ....[110]....
        /*0688*/ 	.word	0xffffffff


	//   ....[111]....
        /*068c*/ 	.word	0xffffffff


	//   ....[112]....
        /*0690*/ 	.word	0xffffffff


	//   ....[113]....
        /*0694*/ 	.word	0xffffffff


	//   ....[114]....
        /*0698*/ 	.word	0xffffffff


	//   ....[115]....
        /*069c*/ 	.word	0xffffffff


	//   ....[116]....
        /*06a0*/ 	.word	0xffffffff


	//   ....[117]....
        /*06a4*/ 	.word	0xffffffff


	//   ....[118]....
        /*06a8*/ 	.word	0xffffffff


	//   ....[119]....
        /*06ac*/ 	.word	0xffffffff


	//   ....[120]....
        /*06b0*/ 	.word	0xffffffff


	//   ....[121]....
        /*06b4*/ 	.word	0xffffffff


	//   ....[122]....
        /*06b8*/ 	.word	0xffffffff


	//   ....[123]....
        /*06bc*/ 	.word	0xffffffff


	//   ....[124]....
        /*06c0*/ 	.word	0xffffffff


	//   ....[125]....
        /*06c4*/ 	.word	0xffffffff


	//   ....[126]....
        /*06c8*/ 	.word	0xffffffff


	//   ....[127]....
        /*06cc*/ 	.word	0xffffffff


	//   ....[128]....
        /*06d0*/ 	.word	0xffffffff


	//   ....[129]....
        /*06d4*/ 	.word	0xffffffff


	//   ....[130]....
        /*06d8*/ 	.word	0xffffffff


	//   ....[131]....
        /*06dc*/ 	.word	0xffffffff


	//   ....[132]....
        /*06e0*/ 	.word	0xffffffff


	//   ....[133]....
        /*06e4*/ 	.word	0xffffffff


	//   ....[134]....
        /*06e8*/ 	.word	0xffffffff


	//   ....[135]....
        /*06ec*/ 	.word	0xffffffff


	//   ....[136]....
        /*06f0*/ 	.word	0xffffffff


	//   ....[137]....
        /*06f4*/ 	.word	0xffffffff


	//   ....[138]....
        /*06f8*/ 	.word	0xffffffff


	//   ....[139]....
        /*06fc*/ 	.word	0xffffffff


	//   ....[140]....
        /*0700*/ 	.word	0xffffffff


	//   ....[141]....
        /*0704*/ 	.word	0xffffffff


	//   ....[142]....
        /*0708*/ 	.word	0xffffffff


	//   ....[143]....
        /*070c*/ 	.word	0xffffffff


	//   ....[144]....
        /*0710*/ 	.word	0xffffffff


	//   ....[145]....
        /*0714*/ 	.word	0xffffffff


	//   ....[146]....
        /*0718*/ 	.word	0xffffffff


	//   ....[147]....
        /*071c*/ 	.word	0xffffffff


	//   ....[148]....
        /*0720*/ 	.word	0xffffffff


	//   ....[149]....
        /*0724*/ 	.word	0xffffffff


	//   ....[150]....
        /*0728*/ 	.word	0xffffffff


	//   ....[151]....
        /*072c*/ 	.word	0xffffffff


	//   ....[152]....
        /*0730*/ 	.word	0xffffffff


	//   ....[153]....
        /*0734*/ 	.word	0xffffffff


	//   ....[154]....
        /*0738*/ 	.word	0xffffffff


	//   ....[155]....
        /*073c*/ 	.word	0xffffffff


	//   ....[156]....
        /*0740*/ 	.word	0xffffffff


	//   ....[157]....
        /*0744*/ 	.word	0xffffffff


	//   ....[158]....
        /*0748*/ 	.word	0xffffffff


	//   ....[159]....
        /*074c*/ 	.word	0xffffffff


	//   ....[160]....
        /*0750*/ 	.word	0xffffffff


	//----- nvinfo : EIATTR_COOP_GROUP_INSTR_OFFSETS
	.align		4
.L_454:
        /*0754*/ 	.byte	0x04, 0x28
        /*0756*/ 	.short	(.L_456 - .L_455)


	//   ....[0]....
.L_455:
        /*0758*/ 	.word	0x000000a0


	//   ....[1]....
        /*075c*/ 	.word	0x00009240


	//   ....[2]....
        /*0760*/ 	.word	0x00009350


	//   ....[3]....
        /*0764*/ 	.word	0x000094a0


	//   ....[4]....
        /*0768*/ 	.word	0x000094d0


	//   ....[5]....
        /*076c*/ 	.word	0x000095c0


	//   ....[6]....
        /*0770*/ 	.word	0x000095f0


	//   ....[7]....
        /*0774*/ 	.word	0x000096e0


	//   ....[8]....
        /*0778*/ 	.word	0x00009710


	//   ....[9]....
        /*077c*/ 	.word	0x00009800


	//   ....[10]....
        /*0780*/ 	.word	0x00009830


	//   ....[11]....
        /*0784*/ 	.word	0x00009920


	//   ....[12]....
        /*0788*/ 	.word	0x00009950


	//   ....[13]....
        /*078c*/ 	.word	0x00009a40


	//   ....[14]....
        /*0790*/ 	.word	0x00009a70


	//   ....[15]....
        /*0794*/ 	.word	0x00009b50


	//   ....[16]....
        /*0798*/ 	.word	0x00009b90


	//   ....[17]....
        /*079c*/ 	.word	0x0000a3a0


	//   ....[18]....
        /*07a0*/ 	.word	0x0000a3e0


	//   ....[19]....
        /*07a4*/ 	.word	0x0000a420


	//   ....[20]....
        /*07a8*/ 	.word	0x0000a440


	//   ....[21]....
        /*07ac*/ 	.word	0x0000a5d0


	//   ....[22]....
        /*07b0*/ 	.word	0x0000a690


	//   ....[23]....
        /*07b4*/ 	.word	0x0000a6d0


	//   ....[24]....
        /*07b8*/ 	.word	0x0000a710


	//   ....[25]....
        /*07bc*/ 	.word	0x0000a8a0


	//   ....[26]....
        /*07c0*/ 	.word	0x0000a960


	//   ....[27]....
        /*07c4*/ 	.word	0x0000a9a0


	//   ....[28]....
        /*07c8*/ 	.word	0x0000a9e0


	//   ....[29]....
        /*07cc*/ 	.word	0x0000ab90


	//   ....[30]....
        /*07d0*/ 	.word	0x0000ac50


	//   ....[31]....
        /*07d4*/ 	.word	0x0000ac90


	//   ....[32]....
        /*07d8*/ 	.word	0x0000acd0


	//   ....[33]....
        /*07dc*/ 	.word	0x0000ae60


	//   ....[34]....
        /*07e0*/ 	.word	0x0000af20


	//   ....[35]....
        /*07e4*/ 	.word	0x0000af60


	//   ....[36]....
        /*07e8*/ 	.word	0x0000afa0


	//   ....[37]....
        /*07ec*/ 	.word	0x0000b150


	//   ....[38]....
        /*07f0*/ 	.word	0x0000b210


	//   ....[39]....
        /*07f4*/ 	.word	0x0000b250


	//   ....[40]....
        /*07f8*/ 	.word	0x0000b290


	//   ....[41]....
        /*07fc*/ 	.word	0x0000b420


	//   ....[42]....
        /*0800*/ 	.word	0x0000b4e0


	//   ....[43]....
        /*0804*/ 	.word	0x0000b520


	//   ....[44]....
        /*0808*/ 	.word	0x0000b560


	//   ....[45]....
        /*080c*/ 	.word	0x0000b700


	//   ....[46]....
        /*0810*/ 	.word	0x0000b7c0


	//   ....[47]....
        /*0814*/ 	.word	0x0000b800


	//   ....[48]....
        /*0818*/ 	.word	0x0000b840


	//   ....[49]....
        /*081c*/ 	.word	0x0000ebd0


	//   ....[50]....
        /*0820*/ 	.word	0x0000ec20


	//   ....[51]....
        /*0824*/ 	.word	0x0000ec50


	//   ....[52]....
        /*0828*/ 	.word	0x0000eca0


	//   ....[53]....
        /*082c*/ 	.word	0x0000ed20


	//   ....[54]....
        /*0830*/ 	.word	0x0000ed40


	//   ....[55]....
        /*0834*/ 	.word	0x0000ed60


	//   ....[56]....
        /*0838*/ 	.word	0x0000ed80


	//   ....[57]....
        /*083c*/ 	.word	0x0000ef90


	//   ....[58]....
        /*0840*/ 	.word	0x0000efd0


	//   ....[59]....
        /*0844*/ 	.word	0x0000f000


	//   ....[60]....
        /*0848*/ 	.word	0x0000f050


	//   ....[61]....
        /*084c*/ 	.word	0x0000f1c0


	//   ....[62]....
        /*0850*/ 	.word	0x0000f1e0


	//   ....[63]....
        /*0854*/ 	.word	0x0000f200


	//   ....[64]....
        /*0858*/ 	.word	0x0000f220


	//   ....[65]....
        /*085c*/ 	.word	0x0000f430


	//   ....[66]....
        /*0860*/ 	.word	0x0000f470


	//   ....[67]....
        /*0864*/ 	.word	0x0000f4a0


	//   ....[68]....
        /*0868*/ 	.word	0x0000f4f0


	//   ....[69]....
        /*086c*/ 	.word	0x0000f660


	//   ....[70]....
        /*0870*/ 	.word	0x0000f680


	//   ....[71]....
        /*0874*/ 	.word	0x0000f6a0


	//   ....[72]....
        /*0878*/ 	.word	0x0000f6c0


	//   ....[73]....
        /*087c*/ 	.word	0x0000f8d0


	//   ....[74]....
        /*0880*/ 	.word	0x0000f910


	//   ....[75]....
        /*0884*/ 	.word	0x0000f930


	//   ....[76]....
        /*0888*/ 	.word	0x0000f940


	//   ....[77]....
        /*088c*/ 	.word	0x0000fa20


	//   ....[78]....
        /*0890*/ 	.word	0x0000fa60


	//   ....[79]....
        /*0894*/ 	.word	0x0000faa0


	//   ....[80]....
        /*0898*/ 	.word	0x0000fac0


	//   ....[81]....
        /*089c*/ 	.word	0x00015250


	//   ....[82]....
        /*08a0*/ 	.word	0x000152f0


	//   ....[83]....
        /*08a4*/ 	.word	0x00015990


	//   ....[84]....
        /*08a8*/ 	.word	0x00015a60


	//   ....[85]....
        /*08ac*/ 	.word	0x00015ab0


	//   ....[86]....
        /*08b0*/ 	.word	0x00015af0


	//   ....[87]....
        /*08b4*/ 	.word	0x00015b40


	//   ....[88]....
        /*08b8*/ 	.word	0x00015b50


	//   ....[89]....
        /*08bc*/ 	.word	0x00016390


	//   ....[90]....
        /*08c0*/ 	.word	0x00016520


	//   ....[91]....
        /*08c4*/ 	.word	0x00016590


	//   ....[92]....
        /*08c8*/ 	.word	0x00016760


	//   ....[93]....
        /*08cc*/ 	.word	0x000195e0


	//   ....[94]....
        /*08d0*/ 	.word	0x00019600


	//   ....[95]....
        /*08d4*/ 	.word	0x00019e00


	//   ....[96]....
        /*08d8*/ 	.word	0x00019e30


	//   ....[97]....
        /*08dc*/ 	.word	0x0001a980


	//   ....[98]....
        /*08e0*/ 	.word	0x0001ab00


	//   ....[99]....
        /*08e4*/ 	.word	0x0001af20


	//   ....[100]....
        /*08e8*/ 	.word	0x0001b0a0


	//   ....[101]....
        /*08ec*/ 	.word	0x0001b220


	//   ....[102]....
        /*08f0*/ 	.word	0x0001b3a0


	//   ....[103]....
        /*08f4*/ 	.word	0x0001b540


	//   ....[104]....
        /*08f8*/ 	.word	0x0001b580


	//   ....[105]....
        /*08fc*/ 	.word	0x0001fc00


	//   ....[106]....
        /*0900*/ 	.word	0x0001fcb0


	//   ....[107]....
        /*0904*/ 	.word	0x0001fcf0


	//   ....[108]....
        /*0908*/ 	.word	0x0001fd70


	//   ....[109]....
        /*090c*/ 	.word	0x0001fec0


	//   ....[110]....
        /*0910*/ 	.word	0x0001ff80


	//   ....[111]....
        /*0914*/ 	.word	0x00020340


	//   ....[112]....
        /*0918*/ 	.word	0x00020490


	//   ....[113]....
        /*091c*/ 	.word	0x00022d10


	//   ....[114]....
        /*0920*/ 	.word	0x00022d20


	//   ....[115]....
        /*0924*/ 	.word	0x00022d30


	//   ....[116]....
        /*0928*/ 	.word	0x00022d40


	//   ....[117]....
        /*092c*/ 	.word	0x00022d70


	//   ....[118]....
        /*0930*/ 	.word	0x00022d90


	//   ....[119]....
        /*0934*/ 	.word	0x00022db0


	//   ....[120]....
        /*0938*/ 	.word	0x00022dc0


	//   ....[121]....
        /*093c*/ 	.word	0x00024a70


	//   ....[122]....
        /*0940*/ 	.word	0x00024ab0


	//   ....[123]....
        /*0944*/ 	.word	0x00024ae0


	//   ....[124]....
        /*0948*/ 	.word	0x00024b10


	//   ....[125]....
        /*094c*/ 	.word	0x00024b50


	//   ....[126]....
        /*0950*/ 	.word	0x00024b90


	//   ....[127]....
        /*0954*/ 	.word	0x00024bb0


	//   ....[128]....
        /*0958*/ 	.word	0x00024bc0


	//   ....[129]....
        /*095c*/ 	.word	0x00024d80


	//   ....[130]....
        /*0960*/ 	.word	0x00024d90


	//   ....[131]....
        /*0964*/ 	.word	0x00024e90


	//   ....[132]....
        /*0968*/ 	.word	0x00024ec0


	//   ....[133]....
        /*096c*/ 	.word	0x00024fa0


	//   ....[134]....
        /*0970*/ 	.word	0x00024fd0


	//   ....[135]....
        /*0974*/ 	.word	0x000250b0


	//   ....[136]....
        /*0978*/ 	.word	0x000250e0


	//   ....[137]....
        /*097c*/ 	.word	0x000251c0


	//   ....[138]....
        /*0980*/ 	.word	0x000251f0


	//   ....[139]....
        /*0984*/ 	.word	0x000252d0


	//   ....[140]....
        /*0988*/ 	.word	0x00025300


	//   ....[141]....
        /*098c*/ 	.word	0x000253e0


	//   ....[142]....
        /*0990*/ 	.word	0x00025410


	//   ....[143]....
        /*0994*/ 	.word	0x000254f0


	//   ....[144]....
        /*0998*/ 	.word	0x00025510


	//   ....[145]....
        /*099c*/ 	.word	0x00025e30


	//   ....[146]....
        /*09a0*/ 	.word	0x00025e40


	//   ....[147]....
        /*09a4*/ 	.word	0x00025f10


	//   ....[148]....
        /*09a8*/ 	.word	0x00025f40


	//   ....[149]....
        /*09ac*/ 	.word	0x00026010


	//   ....[150]....
        /*09b0*/ 	.word	0x00026040


	//   ....[151]....
        /*09b4*/ 	.word	0x00026110


	//   ....[152]....
        /*09b8*/ 	.word	0x00026140


	//   ....[153]....
        /*09bc*/ 	.word	0x00026210


	//   ....[154]....
        /*09c0*/ 	.word	0x00026240


	//   ....[155]....
        /*09c4*/ 	.word	0x00026310


	//   ....[156]....
        /*09c8*/ 	.word	0x00026340


	//   ....[157]....
        /*09cc*/ 	.word	0x00026410


	//   ....[158]....
        /*09d0*/ 	.word	0x00026440


	//   ....[159]....
        /*09d4*/ 	.word	0x00026510


	//   ....[160]....
        /*09d8*/ 	.word	0x00026530


	//----- nvinfo : EIATTR_EXIT_INSTR_OFFSETS
	.align		4
.L_456:
        /*09dc*/ 	.byte	0x04, 0x1c
        /*09de*/ 	.short	(.L_458 - .L_457)


	//   ....[0]....
.L_457:
        /*09e0*/ 	.word	0x000003b0


	//   ....[1]....
        /*09e4*/ 	.word	0x00025520


	//   ....[2]....
        /*09e8*/ 	.word	0x00025580


	//   ....[3]....
        /*09ec*/ 	.word	0x000255e0


	//   ....[4]....
        /*09f0*/ 	.word	0x00026540


	//   ....[5]....
        /*09f4*/ 	.word	0x00026590


	//   ....[6]....
        /*09f8*/ 	.word	0x000265f0


	//----- nvinfo : EIATTR_CTAIDZ_USED
	.align		4
.L_458:
        /*09fc*/ 	.byte	0x01, 0x04
	.zero		2


	//----- nvinfo : EIATTR_MAX_THREADS
	.align		4
        /*0a00*/ 	.byte	0x04, 0x05
        /*0a02*/ 	.short	(.L_460 - .L_459)
.L_459:
        /*0a04*/ 	.word	0x00000080
        /*0a08*/ 	.word	0x00000001
        /*0a0c*/ 	.word	0x00000001


	//----- nvinfo : EIATTR_CRS_STACK_SIZE
	.align		4
.L_460:
        /*0a10*/ 	.byte	0x04, 0x1e
        /*0a12*/ 	.short	(.L_462 - .L_461)
.L_461:
        /*0a14*/ 	.word	0x00000000
.L_462:


//--------------------- .nv.callgraph             --------------------------
	.section	.nv.callgraph,"",@"SHT_CUDA_CALLGRAPH"
	.align	4
	.sectionentsize	8
	.align		4
        /*0000*/ 	.word	0x00000000
	.align		4
        /*0004*/ 	.word	0xffffffff
	.align		4
        /*0008*/ 	.word	0x00000000
	.align		4
        /*000c*/ 	.word	0xfffffffe
	.align		4
        /*0010*/ 	.word	0x00000000
	.align		4
        /*0014*/ 	.word	0xfffffffd
	.align		4
        /*0018*/ 	.word	0x00000000
	.align		4
        /*001c*/ 	.word	0xfffffffc


//--------------------- .nv.rel.action            --------------------------
	.section	.nv.rel.action,"",@"SHT_CUDA_RELOCINFO"
	.align	8
	.sectionentsize	8
        /*0000*/ 	.byte	0x73, 0x00, 0x00, 0x00, 0x00, 0x00, 0x00, 0x00, 0x00, 0x00, 0x00, 0x11, 0x25, 0x00, 0x05, 0x36


//--------------------- .nv.constant4             --------------------------
	.section	.nv.constant4,"a",@progbits
	.align	8
	.align		8
.nv.constant4:
        /*0000*/ 	.dword	_ZN74_INTERNAL_d3484f62_38_flash_fwd_hdim128_fp16_softcap_sm80_cu_c784774a_33584cuda3std3__45__cpo5beginE
	.align		8
        /*0008*/ 	.dword	_ZN74_INTERNAL_d3484f62_38_flash_fwd_hdim128_fp16_softcap_sm80_cu_c784774a_33584cuda3std3__45__cpo3endE
	.align		8
        /*0010*/ 	.dword	_ZN74_INTERNAL_d3484f62_38_flash_fwd_hdim128_fp16_softcap_sm80_cu_c784774a_33584cuda3std3__45__cpo6cbeginE
	.align		8
        /*0018*/ 	.dword	_ZN74_INTERNAL_d3484f62_38_flash_fwd_hdim128_fp16_softcap_sm80_cu_c784774a_33584cuda3std3__45__cpo4cendE
	.align		8
        /*0020*/ 	.dword	_ZN74_INTERNAL_d3484f62_38_flash_fwd_hdim128_fp16_softcap_sm80_cu_c784774a_33584cuda3std3__476_GLOBAL__N__d3484f62_38_flash_fwd_hdim128_fp16_softcap_sm80_cu_c784774a_33586ignoreE
	.align		8
        /*0028*/ 	.dword	_ZN74_INTERNAL_d3484f62_38_flash_fwd_hdim128_fp16_softcap_sm80_cu_c784774a_33584cuda3std3__419piecewise_constructE
	.align		8
        /*0030*/ 	.dword	_ZN74_INTERNAL_d3484f62_38_flash_fwd_hdim128_fp16_softcap_sm80_cu_c784774a_33584cuda3std3__48in_placeE
	.align		8
        /*0038*/ 	.dword	_ZN74_INTERNAL_d3484f62_38_flash_fwd_hdim128_fp16_softcap_sm80_cu_c784774a_33584cuda3std6ranges3__45__cpo4swapE
	.align		8
        /*0040*/ 	.dword	_ZN74_INTERNAL_d3484f62_38_flash_fwd_hdim128_fp16_softcap_sm80_cu_c784774a_33584cuda3std6ranges3__45__cpo9iter_moveE
	.align		8
        /*0048*/ 	.dword	_ZN74_INTERNAL_d3484f62_38_flash_fwd_hdim128_fp16_softcap_sm80_cu_c784774a_33584cute7productE
	.align		8
        /*0050*/ 	.dword	_ZN74_INTERNAL_d3484f62_38_flash_fwd_hdim128_fp16_softcap_sm80_cu_c784774a_33584cute1_E


//--------------------- .nv.constant0._ZN7cutlass13device_kernelIN5flash19enable_sm80_to_sm89INS1_16FlashAttnFwdSm80INS1_25CollectiveMainloopFwdSm80ILi8ELi1ELb1EN4cute5tupleIJNS5_1CILi128EEES8_S8_EEELi128ENS_6half_tEfNS_4arch4Sm80ELb0ELb0ELb1ELb0ELb0ELb0ELb1ELb0EEENS1_21CollectiveEpilogueFwdIS9_NS6_IJNS7_ILi1EEESF_SF_EEESA_SC_Li256ELb0ELb1ELb0ELb0EEENS1_19SingleTileSchedulerILb0ELb0ELb1ELi128EEEEEEEEEvNT_6ParamsE --------------------------
	.section	.nv.constant0._ZN7cutlass13device_kernelIN5flash19enable_sm80_to_sm89INS1_16FlashAttnFwdSm80INS1_25CollectiveMainloopFwdSm80ILi8ELi1ELb1EN4cute5tupleIJNS5_1CILi128EEES8_S8_EEELi128ENS_6half_tEfNS_4arch4Sm80ELb0ELb0ELb1ELb0ELb0ELb0ELb1ELb0EEENS1_21CollectiveEpilogueFwdIS9_NS6_IJNS7_ILi1EEESF_SF_EEESA_SC_Li256ELb0ELb1ELb0ELb0EEENS1_19SingleTileSchedulerILb0ELb0ELb1ELi128EEEEEEEEEvNT_6ParamsE,"a",@progbits
	.sectionflags	@""
	.align	4
.nv.constant0._ZN7cutlass13device_kernelIN5flash19enable_sm80_to_sm89INS1_16FlashAttnFwdSm80INS1_25CollectiveMainloopFwdSm80ILi8ELi1ELb1EN4cute5tupleIJNS5_1CILi128EEES8_S8_EEELi128ENS_6half_tEfNS_4arch4Sm80ELb0ELb0ELb1ELb0ELb0ELb0ELb1ELb0EEENS1_21CollectiveEpilogueFwdIS9_NS6_IJNS7_ILi1EEESF_SF_EEESA_SC_Li256ELb0ELb1ELb0ELb0EEENS1_19SingleTileSchedulerILb0ELb0ELb1ELi128EEEEEEEEEvNT_6ParamsE:
	.zero		1400


//--------------------- .nv.constant0._ZN7cutlass13device_kernelIN5flash19enable_sm80_to_sm89INS1_16FlashAttnFwdSm80INS1_25CollectiveMainloopFwdSm80ILi8ELi1ELb1EN4cute5tupleIJNS5_1CILi128EEES8_S8_EEELi128ENS_6half_tEfNS_4arch4Sm80ELb0ELb0ELb1ELb1ELb0ELb0ELb1ELb0EEENS1_21CollectiveEpilogueFwdIS9_NS6_IJNS7_ILi1EEESF_SF_EEESA_SC_Li256ELb1ELb1ELb0ELb0EEENS1_19SingleTileSchedulerILb1ELb0ELb1ELi128EEEEEEEEEvNT_6ParamsE --------------------------
	.section	.nv.constant0._ZN7cutlass13device_kernelIN5flash19enable_sm80_to_sm89INS1_16FlashAttnFwdSm80INS1_25CollectiveMainloopFwdSm80ILi8ELi1ELb1EN4cute5tupleIJNS5_1CILi128EEES8_S8_EEELi128ENS_6half_tEfNS_4arch4Sm80ELb0ELb0ELb1ELb1ELb0ELb0ELb1ELb0EEENS1_21CollectiveEpilogueFwdIS9_NS6_IJNS7_ILi1EEESF_SF_EEESA_SC_Li256ELb1ELb1ELb0ELb0EEENS1_19SingleTileSchedulerILb1ELb0ELb1ELi128EEEEEEEEEvNT_6ParamsE,"a",@progbits
	.sectionflags	@""
	.align	4
.nv.constant0._ZN7cutlass13device_kernelIN5flash19enable_sm80_to_sm89INS1_16FlashAttnFwdSm80INS1_25CollectiveMainloopFwdSm80ILi8ELi1ELb1EN4cute5tupleIJNS5_1CILi128EEES8_S8_EEELi128ENS_6half_tEfNS_4arch4Sm80ELb0ELb0ELb1ELb1ELb0ELb0ELb1ELb0EEENS1_21CollectiveEpilogueFwdIS9_NS6_IJNS7_ILi1EEESF_SF_EEESA_SC_Li256ELb1ELb1ELb0ELb0EEENS1_19SingleTileSchedulerILb1ELb0ELb1ELi128EEEEEEEEEvNT_6ParamsE:
	.zero		1400


//--------------------- .nv.constant0._ZN7cutlass13device_kernelIN5flash19enable_sm80_to_sm89INS1_16FlashAttnFwdSm80INS1_25CollectiveMainloopFwdSm80ILi8ELi1ELb1EN4cute5tupleIJNS5_1CILi128EEES8_S8_EEELi128ENS_6half_tEfNS_4arch4Sm80ELb0ELb0ELb1ELb1ELb0ELb1ELb1ELb0EEENS1_21CollectiveEpilogueFwdIS9_NS6_IJNS7_ILi1EEESF_SF_EEESA_SC_Li256ELb1ELb1ELb0ELb0EEENS1_19SingleTileSchedulerILb1ELb0ELb1ELi128EEEEEEEEEvNT_6ParamsE --------------------------
	.section	.nv.constant0._ZN7cutlass13device_kernelIN5flash19enable_sm80_to_sm89INS1_16FlashAttnFwdSm80INS1_25CollectiveMainloopFwdSm80ILi8ELi1ELb1EN4cute5tupleIJNS5_1CILi128EEES8_S8_EEELi128ENS_6half_tEfNS_4arch4Sm80ELb0ELb0ELb1ELb1ELb0ELb1ELb1ELb0EEENS1_21CollectiveEpilogueFwdIS9_NS6_IJNS7_ILi1EEESF_SF_EEESA_SC_Li256ELb1ELb1ELb0ELb0EEENS1_19SingleTileSchedulerILb1ELb0ELb1ELi128EEEEEEEEEvNT_6ParamsE,"a",@progbits
	.sectionflags	@""
	.align	4
.nv.constant0._ZN7cutlass13device_kernelIN5flash19enable_sm80_to_sm89INS1_16FlashAttnFwdSm80INS1_25CollectiveMainloopFwdSm80ILi8ELi1ELb1EN4cute5tupleIJNS5_1CILi128EEES8_S8_EEELi128ENS_6half_tEfNS_4arch4Sm80ELb0ELb0ELb1ELb1ELb0ELb1ELb1ELb0EEENS1_21CollectiveEpilogueFwdIS9_NS6_IJNS7_ILi1EEESF_SF_EEESA_SC_Li256ELb1ELb1ELb0ELb0EEENS1_19SingleTileSchedulerILb1ELb0ELb1ELi128EEEEEEEEEvNT_6ParamsE:
	.zero		1400


//--------------------- .nv.constant0._ZN7cutlass13device_kernelIN5flash19enable_sm80_to_sm89INS1_16FlashAttnFwdSm80INS1_25CollectiveMainloopFwdSm80ILi8ELi1ELb1EN4cute5tupleIJNS5_1CILi128EEENS7_ILi96EEES8_EEELi128ENS_6half_tEfNS_4arch4Sm80ELb0ELb1ELb1ELb0ELb0ELb0ELb1ELb0EEENS1_21CollectiveEpilogueFwdINS6_IJS8_S8_S9_EEENS6_IJNS7_ILi1EEESH_SH_EEESB_SD_Li256ELb0ELb1ELb0ELb0EEENS1_19SingleTileSchedulerILb0ELb0ELb1ELi128EEEEEEEEEvNT_6ParamsE --------------------------
	.section	.nv.constant0._ZN7cutlass13device_kernelIN5flash19enable_sm80_to_sm89INS1_16FlashAttnFwdSm80INS1_25CollectiveMainloopFwdSm80ILi8ELi1ELb1EN4cute5tupleIJNS5_1CILi128EEENS7_ILi96EEES8_EEELi128ENS_6half_tEfNS_4arch4Sm80ELb0ELb1ELb1ELb0ELb0ELb0ELb1ELb0EEENS1_21CollectiveEpilogueFwdINS6_IJS8_S8_S9_EEENS6_IJNS7_ILi1EEESH_SH_EEESB_SD_Li256ELb0ELb1ELb0ELb0EEENS1_19SingleTileSchedulerILb0ELb0ELb1ELi128EEEEEEEEEvNT_6ParamsE,"a",@progbits
	.sectionflags	@""
	.align	4
.nv.constant0._ZN7cutlass13device_kernelIN5flash19enable_sm80_to_sm89INS1_16FlashAttnFwdSm80INS1_25CollectiveMainloopFwdSm80ILi8ELi1ELb1EN4cute5tupleIJNS5_1CILi128EEENS7_ILi96EEES8_EEELi128ENS_6half_tEfNS_4arch4Sm80ELb0ELb1ELb1ELb0ELb0ELb0ELb1ELb0EEENS1_21CollectiveEpilogueFwdINS6_IJS8_S8_S9_EEENS6_IJNS7_ILi1EEESH_SH_EEESB_SD_Li256ELb0ELb1ELb0ELb0EEENS1_19SingleTileSchedulerILb0ELb0ELb1ELi128EEEEEEEEEvNT_6ParamsE:
	.zero		1400


//--------------------- .nv.constant0._ZN7cutlass13device_kernelIN5flash19enable_sm80_to_sm89INS1_16FlashAttnFwdSm80INS1_25CollectiveMainloopFwdSm80ILi8ELi1ELb1EN4cute5tupleIJNS5_1CILi128EEENS7_ILi96EEES8_EEELi128ENS_6half_tEfNS_4arch4Sm80ELb0ELb1ELb1ELb1ELb0ELb0ELb1ELb0EEENS1_21CollectiveEpilogueFwdINS6_IJS8_S8_S9_EEENS6_IJNS7_ILi1EEESH_SH_EEESB_SD_Li256ELb1ELb1ELb0ELb0EEENS1_19SingleTileSchedulerILb1ELb0ELb1ELi128EEEEEEEEEvNT_6ParamsE --------------------------
	.section	.nv.constant0._ZN7cutlass13device_kernelIN5flash19enable_sm80_to_sm89INS1_16FlashAttnFwdSm80INS1_25CollectiveMainloopFwdSm80ILi8ELi1ELb1EN4cute5tupleIJNS5_1CILi128EEENS7_ILi96EEES8_EEELi128ENS_6half_tEfNS_4arch4Sm80ELb0ELb1ELb1ELb1ELb0ELb0ELb1ELb0EEENS1_21CollectiveEpilogueFwdINS6_IJS8_S8_S9_EEENS6_IJNS7_ILi1EEESH_SH_EEESB_SD_Li256ELb1ELb1ELb0ELb0EEENS1_19SingleTileSchedulerILb1ELb0ELb1ELi128EEEEEEEEEvNT_6ParamsE,"a",@progbits
	.sectionflags	@""
	.align	4
.nv.constant0._ZN7cutlass13device_kernelIN5flash19enable_sm80_to_sm89INS1_16FlashAttnFwdSm80INS1_25CollectiveMainloopFwdSm80ILi8ELi1ELb1EN4cute5tupleIJNS5_1CILi128EEENS7_ILi96EEES8_EEELi128ENS_6half_tEfNS_4arch4Sm80ELb0ELb1ELb1ELb1ELb0ELb0ELb1ELb0EEENS1_21CollectiveEpilogueFwdINS6_IJS8_S8_S9_EEENS6_IJNS7_ILi1EEESH_SH_EEESB_SD_Li256ELb1ELb1ELb0ELb0EEENS1_19SingleTileSchedulerILb1ELb0ELb1ELi128EEEEEEEEEvNT_6ParamsE:
	.zero		1400


//--------------------- .nv.constant0._ZN7cutlass13device_kernelIN5flash19enable_sm80_to_sm89INS1_16FlashAttnFwdSm80INS1_25CollectiveMainloopFwdSm80ILi8ELi1ELb1EN4cute5tupleIJNS5_1CILi128EEENS7_ILi96EEES8_EEELi128ENS_6half_tEfNS_4arch4Sm80ELb0ELb1ELb1ELb1ELb0ELb1ELb1ELb0EEENS1_21CollectiveEpilogueFwdINS6_IJS8_S8_S9_EEENS6_IJNS7_ILi1EEESH_SH_EEESB_SD_Li256ELb1ELb1ELb0ELb0EEENS1_19SingleTileSchedulerILb1ELb0ELb1ELi128EEEEEEEEEvNT_6ParamsE --------------------------
	.section	.nv.constant0._ZN7cutlass13device_kernelIN5flash19enable_sm80_to_sm89INS1_16FlashAttnFwdSm80INS1_25CollectiveMainloopFwdSm80ILi8ELi1ELb1EN4cute5tupleIJNS5_1CILi128EEENS7_ILi96EEES8_EEELi128ENS_6half_tEfNS_4arch4Sm80ELb0ELb1ELb1ELb1ELb0ELb1ELb1ELb0EEENS1_21CollectiveEpilogueFwdINS6_IJS8_S8_S9_EEENS6_IJNS7_ILi1EEESH_SH_EEESB_SD_Li256ELb1ELb1ELb0ELb0EEENS1_19SingleTileSchedulerILb1ELb0ELb1ELi128EEEEEEEEEvNT_6ParamsE,"a",@progbits
	.sectionflags	@""
	.align	4
.nv.constant0._ZN7cutlass13device_kernelIN5flash19enable_sm80_to_sm89INS1_16FlashAttnFwdSm80INS1_25CollectiveMainloopFwdSm80ILi8ELi1ELb1EN4cute5tupleIJNS5_1CILi128EEENS7_ILi96EEES8_EEELi128ENS_6half_tEfNS_4arch4Sm80ELb0ELb1ELb1ELb1ELb0ELb1ELb1ELb0EEENS1_21CollectiveEpilogueFwdINS6_IJS8_S8_S9_EEENS6_IJNS7_ILi1EEESH_SH_EEESB_SD_Li256ELb1ELb1ELb0ELb0EEENS1_19SingleTileSchedulerILb1ELb0ELb1ELi128EEEEEEEEEvNT_6ParamsE:
	.zero		1400


//--------------------- .nv.constant0._ZN7cutlass13device_kernelIN5flash19enable_sm80_to_sm89INS1_16FlashAttnFwdSm80INS1_25CollectiveMainloopFwdSm80ILi8ELi1ELb1EN4cute5tupleIJNS5_1CILi128EEES8_S8_EEELi128ENS_6half_tEfNS_4arch4Sm80ELb1ELb0ELb1ELb0ELb0ELb0ELb1ELb0EEENS1_21CollectiveEpilogueFwdIS9_NS6_IJNS7_ILi1EEESF_SF_EEESA_SC_Li256ELb0ELb1ELb0ELb0EEENS1_30DynamicPersistentTileSchedulerILi256ELi256ELb0ELb1ELb0EEEEEEEEEvNT_6ParamsE --------------------------
	.section	.nv.constant0._ZN7cutlass13device_kernelIN5flash19enable_sm80_to_sm89INS1_16FlashAttnFwdSm80INS1_25CollectiveMainloopFwdSm80ILi8ELi1ELb1EN4cute5tupleIJNS5_1CILi128EEES8_S8_EEELi128ENS_6half_tEfNS_4arch4Sm80ELb1ELb0ELb1ELb0ELb0ELb0ELb1ELb0EEENS1_21CollectiveEpilogueFwdIS9_NS6_IJNS7_ILi1EEESF_SF_EEESA_SC_Li256ELb0ELb1ELb0ELb0EEENS1_30DynamicPersistentTileSchedulerILi256ELi256ELb0ELb1ELb0EEEEEEEEEvNT_6ParamsE,"a",@progbits
	.sectionflags	@""
	.align	4
.nv.constant0._ZN7cutlass13device_kernelIN5flash19enable_sm80_to_sm89INS1_16FlashAttnFwdSm80INS1_25CollectiveMainloopFwdSm80ILi8ELi1ELb1EN4cute5tupleIJNS5_1CILi128EEES8_S8_EEELi128ENS_6half_tEfNS_4arch4Sm80ELb1ELb0ELb1ELb0ELb0ELb0ELb1ELb0EEENS1_21CollectiveEpilogueFwdIS9_NS6_IJNS7_ILi1EEESF_SF_EEESA_SC_Li256ELb0ELb1ELb0ELb0EEENS1_30DynamicPersistentTileSchedulerILi256ELi256ELb0ELb1ELb0EEEEEEEEEvNT_6ParamsE:
	.zero		1416


//--------------------- .nv.constant0._ZN7cutlass13device_kernelIN5flash19enable_sm80_to_sm89INS1_16FlashAttnFwdSm80INS1_25CollectiveMainloopFwdSm80ILi8ELi1ELb1EN4cute5tupleIJNS5_1CILi128EEES8_S8_EEELi128ENS_6half_tEfNS_4arch4Sm80ELb1ELb0ELb1ELb1ELb0ELb0ELb1ELb0EEENS1_21CollectiveEpilogueFwdIS9_NS6_IJNS7_ILi1EEESF_SF_EEESA_SC_Li256ELb1ELb1ELb0ELb0EEENS1_19SingleTileSchedulerILb1ELb0ELb1ELi128EEEEEEEEEvNT_6ParamsE --------------------------
	.section	.nv.constant0._ZN7cutlass13device_kernelIN5flash19enable_sm80_to_sm89INS1_16FlashAttnFwdSm80INS1_25CollectiveMainloopFwdSm80ILi8ELi1ELb1EN4cute5tupleIJNS5_1CILi128EEES8_S8_EEELi128ENS_6half_tEfNS_4arch4Sm80ELb1ELb0ELb1ELb1ELb0ELb0ELb1ELb0EEENS1_21CollectiveEpilogueFwdIS9_NS6_IJNS7_ILi1EEESF_SF_EEESA_SC_Li256ELb1ELb1ELb0ELb0EEENS1_19SingleTileSchedulerILb1ELb0ELb1ELi128EEEEEEEEEvNT_6ParamsE,"a",@progbits
	.sectionflags	@""
	.align	4
.nv.constant0._ZN7cutlass13device_kernelIN5flash19enable_sm80_to_sm89INS1_16FlashAttnFwdSm80INS1_25CollectiveMainloopFwdSm80ILi8ELi1ELb1EN4cute5tupleIJNS5_1CILi128EEES8_S8_EEELi128ENS_6half_tEfNS_4arch4Sm80ELb1ELb0ELb1ELb1ELb0ELb0ELb1ELb0EEENS1_21CollectiveEpilogueFwdIS9_NS6_IJNS7_ILi1EEESF_SF_EEESA_SC_Li256ELb1ELb1ELb0ELb0EEENS1_19SingleTileSchedulerILb1ELb0ELb1ELi128EEEEEEEEEvNT_6ParamsE:
	.zero		1400


//--------------------- .nv.constant0._ZN7cutlass13device_kernelIN5flash19enable_sm80_to_sm89INS1_16FlashAttnFwdSm80INS1_25CollectiveMainloopFwdSm80ILi8ELi1ELb1EN4cute5tupleIJNS5_1CILi128EEES8_S8_EEELi128ENS_6half_tEfNS_4arch4Sm80ELb1ELb0ELb1ELb1ELb0ELb1ELb1ELb0EEENS1_21CollectiveEpilogueFwdIS9_NS6_IJNS7_ILi1EEESF_SF_EEESA_SC_Li256ELb1ELb1ELb0ELb0EEENS1_19SingleTileSchedulerILb1ELb0ELb1ELi128EEEEEEEEEvNT_6ParamsE --------------------------
	.section	.nv.constant0._ZN7cutlass13device_kernelIN5flash19enable_sm80_to_sm89INS1_16FlashAttnFwdSm80INS1_25CollectiveMainloopFwdSm80ILi8ELi1ELb1EN4cute5tupleIJNS5_1CILi128EEES8_S8_EEELi128ENS_6half_tEfNS_4arch4Sm80ELb1ELb0ELb1ELb1ELb0ELb1ELb1ELb0EEENS1_21CollectiveEpilogueFwdIS9_NS6_IJNS7_ILi1EEESF_SF_EEESA_SC_Li256ELb1ELb1ELb0ELb0EEENS1_19SingleTileSchedulerILb1ELb0ELb1ELi128EEEEEEEEEvNT_6ParamsE,"a",@progbits
	.sectionflags	@""
	.align	4
.nv.constant0._ZN7cutlass13device_kernelIN5flash19enable_sm80_to_sm89INS1_16FlashAttnFwdSm80INS1_25CollectiveMainloopFwdSm80ILi8ELi1ELb1EN4cute5tupleIJNS5_1CILi128EEES8_S8_EEELi128ENS_6half_tEfNS_4arch4Sm80ELb1ELb0ELb1ELb1ELb0ELb1ELb1ELb0EEENS1_21CollectiveEpilogueFwdIS9_NS6_IJNS7_ILi1EEESF_SF_EEESA_SC_Li256ELb1ELb1ELb0ELb0EEENS1_19SingleTileSchedulerILb1ELb0ELb1ELi128EEEEEEEEEvNT_6ParamsE:
	.zero		1400


//--------------------- .nv.constant0._ZN7cutlass13device_kernelIN5flash19enable_sm80_to_sm89INS1_16FlashAttnFwdSm80INS1_25CollectiveMainloopFwdSm80ILi4ELi1ELb0EN4cute5tupleIJNS5_1CILi128EEENS7_ILi64EEES8_EEELi128ENS_6half_tEfNS_4arch4Sm80ELb0ELb0ELb1ELb0ELb0ELb0ELb1ELb0EEENS1_21CollectiveEpilogueFwdINS6_IJS8_S8_S9_EEENS6_IJNS7_ILi1EEESH_SH_EEESB_SD_Li128ELb0ELb1ELb0ELb0EEENS1_19SingleTileSchedulerILb0ELb0ELb1ELi128EEEEEEEEEvNT_6ParamsE --------------------------
	.section	.nv.constant0._ZN7cutlass13device_kernelIN5flash19enable_sm80_to_sm89INS1_16FlashAttnFwdSm80INS1_25CollectiveMainloopFwdSm80ILi4ELi1ELb0EN4cute5tupleIJNS5_1CILi128EEENS7_ILi64EEES8_EEELi128ENS_6half_tEfNS_4arch4Sm80ELb0ELb0ELb1ELb0ELb0ELb0ELb1ELb0EEENS1_21CollectiveEpilogueFwdINS6_IJS8_S8_S9_EEENS6_IJNS7_ILi1EEESH_SH_EEESB_SD_Li128ELb0ELb1ELb0ELb0EEENS1_19SingleTileSchedulerILb0ELb0ELb1ELi128EEEEEEEEEvNT_6ParamsE,"a",@progbits
	.sectionflags	@""
	.align	4
.nv.constant0._ZN7cutlass13device_kernelIN5flash19enable_sm80_to_sm89INS1_16FlashAttnFwdSm80INS1_25CollectiveMainloopFwdSm80ILi4ELi1ELb0EN4cute5tupleIJNS5_1CILi128EEENS7_ILi64EEES8_EEELi128ENS_6half_tEfNS_4arch4Sm80ELb0ELb0ELb1ELb0ELb0ELb0ELb1ELb0EEENS1_21CollectiveEpilogueFwdINS6_IJS8_S8_S9_EEENS6_IJNS7_ILi1EEESH_SH_EEESB_SD_Li128ELb0ELb1ELb0ELb0EEENS1_19SingleTileSchedulerILb0ELb0ELb1ELi128EEEEEEEEEvNT_6ParamsE:
	.zero		1400


//--------------------- .nv.constant0._ZN7cutlass13device_kernelIN5flash19enable_sm80_to_sm89INS1_16FlashAttnFwdSm80INS1_25CollectiveMainloopFwdSm80ILi4ELi1ELb0EN4cute5tupleIJNS5_1CILi128EEENS7_ILi64EEES8_EEELi128ENS_6half_tEfNS_4arch4Sm80ELb0ELb0ELb1ELb1ELb0ELb0ELb1ELb0EEENS1_21CollectiveEpilogueFwdINS6_IJS8_S8_S9_EEENS6_IJNS7_ILi1EEESH_SH_EEESB_SD_Li128ELb1ELb1ELb0ELb0EEENS1_19SingleTileSchedulerILb1ELb0ELb1ELi128EEEEEEEEEvNT_6ParamsE --------------------------
	.section	.nv.constant0._ZN7cutlass13device_kernelIN5flash19enable_sm80_to_sm89INS1_16FlashAttnFwdSm80INS1_25CollectiveMainloopFwdSm80ILi4ELi1ELb0EN4cute5tupleIJNS5_1CILi128EEENS7_ILi64EEES8_EEELi128ENS_6half_tEfNS_4arch4Sm80ELb0ELb0ELb1ELb1ELb0ELb0ELb1ELb0EEENS1_21CollectiveEpilogueFwdINS6_IJS8_S8_S9_EEENS6_IJNS7_ILi1EEESH_SH_EEESB_SD_Li128ELb1ELb1ELb0ELb0EEENS1_19SingleTileSchedulerILb1ELb0ELb1ELi128EEEEEEEEEvNT_6ParamsE,"a",@progbits
	.sectionflags	@""
	.align	4
.nv.constant0._ZN7cutlass13device_kernelIN5flash19enable_sm80_to_sm89INS1_16FlashAttnFwdSm80INS1_25CollectiveMainloopFwdSm80ILi4ELi1ELb0EN4cute5tupleIJNS5_1CILi128EEENS7_ILi64EEES8_EEELi128ENS_6half_tEfNS_4arch4Sm80ELb0ELb0ELb1ELb1ELb0ELb0ELb1ELb0EEENS1_21CollectiveEpilogueFwdINS6_IJS8_S8_S9_EEENS6_IJNS7_ILi1EEESH_SH_EEESB_SD_Li128ELb1ELb1ELb0ELb0EEENS1_19SingleTileSchedulerILb1ELb0ELb1ELi128EEEEEEEEEvNT_6ParamsE:
	.zero		1400


//--------------------- .nv.constant0._ZN7cutlass13device_kernelIN5flash19enable_sm80_to_sm89INS1_16FlashAttnFwdSm80INS1_25CollectiveMainloopFwdSm80ILi4ELi1ELb0EN4cute5tupleIJNS5_1CILi128EEENS7_ILi64EEES8_EEELi128ENS_6half_tEfNS_4arch4Sm80ELb0ELb0ELb1ELb1ELb0ELb1ELb1ELb0EEENS1_21CollectiveEpilogueFwdINS6_IJS8_S8_S9_EEENS6_IJNS7_ILi1EEESH_SH_EEESB_SD_Li128ELb1ELb1ELb0ELb0EEENS1_19SingleTileSchedulerILb1ELb0ELb1ELi128EEEEEEEEEvNT_6ParamsE --------------------------
	.section	.nv.constant0._ZN7cutlass13device_kernelIN5flash19enable_sm80_to_sm89INS1_16FlashAttnFwdSm80INS1_25CollectiveMainloopFwdSm80ILi4ELi1ELb0EN4cute5tupleIJNS5_1CILi128EEENS7_ILi64EEES8_EEELi128ENS_6half_tEfNS_4arch4Sm80ELb0ELb0ELb1ELb1ELb0ELb1ELb1ELb0EEENS1_21CollectiveEpilogueFwdINS6_IJS8_S8_S9_EEENS6_IJNS7_ILi1EEESH_SH_EEESB_SD_Li128ELb1ELb1ELb0ELb0EEENS1_19SingleTileSchedulerILb1ELb0ELb1ELi128EEEEEEEEEvNT_6ParamsE,"a",@progbits
	.sectionflags	@""
	.align	4
.nv.constant0._ZN7cutlass13device_kernelIN5flash19enable_sm80_to_sm89INS1_16FlashAttnFwdSm80INS1_25CollectiveMainloopFwdSm80ILi4ELi1ELb0EN4cute5tupleIJNS5_1CILi128EEENS7_ILi64EEES8_EEELi128ENS_6half_tEfNS_4arch4Sm80ELb0ELb0ELb1ELb1ELb0ELb1ELb1ELb0EEENS1_21CollectiveEpilogueFwdINS6_IJS8_S8_S9_EEENS6_IJNS7_ILi1EEESH_SH_EEESB_SD_Li128ELb1ELb1ELb0ELb0EEENS1_19SingleTileSchedulerILb1ELb0ELb1ELi128EEEEEEEEEvNT_6ParamsE:
	.zero		1400


//--------------------- .nv.constant0._ZN7cutlass13device_kernelIN5flash19enable_sm80_to_sm89INS1_16FlashAttnFwdSm80INS1_25CollectiveMainloopFwdSm80ILi4ELi1ELb0EN4cute5tupleIJNS5_1CILi128EEENS7_ILi48EEES8_EEELi128ENS_6half_tEfNS_4arch4Sm80ELb0ELb1ELb1ELb0ELb0ELb0ELb1ELb0EEENS1_21CollectiveEpilogueFwdINS6_IJS8_S8_S9_EEENS6_IJNS7_ILi1EEESH_SH_EEESB_SD_Li128ELb0ELb1ELb0ELb0EEENS1_19SingleTileSchedulerILb0ELb0ELb1ELi128EEEEEEEEEvNT_6ParamsE --------------------------
	.section	.nv.constant0._ZN7cutlass13device_kernelIN5flash19enable_sm80_to_sm89INS1_16FlashAttnFwdSm80INS1_25CollectiveMainloopFwdSm80ILi4ELi1ELb0EN4cute5tupleIJNS5_1CILi128EEENS7_ILi48EEES8_EEELi128ENS_6half_tEfNS_4arch4Sm80ELb0ELb1ELb1ELb0ELb0ELb0ELb1ELb0EEENS1_21CollectiveEpilogueFwdINS6_IJS8_S8_S9_EEENS6_IJNS7_ILi1EEESH_SH_EEESB_SD_Li128ELb0ELb1ELb0ELb0EEENS1_19SingleTileSchedulerILb0ELb0ELb1ELi128EEEEEEEEEvNT_6ParamsE,"a",@progbits
	.sectionflags	@""
	.align	4
.nv.constant0._ZN7cutlass13device_kernelIN5flash19enable_sm80_to_sm89INS1_16FlashAttnFwdSm80INS1_25CollectiveMainloopFwdSm80ILi4ELi1ELb0EN4cute5tupleIJNS5_1CILi128EEENS7_ILi48EEES8_EEELi128ENS_6half_tEfNS_4arch4Sm80ELb0ELb1ELb1ELb0ELb0ELb0ELb1ELb0EEENS1_21CollectiveEpilogueFwdINS6_IJS8_S8_S9_EEENS6_IJNS7_ILi1EEESH_SH_EEESB_SD_Li128ELb0ELb1ELb0ELb0EEENS1_19SingleTileSchedulerILb0ELb0ELb1ELi128EEEEEEEEEvNT_6ParamsE:
	.zero		1400


//--------------------- .nv.constant0._ZN7cutlass13device_kernelIN5flash19enable_sm80_to_sm89INS1_16FlashAttnFwdSm80INS1_25CollectiveMainloopFwdSm80ILi4ELi1ELb0EN4cute5tupleIJNS5_1CILi128EEENS7_ILi48EEES8_EEELi128ENS_6half_tEfNS_4arch4Sm80ELb0ELb1ELb1ELb1ELb0ELb0ELb1ELb0EEENS1_21CollectiveEpilogueFwdINS6_IJS8_S8_S9_EEENS6_IJNS7_ILi1EEESH_SH_EEESB_SD_Li128ELb1ELb1ELb0ELb0EEENS1_19SingleTileSchedulerILb1ELb0ELb1ELi128EEEEEEEEEvNT_6ParamsE --------------------------
	.section	.nv.constant0._ZN7cutlass13device_kernelIN5flash19enable_sm80_to_sm89INS1_16FlashAttnFwdSm80INS1_25CollectiveMainloopFwdSm80ILi4ELi1ELb0EN4cute5tupleIJNS5_1CILi128EEENS7_ILi48EEES8_EEELi128ENS_6half_tEfNS_4arch4Sm80ELb0ELb1ELb1ELb1ELb0ELb0ELb1ELb0EEENS1_21CollectiveEpilogueFwdINS6_IJS8_S8_S9_EEENS6_IJNS7_ILi1EEESH_SH_EEESB_SD_Li128ELb1ELb1ELb0ELb0EEENS1_19SingleTileSchedulerILb1ELb0ELb1ELi128EEEEEEEEEvNT_6ParamsE,"a",@progbits
	.sectionflags	@""
	.align	4
.nv.constant0._ZN7cutlass13device_kernelIN5flash19enable_sm80_to_sm89INS1_16FlashAttnFwdSm80INS1_25CollectiveMainloopFwdSm80ILi4ELi1ELb0EN4cute5tupleIJNS5_1CILi128EEENS7_ILi48EEES8_EEELi128ENS_6half_tEfNS_4arch4Sm80ELb0ELb1ELb1ELb1ELb0ELb0ELb1ELb0EEENS1_21CollectiveEpilogueFwdINS6_IJS8_S8_S9_EEENS6_IJNS7_ILi1EEESH_SH_EEESB_SD_Li128ELb1ELb1ELb0ELb0EEENS1_19SingleTileSchedulerILb1ELb0ELb1ELi128EEEEEEEEEvNT_6ParamsE:
	.zero		1400


//--------------------- .nv.constant0._ZN7cutlass13device_kernelIN5flash19enable_sm80_to_sm89INS1_16FlashAttnFwdSm80INS1_25CollectiveMainloopFwdSm80ILi4ELi1ELb0EN4cute5tupleIJNS5_1CILi128EEENS7_ILi48EEES8_EEELi128ENS_6half_tEfNS_4arch4Sm80ELb0ELb1ELb1ELb1ELb0ELb1ELb1ELb0EEENS1_21CollectiveEpilogueFwdINS6_IJS8_S8_S9_EEENS6_IJNS7_ILi1EEESH_SH_EEESB_SD_Li128ELb1ELb1ELb0ELb0EEENS1_19SingleTileSchedulerILb1ELb0ELb1ELi128EEEEEEEEEvNT_6ParamsE --------------------------
	.section	.nv.constant0._ZN7cutlass13device_kernelIN5flash19enable_sm80_to_sm89INS1_16FlashAttnFwdSm80INS1_25CollectiveMainloopFwdSm80ILi4ELi1ELb0EN4cute5tupleIJNS5_1CILi128EEENS7_ILi48EEES8_EEELi128ENS_6half_tEfNS_4arch4Sm80ELb0ELb1ELb1ELb1ELb0ELb1ELb1ELb0EEENS1_21CollectiveEpilogueFwdINS6_IJS8_S8_S9_EEENS6_IJNS7_ILi1EEESH_SH_EEESB_SD_Li128ELb1ELb1ELb0ELb0EEENS1_19SingleTileSchedulerILb1ELb0ELb1ELi128EEEEEEEEEvNT_6ParamsE,"a",@progbits
	.sectionflags	@""
	.align	4
.nv.constant0._ZN7cutlass13device_kernelIN5flash19enable_sm80_to_sm89INS1_16FlashAttnFwdSm80INS1_25CollectiveMainloopFwdSm80ILi4ELi1ELb0EN4cute5tupleIJNS5_1CILi128EEENS7_ILi48EEES8_EEELi128ENS_6half_tEfNS_4arch4Sm80ELb0ELb1ELb1ELb1ELb0ELb1ELb1ELb0EEENS1_21CollectiveEpilogueFwdINS6_IJS8_S8_S9_EEENS6_IJNS7_ILi1EEESH_SH_EEESB_SD_Li128ELb1ELb1ELb0ELb0EEENS1_19SingleTileSchedulerILb1ELb0ELb1ELi128EEEEEEEEEvNT_6ParamsE:
	.zero		1400


//--------------------- .nv.constant0._ZN7cutlass13device_kernelIN5flash19enable_sm80_to_sm89INS1_16FlashAttnFwdSm80INS1_25CollectiveMainloopFwdSm80ILi4ELi1ELb0EN4cute5tupleIJNS5_1CILi128EEENS7_ILi64EEES8_EEELi128ENS_6half_tEfNS_4arch4Sm80ELb1ELb0ELb1ELb0ELb0ELb0ELb1ELb0EEENS1_21CollectiveEpilogueFwdINS6_IJS8_S8_S9_EEENS6_IJNS7_ILi1EEESH_SH_EEESB_SD_Li128ELb0ELb1ELb0ELb0EEENS1_30DynamicPersistentTileSchedulerILi128ELi128ELb0ELb1ELb0EEEEEEEEEvNT_6ParamsE --------------------------
	.section	.nv.constant0._ZN7cutlass13device_kernelIN5flash19enable_sm80_to_sm89INS1_16FlashAttnFwdSm80INS1_25CollectiveMainloopFwdSm80ILi4ELi1ELb0EN4cute5tupleIJNS5_1CILi128EEENS7_ILi64EEES8_EEELi128ENS_6half_tEfNS_4arch4Sm80ELb1ELb0ELb1ELb0ELb0ELb0ELb1ELb0EEENS1_21CollectiveEpilogueFwdINS6_IJS8_S8_S9_EEENS6_IJNS7_ILi1EEESH_SH_EEESB_SD_Li128ELb0ELb1ELb0ELb0EEENS1_30DynamicPersistentTileSchedulerILi128ELi128ELb0ELb1ELb0EEEEEEEEEvNT_6ParamsE,"a",@progbits
	.sectionflags	@""
	.align	4
.nv.constant0._ZN7cutlass13device_kernelIN5flash19enable_sm80_to_sm89INS1_16FlashAttnFwdSm80INS1_25CollectiveMainloopFwdSm80ILi4ELi1ELb0EN4cute5tupleIJNS5_1CILi128EEENS7_ILi64EEES8_EEELi128ENS_6half_tEfNS_4arch4Sm80ELb1ELb0ELb1ELb0ELb0ELb0ELb1ELb0EEENS1_21CollectiveEpilogueFwdINS6_IJS8_S8_S9_EEENS6_IJNS7_ILi1EEESH_SH_EEESB_SD_Li128ELb0ELb1ELb0ELb0EEENS1_30DynamicPersistentTileSchedulerILi128ELi128ELb0ELb1ELb0EEEEEEEEEvNT_6ParamsE:
	.zero		1416


//--------------------- .nv.constant0._ZN7cutlass13device_kernelIN5flash19enable_sm80_to_sm89INS1_16FlashAttnFwdSm80INS1_25CollectiveMainloopFwdSm80ILi4ELi1ELb0EN4cute5tupleIJNS5_1CILi128EEENS7_ILi64EEES8_EEELi128ENS_6half_tEfNS_4arch4Sm80ELb1ELb0ELb1ELb1ELb0ELb0ELb1ELb0EEENS1_21CollectiveEpilogueFwdINS6_IJS8_S8_S9_EEENS6_IJNS7_ILi1EEESH_SH_EEESB_SD_Li128ELb1ELb1ELb0ELb0EEENS1_19SingleTileSchedulerILb1ELb0ELb1ELi128EEEEEEEEEvNT_6ParamsE --------------------------
	.section	.nv.constant0._ZN7cutlass13device_kernelIN5flash19enable_sm80_to_sm89INS1_16FlashAttnFwdSm80INS1_25CollectiveMainloopFwdSm80ILi4ELi1ELb0EN4cute5tupleIJNS5_1CILi128EEENS7_ILi64EEES8_EEELi128ENS_6half_tEfNS_4arch4Sm80ELb1ELb0ELb1ELb1ELb0ELb0ELb1ELb0EEENS1_21CollectiveEpilogueFwdINS6_IJS8_S8_S9_EEENS6_IJNS7_ILi1EEESH_SH_EEESB_SD_Li128ELb1ELb1ELb0ELb0EEENS1_19SingleTileSchedulerILb1ELb0ELb1ELi128EEEEEEEEEvNT_6ParamsE,"a",@progbits
	.sectionflags	@""
	.align	4
.nv.constant0._ZN7cutlass13device_kernelIN5flash19enable_sm80_to_sm89INS1_16FlashAttnFwdSm80INS1_25CollectiveMainloopFwdSm80ILi4ELi1ELb0EN4cute5tupleIJNS5_1CILi128EEENS7_ILi64EEES8_EEELi128ENS_6half_tEfNS_4arch4Sm80ELb1ELb0ELb1ELb1ELb0ELb0ELb1ELb0EEENS1_21CollectiveEpilogueFwdINS6_IJS8_S8_S9_EEENS6_IJNS7_ILi1EEESH_SH_EEESB_SD_Li128ELb1ELb1ELb0ELb0EEENS1_19SingleTileSchedulerILb1ELb0ELb1ELi128EEEEEEEEEvNT_6ParamsE:
	.zero		1400


//--------------------- .nv.constant0._ZN7cutlass13device_kernelIN5flash19enable_sm80_to_sm89INS1_16FlashAttnFwdSm80INS1_25CollectiveMainloopFwdSm80ILi4ELi1ELb0EN4cute5tupleIJNS5_1CILi128EEENS7_ILi64EEES8_EEELi128ENS_6half_tEfNS_4arch4Sm80ELb1ELb0ELb1ELb1ELb0ELb1ELb1ELb0EEENS1_21CollectiveEpilogueFwdINS6_IJS8_S8_S9_EEENS6_IJNS7_ILi1EEESH_SH_EEESB_SD_Li128ELb1ELb1ELb0ELb0EEENS1_19SingleTileSchedulerILb1ELb0ELb1ELi128EEEEEEEEEvNT_6ParamsE --------------------------
	.section	.nv.constant0._ZN7cutlass13device_kernelIN5flash19enable_sm80_to_sm89INS1_16FlashAttnFwdSm80INS1_25CollectiveMainloopFwdSm80ILi4ELi1ELb0EN4cute5tupleIJNS5_1CILi128EEENS7_ILi64EEES8_EEELi128ENS_6half_tEfNS_4arch4Sm80ELb1ELb0ELb1ELb1ELb0ELb1ELb1ELb0EEENS1_21CollectiveEpilogueFwdINS6_IJS8_S8_S9_EEENS6_IJNS7_ILi1EEESH_SH_EEESB_SD_Li128ELb1ELb1ELb0ELb0EEENS1_19SingleTileSchedulerILb1ELb0ELb1ELi128EEEEEEEEEvNT_6ParamsE,"a",@progbits
	.sectionflags	@""
	.align	4
.nv.constant0._ZN7cutlass13device_kernelIN5flash19enable_sm80_to_sm89INS1_16FlashAttnFwdSm80INS1_25CollectiveMainloopFwdSm80ILi4ELi1ELb0EN4cute5tupleIJNS5_1CILi128EEENS7_ILi64EEES8_EEELi128ENS_6half_tEfNS_4arch4Sm80ELb1ELb0ELb1ELb1ELb0ELb1ELb1ELb0EEENS1_21CollectiveEpilogueFwdINS6_IJS8_S8_S9_EEENS6_IJNS7_ILi1EEESH_SH_EEESB_SD_Li128ELb1ELb1ELb0ELb0EEENS1_19SingleTileSchedulerILb1ELb0ELb1ELi128EEEEEEEEEvNT_6ParamsE:
	.zero		1400


//--------------------- .text._ZN7cutlass13device_kernelIN5flash19enable_sm80_to_sm89INS1_16FlashAttnFwdSm80INS1_25CollectiveMainloopFwdSm80ILi8ELi1ELb1EN4cute5tupleIJNS5_1CILi128EEES8_S8_EEELi128ENS_6half_tEfNS_4arch4Sm80ELb0ELb0ELb1ELb0ELb0ELb0ELb1ELb0EEENS1_21CollectiveEpilogueFwdIS9_NS6_IJNS7_ILi1EEESF_SF_EEESA_SC_Li256ELb0ELb1ELb0ELb0EEENS1_19SingleTileSchedulerILb0ELb0ELb1ELi128EEEEEEEEEvNT_6ParamsE --------------------------
	.section	.text._ZN7cutlass13device_kernelIN5flash19enable_sm80_to_sm89INS1_16FlashAttnFwdSm80INS1_25CollectiveMainloopFwdSm80ILi8ELi1ELb1EN4cute5tupleIJNS5_1CILi128EEES8_S8_EEELi128ENS_6half_tEfNS_4arch4Sm80ELb0ELb0ELb1ELb0ELb0ELb0ELb1ELb0EEENS1_21CollectiveEpilogueFwdIS9_NS6_IJNS7_ILi1EEESF_SF_EEESA_SC_Li256ELb0ELb1ELb0ELb0EEENS1_19SingleTileSchedulerILb0ELb0ELb1ELi128EEEEEEEEEvNT_6ParamsE,"ax",@progbits
	.sectioninfo	@"SHI_REGISTERS=255"
	.align	128
.text._ZN7cutlass13device_kernelIN5flash19enable_sm80_to_sm89INS1_16FlashAttnFwdSm80INS1_25CollectiveMainloopFwdSm80ILi8ELi1ELb1EN4cute5tupleIJNS5_1CILi128EEES8_S8_EEELi128ENS_6half_tEfNS_4arch4Sm80ELb0ELb0ELb1ELb0ELb0ELb0ELb1ELb0EEENS1_21CollectiveEpilogueFwdIS9_NS6_IJNS7_ILi1EEESF_SF_EEESA_SC_Li256ELb0ELb1ELb0ELb0EEENS1_19SingleTileSchedulerILb0ELb0ELb1ELi128EEEEEEEEEvNT_6ParamsE:
        .type           _ZN7cutlass13device_kernelIN5flash19enable_sm80_to_sm89INS1_16FlashAttnFwdSm80INS1_25CollectiveMainloopFwdSm80ILi8ELi1ELb1EN4cute5tupleIJNS5_1CILi128EEES8_S8_EEELi128ENS_6half_tEfNS_4arch4Sm80ELb0ELb0ELb1ELb0ELb0ELb0ELb1ELb0EEENS1_21CollectiveEpilogueFwdIS9_NS6_IJNS7_ILi1EEESF_SF_EEESA_SC_Li256ELb0ELb1ELb0ELb0EEENS1_19SingleTileSchedulerILb0ELb0ELb1ELi128EEEEEEEEEvNT_6ParamsE,@function
        .size           _ZN7cutlass13device_kernelIN5flash19enable_sm80_to_sm89INS1_16FlashAttnFwdSm80INS1_25CollectiveMainloopFwdSm80ILi8ELi1ELb1EN4cute5tupleIJNS5_1CILi128EEES8_S8_EEELi128ENS_6half_tEfNS_4arch4Sm80ELb0ELb0ELb1ELb0ELb0ELb0ELb1ELb0EEENS1_21CollectiveEpilogueFwdIS9_NS6_IJNS7_ILi1EEESF_SF_EEESA_SC_Li256ELb0ELb1ELb0ELb0EEENS1_19SingleTileSchedulerILb0ELb0ELb1ELi128EEEEEEEEEvNT_6ParamsE,(.L_x_1712 - _ZN7cutlass13device_kernelIN5flash19enable_sm80_to_sm89INS1_16FlashAttnFwdSm80INS1_25CollectiveMainloopFwdSm80ILi8ELi1ELb1EN4cute5tupleIJNS5_1CILi128EEES8_S8_EEELi128ENS_6half_tEfNS_4arch4Sm80ELb0ELb0ELb1ELb0ELb0ELb0ELb1ELb0EEENS1_21CollectiveEpilogueFwdIS9_NS6_IJNS7_ILi1EEESF_SF_EEESA_SC_Li256ELb0ELb1ELb0ELb0EEENS1_19SingleTileSchedulerILb0ELb0ELb1ELi128EEEEEEEEEvNT_6ParamsE)
        .other          _ZN7cutlass13device_kernelIN5flash19enable_sm80_to_sm89INS1_16FlashAttnFwdSm80INS1_25CollectiveMainloopFwdSm80ILi8ELi1ELb1EN4cute5tupleIJNS5_1CILi128EEES8_S8_EEELi128ENS_6half_tEfNS_4arch4Sm80ELb0ELb0ELb1ELb0ELb0ELb0ELb1ELb0EEENS1_21CollectiveEpilogueFwdIS9_NS6_IJNS7_ILi1EEESF_SF_EEESA_SC_Li256ELb0ELb1ELb0ELb0EEENS1_19SingleTileSchedulerILb0ELb0ELb1ELi128EEEEEEEEEvNT_6ParamsE,@"STO_CUDA_ENTRY STV_DEFAULT"
_ZN7cutlass13device_kernelIN5flash19enable_sm80_to_sm89INS1_16FlashAttnFwdSm80INS1_25CollectiveMainloopFwdSm80ILi8ELi1ELb1EN4cute5tupleIJNS5_1CILi128EEES8_S8_EEELi128ENS_6half_tEfNS_4arch4Sm80ELb0ELb0ELb1ELb0ELb0ELb0ELb1ELb0EEENS1_21CollectiveEpilogueFwdIS9_NS6_IJNS7_ILi1EEESF_SF_EEESA_SC_Li256ELb0ELb1ELb0ELb0EEENS1_19SingleTileSchedulerILb0ELb0ELb1ELi128EEEEEEEEEvNT_6ParamsE:
[----:B------:R-:W-:-:S03]  /*0000*/  MOV R1, c[0x0][0x28] ;  /* 0x00000a0000017a02 */ /* 0x000fc60000000f00 */
[----:B------:R-:W1:Y:S01]  /*0010*/  S2R R15, SR_CTAID.Z ;  /* 0x00000000000f7919 */ /* 0x000e620000002700 */
[----:B------:R-:W-:Y:S02]  /*0020*/  IADD3 R1, R1, -0x58, RZ ;  /* 0xffffffa801017810 */ /* 0x000fe40007ffe0ff */
[----:B-1----:R-:W-:-:S13]  /*0030*/  ISETP.GE.AND P0, PT, R15, RZ, PT ;  /* 0x000000ff0f00720c */ /* 0x002fda0003f06270 */
[----:B------:R-:W-:Y:S05]  /*0040*/  @!P0 EXIT ;  /* 0x000000000000894d */ /* 0x000fea0003800000 */
[----:B------:R-:W-:Y:S01]  /*0050*/  ISETP.NE.U32.AND P2, PT, RZ, c[0x0][0x340], PT ;  /* 0x0000d000ff007a0c */ /* 0x000fe20003f45070 */
[----:B------:R-:W-:Y:S01]  /*0060*/  ULDC.64 UR22, c[0x0][0x118] ;  /* 0x0000460000167ab9 */ /* 0x000fe20000000a00 */
[----:B------:R-:W1:Y:S04]  /*0070*/  S2R R28, SR_TID.X ;  /* 0x00000000001c7919 */ /* 0x000e680000002100 */
[----:B------:R-:W2:Y:S01]  /*0080*/  S2R R29, SR_CTAID.Y ;  /* 0x00000000001d7919 */ /* 0x000ea20000002600 */
[----:B------:R-:W-:-:S03]  /*0090*/  ISETP.NE.AND.EX P2, PT, RZ, c[0x0][0x344], PT, P2 ;  /* 0x0000d100ff007a0c */ /* 0x000fc60003f45320 */
[----:B------:R-:W3:Y:S01]  /*00a0*/  S2R R6, SR_CTAID.X ;  /* 0x0000000000067919 */ /* 0x000ee20000002500 */
[----:B------:R-:W-:Y:S01]  /*00b0*/  IMAD.MOV.U32 R7, RZ, RZ, c[0x0][0x2c4] ;  /* 0x0000b100ff077624 */ /* 0x000fe200078e00ff */
[----:B------:R-:W-:Y:S01]  /*00c0*/  SHF.R.S32.HI R16, RZ, 0x1f, R15 ;  /* 0x0000001fff107819 */ /* 0x000fe2000001140f */
[----:B------:R-:W-:Y:S02]  /*00d0*/  ULDC UR8, c[0x0][0x1d0] ;  /* 0x0000740000087ab9 */ /* 0x000fe40000000800 */
[----:B------:R-:W-:Y:S02]  /*00e0*/  UMOV UR9, 0x7 ;  /* 0x0000000700097882 */ /* 0x000fe40000000000 */
[----:B------:R-:W-:-:S03]  /*00f0*/  ULDC.64 UR6, c[0x0][0x1e0] ;  /* 0x0000780000067ab9 */ /* 0x000fc60000000a00 */
[----:B------:R-:W-:-:S04]  /*0100*/  @P2 IMAD.MOV.U32 R2, RZ, RZ, 0x4 ;  /* 0x00000004ff022424 */ /* 0x000fc800078e00ff */
[----:B------:R-:W-:-:S05]  /*0110*/  @P2 IMAD.WIDE R2, R15, R2, c[0x0][0x340] ;  /* 0x0000d0000f022625 */ /* 0x000fca00078e0202 */
[----:B------:R4:W5:Y:S01]  /*0120*/  @P2 LDG.E R20, [R2.64] ;  /* 0x0000001602142981 */ /* 0x000962000c1e1900 */
[----:B-1----:R-:W-:Y:S01]  /*0130*/  SHF.R.S32.HI R27, RZ, 0x1f, R28 ;  /* 0x0000001fff1b7819 */ /* 0x002fe2000001141c */
[----:B--2---:R-:W-:Y:S01]  /*0140*/  IMAD.WIDE.U32 R4, R29, c[0x0][0x1b8], RZ ;  /* 0x00006e001d047a25 */ /* 0x004fe200078e00ff */
[----:B------:R-:W-:Y:S01]  /*0150*/  SHF.R.S32.HI R30, RZ, 0x1f, R29 ;  /* 0x0000001fff1e7819 */ /* 0x000fe2000001141d */
[----:B------:R-:W-:Y:S01]  /*0160*/  UIADD3 UR4, UR8, 0x7f, URZ ;  /* 0x0000007f08047890 */ /* 0x000fe2000fffe03f */
[C---:B------:R-:W-:Y:S01]  /*0170*/  ISETP.NE.AND P0, PT, R7.reuse, 0x1, PT ;  /* 0x000000010700780c */ /* 0x040fe20003f05270 */
[----:B------:R-:W-:Y:S01]  /*0180*/  IMAD R7, R7, c[0x0][0x168], RZ ;  /* 0x00005a0007077a24 */ /* 0x000fe200078e02ff */
[----:B------:R-:W-:Y:S01]  /*0190*/  LEA.HI R25, R27, R28, RZ, 0x4 ;  /* 0x0000001c1b197211 */ /* 0x000fe200078f20ff */
[----:B------:R-:W-:Y:S02]  /*01a0*/  USHF.R.S32.HI UR18, URZ, 0x1f, UR4 ;  /* 0x0000001f3f127899 */ /* 0x000fe40008011404 */
[----:B------:R-:W-:Y:S01]  /*01b0*/  USHF.L.U64.HI UR9, UR6, UR9, UR7 ;  /* 0x0000000906097299 */ /* 0x000fe20008010207 */
[----:B------:R-:W-:Y:S01]  /*01c0*/  SHF.R.S32.HI R14, RZ, 0x4, R25 ;  /* 0x00000004ff0e7819 */ /* 0x000fe20000011419 */
[----:B------:R-:W-:-:S02]  /*01d0*/  ULEA.HI UR18, UR18, UR4, URZ, 0x7 ;  /* 0x0000000412127291 */ /* 0x000fc4000f8f383f */
[----:B------:R-:W-:Y:S02]  /*01e0*/  USHF.L.U32 UR10, UR6, 0x7, URZ ;  /* 0x00000007060a7899 */ /* 0x000fe4000800063f */
[----:B------:R-:W-:Y:S02]  /*01f0*/  ULEA.HI.SX32 UR13, UR18, 0xffffffff, 0x19 ;  /* 0xffffffff120d7891 */ /* 0x000fe4000f8fca3f */
[----:B------:R-:W-:Y:S02]  /*0200*/  UIMAD.WIDE.U32 UR20, UR6, 0x40, URZ ;  /* 0x00000040061478a5 */ /* 0x000fe4000f8e003f */
[----:B------:R-:W-:Y:S02]  /*0210*/  USHF.R.S32.HI UR12, URZ, 0x1f, UR13 ;  /* 0x0000001f3f0c7899 */ /* 0x000fe4000801140d */
[----:B------:R-:W-:Y:S02]  /*0220*/  UIMAD UR4, UR9, UR13, URZ ;  /* 0x0000000d090472a4 */ /* 0x000fe4000f8e023f */
[----:B------:R-:W-:Y:S01]  /*0230*/  USHF.L.U32 UR14, UR7, 0x6, URZ ;  /* 0x00000006070e7899 */ /* 0x000fe2000800063f */
[----:B----4-:R-:W-:Y:S01]  /*0240*/  LEA.HI R3, R27, R28, RZ, 0x3 ;  /* 0x0000001c1b037211 */ /* 0x010fe200078f18ff */
[----:B------:R-:W-:Y:S01]  /*0250*/  IMAD R2, R30, c[0x0][0x1b8], RZ ;  /* 0x00006e001e027a24 */ /* 0x000fe200078e02ff */
[----:B------:R-:W-:-:S02]  /*0260*/  UIMAD UR4, UR12, UR10, UR4 ;  /* 0x0000000a0c0472a4 */ /* 0x000fc4000f8e0204 */
[----:B------:R-:W-:Y:S01]  /*0270*/  LOP3.LUT R0, R3, 0xfffffff8, RZ, 0xc0, !PT ;  /* 0xfffffff803007812 */ /* 0x000fe200078ec0ff */
[----:B------:R-:W-:Y:S01]  /*0280*/  IMAD R2, R29, c[0x0][0x1bc], R2 ;  /* 0x00006f001d027a24 */ /* 0x000fe200078e0202 */
[----:B------:R-:W-:Y:S01]  /*0290*/  SHF.R.S32.HI R23, RZ, 0x3, R3 ;  /* 0x00000003ff177819 */ /* 0x000fe20000011403 */
[----:B------:R-:W-:Y:S02]  /*02a0*/  UIADD3 UR14, UR21, UR14, URZ ;  /* 0x0000000e150e7290 */ /* 0x000fe4000fffe03f */
[----:B------:R-:W-:Y:S01]  /*02b0*/  IMAD.IADD R32, R28, 0x1, -R0 ;  /* 0x000000011c207824 */ /* 0x000fe200078e0a00 */
[--C-:B------:R-:W-:Y:S01]  /*02c0*/  SHF.R.S32.HI R26, RZ, 0x1f, R23.reuse ;  /* 0x0000001fff1a7819 */ /* 0x100fe20000011417 */
[----:B------:R-:W-:Y:S01]  /*02d0*/  IMAD.IADD R3, R5, 0x1, R2 ;  /* 0x0000000105037824 */ /* 0x000fe200078e0202 */
[----:B------:R-:W-:Y:S01]  /*02e0*/  IADD3 R22, -R23, c[0x0][0x1d0], RZ ;  /* 0x0000740017167a10 */ /* 0x000fe20007ffe1ff */
[----:B------:R-:W-:Y:S01]  /*02f0*/  IMAD R0, R32, 0x20, R23 ;  /* 0x0000002020007824 */ /* 0x000fe200078e0217 */
[----:B------:R-:W-:Y:S01]  /*0300*/  UMOV UR11, 0x40 ;  /* 0x00000040000b7882 */ /* 0x000fe20000000000 */
[----:B------:R-:W-:-:S02]  /*0310*/  IMAD R5, R16, c[0x0][0x1c0], RZ ;  /* 0x0000700010057a24 */ /* 0x000fc400078e02ff */
[----:B---3--:R-:W-:Y:S02]  /*0320*/  IMAD R9, R6, 0x80, R0 ;  /* 0x0000008006097824 */ /* 0x008fe400078e0200 */
[----:B------:R-:W-:Y:S02]  /*0330*/  IMAD.MOV.U32 R2, RZ, RZ, R4 ;  /* 0x000000ffff027224 */ /* 0x000fe400078e0004 */
[----:B------:R-:W-:Y:S01]  /*0340*/  IMAD R4, R15, c[0x0][0x1c4], R5 ;  /* 0x000071000f047a24 */ /* 0x000fe200078e0205 */
[----:B------:R1:W-:Y:S01]  /*0350*/  STL [R1+0x48], R9 ;  /* 0x0000480901007387 */ /* 0x0003e20000100800 */
[----:B------:R-:W-:-:S04]  /*0360*/  @P0 IMAD.HI.U32 R5, R9, c[0x0][0x2c8], RZ ;  /* 0x0000b20009050a27 */ /* 0x000fc800078e00ff */
[----:B------:R-:W-:Y:S01]  /*0370*/  IMAD.MOV.U32 R0, RZ, RZ, R9 ;  /* 0x000000ffff007224 */ /* 0x000fe200078e0009 */
[----:B------:R-:W-:Y:S01]  /*0380*/  @P0 SHF.R.U32.HI R0, RZ, c[0x0][0x2cc], R5 ;  /* 0x0000b300ff000a19 */ /* 0x000fe20000011605 */
[----:B------:R-:W-:-:S04]  /*0390*/  IMAD.WIDE.U32 R2, R15, c[0x0][0x1c0], R2 ;  /* 0x000070000f027a25 */ /* 0x000fc800078e0002 */
[----:B------:R-:W-:Y:S02]  /*03a0*/  IMAD R8, R6, 0x80, R23 ;  /* 0x0000008006087824 */ /* 0x000fe400078e0217 */
[----:B------:R-:W-:Y:S01]  /*03b0*/  IMAD.IADD R3, R3, 0x1, R4 ;  /* 0x0000000103037824 */ /* 0x000fe200078e0204 */
[----:B------:R-:W-:Y:S01]  /*03c0*/  SHF.R.S32.HI R4, RZ, 0x1f, R0 ;  /* 0x0000001fff047819 */ /* 0x000fe20000011400 */
[----:B------:R-:W-:Y:S01]  /*03d0*/  IMAD.SHL.U32 R34, R32, 0x8, RZ ;  /* 0x0000000820227824 */ /* 0x000fe200078e00ff */
[----:B------:R-:W-:Y:S01]  /*03e0*/  IADD3 R6, R8, 0x20, RZ ;  /* 0x0000002008067810 */ /* 0x000fe20007ffe0ff */
[----:B------:R-:W-:Y:S01]  /*03f0*/  IMAD.WIDE.U32 R2, R0, c[0x0][0x1b0], R2 ;  /* 0x00006c0000027a25 */ /* 0x000fe200078e0002 */
[----:B------:R-:W-:Y:S01]  /*0400*/  IADD3 R5, R8, 0x40, RZ ;  /* 0x0000004008057810 */ /* 0x000fe20007ffe0ff */
[----:B------:R2:W-:Y:S01]  /*0410*/  STL [R1+0x4c], R8 ;  /* 0x00004c0801007387 */ /* 0x0005e20000100800 */
[-C--:B------:R-:W-:Y:S01]  /*0420*/  ISETP.GE.AND P6, PT, R6, R7.reuse, PT ;  /* 0x000000070600720c */ /* 0x080fe20003fc6270 */
[----:B------:R-:W-:Y:S01]  /*0430*/  IMAD R4, R4, c[0x0][0x1b0], RZ ;  /* 0x00006c0004047a24 */ /* 0x000fe200078e02ff */
[-C--:B------:R-:W-:Y:S01]  /*0440*/  ISETP.GE.AND P5, PT, R5, R7.reuse, PT ;  /* 0x000000070500720c */ /* 0x080fe20003fa6270 */
[----:B------:R-:W-:Y:S01]  /*0450*/  IMAD.MOV R6, RZ, RZ, -R0 ;  /* 0x000000ffff067224 */ /* 0x000fe200078e0a00 */
[----:B------:R-:W-:Y:S01]  /*0460*/  IADD3 R5, R8, 0x60, RZ ;  /* 0x0000006008057810 */ /* 0x000fe20007ffe0ff */
[----:B------:R-:W-:Y:S01]  /*0470*/  IMAD R4, R0, c[0x0][0x1b4], R4 ;  /* 0x00006d0000047a24 */ /* 0x000fe200078e0204 */
[-C--:B------:R-:W-:Y:S01]  /*0480*/  ISETP.GE.AND P4, PT, R8, R7.reuse, PT ;  /* 0x000000070800720c */ /* 0x080fe20003f86270 */
[----:B------:R-:W-:Y:S01]  /*0490*/  IMAD R0, R6, c[0x0][0x2c4], R9 ;  /* 0x0000b10006007a24 */ /* 0x000fe200078e0209 */
[----:B------:R-:W-:Y:S01]  /*04a0*/  ISETP.GE.AND P1, PT, R5, R7, PT ;  /* 0x000000070500720c */ /* 0x000fe20003f26270 */
[----:B------:R-:W-:Y:S01]  /*04b0*/  IMAD.IADD R3, R3, 0x1, R4 ;  /* 0x0000000103037824 */ /* 0x000fe200078e0204 */
[----:B------:R-:W-:Y:S01]  /*04c0*/  SHF.R.S32.HI R35, RZ, 0x1f, R34 ;  /* 0x0000001fff237819 */ /* 0x000fe20000011422 */
[----:B------:R-:W-:Y:S01]  /*04d0*/  IMAD.SHL.U32 R5, R23, 0x40, RZ ;  /* 0x0000004017057824 */ /* 0x000fe200078e00ff */
[----:B------:R-:W-:Y:S01]  /*04e0*/  SHF.R.S32.HI R4, RZ, 0x1f, R0 ;  /* 0x0000001fff047819 */ /* 0x000fe20000011400 */
[----:B------:R-:W-:Y:S01]  /*04f0*/  IMAD.WIDE.U32 R2, R0, c[0x0][0x1a8], R2 ;  /* 0x00006a0000027a25 */ /* 0x000fe200078e0002 */
[----:B-1----:R-:W-:Y:S01]  /*0500*/  LEA.HI R9, R27, R28, RZ, 0x6 ;  /* 0x0000001c1b097211 */ /* 0x002fe200078f30ff */
[----:B------:R-:W-:Y:S01]  /*0510*/  STL.64 [R1+0x20], R34 ;  /* 0x0000202201007387 */ /* 0x000fe20000100a00 */
[----:B------:R-:W-:Y:S01]  /*0520*/  LOP3.LUT R5, R5, 0x1c0, RZ, 0xc0, !PT ;  /* 0x000001c005057812 */ /* 0x000fe200078ec0ff */
[----:B------:R-:W-:Y:S01]  /*0530*/  IMAD R4, R4, c[0x0][0x1a8], RZ ;  /* 0x00006a0004047a24 */ /* 0x000fe200078e02ff */
[----:B------:R-:W-:Y:S01]  /*0540*/  LEA R12, P0, R2, c[0x0][0x160], 0x1 ;  /* 0x00005800020c7a11 */ /* 0x000fe200078008ff */
[----:B------:R-:W-:Y:S01]  /*0550*/  IMAD.U32 R7, RZ, RZ, UR13 ;  /* 0x0000000dff077e24 */ /* 0x000fe2000f8e00ff */
[----:B------:R-:W-:Y:S01]  /*0560*/  IADD3 R31, R34, 0x40, RZ ;  /* 0x00000040221f7810 */ /* 0x000fe20007ffe0ff */
[----:B------:R-:W-:Y:S01]  /*0570*/  IMAD R6, R0, c[0x0][0x1ac], R4 ;  /* 0x00006b0000067a24 */ /* 0x000fe200078e0204 */
[----:B------:R-:W-:Y:S01]  /*0580*/  SHF.R.U32.HI R0, RZ, 0x3, R5 ;  /* 0x00000003ff007819 */ /* 0x000fe20000011605 */
[----:B------:R-:W-:Y:S01]  /*0590*/  IMAD R10, R26, c[0x0][0x1e0], RZ ;  /* 0x000078001a0a7a24 */ /* 0x000fe200078e02ff */
[----:B------:R-:W-:Y:S01]  /*05a0*/  LOP3.LUT R4, R5, 0x38, R34, 0xf8, !PT ;  /* 0x0000003805047812 */ /* 0x000fe200078ef822 */
[----:B------:R-:W-:Y:S01]  /*05b0*/  IMAD R22, R7, -0x80, R22 ;  /* 0xffffff8007167824 */ /* 0x000fe200078e0216 */
[----:B--2---:R-:W-:Y:S01]  /*05c0*/  LEA.HI R8, R25, R14, RZ, 0x1 ;  /* 0x0000000e19087211 */ /* 0x004fe200078f08ff */
[----:B------:R-:W-:Y:S01]  /*05d0*/  IMAD R10, R23, c[0x0][0x1e4], R10 ;  /* 0x00007900170a7a24 */ /* 0x000fe200078e020a */
[----:B------:R-:W-:Y:S01]  /*05e0*/  LOP3.LUT R13, R4, R0, RZ, 0x3c, !PT ;  /* 0x00000000040d7212 */ /* 0x000fe200078e3cff */
[----:B------:R-:W-:Y:S01]  /*05f0*/  IMAD.IADD R0, R3, 0x1, R6 ;  /* 0x0000000103007824 */ /* 0x000fe200078e0206 */
[----:B------:R-:W-:Y:S01]  /*0600*/  SHFL.IDX PT, R4, R12, RZ, 0x181f ;  /* 0x00181fff0c047589 */ /* 0x000fe200000e0000 */
[----:B------:R-:W-:Y:S01]  /*0610*/  IMAD.WIDE.U32 R6, R23, c[0x0][0x1e0], R34 ;  /* 0x0000780017067a25 */ /* 0x000fe200078e0022 */
[----:B------:R-:W-:-:S02]  /*0620*/  LOP3.LUT R8, R8, 0xfffffffe, RZ, 0xc0, !PT ;  /* 0xfffffffe08087812 */ /* 0x000fc400078ec0ff */
[----:B------:R-:W-:Y:S01]  /*0630*/  LEA.HI.X R0, R2, c[0x0][0x164], R0, 0x1, P0 ;  /* 0x0000590002007a11 */ /* 0x000fe200000f0c00 */
[----:B------:R-:W-:Y:S01]  /*0640*/  IMAD.IADD R11, R7, 0x1, R10 ;  /* 0x00000001070b7824 */ /* 0x000fe200078e020a */
[----:B------:R-:W-:Y:S01]  /*0650*/  SHFL.IDX PT, R2, R12, 0x1, 0x181f ;  /* 0x00381f000c027f89 */ /* 0x000fe200000e0000 */
[----:B------:R-:W-:Y:S01]  /*0660*/  IMAD.SHL.U32 R9, R9, 0x8, RZ ;  /* 0x0000000809097824 */ /* 0x000fe200078e00ff */
[----:B------:R-:W-:Y:S01]  /*0670*/  ISETP.GE.AND P0, PT, R34, c[0x0][0x198], PT ;  /* 0x0000660022007a0c */ /* 0x000fe20003f06270 */
[----:B------:R-:W-:Y:S01]  /*0680*/  IMAD.MOV.U32 R10, RZ, RZ, R6 ;  /* 0x000000ffff0a7224 */ /* 0x000fe200078e0006 */
[----:B------:R-:W-:Y:S01]  /*0690*/  SHFL.IDX PT, R5, R0, RZ, 0x181f ;  /* 0x00181fff00057589 */ /* 0x000fe200000e0000 */
[----:B------:R-:W-:Y:S01]  /*06a0*/  @!P4 SHF.R.S32.HI R6, RZ, 0x1f, R31 ;  /* 0x0000001fff06c819 */ /* 0x000fe2000001141f */
[----:B------:R-:W-:Y:S01]  /*06b0*/  IMAD.IADD R24, R14, 0x1, -R8 ;  /* 0x000000010e187824 */ /* 0x000fe200078e0a08 */
[----:B------:R-:W-:Y:S01]  /*06c0*/  LOP3.LUT R135, R13, 0xfffffe00, R9, 0xf8, !PT ;  /* 0xfffffe000d877812 */ /* 0x000fe200078ef809 */
[----:B------:R-:W1:Y:S01]  /*06d0*/  SHFL.IDX PT, R3, R0, 0x1, 0x181f ;  /* 0x00381f0000037f89 */ /* 0x000e6200000e0000 */
[----:B------:R-:W-:-:S02]  /*06e0*/  @!P4 LEA.HI R9, R6, R31, RZ, 0x3 ;  /* 0x0000001f0609c211 */ /* 0x000fc400078f18ff */
[----:B------:R-:W-:Y:S01]  /*06f0*/  @!P6 SHF.R.S32.HI R8, RZ, 0x1f, R31 ;  /* 0x0000001fff08e819 */ /* 0x000fe2000001141f */
[----:B------:R-:W2:Y:S04]  /*0700*/  SHFL.IDX PT, R6, R12, 0x2, 0x181f ;  /* 0x00581f000c067f89 */ /* 0x000ea800000e0000 */
[----:B------:R-:W-:Y:S01]  /*0710*/  BAR.SYNC.DEFER_BLOCKING 0x0 ;  /* 0x0000000000007b1d */ /* 0x000fe20000010000 */
[----:B------:R-:W-:Y:S02]  /*0720*/  @!P6 LEA.HI R8, R8, R31, RZ, 0x3 ;  /* 0x0000001f0808e211 */ /* 0x000fe400078f18ff */
[----:B------:R-:W-:Y:S02]  /*0730*/  ISETP.GE.AND P3, PT, R31, c[0x0][0x198], PT ;  /* 0x000066001f007a0c */ /* 0x000fe40003f66270 */
[----:B------:R-:W-:Y:S01]  /*0740*/  @!P4 LOP3.LUT R9, R9, 0xfffffff8, RZ, 0xc0, !PT ;  /* 0xfffffff80909c812 */ /* 0x000fe200078ec0ff */
[----:B------:R-:W3:Y:S01]  /*0750*/  SHFL.IDX PT, R7, R0, 0x2, 0x181f ;  /* 0x00581f0000077f89 */ /* 0x000ee200000e0000 */
[----:B------:R-:W-:-:S03]  /*0760*/  @!P6 LOP3.LUT R13, R8, 0xfffffff8, RZ, 0xc0, !PT ;  /* 0xfffffff8080de812 */ /* 0x000fc600078ec0ff */
[----:B------:R4:W-:Y:S04]  /*0770*/  SHFL.IDX PT, R17, R0, 0x3, 0x181f ;  /* 0x00781f0000117f89 */ /* 0x0009e800000e0000 */
[----:B------:R-:W-:Y:S01]  /*0780*/  STL [R1+0x18], R31 ;  /* 0x0000181f01007387 */ /* 0x000fe20000100800 */
[----:B-1----:R-:W-:-:S03]  /*0790*/  @!P6 IMAD.WIDE R18, R13, 0x2, R2 ;  /* 0x000000020d12e825 */ /* 0x002fc600078e0202 */
[----:B------:R-:W-:Y:S01]  /*07a0*/  STL [R1+0x44], R135 ;  /* 0x0000448701007387 */ /* 0x000fe20000100800 */
[C---:B------:R-:W-:Y:S02]  /*07b0*/  @!P1 IMAD.SHL.U32 R13, R135.reuse, 0x2, RZ ;  /* 0x00000002870d9824 */ /* 0x040fe400078e00ff */
[----:B----4-:R-:W-:Y:S01]  /*07c0*/  @!P5 IMAD.SHL.U32 R0, R135, 0x2, RZ ;  /* 0x000000028700d824 */ /* 0x010fe200078e00ff */
[----:B-----5:R-:W-:Y:S01]  /*07d0*/  @P2 SHF.R.S32.HI R21, RZ, 0x1f, R20 ;  /* 0x0000001fff152819 */ /* 0x020fe20000011414 */
[----:B------:R-:W-:Y:S02]  /*07e0*/  @!P2 IMAD.MOV.U32 R20, RZ, RZ, R15 ;  /* 0x000000ffff14a224 */ /* 0x000fe400078e000f */
[----:B------:R-:W-:Y:S01]  /*07f0*/  @!P2 IMAD.MOV.U32 R21, RZ, RZ, R16 ;  /* 0x000000ffff15a224 */ /* 0x000fe200078e0010 */
[C---:B------:R-:W-:Y:S01]  /*0800*/  @!P4 LEA R8, P2, R34.reuse, R4, 0x1 ;  /* 0x000000042208c211 */ /* 0x040fe200078408ff */
[----:B------:R-:W-:Y:S01]  /*0810*/  @!P4 IMAD.WIDE R14, R9, 0x2, R4 ;  /* 0x00000002090ec825 */ /* 0x000fe200078e0204 */
[----:B------:R1:W4:Y:S02]  /*0820*/  SHFL.IDX PT, R16, R12, 0x3, 0x181f ;  /* 0x00781f000c107f89 */ /* 0x00032400000e0000 */
[----:B------:R-:W-:Y:S01]  /*0830*/  @!P4 LEA.HI.X R9, R34, R5, R35, 0x1, P2 ;  /* 0x000000052209c211 */ /* 0x000fe200010f0c23 */
[----:B------:R-:W-:Y:S01]  /*0840*/  @!P4 IMAD.SHL.U32 R4, R135, 0x2, RZ ;  /* 0x000000028704c824 */ /* 0x000fe200078e00ff */
[----:B------:R-:W-:-:S04]  /*0850*/  @!P5 SHF.R.S32.HI R5, RZ, 0x1f, R31 ;  /* 0x0000001fff05d819 */ /* 0x000fc8000001141f */
[----:B------:R5:W-:Y:S04]  /*0860*/  @!P4 LDGSTS.E.BYPASS.LTC128B.128 [R4+0x100], [R8.64], !P0 ;  /* 0x001000000804cfae */ /* 0x000be8000c101d56 */
[----:B------:R2:W-:Y:S01]  /*0870*/  @!P4 LDGSTS.E.BYPASS.LTC128B.128 [R4+0x4100], [R14.64], !P3 ;  /* 0x041000000e04cfae */ /* 0x0005e2000d901d56 */
[----:B-1----:R-:W-:Y:S01]  /*0880*/  @!P6 IMAD.SHL.U32 R12, R135, 0x2, RZ ;  /* 0x00000002870ce824 */ /* 0x002fe200078e00ff */
[----:B-----5:R-:W-:Y:S02]  /*0890*/  @!P5 LEA.HI R8, R5, R31, RZ, 0x3 ;  /* 0x0000001f0508d211 */ /* 0x020fe400078f18ff */
[----:B--2---:R-:W-:Y:S02]  /*08a0*/  @!P6 LEA R4, P4, R34, R2, 0x1 ;  /* 0x000000022204e211 */ /* 0x004fe400078808ff */
[----:B------:R-:W-:-:S02]  /*08b0*/  @!P5 LOP3.LUT R8, R8, 0xfffffff8, RZ, 0xc0, !PT ;  /* 0xfffffff80808d812 */ /* 0x000fc400078ec0ff */
[C---:B------:R-:W-:Y:S02]  /*08c0*/  @!P5 LEA R2, P2, R34.reuse, R6, 0x1 ;  /* 0x000000062202d211 */ /* 0x040fe400078408ff */
[----:B------:R-:W-:Y:S01]  /*08d0*/  @!P6 LEA.HI.X R5, R34, R3, R35, 0x1, P4 ;  /* 0x000000032205e211 */ /* 0x000fe200020f0c23 */
[----:B---3--:R-:W-:Y:S01]  /*08e0*/  @!P5 IMAD.WIDE R8, R8, 0x2, R6 ;  /* 0x000000020808d825 */ /* 0x008fe200078e0206 */
[----:B------:R-:W-:Y:S02]  /*08f0*/  @!P5 LEA.HI.X R3, R34, R7, R35, 0x1, P2 ;  /* 0x000000072203d211 */ /* 0x000fe400010f0c23 */
[C---:B------:R-:W-:Y:S01]  /*0900*/  ISETP.GE.AND P4, PT, R22.reuse, 0x41, PT ;  /* 0x000000411600780c */ /* 0x040fe20003f86270 */
[----:B------:R1:W-:Y:S01]  /*0910*/  @!P6 LDGSTS.E.BYPASS.LTC128B.128 [R12+0x1100], [R4.64], !P0 ;  /* 0x01100000040cefae */ /* 0x0003e2000c101d56 */
[----:B------:R-:W-:Y:S02]  /*0920*/  IMAD R6, R21, c[0x0][0x1f0], RZ ;  /* 0x00007c0015067a24 */ /* 0x000fe400078e02ff */
[----:B------:R-:W-:Y:S01]  /*0930*/  IMAD.SHL.U32 R7, R23, 0x8, RZ ;  /* 0x0000000817077824 */ /* 0x000fe200078e00ff */
[----:B------:R2:W-:Y:S01]  /*0940*/  @!P6 LDGSTS.E.BYPASS.LTC128B.128 [R12+0x5100], [R18.64], !P3 ;  /* 0x05100000120cefae */ /* 0x0005e2000d901d56 */
[----:B------:R-:W-:Y:S01]  /*0950*/  ISETP.GE.AND P6, PT, R22, 0x1, PT ;  /* 0x000000011600780c */ /* 0x000fe20003fc6270 */
[----:B------:R-:W-:-:S02]  /*0960*/  IMAD R6, R20, c[0x0][0x1f4], R6 ;  /* 0x00007d0014067a24 */ /* 0x000fc400078e0206 */
[----:B------:R3:W-:Y:S04]  /*0970*/  @!P5 LDGSTS.E.BYPASS.LTC128B.128 [R0+0x2100], [R2.64], !P0 ;  /* 0x021000000200dfae */ /* 0x0007e8000c101d56 */
[----:B------:R5:W-:Y:S01]  /*0980*/  @!P5 LDGSTS.E.BYPASS.LTC128B.128 [R0+0x6100], [R8.64], !P3 ;  /* 0x061000000800dfae */ /* 0x000be2000d901d56 */
[----:B------:R-:W-:Y:S01]  /*0990*/  ISETP.GE.AND P5, PT, R22, 0x21, PT ;  /* 0x000000211600780c */ /* 0x000fe20003fa6270 */
[----:B-1----:R-:W-:Y:S02]  /*09a0*/  IMAD R4, R30, c[0x0][0x1e8], RZ ;  /* 0x00007a001e047a24 */ /* 0x002fe400078e02ff */
[----:B---3--:R-:W-:-:S04]  /*09b0*/  IMAD.WIDE.U32 R2, R29, c[0x0][0x1e8], R10 ;  /* 0x00007a001d027a25 */ /* 0x008fc800078e000a */
[----:B-----5:R-:W-:Y:S01]  /*09c0*/  IMAD R0, R29, c[0x0][0x1ec], R4 ;  /* 0x00007b001d007a24 */ /* 0x020fe200078e0204 */
[----:B----4-:R-:W-:-:S03]  /*09d0*/  @!P1 LEA R4, P2, R34, R16, 0x1 ;  /* 0x0000001022049211 */ /* 0x010fc600078408ff */
[----:B------:R-:W-:Y:S01]  /*09e0*/  IMAD.IADD R3, R3, 0x1, R0 ;  /* 0x0000000103037824 */ /* 0x000fe200078e0200 */
[----:B------:R-:W-:Y:S01]  /*09f0*/  @!P1 LEA.HI.X R5, R34, R17, R35, 0x1, P2 ;  /* 0x0000001122059211 */ /* 0x000fe200010f0c23 */
[----:B------:R-:W-:Y:S01]  /*0a00*/  IMAD.SHL.U32 R0, R32, 0x40, RZ ;  /* 0x0000004020007824 */ /* 0x000fe200078e00ff */
[----:B------:R-:W-:Y:S01]  /*0a10*/  ISETP.GE.AND P2, PT, R22, 0x61, PT ;  /* 0x000000611600780c */ /* 0x000fe20003f46270 */
[----:B------:R-:W-:Y:S02]  /*0a20*/  IMAD.WIDE.U32 R36, R20, c[0x0][0x1f0], R2 ;  /* 0x00007c0014247a25 */ /* 0x000fe400078e0002 */
[----:B------:R1:W-:Y:S01]  /*0a30*/  @!P1 LDGSTS.E.BYPASS.LTC128B.128 [R13+0x3100], [R4.64], !P0 ;  /* 0x03100000040d9fae */ /* 0x0003e2000c101d56 */
[----:B------:R-:W-:Y:S01]  /*0a40*/  LOP3.LUT R0, R0, 0x1c0, RZ, 0xc0, !PT ;  /* 0x000001c000007812 */ /* 0x000fe200078ec0ff */
[----:B------:R-:W-:Y:S02]  /*0a50*/  IMAD.IADD R137, R37, 0x1, R6 ;  /* 0x0000000125897824 */ /* 0x000fe400078e0206 */
[----:B------:R-:W-:Y:S01]  /*0a60*/  IMAD.U32 R2, RZ, RZ, UR13 ;  /* 0x0000000dff027e24 */ /* 0x000fe2000f8e00ff */
[----:B------:R-:W-:Y:S01]  /*0a70*/  LOP3.LUT R3, R0, 0x8, R7, 0xf8, !PT ;  /* 0x0000000800037812 */ /* 0x000fe200078ef807 */
[----:B------:R-:W-:Y:S01]  /*0a80*/  IMAD.MOV.U32 R136, RZ, RZ, R36 ;  /* 0x000000ffff887224 */ /* 0x000fe200078e0024 */
[----:B------:R-:W-:Y:S01]  /*0a90*/  SHF.R.U32.HI R0, RZ, 0x3, R0 ;  /* 0x00000003ff007819 */ /* 0x000fe20000011600 */
[----:B------:R-:W-:Y:S01]  /*0aa0*/  IMAD.U32 R7, RZ, RZ, UR6 ;  /* 0x00000006ff077e24 */ /* 0x000fe2000f8e00ff */
[----:B------:R3:W-:Y:S01]  /*0ab0*/  STL.64 [R1+0x38], R36 ;  /* 0x0000382401007387 */ /* 0x0007e20000100a00 */
[----:B------:R-:W-:Y:S01]  /*0ac0*/  IMAD.U32 R6, RZ, RZ, UR7 ;  /* 0x00000007ff067e24 */ /* 0x000fe2000f8e00ff */
[----:B--2---:R-:W-:Y:S01]  /*0ad0*/  LOP3.LUT R18, R3, R0, RZ, 0x3c, !PT ;  /* 0x0000000003127212 */ /* 0x004fe200078e3cff */
[----:B------:R-:W-:Y:S01]  /*0ae0*/  IMAD.WIDE.U32 R2, R2, UR10, R136 ;  /* 0x0000000a02027c25 */ /* 0x000fe2000f8e0088 */
[----:B------:R-:W-:Y:S01]  /*0af0*/  LOP3.LUT R0, R25, 0xfffffff0, RZ, 0xc0, !PT ;  /* 0xfffffff019007812 */ /* 0x000fe200078ec0ff */
[----:B------:R-:W-:Y:S01]  /*0b00*/  VOTEU.ANY UP0, P2 ;  /* 0x00000000003f7886 */ /* 0x000fe20001000100 */
[----:B------:R3:W-:Y:S02]  /*0b10*/  STL.64 [R1+0x28], R136 ;  /* 0x0000288801007387 */ /* 0x0007e40000100a00 */
[----:B------:R-:W-:Y:S01]  /*0b20*/  IADD3 R3, R3, UR4, RZ ;  /* 0x0000000403037c10 */ /* 0x000fe2000fffe0ff */
[----:B------:R-:W-:Y:S01]  /*0b30*/  IMAD.IADD R0, R28, 0x1, -R0 ;  /* 0x000000011c007824 */ /* 0x000fe200078e0a00 */
[----:B------:R-:W-:Y:S01]  /*0b40*/  @P6 LEA R10, P0, R2, c[0x0][0x1c8], 0x1 ;  /* 0x00007200020a6a11 */ /* 0x000fe200078008ff */
[----:B------:R-:W-:-:S02]  /*0b50*/  @UP0 UIMAD UR4, UR7, 0x60, URZ ;  /* 0x00000060070408a4 */ /* 0x000fc4000f8e023f */
[----:B------:R-:W-:Y:S01]  /*0b60*/  UISETP.GE.AND UP0, UPT, UR8, 0x1, UPT ;  /* 0x000000010800788c */ /* 0x000fe2000bf06270 */
[----:B------:R-:W-:Y:S02]  /*0b70*/  @P6 LEA.HI.X R11, R2, c[0x0][0x1cc], R3, 0x1, P0 ;  /* 0x00007300020b6a11 */ /* 0x000fe400000f0c03 */
[----:B------:R-:W-:Y:S01]  /*0b80*/  SHF.R.S32.HI R15, RZ, 0x1f, R0 ;  /* 0x0000001fff0f7819 */ /* 0x000fe20000011400 */
[----:B-1----:R-:W-:Y:S01]  /*0b90*/  IMAD.U32 R4, RZ, RZ, UR6 ;  /* 0x00000006ff047e24 */ /* 0x002fe2000f8e00ff */
[----:B------:R-:W-:Y:S02]  /*0ba0*/  @!P1 SHF.R.S32.HI R5, RZ, 0x1f, R31 ;  /* 0x0000001fff059819 */ /* 0x000fe4000001141f */
[----:B------:R-:W-:Y:S02]  /*0bb0*/  LEA.HI R15, R15, R0, RZ, 0x3 ;  /* 0x000000000f0f7211 */ /* 0x000fe400078f18ff */
[----:B------:R-:W-:Y:S02]  /*0bc0*/  @P5 LEA R4, P0, R4, R2, 0x5 ;  /* 0x0000000204045211 */ /* 0x000fe400078028ff */
[----:B------:R-:W-:-:S02]  /*0bd0*/  LOP3.LUT R12, R15, 0xfffffff8, RZ, 0xc0, !PT ;  /* 0xfffffff80f0c7812 */ /* 0x000fc400078ec0ff */
[----:B------:R-:W-:Y:S02]  /*0be0*/  @P5 LEA.HI.X R6, R7, R3, R6, 0x5, P0 ;  /* 0x0000000307065211 */ /* 0x000fe400000f2c06 */
[----:B------:R-:W-:Y:S01]  /*0bf0*/  @P5 LEA R8, P0, R4, c[0x0][0x1c8], 0x1 ;  /* 0x0000720004085a11 */ /* 0x000fe200078008ff */
[----:B------:R-:W-:Y:S01]  /*0c00*/  IMAD.IADD R14, R0, 0x1, -R12 ;  /* 0x00000001000e7824 */ /* 0x000fe200078e0a0c */
[----:B------:R-:W-:Y:S01]  /*0c10*/  @!P1 LEA.HI R5, R5, R31, RZ, 0x3 ;  /* 0x0000001f05059211 */ /* 0x000fe200078f18ff */
[----:B------:R-:W-:Y:S01]  /*0c20*/  IMAD.U32 R12, RZ, RZ, UR6 ;  /* 0x00000006ff0c7e24 */ /* 0x000fe2000f8e00ff */
[----:B------:R-:W-:Y:S02]  /*0c30*/  @P5 LEA.HI.X R9, R4, c[0x0][0x1cc], R6, 0x1, P0 ;  /* 0x0000730004095a11 */ /* 0x000fe400000f0c06 */
[----:B------:R-:W-:Y:S02]  /*0c40*/  @P4 IADD3 R7, P0, R2, UR20, RZ ;  /* 0x0000001402074c10 */ /* 0x000fe4000ff1e0ff */
[----:B------:R-:W-:-:S02]  /*0c50*/  @!P1 LOP3.LUT R5, R5, 0xfffffff8, RZ, 0xc0, !PT ;  /* 0xfffffff805059812 */ /* 0x000fc400078ec0ff */
[----:B------:R-:W-:Y:S01]  /*0c60*/  @P4 IADD3.X R0, R3, UR14, RZ, P0, !PT ;  /* 0x0000000e03004c10 */ /* 0x000fe200087fe4ff */
[----:B------:R-:W-:Y:S01]  /*0c70*/  @P2 IMAD.WIDE.U32 R2, R12, 0x60, R2 ;  /* 0x000000600c022825 */ /* 0x000fe200078e0002 */
[----:B------:R-:W-:-:S03]  /*0c80*/  @P4 LEA R6, P0, R7, c[0x0][0x1c8], 0x1 ;  /* 0x0000720007064a11 */ /* 0x000fc600078008ff */
[----:B------:R-:W-:Y:S01]  /*0c90*/  @!P1 IMAD.WIDE R4, R5, 0x2, R16 ;  /* 0x0000000205049825 */ /* 0x000fe200078e0210 */
[----:B------:R-:W-:Y:S02]  /*0ca0*/  @P4 LEA.HI.X R7, R7, c[0x0][0x1cc], R0, 0x1, P0 ;  /* 0x0000730007074a11 */ /* 0x000fe400000f0c00 */
[----:B------:R-:W-:Y:S01]  /*0cb0*/  ISETP.GE.AND P0, PT, R31, c[0x0][0x1d4], PT ;  /* 0x000075001f007a0c */ /* 0x000fe20003f06270 */
[----:B------:R-:W-:Y:S01]  /*0cc0*/  IMAD.SHL.U32 R0, R14, 0x40, RZ ;  /* 0x000000400e007824 */ /* 0x000fe200078e00ff */
[----:B------:R1:W-:Y:S01]  /*0cd0*/  @!P1 LDGSTS.E.BYPASS.LTC128B.128 [R13+0x7100], [R4.64], !P3 ;  /* 0x07100000040d9fae */ /* 0x0003e2000d901d56 */
[----:B------:R-:W-:Y:S01]  /*0ce0*/  IMAD.SHL.U32 R12, R24, 0x8, RZ ;  /* 0x00000008180c7824 */ /* 0x000fe200078e00ff */
[----:B------:R-:W-:Y:S02]  /*0cf0*/  ISETP.GE.AND P3, PT, R34, c[0x0][0x1d4], PT ;  /* 0x0000750022007a0c */ /* 0x000fe40003f66270 */
[----:B------:R-:W-:Y:S01]  /*0d00*/  LOP3.LUT R0, R0, 0x1c0, RZ, 0xc0, !PT ;  /* 0x000001c000007812 */ /* 0x000fe200078ec0ff */
[----:B------:R-:W0:Y:S03]  /*0d10*/  LDGDEPBAR ;  /* 0x00000000000079af */ /* 0x000e260000000000 */
[----:B-1----:R-:W-:-:S02]  /*0d20*/  LOP3.LUT R13, R0, 0x8, R12, 0xf8, !PT ;  /* 0x00000008000d7812 */ /* 0x002fc400078ef80c */
[----:B------:R-:W-:Y:S01]  /*0d30*/  SHF.R.U32.HI R5, RZ, 0x3, R0 ;  /* 0x00000003ff057819 */ /* 0x000fe20000011600 */
[----:B------:R-:W-:Y:S01]  /*0d40*/  IMAD R0, R24, 0x200, R18 ;  /* 0x0000020018007824 */ /* 0x000fe200078e0212 */
[----:B------:R-:W-:Y:S01]  /*0d50*/  @P2 IADD3 R12, R3, UR4, RZ ;  /* 0x00000004030c2c10 */ /* 0x000fe2000fffe0ff */
[----:B------:R-:W-:Y:S01]  /*0d60*/  @P6 IMAD.SHL.U32 R3, R135, 0x2, RZ ;  /* 0x0000000287036824 */ /* 0x000fe200078e00ff */
[----:B------:R-:W-:Y:S01]  /*0d70*/  @P2 LEA R4, P1, R2, c[0x0][0x1c8], 0x1 ;  /* 0x0000720002042a11 */ /* 0x000fe200078208ff */
[----:B------:R-:W-:Y:S01]  /*0d80*/  IMAD.SHL.U32 R212, R0, 0x2, RZ ;  /* 0x0000000200d47824 */ /* 0x000fe200078e00ff */
[----:B------:R-:W-:Y:S01]  /*0d90*/  LOP3.LUT R13, R13, R5, RZ, 0x3c, !PT ;  /* 0x000000050d0d7212 */ /* 0x000fe200078e3cff */
[----:B------:R-:W-:Y:S01]  /*0da0*/  ULDC.64 UR4, c[0x0][0x208] ;  /* 0x0000820000047ab9 */ /* 0x000fe20000000a00 */
[----:B------:R-:W-:Y:S01]  /*0db0*/  @P2 LEA.HI.X R5, R2, c[0x0][0x1cc], R12, 0x1, P1 ;  /* 0x0000730002052a11 */ /* 0x000fe200008f0c0c */
[----:B------:R-:W-:Y:S01]  /*0dc0*/  @P5 IMAD.SHL.U32 R2, R135, 0x2, RZ ;  /* 0x0000000287025824 */ /* 0x000fe200078e00ff */
[----:B------:R1:W-:Y:S01]  /*0dd0*/  @P6 LDGSTS.E.BYPASS.LTC128B.128 [R3+0x8100], [R10.64], !P3 ;  /* 0x081000000a036fae */ /* 0x0003e2000d901d56 */
[C---:B------:R-:W-:Y:S01]  /*0de0*/  IADD3 R0, R212.reuse, 0x8100, RZ ;  /* 0x00008100d4007810 */ /* 0x040fe20007ffe0ff */
[----:B------:R-:W-:Y:S01]  /*0df0*/  UIMAD.WIDE.U32 UR16, UR11, UR4, URZ ;  /* 0x000000040b1072a5 */ /* 0x000fe2000f8e003f */
[----:B------:R-:W-:Y:S01]  /*0e00*/  IADD3 R219, R212, 0x8120, RZ ;  /* 0x00008120d4db7810 */ /* 0x000fe20007ffe0ff */
[----:B------:R1:W-:Y:S01]  /*0e10*/  @P6 LDGSTS.E.BYPASS.LTC128B.128 [R3+0xc100], [R10.64+0x80], !P0 ;  /* 0x0c1000800a036fae */ /* 0x0003e2000c101d56 */
[----:B------:R-:W-:-:S03]  /*0e20*/  UIMAD UR11, UR11, UR5, URZ ;  /* 0x000000050b0b72a4 */ /* 0x000fc6000f8e023f */
[----:B------:R2:W-:Y:S01]  /*0e30*/  @P5 LDGSTS.E.BYPASS.LTC128B.128 [R2+0x9100], [R8.64], !P3 ;  /* 0x0910000008025fae */ /* 0x0005e2000d901d56 */
[----:B------:R-:W-:-:S03]  /*0e40*/  UIADD3 UR11, UR17, UR11, URZ ;  /* 0x0000000b110b7290 */ /* 0x000fc6000fffe03f */
[----:B------:R2:W-:Y:S01]  /*0e50*/  @P5 LDGSTS.E.BYPASS.LTC128B.128 [R2+0xd100], [R8.64+0x80], !P0 ;  /* 0x0d10008008025fae */ /* 0x0005e2000c101d56 */
[----:B-1----:R-:W-:-:S05]  /*0e60*/  @P4 IMAD.SHL.U32 R3, R135, 0x2, RZ ;  /* 0x0000000287034824 */ /* 0x002fca00078e00ff */
[----:B------:R1:W-:Y:S01]  /*0e70*/  @P4 LDGSTS.E.BYPASS.LTC128B.128 [R3+0xa100], [R6.64], !P3 ;  /* 0x0a10000006034fae */ /* 0x0003e2000d901d56 */
[----:B--2---:R-:W-:-:S03]  /*0e80*/  @P2 IMAD.SHL.U32 R2, R135, 0x2, RZ ;  /* 0x0000000287022824 */ /* 0x004fc600078e00ff */
[----:B------:R1:W-:Y:S01]  /*0e90*/  @P4 LDGSTS.E.BYPASS.LTC128B.128 [R3+0xe100], [R6.64+0x80], !P0 ;  /* 0x0e10008006034fae */ /* 0x0003e2000c101d56 */
[----:B------:R-:W-:-:S03]  /*0ea0*/  LOP3.LUT P4, RZ, R32, 0x2, RZ, 0xc0, !PT ;  /* 0x0000000220ff7812 */ /* 0x000fc6000788c0ff */
[----:B------:R2:W-:Y:S04]  /*0eb0*/  @P2 LDGSTS.E.BYPASS.LTC128B.128 [R2+0xb100], [R4.64], !P3 ;  /* 0x0b10000004022fae */ /* 0x0005e8000d901d56 */
[----:B------:R2:W-:Y:S01]  /*0ec0*/  @P2 LDGSTS.E.BYPASS.LTC128B.128 [R2+0xf100], [R4.64+0x80], !P0 ;  /* 0x0f10008004022fae */ /* 0x0005e2000c101d56 */
[----:B------:R-:W-:-:S03]  /*0ed0*/  R2P PR, R14, 0x6 ;  /* 0x000000060e007804 */ /* 0x000fc60000000000 */
[----:B------:R-:W0:Y:S02]  /*0ee0*/  LDGDEPBAR ;  /* 0x00000000000079af */ /* 0x000e240000000000 */
[----:B------:R-:W-:-:S04]  /*0ef0*/  @P4 IADD3 R219, R0, -0x20, RZ ;  /* 0xffffffe000db4810 */ /* 0x000fc80007ffe0ff */
[C---:B------:R-:W-:Y:S02]  /*0f00*/  IADD3 R234, R219.reuse, 0x800, RZ ;  /* 0x00000800dbea7810 */ /* 0x040fe40007ffe0ff */
[C---:B------:R-:W-:Y:S02]  /*0f10*/  IADD3 R233, R219.reuse, 0x1000, RZ ;  /* 0x00001000dbe97810 */ /* 0x040fe40007ffe0ff */
[C---:B------:R-:W-:Y:S02]  /*0f20*/  IADD3 R232, R219.reuse, 0x1800, RZ ;  /* 0x00001800dbe87810 */ /* 0x040fe40007ffe0ff */
[C---:B------:R-:W-:Y:S02]  /*0f30*/  IADD3 R231, R219.reuse, 0x2000, RZ ;  /* 0x00002000dbe77810 */ /* 0x040fe40007ffe0ff */
[----:B------:R-:W-:Y:S01]  /*0f40*/  IADD3 R230, R219, 0x2800, RZ ;  /* 0x00002800dbe67810 */ /* 0x000fe20007ffe0ff */
[----:B-1----:R-:W-:Y:S01]  /*0f50*/  IMAD.MOV.U32 R3, RZ, RZ, 0x20 ;  /* 0x00000020ff037424 */ /* 0x002fe200078e00ff */
[----:B------:R-:W-:-:S02]  /*0f60*/  LEA.HI R7, R27, R28, RZ, 0x5 ;  /* 0x0000001c1b077211 */ /* 0x000fc400078f28ff */
[----:B------:R-:W-:Y:S02]  /*0f70*/  IADD3 R229, R219, 0x3000, RZ ;  /* 0x00003000dbe57810 */ /* 0x000fe40007ffe0ff */
[----:B------:R-:W-:Y:S02]  /*0f80*/  SHF.R.S32.HI R188, RZ, 0x5, R7 ;  /* 0x00000005ffbc7819 */ /* 0x000fe40000011407 */
[----:B------:R-:W-:Y:S01]  /*0f90*/  SEL R0, R3, 0xffffffe0, !P2 ;  /* 0xffffffe003007807 */ /* 0x000fe20005000000 */
[----:B--2---:R-:W-:Y:S01]  /*0fa0*/  IMAD.SHL.U32 R4, R15, 0x40, RZ ;  /* 0x000000400f047824 */ /* 0x004fe200078e00ff */
[----:B------:R-:W-:-:S04]  /*0fb0*/  DEPBAR.LE SB0, 0x1 ;  /* 0x000080400000791a */ /* 0x000fc80000000000 */
[----:B------:R-:W-:Y:S01]  /*0fc0*/  LOP3.LUT R4, R13, 0xfffffe00, R4, 0xf8, !PT ;  /* 0xfffffe000d047812 */ /* 0x000fe200078ef804 */
[----:B------:R-:W-:Y:S01]  /*0fd0*/  IMAD.MOV.U32 R5, RZ, RZ, 0x10 ;  /* 0x00000010ff057424 */ /* 0x000fe200078e00ff */
[----:B------:R-:W-:Y:S01]  /*0fe0*/  LOP3.LUT R7, R7, 0xffffffe0, RZ, 0xc0, !PT ;  /* 0xffffffe007077812 */ /* 0x000fe200078ec0ff */
[----:B------:R-:W-:Y:S01]  /*0ff0*/  IMAD R2, R26, c[0x0][0x208], RZ ;  /* 0x000082001a027a24 */ /* 0x000fe200078e02ff */
[----:B------:R-:W-:Y:S01]  /*1000*/  BAR.SYNC.DEFER_BLOCKING 0x0 ;  /* 0x0000000000007b1d */ /* 0x000fe20000010000 */
[----:B------:R-:W-:Y:S01]  /*1010*/  IMAD R188, R188, 0x400, R4 ;  /* 0x00000400bcbc7824 */ /* 0x000fe200078e0204 */
[----:B------:R-:W-:Y:S01]  /*1020*/  SEL R5, R5, 0xfffffff0, !P1 ;  /* 0xfffffff005057807 */ /* 0x000fe20004800000 */
[----:B------:R-:W-:Y:S01]  /*1030*/  IMAD R6, R23, c[0x0][0x20c], R2 ;  /* 0x0000830017067a24 */ /* 0x000fe200078e0202 */
[----:B------:R-:W-:Y:S01]  /*1040*/  PLOP3.LUT P1, PT, PT, PT, UP0, 0x80, 0x0 ;  /* 0x000000000000781c */ /* 0x000fe20003f2f008 */
[----:B------:R-:W-:Y:S01]  /*1050*/  IMAD.SHL.U32 R188, R188, 0x2, RZ ;  /* 0x00000002bcbc7824 */ /* 0x000fe200078e00ff */
[----:B------:R-:W-:Y:S01]  /*1060*/  IADD3 R228, R219, 0x3800, RZ ;  /* 0x00003800dbe47810 */ /* 0x000fe20007ffe0ff */
[----:B------:R-:W-:-:S04]  /*1070*/  IMAD.WIDE.U32 R2, R23, c[0x0][0x208], R34 ;  /* 0x0000820017027a25 */ /* 0x000fc800078e0022 */
[--C-:B------:R-:W-:Y:S02]  /*1080*/  IMAD R196, R5, 0x2, R188.reuse ;  /* 0x0000000205c47824 */ /* 0x100fe400078e02bc */
[C---:B------:R-:W-:Y:S02]  /*1090*/  IMAD R200, R0.reuse, 0x2, R188 ;  /* 0x0000000200c87824 */ /* 0x040fe400078e02bc */
[----:B------:R-:W-:Y:S02]  /*10a0*/  IMAD R208, R0, 0x2, R196 ;  /* 0x0000000200d07824 */ /* 0x000fe400078e02c4 */
[----:B------:R-:W-:Y:S02]  /*10b0*/  IMAD.IADD R3, R3, 0x1, R6 ;  /* 0x0000000103037824 */ /* 0x000fe400078e0206 */
[----:B------:R-:W-:Y:S02]  /*10c0*/  IMAD R6, R30, c[0x0][0x210], RZ ;  /* 0x000084001e067a24 */ /* 0x000fe400078e02ff */
[C---:B------:R-:W-:Y:S01]  /*10d0*/  IMAD.WIDE.U32 R2, R29.reuse, c[0x0][0x210], R2 ;  /* 0x000084001d027a25 */ /* 0x040fe200078e0002 */
[----:B------:R3:W1:Y:S03]  /*10e0*/  LDSM.16.M88.4 R140, [R188+0x100] ;  /* 0x00010000bc8c783b */ /* 0x0006660000000200 */
[----:B------:R-:W-:-:S02]  /*10f0*/  IMAD R6, R29, c[0x0][0x214], R6 ;  /* 0x000085001d067a24 */ /* 0x000fc400078e0206 */
[----:B------:R-:W-:Y:S01]  /*1100*/  IMAD.IADD R132, R28, 0x1, -R7 ;  /* 0x000000011c847824 */ /* 0x000fe200078e0a07 */
[----:B------:R3:W2:Y:S01]  /*1110*/  LDSM.16.M88.4 R144, [R196+0x100] ;  /* 0x00010000c490783b */ /* 0x0006a20000000200 */
[----:B------:R-:W-:Y:S02]  /*1120*/  IMAD.IADD R3, R3, 0x1, R6 ;  /* 0x0000000103037824 */ /* 0x000fe400078e0206 */
[----:B------:R-:W-:Y:S01]  /*1130*/  IMAD R6, R21, c[0x0][0x218], RZ ;  /* 0x0000860015067a24 */ /* 0x000fe200078e02ff */
[----:B------:R3:W4:Y:S01]  /*1140*/  LDSM.16.M88.4 R164, [R200+0x100] ;  /* 0x00010000c8a4783b */ /* 0x0007220000000200 */
[----:B------:R-:W-:-:S03]  /*1150*/  IMAD.WIDE.U32 R10, R20, c[0x0][0x218], R2 ;  /* 0x00008600140a7a25 */ /* 0x000fc600078e0002 */
[----:B------:R3:W1:Y:S01]  /*1160*/  LDSM.16.M88.4 R184, [R208+0x100] ;  /* 0x00010000d0b8783b */ /* 0x0006620000000200 */
[----:B------:R-:W-:-:S03]  /*1170*/  IMAD R6, R20, c[0x0][0x21c], R6 ;  /* 0x0000870014067a24 */ /* 0x000fc600078e0206 */
[----:B------:R-:W1:Y:S01]  /*1180*/  LDSM.16.M88.4 R188, [R188+0x4100] ;  /* 0x00410000bcbc783b */ /* 0x000e620000000200 */
[----:B------:R-:W-:-:S03]  /*1190*/  IMAD.IADD R8, R11, 0x1, R6 ;  /* 0x000000010b087824 */ /* 0x000fc600078e0206 */
[----:B------:R-:W1:Y:S04]  /*11a0*/  LDSM.16.M88.4 R196, [R196+0x4100] ;  /* 0x00410000c4c4783b */ /* 0x000e680000000200 */
[----:B------:R-:W1:Y:S04]  /*11b0*/  LDSM.16.M88.4 R200, [R200+0x4100] ;  /* 0x00410000c8c8783b */ /* 0x000e680000000200 */
[----:B------:R-:W1:Y:S04]  /*11c0*/  LDSM.16.M88.4 R208, [R208+0x4100] ;  /* 0x00410000d0d0783b */ /* 0x000e680000000200 */
[----:B------:R-:W-:Y:S06]  /*11d0*/  BAR.SYNC.DEFER_BLOCKING 0x0 ;  /* 0x0000000000007b1d */ /* 0x000fec0000010000 */
[----:B------:R3:W-:Y:S04]  /*11e0*/  STL.64 [R1+0x30], R10 ;  /* 0x0000300a01007387 */ /* 0x0007e80000100a00 */
[----:B------:R3:W-:Y:S01]  /*11f0*/  STL [R1+0x40], R8 ;  /* 0x0000400801007387 */ /* 0x0007e20000100800 */
[----:B------:R-:W-:-:S04]  /*1200*/  DEPBAR.LE SB0, 0x0 ;  /* 0x000080000000791a */ /* 0x000fc80000000000 */
[----:B------:R-:W-:Y:S06]  /*1210*/  BAR.SYNC.DEFER_BLOCKING 0x0 ;  /* 0x0000000000007b1d */ /* 0x000fec0000010000 */
[----:B------:R3:W1:Y:S04]  /*1220*/  LDSM.16.M88.4 R24, [R212+0x8100] ;  /* 0x00810000d418783b */ /* 0x0006680000000200 */
[----:B------:R3:W1:Y:S04]  /*1230*/  LDSM.16.M88.4 R16, [R212+0x8900] ;  /* 0x00890000d410783b */ /* 0x0006680000000200 */
[----:B------:R3:W1:Y:S04]  /*1240*/  LDSM.16.M88.4 R36, [R212+0x9100] ;  /* 0x00910000d424783b */ /* 0x0006680000000200 */
[----:B------:R3:W1:Y:S04]  /*1250*/  LDSM.16.M88.4 R48, [R212+0x9900] ;  /* 0x00990000d430783b */ /* 0x0006680000000200 */
[----:B------:R3:W1:Y:S04]  /*1260*/  LDSM.16.M88.4 R52, [R212+0xa100] ;  /* 0x00a10000d434783b */ /* 0x0006680000000200 */
[----:B------:R3:W1:Y:S04]  /*1270*/  LDSM.16.M88.4 R60, [R212+0xa900] ;  /* 0x00a90000d43c783b */ /* 0x0006680000000200 */
[----:B------:R3:W1:Y:S04]  /*1280*/  LDSM.16.M88.4 R80, [R212+0xb100] ;  /* 0x00b10000d450783b */ /* 0x0006680000000200 */
[----:B------:R3:W1:Y:S04]  /*1290*/  LDSM.16.M88.4 R84, [R212+0xb900] ;  /* 0x00b90000d454783b */ /* 0x0006680000000200 */
[----:B------:R3:W1:Y:S04]  /*12a0*/  LDSM.16.M88.4 R40, [R219] ;  /* 0x00000000db28783b */ /* 0x0006680000000200 */
[----:B------:R3:W1:Y:S04]  /*12b0*/  LDSM.16.M88.4 R56, [R219+0x800] ;  /* 0x00080000db38783b */ /* 0x0006680000000200 */
[----:B------:R3:W1:Y:S04]  /*12c0*/  LDSM.16.M88.4 R44, [R219+0x1000] ;  /* 0x00100000db2c783b */ /* 0x0006680000000200 */
[----:B------:R3:W1:Y:S04]  /*12d0*/  LDSM.16.M88.4 R88, [R219+0x1800] ;  /* 0x00180000db58783b */ /* 0x0006680000000200 */
[----:B------:R3:W1:Y:S04]  /*12e0*/  LDSM.16.M88.4 R124, [R219+0x2000] ;  /* 0x00200000db7c783b */ /* 0x0006680000000200 */
[----:B------:R3:W1:Y:S04]  /*12f0*/  LDSM.16.M88.4 R92, [R219+0x2800] ;  /* 0x00280000db5c783b */ /* 0x0006680000000200 */
[----:B------:R3:W1:Y:S04]  /*1300*/  LDSM.16.M88.4 R112, [R219+0x3000] ;  /* 0x00300000db70783b */ /* 0x0006680000000200 */
[----:B------:R3:W1:Y:S01]  /*1310*/  LDSM.16.M88.4 R104, [R219+0x3800] ;  /* 0x00380000db68783b */ /* 0x0006620000000200 */
[----:B------:R-:W-:Y:S05]  /*1320*/  @!P1 BRA `(.L_x_0) ;  /* 0x0000031000009947 */ /* 0x000fea0003800000 */
[----:B--2-4-:R-:W-:Y:S01]  /*1330*/  ULDC.64 UR4, c[0x0][0x208] ;  /* 0x0000820000047ab9 */ /* 0x014fe20000000a00 */
[----:B------:R-:W-:Y:S01]  /*1340*/  IMAD.SHL.U32 R12, R135, 0x2, RZ ;  /* 0x00000002870c7824 */ /* 0x000fe200078e00ff */
[----:B------:R-:W-:-:S02]  /*1350*/  UIMAD UR12, UR12, UR4, URZ ;  /* 0x000000040c0c72a4 */ /* 0x000fc4000f8e023f */
[----:B------:R-:W-:Y:S02]  /*1360*/  UIMAD.WIDE.U32 UR24, UR13, UR4, URZ ;  /* 0x000000040d1872a5 */ /* 0x000fe4000f8e003f */
[----:B------:R-:W-:Y:S02]  /*1370*/  UIMAD UR5, UR13, UR5, UR12 ;  /* 0x000000050d0572a4 */ /* 0x000fe4000f8e020c */
[----:B------:R-:W-:Y:S02]  /*1380*/  UIMAD UR4, UR13, -0x80, UR8 ;  /* 0xffffff800d0478a4 */ /* 0x000fe4000f8e0208 */
[----:B------:R-:W-:Y:S01]  /*1390*/  UIADD3 UR5, UR25, UR5, URZ ;  /* 0x0000000519057290 */ /* 0x000fe2000fffe03f */
[----:B------:R-:W-:Y:S02]  /*13a0*/  IMAD.U32 R6, RZ, RZ, UR24 ;  /* 0x00000018ff067e24 */ /* 0x000fe4000f8e00ff */
[----:B------:R-:W-:Y:S01]  /*13b0*/  IMAD.U32 R7, RZ, RZ, UR25 ;  /* 0x00000019ff077e24 */ /* 0x000fe2000f8e00ff */
[----:B------:R-:W-:-:S02]  /*13c0*/  IADD3 R2, -R23, UR4, RZ ;  /* 0x0000000417027c10 */ /* 0x000fc4000fffe1ff */
[----:B------:R-:W-:Y:S01]  /*13d0*/  IMAD.U32 R7, RZ, RZ, UR5 ;  /* 0x00000005ff077e24 */ /* 0x000fe2000f8e00ff */
[----:B------:R-:W-:Y:S01]  /*13e0*/  LEA R3, P1, R6, R10, 0x7 ;  /* 0x0000000a06037211 */ /* 0x000fe200078238ff */
[----:B------:R-:W-:Y:S01]  /*13f0*/  UIADD3 UR5, UP0, UR16, 0x80, URZ ;  /* 0x0000008010057890 */ /* 0x000fe2000ff1e03f */
[C---:B------:R-:W-:Y:S02]  /*1400*/  ISETP.LT.OR P4, PT, R2.reuse, 0x1, P3 ;  /* 0x000000010200780c */ /* 0x040fe40001f81670 */
[----:B------:R-:W-:Y:S01]  /*1410*/  ISETP.LT.OR P2, PT, R2, 0x1, P0 ;  /* 0x000000010200780c */ /* 0x000fe20000741670 */
[----:B------:R-:W-:Y:S01]  /*1420*/  UIADD3.X UR4, URZ, UR11, URZ, UP0, !UPT ;  /* 0x0000000b3f047290 */ /* 0x000fe200087fe43f */
[----:B------:R-:W-:Y:S02]  /*1430*/  LEA.HI.X R7, R6, R8, R7, 0x7, P1 ;  /* 0x0000000806077211 */ /* 0x000fe400008f3c07 */
[----:B------:R-:W-:Y:S02]  /*1440*/  LEA R6, P1, R3, c[0x0][0x1f8], 0x1 ;  /* 0x00007e0003067a11 */ /* 0x000fe400078208ff */
[----:B------:R-:W-:-:S02]  /*1450*/  ISETP.LT.OR P6, PT, R2, 0x21, P3 ;  /* 0x000000210200780c */ /* 0x000fc40001fc1670 */
[----:B------:R-:W-:Y:S01]  /*1460*/  LEA.HI.X R7, R3, c[0x0][0x1fc], R7, 0x1, P1 ;  /* 0x00007f0003077a11 */ /* 0x000fe200008f0c07 */
[----:B------:R-:W-:Y:S01]  /*1470*/  IMAD.U32 R3, RZ, RZ, UR16 ;  /* 0x00000010ff037e24 */ /* 0x000fe2000f8e00ff */
[----:B------:R-:W-:Y:S02]  /*1480*/  ISETP.LT.OR P1, PT, R2, 0x21, P0 ;  /* 0x000000210200780c */ /* 0x000fe40000721670 */
[----:B---3--:R-:W-:Y:S01]  /*1490*/  IADD3 R8, P5, R6, UR16, RZ ;  /* 0x0000001006087c10 */ /* 0x008fe2000ffbe0ff */
[----:B------:R-:W-:Y:S01]  /*14a0*/  @!PT LDS RZ, [RZ] ;  /* 0x00000000fffff984 */ /* 0x000fe20000000800 */
[----:B------:R-:W-:Y:S01]  /*14b0*/  @!PT LDS RZ, [RZ] ;  /* 0x00000000fffff984 */ /* 0x000fe20000000800 */
[----:B------:R-:W-:Y:S01]  /*14c0*/  @!PT LDS RZ, [RZ] ;  /* 0x00000000fffff984 */ /* 0x000fe20000000800 */
[----:B------:R2:W-:Y:S03]  /*14d0*/  LDGSTS.E.BYPASS.LTC128B.128 [R12+0x100], [R6.64], !P4 ;  /* 0x00100000060c7fae */ /* 0x0005e6000e101d56 */
[----:B------:R-:W-:Y:S01]  /*14e0*/  IADD3.X R9, R7, UR11, RZ, P5, !PT ;  /* 0x0000000b07097c10 */ /* 0x000fe2000affe4ff */
[----:B------:R2:W-:Y:S01]  /*14f0*/  LDGSTS.E.BYPASS.LTC128B.128 [R12+0x4100], [R6.64+0x80], !P2 ;  /* 0x04100080060c7fae */ /* 0x0005e2000d101d56 */
[----:B------:R-:W-:-:S02]  /*1500*/  IADD3 R10, P4, P2, R3, 0x80, R6 ;  /* 0x00000080030a7810 */ /* 0x000fc40007a9e006 */
[C---:B------:R-:W-:Y:S01]  /*1510*/  ISETP.LT.OR P5, PT, R2.reuse, 0x41, P0 ;  /* 0x000000410200780c */ /* 0x040fe200007a1670 */
[----:B------:R3:W-:Y:S01]  /*1520*/  LDGSTS.E.BYPASS.LTC128B.128 [R12+0x1100], [R8.64], !P6 ;  /* 0x01100000080c7fae */ /* 0x0007e2000f101d56 */
[----:B------:R-:W-:Y:S02]  /*1530*/  IADD3.X R11, RZ, UR11, R7, P4, P2 ;  /* 0x0000000bff0b7c10 */ /* 0x000fe4000a7e4407 */
[----:B------:R-:W-:-:S03]  /*1540*/  ISETP.LT.OR P6, PT, R2, 0x41, P3 ;  /* 0x000000410200780c */ /* 0x000fc60001fc1670 */
[----:B------:R4:W-:Y:S01]  /*1550*/  LDGSTS.E.BYPASS.LTC128B.128 [R12+0x5100], [R10.64], !P1 ;  /* 0x051000000a0c7fae */ /* 0x0009e2000c901d56 */
[----:B--2---:R-:W-:-:S04]  /*1560*/  IADD3 R6, P4, R8, UR16, RZ ;  /* 0x0000001008067c10 */ /* 0x004fc8000ff9e0ff */
[----:B------:R-:W-:Y:S02]  /*1570*/  IADD3.X R7, R9, UR11, RZ, P4, !PT ;  /* 0x0000000b09077c10 */ /* 0x000fe4000a7fe4ff */
[----:B------:R-:W-:-:S03]  /*1580*/  ISETP.LT.OR P4, PT, R2, 0x61, P3 ;  /* 0x000000610200780c */ /* 0x000fc60001f81670 */
[----:B------:R2:W-:Y:S01]  /*1590*/  LDGSTS.E.BYPASS.LTC128B.128 [R12+0x2100], [R6.64], !P6 ;  /* 0x02100000060c7fae */ /* 0x0005e2000f101d56 */
[----:B----4-:R-:W-:Y:S02]  /*15a0*/  IADD3 R10, P2, R8, UR5, RZ ;  /* 0x00000005080a7c10 */ /* 0x010fe4000ff5e0ff */
[----:B---3--:R-:W-:Y:S02]  /*15b0*/  IADD3 R8, P1, R6, UR16, RZ ;  /* 0x0000001006087c10 */ /* 0x008fe4000ff3e0ff */
[----:B------:R-:W-:Y:S02]  /*15c0*/  IADD3.X R11, R9, UR4, RZ, P2, !PT ;  /* 0x00000004090b7c10 */ /* 0x000fe400097fe4ff */
[----:B------:R-:W-:Y:S02]  /*15d0*/  ISETP.LT.OR P2, PT, R2, 0x61, P0 ;  /* 0x000000610200780c */ /* 0x000fe40000741670 */
[----:B------:R-:W-:Y:S01]  /*15e0*/  IADD3.X R9, R7, UR11, RZ, P1, !PT ;  /* 0x0000000b07097c10 */ /* 0x000fe20008ffe4ff */
[----:B------:R2:W-:Y:S01]  /*15f0*/  LDGSTS.E.BYPASS.LTC128B.128 [R12+0x6100], [R10.64], !P5 ;  /* 0x061000000a0c7fae */ /* 0x0005e2000e901d56 */
[----:B------:R-:W-:-:S03]  /*1600*/  IADD3 R2, P1, R6, UR5, RZ ;  /* 0x0000000506027c10 */ /* 0x000fc6000ff3e0ff */
[----:B------:R2:W-:Y:S01]  /*1610*/  LDGSTS.E.BYPASS.LTC128B.128 [R12+0x3100], [R8.64], !P4 ;  /* 0x03100000080c7fae */ /* 0x0005e2000e101d56 */
[----:B------:R-:W-:-:S05]  /*1620*/  IADD3.X R3, R7, UR4, RZ, P1, !PT ;  /* 0x0000000407037c10 */ /* 0x000fca0008ffe4ff */
[----:B------:R2:W-:Y:S04]  /*1630*/  LDGSTS.E.BYPASS.LTC128B.128 [R12+0x7100], [R2.64], !P2 ;  /* 0x07100000020c7fae */ /* 0x0005e8000d101d56 */
.L_x_0:
[C---:B-12-4-:R-:W-:Y:S01]  /*1640*/  HMMA.16816.F32 R28, R140.reuse, R24, RZ ;  /* 0x000000188c1c723c */ /* 0x056fe200000018ff */
[----:B------:R-:W-:Y:S01]  /*1650*/  LOP3.LUT P1, RZ, R32, 0x4, RZ, 0xc0, !PT ;  /* 0x0000000420ff7812 */ /* 0x000fe2000782c0ff */
[----:B------:R-:W0:Y:S01]  /*1660*/  LDGDEPBAR ;  /* 0x00000000000079af */ /* 0x000e220000000000 */
[----:B------:R-:W-:Y:S01]  /*1670*/  MOV R2, 0x40 ;  /* 0x0000004000027802 */ /* 0x000fe20000000f00 */
[----:B------:R-:W-:Y:S01]  /*1680*/  UISETP.GE.AND UP0, UPT, UR8, 0x81, UPT ;  /* 0x000000810800788c */ /* 0x000fe2000bf06270 */
[C---:B------:R-:W-:Y:S02]  /*1690*/  IADD3 R227, R219.reuse, 0x4000, RZ ;  /* 0x00004000dbe37810 */ /* 0x040fe40007ffe0ff */
[----:B------:R-:W-:Y:S01]  /*16a0*/  SEL R2, R2, 0xffffffc0, !P1 ;  /* 0xffffffc002027807 */ /* 0x000fe20004800000 */
[----:B------:R-:W-:Y:S01]  /*16b0*/  HMMA.16816.F32 R24, R140, R26, RZ ;  /* 0x0000001a8c18723c */ /* 0x000fe200000018ff */
[----:B------:R-:W-:Y:S02]  /*16c0*/  IADD3 R226, R219, 0x4800, RZ ;  /* 0x00004800dbe27810 */ /* 0x000fe40007ffe0ff */
[----:B------:R-:W-:-:S02]  /*16d0*/  IADD3 R218, R212, R2, RZ ;  /* 0x00000002d4da7210 */ /* 0x000fc40007ffe0ff */
[C---:B------:R-:W-:Y:S02]  /*16e0*/  IADD3 R215, R219.reuse, R2, RZ ;  /* 0x00000002dbd77210 */ /* 0x040fe40007ffe0ff */
[----:B------:R-:W-:Y:S01]  /*16f0*/  PLOP3.LUT P1, PT, PT, PT, UP0, 0x80, 0x0 ;  /* 0x000000000000781c */ /* 0x000fe20003f2f008 */
[C---:B------:R-:W-:Y:S01]  /*1700*/  HMMA.16816.F32 R12, R140.reuse, R36, RZ ;  /* 0x000000248c0c723c */ /* 0x040fe200000018ff */
[C---:B------:R-:W-:Y:S02]  /*1710*/  IADD3 R225, R219.reuse, 0x5000, RZ ;  /* 0x00005000dbe17810 */ /* 0x040fe40007ffe0ff */
[C---:B------:R-:W-:Y:S02]  /*1720*/  IADD3 R224, R219.reuse, 0x5800, RZ ;  /* 0x00005800dbe07810 */ /* 0x040fe40007ffe0ff */
[C---:B------:R-:W-:Y:S02]  /*1730*/  IADD3 R223, R219.reuse, 0x6000, RZ ;  /* 0x00006000dbdf7810 */ /* 0x040fe40007ffe0ff */
[C---:B------:R-:W-:Y:S01]  /*1740*/  IADD3 R222, R219.reuse, 0x6800, RZ ;  /* 0x00006800dbde7810 */ /* 0x040fe20007ffe0ff */
[----:B---3--:R-:W-:Y:S01]  /*1750*/  HMMA.16816.F32 R8, R140, R38, RZ ;  /* 0x000000268c08723c */ /* 0x008fe200000018ff */
[----:B------:R-:W-:-:S02]  /*1760*/  IADD3 R221, R219, 0x7000, RZ ;  /* 0x00007000dbdd7810 */ /* 0x000fc40007ffe0ff */
[----:B------:R-:W-:-:S05]  /*1770*/  IADD3 R220, R219, 0x7800, RZ ;  /* 0x00007800dbdc7810 */ /* 0x000fca0007ffe0ff */
[C---:B------:R-:W-:Y:S08]  /*1780*/  HMMA.16816.F32 R20, R140.reuse, R16, RZ ;  /* 0x000000108c14723c */ /* 0x040ff000000018ff */
[C---:B------:R-:W-:Y:S08]  /*1790*/  HMMA.16816.F32 R16, R140.reuse, R18, RZ ;  /* 0x000000128c10723c */ /* 0x040ff000000018ff */
[----:B------:R-:W-:Y:S08]  /*17a0*/  HMMA.16816.F32 R36, R140, R52, RZ ;  /* 0x000000348c24723c */ /* 0x000ff000000018ff */
[C---:B------:R-:W-:Y:S08]  /*17b0*/  HMMA.16816.F32 R72, R144.reuse, R42, R24 ;  /* 0x0000002a9048723c */ /* 0x040ff00000001818 */
[C---:B------:R-:W-:Y:S08]  /*17c0*/  HMMA.16816.F32 R68, R144.reuse, R44, R12 ;  /* 0x0000002c9044723c */ /* 0x040ff0000000180c */
[----:B------:R-:W-:Y:S08]  /*17d0*/  HMMA.16816.F32 R128, R144, R46, R8 ;  /* 0x0000002e9080723c */ /* 0x000ff00000001808 */
[----:B------:R-:W-:Y:S01]  /*17e0*/  HMMA.16816.F32 R32, R140, R54, RZ ;  /* 0x000000368c20723c */ /* 0x000fe200000018ff */
[----:B------:R-:W1:Y:S07]  /*17f0*/  LDSM.16.M88.4 R52, [R218+0x8900] ;  /* 0x00890000da34783b */ /* 0x000e6e0000000200 */
[----:B------:R-:W-:Y:S08]  /*1800*/  HMMA.16816.F32 R64, R144, R56, R20 ;  /* 0x000000389040723c */ /* 0x000ff00000001814 */
[C---:B------:R-:W-:Y:S08]  /*1810*/  HMMA.16816.F32 R44, R140.reuse, R48, RZ ;  /* 0x000000308c2c723c */ /* 0x040ff000000018ff */
[C---:B------:R-:W-:Y:S08]  /*1820*/  HMMA.16816.F32 R24, R140.reuse, R62, RZ ;  /* 0x0000003e8c18723c */ /* 0x040ff000000018ff */
[C---:B------:R-:W-:Y:S08]  /*1830*/  HMMA.16816.F32 R20, R140.reuse, R80, RZ ;  /* 0x000000508c14723c */ /* 0x040ff000000018ff */
[----:B------:R-:W-:Y:S08]  /*1840*/  HMMA.16816.F32 R12, R140, R84, RZ ;  /* 0x000000548c0c723c */ /* 0x000ff000000018ff */
[C---:B------:R-:W-:Y:S08]  /*1850*/  HMMA.16816.F32 R76, R144.reuse, R40, R28 ;  /* 0x00000028904c723c */ /* 0x040ff0000000181c */
[----:B------:R-:W-:Y:S08]  /*1860*/  HMMA.16816.F32 R56, R144, R58, R16 ;  /* 0x0000003a9038723c */ /* 0x000ff00000001810 */
[C---:B------:R-:W-:Y:S01]  /*1870*/  HMMA.16816.F32 R40, R140.reuse, R50, RZ ;  /* 0x000000328c28723c */ /* 0x040fe200000018ff */
[----:B------:R-:W2:Y:S07]  /*1880*/  LDSM.16.M88.4 R48, [R218+0x8100] ;  /* 0x00810000da30783b */ /* 0x000eae0000000200 */
[C---:B------:R-:W-:Y:S08]  /*1890*/  HMMA.16816.F32 R8, R140.reuse, R86, RZ ;  /* 0x000000568c08723c */ /* 0x040ff000000018ff */
[C---:B------:R-:W-:Y:S08]  /*18a0*/  HMMA.16816.F32 R28, R140.reuse, R60, RZ ;  /* 0x0000003c8c1c723c */ /* 0x040ff000000018ff */
[----:B------:R-:W-:Y:S08]  /*18b0*/  HMMA.16816.F32 R16, R140, R82, RZ ;  /* 0x000000528c10723c */ /* 0x000ff000000018ff */
[C---:B------:R-:W-:Y:S08]  /*18c0*/  HMMA.16816.F32 R36, R144.reuse, R124, R36 ;  /* 0x0000007c9024723c */ /* 0x040ff00000001824 */
[C---:B------:R-:W-:Y:S08]  /*18d0*/  HMMA.16816.F32 R124, R144.reuse, R126, R32 ;  /* 0x0000007e907c723c */ /* 0x040ff00000001820 */
[C---:B------:R-:W-:Y:S01]  /*18e0*/  HMMA.16816.F32 R60, R144.reuse, R88, R44 ;  /* 0x00000058903c723c */ /* 0x040fe2000000182c */
[----:B------:R-:W3:Y:S07]  /*18f0*/  LDSM.16.M88.4 R44, [R218+0x9100] ;  /* 0x00910000da2c783b */ /* 0x000eee0000000200 */
[C---:B------:R-:W-:Y:S01]  /*1900*/  HMMA.16816.F32 R32, R144.reuse, R94, R24 ;  /* 0x0000005e9020723c */ /* 0x040fe20000001818 */
[----:B------:R-:W4:Y:S07]  /*1910*/  LDSM.16.M88.4 R24, [R218+0x9900] ;  /* 0x00990000da18783b */ /* 0x000f2e0000000200 */
[C---:B------:R-:W-:Y:S01]  /*1920*/  HMMA.16816.F32 R116, R144.reuse, R112, R20 ;  /* 0x000000709074723c */ /* 0x040fe20000001814 */
[----:B------:R-:W5:Y:S07]  /*1930*/  LDSM.16.M88.4 R20, [R218+0xa100] ;  /* 0x00a10000da14783b */ /* 0x000f6e0000000200 */
[C---:B------:R-:W-:Y:S01]  /*1940*/  HMMA.16816.F32 R108, R144.reuse, R104, R12 ;  /* 0x00000068906c723c */ /* 0x040fe2000000180c */
[----:B------:R-:W2:Y:S07]  /*1950*/  LDSM.16.M88.4 R12, [R218+0xb100] ;  /* 0x00b10000da0c783b */ /* 0x000eae0000000200 */
[C---:B------:R-:W-:Y:S08]  /*1960*/  HMMA.16816.F32 R40, R144.reuse, R90, R40 ;  /* 0x0000005a9028723c */ /* 0x040ff00000001828 */
[C---:B------:R-:W-:Y:S01]  /*1970*/  HMMA.16816.F32 R104, R144.reuse, R106, R8 ;  /* 0x0000006a9068723c */ /* 0x040fe20000001808 */
[----:B------:R-:W3:Y:S07]  /*1980*/  LDSM.16.M88.4 R8, [R218+0xb900] ;  /* 0x00b90000da08783b */ /* 0x000eee0000000200 */
[C---:B------:R-:W-:Y:S01]  /*1990*/  HMMA.16816.F32 R120, R144.reuse, R92, R28 ;  /* 0x0000005c9078723c */ /* 0x040fe2000000181c */
[----:B------:R-:W4:Y:S07]  /*19a0*/  LDSM.16.M88.4 R28, [R215] ;  /* 0x00000000d71c783b */ /* 0x000f2e0000000200 */
[----:B------:R-:W-:Y:S01]  /*19b0*/  HMMA.16816.F32 R112, R144, R114, R16 ;  /* 0x000000729070723c */ /* 0x000fe20000001810 */
[----:B------:R-:W5:Y:S07]  /*19c0*/  LDSM.16.M88.4 R16, [R218+0xa900] ;  /* 0x00a90000da10783b */ /* 0x000f6e0000000200 */
[C---:B-1----:R-:W-:Y:S01]  /*19d0*/  HMMA.16816.F32 R88, R164.reuse, R54, R56 ;  /* 0x00000036a458723c */ /* 0x042fe20000001838 */
[----:B------:R-:W1:Y:S07]  /*19e0*/  LDSM.16.M88.4 R56, [R215+0x2000] ;  /* 0x00200000d738783b */ /* 0x000e6e0000000200 */
[C---:B--2---:R-:W-:Y:S01]  /*19f0*/  HMMA.16816.F32 R100, R164.reuse, R48, R76 ;  /* 0x00000030a464723c */ /* 0x044fe2000000184c */
[----:B------:R-:W-:Y:S07]  /*1a00*/  LDSM.16.M88.4 R76, [R215+0x800] ;  /* 0x00080000d74c783b */ /* 0x000fee0000000200 */
[C---:B------:R-:W-:Y:S08]  /*1a10*/  HMMA.16816.F32 R92, R164.reuse, R50, R72 ;  /* 0x00000032a45c723c */ /* 0x040ff00000001848 */
[C---:B---3--:R-:W-:Y:S08]  /*1a20*/  HMMA.16816.F32 R84, R164.reuse, R44, R68 ;  /* 0x0000002ca454723c */ /* 0x048ff00000001844 */
[C---:B----4-:R-:W-:Y:S01]  /*1a30*/  HMMA.16816.F32 R72, R164.reuse, R24, R60 ;  /* 0x00000018a448723c */ /* 0x050fe2000000183c */
[----:B------:R-:W-:Y:S07]  /*1a40*/  LDSM.16.M88.4 R60, [R215+0x1800] ;  /* 0x00180000d73c783b */ /* 0x000fee0000000200 */
[C---:B------:R-:W-:Y:S08]  /*1a50*/  HMMA.16816.F32 R48, R164.reuse, R26, R40 ;  /* 0x0000001aa430723c */ /* 0x040ff00000001828 */
[C---:B-----5:R-:W-:Y:S08]  /*1a60*/  HMMA.16816.F32 R40, R164.reuse, R22, R124 ;  /* 0x00000016a428723c */ /* 0x060ff0000000187c */
[C---:B------:R-:W-:Y:S08]  /*1a70*/  HMMA.16816.F32 R68, R164.reuse, R12, R116 ;  /* 0x0000000ca444723c */ /* 0x040ff00000001874 */
[C---:B------:R-:W-:Y:S01]  /*1a80*/  HMMA.16816.F32 R24, R164.reuse, R14, R112 ;  /* 0x0000000ea418723c */ /* 0x040fe20000001870 */
[----:B------:R-:W2:Y:S07]  /*1a90*/  LDSM.16.M88.4 R12, [R212+0xc100] ;  /* 0x00c10000d40c783b */ /* 0x000eae0000000200 */
[C---:B------:R-:W-:Y:S08]  /*1aa0*/  HMMA.16816.F32 R108, R164.reuse, R8, R108 ;  /* 0x00000008a46c723c */ /* 0x040ff0000000186c */
[----:B------:R-:W-:Y:S08]  /*1ab0*/  HMMA.16816.F32 R104, R164, R10, R104 ;  /* 0x0000000aa468723c */ /* 0x000ff00000001868 */
[----:B------:R-:W-:Y:S08]  /*1ac0*/  HMMA.16816.F32 R8, R184, R28, R100 ;  /* 0x0000001cb808723c */ /* 0x000ff00000001864 */
[C---:B------:R-:W-:Y:S08]  /*1ad0*/  HMMA.16816.F32 R80, R164.reuse, R46, R128 ;  /* 0x0000002ea450723c */ /* 0x040ff00000001880 */
[C---:B------:R-:W-:Y:S01]  /*1ae0*/  HMMA.16816.F32 R44, R164.reuse, R20, R36 ;  /* 0x00000014a42c723c */ /* 0x040fe20000001824 */
[----:B------:R-:W-:Y:S07]  /*1af0*/  LDSM.16.M88.4 R20, [R215+0x3000] ;  /* 0x00300000d714783b */ /* 0x000fee0000000200 */
[C---:B------:R-:W-:Y:S08]  /*1b00*/  HMMA.16816.F32 R36, R164.reuse, R16, R120 ;  /* 0x00000010a424723c */ /* 0x040ff00000001878 */
[----:B------:R-:W-:Y:S08]  /*1b10*/  HMMA.16816.F32 R32, R164, R18, R32 ;  /* 0x00000012a420723c */ /* 0x000ff00000001820 */
[C---:B------:R-:W-:Y:S01]  /*1b20*/  HMMA.16816.F32 R16, R184.reuse, R30, R92 ;  /* 0x0000001eb810723c */ /* 0x040fe2000000185c */
[----:B------:R-:W-:Y:S07]  /*1b30*/  LDSM.16.M88.4 R28, [R218+0xc100] ;  /* 0x00c10000da1c783b */ /* 0x000fee0000000200 */
[----:B-1----:R-:W-:Y:S01]  /*1b40*/  HMMA.16816.F32 R92, R184, R58, R40 ;  /* 0x0000003ab85c723c */ /* 0x002fe20000001828 */
[----:B------:R-:W1:Y:S07]  /*1b50*/  LDSM.16.M88.4 R40, [R219+0x4000] ;  /* 0x00400000db28783b */ /* 0x000e6e0000000200 */
[----:B------:R-:W-:Y:S01]  /*1b60*/  HMMA.16816.F32 R96, R164, R52, R64 ;  /* 0x00000034a460723c */ /* 0x000fe20000001840 */
[----:B------:R-:W3:Y:S04]  /*1b70*/  LDSM.16.M88.4 R64, [R215+0x1000] ;  /* 0x00100000d740783b */ /* 0x000ee80000000200 */
[----:B------:R-:W4:Y:S03]  /*1b80*/  LDSM.16.M88.4 R52, [R215+0x2800] ;  /* 0x00280000d734783b */ /* 0x000f260000000200 */
[C---:B--2---:R-:W-:Y:S08]  /*1b90*/  HMMA.16816.F32 R8, R188.reuse, R12, R8 ;  /* 0x0000000cbc08723c */ /* 0x044ff00000001808 */
[----:B------:R-:W-:Y:S01]  /*1ba0*/  HMMA.16816.F32 R12, R188, R14, R16 ;  /* 0x0000000ebc0c723c */ /* 0x000fe20000001810 */
[----:B------:R-:W2:Y:S07]  /*1bb0*/  LDSM.16.M88.4 R16, [R212+0xc900] ;  /* 0x00c90000d410783b */ /* 0x000eae0000000200 */
[C---:B------:R-:W-:Y:S08]  /*1bc0*/  HMMA.16816.F32 R96, R184.reuse, R76, R96 ;  /* 0x0000004cb860723c */ /* 0x040ff00000001860 */
[----:B------:R-:W-:Y:S08]  /*1bd0*/  HMMA.16816.F32 R88, R184, R78, R88 ;  /* 0x0000004eb858723c */ /* 0x000ff00000001858 */
[----:B-1----:R-:W-:Y:S08]  /*1be0*/  HMMA.16816.F32 R8, R196, R40, R8 ;  /* 0x00000028c408723c */ /* 0x002ff00000001808 */
[C---:B---3--:R-:W-:Y:S08]  /*1bf0*/  HMMA.16816.F32 R84, R184.reuse, R64, R84 ;  /* 0x00000040b854723c */ /* 0x048ff00000001854 */
[C---:B------:R-:W-:Y:S08]  /*1c00*/  HMMA.16816.F32 R64, R184.reuse, R66, R80 ;  /* 0x00000042b840723c */ /* 0x040ff00000001850 */
[C---:B------:R-:W-:Y:S01]  /*1c10*/  HMMA.16816.F32 R76, R184.reuse, R62, R48 ;  /* 0x0000003eb84c723c */ /* 0x040fe20000001830 */
[----:B------:R-:W-:Y:S07]  /*1c20*/  LDSM.16.M88.4 R48, [R215+0x4000] ;  /* 0x00400000d730783b */ /* 0x000fee0000000200 */
[----:B------:R-:W-:Y:S01]  /*1c30*/  HMMA.16816.F32 R80, R184, R56, R44 ;  /* 0x00000038b850723c */ /* 0x000fe2000000182c */
[----:B------:R-:W1:Y:S07]  /*1c40*/  LDSM.16.M88.4 R44, [R215+0x3800] ;  /* 0x00380000d72c783b */ /* 0x000e6e0000000200 */
[----:B------:R-:W-:Y:S01]  /*1c50*/  HMMA.16816.F32 R12, R196, R42, R12 ;  /* 0x0000002ac40c723c */ /* 0x000fe2000000180c */
[----:B------:R-:W3:Y:S07]  /*1c60*/  LDSM.16.M88.4 R40, [R219+0x4800] ;  /* 0x00480000db28783b */ /* 0x000eee0000000200 */
[C---:B----4-:R-:W-:Y:S01]  /*1c70*/  HMMA.16816.F32 R112, R184.reuse, R54, R32 ;  /* 0x00000036b870723c */ /* 0x050fe20000001820 */
[----:B------:R-:W4:Y:S07]  /*1c80*/  LDSM.16.M88.4 R32, [R212+0xd100] ;  /* 0x00d10000d420783b */ /* 0x000f2e0000000200 */
[C---:B------:R-:W-:Y:S08]  /*1c90*/  HMMA.16816.F32 R116, R184.reuse, R20, R68 ;  /* 0x00000014b874723c */ /* 0x040ff00000001844 */
[----:B------:R-:W-:Y:S08]  /*1ca0*/  HMMA.16816.F32 R120, R184, R22, R24 ;  /* 0x00000016b878723c */ /* 0x000ff00000001818 */
[----:B------:R-:W-:Y:S08]  /*1cb0*/  HMMA.16816.F32 R8, R200, R28, R8 ;  /* 0x0000001cc808723c */ /* 0x000ff00000001808 */
[C---:B--2---:R-:W-:Y:S08]  /*1cc0*/  HMMA.16816.F32 R20, R188.reuse, R16, R96 ;  /* 0x00000010bc14723c */ /* 0x044ff00000001860 */
[----:B------:R-:W-:Y:S08]  /*1cd0*/  HMMA.16816.F32 R24, R188, R18, R88 ;  /* 0x00000012bc18723c */ /* 0x000ff00000001858 */
[----:B------:R-:W-:Y:S01]  /*1ce0*/  HMMA.16816.F32 R12, R200, R30, R12 ;  /* 0x0000001ec80c723c */ /* 0x000fe2000000180c */
[----:B------:R-:W2:Y:S07]  /*1cf0*/  LDSM.16.M88.4 R28, [R218+0xc900] ;  /* 0x00c90000da1c783b */ /* 0x000eae0000000200 */
[C---:B-1----:R-:W-:Y:S08]  /*1d00*/  HMMA.16816.F32 R108, R184.reuse, R44, R108 ;  /* 0x0000002cb86c723c */ /* 0x042ff0000000186c */
[----:B------:R-:W-:Y:S01]  /*1d10*/  HMMA.16816.F32 R124, R184, R46, R104 ;  /* 0x0000002eb87c723c */ /* 0x000fe20000001868 */
[----:B------:R-:W1:Y:S07]  /*1d20*/  LDSM.16.M88.4 R44, [R219+0x5000] ;  /* 0x00500000db2c783b */ /* 0x000e6e0000000200 */
[----:B------:R-:W-:Y:S08]  /*1d30*/  HMMA.16816.F32 R16, R208, R48, R8 ;  /* 0x00000030d010723c */ /* 0x000ff00000001808 */
[----:B---3--:R-:W-:Y:S08]  /*1d40*/  HMMA.16816.F32 R8, R196, R40, R20 ;  /* 0x00000028c408723c */ /* 0x008ff00000001814 */
[----:B------:R-:W-:Y:S01]  /*1d50*/  HMMA.16816.F32 R100, R184, R52, R36 ;  /* 0x00000034b864723c */ /* 0x000fe20000001824 */
[----:B------:R-:W3:Y:S04]  /*1d60*/  LDSM.16.M88.4 R36, [R212+0xd900] ;  /* 0x00d90000d424783b */ /* 0x000ee80000000200 */
[----:B------:R-:W-:Y:S03]  /*1d70*/  LDSM.16.M88.4 R52, [R218+0xd100] ;  /* 0x00d10000da34783b */ /* 0x000fe60000000200 */
[----:B------:R-:W-:Y:S01]  /*1d80*/  HMMA.16816.F32 R20, R196, R42, R24 ;  /* 0x0000002ac414723c */ /* 0x000fe20000001818 */
[----:B------:R-:W5:Y:S01]  /*1d90*/  LDSM.16.M88.4 R40, [R215+0x4800] ;  /* 0x00480000d728783b */ /* 0x000f620000000200 */
[----:B------:R-:W-:-:S03]  /*1da0*/  FMUL.FTZ R2, R16, c[0x0][0x320] ;  /* 0x0000c80010027a20 */ /* 0x000fc60000410000 */
[----:B------:R-:W1:Y:S01]  /*1db0*/  LDSM.16.M88.4 R24, [R219+0x5800] ;  /* 0x00580000db18783b */ /* 0x000e620000000200 */
[----:B------:R2:W1:Y:S02]  /*1dc0*/  MUFU.TANH R134, R2 ;  /* 0x0000000200867308 */ /* 0x0004640000002400 */
[----:B----4-:R-:W-:Y:S08]  /*1dd0*/  HMMA.16816.F32 R56, R188, R32, R84 ;  /* 0x00000020bc38723c */ /* 0x010ff00000001854 */
[----:B------:R-:W-:Y:S01]  /*1de0*/  HMMA.16816.F32 R72, R184, R60, R72 ;  /* 0x0000003cb848723c */ /* 0x000fe20000001848 */
[----:B------:R-:W4:Y:S01]  /*1df0*/  LDSM.16.M88.4 R60, [R212+0xe100] ;  /* 0x00e10000d43c783b */ /* 0x000f220000000200 */
[----:B--2---:R-:W-:-:S06]  /*1e00*/  FMUL.FTZ R2, R17, c[0x0][0x320] ;  /* 0x0000c80011027a20 */ /* 0x004fcc0000410000 */
[----:B------:R-:W-:Y:S01]  /*1e10*/  HMMA.16816.F32 R8, R200, R28, R8 ;  /* 0x0000001cc808723c */ /* 0x000fe20000001808 */
[----:B------:R2:W1:Y:S07]  /*1e20*/  MUFU.TANH R133, R2 ;  /* 0x0000000200857308 */ /* 0x00046e0000002400 */
[----:B------:R-:W-:Y:S08]  /*1e30*/  HMMA.16816.F32 R64, R188, R34, R64 ;  /* 0x00000022bc40723c */ /* 0x000ff00000001840 */
[----:B------:R-:W-:Y:S01]  /*1e40*/  HMMA.16816.F32 R32, R208, R50, R12 ;  /* 0x00000032d020723c */ /* 0x000fe2000000180c */
[----:B------:R-:W4:Y:S01]  /*1e50*/  LDSM.16.M88.4 R48, [R212+0xe900] ;  /* 0x00e90000d430783b */ /* 0x000f220000000200 */
[----:B--2---:R-:W-:-:S04]  /*1e60*/  FMUL.FTZ R2, R18, c[0x0][0x320] ;  /* 0x0000c80012027a20 */ /* 0x004fc80000410000 */
[----:B------:R2:W2:Y:S02]  /*1e70*/  MUFU.TANH R131, R2 ;  /* 0x0000000200837308 */ /* 0x0004a40000002400 */
[----:B-1----:R-:W-:Y:S01]  /*1e80*/  HMMA.16816.F32 R12, R196, R44, R56 ;  /* 0x0000002cc40c723c */ /* 0x002fe20000001838 */
[----:B------:R-:W-:Y:S07]  /*1e90*/  LDSM.16.M88.4 R56, [R218+0xd900] ;  /* 0x00d90000da38783b */ /* 0x000fee0000000200 */
[----:B---3--:R-:W-:Y:S01]  /*1ea0*/  HMMA.16816.F32 R68, R188, R36, R72 ;  /* 0x00000024bc44723c */ /* 0x008fe20000001848 */
[----:B--2---:R-:W-:-:S07]  /*1eb0*/  FMUL.FTZ R2, R19, c[0x0][0x320] ;  /* 0x0000c80013027a20 */ /* 0x004fce0000410000 */
[----:B------:R-:W-:Y:S01]  /*1ec0*/  HMMA.16816.F32 R16, R200, R30, R20 ;  /* 0x0000001ec810723c */ /* 0x000fe20000001814 */
[----:B------:R1:W2:Y:S07]  /*1ed0*/  MUFU.TANH R130, R2 ;  /* 0x0000000200827308 */ /* 0x0002ae0000002400 */
[----:B------:R-:W-:Y:S01]  /*1ee0*/  HMMA.16816.F32 R76, R188, R38, R76 ;  /* 0x00000026bc4c723c */ /* 0x000fe2000000184c */
[----:B------:R-:W-:Y:S07]  /*1ef0*/  LDSM.16.M88.4 R36, [R215+0x5000] ;  /* 0x00500000d724783b */ /* 0x000fee0000000200 */
[----:B-----5:R-:W-:Y:S01]  /*1f00*/  HMMA.16816.F32 R20, R208, R40, R8 ;  /* 0x00000028d014723c */ /* 0x020fe20000001808 */
[----:B-1----:R-:W-:-:S04]  /*1f10*/  FMUL.FTZ R2, R32, c[0x0][0x320] ;  /* 0x0000c80020027a20 */ /* 0x002fc80000410000 */
[----:B------:R1:W3:Y:S03]  /*1f20*/  MUFU.TANH R129, R2 ;  /* 0x0000000200817308 */ /* 0x0002e60000002400 */
[----:B------:R-:W-:Y:S08]  /*1f30*/  HMMA.16816.F32 R8, R200, R52, R12 ;  /* 0x00000034c808723c */ /* 0x000ff0000000180c */
[----:B------:R-:W-:Y:S01]  /*1f40*/  HMMA.16816.F32 R28, R196, R46, R64 ;  /* 0x0000002ec41c723c */ /* 0x000fe20000001840 */
[----:B------:R-:W-:Y:S01]  /*1f50*/  LDSM.16.M88.4 R44, [R215+0x5800] ;  /* 0x00580000d72c783b */ /* 0x000fe20000000200 */
[----:B-1----:R-:W-:-:S06]  /*1f60*/  FMUL.FTZ R2, R33, c[0x0][0x320] ;  /* 0x0000c80021027a20 */ /* 0x002fcc0000410000 */
[----:B------:R-:W-:Y:S01]  /*1f70*/  HMMA.16816.F32 R12, R208, R42, R16 ;  /* 0x0000002ad00c723c */ /* 0x000fe20000001810 */
[----:B------:R-:W-:Y:S01]  /*1f80*/  LDSM.16.M88.4 R40, [R219+0x6800] ;  /* 0x00680000db28783b */ /* 0x000fe20000000200 */
[----:B------:R1:W1:Y:S06]  /*1f90*/  MUFU.TANH R128, R2 ;  /* 0x0000000200807308 */ /* 0x00026c0000002400 */
[----:B------:R-:W-:Y:S08]  /*1fa0*/  HMMA.16816.F32 R16, R196, R24, R68 ;  /* 0x00000018c410723c */ /* 0x000ff00000001844 */
[----:B----4-:R-:W-:Y:S01]  /*1fb0*/  HMMA.16816.F32 R80, R188, R60, R80 ;  /* 0x0000003cbc50723c */ /* 0x010fe20000001850 */
[----:B-1----:R-:W-:-:S04]  /*1fc0*/  FMUL.FTZ R2, R34, c[0x0][0x320] ;  /* 0x0000c80022027a20 */ /* 0x002fc80000410000 */
[----:B------:R1:W4:Y:S03]  /*1fd0*/  MUFU.TANH R107, R2 ;  /* 0x00000002006b7308 */ /* 0x0003260000002400 */
[----:B------:R-:W-:Y:S01]  /*1fe0*/  HMMA.16816.F32 R72, R188, R62, R92 ;  /* 0x0000003ebc48723c */ /* 0x000fe2000000185c */
[----:B------:R-:W5:Y:S07]  /*1ff0*/  LDSM.16.M88.4 R60, [R212+0xf100] ;  /* 0x00f10000d43c783b */ /* 0x000f6e0000000200 */
[----:B------:R-:W-:Y:S01]  /*2000*/  HMMA.16816.F32 R24, R196, R26, R76 ;  /* 0x0000001ac418723c */ /* 0x000fe2000000184c */
[----:B-1----:R-:W-:-:S02]  /*2010*/  FMUL.FTZ R2, R35, c[0x0][0x320] ;  /* 0x0000c80023027a20 */ /* 0x002fc40000410000 */
[----:B------:R-:W1:Y:S05]  /*2020*/  LDSM.16.M88.4 R32, [R219+0x6000] ;  /* 0x00600000db20783b */ /* 0x000e6a0000000200 */
[C---:B------:R-:W-:Y:S01]  /*2030*/  HMMA.16816.F32 R64, R188.reuse, R48, R100 ;  /* 0x00000030bc40723c */ /* 0x040fe20000001864 */
[----:B------:R2:W1:Y:S07]  /*2040*/  MUFU.TANH R106, R2 ;  /* 0x00000002006a7308 */ /* 0x00046e0000002400 */
[----:B------:R-:W-:Y:S01]  /*2050*/  HMMA.16816.F32 R68, R188, R50, R112 ;  /* 0x00000032bc44723c */ /* 0x000fe20000001870 */
[----:B------:R-:W-:Y:S01]  /*2060*/  LDSM.16.M88.4 R48, [R218+0xe900] ;  /* 0x00e90000da30783b */ /* 0x000fe20000000200 */
[----:B--2---:R-:W-:-:S04]  /*2070*/  FMUL.FTZ R2, R20, c[0x0][0x320] ;  /* 0x0000c80014027a20 */ /* 0x004fc80000410000 */
[----:B------:R2:W1:Y:S02]  /*2080*/  MUFU.TANH R105, R2 ;  /* 0x0000000200697308 */ /* 0x0004640000002400 */
[----:B-----5:R-:W-:Y:S01]  /*2090*/  HMMA.16816.F32 R76, R188, R60, R116 ;  /* 0x0000003cbc4c723c */ /* 0x020fe20000001874 */
[----:B--2---:R-:W-:-:S05]  /*20a0*/  FMUL.FTZ R2, R21, c[0x0][0x320] ;  /* 0x0000c80015027a20 */ /* 0x004fca0000410000 */
[----:B------:R2:W1:Y:S02]  /*20b0*/  MUFU.TANH R104, R2 ;  /* 0x0000000200687308 */ /* 0x0004640000002400 */
[----:B--2---:R-:W-:-:S06]  /*20c0*/  FMUL.FTZ R2, R22, c[0x0][0x320] ;  /* 0x0000c80016027a20 */ /* 0x004fcc0000410000 */
[----:B------:R2:W1:Y:S02]  /*20d0*/  MUFU.TANH R99, R2 ;  /* 0x0000000200637308 */ /* 0x0004640000002400 */
[----:B--2---:R-:W-:Y:S02]  /*20e0*/  FMUL.FTZ R2, R23, c[0x0][0x320] ;  /* 0x0000c80017027a20 */ /* 0x004fe40000410000 */
[----:B------:R-:W-:Y:S04]  /*20f0*/  HMMA.16816.F32 R20, R208, R36, R8 ;  /* 0x00000024d014723c */ /* 0x000fe80000001808 */
[----:B------:R2:W1:Y:S04]  /*2100*/  MUFU.TANH R98, R2 ;  /* 0x0000000200627308 */ /* 0x0004680000002400 */
[----:B------:R-:W-:Y:S01]  /*2110*/  HMMA.16816.F32 R8, R200, R54, R28 ;  /* 0x00000036c808723c */ /* 0x000fe2000000181c */
[----:B------:R-:W-:Y:S01]  /*2120*/  LDSM.16.M88.4 R52, [R215+0x6000] ;  /* 0x00600000d734783b */ /* 0x000fe20000000200 */
[----:B--2---:R-:W-:-:S04]  /*2130*/  FMUL.FTZ R2, R12, c[0x0][0x320] ;  /* 0x0000c8000c027a20 */ /* 0x004fc80000410000 */
[----:B------:R2:W1:Y:S11]  /*2140*/  MUFU.TANH R97, R2 ;  /* 0x0000000200617308 */ /* 0x0004760000002400 */
[----:B------:R-:W-:Y:S07]  /*2150*/  @!UPT UIADD3 URZ, URZ, URZ, URZ ;  /* 0x0000003f3f3ff290 */ /* 0x000fee000fffe03f */
[----:B------:R-:W-:Y:S01]  /*2160*/  HMMA.16816.F32 R8, R208, R38, R8 ;  /* 0x00000026d008723c */ /* 0x000fe20000001808 */
[----:B------:R-:W5:Y:S01]  /*2170*/  LDSM.16.M88.4 R36, [R218+0xe100] ;  /* 0x00e10000da24783b */ /* 0x000f620000000200 */
[----:B--2---:R-:W-:-:S04]  /*2180*/  FMUL.FTZ R2, R13, c[0x0][0x320] ;  /* 0x0000c8000d027a20 */ /* 0x004fc80000410000 */
[----:B------:R2:W1:Y:S02]  /*2190*/  MUFU.TANH R96, R2 ;  /* 0x0000000200607308 */ /* 0x0004640000002400 */
[----:B--2---:R-:W-:-:S06]  /*21a0*/  FMUL.FTZ R2, R14, c[0x0][0x320] ;  /* 0x0000c8000e027a20 */ /* 0x004fcc0000410000 */
[----:B------:R2:W1:Y:S02]  /*21b0*/  MUFU.TANH R95, R2 ;  /* 0x00000002005f7308 */ /* 0x0004640000002400 */
[----:B--2---:R-:W-:Y:S02]  /*21c0*/  FMUL.FTZ R2, R15, c[0x0][0x320] ;  /* 0x0000c8000f027a20 */ /* 0x004fe40000410000 */
[----:B------:R-:W-:Y:S04]  /*21d0*/  HMMA.16816.F32 R12, R200, R56, R16 ;  /* 0x00000038c80c723c */ /* 0x000fe80000001810 */
[----:B------:R2:W2:Y:S04]  /*21e0*/  MUFU.TANH R94, R2 ;  /* 0x00000002005e7308 */ /* 0x0004a80000002400 */
[----:B-1----:R-:W-:Y:S01]  /*21f0*/  HMMA.16816.F32 R16, R196, R32, R80 ;  /* 0x00000020c410723c */ /* 0x002fe20000001850 */
[----:B--2---:R-:W-:-:S04]  /*2200*/  FMUL.FTZ R2, R20, c[0x0][0x320] ;  /* 0x0000c80014027a20 */ /* 0x004fc80000410000 */
[----:B------:R1:W2:Y:S11]  /*2210*/  MUFU.TANH R93, R2 ;  /* 0x00000002005d7308 */ /* 0x0002b60000002400 */
[----:B------:R-:W-:Y:S08]  /*2220*/  HMMA.16816.F32 R28, R208, R44, R12 ;  /* 0x0000002cd01c723c */ /* 0x000ff0000000180c */
[----:B------:R-:W-:Y:S01]  /*2230*/  HMMA.16816.F32 R12, R200, R58, R24 ;  /* 0x0000003ac80c723c */ /* 0x000fe20000001818 */
[----:B-1----:R-:W-:-:S07]  /*2240*/  FMUL.FTZ R2, R21, c[0x0][0x320] ;  /* 0x0000c80015027a20 */ /* 0x002fce0000410000 */
[----:B------:R-:W-:Y:S01]  /*2250*/  HMMA.16816.F32 R24, R196, R34, R72 ;  /* 0x00000022c418723c */ /* 0x000fe20000001848 */
[----:B------:R-:W-:Y:S01]  /*2260*/  LDSM.16.M88.4 R32, [R219+0x7000] ;  /* 0x00700000db20783b */ /* 0x000fe20000000200 */
[----:B------:R1:W1:Y:S02]  /*2270*/  MUFU.TANH R92, R2 ;  /* 0x00000002005c7308 */ /* 0x0002640000002400 */
[----:B-1----:R-:W-:-:S06]  /*2280*/  FMUL.FTZ R2, R22, c[0x0][0x320] ;  /* 0x0000c80016027a20 */ /* 0x002fcc0000410000 */
[----:B------:R1:W1:Y:S02]  /*2290*/  MUFU.TANH R91, R2 ;  /* 0x00000002005b7308 */ /* 0x0002640000002400 */
[----:B-1----:R-:W-:Y:S02]  /*22a0*/  FMUL.FTZ R2, R23, c[0x0][0x320] ;  /* 0x0000c80017027a20 */ /* 0x002fe40000410000 */
[----:B-----5:R-:W-:Y:S04]  /*22b0*/  HMMA.16816.F32 R20, R200, R36, R16 ;  /* 0x00000024c814723c */ /* 0x020fe80000001810 */
[----:B------:R1:W1:Y:S04]  /*22c0*/  MUFU.TANH R90, R2 ;  /* 0x00000002005a7308 */ /* 0x0002680000002400 */
[----:B------:R-:W-:Y:S01]  /*22d0*/  HMMA.16816.F32 R16, R196, R40, R64 ;  /* 0x00000028c410723c */ /* 0x000fe20000001840 */
[----:B------:R-:W5:Y:S01]  /*22e0*/  LDSM.16.M88.4 R64, [R212+0xf900] ;  /* 0x00f90000d440783b */ /* 0x000f620000000200 */
[----:B-1----:R-:W-:-:S04]  /*22f0*/  FMUL.FTZ R2, R8, c[0x0][0x320] ;  /* 0x0000c80008027a20 */ /* 0x002fc80000410000 */
[----:B------:R1:W1:Y:S02]  /*2300*/  MUFU.TANH R89, R2 ;  /* 0x0000000200597308 */ /* 0x0002640000002400 */
[----:B-1----:R-:W-:-:S06]  /*2310*/  FMUL.FTZ R2, R9, c[0x0][0x320] ;  /* 0x0000c80009027a20 */ /* 0x002fcc0000410000 */
[----:B------:R1:W1:Y:S01]  /*2320*/  MUFU.TANH R88, R2 ;  /* 0x0000000200587308 */ /* 0x0002620000002400 */
[----:B-----5:R-:W-:Y:S01]  /*2330*/  HMMA.16816.F32 R56, R188, R64, R108 ;  /* 0x00000040bc38723c */ /* 0x020fe2000000186c */
[----:B-1----:R-:W-:-:S06]  /*2340*/  FMUL.FTZ R2, R10, c[0x0][0x320] ;  /* 0x0000c8000a027a20 */ /* 0x002fcc0000410000 */
[----:B------:R1:W1:Y:S02]  /*2350*/  MUFU.TANH R87, R2 ;  /* 0x0000000200577308 */ /* 0x0002640000002400 */
[----:B-1----:R-:W-:Y:S02]  /*2360*/  FMUL.FTZ R2, R11, c[0x0][0x320] ;  /* 0x0000c8000b027a20 */ /* 0x002fe40000410000 */
[----:B------:R-:W-:Y:S04]  /*2370*/  HMMA.16816.F32 R8, R208, R46, R12 ;  /* 0x0000002ed008723c */ /* 0x000fe8000000180c */
[----:B------:R1:W1:Y:S04]  /*2380*/  MUFU.TANH R86, R2 ;  /* 0x0000000200567308 */ /* 0x0002680000002400 */
[----:B------:R-:W-:Y:S01]  /*2390*/  HMMA.16816.F32 R12, R200, R38, R24 ;  /* 0x00000026c80c723c */ /* 0x000fe20000001818 */
[----:B------:R-:W5:Y:S07]  /*23a0*/  LDSM.16.M88.4 R36, [R215+0x6800] ;  /* 0x00680000d724783b */ /* 0x000f6e0000000200 */
[----:B------:R-:W-:Y:S01]  /*23b0*/  HMMA.16816.F32 R24, R196, R42, R68 ;  /* 0x0000002ac418723c */ /* 0x000fe20000001844 */
[----:B------:R-:W-:Y:S01]  /*23c0*/  LDSM.16.M88.4 R40, [R215+0x7000] ;  /* 0x00700000d728783b */ /* 0x000fe20000000200 */
[----:B-1----:R-:W-:-:S04]  /*23d0*/  FMUL.FTZ R2, R28, c[0x0][0x320] ;  /* 0x0000c8001c027a20 */ /* 0x002fc80000410000 */
[----:B------:R1:W1:Y:S02]  /*23e0*/  MUFU.TANH R85, R2 ;  /* 0x0000000200557308 */ /* 0x0002640000002400 */
[----:B------:R-:W-:Y:S01]  /*23f0*/  HMMA.16816.F32 R44, R188, R62, R120 ;  /* 0x0000003ebc2c723c */ /* 0x000fe20000001878 */
[----:B-1----:R-:W-:-:S05]  /*2400*/  FMUL.FTZ R2, R29, c[0x0][0x320] ;  /* 0x0000c8001d027a20 */ /* 0x002fca0000410000 */
[----:B------:R1:W1:Y:S02]  /*2410*/  MUFU.TANH R84, R2 ;  /* 0x0000000200547308 */ /* 0x0002640000002400 */
[----:B-1----:R-:W-:-:S06]  /*2420*/  FMUL.FTZ R2, R30, c[0x0][0x320] ;  /* 0x0000c8001e027a20 */ /* 0x002fcc0000410000 */
[----:B------:R1:W1:Y:S02]  /*2430*/  MUFU.TANH R83, R2 ;  /* 0x0000000200537308 */ /* 0x0002640000002400 */
[----:B-1----:R-:W-:Y:S02]  /*2440*/  FMUL.FTZ R2, R31, c[0x0][0x320] ;  /* 0x0000c8001f027a20 */ /* 0x002fe40000410000 */
[----:B------:R-:W-:Y:S04]  /*2450*/  HMMA.16816.F32 R28, R208, R52, R20 ;  /* 0x00000034d01c723c */ /* 0x000fe80000001814 */
[----:B------:R1:W1:Y:S04]  /*2460*/  MUFU.TANH R82, R2 ;  /* 0x0000000200527308 */ /* 0x0002680000002400 */
[----:B------:R-:W-:Y:S08]  /*2470*/  HMMA.16816.F32 R20, R200, R48, R16 ;  /* 0x00000030c814723c */ /* 0x000ff00000001810 */
[----:B------:R-:W-:Y:S01]  /*2480*/  HMMA.16816.F32 R16, R196, R32, R76 ;  /* 0x00000020c410723c */ /* 0x000fe2000000184c */
[----:B-1----:R-:W-:-:S04]  /*2490*/  FMUL.FTZ R2, R8, c[0x0][0x320] ;  /* 0x0000c80008027a20 */ /* 0x002fc80000410000 */
[----:B------:R1:W1:Y:S02]  /*24a0*/  MUFU.TANH R81, R2 ;  /* 0x0000000200517308 */ /* 0x0002640000002400 */
[----:B-1----:R-:W-:-:S06]  /*24b0*/  FMUL.FTZ R2, R9, c[0x0][0x320] ;  /* 0x0000c80009027a20 */ /* 0x002fcc0000410000 */
[----:B------:R1:W1:Y:S02]  /*24c0*/  MUFU.TANH R80, R2 ;  /* 0x0000000200507308 */ /* 0x0002640000002400 */
[----:B-1----:R-:W-:-:S06]  /*24d0*/  FMUL.FTZ R2, R10, c[0x0][0x320] ;  /* 0x0000c8000a027a20 */ /* 0x002fcc0000410000 */
[----:B------:R1:W1:Y:S02]  /*24e0*/  MUFU.TANH R75, R2 ;  /* 0x00000002004b7308 */ /* 0x0002640000002400 */
[----:B-1----:R-:W-:Y:S02]  /*24f0*/  FMUL.FTZ R2, R11, c[0x0][0x320] ;  /* 0x0000c8000b027a20 */ /* 0x002fe40000410000 */
[----:B------:R-:W-:Y:S01]  /*2500*/  HMMA.16816.F32 R8, R208, R54, R12 ;  /* 0x00000036d008723c */ /* 0x000fe2000000180c */
[----:B------:R-:W1:Y:S03]  /*2510*/  LDSM.16.M88.4 R52, [R218+0xf100] ;  /* 0x00f10000da34783b */ /* 0x000e660000000200 */
[----:B------:R2:W1:Y:S04]  /*2520*/  MUFU.TANH R74, R2 ;  /* 0x00000002004a7308 */ /* 0x0004680000002400 */
[----:B------:R-:W-:Y:S01]  /*2530*/  HMMA.16816.F32 R12, R200, R50, R24 ;  /* 0x00000032c80c723c */ /* 0x000fe20000001818 */
[----:B------:R-:W3:Y:S07]  /*2540*/  LDSM.16.M88.4 R48, [R219+0x7800] ;  /* 0x00780000db30783b */ /* 0x000eee0000000200 */
[----:B-----5:R-:W-:Y:S01]  /*2550*/  HMMA.16816.F32 R24, R208, R36, R20 ;  /* 0x00000024d018723c */ /* 0x020fe20000001814 */
[----:B--2---:R-:W-:-:S04]  /*2560*/  FMUL.FTZ R2, R28, c[0x0][0x320] ;  /* 0x0000c8001c027a20 */ /* 0x004fc80000410000 */
[----:B------:R2:W1:Y:S11]  /*2570*/  MUFU.TANH R73, R2 ;  /* 0x0000000200497308 */ /* 0x0004760000002400 */
[----:B------:R-:W-:Y:S01]  /*2580*/  HMMA.16816.F32 R12, R208, R38, R12 ;  /* 0x00000026d00c723c */ /* 0x000fe2000000180c */
[----:B------:R-:W5:Y:S01]  /*2590*/  LDSM.16.M88.4 R36, [R218+0xf900] ;  /* 0x00f90000da24783b */ /* 0x000f620000000200 */
[----:B--2---:R-:W-:-:S06]  /*25a0*/  FMUL.FTZ R2, R29, c[0x0][0x320] ;  /* 0x0000c8001d027a20 */ /* 0x004fcc0000410000 */
[----:B------:R-:W-:Y:S01]  /*25b0*/  FMUL.FTZ R25, R25, c[0x0][0x320] ;  /* 0x0000c80019197a20 */ /* 0x000fe20000410000 */
[----:B-1----:R-:W-:Y:S01]  /*25c0*/  HMMA.16816.F32 R20, R200, R52, R16 ;  /* 0x00000034c814723c */ /* 0x002fe20000001810 */
[----:B------:R1:W2:Y:S01]  /*25d0*/  MUFU.TANH R72, R2 ;  /* 0x0000000200487308 */ /* 0x0002a20000002400 */
[----:B------:R-:W-:Y:S02]  /*25e0*/  FMUL.FTZ R26, R26, c[0x0][0x320] ;  /* 0x0000c8001a1a7a20 */ /* 0x000fe40000410000 */
[----:B------:R-:W-:-:S04]  /*25f0*/  FMUL.FTZ R27, R27, c[0x0][0x320] ;  /* 0x0000c8001b1b7a20 */ /* 0x000fc80000410000 */
[----:B---3--:R-:W-:Y:S01]  /*2600*/  HMMA.16816.F32 R16, R196, R48, R56 ;  /* 0x00000030c410723c */ /* 0x008fe20000001838 */
[----:B------:R-:W3:Y:S06]  /*2610*/  MUFU.TANH R52, R25 ;  /* 0x0000001900347308 */ /* 0x000eec0000002400 */
[----:B------:R-:W-:Y:S02]  /*2620*/  FMUL.FTZ R12, R12, c[0x0][0x320] ;  /* 0x0000c8000c0c7a20 */ /* 0x000fe40000410000 */
[----:B-1----:R-:W-:Y:S01]  /*2630*/  FMUL.FTZ R2, R30, c[0x0][0x320] ;  /* 0x0000c8001e027a20 */ /* 0x002fe20000410000 */
[----:B------:R-:W1:Y:S01]  /*2640*/  MUFU.TANH R49, R26 ;  /* 0x0000001a00317308 */ /* 0x000e620000002400 */
[----:B------:R-:W-:-:S02]  /*2650*/  FMUL.FTZ R13, R13, c[0x0][0x320] ;  /* 0x0000c8000d0d7a20 */ /* 0x000fc40000410000 */
[----:B------:R-:W-:Y:S02]  /*2660*/  FMUL.FTZ R14, R14, c[0x0][0x320] ;  /* 0x0000c8000e0e7a20 */ /* 0x000fe40000410000 */
[----:B------:R-:W-:-:S03]  /*2670*/  FMUL.FTZ R15, R15, c[0x0][0x320] ;  /* 0x0000c8000f0f7a20 */ /* 0x000fc60000410000 */
[----:B------:R1:W1:Y:S06]  /*2680*/  MUFU.TANH R65, R2 ;  /* 0x0000000200417308 */ /* 0x00026c0000002400 */
[----:B-----5:R-:W-:Y:S02]  /*2690*/  HMMA.16816.F32 R16, R200, R36, R16 ;  /* 0x00000024c810723c */ /* 0x020fe40000001810 */
[----:B------:R-:W2:Y:S01]  /*26a0*/  MUFU.TANH R48, R27 ;  /* 0x0000001b00307308 */ /* 0x000ea20000002400 */
[----:B-1----:R-:W-:-:S05]  /*26b0*/  FMUL.FTZ R2, R31, c[0x0][0x320] ;  /* 0x0000c8001f027a20 */ /* 0x002fca0000410000 */
[----:B------:R-:W-:Y:S01]  /*26c0*/  HMMA.16816.F32 R28, R196, R34, R44 ;  /* 0x00000022c41c723c */ /* 0x000fe2000000182c */
[----:B------:R-:W1:Y:S01]  /*26d0*/  LDSM.16.M88.4 R32, [R215+0x7800] ;  /* 0x00780000d720783b */ /* 0x000e620000000200 */
[----:B------:R5:W1:Y:S01]  /*26e0*/  MUFU.TANH R64, R2 ;  /* 0x0000000200407308 */ /* 0x000a620000002400 */
[----:B------:R-:W-:-:S07]  /*26f0*/  DEPBAR.LE SB0, 0x0 ;  /* 0x000080000000791a */ /* 0x000fce0000000000 */
[----:B------:R-:W1:Y:S01]  /*2700*/  MUFU.TANH R47, R12 ;  /* 0x0000000c002f7308 */ /* 0x000e620000002400 */
[----:B-----5:R-:W-:-:S07]  /*2710*/  FMUL.FTZ R2, R8, c[0x0][0x320] ;  /* 0x0000c80008027a20 */ /* 0x020fce0000410000 */
[----:B------:R-:W1:Y:S06]  /*2720*/  MUFU.TANH R46, R13 ;  /* 0x0000000d002e7308 */ /* 0x000e6c0000002400 */
[----:B------:R-:W-:Y:S02]  /*2730*/  HMMA.16816.F32 R28, R200, R54, R28 ;  /* 0x00000036c81c723c */ /* 0x000fe4000000181c */
[----:B------:R5:W1:Y:S08]  /*2740*/  MUFU.TANH R63, R2 ;  /* 0x00000002003f7308 */ /* 0x000a700000002400 */
[----:B------:R-:W1:Y:S01]  /*2750*/  MUFU.TANH R45, R14 ;  /* 0x0000000e002d7308 */ /* 0x000e620000002400 */
[----:B-----5:R-:W-:-:S07]  /*2760*/  FMUL.FTZ R2, R9, c[0x0][0x320] ;  /* 0x0000c80009027a20 */ /* 0x020fce0000410000 */
[----:B------:R1:W1:Y:S08]  /*2770*/  MUFU.TANH R44, R15 ;  /* 0x0000000f002c7308 */ /* 0x0002700000002400 */
[----:B------:R5:W2:Y:S01]  /*2780*/  MUFU.TANH R62, R2 ;  /* 0x00000002003e7308 */ /* 0x000aa20000002400 */
[----:B-1----:R-:W-:Y:S01]  /*2790*/  HMMA.16816.F32 R12, R208, R32, R16 ;  /* 0x00000020d00c723c */ /* 0x002fe20000001810 */
[----:B-----5:R-:W-:-:S06]  /*27a0*/  FMUL.FTZ R2, R10, c[0x0][0x320] ;  /* 0x0000c8000a027a20 */ /* 0x020fcc0000410000 */
[----:B------:R1:W1:Y:S11]  /*27b0*/  MUFU.TANH R61, R2 ;  /* 0x00000002003d7308 */ /* 0x0002760000002400 */
[----:B------:R-:W-:Y:S06]  /*27c0*/  @!UPT UIADD3 URZ, URZ, URZ, URZ ;  /* 0x0000003f3f3ff290 */ /* 0x000fec000fffe03f */
[----:B------:R-:W-:Y:S02]  /*27d0*/  FMUL.FTZ R12, R12, c[0x0][0x320] ;  /* 0x0000c8000c0c7a20 */ /* 0x000fe40000410000 */
[----:B------:R-:W-:Y:S02]  /*27e0*/  FMUL.FTZ R13, R13, c[0x0][0x320] ;  /* 0x0000c8000d0d7a20 */ /* 0x000fe40000410000 */
[----:B-1----:R-:W-:Y:S01]  /*27f0*/  FMUL.FTZ R2, R11, c[0x0][0x320] ;  /* 0x0000c8000b027a20 */ /* 0x002fe20000410000 */
[----:B------:R-:W1:Y:S01]  /*2800*/  MUFU.TANH R19, R12 ;  /* 0x0000000c00137308 */ /* 0x000e620000002400 */
[----:B------:R-:W-:Y:S01]  /*2810*/  HMMA.16816.F32 R8, R188, R66, R124 ;  /* 0x00000042bc08723c */ /* 0x000fe2000000187c */
[----:B------:R-:W-:Y:S02]  /*2820*/  FMUL.FTZ R14, R14, c[0x0][0x320] ;  /* 0x0000c8000e0e7a20 */ /* 0x000fe40000410000 */
[----:B------:R-:W-:-:S04]  /*2830*/  FMUL.FTZ R15, R15, c[0x0][0x320] ;  /* 0x0000c8000f0f7a20 */ /* 0x000fc80000410000 */
[----:B------:R5:W1:Y:S08]  /*2840*/  MUFU.TANH R60, R2 ;  /* 0x00000002003c7308 */ /* 0x000a700000002400 */
[----:B------:R1:W1:Y:S01]  /*2850*/  MUFU.TANH R18, R13 ;  /* 0x0000000d00127308 */ /* 0x0002620000002400 */
[----:B-----5:R-:W-:-:S08]  /*2860*/  FMUL.FTZ R2, R24, c[0x0][0x320] ;  /* 0x0000c80018027a20 */ /* 0x020fd00000410000 */
[----:B------:R-:W-:Y:S01]  /*2870*/  HMMA.16816.F32 R8, R196, R50, R8 ;  /* 0x00000032c408723c */ /* 0x000fe20000001808 */
[----:B------:R1:W1:Y:S07]  /*2880*/  MUFU.TANH R53, R2 ;  /* 0x0000000200357308 */ /* 0x00026e0000002400 */
[C---:B------:R-:W-:Y:S08]  /*2890*/  HMMA.16816.F32 R24, R208.reuse, R40, R20 ;  /* 0x00000028d018723c */ /* 0x040ff00000001814 */
[----:B------:R-:W-:Y:S08]  /*28a0*/  HMMA.16816.F32 R20, R208, R42, R28 ;  /* 0x0000002ad014723c */ /* 0x000ff0000000181c */
[----:B------:R-:W-:Y:S08]  /*28b0*/  HMMA.16816.F32 R8, R200, R38, R8 ;  /* 0x00000026c808723c */ /* 0x000ff00000001808 */
[----:B------:R-:W-:-:S02]  /*28c0*/  FMUL.FTZ R25, R25, c[0x0][0x320] ;  /* 0x0000c80019197a20 */ /* 0x000fc40000410000 */
[----:B------:R-:W-:Y:S02]  /*28d0*/  FMUL.FTZ R26, R26, c[0x0][0x320] ;  /* 0x0000c8001a1a7a20 */ /* 0x000fe40000410000 */
[----:B------:R-:W-:Y:S01]  /*28e0*/  FMUL.FTZ R27, R27, c[0x0][0x320] ;  /* 0x0000c8001b1b7a20 */ /* 0x000fe20000410000 */
[----:B------:R1:W1:Y:S01]  /*28f0*/  MUFU.TANH R40, R25 ;  /* 0x0000001900287308 */ /* 0x0002620000002400 */
[----:B------:R-:W-:Y:S02]  /*2900*/  FMUL.FTZ R24, R24, c[0x0][0x320] ;  /* 0x0000c80018187a20 */ /* 0x000fe40000410000 */
[----:B------:R-:W-:Y:S02]  /*2910*/  FMUL.FTZ R20, R20, c[0x0][0x320] ;  /* 0x0000c80014147a20 */ /* 0x000fe40000410000 */
[----:B------:R-:W-:Y:S02]  /*2920*/  FMUL.FTZ R21, R21, c[0x0][0x320] ;  /* 0x0000c80015157a20 */ /* 0x000fe40000410000 */
[----:B------:R-:W-:Y:S01]  /*2930*/  FMUL.FTZ R22, R22, c[0x0][0x320] ;  /* 0x0000c80016167a20 */ /* 0x000fe20000410000 */
[----:B------:R1:W1:Y:S01]  /*2940*/  MUFU.TANH R37, R26 ;  /* 0x0000001a00257308 */ /* 0x0002620000002400 */
[----:B------:R-:W-:-:S02]  /*2950*/  FMUL.FTZ R23, R23, c[0x0][0x320] ;  /* 0x0000c80017177a20 */ /* 0x000fc40000410000 */
[----:B------:R-:W-:Y:S05]  /*2960*/  HMMA.16816.F32 R8, R208, R34, R8 ;  /* 0x00000022d008723c */ /* 0x000fea0000001808 */
[----:B------:R1:W1:Y:S08]  /*2970*/  MUFU.TANH R36, R27 ;  /* 0x0000001b00247308 */ /* 0x0002700000002400 */
[----:B------:R1:W1:Y:S08]  /*2980*/  MUFU.TANH R41, R24 ;  /* 0x0000001800297308 */ /* 0x0002700000002400 */
[----:B------:R1:W1:Y:S03]  /*2990*/  MUFU.TANH R27, R20 ;  /* 0x00000014001b7308 */ /* 0x0002660000002400 */
[----:B------:R-:W-:-:S02]  /*29a0*/  FMUL.FTZ R8, R8, c[0x0][0x320] ;  /* 0x0000c80008087a20 */ /* 0x000fc40000410000 */
[----:B------:R-:W-:Y:S02]  /*29b0*/  FMUL.FTZ R9, R9, c[0x0][0x320] ;  /* 0x0000c80009097a20 */ /* 0x000fe40000410000 */
[----:B------:R-:W-:Y:S01]  /*29c0*/  FMUL.FTZ R10, R10, c[0x0][0x320] ;  /* 0x0000c8000a0a7a20 */ /* 0x000fe20000410000 */
[----:B------:R1:W1:Y:S01]  /*29d0*/  MUFU.TANH R26, R21 ;  /* 0x00000015001a7308 */ /* 0x0002620000002400 */
[----:B------:R-:W-:-:S07]  /*29e0*/  FMUL.FTZ R11, R11, c[0x0][0x320] ;  /* 0x0000c8000b0b7a20 */ /* 0x000fce0000410000 */
[----:B------:R1:W1:Y:S08]  /*29f0*/  MUFU.TANH R25, R23 ;  /* 0x0000001700197308 */ /* 0x0002700000002400 */
[----:B------:R-:W1:Y:S08]  /*2a00*/  MUFU.TANH R22, R22 ;  /* 0x0000001600167308 */ /* 0x000e700000002400 */
[----:B------:R1:W1:Y:S08]  /*2a10*/  MUFU.TANH R24, R14 ;  /* 0x0000000e00187308 */ /* 0x0002700000002400 */
[----:B------:R1:W1:Y:S08]  /*2a20*/  MUFU.TANH R23, R15 ;  /* 0x0000000f00177308 */ /* 0x0002700000002400 */
[----:B------:R1:W1:Y:S08]  /*2a30*/  MUFU.TANH R17, R8 ;  /* 0x0000000800117308 */ /* 0x0002700000002400 */
[----:B------:R1:W1:Y:S08]  /*2a40*/  MUFU.TANH R16, R9 ;  /* 0x0000000900107308 */ /* 0x0002700000002400 */
[----:B------:R1:W1:Y:S08]  /*2a50*/  MUFU.TANH R21, R10 ;  /* 0x0000000a00157308 */ /* 0x0002700000002400 */
[----:B------:R1:W1:Y:S01]  /*2a60*/  MUFU.TANH R20, R11 ;  /* 0x0000000b00147308 */ /* 0x0002620000002400 */
[----:B------:R-:W-:Y:S06]  /*2a70*/  BAR.SYNC.DEFER_BLOCKING 0x0 ;  /* 0x0000000000007b1d */ /* 0x000fec0000010000 */
[----:B------:R-:W-:Y:S05]  /*2a80*/  @!P1 BRA `(.L_x_1) ;  /* 0x0000026000009947 */ /* 0x000fea0003800000 */
[----:B--234-:R-:W-:Y:S01]  /*2a90*/  ULEA.HI.SX32 UR5, UR18, 0xfffffffe, 0x19 ;  /* 0xfffffffe12057891 */ /* 0x01cfe2000f8fca3f */
[----:B-1----:R-:W-:-:S03]  /*2aa0*/  IMAD.SHL.U32 R14, R135, 0x2, RZ ;  /* 0x00000002870e7824 */ /* 0x002fc600078e00ff */
[----:B------:R-:W-:Y:S02]  /*2ab0*/  USHF.R.S32.HI UR4, URZ, 0x1f, UR5 ;  /* 0x0000001f3f047899 */ /* 0x000fe40008011405 */
[----:B------:R-:W-:Y:S01]  /*2ac0*/  UIMAD UR9, UR9, UR5, URZ ;  /* 0x00000005090972a4 */ /* 0x000fe2000f8e023f */
[----:B------:R-:W-:Y:S01]  /*2ad0*/  IMAD.U32 R6, RZ, RZ, UR5 ;  /* 0x00000005ff067e24 */ /* 0x000fe2000f8e00ff */
[----:B------:R-:W-:Y:S02]  /*2ae0*/  USHF.L.U32 UR5, UR6, 0x6, URZ ;  /* 0x0000000606057899 */ /* 0x000fe4000800063f */
[----:B------:R-:W-:Y:S01]  /*2af0*/  UIMAD UR4, UR4, UR10, UR9 ;  /* 0x0000000a040472a4 */ /* 0x000fe2000f8e0209 */
[----:B------:R-:W-:Y:S01]  /*2b00*/  IMAD.WIDE.U32 R6, R6, UR10, R136 ;  /* 0x0000000a06067c25 */ /* 0x000fe2000f8e0088 */
[----:B------:R-:W-:Y:S02]  /*2b10*/  USHF.L.U64.HI UR6, UR6, 0x6, UR7 ;  /* 0x0000000606067899 */ /* 0x000fe40008010207 */
[----:B------:R-:W-:Y:S01]  /*2b20*/  UIADD3 UR7, UP0, UR20, 0x80, URZ ;  /* 0x0000008014077890 */ /* 0x000fe2000ff1e03f */
[----:B------:R-:W-:Y:S01]  /*2b30*/  IMAD.U32 R12, RZ, RZ, UR5 ;  /* 0x00000005ff0c7e24 */ /* 0x000fe2000f8e00ff */
[----:B------:R-:W-:-:S02]  /*2b40*/  IADD3 R3, R7, UR4, RZ ;  /* 0x0000000407037c10 */ /* 0x000fc4000fffe0ff */
[----:B------:R-:W-:Y:S01]  /*2b50*/  LEA R2, P2, R6, c[0x0][0x1c8], 0x1 ;  /* 0x0000720006027a11 */ /* 0x000fe200078408ff */
[----:B------:R-:W-:-:S03]  /*2b60*/  UIADD3.X UR4, URZ, UR14, URZ, UP0, !UPT ;  /* 0x0000000e3f047290 */ /* 0x000fc600087fe43f */
[----:B------:R-:W-:Y:S02]  /*2b70*/  LEA.HI.X R3, R6, c[0x0][0x1cc], R3, 0x1, P2 ;  /* 0x0000730006037a11 */ /* 0x000fe400010f0c03 */
[----:B------:R-:W-:Y:S02]  /*2b80*/  IADD3 R6, P5, R2, UR5, RZ ;  /* 0x0000000502067c10 */ /* 0x000fe4000ffbe0ff */
[----:B------:R-:W-:Y:S01]  /*2b90*/  IADD3 R12, P4, P2, R12, 0x80, R2 ;  /* 0x000000800c0c7810 */ /* 0x000fe20007a9e002 */
[----:B------:R-:W-:Y:S01]  /*2ba0*/  @!PT LDS RZ, [RZ] ;  /* 0x00000000fffff984 */ /* 0x000fe20000000800 */
[----:B------:R-:W-:Y:S01]  /*2bb0*/  @!PT LDS RZ, [RZ] ;  /* 0x00000000fffff984 */ /* 0x000fe20000000800 */
[----:B------:R-:W-:Y:S01]  /*2bc0*/  @!PT LDS RZ, [RZ] ;  /* 0x00000000fffff984 */ /* 0x000fe20000000800 */
[----:B------:R1:W-:Y:S01]  /*2bd0*/  LDGSTS.E.BYPASS.LTC128B.128 [R14+0x8100], [R2.64], !P3 ;  /* 0x08100000020e7fae */ /* 0x0003e2000d901d56 */
[----:B------:R-:W-:Y:S02]  /*2be0*/  IADD3.X R7, R3, UR6, RZ, P5, !PT ;  /* 0x0000000603077c10 */ /* 0x000fe4000affe4ff */
[----:B------:R-:W-:Y:S01]  /*2bf0*/  IADD3.X R13, RZ, UR6, R3, P4, P2 ;  /* 0x00000006ff0d7c10 */ /* 0x000fe2000a7e4403 */
[----:B------:R1:W-:Y:S01]  /*2c00*/  LDGSTS.E.BYPASS.LTC128B.128 [R14+0xc100], [R2.64+0x80], !P0 ;  /* 0x0c100080020e7fae */ /* 0x0003e2000c101d56 */
[----:B------:R-:W-:-:S03]  /*2c10*/  IADD3 R10, P5, R6, UR7, RZ ;  /* 0x00000007060a7c10 */ /* 0x000fc6000ffbe0ff */
[----:B------:R2:W-:Y:S01]  /*2c20*/  LDGSTS.E.BYPASS.LTC128B.128 [R14+0x9100], [R6.64], !P3 ;  /* 0x09100000060e7fae */ /* 0x0005e2000d901d56 */
[----:B------:R-:W-:-:S03]  /*2c30*/  IADD3.X R11, R7, UR4, RZ, P5, !PT ;  /* 0x00000004070b7c10 */ /* 0x000fc6000affe4ff */
[----:B------:R3:W-:Y:S01]  /*2c40*/  LDGSTS.E.BYPASS.LTC128B.128 [R14+0xd100], [R12.64], !P0 ;  /* 0x0d1000000c0e7fae */ /* 0x0007e2000c101d56 */
[----:B-1----:R-:W-:-:S04]  /*2c50*/  IADD3 R2, P2, R6, UR5, RZ ;  /* 0x0000000506027c10 */ /* 0x002fc8000ff5e0ff */
[----:B------:R-:W-:Y:S02]  /*2c60*/  IADD3.X R3, R7, UR6, RZ, P2, !PT ;  /* 0x0000000607037c10 */ /* 0x000fe400097fe4ff */
[C---:B------:R-:W-:Y:S02]  /*2c70*/  IADD3 R8, P4, R2.reuse, UR5, RZ ;  /* 0x0000000502087c10 */ /* 0x040fe4000ff9e0ff */
[----:B--2---:R-:W-:Y:S01]  /*2c80*/  IADD3 R6, P2, R2, UR7, RZ ;  /* 0x0000000702067c10 */ /* 0x004fe2000ff5e0ff */
[----:B------:R3:W-:Y:S01]  /*2c90*/  LDGSTS.E.BYPASS.LTC128B.128 [R14+0xa100], [R2.64], !P3 ;  /* 0x0a100000020e7fae */ /* 0x0007e2000d901d56 */
[C---:B------:R-:W-:Y:S02]  /*2ca0*/  IADD3.X R9, R3.reuse, UR6, RZ, P4, !PT ;  /* 0x0000000603097c10 */ /* 0x040fe4000a7fe4ff */
[----:B------:R-:W-:Y:S01]  /*2cb0*/  IADD3.X R7, R3, UR4, RZ, P2, !PT ;  /* 0x0000000403077c10 */ /* 0x000fe200097fe4ff */
[----:B------:R3:W-:Y:S04]  /*2cc0*/  LDGSTS.E.BYPASS.LTC128B.128 [R14+0xe100], [R10.64], !P0 ;  /* 0x0e1000000a0e7fae */ /* 0x0007e8000c101d56 */
[----:B------:R3:W-:Y:S04]  /*2cd0*/  LDGSTS.E.BYPASS.LTC128B.128 [R14+0xb100], [R8.64], !P3 ;  /* 0x0b100000080e7fae */ /* 0x0007e8000d901d56 */
[----:B------:R3:W-:Y:S02]  /*2ce0*/  LDGSTS.E.BYPASS.LTC128B.128 [R14+0xf100], [R6.64], !P0 ;  /* 0x0f100000060e7fae */ /* 0x0007e4000c101d56 */
.L_x_1:
[----:B-1234-:R-:W-:Y:S01]  /*2cf0*/  SHF.R.S32.HI R2, RZ, 0x1f, R132 ;  /* 0x0000001fff027819 */ /* 0x01efe20000011484 */
[----:B------:R-:W-:Y:S01]  /*2d00*/  UIMAD UR8, UR13, -0x80, UR8 ;  /* 0xffffff800d0878a4 */ /* 0x000fe2000f8e0208 */
[----:B------:R-:W-:Y:S01]  /*2d10*/  IMAD.SHL.U32 R213, R4, 0x2, RZ ;  /* 0x0000000204d57824 */ /* 0x000fe200078e00ff */
[----:B------:R-:W0:Y:S01]  /*2d20*/  LDGDEPBAR ;  /* 0x00000000000079af */ /* 0x000e220000000000 */
[----:B------:R-:W-:-:S02]  /*2d30*/  LEA.HI R3, R2, R132, RZ, 0x2 ;  /* 0x0000008402037211 */ /* 0x000fc400078f10ff */
[--C-:B------:R-:W-:Y:S02]  /*2d40*/  IMAD R214, R5, 0x2, R213.reuse ;  /* 0x0000000205d67824 */ /* 0x100fe400078e02d5 */
[----:B------:R-:W-:Y:S01]  /*2d50*/  LOP3.LUT R2, R3, 0x7ffffffc, RZ, 0xc0, !PT ;  /* 0x7ffffffc03027812 */ /* 0x000fe200078ec0ff */
[----:B------:R1:W-:Y:S01]  /*2d60*/  STL [R1+0x50], R3 ;  /* 0x0000500301007387 */ /* 0x0003e20000100800 */
[C---:B------:R-:W-:Y:S02]  /*2d70*/  IMAD R217, R0.reuse, 0x2, R213 ;  /* 0x0000000200d97824 */ /* 0x040fe400078e02d5 */
[----:B------:R-:W-:Y:S02]  /*2d80*/  IMAD R216, R0, 0x2, R214 ;  /* 0x0000000200d87824 */ /* 0x000fe400078e02d6 */
[----:B------:R-:W-:Y:S02]  /*2d90*/  IMAD.IADD R2, R132, 0x1, -R2 ;  /* 0x0000000184027824 */ /* 0x000fe400078e0a02 */
[----:B-1----:R-:W-:-:S04]  /*2da0*/  IMAD.U32 R3, RZ, RZ, UR8 ;  /* 0x00000008ff037e24 */ /* 0x002fc8000f8e00ff */
[----:B------:R-:W-:-:S05]  /*2db0*/  IMAD R2, R2, -0x2, R3 ;  /* 0xfffffffe02027824 */ /* 0x000fca00078e0203 */
[C---:B------:R-:W-:Y:S02]  /*2dc0*/  ISETP.GT.AND P6, PT, R2.reuse, RZ, PT ;  /* 0x000000ff0200720c */ /* 0x040fe40003fc4270 */
[C---:B------:R-:W-:Y:S02]  /*2dd0*/  ISETP.GT.AND P5, PT, R2.reuse, 0x1, PT ;  /* 0x000000010200780c */ /* 0x040fe40003fa4270 */
[----:B------:R-:W-:Y:S02]  /*2de0*/  ISETP.GT.AND P4, PT, R2, 0x8, PT ;  /* 0x000000080200780c */ /* 0x000fe40003f84270 */
[----:B------:R-:W-:Y:S02]  /*2df0*/  FSEL R8, R134, -INF , P6 ;  /* 0xff80000086087808 */ /* 0x000fe40003000000 */
[----:B------:R-:W-:Y:S02]  /*2e00*/  FSEL R9, R133, -INF , P5 ;  /* 0xff80000085097808 */ /* 0x000fe40002800000 */
[----:B------:R-:W-:-:S02]  /*2e10*/  ISETP.GT.AND P2, PT, R2, 0x9, PT ;  /* 0x000000090200780c */ /* 0x000fc40003f44270 */
[----:B------:R-:W-:Y:S02]  /*2e20*/  FSEL R10, R129, -INF , P4 ;  /* 0xff800000810a7808 */ /* 0x000fe40002000000 */
[----:B------:R-:W-:Y:S02]  /*2e30*/  FMNMX.FTZ R68, R8, R9, !PT ;  /* 0x0000000908447209 */ /* 0x000fe40007810000 */
[----:B------:R-:W-:Y:S02]  /*2e40*/  FSEL R12, R131, -INF , P6 ;  /* 0xff800000830c7808 */ /* 0x000fe40003000000 */
[----:B------:R-:W-:Y:S02]  /*2e50*/  ISETP.GT.AND P6, PT, R2, 0x10, PT ;  /* 0x000000100200780c */ /* 0x000fe40003fc4270 */
[----:B------:R-:W-:Y:S02]  /*2e60*/  FSEL R11, R128, -INF , P2 ;  /* 0xff800000800b7808 */ /* 0x000fe40001000000 */
[----:B------:R-:W-:-:S02]  /*2e70*/  FMNMX.FTZ R68, R10, R68, !PT ;  /* 0x000000440a447209 */ /* 0x000fc40007810000 */
[----:B------:R-:W-:Y:S02]  /*2e80*/  FSEL R13, R130, -INF , P5 ;  /* 0xff800000820d7808 */ /* 0x000fe40002800000 */
[C---:B------:R-:W-:Y:S02]  /*2e90*/  ISETP.GT.AND P5, PT, R2.reuse, 0x11, PT ;  /* 0x000000110200780c */ /* 0x040fe40003fa4270 */
[----:B------:R-:W-:Y:S02]  /*2ea0*/  FSEL R28, R105, -INF , P6 ;  /* 0xff800000691c7808 */ /* 0x000fe40003000000 */
[----:B------:R-:W-:Y:S02]  /*2eb0*/  FMNMX.FTZ R68, R11, R68, !PT ;  /* 0x000000440b447209 */ /* 0x000fe40007810000 */
        /* <DEDUP_REMOVED lines=9> */
[----:B------:R-:W-:Y:S02]  /*2f50*/  ISETP.GT.AND P6, PT, R2, 0x20, PT ;  /* 0x000000200200780c */ /* 0x000fe40003fc4270 */
[----:B------:R-:W-:Y:S02]  /*2f60*/  FSEL R31, R96, -INF , P2 ;  /* 0xff800000601f7808 */ /* 0x000fe40001000000 */
[----:B------:R-:W-:Y:S02]  /*2f70*/  FMNMX.FTZ R68, R30, R68, !PT ;  /* 0x000000441e447209 */ /* 0x000fe40007810000 */
[----:B------:R-:W-:Y:S02]  /*2f80*/  FSEL R33, R98, -INF , P5 ;  /* 0xff80000062217808 */ /* 0x000fe40002800000 */
[----:B------:R-:W-:-:S02]  /*2f90*/  ISETP.GT.AND P5, PT, R2, 0x21, PT ;  /* 0x000000210200780c */ /* 0x000fc40003fa4270 */
[----:B------:R-:W-:Y:S02]  /*2fa0*/  FSEL R71, R93, -INF , P6 ;  /* 0xff8000005d477808 */ /* 0x000fe40003000000 */
[----:B------:R-:W-:Y:S02]  /*2fb0*/  FMNMX.FTZ R68, R31, R68, !PT ;  /* 0x000000441f447209 */ /* 0x000fe40007810000 */
[----:B------:R-:W-:Y:S02]  /*2fc0*/  FMNMX.FTZ R3, R12, R13, !PT ;  /* 0x0000000d0c037209 */ /* 0x000fe40007810000 */
[----:B------:R-:W-:Y:S02]  /*2fd0*/  FSEL R69, R95, -INF , P4 ;  /* 0xff8000005f457808 */ /* 0x000fe40002000000 */
[----:B------:R-:W-:Y:S02]  /*2fe0*/  ISETP.GT.AND P4, PT, R2, 0x28, PT ;  /* 0x000000280200780c */ /* 0x000fe40003f84270 */
[----:B------:R-:W-:-:S02]  /*2ff0*/  FSEL R109, R92, -INF , P5 ;  /* 0xff8000005c6d7808 */ /* 0x000fc40002800000 */
[----:B------:R-:W-:Y:S02]  /*3000*/  FMNMX.FTZ R68, R71, R68, !PT ;  /* 0x0000004447447209 */ /* 0x000fe40007810000 */
[----:B------:R-:W-:Y:S02]  /*3010*/  FMNMX.FTZ R3, R14, R3, !PT ;  /* 0x000000030e037209 */ /* 0x000fe40007810000 */
[----:B------:R-:W-:Y:S02]  /*3020*/  FSEL R70, R94, -INF , P2 ;  /* 0xff8000005e467808 */ /* 0x000fe40001000000 */
[----:B------:R-:W-:Y:S02]  /*3030*/  ISETP.GT.AND P2, PT, R2, 0x29, PT ;  /* 0x000000290200780c */ /* 0x000fe40003f44270 */
[----:B------:R-:W-:Y:S02]  /*3040*/  FSEL R108, R89, -INF , P4 ;  /* 0xff800000596c7808 */ /* 0x000fe40002000000 */
[----:B------:R-:W-:-:S02]  /*3050*/  FMNMX.FTZ R68, R109, R68, !PT ;  /* 0x000000446d447209 */ /* 0x000fc40007810000 */
[----:B------:R-:W-:Y:S02]  /*3060*/  FMNMX.FTZ R3, R15, R3, !PT ;  /* 0x000000030f037209 */ /* 0x000fe40007810000 */
[----:B------:R-:W-:Y:S02]  /*3070*/  FSEL R112, R91, -INF , P6 ;  /* 0xff8000005b707808 */ /* 0x000fe40003000000 */
[----:B------:R-:W-:Y:S02]  /*3080*/  ISETP.GT.AND P6, PT, R2, 0x30, PT ;  /* 0x000000300200780c */ /* 0x000fe40003fc4270 */
[----:B------:R-:W-:Y:S02]  /*3090*/  FSEL R110, R88, -INF , P2 ;  /* 0xff800000586e7808 */ /* 0x000fe40001000000 */
[----:B------:R-:W-:Y:S02]  /*30a0*/  FMNMX.FTZ R68, R108, R68, !PT ;  /* 0x000000446c447209 */ /* 0x000fe40007810000 */
[----:B------:R-:W-:-:S02]  /*30b0*/  FMNMX.FTZ R3, R32, R3, !PT ;  /* 0x0000000320037209 */ /* 0x000fc40007810000 */
[----:B------:R-:W-:Y:S02]  /*30c0*/  FSEL R113, R90, -INF , P5 ;  /* 0xff8000005a717808 */ /* 0x000fe40002800000 */
[----:B------:R-:W-:Y:S02]  /*30d0*/  ISETP.GT.AND P5, PT, R2, 0x31, PT ;  /* 0x000000310200780c */ /* 0x000fe40003fa4270 */
[----:B------:R-:W-:Y:S02]  /*30e0*/  FSEL R136, R85, -INF , P6 ;  /* 0xff80000055887808 */ /* 0x000fe40003000000 */
[----:B------:R-:W-:Y:S02]  /*30f0*/  FMNMX.FTZ R68, R110, R68, !PT ;  /* 0x000000446e447209 */ /* 0x000fe40007810000 */
[----:B------:R-:W-:Y:S02]  /*3100*/  FMNMX.FTZ R3, R33, R3, !PT ;  /* 0x0000000321037209 */ /* 0x000fe40007810000 */
[----:B------:R-:W-:-:S02]  /*3110*/  FSEL R124, R87, -INF , P4 ;  /* 0xff800000577c7808 */ /* 0x000fc40002000000 */
[----:B------:R-:W-:Y:S02]  /*3120*/  ISETP.GT.AND P4, PT, R2, 0x38, PT ;  /* 0x000000380200780c */ /* 0x000fe40003f84270 */
[----:B------:R-:W-:Y:S02]  /*3130*/  FSEL R138, R84, -INF , P5 ;  /* 0xff800000548a7808 */ /* 0x000fe40002800000 */
[----:B------:R-:W-:Y:S02]  /*3140*/  FMNMX.FTZ R68, R136, R68, !PT ;  /* 0x0000004488447209 */ /* 0x000fe40007810000 */
        /* <DEDUP_REMOVED lines=59> */
[----:B------:R-:W-:Y:S01]  /*3500*/  FMNMX.FTZ R68, R193, R68, !PT ;  /* 0x00000044c1447209 */ /* 0x000fe20007810000 */
[----:B------:R-:W-:Y:S01]  /*3510*/  LDSM.16.MT88.4 R40, [R214+0x4100] ;  /* 0x00410000d628783b */ /* 0x000fe20000004200 */
        /* <DEDUP_REMOVED lines=12> */
[----:B------:R-:W-:Y:S01]  /*35e0*/  ISETP.GT.AND P5, PT, R2, 0x71, PT ;  /* 0x000000710200780c */ /* 0x000fe20003fa4270 */
[----:B------:R-:W-:Y:S01]  /*35f0*/  LDSM.16.MT88.4 R36, [R213+0x900] ;  /* 0x00090000d524783b */ /* 0x000fe20000004200 */
        /* <DEDUP_REMOVED lines=14> */
[----:B------:R-:W-:Y:S01]  /*36e0*/  FMNMX.FTZ R68, R244, R68, !PT ;  /* 0x00000044f4447209 */ /* 0x000fe20007810000 */
[----:B------:R-:W-:Y:S01]  /*36f0*/  LDSM.16.MT88.4 R16, [R214+0x100] ;  /* 0x00010000d610783b */ /* 0x000fe20000004200 */
[----:B------:R-:W-:Y:S02]  /*3700*/  FMNMX.FTZ R2, R206, R2, !PT ;  /* 0x00000002ce027209 */ /* 0x000fe40007810000 */
[----:B------:R-:W-:Y:S02]  /*3710*/  FMNMX.FTZ R68, R247, R68, !PT ;  /* 0x00000044f7447209 */ /* 0x000fe40007810000 */
[----:B------:R-:W-:Y:S02]  /*3720*/  FMNMX.FTZ R2, R205, R2, !PT ;  /* 0x00000002cd027209 */ /* 0x000fe40007810000 */
[----:B------:R-:W-:Y:S01]  /*3730*/  FSEL R248, R24, -INF , P6 ;  /* 0xff80000018f87808 */ /* 0x000fe20003000000 */
[----:B------:R-:W1:Y:S01]  /*3740*/  SHFL.BFLY PT, R3, R68, 0x2, 0x1f ;  /* 0x0c401f0044037f89 */ /* 0x000e6200000e0000 */
[----:B------:R-:W-:-:S02]  /*3750*/  FMNMX.FTZ R2, R207, R2, !PT ;  /* 0x00000002cf027209 */ /* 0x000fc40007810000 */
[----:B------:R-:W-:Y:S01]  /*3760*/  FSEL R250, R23, -INF , P5 ;  /* 0xff80000017fa7808 */ /* 0x000fe20002800000 */
[----:B------:R-:W-:Y:S01]  /*3770*/  LDSM.16.MT88.4 R24, [R216+0x100] ;  /* 0x00010000d818783b */ /* 0x000fe20000004200 */
[----:B------:R-:W-:Y:S02]  /*3780*/  FMNMX.FTZ R2, R235, R2, !PT ;  /* 0x00000002eb027209 */ /* 0x000fe40007810000 */
[----:B------:R-:W-:Y:S02]  /*3790*/  FSEL R249, R21, -INF , P4 ;  /* 0xff80000015f97808 */ /* 0x000fe40002000000 */
[----:B------:R-:W-:Y:S02]  /*37a0*/  FMNMX.FTZ R2, R248, R2, !PT ;  /* 0x00000002f8027209 */ /* 0x000fe40007810000 */
[----:B------:R-:W-:Y:S02]  /*37b0*/  FSEL R114, R20, -INF , P2 ;  /* 0xff80000014727808 */ /* 0x000fe40001000000 */
[----:B------:R-:W-:Y:S01]  /*37c0*/  FMNMX.FTZ R2, R250, R2, !PT ;  /* 0x00000002fa027209 */ /* 0x000fe20007810000 */
[----:B------:R-:W-:Y:S03]  /*37d0*/  LDSM.16.MT88.4 R20, [R213+0x100] ;  /* 0x00010000d514783b */ /* 0x000fe60000004200 */
[----:B------:R-:W-:-:S04]  /*37e0*/  FMNMX.FTZ R2, R249, R2, !PT ;  /* 0x00000002f9027209 */ /* 0x000fc80007810000 */
[----:B------:R-:W-:Y:S02]  /*37f0*/  FMNMX.FTZ R2, R114, R2, !PT ;  /* 0x0000000272027209 */ /* 0x000fe40007810000 */
[----:B-1----:R-:W-:-:S03]  /*3800*/  FMNMX.FTZ R68, R68, R3, !PT ;  /* 0x0000000344447209 */ /* 0x002fc60007810000 */
[----:B------:R-:W1:Y:S04]  /*3810*/  SHFL.BFLY PT, R3, R2, 0x2, 0x1f ;  /* 0x0c401f0002037f89 */ /* 0x000e6800000e0000 */
[----:B------:R-:W2:Y:S01]  /*3820*/  SHFL.BFLY PT, R6, R68, 0x1, 0x1f ;  /* 0x0c201f0044067f89 */ /* 0x000ea200000e0000 */
[----:B-1----:R-:W-:Y:S02]  /*3830*/  FMNMX.FTZ R2, R2, R3, !PT ;  /* 0x0000000302027209 */ /* 0x002fe40007810000 */
[----:B--2---:R-:W-:-:S03]  /*3840*/  FMNMX.FTZ R68, R68, R6, !PT ;  /* 0x0000000644447209 */ /* 0x004fc60007810000 */
[----:B------:R-:W1:Y:S01]  /*3850*/  SHFL.BFLY PT, R7, R2, 0x1, 0x1f ;  /* 0x0c201f0002077f89 */ /* 0x000e6200000e0000 */
[C---:B------:R-:W-:Y:S01]  /*3860*/  FSETP.NEU.FTZ.AND P2, PT, R68.reuse, -INF , PT ;  /* 0xff8000004400780b */ /* 0x040fe20003f5d000 */
[----:B------:R-:W-:-:S05]  /*3870*/  FMUL.FTZ R6, R68, c[0x0][0x2d0] ;  /* 0x0000b40044067a20 */ /* 0x000fca0000410000 */
[----:B------:R-:W-:-:S05]  /*3880*/  FSEL R6, R6, RZ, P2 ;  /* 0x000000ff06067208 */ /* 0x000fca0001000000 */
[--C-:B------:R-:W-:Y:S02]  /*3890*/  FFMA.FTZ R3, R8, c[0x0][0x2d0], -R6.reuse ;  /* 0x0000b40008037a23 */ /* 0x100fe40000010806 */
[--C-:B------:R-:W-:Y:S02]  /*38a0*/  FFMA.FTZ R0, R28, c[0x0][0x2d0], -R6.reuse ;  /* 0x0000b4001c007a23 */ /* 0x100fe40000010806 */
[----:B------:R2:W-:Y:S08]  /*38b0*/  MUFU.EX2 R163, R3 ;  /* 0x0000000300a37308 */ /* 0x0005f00000000800 */
[----:B------:R3:W-:Y:S01]  /*38c0*/  MUFU.EX2 R161, R0 ;  /* 0x0000000000a17308 */ /* 0x0007e20000000800 */
[----:B--2---:R-:W-:-:S07]  /*38d0*/  FFMA.FTZ R3, R9, c[0x0][0x2d0], -R6 ;  /* 0x0000b40009037a23 */ /* 0x004fce0000010806 */
[----:B------:R1:W2:Y:S01]  /*38e0*/  MUFU.EX2 R111, R3 ;  /* 0x00000003006f7308 */ /* 0x0002a20000000800 */
[----:B---3--:R-:W-:-:S07]  /*38f0*/  FFMA.FTZ R0, R29, c[0x0][0x2d0], -R6 ;  /* 0x0000b4001d007a23 */ /* 0x008fce0000010806 */
[----:B------:R3:W-:Y:S01]  /*3900*/  MUFU.EX2 R180, R0 ;  /* 0x0000000000b47308 */ /* 0x0007e20000000800 */
[----:B-1----:R-:W-:Y:S01]  /*3910*/  FMNMX.FTZ R3, R2, R7, !PT ;  /* 0x0000000702037209 */ /* 0x002fe20007810000 */
[--C-:B------:R-:W-:Y:S01]  /*3920*/  FFMA.FTZ R2, R10, c[0x0][0x2d0], -R6.reuse ;  /* 0x0000b4000a027a23 */ /* 0x100fe20000010806 */
[----:B--2---:R-:W-:Y:S01]  /*3930*/  F2FP.PACK_AB R8, R111, R163 ;  /* 0x000000a36f08723e */ /* 0x004fe200000000ff */
[----:B------:R-:W-:Y:S01]  /*3940*/  FFMA.FTZ R7, R11, c[0x0][0x2d0], -R6 ;  /* 0x0000b4000b077a23 */ /* 0x000fe20000010806 */
[----:B------:R-:W-:-:S03]  /*3950*/  FSETP.NEU.FTZ.AND P2, PT, R3, -INF , PT ;  /* 0xff8000000300780b */ /* 0x000fc60003f5d000 */
[----:B------:R1:W-:Y:S01]  /*3960*/  MUFU.EX2 R34, R2 ;  /* 0x0000000200227308 */ /* 0x0003e20000000800 */
[----:B---3--:R-:W-:-:S07]  /*3970*/  FFMA.FTZ R0, R30, c[0x0][0x2d0], -R6 ;  /* 0x0000b4001e007a23 */ /* 0x008fce0000010806 */
[----:B------:R2:W-:Y:S01]  /*3980*/  MUFU.EX2 R162, R7 ;  /* 0x0000000700a27308 */ /* 0x0005e20000000800 */
[----:B-1----:R-:W-:-:S07]  /*3990*/  FMUL.FTZ R2, R3, c[0x0][0x2d0] ;  /* 0x0000b40003027a20 */ /* 0x002fce0000410000 */
[----:B------:R1:W-:Y:S01]  /*39a0*/  MUFU.EX2 R179, R0 ;  /* 0x0000000000b37308 */ /* 0x0003e20000000800 */
[----:B------:R-:W-:Y:S01]  /*39b0*/  FSEL R2, R2, RZ, P2 ;  /* 0x000000ff02027208 */ /* 0x000fe20001000000 */
[----:B--2---:R-:W-:-:S04]  /*39c0*/  IMAD.MOV.U32 R7, RZ, RZ, R114 ;  /* 0x000000ffff077224 */ /* 0x004fc800078e0072 */
[----:B------:R-:W-:-:S04]  /*39d0*/  FFMA.FTZ R4, R12, c[0x0][0x2d0], -R2 ;  /* 0x0000b4000c047a23 */ /* 0x000fc80000010802 */
[----:B------:R2:W-:Y:S01]  /*39e0*/  MUFU.EX2 R169, R4 ;  /* 0x0000000400a97308 */ /* 0x0005e20000000800 */
[----:B-1----:R-:W-:Y:S02]  /*39f0*/  FFMA.FTZ R0, R31, c[0x0][0x2d0], -R6 ;  /* 0x0000b4001f007a23 */ /* 0x002fe40000010806 */
[----:B------:R-:W-:Y:S05]  /*3a00*/  LDSM.16.MT88.4 R28, [R217+0x900] ;  /* 0x00090000d91c783b */ /* 0x000fea0000004200 */
[----:B------:R1:W-:Y:S01]  /*3a10*/  MUFU.EX2 R5, R0 ;  /* 0x0000000000057308 */ /* 0x0003e20000000800 */
[----:B--2---:R-:W-:-:S07]  /*3a20*/  FFMA.FTZ R4, R13, c[0x0][0x2d0], -R2 ;  /* 0x0000b4000d047a23 */ /* 0x004fce0000010802 */
[----:B------:R2:W3:Y:S01]  /*3a30*/  MUFU.EX2 R168, R4 ;  /* 0x0000000400a87308 */ /* 0x0004e20000000800 */
[----:B-1----:R-:W-:-:S07]  /*3a40*/  FFMA.FTZ R0, R32, c[0x0][0x2d0], -R2 ;  /* 0x0000b40020007a23 */ /* 0x002fce0000010802 */
[----:B------:R1:W-:Y:S01]  /*3a50*/  MUFU.EX2 R160, R0 ;  /* 0x0000000000a07308 */ /* 0x0003e20000000800 */
[----:B--2---:R-:W-:Y:S01]  /*3a60*/  FFMA.FTZ R4, R14, c[0x0][0x2d0], -R2 ;  /* 0x0000b4000e047a23 */ /* 0x004fe20000010802 */
[----:B---3--:R-:W-:-:S06]  /*3a70*/  F2FP.PACK_AB R9, R168, R169 ;  /* 0x000000a9a809723e */ /* 0x008fcc00000000ff */
[----:B------:R2:W-:Y:S01]  /*3a80*/  MUFU.EX2 R178, R4 ;  /* 0x0000000400b27308 */ /* 0x0005e20000000800 */
[----:B-1----:R-:W-:-:S07]  /*3a90*/  FFMA.FTZ R0, R33, c[0x0][0x2d0], -R2 ;  /* 0x0000b40021007a23 */ /* 0x002fce0000010802 */
[----:B------:R1:W-:Y:S01]  /*3aa0*/  MUFU.EX2 R251, R0 ;  /* 0x0000000000fb7308 */ /* 0x0003e20000000800 */
[--C-:B--2---:R-:W-:Y:S02]  /*3ab0*/  FFMA.FTZ R4, R15, c[0x0][0x2d0], -R2.reuse ;  /* 0x0000b4000f047a23 */ /* 0x104fe40000010802 */
[----:B------:R-:W2:Y:S05]  /*3ac0*/  LDSM.16.MT88.4 R12, [R217+0x100] ;  /* 0x00010000d90c783b */ /* 0x000eaa0000004200 */
[----:B------:R3:W4:Y:S01]  /*3ad0*/  MUFU.EX2 R115, R4 ;  /* 0x0000000400737308 */ /* 0x0007220000000800 */
[----:B-1----:R-:W-:-:S07]  /*3ae0*/  FFMA.FTZ R0, R69, c[0x0][0x2d0], -R2 ;  /* 0x0000b40045007a23 */ /* 0x002fce0000010802 */
[----:B------:R1:W-:Y:S01]  /*3af0*/  MUFU.EX2 R252, R0 ;  /* 0x0000000000fc7308 */ /* 0x0003e20000000800 */
[----:B---3--:R-:W-:Y:S01]  /*3b00*/  IMAD.MOV.U32 R4, RZ, RZ, R34 ;  /* 0x000000ffff047224 */ /* 0x008fe200078e0022 */
[----:B----4-:R-:W-:Y:S01]  /*3b10*/  F2FP.PACK_AB R11, R115, R178 ;  /* 0x000000b2730b723e */ /* 0x010fe200000000ff */
[----:B------:R-:W-:Y:S03]  /*3b20*/  LDSM.16.MT88.4 R32, [R214+0x900] ;  /* 0x00090000d620783b */ /* 0x000fe60000004200 */
[----:B------:R-:W-:Y:S01]  /*3b30*/  F2FP.PACK_AB R10, R162, R4 ;  /* 0x00000004a20a723e */ /* 0x000fe200000000ff */
[----:B-1----:R-:W-:Y:S02]  /*3b40*/  FFMA.FTZ R0, R70, c[0x0][0x2d0], -R2 ;  /* 0x0000b40046007a23 */ /* 0x002fe40000010802 */
[----:B------:R-:W-:-:S04]  /*3b50*/  IMAD.MOV.U32 R70, RZ, RZ, R111 ;  /* 0x000000ffff467224 */ /* 0x000fc800078e006f */
[C---:B------:R-:W-:Y:S01]  /*3b60*/  HMMA.16816.F32 R76, R8.reuse, R20, RZ ;  /* 0x00000014084c723c */ /* 0x040fe200000018ff */
[----:B------:R1:W3:Y:S07]  /*3b70*/  MUFU.EX2 R69, R0 ;  /* 0x0000000000457308 */ /* 0x0002ee0000000800 */
[C---:B------:R-:W-:Y:S01]  /*3b80*/  HMMA.16816.F32 R64, R8.reuse, R22, RZ ;  /* 0x000000160840723c */ /* 0x040fe200000018ff */
[----:B------:R-:W4:Y:S07]  /*3b90*/  LDSM.16.MT88.4 R20, [R213+0x4100] ;  /* 0x00410000d514783b */ /* 0x000f2e0000004200 */
[----:B------:R-:W-:Y:S01]  /*3ba0*/  HMMA.16816.F32 R60, R8, R16, RZ ;  /* 0x00000010083c723c */ /* 0x000fe200000018ff */
[----:B-1----:R-:W-:-:S02]  /*3bb0*/  FFMA.FTZ R0, R71, c[0x0][0x2d0], -R6 ;  /* 0x0000b40047007a23 */ /* 0x002fc40000010806 */
[----:B------:R-:W-:Y:S02]  /*3bc0*/  IMAD.MOV.U32 R71, RZ, RZ, R115 ;  /* 0x000000ffff477224 */ /* 0x000fe400078e0073 */
[----:B------:R1:W-:Y:S03]  /*3bd0*/  MUFU.EX2 R243, R0 ;  /* 0x0000000000f37308 */ /* 0x0003e60000000800 */
[C---:B------:R-:W-:Y:S01]  /*3be0*/  HMMA.16816.F32 R56, R8.reuse, R18, RZ ;  /* 0x000000120838723c */ /* 0x040fe200000018ff */
[----:B------:R-:W5:Y:S07]  /*3bf0*/  LDSM.16.MT88.4 R16, [R217+0x4100] ;  /* 0x00410000d910783b */ /* 0x000f6e0000004200 */
[----:B--2---:R-:W-:Y:S01]  /*3c00*/  HMMA.16816.F32 R48, R8, R12, RZ ;  /* 0x0000000c0830723c */ /* 0x004fe200000018ff */
[----:B-1----:R-:W-:-:S07]  /*3c10*/  FFMA.FTZ R0, R109, c[0x0][0x2d0], -R6 ;  /* 0x0000b4006d007a23 */ /* 0x002fce0000010806 */
[C---:B------:R-:W-:Y:S01]  /*3c20*/  HMMA.16816.F32 R44, R8.reuse, R14, RZ ;  /* 0x0000000e082c723c */ /* 0x040fe200000018ff */
[----:B------:R-:W1:Y:S01]  /*3c30*/  LDSM.16.MT88.4 R12, [R216+0x4100] ;  /* 0x00410000d80c783b */ /* 0x000e620000004200 */
[----:B------:R2:W1:Y:S06]  /*3c40*/  MUFU.EX2 R241, R0 ;  /* 0x0000000000f17308 */ /* 0x00046c0000000800 */
[C---:B------:R-:W-:Y:S08]  /*3c50*/  HMMA.16816.F32 R52, R8.reuse, R24, RZ ;  /* 0x000000180834723c */ /* 0x040ff000000018ff */
[----:B------:R-:W-:Y:S01]  /*3c60*/  HMMA.16816.F32 R72, R8, R26, RZ ;  /* 0x0000001a0848723c */ /* 0x000fe200000018ff */
[----:B------:R-:W1:Y:S01]  /*3c70*/  LDSM.16.MT88.4 R24, [R216+0x900] ;  /* 0x00090000d818783b */ /* 0x000e620000004200 */
[----:B--2---:R-:W-:-:S04]  /*3c80*/  FFMA.FTZ R0, R108, c[0x0][0x2d0], -R6 ;  /* 0x0000b4006c007a23 */ /* 0x004fc80000010806 */
[----:B------:R2:W-:Y:S02]  /*3c90*/  MUFU.EX2 R240, R0 ;  /* 0x0000000000f07308 */ /* 0x0005e40000000800 */
[C---:B----4-:R-:W-:Y:S08]  /*3ca0*/  HMMA.16816.F32 R84, R8.reuse, R20, RZ ;  /* 0x000000140854723c */ /* 0x050ff000000018ff */
[----:B------:R-:W-:Y:S01]  /*3cb0*/  HMMA.16816.F32 R88, R8, R22, RZ ;  /* 0x000000160858723c */ /* 0x000fe200000018ff */
[----:B------:R-:W4:Y:S01]  /*3cc0*/  LDSM.16.MT88.4 R20, [R213+0x4900] ;  /* 0x00490000d514783b */ /* 0x000f220000004200 */
[----:B--2---:R-:W-:-:S06]  /*3cd0*/  FFMA.FTZ R0, R110, c[0x0][0x2d0], -R6 ;  /* 0x0000b4006e007a23 */ /* 0x004fcc0000010806 */
[C---:B------:R-:W-:Y:S01]  /*3ce0*/  HMMA.16816.F32 R100, R8.reuse, R40, RZ ;  /* 0x000000280864723c */ /* 0x040fe200000018ff */
[----:B------:R2:W1:Y:S07]  /*3cf0*/  MUFU.EX2 R242, R0 ;  /* 0x0000000000f27308 */ /* 0x00046e0000000800 */
[C---:B------:R-:W-:Y:S01]  /*3d00*/  HMMA.16816.F32 R104, R8.reuse, R42, RZ ;  /* 0x0000002a0868723c */ /* 0x040fe200000018ff */
[----:B------:R-:W3:Y:S07]  /*3d10*/  LDSM.16.MT88.4 R40, [R214+0x4900] ;  /* 0x00490000d628783b */ /* 0x000eee0000004200 */
[----:B-----5:R-:W-:Y:S01]  /*3d20*/  HMMA.16816.F32 R96, R8, R16, RZ ;  /* 0x000000100860723c */ /* 0x020fe200000018ff */
[----:B--2---:R-:W-:-:S04]  /*3d30*/  FFMA.FTZ R0, R112, c[0x0][0x2d0], -R2 ;  /* 0x0000b40070007a23 */ /* 0x004fc80000010802 */
[----:B------:R2:W-:Y:S03]  /*3d40*/  MUFU.EX2 R239, R0 ;  /* 0x0000000000ef7308 */ /* 0x0005e60000000800 */
[C---:B------:R-:W-:Y:S01]  /*3d50*/  HMMA.16816.F32 R92, R8.reuse, R18, RZ ;  /* 0x00000012085c723c */ /* 0x040fe200000018ff */
[----:B------:R-:W5:Y:S07]  /*3d60*/  LDSM.16.MT88.4 R16, [R217+0x4900] ;  /* 0x00490000d910783b */ /* 0x000f6e0000004200 */
[----:B-1----:R-:W-:Y:S01]  /*3d70*/  HMMA.16816.F32 R116, R8, R12, RZ ;  /* 0x0000000c0874723c */ /* 0x002fe200000018ff */
[----:B--2---:R-:W-:-:S07]  /*3d80*/  FFMA.FTZ R0, R113, c[0x0][0x2d0], -R2 ;  /* 0x0000b40071007a23 */ /* 0x004fce0000010802 */
[----:B------:R-:W-:Y:S01]  /*3d90*/  HMMA.16816.F32 R80, R8, R14, RZ ;  /* 0x0000000e0850723c */ /* 0x000fe200000018ff */
[----:B------:R-:W1:Y:S01]  /*3da0*/  LDSM.16.MT88.4 R12, [R216+0x4900] ;  /* 0x00490000d80c783b */ /* 0x000e620000004200 */
[----:B------:R2:W1:Y:S05]  /*3db0*/  MUFU.EX2 R238, R0 ;  /* 0x0000000000ee7308 */ /* 0x00046a0000000800 */
[----:B------:R-:W-:Y:S02]  /*3dc0*/  F2FP.PACK_AB R8, R180, R161 ;  /* 0x000000a1b408723e */ /* 0x000fe400000000ff */
[----:B------:R-:W-:Y:S02]  /*3dd0*/  F2FP.PACK_AB R10, R5, R179 ;  /* 0x000000b3050a723e */ /* 0x000fe400000000ff */
[----:B------:R-:W-:-:S02]  /*3de0*/  F2FP.PACK_AB R9, R251, R160 ;  /* 0x000000a0fb09723e */ /* 0x000fc400000000ff */
[----:B---3--:R-:W-:Y:S01]  /*3df0*/  F2FP.PACK_AB R11, R69, R252 ;  /* 0x000000fc450b723e */ /* 0x008fe200000000ff */
[----:B--2---:R-:W-:-:S06]  /*3e00*/  FFMA.FTZ R0, R124, c[0x0][0x2d0], -R2 ;  /* 0x0000b4007c007a23 */ /* 0x004fcc0000010802 */
[C---:B------:R-:W-:Y:S01]  /*3e10*/  HMMA.16816.F32 R128, R8.reuse, R36, R76 ;  /* 0x000000240880723c */ /* 0x040fe2000000184c */
[----:B------:R2:W-:Y:S07]  /*3e20*/  MUFU.EX2 R237, R0 ;  /* 0x0000000000ed7308 */ /* 0x0005ee0000000800 */
[C---:B------:R-:W-:Y:S01]  /*3e30*/  HMMA.16816.F32 R120, R8.reuse, R38, R64 ;  /* 0x000000260878723c */ /* 0x040fe20000001840 */
[----:B------:R-:W3:Y:S07]  /*3e40*/  LDSM.16.MT88.4 R36, [R213+0x1100] ;  /* 0x00110000d524783b */ /* 0x000eee0000004200 */
[----:B------:R-:W-:Y:S01]  /*3e50*/  HMMA.16816.F32 R76, R8, R32, R60 ;  /* 0x00000020084c723c */ /* 0x000fe2000000183c */
[----:B--2---:R-:W-:-:S04]  /*3e60*/  FFMA.FTZ R0, R132, c[0x0][0x2d0], -R2 ;  /* 0x0000b40084007a23 */ /* 0x004fc80000010802 */
[----:B------:R2:W1:Y:S03]  /*3e70*/  MUFU.EX2 R236, R0 ;  /* 0x0000000000ec7308 */ /* 0x0004660000000800 */
[C---:B------:R-:W-:Y:S01]  /*3e80*/  HMMA.16816.F32 R64, R8.reuse, R34, R56 ;  /* 0x000000220840723c */ /* 0x040fe20000001838 */
[----:B------:R-:W-:Y:S07]  /*3e90*/  LDSM.16.MT88.4 R32, [R214+0x1100] ;  /* 0x00110000d620783b */ /* 0x000fee0000004200 */
[----:B------:R-:W-:Y:S01]  /*3ea0*/  HMMA.16816.F32 R60, R8, R28, R48 ;  /* 0x0000001c083c723c */ /* 0x000fe20000001830 */
[----:B--2---:R-:W-:-:S07]  /*3eb0*/  FFMA.FTZ R0, R136, c[0x0][0x2d0], -R6 ;  /* 0x0000b40088007a23 */ /* 0x004fce0000010806 */
[C---:B------:R-:W-:Y:S01]  /*3ec0*/  HMMA.16816.F32 R48, R8.reuse, R24, R52 ;  /* 0x000000180830723c */ /* 0x040fe20000001834 */
[----:B------:R2:W-:Y:S07]  /*3ed0*/  MUFU.EX2 R192, R0 ;  /* 0x0000000000c07308 */ /* 0x0005ee0000000800 */
[C---:B------:R-:W-:Y:S01]  /*3ee0*/  HMMA.16816.F32 R56, R8.reuse, R26, R72 ;  /* 0x0000001a0838723c */ /* 0x040fe20000001848 */
[----:B------:R-:W1:Y:S07]  /*3ef0*/  LDSM.16.MT88.4 R24, [R217+0x1100] ;  /* 0x00110000d918783b */ /* 0x000e6e0000004200 */
[----:B------:R-:W-:Y:S01]  /*3f00*/  HMMA.16816.F32 R44, R8, R30, R44 ;  /* 0x0000001e082c723c */ /* 0x000fe2000000182c */
[----:B------:R-:W1:Y:S01]  /*3f10*/  LDSM.16.MT88.4 R28, [R216+0x1100] ;  /* 0x00110000d81c783b */ /* 0x000e620000004200 */
[----:B--2---:R-:W-:-:S04]  /*3f20*/  FFMA.FTZ R0, R138, c[0x0][0x2d0], -R6 ;  /* 0x0000b4008a007a23 */ /* 0x004fc80000010806 */
[----:B------:R2:W1:Y:S02]  /*3f30*/  MUFU.EX2 R182, R0 ;  /* 0x0000000000b67308 */ /* 0x0004640000000800 */
[C---:B----4-:R-:W-:Y:S08]  /*3f40*/  HMMA.16816.F32 R112, R8.reuse, R22, R88 ;  /* 0x000000160870723c */ /* 0x050ff00000001858 */
[----:B------:R-:W-:Y:S01]  /*3f50*/  HMMA.16816.F32 R124, R8, R40, R100 ;  /* 0x00000028087c723c */ /* 0x000fe20000001864 */
[----:B--2---:R-:W-:-:S07]  /*3f60*/  FFMA.FTZ R0, R137, c[0x0][0x2d0], -R6 ;  /* 0x0000b40089007a23 */ /* 0x004fce0000010806 */
[C---:B------:R-:W-:Y:S01]  /*3f70*/  HMMA.16816.F32 R108, R8.reuse, R20, R84 ;  /* 0x00000014086c723c */ /* 0x040fe20000001854 */
[----:B------:R-:W2:Y:S01]  /*3f80*/  LDSM.16.MT88.4 R20, [R213+0x5100] ;  /* 0x00510000d514783b */ /* 0x000ea20000004200 */
[----:B------:R4:W-:Y:S06]  /*3f90*/  MUFU.EX2 R181, R0 ;  /* 0x0000000000b57308 */ /* 0x0009ec0000000800 */
[C---:B------:R-:W-:Y:S08]  /*3fa0*/  HMMA.16816.F32 R132, R8.reuse, R42, R104 ;  /* 0x0000002a0884723c */ /* 0x040ff00000001868 */
[----:B-----5:R-:W-:Y:S01]  /*3fb0*/  HMMA.16816.F32 R100, R8, R16, R96 ;  /* 0x000000100864723c */ /* 0x020fe20000001860 */
[----:B----4-:R-:W-:-:S04]  /*3fc0*/  FFMA.FTZ R0, R139, c[0x0][0x2d0], -R6 ;  /* 0x0000b4008b007a23 */ /* 0x010fc80000010806 */
[----:B------:R4:W5:Y:S03]  /*3fd0*/  MUFU.EX2 R183, R0 ;  /* 0x0000000000b77308 */ /* 0x0009660000000800 */
[C---:B------:R-:W-:Y:S01]  /*3fe0*/  HMMA.16816.F32 R92, R8.reuse, R18, R92 ;  /* 0x00000012085c723c */ /* 0x040fe2000000185c */
[----:B------:R-:W-:Y:S07]  /*3ff0*/  LDSM.16.MT88.4 R16, [R217+0x5100] ;  /* 0x00510000d910783b */ /* 0x000fee0000004200 */
[----:B-1----:R-:W-:Y:S01]  /*4000*/  HMMA.16816.F32 R88, R8, R12, R116 ;  /* 0x0000000c0858723c */ /* 0x002fe20000001874 */
[----:B----4-:R-:W-:-:S07]  /*4010*/  FFMA.FTZ R0, R149, c[0x0][0x2d0], -R2 ;  /* 0x0000b40095007a23 */ /* 0x010fce0000010802 */
[----:B------:R-:W-:Y:S01]  /*4020*/  HMMA.16816.F32 R72, R8, R14, R80 ;  /* 0x0000000e0848723c */ /* 0x000fe20000001850 */
[----:B------:R-:W-:Y:S01]  /*4030*/  LDSM.16.MT88.4 R12, [R216+0x5100] ;  /* 0x00510000d80c783b */ /* 0x000fe20000004200 */
[----:B------:R-:W-:Y:S02]  /*4040*/  IMAD.MOV.U32 R119, RZ, RZ, R180 ;  /* 0x000000ffff777224 */ /* 0x000fe400078e00b4 */
[----:B------:R1:W-:Y:S01]  /*4050*/  MUFU.EX2 R180, R0 ;  /* 0x0000000000b47308 */ /* 0x0003e20000000800 */
[----:B------:R-:W-:Y:S02]  /*4060*/  IMAD.MOV.U32 R118, RZ, RZ, R179 ;  /* 0x000000ffff767224 */ /* 0x000fe400078e00b3 */
[----:B------:R-:W-:Y:S01]  /*4070*/  F2FP.PACK_AB R8, R241, R243 ;  /* 0x000000f3f108723e */ /* 0x000fe200000000ff */
[----:B------:R-:W-:Y:S01]  /*4080*/  IMAD.MOV.U32 R117, RZ, RZ, R169 ;  /* 0x000000ffff757224 */ /* 0x000fe200078e00a9 */
[----:B------:R-:W-:Y:S01]  /*4090*/  F2FP.PACK_AB R10, R242, R240 ;  /* 0x000000f0f20a723e */ /* 0x000fe200000000ff */
[----:B------:R-:W-:Y:S01]  /*40a0*/  IMAD.MOV.U32 R116, RZ, RZ, R168 ;  /* 0x000000ffff747224 */ /* 0x000fe200078e00a8 */
[----:B------:R-:W-:-:S02]  /*40b0*/  F2FP.PACK_AB R9, R238, R239 ;  /* 0x000000efee09723e */ /* 0x000fc400000000ff */
[----:B------:R-:W-:-:S07]  /*40c0*/  F2FP.PACK_AB R11, R236, R237 ;  /* 0x000000edec0b723e */ /* 0x000fce00000000ff */
[----:B---3--:R-:W-:Y:S01]  /*40d0*/  HMMA.16816.F32 R84, R8, R36, R128 ;  /* 0x000000240854723c */ /* 0x008fe20000001880 */
[----:B-1----:R-:W-:-:S04]  /*40e0*/  FFMA.FTZ R0, R148, c[0x0][0x2d0], -R2 ;  /* 0x0000b40094007a23 */ /* 0x002fc80000010802 */
[----:B------:R1:W3:Y:S02]  /*40f0*/  MUFU.EX2 R179, R0 ;  /* 0x0000000000b37308 */ /* 0x0002e40000000800 */
[----:B------:R-:W-:Y:S01]  /*4100*/  IMAD.MOV.U32 R131, RZ, RZ, R162 ;  /* 0x000000ffff837224 */ /* 0x000fe200078e00a2 */
[----:B------:R-:W-:Y:S01]  /*4110*/  HMMA.16816.F32 R80, R8, R38, R120 ;  /* 0x000000260850723c */ /* 0x000fe20000001878 */
[----:B------:R-:W4:Y:S01]  /*4120*/  LDSM.16.MT88.4 R36, [R214+0x5100] ;  /* 0x00510000d624783b */ /* 0x000f220000004200 */
[----:B------:R-:W-:Y:S02]  /*4130*/  IMAD.MOV.U32 R130, RZ, RZ, R161 ;  /* 0x000000ffff827224 */ /* 0x000fe400078e00a1 */
[----:B------:R-:W-:-:S03]  /*4140*/  IMAD.MOV.U32 R129, RZ, RZ, R160 ;  /* 0x000000ffff817224 */ /* 0x000fc600078e00a0 */
[----:B------:R-:W-:Y:S01]  /*4150*/  IMAD.MOV.U32 R122, RZ, RZ, R71 ;  /* 0x000000ffff7a7224 */ /* 0x000fe200078e0047 */
[C---:B------:R-:W-:Y:S01]  /*4160*/  HMMA.16816.F32 R52, R8.reuse, R26, R44 ;  /* 0x0000001a0834723c */ /* 0x040fe2000000182c */
[----:B------:R-:W-:Y:S02]  /*4170*/  IMAD.MOV.U32 R71, RZ, RZ, R163 ;  /* 0x000000ffff477224 */ /* 0x000fe400078e00a3 */
[----:B------:R-:W-:Y:S02]  /*4180*/  IMAD.MOV.U32 R123, RZ, RZ, R131 ;  /* 0x000000ffff7b7224 */ /* 0x000fe400078e0083 */
[----:B-1----:R-:W-:Y:S02]  /*4190*/  FFMA.FTZ R0, R150, c[0x0][0x2d0], -R2 ;  /* 0x0000b40096007a23 */ /* 0x002fe40000010802 */
[----:B------:R-:W-:Y:S01]  /*41a0*/  IMAD.MOV.U32 R131, RZ, RZ, R116 ;  /* 0x000000ffff837224 */ /* 0x000fe200078e0074 */
[C---:B------:R-:W-:Y:S08]  /*41b0*/  HMMA.16816.F32 R44, R8.reuse, R28, R48 ;  /* 0x0000001c082c723c */ /* 0x040ff00000001830 */
[C---:B------:R-:W-:Y:S01]  /*41c0*/  HMMA.16816.F32 R40, R8.reuse, R30, R56 ;  /* 0x0000001e0828723c */ /* 0x040fe20000001838 */
[----:B------:R-:W1:Y:S07]  /*41d0*/  LDSM.16.MT88.4 R28, [R213+0x1900] ;  /* 0x00190000d51c783b */ /* 0x000e6e0000004200 */
[C---:B------:R-:W-:Y:S01]  /*41e0*/  HMMA.16816.F32 R60, R8.reuse, R24, R60 ;  /* 0x00000018083c723c */ /* 0x040fe2000000183c */
[----:B------:R-:W1:Y:S07]  /*41f0*/  LDSM.16.MT88.4 R24, [R214+0x1900] ;  /* 0x00190000d618783b */ /* 0x000e6e0000004200 */
[C---:B--2---:R-:W-:Y:S08]  /*4200*/  HMMA.16816.F32 R96, R8.reuse, R20, R108 ;  /* 0x000000140860723c */ /* 0x044ff0000000186c */
[C---:B----4-:R-:W-:Y:S07]  /*4210*/  HMMA.16816.F32 R108, R8.reuse, R36, R124 ;  /* 0x00000024086c723c */ /* 0x050fee000000187c */
[----:B------:R-:W-:Y:S01]  /*4220*/  IMAD.MOV.U32 R124, RZ, RZ, R119 ;  /* 0x000000ffff7c7224 */ /* 0x000fe200078e0077 */
[----:B------:R-:W-:Y:S01]  /*4230*/  HMMA.16816.F32 R76, R8, R32, R76 ;  /* 0x00000020084c723c */ /* 0x000fe2000000184c */
[----:B------:R-:W-:-:S02]  /*4240*/  IMAD.MOV.U32 R119, RZ, RZ, R4 ;  /* 0x000000ffff777224 */ /* 0x000fc400078e0004 */
[----:B------:R2:W-:Y:S01]  /*4250*/  MUFU.EX2 R4, R0 ;  /* 0x0000000000047308 */ /* 0x0005e20000000800 */
[----:B------:R-:W-:Y:S02]  /*4260*/  IMAD.MOV.U32 R125, RZ, RZ, R118 ;  /* 0x000000ffff7d7224 */ /* 0x000fe400078e0076 */
[----:B------:R-:W-:Y:S02]  /*4270*/  IMAD.MOV.U32 R118, RZ, RZ, R178 ;  /* 0x000000ffff767224 */ /* 0x000fe400078e00b2 */
[----:B------:R-:W-:Y:S01]  /*4280*/  HMMA.16816.F32 R64, R8, R34, R64 ;  /* 0x000000220840723c */ /* 0x000fe20000001840 */
[----:B------:R-:W-:Y:S01]  /*4290*/  LDSM.16.MT88.4 R32, [R216+0x1900] ;  /* 0x00190000d820783b */ /* 0x000fe20000004200 */
[----:B------:R-:W-:Y:S02]  /*42a0*/  IMAD.MOV.U32 R128, RZ, RZ, R118 ;  /* 0x000000ffff807224 */ /* 0x000fe400078e0076 */
[----:B------:R-:W-:Y:S02]  /*42b0*/  IMAD.MOV.U32 R127, RZ, RZ, R69 ;  /* 0x000000ffff7f7224 */ /* 0x000fe400078e0045 */
[----:B------:R-:W-:-:S02]  /*42c0*/  IMAD.MOV.U32 R126, RZ, RZ, R7 ;  /* 0x000000ffff7e7224 */ /* 0x000fc400078e0007 */
[----:B------:R-:W-:Y:S01]  /*42d0*/  HMMA.16816.F32 R104, R8, R22, R112 ;  /* 0x000000160868723c */ /* 0x000fe20000001870 */
[----:B------:R-:W4:Y:S01]  /*42e0*/  LDSM.16.MT88.4 R20, [R217+0x1900] ;  /* 0x00190000d914783b */ /* 0x000f220000004200 */
[----:B--2---:R-:W-:-:S04]  /*42f0*/  FFMA.FTZ R0, R151, c[0x0][0x2d0], -R2 ;  /* 0x0000b40097007a23 */ /* 0x004fc80000010802 */
[----:B------:R2:W1:Y:S02]  /*4300*/  MUFU.EX2 R178, R0 ;  /* 0x0000000000b27308 */ /* 0x0004640000000800 */
[C---:B------:R-:W-:Y:S08]  /*4310*/  HMMA.16816.F32 R112, R8.reuse, R38, R132 ;  /* 0x000000260870723c */ /* 0x040ff00000001884 */
[----:B------:R-:W-:Y:S01]  /*4320*/  HMMA.16816.F32 R100, R8, R16, R100 ;  /* 0x000000100864723c */ /* 0x000fe20000001864 */
[----:B--2---:R-:W-:-:S07]  /*4330*/  FFMA.FTZ R0, R153, c[0x0][0x2d0], -R6 ;  /* 0x0000b40099007a23 */ /* 0x004fce0000010806 */
[C---:B------:R-:W-:Y:S01]  /*4340*/  HMMA.16816.F32 R92, R8.reuse, R18, R92 ;  /* 0x00000012085c723c */ /* 0x040fe2000000185c */
[----:B------:R-:W-:Y:S01]  /*4350*/  LDSM.16.MT88.4 R16, [R213+0x2100] ;  /* 0x00210000d510783b */ /* 0x000fe20000004200 */
[----:B------:R2:W-:Y:S06]  /*4360*/  MUFU.EX2 R169, R0 ;  /* 0x0000000000a97308 */ /* 0x0005ec0000000800 */
[C---:B------:R-:W-:Y:S08]  /*4370*/  HMMA.16816.F32 R88, R8.reuse, R12, R88 ;  /* 0x0000000c0858723c */ /* 0x040ff00000001858 */
[----:B------:R-:W-:Y:S01]  /*4380*/  HMMA.16816.F32 R72, R8, R14, R72 ;  /* 0x0000000e0848723c */ /* 0x000fe20000001848 */
[----:B------:R-:W4:Y:S01]  /*4390*/  LDSM.16.MT88.4 R12, [R213+0x5900] ;  /* 0x00590000d50c783b */ /* 0x000f220000004200 */
[----:B--2---:R-:W-:-:S05]  /*43a0*/  FFMA.FTZ R0, R154, c[0x0][0x2d0], -R6 ;  /* 0x0000b4009a007a23 */ /* 0x004fca0000010806 */
[----:B------:R-:W-:Y:S01]  /*43b0*/  F2FP.PACK_AB R8, R182, R192 ;  /* 0x000000c0b608723e */ /* 0x000fe200000000ff */
[----:B------:R2:W2:Y:S01]  /*43c0*/  MUFU.EX2 R168, R0 ;  /* 0x0000000000a87308 */ /* 0x0004a20000000800 */
[----:B-----5:R-:W-:Y:S02]  /*43d0*/  F2FP.PACK_AB R10, R183, R181 ;  /* 0x000000b5b70a723e */ /* 0x020fe400000000ff */
[----:B---3--:R-:W-:Y:S02]  /*43e0*/  F2FP.PACK_AB R9, R179, R180 ;  /* 0x000000b4b309723e */ /* 0x008fe400000000ff */
[----:B-1----:R-:W-:-:S07]  /*43f0*/  F2FP.PACK_AB R11, R178, R4 ;  /* 0x00000004b20b723e */ /* 0x002fce00000000ff */
[----:B------:R-:W-:Y:S01]  /*4400*/  HMMA.16816.F32 R84, R8, R28, R84 ;  /* 0x0000001c0854723c */ /* 0x000fe20000001854 */
[----:B--2---:R-:W-:-:S07]  /*4410*/  FFMA.FTZ R0, R152, c[0x0][0x2d0], -R6 ;  /* 0x0000b40098007a23 */ /* 0x004fce0000010806 */
[C---:B------:R-:W-:Y:S01]  /*4420*/  HMMA.16816.F32 R56, R8.reuse, R30, R80 ;  /* 0x0000001e0838723c */ /* 0x040fe20000001850 */
[----:B------:R-:W1:Y:S01]  /*4430*/  LDSM.16.MT88.4 R28, [R214+0x5900] ;  /* 0x00590000d61c783b */ /* 0x000e620000004200 */
[----:B------:R2:W-:Y:S06]  /*4440*/  MUFU.EX2 R162, R0 ;  /* 0x0000000000a27308 */ /* 0x0005ec0000000800 */
[C---:B------:R-:W-:Y:S08]  /*4450*/  HMMA.16816.F32 R76, R8.reuse, R24, R76 ;  /* 0x00000018084c723c */ /* 0x040ff0000000184c */
[----:B------:R-:W-:Y:S01]  /*4460*/  HMMA.16816.F32 R64, R8, R26, R64 ;  /* 0x0000001a0840723c */ /* 0x000fe20000001840 */
[----:B------:R-:W3:Y:S01]  /*4470*/  LDSM.16.MT88.4 R24, [R217+0x5900] ;  /* 0x00590000d918783b */ /* 0x000ee20000004200 */
[----:B--2---:R-:W-:-:S04]  /*4480*/  FFMA.FTZ R0, R155, c[0x0][0x2d0], -R6 ;  /* 0x0000b4009b007a23 */ /* 0x004fc80000010806 */
[----:B------:R2:W5:Y:S02]  /*4490*/  MUFU.EX2 R163, R0 ;  /* 0x0000000000a37308 */ /* 0x0005640000000800 */
[C---:B----4-:R-:W-:Y:S08]  /*44a0*/  HMMA.16816.F32 R60, R8.reuse, R20, R60 ;  /* 0x00000014083c723c */ /* 0x050ff0000000183c */
[----:B------:R-:W-:Y:S01]  /*44b0*/  HMMA.16816.F32 R52, R8, R22, R52 ;  /* 0x000000160834723c */ /* 0x000fe20000001834 */
[----:B------:R-:W4:Y:S01]  /*44c0*/  LDSM.16.MT88.4 R20, [R216+0x5900] ;  /* 0x00590000d814783b */ /* 0x000f220000004200 */
[----:B--2---:R-:W-:-:S06]  /*44d0*/  FFMA.FTZ R0, R156, c[0x0][0x2d0], -R2 ;  /* 0x0000b4009c007a23 */ /* 0x004fcc0000010802 */
[C---:B------:R-:W-:Y:S01]  /*44e0*/  HMMA.16816.F32 R48, R8.reuse, R32, R44 ;  /* 0x000000200830723c */ /* 0x040fe2000000182c */
[----:B------:R2:W-:Y:S07]  /*44f0*/  MUFU.EX2 R161, R0 ;  /* 0x0000000000a17308 */ /* 0x0005ee0000000800 */
[C---:B------:R-:W-:Y:S01]  /*4500*/  HMMA.16816.F32 R36, R8.reuse, R34, R40 ;  /* 0x000000220824723c */ /* 0x040fe20000001828 */
[----:B------:R-:W-:Y:S07]  /*4510*/  LDSM.16.MT88.4 R32, [R217+0x2100] ;  /* 0x00210000d920783b */ /* 0x000fee0000004200 */
[----:B------:R-:W-:Y:S01]  /*4520*/  HMMA.16816.F32 R44, R8, R12, R96 ;  /* 0x0000000c082c723c */ /* 0x000fe20000001860 */
[----:B--2---:R-:W-:-:S04]  /*4530*/  FFMA.FTZ R0, R158, c[0x0][0x2d0], -R2 ;  /* 0x0000b4009e007a23 */ /* 0x004fc80000010802 */
[----:B------:R2:W2:Y:S03]  /*4540*/  MUFU.EX2 R160, R0 ;  /* 0x0000000000a07308 */ /* 0x0004a60000000800 */
[C---:B------:R-:W-:Y:S01]  /*4550*/  HMMA.16816.F32 R40, R8.reuse, R14, R104 ;  /* 0x0000000e0828723c */ /* 0x040fe20000001868 */
[----:B------:R-:W5:Y:S07]  /*4560*/  LDSM.16.MT88.4 R12, [R214+0x2100] ;  /* 0x00210000d60c783b */ /* 0x000f6e0000004200 */
[----:B-1----:R-:W-:Y:S01]  /*4570*/  HMMA.16816.F32 R80, R8, R28, R108 ;  /* 0x0000001c0850723c */ /* 0x002fe2000000186c */
[----:B--2---:R-:W-:-:S02]  /*4580*/  FFMA.FTZ R0, R159, c[0x0][0x2d0], -R2 ;  /* 0x0000b4009f007a23 */ /* 0x004fc40000010802 */
[----:B------:R-:W-:-:S05]  /*4590*/  IMAD.MOV.U32 R159, RZ, RZ, R129 ;  /* 0x000000ffff9f7224 */ /* 0x000fca00078e0081 */
[C---:B------:R-:W-:Y:S01]  /*45a0*/  HMMA.16816.F32 R104, R8.reuse, R30, R112 ;  /* 0x0000001e0868723c */ /* 0x040fe20000001870 */
[----:B------:R1:W-:Y:S01]  /*45b0*/  MUFU.EX2 R158, R0 ;  /* 0x00000000009e7308 */ /* 0x0003e20000000800 */
[----:B------:R-:W-:Y:S01]  /*45c0*/  IMAD.MOV.U32 R129, RZ, RZ, R119 ;  /* 0x000000ffff817224 */ /* 0x000fe200078e0077 */
[----:B------:R-:W2:Y:S05]  /*45d0*/  LDSM.16.MT88.4 R28, [R216+0x2100] ;  /* 0x00210000d81c783b */ /* 0x000eaa0000004200 */
[C---:B---3--:R-:W-:Y:S08]  /*45e0*/  HMMA.16816.F32 R112, R8.reuse, R26, R92 ;  /* 0x0000001a0870723c */ /* 0x048ff0000000185c */
[----:B----4-:R-:W-:Y:S01]  /*45f0*/  HMMA.16816.F32 R108, R8, R20, R88 ;  /* 0x00000014086c723c */ /* 0x010fe20000001858 */
[----:B-1----:R-:W-:-:S02]  /*4600*/  FFMA.FTZ R0, R157, c[0x0][0x2d0], -R2 ;  /* 0x0000b4009d007a23 */ /* 0x002fc40000010802 */
[----:B------:R-:W-:Y:S02]  /*4610*/  IMAD.MOV.U32 R157, RZ, RZ, R130 ;  /* 0x000000ffff9d7224 */ /* 0x000fe400078e0082 */
[----:B------:R-:W-:Y:S01]  /*4620*/  IMAD.MOV.U32 R130, RZ, RZ, R117 ;  /* 0x000000ffff827224 */ /* 0x000fe200078e0075 */
[----:B------:R1:W3:Y:S02]  /*4630*/  MUFU.EX2 R156, R0 ;  /* 0x00000000009c7308 */ /* 0x0002e40000000800 */
[C---:B------:R-:W-:Y:S01]  /*4640*/  HMMA.16816.F32 R116, R8.reuse, R24, R100 ;  /* 0x000000180874723c */ /* 0x040fe20000001864 */
[----:B------:R-:W4:Y:S07]  /*4650*/  LDSM.16.MT88.4 R24, [R213+0x6100] ;  /* 0x00610000d518783b */ /* 0x000f2e0000004200 */
[----:B------:R-:W-:Y:S01]  /*4660*/  HMMA.16816.F32 R96, R8, R22, R72 ;  /* 0x000000160860723c */ /* 0x000fe20000001848 */
[----:B------:R-:W2:Y:S01]  /*4670*/  LDSM.16.MT88.4 R20, [R214+0x6100] ;  /* 0x00610000d614783b */ /* 0x000ea20000004200 */
[----:B-1----:R-:W-:-:S05]  /*4680*/  FFMA.FTZ R0, R170, c[0x0][0x2d0], -R6 ;  /* 0x0000b400aa007a23 */ /* 0x002fca0000010806 */
[----:B------:R-:W-:Y:S01]  /*4690*/  F2FP.PACK_AB R8, R168, R169 ;  /* 0x000000a9a808723e */ /* 0x000fe200000000ff */
[----:B------:R-:W-:Y:S01]  /*46a0*/  IMAD.MOV.U32 R170, RZ, RZ, R122 ;  /* 0x000000ffffaa7224 */ /* 0x000fe200078e007a */
[----:B-----5:R-:W-:Y:S01]  /*46b0*/  F2FP.PACK_AB R10, R163, R162 ;  /* 0x000000a2a30a723e */ /* 0x020fe200000000ff */
[----:B------:R1:W-:Y:S01]  /*46c0*/  MUFU.EX2 R155, R0 ;  /* 0x00000000009b7308 */ /* 0x0003e20000000800 */
[----:B------:R-:W-:Y:S02]  /*46d0*/  F2FP.PACK_AB R9, R160, R161 ;  /* 0x000000a1a009723e */ /* 0x000fe400000000ff */
[----:B---3--:R-:W-:-:S07]  /*46e0*/  F2FP.PACK_AB R11, R156, R158 ;  /* 0x0000009e9c0b723e */ /* 0x008fce00000000ff */
[----:B------:R-:W-:Y:S01]  /*46f0*/  HMMA.16816.F32 R100, R8, R16, R84 ;  /* 0x000000100864723c */ /* 0x000fe20000001854 */
[----:B-1----:R-:W-:-:S07]  /*4700*/  FFMA.FTZ R0, R172, c[0x0][0x2d0], -R6 ;  /* 0x0000b400ac007a23 */ /* 0x002fce0000010806 */
[----:B------:R-:W-:Y:S01]  /*4710*/  HMMA.16816.F32 R92, R8, R18, R56 ;  /* 0x00000012085c723c */ /* 0x000fe20000001838 */
[----:B------:R-:W1:Y:S01]  /*4720*/  LDSM.16.MT88.4 R16, [R217+0x6100] ;  /* 0x00610000d910783b */ /* 0x000e620000004200 */
[----:B------:R3:W5:Y:S01]  /*4730*/  MUFU.EX2 R154, R0 ;  /* 0x00000000009a7308 */ /* 0x0007620000000800 */
[----:B------:R-:W-:-:S05]  /*4740*/  IMAD.MOV.U32 R172, RZ, RZ, R123 ;  /* 0x000000ffffac7224 */ /* 0x000fca00078e007b */
[C---:B------:R-:W-:Y:S08]  /*4750*/  HMMA.16816.F32 R88, R8.reuse, R12, R76 ;  /* 0x0000000c0858723c */ /* 0x040ff0000000184c */
[----:B------:R-:W-:Y:S01]  /*4760*/  HMMA.16816.F32 R84, R8, R14, R64 ;  /* 0x0000000e0854723c */ /* 0x000fe20000001840 */
[----:B------:R-:W1:Y:S01]  /*4770*/  LDSM.16.MT88.4 R12, [R216+0x6100] ;  /* 0x00610000d80c783b */ /* 0x000e620000004200 */
[----:B---3--:R-:W-:-:S02]  /*4780*/  FFMA.FTZ R0, R171, c[0x0][0x2d0], -R6 ;  /* 0x0000b400ab007a23 */ /* 0x008fc40000010806 */
[----:B------:R-:W-:Y:S02]  /*4790*/  IMAD.MOV.U32 R171, RZ, RZ, R128 ;  /* 0x000000ffffab7224 */ /* 0x000fe400078e0080 */
[----:B------:R3:W-:Y:S02]  /*47a0*/  MUFU.EX2 R153, R0 ;  /* 0x0000000000997308 */ /* 0x0007e40000000800 */
[C---:B------:R-:W-:Y:S08]  /*47b0*/  HMMA.16816.F32 R76, R8.reuse, R32, R60 ;  /* 0x00000020084c723c */ /* 0x040ff0000000183c */
[----:B------:R-:W-:Y:S01]  /*47c0*/  HMMA.16816.F32 R72, R8, R34, R52 ;  /* 0x000000220848723c */ /* 0x000fe20000001834 */
[----:B------:R-:W1:Y:S01]  /*47d0*/  LDSM.16.MT88.4 R32, [R213+0x2900] ;  /* 0x00290000d520783b */ /* 0x000e620000004200 */
[----:B---3--:R-:W-:-:S06]  /*47e0*/  FFMA.FTZ R0, R173, c[0x0][0x2d0], -R6 ;  /* 0x0000b400ad007a23 */ /* 0x008fcc0000010806 */
[C---:B--2---:R-:W-:Y:S01]  /*47f0*/  HMMA.16816.F32 R64, R8.reuse, R28, R48 ;  /* 0x0000001c0840723c */ /* 0x044fe20000001830 */
[----:B------:R-:W-:Y:S01]  /*4800*/  IMAD.MOV.U32 R173, RZ, RZ, R129 ;  /* 0x000000ffffad7224 */ /* 0x000fe200078e0081 */
[----:B------:R2:W3:Y:S06]  /*4810*/  MUFU.EX2 R152, R0 ;  /* 0x0000000000987308 */ /* 0x0004ec0000000800 */
[C---:B----4-:R-:W-:Y:S08]  /*4820*/  HMMA.16816.F32 R44, R8.reuse, R24, R44 ;  /* 0x00000018082c723c */ /* 0x050ff0000000182c */
[----:B------:R-:W-:Y:S01]  /*4830*/  HMMA.16816.F32 R48, R8, R26, R40 ;  /* 0x0000001a0830723c */ /* 0x000fe20000001828 */
[----:B------:R-:W4:Y:S01]  /*4840*/  LDSM.16.MT88.4 R24, [R217+0x2900] ;  /* 0x00290000d918783b */ /* 0x000f220000004200 */
[----:B--2---:R-:W-:-:S02]  /*4850*/  FFMA.FTZ R0, R174, c[0x0][0x2d0], -R2 ;  /* 0x0000b400ae007a23 */ /* 0x004fc40000010802 */
[----:B------:R-:W-:Y:S02]  /*4860*/  IMAD.MOV.U32 R174, RZ, RZ, R130 ;  /* 0x000000ffffae7224 */ /* 0x000fe400078e0082 */
[----:B------:R2:W-:Y:S02]  /*4870*/  MUFU.EX2 R151, R0 ;  /* 0x0000000000977308 */ /* 0x0005e40000000800 */
[C---:B------:R-:W-:Y:S01]  /*4880*/  HMMA.16816.F32 R56, R8.reuse, R30, R36 ;  /* 0x0000001e0838723c */ /* 0x040fe20000001824 */
[----:B------:R-:W3:Y:S07]  /*4890*/  LDSM.16.MT88.4 R28, [R214+0x2900] ;  /* 0x00290000d61c783b */ /* 0x000eee0000004200 */
[----:B------:R-:W-:Y:S01]  /*48a0*/  HMMA.16816.F32 R40, R8, R20, R80 ;  /* 0x000000140828723c */ /* 0x000fe20000001850 */
[----:B--2---:R-:W-:-:S07]  /*48b0*/  FFMA.FTZ R0, R176, c[0x0][0x2d0], -R2 ;  /* 0x0000b400b0007a23 */ /* 0x004fce0000010802 */
[C---:B-1----:R-:W-:Y:S01]  /*48c0*/  HMMA.16816.F32 R60, R8.reuse, R18, R112 ;  /* 0x00000012083c723c */ /* 0x042fe20000001870 */
[----:B------:R-:W-:Y:S01]  /*48d0*/  IMAD.MOV.U32 R176, RZ, RZ, R131 ;  /* 0x000000ffffb07224 */ /* 0x000fe200078e0083 */
[----:B------:R1:W2:Y:S06]  /*48e0*/  MUFU.EX2 R150, R0 ;  /* 0x0000000000967308 */ /* 0x0002ac0000000800 */
[C---:B------:R-:W-:Y:S01]  /*48f0*/  HMMA.16816.F32 R36, R8.reuse, R22, R104 ;  /* 0x000000160824723c */ /* 0x040fe20000001868 */
[----:B------:R-:W4:Y:S07]  /*4900*/  LDSM.16.MT88.4 R20, [R216+0x2900] ;  /* 0x00290000d814783b */ /* 0x000f2e0000004200 */
[----:B------:R-:W-:Y:S01]  /*4910*/  HMMA.16816.F32 R52, R8, R16, R116 ;  /* 0x000000100834723c */ /* 0x000fe20000001874 */
[----:B------:R-:W-:Y:S01]  /*4920*/  LDSM.16.MT88.4 R16, [R214+0x6900] ;  /* 0x00690000d610783b */ /* 0x000fe20000004200 */
[----:B-1----:R-:W-:-:S02]  /*4930*/  FFMA.FTZ R0, R175, c[0x0][0x2d0], -R2 ;  /* 0x0000b400af007a23 */ /* 0x002fc40000010802 */
[----:B------:R-:W-:Y:S02]  /*4940*/  IMAD.MOV.U32 R175, RZ, RZ, R71 ;  /* 0x000000ffffaf7224 */ /* 0x000fe400078e0047 */
[----:B------:R1:W-:Y:S02]  /*4950*/  MUFU.EX2 R149, R0 ;  /* 0x0000000000957308 */ /* 0x0003e40000000800 */
[C---:B------:R-:W-:Y:S08]  /*4960*/  HMMA.16816.F32 R112, R8.reuse, R12, R108 ;  /* 0x0000000c0870723c */ /* 0x040ff0000000186c */
[----:B------:R-:W-:Y:S01]  /*4970*/  HMMA.16816.F32 R80, R8, R14, R96 ;  /* 0x0000000e0850723c */ /* 0x000fe20000001860 */
[----:B------:R-:W4:Y:S01]  /*4980*/  LDSM.16.MT88.4 R12, [R213+0x6900] ;  /* 0x00690000d50c783b */ /* 0x000f220000004200 */
[----:B-1----:R-:W-:-:S05]  /*4990*/  FFMA.FTZ R0, R177, c[0x0][0x2d0], -R2 ;  /* 0x0000b400b1007a23 */ /* 0x002fca0000010802 */
[----:B-----5:R-:W-:Y:S01]  /*49a0*/  F2FP.PACK_AB R8, R154, R155 ;  /* 0x0000009b9a08723e */ /* 0x020fe200000000ff */
[----:B------:R-:W-:Y:S01]  /*49b0*/  IMAD.MOV.U32 R177, RZ, RZ, R70 ;  /* 0x000000ffffb17224 */ /* 0x000fe200078e0046 */
[----:B---3--:R-:W-:Y:S01]  /*49c0*/  F2FP.PACK_AB R10, R152, R153 ;  /* 0x00000099980a723e */ /* 0x008fe200000000ff */
[----:B------:R-:W1:Y:S01]  /*49d0*/  MUFU.EX2 R148, R0 ;  /* 0x0000000000947308 */ /* 0x000e620000000800 */
[----:B--2---:R-:W-:Y:S02]  /*49e0*/  F2FP.PACK_AB R9, R150, R151 ;  /* 0x000000979609723e */ /* 0x004fe400000000ff */
[----:B-1----:R-:W-:Y:S01]  /*49f0*/  F2FP.PACK_AB R11, R148, R149 ;  /* 0x00000095940b723e */ /* 0x002fe200000000ff */
[----:B------:R-:W-:-:S04]  /*4a00*/  FFMA.FTZ R0, R193, c[0x0][0x2d0], -R6 ;  /* 0x0000b400c1007a23 */ /* 0x000fc80000010806 */
[----:B------:R1:W-:Y:S02]  /*4a10*/  MUFU.EX2 R139, R0 ;  /* 0x00000000008b7308 */ /* 0x0003e40000000800 */
[C---:B------:R-:W-:Y:S08]  /*4a20*/  HMMA.16816.F32 R116, R8.reuse, R34, R92 ;  /* 0x000000220874723c */ /* 0x040ff0000000185c */
[----:B----4-:R-:W-:Y:S01]  /*4a30*/  HMMA.16816.F32 R96, R8, R24, R76 ;  /* 0x000000180860723c */ /* 0x010fe2000000184c */
[----:B-1----:R-:W-:-:S07]  /*4a40*/  FFMA.FTZ R0, R194, c[0x0][0x2d0], -R6 ;  /* 0x0000b400c2007a23 */ /* 0x002fce0000010806 */
[C---:B------:R-:W-:Y:S01]  /*4a50*/  HMMA.16816.F32 R92, R8.reuse, R26, R72 ;  /* 0x0000001a085c723c */ /* 0x040fe20000001848 */
[----:B------:R-:W1:Y:S01]  /*4a60*/  LDSM.16.MT88.4 R24, [R217+0x6900] ;  /* 0x00690000d918783b */ /* 0x000e620000004200 */
[----:B------:R2:W3:Y:S06]  /*4a70*/  MUFU.EX2 R138, R0 ;  /* 0x00000000008a7308 */ /* 0x0004ec0000000800 */
[C---:B------:R-:W-:Y:S01]  /*4a80*/  HMMA.16816.F32 R108, R8.reuse, R32, R100 ;  /* 0x00000020086c723c */ /* 0x040fe20000001864 */
[----:B------:R-:W4:Y:S07]  /*4a90*/  LDSM.16.MT88.4 R32, [R216+0x6900] ;  /* 0x00690000d820783b */ /* 0x000f2e0000004200 */
[----:B------:R-:W-:Y:S01]  /*4aa0*/  HMMA.16816.F32 R104, R8, R28, R88 ;  /* 0x0000001c0868723c */ /* 0x000fe20000001858 */
[----:B--2---:R-:W-:-:S04]  /*4ab0*/  FFMA.FTZ R0, R195, c[0x0][0x2d0], -R6 ;  /* 0x0000b400c3007a23 */ /* 0x004fc80000010806 */
[----:B------:R2:W-:Y:S03]  /*4ac0*/  MUFU.EX2 R137, R0 ;  /* 0x0000000000897308 */ /* 0x0005e60000000800 */
[C---:B------:R-:W-:Y:S08]  /*4ad0*/  HMMA.16816.F32 R88, R8.reuse, R20, R64 ;  /* 0x000000140858723c */ /* 0x040ff00000001840 */
[----:B------:R-:W-:Y:S01]  /*4ae0*/  HMMA.16816.F32 R64, R8, R14, R48 ;  /* 0x0000000e0840723c */ /* 0x000fe20000001830 */
[----:B--2---:R-:W-:-:S07]  /*4af0*/  FFMA.FTZ R0, R204, c[0x0][0x2d0], -R6 ;  /* 0x0000b400cc007a23 */ /* 0x004fce0000010806 */
[C---:B------:R-:W-:Y:S01]  /*4b00*/  HMMA.16816.F32 R76, R8.reuse, R12, R44 ;  /* 0x0000000c084c723c */ /* 0x040fe2000000182c */
[----:B------:R-:W-:Y:S01]  /*4b10*/  LDSM.16.MT88.4 R12, [R216+0x3100] ;  /* 0x00310000d80c783b */ /* 0x000fe20000004200 */
[----:B------:R2:W5:Y:S06]  /*4b20*/  MUFU.EX2 R136, R0 ;  /* 0x0000000000887308 */ /* 0x00056c0000000800 */
[C---:B-1----:R-:W-:Y:S08]  /*4b30*/  HMMA.16816.F32 R48, R8.reuse, R24, R52 ;  /* 0x000000180830723c */ /* 0x042ff00000001834 */
[----:B------:R-:W-:Y:S01]  /*4b40*/  HMMA.16816.F32 R52, R8, R26, R60 ;  /* 0x0000001a0834723c */ /* 0x000fe2000000183c */
[----:B------:R-:W1:Y:S01]  /*4b50*/  LDSM.16.MT88.4 R24, [R213+0x7100] ;  /* 0x00710000d518783b */ /* 0x000e620000004200 */
[----:B--2---:R-:W-:-:S04]  /*4b60*/  FFMA.FTZ R0, R206, c[0x0][0x2d0], -R2 ;  /* 0x0000b400ce007a23 */ /* 0x004fc80000010802 */
[----:B------:R2:W-:Y:S02]  /*4b70*/  MUFU.EX2 R71, R0 ;  /* 0x0000000000477308 */ /* 0x0005e40000000800 */
[C---:B------:R-:W-:Y:S01]  /*4b80*/  HMMA.16816.F32 R100, R8.reuse, R30, R84 ;  /* 0x0000001e0864723c */ /* 0x040fe20000001854 */
[----:B------:R-:W-:Y:S07]  /*4b90*/  LDSM.16.MT88.4 R28, [R213+0x3100] ;  /* 0x00310000d51c783b */ /* 0x000fee0000004200 */
[----:B------:R-:W-:Y:S01]  /*4ba0*/  HMMA.16816.F32 R84, R8, R22, R56 ;  /* 0x000000160854723c */ /* 0x000fe20000001838 */
[----:B------:R-:W1:Y:S01]  /*4bb0*/  LDSM.16.MT88.4 R20, [R214+0x3100] ;  /* 0x00310000d614783b */ /* 0x000e620000004200 */
[----:B--2---:R-:W-:-:S06]  /*4bc0*/  FFMA.FTZ R0, R205, c[0x0][0x2d0], -R2 ;  /* 0x0000b400cd007a23 */ /* 0x004fcc0000010802 */
[C---:B------:R-:W-:Y:S01]  /*4bd0*/  HMMA.16816.F32 R56, R8.reuse, R16, R40 ;  /* 0x000000100838723c */ /* 0x040fe20000001828 */
[----:B------:R2:W1:Y:S07]  /*4be0*/  MUFU.EX2 R70, R0 ;  /* 0x0000000000467308 */ /* 0x00046e0000000800 */
[C---:B------:R-:W-:Y:S01]  /*4bf0*/  HMMA.16816.F32 R40, R8.reuse, R18, R36 ;  /* 0x000000120828723c */ /* 0x040fe20000001824 */
[----:B------:R-:W1:Y:S07]  /*4c00*/  LDSM.16.MT88.4 R16, [R217+0x3100] ;  /* 0x00310000d910783b */ /* 0x000e6e0000004200 */
[----:B----4-:R-:W-:Y:S01]  /*4c10*/  HMMA.16816.F32 R44, R8, R32, R112 ;  /* 0x00000020082c723c */ /* 0x010fe20000001870 */
[----:B--2---:R-:W-:-:S04]  /*4c20*/  FFMA.FTZ R0, R207, c[0x0][0x2d0], -R2 ;  /* 0x0000b400cf007a23 */ /* 0x004fc80000010802 */
[----:B------:R2:W-:Y:S03]  /*4c30*/  MUFU.EX2 R69, R0 ;  /* 0x0000000000457308 */ /* 0x0005e60000000800 */
[----:B------:R-:W-:Y:S01]  /*4c40*/  HMMA.16816.F32 R36, R8, R34, R80 ;  /* 0x000000220824723c */ /* 0x000fe20000001850 */
[----:B------:R-:W4:Y:S06]  /*4c50*/  LDSM.16.MT88.4 R32, [R214+0x7100] ;  /* 0x00710000d620783b */ /* 0x000f2c0000004200 */
[----:B---3--:R-:W-:-:S02]  /*4c60*/  F2FP.PACK_AB R8, R138, R139 ;  /* 0x0000008b8a08723e */ /* 0x008fc400000000ff */
[----:B-----5:R-:W-:Y:S02]  /*4c70*/  F2FP.PACK_AB R10, R136, R137 ;  /* 0x00000089880a723e */ /* 0x020fe400000000ff */
[----:B-1----:R-:W-:Y:S01]  /*4c80*/  F2FP.PACK_AB R9, R70, R71 ;  /* 0x000000474609723e */ /* 0x002fe200000000ff */
[----:B--2---:R-:W-:-:S04]  /*4c90*/  FFMA.FTZ R0, R235, c[0x0][0x2d0], -R2 ;  /* 0x0000b400eb007a23 */ /* 0x004fc80000010802 */
[----:B------:R1:W2:Y:S02]  /*4ca0*/  MUFU.EX2 R62, R0 ;  /* 0x00000000003e7308 */ /* 0x0002a40000000800 */
[----:B-1----:R-:W-:Y:S01]  /*4cb0*/  FFMA.FTZ R0, R245, c[0x0][0x2d0], -R6 ;  /* 0x0000b400f5007a23 */ /* 0x002fe20000010806 */
[----:B--2---:R-:W-:-:S05]  /*4cc0*/  F2FP.PACK_AB R11, R62, R69 ;  /* 0x000000453e0b723e */ /* 0x004fca00000000ff */
[----:B------:R1:W-:Y:S02]  /*4cd0*/  MUFU.EX2 R61, R0 ;  /* 0x00000000003d7308 */ /* 0x0003e40000000800 */
[C---:B------:R-:W-:Y:S08]  /*4ce0*/  HMMA.16816.F32 R64, R8.reuse, R26, R64 ;  /* 0x0000001a0840723c */ /* 0x040ff00000001840 */
[----:B------:R-:W-:Y:S01]  /*4cf0*/  HMMA.16816.F32 R128, R8, R24, R76 ;  /* 0x000000180880723c */ /* 0x000fe2000000184c */
[----:B------:R-:W-:Y:S01]  /*4d00*/  LDSM.16.MT88.4 R76, [R213+0x3900] ;  /* 0x00390000d54c783b */ /* 0x000fe20000004200 */
[----:B-1----:R-:W-:-:S04]  /*4d10*/  FFMA.FTZ R0, R246, c[0x0][0x2d0], -R6 ;  /* 0x0000b400f6007a23 */ /* 0x002fc80000010806 */
[----:B------:R1:W2:Y:S02]  /*4d20*/  MUFU.EX2 R60, R0 ;  /* 0x00000000003c7308 */ /* 0x0002a40000000800 */
[C---:B------:R-:W-:Y:S08]  /*4d30*/  HMMA.16816.F32 R80, R8.reuse, R20, R104 ;  /* 0x000000140850723c */ /* 0x040ff00000001868 */
[----:B------:R-:W-:Y:S01]  /*4d40*/  HMMA.16816.F32 R96, R8, R16, R96 ;  /* 0x000000100860723c */ /* 0x000fe20000001860 */
[----:B-1----:R-:W-:-:S07]  /*4d50*/  FFMA.FTZ R0, R244, c[0x0][0x2d0], -R6 ;  /* 0x0000b400f4007a23 */ /* 0x002fce0000010806 */
[C---:B------:R-:W-:Y:S01]  /*4d60*/  HMMA.16816.F32 R104, R8.reuse, R18, R92 ;  /* 0x000000120868723c */ /* 0x040fe2000000185c */
[----:B------:R-:W1:Y:S01]  /*4d70*/  LDSM.16.MT88.4 R16, [R217+0x7100] ;  /* 0x00710000d910783b */ /* 0x000e620000004200 */
[----:B--2---:R-:W-:Y:S01]  /*4d80*/  F2FP.PACK_AB R132, R60, R61 ;  /* 0x0000003d3c84723e */ /* 0x004fe200000000ff */
[----:B------:R2:W-:Y:S02]  /*4d90*/  MUFU.EX2 R26, R0 ;  /* 0x00000000001a7308 */ /* 0x0005e40000000800 */
[----:B------:R-:W-:Y:S03]  /*4da0*/  LDSM.16.MT88.4 R92, [R217+0x3900] ;  /* 0x00390000d95c783b */ /* 0x000fe60000004200 */
[C---:B------:R-:W-:Y:S08]  /*4db0*/  HMMA.16816.F32 R112, R8.reuse, R12, R88 ;  /* 0x0000000c0870723c */ /* 0x040ff00000001858 */
[----:B------:R-:W-:Y:S01]  /*4dc0*/  HMMA.16816.F32 R120, R8, R14, R84 ;  /* 0x0000000e0878723c */ /* 0x000fe20000001854 */
[----:B------:R-:W3:Y:S01]  /*4dd0*/  LDSM.16.MT88.4 R12, [R216+0x7100] ;  /* 0x00710000d80c783b */ /* 0x000ee20000004200 */
[----:B--2---:R-:W-:-:S03]  /*4de0*/  FFMA.FTZ R0, R247, c[0x0][0x2d0], -R6 ;  /* 0x0000b400f7007a23 */ /* 0x004fc60000010806 */
[----:B------:R-:W-:Y:S01]  /*4df0*/  LDSM.16.MT88.4 R84, [R214+0x3900] ;  /* 0x00390000d654783b */ /* 0x000fe20000004200 */
[----:B------:R2:W5:Y:S02]  /*4e00*/  MUFU.EX2 R25, R0 ;  /* 0x0000000000197308 */ /* 0x0005640000000800 */
[C---:B------:R-:W-:Y:S01]  /*4e10*/  HMMA.16816.F32 R20, R8.reuse, R22, R100 ;  /* 0x000000160814723c */ /* 0x040fe20000001864 */
[----:B------:R-:W3:Y:S07]  /*4e20*/  LDSM.16.MT88.4 R100, [R216+0x3900] ;  /* 0x00390000d864783b */ /* 0x000eee0000004200 */
[----:B------:R-:W-:Y:S01]  /*4e30*/  HMMA.16816.F32 R72, R8, R28, R108 ;  /* 0x0000001c0848723c */ /* 0x000fe2000000186c */
[----:B------:R-:W3:Y:S01]  /*4e40*/  LDSM.16.MT88.4 R108, [R213+0x7900] ;  /* 0x00790000d56c783b */ /* 0x000ee20000004200 */
[----:B--2---:R-:W-:-:S06]  /*4e50*/  FFMA.FTZ R0, R248, c[0x0][0x2d0], -R2 ;  /* 0x0000b400f8007a23 */ /* 0x004fcc0000010802 */
[C---:B------:R-:W-:Y:S01]  /*4e60*/  HMMA.16816.F32 R28, R8.reuse, R30, R116 ;  /* 0x0000001e081c723c */ /* 0x040fe20000001874 */
[----:B------:R-:W2:Y:S01]  /*4e70*/  LDSM.16.MT88.4 R116, [R214+0x7900] ;  /* 0x00790000d674783b */ /* 0x000ea20000004200 */
[----:B-----5:R-:W-:Y:S01]  /*4e80*/  F2FP.PACK_AB R134, R25, R26 ;  /* 0x0000001a1986723e */ /* 0x020fe200000000ff */
[----:B------:R5:W-:Y:S05]  /*4e90*/  MUFU.EX2 R24, R0 ;  /* 0x0000000000187308 */ /* 0x000bea0000000800 */
[C---:B----4-:R-:W-:Y:S08]  /*4ea0*/  HMMA.16816.F32 R56, R8.reuse, R32, R56 ;  /* 0x000000200838723c */ /* 0x050ff00000001838 */
[----:B------:R-:W-:Y:S01]  /*4eb0*/  HMMA.16816.F32 R40, R8, R34, R40 ;  /* 0x000000220828723c */ /* 0x000fe20000001828 */
[----:B-----5:R-:W-:-:S04]  /*4ec0*/  FFMA.FTZ R0, R250, c[0x0][0x2d0], -R2 ;  /* 0x0000b400fa007a23 */ /* 0x020fc80000010802 */
[----:B------:R4:W5:Y:S03]  /*4ed0*/  MUFU.EX2 R7, R0 ;  /* 0x0000000000077308 */ /* 0x0009660000000800 */
[C---:B-1----:R-:W-:Y:S08]  /*4ee0*/  HMMA.16816.F32 R48, R8.reuse, R16, R48 ;  /* 0x000000100830723c */ /* 0x042ff00000001830 */
[----:B------:R-:W-:Y:S01]  /*4ef0*/  HMMA.16816.F32 R52, R8, R18, R52 ;  /* 0x000000120834723c */ /* 0x000fe20000001834 */
[----:B----4-:R-:W-:-:S07]  /*4f00*/  FFMA.FTZ R0, R249, c[0x0][0x2d0], -R2 ;  /* 0x0000b400f9007a23 */ /* 0x010fce0000010802 */
[----:B---3--:R-:W-:Y:S01]  /*4f10*/  HMMA.16816.F32 R44, R8, R12, R44 ;  /* 0x0000000c082c723c */ /* 0x008fe2000000182c */
[----:B------:R-:W-:Y:S01]  /*4f20*/  FFMA.FTZ R2, R126, c[0x0][0x2d0], -R2 ;  /* 0x0000b4007e027a23 */ /* 0x000fe20000010802 */
[----:B-----5:R-:W-:Y:S01]  /*4f30*/  F2FP.PACK_AB R133, R7, R24 ;  /* 0x000000180785723e */ /* 0x020fe200000000ff */
[----:B------:R1:W-:Y:S01]  /*4f40*/  MUFU.EX2 R6, R0 ;  /* 0x0000000000067308 */ /* 0x0003e20000000800 */
[----:B------:R-:W-:-:S04]  /*4f50*/  IMAD.MOV.U32 R126, RZ, RZ, R5 ;  /* 0x000000ffff7e7224 */ /* 0x000fc800078e0005 */
[----:B------:R-:W-:Y:S01]  /*4f60*/  HMMA.16816.F32 R36, R8, R14, R36 ;  /* 0x0000000e0824723c */ /* 0x000fe20000001824 */
[----:B------:R-:W-:Y:S02]  /*4f70*/  LDSM.16.MT88.4 R8, [R216+0x7900] ;  /* 0x00790000d808783b */ /* 0x000fe40000004200 */
[----:B------:R3:W4:Y:S01]  /*4f80*/  MUFU.EX2 R5, R2 ;  /* 0x0000000200057308 */ /* 0x0007220000000800 */
[----:B-1----:R-:W-:-:S04]  /*4f90*/  FADD.FTZ R0, R175, R177 ;  /* 0x000000b1af007221 */ /* 0x002fc80000010000 */
[----:B------:R-:W-:Y:S02]  /*4fa0*/  FADD.FTZ R0, R173, R0 ;  /* 0x00000000ad007221 */ /* 0x000fe40000010000 */
[----:B---3--:R-:W-:Y:S01]  /*4fb0*/  FADD.FTZ R2, R174, R176 ;  /* 0x000000b0ae027221 */ /* 0x008fe20000010000 */
[----:B----4-:R-:W-:Y:S01]  /*4fc0*/  F2FP.PACK_AB R135, R5, R6 ;  /* 0x000000060587723e */ /* 0x010fe200000000ff */
[----:B------:R-:W-:Y:S02]  /*4fd0*/  FADD.FTZ R0, R172, R0 ;  /* 0x00000000ac007221 */ /* 0x000fe40000010000 */
[----:B------:R-:W-:Y:S02]  /*4fe0*/  FADD.FTZ R2, R171, R2 ;  /* 0x00000002ab027221 */ /* 0x000fe40000010000 */
[----:B------:R-:W-:Y:S02]  /*4ff0*/  FADD.FTZ R0, R157, R0 ;  /* 0x000000009d007221 */ /* 0x000fe40000010000 */
[----:B------:R-:W-:Y:S01]  /*5000*/  FADD.FTZ R2, R170, R2 ;  /* 0x00000002aa027221 */ /* 0x000fe20000010000 */
[----:B------:R-:W-:Y:S01]  /*5010*/  HMMA.16816.F32 R88, R132, R92, R96 ;  /* 0x0000005c8458723c */ /* 0x000fe20000001860 */
[----:B------:R-:W-:-:S02]  /*5020*/  FADD.FTZ R0, R124, R0 ;  /* 0x000000007c007221 */ /* 0x000fc40000010000 */
[----:B------:R-:W-:Y:S02]  /*5030*/  FADD.FTZ R2, R159, R2 ;  /* 0x000000029f027221 */ /* 0x000fe40000010000 */
[----:B------:R-:W-:Y:S02]  /*5040*/  FADD.FTZ R0, R125, R0 ;  /* 0x000000007d007221 */ /* 0x000fe40000010000 */
[----:B------:R-:W-:Y:S01]  /*5050*/  FADD.FTZ R2, R251, R2 ;  /* 0x00000002fb027221 */ /* 0x000fe20000010000 */
[----:B------:R-:W-:Y:S01]  /*5060*/  HMMA.16816.F32 R96, R132, R100, R112 ;  /* 0x000000648460723c */ /* 0x000fe20000001870 */
[----:B------:R-:W-:Y:S02]  /*5070*/  FADD.FTZ R0, R126, R0 ;  /* 0x000000007e007221 */ /* 0x000fe40000010000 */
[----:B------:R-:W-:Y:S02]  /*5080*/  FADD.FTZ R2, R252, R2 ;  /* 0x00000002fc027221 */ /* 0x000fe40000010000 */
[----:B------:R-:W-:-:S02]  /*5090*/  FADD.FTZ R0, R243, R0 ;  /* 0x00000000f3007221 */ /* 0x000fc40000010000 */
[----:B------:R-:W-:Y:S01]  /*50a0*/  FADD.FTZ R2, R127, R2 ;  /* 0x000000027f027221 */ /* 0x000fe20000010000 */
[C---:B------:R-:W-:Y:S01]  /*50b0*/  HMMA.16816.F32 R92, R132.reuse, R94, R104 ;  /* 0x0000005e845c723c */ /* 0x040fe20000001868 */
[----:B------:R-:W-:Y:S01]  /*50c0*/  FADD.FTZ R0, R241, R0 ;  /* 0x00000000f1007221 */ /* 0x000fe20000010000 */
[----:B------:R-:W1:Y:S01]  /*50d0*/  LDSM.16.MT88.4 R124, [R217+0x7900] ;  /* 0x00790000d97c783b */ /* 0x000e620000004200 */
        /* <DEDUP_REMOVED lines=13> */
[C---:B------:R-:W-:Y:S03]  /*51b0*/  HMMA.16816.F32 R80, R132.reuse, R84, R80 ;  /* 0x000000548450723c */ /* 0x040fe60000001850 */
        /* <DEDUP_REMOVED lines=8> */
[----:B--2---:R-:W-:Y:S01]  /*5240*/  HMMA.16816.F32 R112, R132, R116, R56 ;  /* 0x000000748470723c */ /* 0x004fe20000001838 */
[----:B------:R-:W-:Y:S02]  /*5250*/  FADD.FTZ R2, R162, R2 ;  /* 0x00000002a2027221 */ /* 0x000fe40000010000 */
[----:B------:R-:W-:Y:S02]  /*5260*/  FADD.FTZ R0, R158, R0 ;  /* 0x000000009e007221 */ /* 0x000fe40000010000 */
[----:B------:R-:W-:-:S02]  /*5270*/  FADD.FTZ R2, R163, R2 ;  /* 0x00000002a3027221 */ /* 0x000fc40000010000 */
[----:B------:R-:W-:Y:S01]  /*5280*/  FADD.FTZ R0, R156, R0 ;  /* 0x000000009c007221 */ /* 0x000fe20000010000 */
[C---:B-1----:R-:W-:Y:S01]  /*5290*/  HMMA.16816.F32 R120, R132.reuse, R124, R48 ;  /* 0x0000007c8478723c */ /* 0x042fe20000001830 */
        /* <DEDUP_REMOVED lines=29> */
[C---:B------:R-:W-:Y:S04]  /*5470*/  HMMA.16816.F32 R128, R132.reuse, R8, R44 ;  /* 0x000000088480723c */ /* 0x040fe8000000182c */
[----:B------:R1:W-:Y:S04]  /*5480*/  STL [R1+0x4], R0 ;  /* 0x0000040001007387 */ /* 0x0003e80000100800 */
[----:B------:R1:W-:Y:S01]  /*5490*/  STL [R1], R4 ;  /* 0x0000000401007387 */ /* 0x0003e20000100800 */
[----:B------:R-:W-:Y:S01]  /*54a0*/  HMMA.16816.F32 R132, R132, R10, R36 ;  /* 0x0000000a8484723c */ /* 0x000fe20000001824 */
[----:B------:R-:W-:Y:S07]  /*54b0*/  @!P1 BRA `(.L_x_2) ;  /* 0x000040d000009947 */ /* 0x000fee0003800000 */
[----:B------:R-:W2:Y:S04]  /*54c0*/  LDL.64 R174, [R1+0x30] ;  /* 0x0000300001ae7983 */ /* 0x000ea80000100a00 */
[----:B------:R-:W3:Y:S04]  /*54d0*/  LDL.64 R172, [R1+0x38] ;  /* 0x0000380001ac7983 */ /* 0x000ee80000100a00 */
[----:B------:R-:W4:Y:S04]  /*54e0*/  LDL R159, [R1+0x40] ;  /* 0x00004000019f7983 */ /* 0x000f280000100800 */
[----:B------:R-:W5:Y:S04]  /*54f0*/  LDL.64 R170, [R1+0x28] ;  /* 0x0000280001aa7983 */ /* 0x000f680000100a00 */
[----:B------:R-:W4:Y:S01]  /*5500*/  LDL R157, [R1+0x44] ;  /* 0x00004400019d7983 */ /* 0x000f220000100800 */
[----:B------:R-:W-:Y:S01]  /*5510*/  UIADD3 UR12, UP0, UR16, 0x80, URZ ;  /* 0x00000080100c7890 */ /* 0x000fe2000ff1e03f */
[----:B------:R-:W-:Y:S01]  /*5520*/  IMAD.MOV.U32 R70, RZ, RZ, R3 ;  /* 0x000000ffff467224 */ /* 0x000fe200078e0003 */
[----:B------:R-:W-:Y:S01]  /*5530*/  MOV R69, R68 ;  /* 0x0000004400457202 */ /* 0x000fe20000000f00 */
[----:B------:R-:W-:-:S02]  /*5540*/  UMOV UR13, 0x6 ;  /* 0x00000006000d7882 */ /* 0x000fc40000000000 */
[----:B------:R-:W-:Y:S02]  /*5550*/  ULDC.64 UR6, c[0x0][0x208] ;  /* 0x0000820000067ab9 */ /* 0x000fe40000000a00 */
[----:B------:R-:W-:Y:S02]  /*5560*/  ULEA.HI.SX32 UR18, UR18, 0xfffffffe, 0x19 ;  /* 0xfffffffe12127891 */ /* 0x000fe4000f8fca3f */
[----:B------:R-:W-:Y:S02]  /*5570*/  USHF.L.U64.HI UR15, UR6, UR13, UR7 ;  /* 0x0000000d060f7299 */ /* 0x000fe40008010207 */
[----:B------:R-:W-:Y:S02]  /*5580*/  USHF.L.U32 UR16, UR6, 0x6, URZ ;  /* 0x0000000606107899 */ /* 0x000fe4000800063f */
[----:B------:R-:W-:Y:S02]  /*5590*/  UIADD3.X UR11, URZ, UR11, URZ, UP0, !UPT ;  /* 0x0000000b3f0b7290 */ /* 0x000fe400087fe43f */
[----:B------:R-:W-:Y:S01]  /*55a0*/  ULDC.64 UR4, c[0x0][0x1e0] ;  /* 0x0000780000047ab9 */ /* 0x000fe20000000a00 */
[----:B--2---:R-:W-:-:S02]  /*55b0*/  IADD3 R2, P2, R174, 0x40, RZ ;  /* 0x00000040ae027810 */ /* 0x004fc40007f5e0ff */
[----:B-1-3--:R-:W-:-:S03]  /*55c0*/  IADD3 R0, P1, R172, 0x40, RZ ;  /* 0x00000040ac007810 */ /* 0x00afc60007f3e0ff */
[----:B------:R4:W-:Y:S04]  /*55d0*/  STL [R1+0x14], R2 ;  /* 0x0000140201007387 */ /* 0x0009e80000100800 */
[----:B------:R5:W-:Y:S01]  /*55e0*/  STL [R1+0xc], R0 ;  /* 0x00000c0001007387 */ /* 0x000be20000100800 */
[----:B----4-:R-:W-:Y:S01]  /*55f0*/  IADD3.X R2, RZ, R159, RZ, P2, !PT ;  /* 0x0000009fff027210 */ /* 0x010fe200017fe4ff */
[----:B-----5:R-:W-:-:S04]  /*5600*/  IMAD.X R0, RZ, RZ, R171, P1 ;  /* 0x000000ffff007224 */ /* 0x020fc800008e06ab */
[----:B------:R1:W-:Y:S04]  /*5610*/  STL [R1+0x10], R2 ;  /* 0x0000100201007387 */ /* 0x0003e80000100800 */
[----:B------:R1:W-:Y:S01]  /*5620*/  STL [R1+0x8], R0 ;  /* 0x0000080001007387 */ /* 0x0003e20000100800 */
[----:B------:R-:W-:-:S03]  /*5630*/  IMAD.SHL.U32 R235, R157, 0x2, RZ ;  /* 0x000000029deb7824 */ /* 0x000fc600078e00ff */
.L_x_3:
[----:B------:R-:W2:Y:S01]  /*5640*/  LDL.64 R156, [R1+0x30] ;  /* 0x00003000019c7983 */ /* 0x000ea20000100a00 */
[----:B------:R-:W-:Y:S04]  /*5650*/  DEPBAR.LE SB0, 0x0 ;  /* 0x000080000000791a */ /* 0x000fe80000000000 */
[----:B------:R-:W-:Y:S01]  /*5660*/  USHF.R.S32.HI UR8, URZ, 0x1f, UR18 ;  /* 0x0000001f3f087899 */ /* 0x000fe20008011412 */
[----:B------:R-:W3:Y:S01]  /*5670*/  LDL R3, [R1+0x40] ;  /* 0x0000400001037983 */ /* 0x000ee20000100800 */
[----:B------:R-:W-:Y:S02]  /*5680*/  UIMAD.WIDE.U32 UR24, UR18, UR6, URZ ;  /* 0x00000006121872a5 */ /* 0x000fe4000f8e003f */
[----:B------:R-:W-:Y:S01]  /*5690*/  UIMAD UR8, UR8, UR6, URZ ;  /* 0x00000006080872a4 */ /* 0x000fe2000f8e023f */
[----:B-1----:R-:W4:Y:S01]  /*56a0*/  LDL R2, [R1+0x14] ;  /* 0x0000140001027983 */ /* 0x002f220000100800 */
[----:B------:R-:W-:Y:S02]  /*56b0*/  USHF.L.U32 UR9, UR24, 0x7, URZ ;  /* 0x0000000718097899 */ /* 0x000fe4000800063f */
[----:B------:R-:W-:Y:S01]  /*56c0*/  UIMAD UR8, UR18, UR7, UR8 ;  /* 0x00000007120872a4 */ /* 0x000fe2000f8e0208 */
[----:B------:R-:W5:Y:S01]  /*56d0*/  LDL R68, [R1+0x10] ;  /* 0x0000100001447983 */ /* 0x000f620000100800 */
[----:B------:R-:W-:Y:S02]  /*56e0*/  UISETP.GT.AND UP1, UPT, UR18, URZ, UPT ;  /* 0x0000003f1200728c */ /* 0x000fe4000bf24270 */
[----:B------:R-:W-:Y:S01]  /*56f0*/  UIADD3 UR8, UR25, UR8, URZ ;  /* 0x0000000819087290 */ /* 0x000fe2000fffe03f */
[----:B------:R-:W-:Y:S01]  /*5700*/  BAR.SYNC.DEFER_BLOCKING 0x0 ;  /* 0x0000000000007b1d */ /* 0x000fe20000010000 */
[----:B------:R-:W-:Y:S02]  /*5710*/  UIADD3 UR18, UR18, -0x1, URZ ;  /* 0xffffffff12127890 */ /* 0x000fe4000fffe03f */
[----:B------:R-:W-:Y:S05]  /*5720*/  USHF.L.U64.HI UR8, UR24, 0x7, UR8 ;  /* 0x0000000718087899 */ /* 0x000fea0008010208 */
[----:B------:R-:W-:Y:S02]  /*5730*/  @UP1 USHF.L.U32 UR10, UR4, 0x6, URZ ;  /* 0x00000006040a1899 */ /* 0x000fe4000800063f */
[----:B------:R-:W-:Y:S02]  /*5740*/  @UP1 USHF.L.U64.HI UR17, UR4, UR13, UR5 ;  /* 0x0000000d04111299 */ /* 0x000fe40008010205 */
[----:B------:R-:W-:Y:S01]  /*5750*/  @UP1 UIMAD.WIDE.U32 UR24, UR18, UR4, URZ ;  /* 0x00000004121812a5 */ /* 0x000fe2000f8e003f */
[----:B------:R-:W1:Y:S08]  /*5760*/  LDSM.16.M88.4 R8, [R212+0x8100] ;  /* 0x00810000d408783b */ /* 0x000e700000000200 */
[----:B------:R-:W1:Y:S08]  /*5770*/  LDSM.16.M88.4 R16, [R212+0x8900] ;  /* 0x00890000d410783b */ /* 0x000e700000000200 */
[----:B------:R-:W1:Y:S08]  /*5780*/  LDSM.16.M88.4 R24, [R212+0x9100] ;  /* 0x00910000d418783b */ /* 0x000e700000000200 */
[----:B------:R-:W1:Y:S08]  /*5790*/  LDSM.16.M88.4 R32, [R212+0x9900] ;  /* 0x00990000d420783b */ /* 0x000e700000000200 */
[----:B------:R-:W1:Y:S02]  /*57a0*/  LDSM.16.M88.4 R40, [R212+0xa100] ;  /* 0x00a10000d428783b */ /* 0x000e640000000200 */
[C---:B-1----:R-:W-:Y:S06]  /*57b0*/  HMMA.16816.F32 R4, R140.reuse, R8, RZ ;  /* 0x000000088c04723c */ /* 0x042fec00000018ff */
[----:B------:R-:W1:Y:S02]  /*57c0*/  LDSM.16.M88.4 R48, [R212+0xa900] ;  /* 0x00a90000d430783b */ /* 0x000e640000000200 */
[C---:B------:R-:W-:Y:S06]  /*57d0*/  HMMA.16816.F32 R8, R140.reuse, R10, RZ ;  /* 0x0000000a8c08723c */ /* 0x040fec00000018ff */
[----:B------:R-:W1:Y:S02]  /*57e0*/  LDSM.16.M88.4 R56, [R212+0xb100] ;  /* 0x00b10000d438783b */ /* 0x000e640000000200 */
[C---:B------:R-:W-:Y:S06]  /*57f0*/  HMMA.16816.F32 R12, R140.reuse, R16, RZ ;  /* 0x000000108c0c723c */ /* 0x040fec00000018ff */
[----:B------:R-:W1:Y:S02]  /*5800*/  LDSM.16.M88.4 R64, [R212+0xb900] ;  /* 0x00b90000d440783b */ /* 0x000e640000000200 */
[C---:B------:R-:W-:Y:S06]  /*5810*/  HMMA.16816.F32 R16, R140.reuse, R18, RZ ;  /* 0x000000128c10723c */ /* 0x040fec00000018ff */
[----:B------:R-:W1:Y:S02]  /*5820*/  LDSM.16.M88.4 R136, [R219] ;  /* 0x00000000db88783b */ /* 0x000e640000000200 */
[C---:B------:R-:W-:Y:S06]  /*5830*/  HMMA.16816.F32 R20, R140.reuse, R24, RZ ;  /* 0x000000188c14723c */ /* 0x040fec00000018ff */
[----:B------:R-:W1:Y:S02]  /*5840*/  LDSM.16.M88.4 R148, [R234] ;  /* 0x00000000ea94783b */ /* 0x000e640000000200 */
[C---:B------:R-:W-:Y:S06]  /*5850*/  HMMA.16816.F32 R24, R140.reuse, R26, RZ ;  /* 0x0000001a8c18723c */ /* 0x040fec00000018ff */
[----:B------:R-:W1:Y:S02]  /*5860*/  LDSM.16.M88.4 R152, [R233] ;  /* 0x00000000e998783b */ /* 0x000e640000000200 */
[C---:B------:R-:W-:Y:S06]  /*5870*/  HMMA.16816.F32 R28, R140.reuse, R32, RZ ;  /* 0x000000208c1c723c */ /* 0x040fec00000018ff */
[----:B------:R-:W-:Y:S02]  /*5880*/  LDSM.16.M88.4 R160, [R228] ;  /* 0x00000000e4a0783b */ /* 0x000fe40000000200 */
[C---:B------:R-:W-:Y:S08]  /*5890*/  HMMA.16816.F32 R32, R140.reuse, R34, RZ ;  /* 0x000000228c20723c */ /* 0x040ff000000018ff */
[C---:B------:R-:W-:Y:S08]  /*58a0*/  HMMA.16816.F32 R36, R140.reuse, R40, RZ ;  /* 0x000000288c24723c */ /* 0x040ff000000018ff */
[C---:B------:R-:W-:Y:S08]  /*58b0*/  HMMA.16816.F32 R40, R140.reuse, R42, RZ ;  /* 0x0000002a8c28723c */ /* 0x040ff000000018ff */
[C---:B-1----:R-:W-:Y:S08]  /*58c0*/  HMMA.16816.F32 R44, R140.reuse, R48, RZ ;  /* 0x000000308c2c723c */ /* 0x042ff000000018ff */
[C---:B------:R-:W-:Y:S08]  /*58d0*/  HMMA.16816.F32 R48, R140.reuse, R50, RZ ;  /* 0x000000328c30723c */ /* 0x040ff000000018ff */
[C---:B------:R-:W-:Y:S08]  /*58e0*/  HMMA.16816.F32 R52, R140.reuse, R56, RZ ;  /* 0x000000388c34723c */ /* 0x040ff000000018ff */
[C---:B------:R-:W-:Y:S08]  /*58f0*/  HMMA.16816.F32 R56, R140.reuse, R58, RZ ;  /* 0x0000003a8c38723c */ /* 0x040ff000000018ff */
[C---:B------:R-:W-:Y:S08]  /*5900*/  HMMA.16816.F32 R60, R140.reuse, R64, RZ ;  /* 0x000000408c3c723c */ /* 0x040ff000000018ff */
[----:B------:R-:W-:Y:S08]  /*5910*/  HMMA.16816.F32 R64, R140, R66, RZ ;  /* 0x000000428c40723c */ /* 0x000ff000000018ff */
[C---:B------:R-:W-:Y:S08]  /*5920*/  HMMA.16816.F32 R4, R144.reuse, R136, R4 ;  /* 0x000000889004723c */ /* 0x040ff00000001804 */
[C---:B------:R-:W-:Y:S01]  /*5930*/  HMMA.16816.F32 R8, R144.reuse, R138, R8 ;  /* 0x0000008a9008723c */ /* 0x040fe20000001808 */
[----:B------:R-:W1:Y:S07]  /*5940*/  LDSM.16.M88.4 R136, [R232] ;  /* 0x00000000e888783b */ /* 0x000e6e0000000200 */
[C---:B------:R-:W-:Y:S08]  /*5950*/  HMMA.16816.F32 R12, R144.reuse, R148, R12 ;  /* 0x00000094900c723c */ /* 0x040ff0000000180c */
[C---:B------:R-:W-:Y:S01]  /*5960*/  HMMA.16816.F32 R16, R144.reuse, R150, R16 ;  /* 0x000000969010723c */ /* 0x040fe20000001810 */
[----:B------:R-:W1:Y:S07]  /*5970*/  LDSM.16.M88.4 R148, [R231] ;  /* 0x00000000e794783b */ /* 0x000e6e0000000200 */
[C---:B------:R-:W-:Y:S08]  /*5980*/  HMMA.16816.F32 R20, R144.reuse, R152, R20 ;  /* 0x000000989014723c */ /* 0x040ff00000001814 */
[C---:B------:R-:W-:Y:S01]  /*5990*/  HMMA.16816.F32 R24, R144.reuse, R154, R24 ;  /* 0x0000009a9018723c */ /* 0x040fe20000001818 */
[----:B------:R-:W2:Y:S07]  /*59a0*/  LDSM.16.M88.4 R152, [R230] ;  /* 0x00000000e698783b */ /* 0x000eae0000000200 */
[C---:B-1----:R-:W-:Y:S08]  /*59b0*/  HMMA.16816.F32 R28, R144.reuse, R136, R28 ;  /* 0x00000088901c723c */ /* 0x042ff0000000181c */
[C---:B------:R-:W-:Y:S08]  /*59c0*/  HMMA.16816.F32 R32, R144.reuse, R138, R32 ;  /* 0x0000008a9020723c */ /* 0x040ff00000001820 */
[C---:B------:R-:W-:Y:S08]  /*59d0*/  HMMA.16816.F32 R36, R144.reuse, R148, R36 ;  /* 0x000000949024723c */ /* 0x040ff00000001824 */
[C---:B------:R-:W-:Y:S08]  /*59e0*/  HMMA.16816.F32 R40, R144.reuse, R150, R40 ;  /* 0x000000969028723c */ /* 0x040ff00000001828 */
[C---:B--2---:R-:W-:Y:S08]  /*59f0*/  HMMA.16816.F32 R44, R144.reuse, R152, R44 ;  /* 0x00000098902c723c */ /* 0x044ff0000000182c */
[C---:B------:R-:W-:Y:S04]  /*5a00*/  HMMA.16816.F32 R48, R144.reuse, R154, R48 ;  /* 0x0000009a9030723c */ /* 0x040fe80000001830 */
[----:B------:R-:W-:Y:S02]  /*5a10*/  IADD3 R0, P5, R156, UR9, RZ ;  /* 0x000000099c007c10 */ /* 0x000fe4000ffbe0ff */
[----:B------:R-:W1:Y:S02]  /*5a20*/  LDSM.16.M88.4 R156, [R229] ;  /* 0x00000000e59c783b */ /* 0x000e640000000200 */
[----:B------:R-:W-:Y:S04]  /*5a30*/  LEA R168, P4, R0, c[0x0][0x1f8], 0x1 ;  /* 0x00007e0000a87a11 */ /* 0x000fe800078808ff */
[----:B---3--:R-:W-:Y:S02]  /*5a40*/  IADD3.X R3, R3, UR8, RZ, P5, !PT ;  /* 0x0000000803037c10 */ /* 0x008fe4000affe4ff */
[----:B----4-:R-:W-:Y:S01]  /*5a50*/  IADD3 R2, P2, R2, UR9, RZ ;  /* 0x0000000902027c10 */ /* 0x010fe2000ff5e0ff */
[----:B------:R-:W-:Y:S01]  /*5a60*/  @UP1 USHF.R.S32.HI UR9, URZ, 0x1f, UR18 ;  /* 0x0000001f3f091899 */ /* 0x000fe20008011412 */
[----:B------:R-:W-:Y:S02]  /*5a70*/  LEA.HI.X R169, R0, c[0x0][0x1fc], R3, 0x1, P4 ;  /* 0x00007f0000a97a11 */ /* 0x000fe400020f0c03 */
[----:B------:R-:W-:Y:S01]  /*5a80*/  LEA R170, P1, R2, c[0x0][0x1f8], 0x1 ;  /* 0x00007e0002aa7a11 */ /* 0x000fe200078208ff */
[----:B------:R-:W-:Y:S01]  /*5a90*/  @UP1 UIMAD UR9, UR9, UR4, URZ ;  /* 0x00000004090912a4 */ /* 0x000fe2000f8e023f */
[----:B-----5:R-:W-:Y:S01]  /*5aa0*/  IADD3.X R68, R68, UR8, RZ, P2, !PT ;  /* 0x0000000844447c10 */ /* 0x020fe200097fe4ff */
[----:B------:R-:W-:Y:S01]  /*5ab0*/  @!PT LDS RZ, [RZ] ;  /* 0x00000000fffff984 */ /* 0x000fe20000000800 */
[----:B------:R-:W-:Y:S01]  /*5ac0*/  @!PT LDS RZ, [RZ] ;  /* 0x00000000fffff984 */ /* 0x000fe20000000800 */
[----:B------:R-:W-:Y:S01]  /*5ad0*/  @!PT LDS RZ, [RZ] ;  /* 0x00000000fffff984 */ /* 0x000fe20000000800 */
[----:B------:R2:W-:Y:S01]  /*5ae0*/  LDGSTS.E.BYPASS.LTC128B.128 [R235+0x100], [R168.64], !P3 ;  /* 0x00100000a8eb7fae */ /* 0x0005e2000d901d56 */
[----:B------:R-:W-:Y:S02]  /*5af0*/  @UP1 USHF.L.U32 UR8, UR24, 0x7, URZ ;  /* 0x0000000718081899 */ /* 0x000fe4000800063f */
[----:B------:R-:W-:Y:S01]  /*5b00*/  LEA.HI.X R171, R2, c[0x0][0x1fc], R68, 0x1, P1 ;  /* 0x00007f0002ab7a11 */ /* 0x000fe200008f0c44 */
[----:B------:R-:W-:Y:S01]  /*5b10*/  @UP1 UIMAD UR9, UR18, UR5, UR9 ;  /* 0x00000005120912a4 */ /* 0x000fe2000f8e0209 */
[----:B------:R-:W-:Y:S03]  /*5b20*/  IADD3 R2, P1, R168, UR16, RZ ;  /* 0x00000010a8027c10 */ /* 0x000fe6000ff3e0ff */
[----:B------:R3:W-:Y:S01]  /*5b30*/  LDGSTS.E.BYPASS.LTC128B.128 [R235+0x4100], [R170.64], !P0 ;  /* 0x04100000aaeb7fae */ /* 0x0007e2000c101d56 */
[----:B------:R-:W-:Y:S01]  /*5b40*/  IADD3.X R3, R169, UR15, RZ, P1, !PT ;  /* 0x0000000fa9037c10 */ /* 0x000fe20008ffe4ff */
[----:B------:R-:W-:Y:S01]  /*5b50*/  @UP1 UIADD3 UR9, UR25, UR9, URZ ;  /* 0x0000000919091290 */ /* 0x000fe2000fffe03f */
[----:B------:R-:W-:Y:S03]  /*5b60*/  IADD3 R136, P1, R2, UR16, RZ ;  /* 0x0000001002887c10 */ /* 0x000fe6000ff3e0ff */
[----:B------:R-:W-:Y:S01]  /*5b70*/  @UP1 USHF.L.U64.HI UR9, UR24, 0x7, UR9 ;  /* 0x0000000718091899 */ /* 0x000fe20008010209 */
[----:B------:R-:W-:Y:S01]  /*5b80*/  IADD3.X R137, R3, UR15, RZ, P1, !PT ;  /* 0x0000000f03897c10 */ /* 0x000fe20008ffe4ff */
[----:B------:R4:W-:Y:S01]  /*5b90*/  LDGSTS.E.BYPASS.LTC128B.128 [R235+0x1100], [R2.64], !P3 ;  /* 0x0110000002eb7fae */ /* 0x0009e2000d901d56 */
[----:B------:R-:W-:Y:S04]  /*5ba0*/  IADD3 R138, P2, R136, UR16, RZ ;  /* 0x00000010888a7c10 */ /* 0x000fe8000ff5e0ff */
[----:B------:R-:W-:Y:S03]  /*5bb0*/  IADD3.X R139, R137, UR15, RZ, P2, !PT ;  /* 0x0000000f898b7c10 */ /* 0x000fe600097fe4ff */
[----:B------:R4:W-:Y:S01]  /*5bc0*/  LDGSTS.E.BYPASS.LTC128B.128 [R235+0x5100], [R2.64+0x80], !P0 ;  /* 0x0510008002eb7fae */ /* 0x0009e2000c101d56 */
[C---:B-1----:R-:W-:Y:S03]  /*5bd0*/  HMMA.16816.F32 R52, R144.reuse, R156, R52 ;  /* 0x0000009c9034723c */ /* 0x042fe60000001834 */
[----:B--2---:R-:W-:Y:S04]  /*5be0*/  IADD3 R168, P4, R2, UR12, RZ ;  /* 0x0000000c02a87c10 */ /* 0x004fe8000ff9e0ff */
[----:B------:R1:W-:Y:S01]  /*5bf0*/  LDGSTS.E.BYPASS.LTC128B.128 [R235+0x2100], [R136.64], !P3 ;  /* 0x0210000088eb7fae */ /* 0x0003e2000d901d56 */
[C---:B------:R-:W-:Y:S04]  /*5c00*/  HMMA.16816.F32 R56, R144.reuse, R158, R56 ;  /* 0x0000009e9038723c */ /* 0x040fe80000001838 */
[----:B------:R-:W-:Y:S04]  /*5c10*/  IADD3.X R169, R3, UR11, RZ, P4, !PT ;  /* 0x0000000b03a97c10 */ /* 0x000fe8000a7fe4ff */
[C---:B------:R-:W-:Y:S01]  /*5c20*/  HMMA.16816.F32 R60, R144.reuse, R160, R60 ;  /* 0x000000a0903c723c */ /* 0x040fe2000000183c */
[----:B------:R3:W-:Y:S07]  /*5c30*/  LDGSTS.E.BYPASS.LTC128B.128 [R235+0x6100], [R168.64], !P0 ;  /* 0x06100000a8eb7fae */ /* 0x0007ee000c101d56 */
[----:B------:R-:W-:Y:S01]  /*5c40*/  HMMA.16816.F32 R64, R144, R162, R64 ;  /* 0x000000a29040723c */ /* 0x000fe20000001840 */
[----:B------:R1:W-:Y:S03]  /*5c50*/  LDGSTS.E.BYPASS.LTC128B.128 [R235+0x3100], [R138.64], !P3 ;  /* 0x031000008aeb7fae */ /* 0x0003e6000d901d56 */
[----:B----4-:R-:W-:Y:S04]  /*5c60*/  IADD3 R2, P1, R136, UR12, RZ ;  /* 0x0000000c88027c10 */ /* 0x010fe8000ff3e0ff */
[----:B------:R-:W-:Y:S02]  /*5c70*/  IADD3.X R3, R137, UR11, RZ, P1, !PT ;  /* 0x0000000b89037c10 */ /* 0x000fe40008ffe4ff */
[----:B------:R-:W-:Y:S03]  /*5c80*/  PLOP3.LUT P1, PT, PT, PT, UP1, 0x80, 0x0 ;  /* 0x000000000000781c */ /* 0x000fe60003f2f018 */
[----:B------:R2:W-:Y:S08]  /*5c90*/  LDGSTS.E.BYPASS.LTC128B.128 [R235+0x7100], [R2.64], !P0 ;  /* 0x0710000002eb7fae */ /* 0x0005f0000c101d56 */
[----:B---3--:R-:W-:Y:S08]  /*5ca0*/  LDSM.16.M88.4 R168, [R218+0x8900] ;  /* 0x00890000daa8783b */ /* 0x008ff00000000200 */
[----:B-1----:R-:W1:Y:S08]  /*5cb0*/  LDSM.16.M88.4 R136, [R218+0x8100] ;  /* 0x00810000da88783b */ /* 0x002e700000000200 */
[----:B------:R-:W3:Y:S08]  /*5cc0*/  LDSM.16.M88.4 R172, [R218+0x9100] ;  /* 0x00910000daac783b */ /* 0x000ef00000000200 */
[----:B------:R-:W0:Y:S08]  /*5cd0*/  LDGDEPBAR ;  /* 0x00000000000079af */ /* 0x000e300000000000 */
[----:B------:R-:W4:Y:S08]  /*5ce0*/  LDSM.16.M88.4 R148, [R218+0x9900] ;  /* 0x00990000da94783b */ /* 0x000f300000000200 */
[----:B------:R-:W5:Y:S01]  /*5cf0*/  LDSM.16.M88.4 R176, [R218+0xa100] ;  /* 0x00a10000dab0783b */ /* 0x000f620000000200 */
[C---:B-1----:R-:W-:Y:S07]  /*5d00*/  HMMA.16816.F32 R4, R164.reuse, R136, R4 ;  /* 0x00000088a404723c */ /* 0x042fee0000001804 */
[----:B------:R-:W1:Y:S01]  /*5d10*/  LDSM.16.M88.4 R152, [R218+0xa900] ;  /* 0x00a90000da98783b */ /* 0x000e620000000200 */
[C---:B------:R-:W-:Y:S07]  /*5d20*/  HMMA.16816.F32 R8, R164.reuse, R138, R8 ;  /* 0x0000008aa408723c */ /* 0x040fee0000001808 */
[----:B------:R-:W1:Y:S01]  /*5d30*/  LDSM.16.M88.4 R180, [R218+0xb100] ;  /* 0x00b10000dab4783b */ /* 0x000e620000000200 */
[C---:B------:R-:W-:Y:S07]  /*5d40*/  HMMA.16816.F32 R12, R164.reuse, R168, R12 ;  /* 0x000000a8a40c723c */ /* 0x040fee000000180c */
[----:B------:R-:W1:Y:S01]  /*5d50*/  LDSM.16.M88.4 R156, [R218+0xb900] ;  /* 0x00b90000da9c783b */ /* 0x000e620000000200 */
[C---:B------:R-:W-:Y:S07]  /*5d60*/  HMMA.16816.F32 R16, R164.reuse, R170, R16 ;  /* 0x000000aaa410723c */ /* 0x040fee0000001810 */
[----:B------:R-:W1:Y:S01]  /*5d70*/  LDSM.16.M88.4 R136, [R215] ;  /* 0x00000000d788783b */ /* 0x000e620000000200 */
[C---:B---3--:R-:W-:Y:S07]  /*5d80*/  HMMA.16816.F32 R20, R164.reuse, R172, R20 ;  /* 0x000000aca414723c */ /* 0x048fee0000001814 */
[----:B------:R-:W-:Y:S01]  /*5d90*/  LDSM.16.M88.4 R160, [R215+0x1000] ;  /* 0x00100000d7a0783b */ /* 0x000fe20000000200 */
[C---:B------:R-:W-:Y:S07]  /*5da0*/  HMMA.16816.F32 R24, R164.reuse, R174, R24 ;  /* 0x000000aea418723c */ /* 0x040fee0000001818 */
[----:B------:R-:W-:Y:S01]  /*5db0*/  LDSM.16.M88.4 R168, [R215+0x1800] ;  /* 0x00180000d7a8783b */ /* 0x000fe20000000200 */
[C---:B----4-:R-:W-:Y:S07]  /*5dc0*/  HMMA.16816.F32 R28, R164.reuse, R148, R28 ;  /* 0x00000094a41c723c */ /* 0x050fee000000181c */
[----:B------:R-:W-:Y:S01]  /*5dd0*/  LDSM.16.M88.4 R172, [R215+0x2000] ;  /* 0x00200000d7ac783b */ /* 0x000fe20000000200 */
[C---:B------:R-:W-:Y:S07]  /*5de0*/  HMMA.16816.F32 R32, R164.reuse, R150, R32 ;  /* 0x00000096a420723c */ /* 0x040fee0000001820 */
[----:B------:R-:W3:Y:S01]  /*5df0*/  LDSM.16.M88.4 R148, [R215+0x800] ;  /* 0x00080000d794783b */ /* 0x000ee20000000200 */
[C---:B-----5:R-:W-:Y:S07]  /*5e00*/  HMMA.16816.F32 R36, R164.reuse, R176, R36 ;  /* 0x000000b0a424723c */ /* 0x060fee0000001824 */
[----:B------:R-:W-:Y:S01]  /*5e10*/  LDSM.16.M88.4 R192, [R212+0xc100] ;  /* 0x00c10000d4c0783b */ /* 0x000fe20000000200 */
[C---:B------:R-:W-:Y:S07]  /*5e20*/  HMMA.16816.F32 R40, R164.reuse, R178, R40 ;  /* 0x000000b2a428723c */ /* 0x040fee0000001828 */
[----:B------:R-:W-:Y:S01]  /*5e30*/  LDSM.16.M88.4 R176, [R215+0x3000] ;  /* 0x00300000d7b0783b */ /* 0x000fe20000000200 */
[C---:B-1----:R-:W-:Y:S07]  /*5e40*/  HMMA.16816.F32 R44, R164.reuse, R152, R44 ;  /* 0x00000098a42c723c */ /* 0x042fee000000182c */
[----:B------:R-:W-:Y:S01]  /*5e50*/  LDSM.16.M88.4 R204, [R218+0xf900] ;  /* 0x00f90000dacc783b */ /* 0x000fe20000000200 */
[C---:B------:R-:W-:Y:S07]  /*5e60*/  HMMA.16816.F32 R48, R164.reuse, R154, R48 ;  /* 0x0000009aa430723c */ /* 0x040fee0000001830 */
[----:B------:R-:W1:Y:S01]  /*5e70*/  LDSM.16.M88.4 R152, [R215+0x2800] ;  /* 0x00280000d798783b */ /* 0x000e620000000200 */
[C---:B------:R-:W-:Y:S08]  /*5e80*/  HMMA.16816.F32 R52, R164.reuse, R180, R52 ;  /* 0x000000b4a434723c */ /* 0x040ff00000001834 */
[C---:B------:R-:W-:Y:S01]  /*5e90*/  HMMA.16816.F32 R56, R164.reuse, R182, R56 ;  /* 0x000000b6a438723c */ /* 0x040fe20000001838 */
[----:B------:R-:W4:Y:S07]  /*5ea0*/  LDSM.16.M88.4 R180, [R215+0x3800] ;  /* 0x00380000d7b4783b */ /* 0x000f2e0000000200 */
[C---:B------:R-:W-:Y:S08]  /*5eb0*/  HMMA.16816.F32 R60, R164.reuse, R156, R60 ;  /* 0x0000009ca43c723c */ /* 0x040ff0000000183c */
[----:B------:R-:W-:Y:S01]  /*5ec0*/  HMMA.16816.F32 R64, R164, R158, R64 ;  /* 0x0000009ea440723c */ /* 0x000fe20000001840 */
[----:B------:R-:W5:Y:S07]  /*5ed0*/  LDSM.16.M88.4 R156, [R212+0xc900] ;  /* 0x00c90000d49c783b */ /* 0x000f6e0000000200 */
[C---:B------:R-:W-:Y:S08]  /*5ee0*/  HMMA.16816.F32 R4, R184.reuse, R136, R4 ;  /* 0x00000088b804723c */ /* 0x040ff00000001804 */
[C---:B------:R-:W-:Y:S01]  /*5ef0*/  HMMA.16816.F32 R8, R184.reuse, R138, R8 ;  /* 0x0000008ab808723c */ /* 0x040fe20000001808 */
[----:B------:R-:W1:Y:S07]  /*5f00*/  LDSM.16.M88.4 R136, [R212+0xd100] ;  /* 0x00d10000d488783b */ /* 0x000e6e0000000200 */
[C---:B---3--:R-:W-:Y:S08]  /*5f10*/  HMMA.16816.F32 R12, R184.reuse, R148, R12 ;  /* 0x00000094b80c723c */ /* 0x048ff0000000180c */
[C---:B------:R-:W-:Y:S01]  /*5f20*/  HMMA.16816.F32 R16, R184.reuse, R150, R16 ;  /* 0x00000096b810723c */ /* 0x040fe20000001810 */
[----:B------:R-:W3:Y:S07]  /*5f30*/  LDSM.16.M88.4 R148, [R212+0xd900] ;  /* 0x00d90000d494783b */ /* 0x000eee0000000200 */
[C---:B------:R-:W-:Y:S08]  /*5f40*/  HMMA.16816.F32 R20, R184.reuse, R160, R20 ;  /* 0x000000a0b814723c */ /* 0x040ff00000001814 */
[C---:B------:R-:W-:Y:S01]  /*5f50*/  HMMA.16816.F32 R24, R184.reuse, R162, R24 ;  /* 0x000000a2b818723c */ /* 0x040fe20000001818 */
[----:B------:R-:W2:Y:S07]  /*5f60*/  LDSM.16.M88.4 R160, [R212+0xe100] ;  /* 0x00e10000d4a0783b */ /* 0x000eae0000000200 */
[C---:B------:R-:W-:Y:S08]  /*5f70*/  HMMA.16816.F32 R28, R184.reuse, R168, R28 ;  /* 0x000000a8b81c723c */ /* 0x040ff0000000181c */
[C---:B------:R-:W-:Y:S01]  /*5f80*/  HMMA.16816.F32 R32, R184.reuse, R170, R32 ;  /* 0x000000aab820723c */ /* 0x040fe20000001820 */
[----:B------:R-:W-:Y:S07]  /*5f90*/  LDSM.16.M88.4 R168, [R212+0xf100] ;  /* 0x00f10000d4a8783b */ /* 0x000fee0000000200 */
[C---:B------:R-:W-:Y:S08]  /*5fa0*/  HMMA.16816.F32 R36, R184.reuse, R172, R36 ;  /* 0x000000acb824723c */ /* 0x040ff00000001824 */
[C---:B------:R-:W-:Y:S01]  /*5fb0*/  HMMA.16816.F32 R40, R184.reuse, R174, R40 ;  /* 0x000000aeb828723c */ /* 0x040fe20000001828 */
[----:B------:R-:W-:Y:S07]  /*5fc0*/  LDSM.16.M88.4 R172, [R212+0xf900] ;  /* 0x00f90000d4ac783b */ /* 0x000fee0000000200 */
[C---:B-1----:R-:W-:Y:S08]  /*5fd0*/  HMMA.16816.F32 R44, R184.reuse, R152, R44 ;  /* 0x00000098b82c723c */ /* 0x042ff0000000182c */
[C---:B------:R-:W-:Y:S01]  /*5fe0*/  HMMA.16816.F32 R48, R184.reuse, R154, R48 ;  /* 0x0000009ab830723c */ /* 0x040fe20000001830 */
[----:B------:R-:W1:Y:S07]  /*5ff0*/  LDSM.16.M88.4 R152, [R212+0xe900] ;  /* 0x00e90000d498783b */ /* 0x000e6e0000000200 */
[C---:B------:R-:W-:Y:S08]  /*6000*/  HMMA.16816.F32 R52, R184.reuse, R176, R52 ;  /* 0x000000b0b834723c */ /* 0x040ff00000001834 */
[C---:B------:R-:W-:Y:S01]  /*6010*/  HMMA.16816.F32 R56, R184.reuse, R178, R56 ;  /* 0x000000b2b838723c */ /* 0x040fe20000001838 */
[----:B------:R-:W1:Y:S07]  /*6020*/  LDSM.16.M88.4 R176, [R227] ;  /* 0x00000000e3b0783b */ /* 0x000e6e0000000200 */
[C---:B----4-:R-:W-:Y:S08]  /*6030*/  HMMA.16816.F32 R60, R184.reuse, R180, R60 ;  /* 0x000000b4b83c723c */ /* 0x050ff0000000183c */
[----:B------:R-:W-:Y:S01]  /*6040*/  HMMA.16816.F32 R64, R184, R182, R64 ;  /* 0x000000b6b840723c */ /* 0x000fe20000001840 */
[----:B------:R-:W4:Y:S07]  /*6050*/  LDSM.16.M88.4 R180, [R226] ;  /* 0x00000000e2b4783b */ /* 0x000f2e0000000200 */
[C---:B------:R-:W-:Y:S08]  /*6060*/  HMMA.16816.F32 R4, R188.reuse, R192, R4 ;  /* 0x000000c0bc04723c */ /* 0x040ff00000001804 */
[C---:B------:R-:W-:Y:S01]  /*6070*/  HMMA.16816.F32 R8, R188.reuse, R194, R8 ;  /* 0x000000c2bc08723c */ /* 0x040fe20000001808 */
[----:B------:R-:W1:Y:S07]  /*6080*/  LDSM.16.M88.4 R192, [R225] ;  /* 0x00000000e1c0783b */ /* 0x000e6e0000000200 */
[C---:B-----5:R-:W-:Y:S08]  /*6090*/  HMMA.16816.F32 R12, R188.reuse, R156, R12 ;  /* 0x0000009cbc0c723c */ /* 0x060ff0000000180c */
[C---:B------:R-:W-:Y:S01]  /*60a0*/  HMMA.16816.F32 R16, R188.reuse, R158, R16 ;  /* 0x0000009ebc10723c */ /* 0x040fe20000001810 */
[----:B------:R-:W5:Y:S07]  /*60b0*/  LDSM.16.M88.4 R156, [R224] ;  /* 0x00000000e09c783b */ /* 0x000f6e0000000200 */
[C---:B------:R-:W-:Y:S08]  /*60c0*/  HMMA.16816.F32 R20, R188.reuse, R136, R20 ;  /* 0x00000088bc14723c */ /* 0x040ff00000001814 */
[C---:B------:R-:W-:Y:S01]  /*60d0*/  HMMA.16816.F32 R24, R188.reuse, R138, R24 ;  /* 0x0000008abc18723c */ /* 0x040fe20000001818 */
[----:B------:R-:W4:Y:S07]  /*60e0*/  LDSM.16.M88.4 R136, [R223] ;  /* 0x00000000df88783b */ /* 0x000f2e0000000200 */
[C---:B---3--:R-:W-:Y:S08]  /*60f0*/  HMMA.16816.F32 R28, R188.reuse, R148, R28 ;  /* 0x00000094bc1c723c */ /* 0x048ff0000000181c */
[C---:B------:R-:W-:Y:S01]  /*6100*/  HMMA.16816.F32 R32, R188.reuse, R150, R32 ;  /* 0x00000096bc20723c */ /* 0x040fe20000001820 */
[----:B------:R-:W3:Y:S07]  /*6110*/  LDSM.16.M88.4 R148, [R222] ;  /* 0x00000000de94783b */ /* 0x000eee0000000200 */
[C---:B--2---:R-:W-:Y:S08]  /*6120*/  HMMA.16816.F32 R36, R188.reuse, R160, R36 ;  /* 0x000000a0bc24723c */ /* 0x044ff00000001824 */
[C---:B------:R-:W-:Y:S01]  /*6130*/  HMMA.16816.F32 R40, R188.reuse, R162, R40 ;  /* 0x000000a2bc28723c */ /* 0x040fe20000001828 */
[----:B------:R-:W-:Y:S07]  /*6140*/  LDSM.16.M88.4 R160, [R220] ;  /* 0x00000000dca0783b */ /* 0x000fee0000000200 */
[C---:B-1----:R-:W-:Y:S08]  /*6150*/  HMMA.16816.F32 R44, R188.reuse, R152, R44 ;  /* 0x00000098bc2c723c */ /* 0x042ff0000000182c */
[C---:B------:R-:W-:Y:S01]  /*6160*/  HMMA.16816.F32 R48, R188.reuse, R154, R48 ;  /* 0x0000009abc30723c */ /* 0x040fe20000001830 */
[----:B------:R-:W1:Y:S07]  /*6170*/  LDSM.16.M88.4 R152, [R221] ;  /* 0x00000000dd98783b */ /* 0x000e6e0000000200 */
[C---:B------:R-:W-:Y:S08]  /*6180*/  HMMA.16816.F32 R52, R188.reuse, R168, R52 ;  /* 0x000000a8bc34723c */ /* 0x040ff00000001834 */
[C---:B------:R-:W-:Y:S01]  /*6190*/  HMMA.16816.F32 R56, R188.reuse, R170, R56 ;  /* 0x000000aabc38723c */ /* 0x040fe20000001838 */
[----:B------:R-:W-:Y:S07]  /*61a0*/  LDSM.16.M88.4 R168, [R218+0xd100] ;  /* 0x00d10000daa8783b */ /* 0x000fee0000000200 */
[C---:B------:R-:W-:Y:S08]  /*61b0*/  HMMA.16816.F32 R60, R188.reuse, R172, R60 ;  /* 0x000000acbc3c723c */ /* 0x040ff0000000183c */
[----:B------:R-:W-:Y:S01]  /*61c0*/  HMMA.16816.F32 R64, R188, R174, R64 ;  /* 0x000000aebc40723c */ /* 0x000fe20000001840 */
[----:B------:R-:W-:Y:S07]  /*61d0*/  LDSM.16.M88.4 R172, [R218+0xd900] ;  /* 0x00d90000daac783b */ /* 0x000fee0000000200 */
[C---:B------:R-:W-:Y:S08]  /*61e0*/  HMMA.16816.F32 R4, R196.reuse, R176, R4 ;  /* 0x000000b0c404723c */ /* 0x040ff00000001804 */
[C---:B------:R-:W-:Y:S01]  /*61f0*/  HMMA.16816.F32 R8, R196.reuse, R178, R8 ;  /* 0x000000b2c408723c */ /* 0x040fe20000001808 */
[----:B------:R-:W-:Y:S07]  /*6200*/  LDSM.16.M88.4 R176, [R218+0xe100] ;  /* 0x00e10000dab0783b */ /* 0x000fee0000000200 */
[C---:B----4-:R-:W-:Y:S08]  /*6210*/  HMMA.16816.F32 R12, R196.reuse, R180, R12 ;  /* 0x000000b4c40c723c */ /* 0x050ff0000000180c */
[C---:B------:R-:W-:Y:S01]  /*6220*/  HMMA.16816.F32 R16, R196.reuse, R182, R16 ;  /* 0x000000b6c410723c */ /* 0x040fe20000001810 */
[----:B------:R-:W-:Y:S07]  /*6230*/  LDSM.16.M88.4 R180, [R218+0xe900] ;  /* 0x00e90000dab4783b */ /* 0x000fee0000000200 */
[C---:B------:R-:W-:Y:S08]  /*6240*/  HMMA.16816.F32 R20, R196.reuse, R192, R20 ;  /* 0x000000c0c414723c */ /* 0x040ff00000001814 */
[C---:B------:R-:W-:Y:S01]  /*6250*/  HMMA.16816.F32 R24, R196.reuse, R194, R24 ;  /* 0x000000c2c418723c */ /* 0x040fe20000001818 */
[----:B------:R-:W-:Y:S07]  /*6260*/  LDSM.16.M88.4 R192, [R218+0xf100] ;  /* 0x00f10000dac0783b */ /* 0x000fee0000000200 */
[C---:B-----5:R-:W-:Y:S08]  /*6270*/  HMMA.16816.F32 R28, R196.reuse, R156, R28 ;  /* 0x0000009cc41c723c */ /* 0x060ff0000000181c */
[C---:B------:R-:W-:Y:S01]  /*6280*/  HMMA.16816.F32 R32, R196.reuse, R158, R32 ;  /* 0x0000009ec420723c */ /* 0x040fe20000001820 */
[----:B------:R-:W2:Y:S07]  /*6290*/  LDSM.16.M88.4 R156, [R218+0xc100] ;  /* 0x00c10000da9c783b */ /* 0x000eae0000000200 */
[C---:B------:R-:W-:Y:S08]  /*62a0*/  HMMA.16816.F32 R36, R196.reuse, R136, R36 ;  /* 0x00000088c424723c */ /* 0x040ff00000001824 */
[C---:B------:R-:W-:Y:S01]  /*62b0*/  HMMA.16816.F32 R40, R196.reuse, R138, R40 ;  /* 0x0000008ac428723c */ /* 0x040fe20000001828 */
[----:B------:R-:W4:Y:S07]  /*62c0*/  LDSM.16.M88.4 R136, [R218+0xc900] ;  /* 0x00c90000da88783b */ /* 0x000f2e0000000200 */
[C---:B---3--:R-:W-:Y:S08]  /*62d0*/  HMMA.16816.F32 R44, R196.reuse, R148, R44 ;  /* 0x00000094c42c723c */ /* 0x048ff0000000182c */
[C---:B------:R-:W-:Y:S01]  /*62e0*/  HMMA.16816.F32 R48, R196.reuse, R150, R48 ;  /* 0x00000096c430723c */ /* 0x040fe20000001830 */
[----:B------:R-:W3:Y:S07]  /*62f0*/  LDSM.16.M88.4 R148, [R215+0x4000] ;  /* 0x00400000d794783b */ /* 0x000eee0000000200 */
[C---:B-1----:R-:W-:Y:S08]  /*6300*/  HMMA.16816.F32 R52, R196.reuse, R152, R52 ;  /* 0x00000098c434723c */ /* 0x042ff00000001834 */
[C---:B------:R-:W-:Y:S08]  /*6310*/  HMMA.16816.F32 R56, R196.reuse, R154, R56 ;  /* 0x0000009ac438723c */ /* 0x040ff00000001838 */
[C---:B------:R-:W-:Y:S08]  /*6320*/  HMMA.16816.F32 R60, R196.reuse, R160, R60 ;  /* 0x000000a0c43c723c */ /* 0x040ff0000000183c */
[----:B------:R-:W-:Y:S08]  /*6330*/  HMMA.16816.F32 R64, R196, R162, R64 ;  /* 0x000000a2c440723c */ /* 0x000ff00000001840 */
[C---:B--2---:R-:W-:Y:S08]  /*6340*/  HMMA.16816.F32 R4, R200.reuse, R156, R4 ;  /* 0x0000009cc804723c */ /* 0x044ff00000001804 */
[C---:B------:R-:W-:Y:S08]  /*6350*/  HMMA.16816.F32 R8, R200.reuse, R158, R8 ;  /* 0x0000009ec808723c */ /* 0x040ff00000001808 */
[C---:B----4-:R-:W-:Y:S08]  /*6360*/  HMMA.16816.F32 R12, R200.reuse, R136, R12 ;  /* 0x00000088c80c723c */ /* 0x050ff0000000180c */
[C---:B------:R-:W-:Y:S01]  /*6370*/  HMMA.16816.F32 R16, R200.reuse, R138, R16 ;  /* 0x0000008ac810723c */ /* 0x040fe20000001810 */
[----:B------:R-:W1:Y:S07]  /*6380*/  LDSM.16.M88.4 R136, [R215+0x4800] ;  /* 0x00480000d788783b */ /* 0x000e6e0000000200 */
[C---:B------:R-:W-:Y:S08]  /*6390*/  HMMA.16816.F32 R20, R200.reuse, R168, R20 ;  /* 0x000000a8c814723c */ /* 0x040ff00000001814 */
        /* <DEDUP_REMOVED lines=10> */
[----:B------:R-:W-:Y:S08]  /*6440*/  HMMA.16816.F32 R64, R200, R206, R64 ;  /* 0x000000cec840723c */ /* 0x000ff00000001840 */
[C---:B---3--:R-:W-:Y:S08]  /*6450*/  HMMA.16816.F32 R4, R208.reuse, R148, R4 ;  /* 0x00000094d004723c */ /* 0x048ff00000001804 */
[C---:B------:R-:W-:Y:S08]  /*6460*/  HMMA.16816.F32 R8, R208.reuse, R150, R8 ;  /* 0x00000096d008723c */ /* 0x040ff00000001808 */
[C---:B-1----:R-:W-:Y:S08]  /*6470*/  HMMA.16816.F32 R12, R208.reuse, R136, R12 ;  /* 0x00000088d00c723c */ /* 0x042ff0000000180c */
[----:B------:R-:W-:Y:S01]  /*6480*/  FMUL.FTZ R4, R4, c[0x0][0x320] ;  /* 0x0000c80004047a20 */ /* 0x000fe20000410000 */
[C---:B------:R-:W-:Y:S03]  /*6490*/  HMMA.16816.F32 R16, R208.reuse, R138, R16 ;  /* 0x0000008ad010723c */ /* 0x040fe60000001810 */
[----:B------:R-:W-:Y:S01]  /*64a0*/  MUFU.TANH R150, R4 ;  /* 0x0000000400967308 */ /* 0x000fe20000002400 */
[----:B------:R-:W-:Y:S02]  /*64b0*/  FMUL.FTZ R5, R5, c[0x0][0x320] ;  /* 0x0000c80005057a20 */ /* 0x000fe40000410000 */
[----:B------:R-:W-:Y:S02]  /*64c0*/  FMUL.FTZ R6, R6, c[0x0][0x320] ;  /* 0x0000c80006067a20 */ /* 0x000fe40000410000 */
[----:B------:R-:W-:Y:S04]  /*64d0*/  FMUL.FTZ R7, R7, c[0x0][0x320] ;  /* 0x0000c80007077a20 */ /* 0x000fe80000410000 */
[----:B------:R-:W-:Y:S01]  /*64e0*/  FMUL.FTZ R8, R8, c[0x0][0x320] ;  /* 0x0000c80008087a20 */ /* 0x000fe20000410000 */
[----:B------:R-:W-:Y:S01]  /*64f0*/  MUFU.TANH R149, R5 ;  /* 0x0000000500957308 */ /* 0x000fe20000002400 */
[----:B------:R-:W-:Y:S02]  /*6500*/  FMUL.FTZ R9, R9, c[0x0][0x320] ;  /* 0x0000c80009097a20 */ /* 0x000fe40000410000 */
[----:B------:R-:W-:Y:S02]  /*6510*/  FMUL.FTZ R10, R10, c[0x0][0x320] ;  /* 0x0000c8000a0a7a20 */ /* 0x000fe40000410000 */
[----:B------:R-:W-:Y:S02]  /*6520*/  FMUL.FTZ R11, R11, c[0x0][0x320] ;  /* 0x0000c8000b0b7a20 */ /* 0x000fe40000410000 */
[----:B------:R-:W-:Y:S02]  /*6530*/  FMUL.FTZ R15, R15, c[0x0][0x320] ;  /* 0x0000c8000f0f7a20 */ /* 0x000fe40000410000 */
[----:B------:R-:W-:Y:S01]  /*6540*/  FMUL.FTZ R13, R13, c[0x0][0x320] ;  /* 0x0000c8000d0d7a20 */ /* 0x000fe20000410000 */
[----:B------:R-:W1:Y:S01]  /*6550*/  MUFU.TANH R154, R6 ;  /* 0x00000006009a7308 */ /* 0x000e620000002400 */
[----:B------:R-:W-:Y:S02]  /*6560*/  FMUL.FTZ R14, R14, c[0x0][0x320] ;  /* 0x0000c8000e0e7a20 */ /* 0x000fe40000410000 */
[----:B------:R-:W-:Y:S02]  /*6570*/  FMUL.FTZ R16, R16, c[0x0][0x320] ;  /* 0x0000c80010107a20 */ /* 0x000fe40000410000 */
[----:B------:R-:W-:Y:S02]  /*6580*/  FMUL.FTZ R17, R17, c[0x0][0x320] ;  /* 0x0000c80011117a20 */ /* 0x000fe40000410000 */
[----:B------:R-:W-:Y:S02]  /*6590*/  FMUL.FTZ R18, R18, c[0x0][0x320] ;  /* 0x0000c80012127a20 */ /* 0x000fe40000410000 */
[----:B------:R-:W-:Y:S01]  /*65a0*/  FMUL.FTZ R19, R19, c[0x0][0x320] ;  /* 0x0000c80013137a20 */ /* 0x000fe20000410000 */
[----:B------:R2:W3:Y:S01]  /*65b0*/  MUFU.TANH R155, R7 ;  /* 0x00000007009b7308 */ /* 0x0004e20000002400 */
[----:B------:R-:W-:Y:S09]  /*65c0*/  FMUL.FTZ R12, R12, c[0x0][0x320] ;  /* 0x0000c8000c0c7a20 */ /* 0x000ff20000410000 */
[----:B------:R-:W-:Y:S01]  /*65d0*/  MUFU.TANH R151, R8 ;  /* 0x0000000800977308 */ /* 0x000fe20000002400 */
[----:B-1----:R-:W-:Y:S09]  /*65e0*/  FMNMX.FTZ R2, R154, R70, !PT ;  /* 0x000000469a027209 */ /* 0x002ff20007810000 */
[----:B------:R-:W-:Y:S01]  /*65f0*/  MUFU.TANH R148, R9 ;  /* 0x0000000900947308 */ /* 0x000fe20000002400 */
[----:B--2---:R-:W1:Y:S01]  /*6600*/  LDSM.16.M88.4 R4, [R215+0x5000] ;  /* 0x00500000d704783b */ /* 0x004e620000000200 */
[----:B---3--:R-:W-:Y:S08]  /*6610*/  FMNMX.FTZ R2, R155, R2, !PT ;  /* 0x000000029b027209 */ /* 0x008ff00007810000 */
[----:B------:R-:W2:Y:S10]  /*6620*/  MUFU.TANH R152, R10 ;  /* 0x0000000a00987308 */ /* 0x000eb40000002400 */
[----:B------:R3:W4:Y:S10]  /*6630*/  MUFU.TANH R153, R11 ;  /* 0x0000000b00997308 */ /* 0x0007340000002400 */
[----:B------:R-:W-:Y:S01]  /*6640*/  MUFU.TANH R138, R12 ;  /* 0x0000000c008a7308 */ /* 0x000fe20000002400 */
[----:B--2---:R-:W-:Y:S09]  /*6650*/  FMNMX.FTZ R2, R152, R2, !PT ;  /* 0x0000000298027209 */ /* 0x004ff20007810000 */
[----:B------:R-:W-:Y:S01]  /*6660*/  MUFU.TANH R139, R13 ;  /* 0x0000000d008b7308 */ /* 0x000fe20000002400 */
[----:B---3--:R-:W2:Y:S01]  /*6670*/  LDSM.16.M88.4 R8, [R215+0x5800] ;  /* 0x00580000d708783b */ /* 0x008ea20000000200 */
[C---:B-1----:R-:W-:Y:S03]  /*6680*/  HMMA.16816.F32 R20, R208.reuse, R4, R20 ;  /* 0x00000004d014723c */ /* 0x042fe60000001814 */
[----:B----4-:R-:W-:Y:S05]  /*6690*/  FMNMX.FTZ R2, R153, R2, !PT ;  /* 0x0000000299027209 */ /* 0x010fea0007810000 */
[----:B------:R-:W1:Y:S01]  /*66a0*/  MUFU.TANH R158, R14 ;  /* 0x0000000e009e7308 */ /* 0x000e620000002400 */
[C---:B------:R-:W-:Y:S01]  /*66b0*/  HMMA.16816.F32 R24, R208.reuse, R6, R24 ;  /* 0x00000006d018723c */ /* 0x040fe20000001818 */
[----:B------:R-:W3:Y:S08]  /*66c0*/  LDSM.16.M88.4 R4, [R215+0x6000] ;  /* 0x00600000d704783b */ /* 0x000ef00000000200 */
[----:B------:R-:W-:Y:S06]  /*66d0*/  MUFU.TANH R156, R16 ;  /* 0x00000010009c7308 */ /* 0x000fec0000002400 */
[----:B------:R-:W-:Y:S04]  /*66e0*/  FMUL.FTZ R20, R20, c[0x0][0x320] ;  /* 0x0000c80014147a20 */ /* 0x000fe80000410000 */
[----:B------:R-:W4:Y:S01]  /*66f0*/  MUFU.TANH R160, R15 ;  /* 0x0000000f00a07308 */ /* 0x000f220000002400 */
[----:B------:R-:W-:Y:S02]  /*6700*/  FMUL.FTZ R21, R21, c[0x0][0x320] ;  /* 0x0000c80015157a20 */ /* 0x000fe40000410000 */
[----:B------:R-:W-:Y:S01]  /*6710*/  FMUL.FTZ R22, R22, c[0x0][0x320] ;  /* 0x0000c80016167a20 */ /* 0x000fe20000410000 */
[----:B-1----:R-:W-:Y:S01]  /*6720*/  FMNMX.FTZ R2, R158, R2, !PT ;  /* 0x000000029e027209 */ /* 0x002fe20007810000 */
[----:B------:R-:W-:Y:S02]  /*6730*/  FMUL.FTZ R23, R23, c[0x0][0x320] ;  /* 0x0000c80017177a20 */ /* 0x000fe40000410000 */
[----:B------:R-:W-:Y:S02]  /*6740*/  FMUL.FTZ R24, R24, c[0x0][0x320] ;  /* 0x0000c80018187a20 */ /* 0x000fe40000410000 */
[----:B------:R-:W-:Y:S01]  /*6750*/  FMUL.FTZ R25, R25, c[0x0][0x320] ;  /* 0x0000c80019197a20 */ /* 0x000fe20000410000 */
[----:B------:R-:W-:Y:S01]  /*6760*/  MUFU.TANH R157, R17 ;  /* 0x00000011009d7308 */ /* 0x000fe20000002400 */
[----:B------:R-:W-:Y:S02]  /*6770*/  FMUL.FTZ R26, R26, c[0x0][0x320] ;  /* 0x0000c8001a1a7a20 */ /* 0x000fe40000410000 */
[----:B------:R-:W-:Y:S01]  /*6780*/  FMUL.FTZ R27, R27, c[0x0][0x320] ;  /* 0x0000c8001b1b7a20 */ /* 0x000fe20000410000 */
[C---:B--2---:R-:W-:Y:S06]  /*6790*/  HMMA.16816.F32 R28, R208.reuse, R8, R28 ;  /* 0x00000008d01c723c */ /* 0x044fec000000181c */
[----:B------:R-:W1:Y:S02]  /*67a0*/  MUFU.TANH R159, R18 ;  /* 0x00000012009f7308 */ /* 0x000e640000002400 */
[C---:B------:R-:W-:Y:S01]  /*67b0*/  HMMA.16816.F32 R32, R208.reuse, R10, R32 ;  /* 0x0000000ad020723c */ /* 0x040fe20000001820 */
[----:B------:R-:W2:Y:S03]  /*67c0*/  LDSM.16.M88.4 R8, [R215+0x6800] ;  /* 0x00680000d708783b */ /* 0x000ea60000000200 */
[----:B----4-:R-:W-:Y:S04]  /*67d0*/  FMNMX.FTZ R2, R160, R2, !PT ;  /* 0x00000002a0027209 */ /* 0x010fe80007810000 */
[----:B------:R-:W-:Y:S01]  /*67e0*/  MUFU.TANH R162, R20 ;  /* 0x0000001400a27308 */ /* 0x000fe20000002400 */
[C---:B---3--:R-:W-:Y:S07]  /*67f0*/  HMMA.16816.F32 R36, R208.reuse, R4, R36 ;  /* 0x00000004d024723c */ /* 0x048fee0000001824 */
[----:B------:R-:W-:Y:S01]  /*6800*/  FMUL.FTZ R28, R28, c[0x0][0x320] ;  /* 0x0000c8001c1c7a20 */ /* 0x000fe20000410000 */
[C---:B------:R-:W-:Y:S01]  /*6810*/  HMMA.16816.F32 R40, R208.reuse, R6, R40 ;  /* 0x00000006d028723c */ /* 0x040fe20000001828 */
[----:B------:R-:W3:Y:S01]  /*6820*/  MUFU.TANH R161, R19 ;  /* 0x0000001300a17308 */ /* 0x000ee20000002400 */
[----:B------:R-:W4:Y:S02]  /*6830*/  LDSM.16.M88.4 R4, [R215+0x7000] ;  /* 0x00700000d704783b */ /* 0x000f240000000200 */
[----:B------:R-:W-:Y:S01]  /*6840*/  FMUL.FTZ R29, R29, c[0x0][0x320] ;  /* 0x0000c8001d1d7a20 */ /* 0x000fe20000410000 */
[----:B-1----:R-:W-:Y:S01]  /*6850*/  FMNMX.FTZ R2, R159, R2, !PT ;  /* 0x000000029f027209 */ /* 0x002fe20007810000 */
[----:B------:R-:W-:Y:S02]  /*6860*/  FMUL.FTZ R30, R30, c[0x0][0x320] ;  /* 0x0000c8001e1e7a20 */ /* 0x000fe40000410000 */
[----:B------:R-:W-:Y:S03]  /*6870*/  FMUL.FTZ R31, R31, c[0x0][0x320] ;  /* 0x0000c8001f1f7a20 */ /* 0x000fe60000410000 */
[----:B------:R-:W-:Y:S01]  /*6880*/  MUFU.TANH R171, R21 ;  /* 0x0000001500ab7308 */ /* 0x000fe20000002400 */
[----:B------:R-:W-:Y:S02]  /*6890*/  FMUL.FTZ R33, R33, c[0x0][0x320] ;  /* 0x0000c80021217a20 */ /* 0x000fe40000410000 */
[----:B------:R-:W-:Y:S02]  /*68a0*/  FMUL.FTZ R34, R34, c[0x0][0x320] ;  /* 0x0000c80022227a20 */ /* 0x000fe40000410000 */
[----:B------:R-:W-:Y:S02]  /*68b0*/  FMUL.FTZ R36, R36, c[0x0][0x320] ;  /* 0x0000c80024247a20 */ /* 0x000fe40000410000 */
[----:B------:R-:W-:Y:S02]  /*68c0*/  FMUL.FTZ R37, R37, c[0x0][0x320] ;  /* 0x0000c80025257a20 */ /* 0x000fe40000410000 */
[----:B------:R-:W-:Y:S01]  /*68d0*/  FMUL.FTZ R38, R38, c[0x0][0x320] ;  /* 0x0000c80026267a20 */ /* 0x000fe20000410000 */
[----:B------:R-:W1:Y:S01]  /*68e0*/  MUFU.TANH R175, R22 ;  /* 0x0000001600af7308 */ /* 0x000e620000002400 */
[----:B------:R-:W-:Y:S01]  /*68f0*/  FMUL.FTZ R39, R39, c[0x0][0x320] ;  /* 0x0000c80027277a20 */ /* 0x000fe20000410000 */
[C---:B--2---:R-:W-:Y:S03]  /*6900*/  HMMA.16816.F32 R44, R208.reuse, R8, R44 ;  /* 0x00000008d02c723c */ /* 0x044fe6000000182c */
[----:B------:R-:W-:Y:S01]  /*6910*/  FMUL.FTZ R35, R35, c[0x0][0x320] ;  /* 0x0000c80023237a20 */ /* 0x000fe20000410000 */
[----:B---3--:R-:W-:Y:S01]  /*6920*/  FMNMX.FTZ R2, R161, R2, !PT ;  /* 0x00000002a1027209 */ /* 0x008fe20007810000 */
[----:B------:R-:W-:Y:S03]  /*6930*/  FMUL.FTZ R32, R32, c[0x0][0x320] ;  /* 0x0000c80020207a20 */ /* 0x000fe60000410000 */
[----:B------:R-:W-:Y:S01]  /*6940*/  MUFU.TANH R173, R24 ;  /* 0x0000001800ad7308 */ /* 0x000fe20000002400 */
[C---:B------:R-:W-:Y:S01]  /*6950*/  HMMA.16816.F32 R48, R208.reuse, R10, R48 ;  /* 0x0000000ad030723c */ /* 0x040fe20000001830 */
[----:B------:R-:W2:Y:S01]  /*6960*/  LDSM.16.M88.4 R8, [R215+0x7800] ;  /* 0x00780000d708783b */ /* 0x000ea20000000200 */
[----:B------:R-:W-:Y:S04]  /*6970*/  DEPBAR.LE SB0, 0x0 ;  /* 0x000080000000791a */ /* 0x000fe80000000000 */
[----:B------:R-:W-:Y:S02]  /*6980*/  FMUL.FTZ R41, R41, c[0x0][0x320] ;  /* 0x0000c80029297a20 */ /* 0x000fe40000410000 */
[----:B------:R-:W-:Y:S01]  /*6990*/  FMUL.FTZ R42, R42, c[0x0][0x320] ;  /* 0x0000c8002a2a7a20 */ /* 0x000fe20000410000 */
[----:B------:R-:W3:Y:S01]  /*69a0*/  MUFU.TANH R176, R23 ;  /* 0x0000001700b07308 */ /* 0x000ee20000002400 */
[C---:B----4-:R-:W-:Y:S01]  /*69b0*/  HMMA.16816.F32 R52, R208.reuse, R4, R52 ;  /* 0x00000004d034723c */ /* 0x050fe20000001834 */
[----:B------:R-:W4:Y:S04]  /*69c0*/  LDL R5, [R1+0xc] ;  /* 0x00000c0001057983 */ /* 0x000f280000100800 */
[----:B------:R-:W-:Y:S01]  /*69d0*/  FMUL.FTZ R43, R43, c[0x0][0x320] ;  /* 0x0000c8002b2b7a20 */ /* 0x000fe20000410000 */
[----:B-1----:R-:W-:Y:S01]  /*69e0*/  FMNMX.FTZ R2, R175, R2, !PT ;  /* 0x00000002af027209 */ /* 0x002fe20007810000 */
[----:B------:R-:W-:Y:S01]  /*69f0*/  FMUL.FTZ R44, R44, c[0x0][0x320] ;  /* 0x0000c8002c2c7a20 */ /* 0x000fe20000410000 */
[C---:B------:R-:W-:Y:S01]  /*6a00*/  HMMA.16816.F32 R56, R208.reuse, R6, R56 ;  /* 0x00000006d038723c */ /* 0x040fe20000001838 */
[----:B------:R-:W-:Y:S01]  /*6a10*/  MUFU.TANH R172, R25 ;  /* 0x0000001900ac7308 */ /* 0x000fe20000002400 */
[----:B------:R-:W5:Y:S02]  /*6a20*/  LDL.64 R6, [R1+0x38] ;  /* 0x0000380001067983 */ /* 0x000f640000100a00 */
[----:B------:R-:W-:Y:S02]  /*6a30*/  FMUL.FTZ R45, R45, c[0x0][0x320] ;  /* 0x0000c8002d2d7a20 */ /* 0x000fe40000410000 */
[----:B------:R-:W-:Y:S02]  /*6a40*/  FMUL.FTZ R46, R46, c[0x0][0x320] ;  /* 0x0000c8002e2e7a20 */ /* 0x000fe40000410000 */
[----:B------:R-:W-:Y:S03]  /*6a50*/  FMUL.FTZ R47, R47, c[0x0][0x320] ;  /* 0x0000c8002f2f7a20 */ /* 0x000fe60000410000 */
[----:B------:R-:W1:Y:S01]  /*6a60*/  MUFU.TANH R174, R26 ;  /* 0x0000001a00ae7308 */ /* 0x000e620000002400 */
[----:B------:R-:W-:Y:S01]  /*6a70*/  BAR.SYNC.DEFER_BLOCKING 0x0 ;  /* 0x0000000000007b1d */ /* 0x000fe20000010000 */
[----:B------:R-:W-:Y:S02]  /*6a80*/  FMUL.FTZ R49, R49, c[0x0][0x320] ;  /* 0x0000c80031317a20 */ /* 0x000fe40000410000 */
[----:B------:R-:W-:Y:S01]  /*6a90*/  FMUL.FTZ R50, R50, c[0x0][0x320] ;  /* 0x0000c80032327a20 */ /* 0x000fe20000410000 */
[----:B---3--:R-:W-:Y:S01]  /*6aa0*/  FMNMX.FTZ R2, R176, R2, !PT ;  /* 0x00000002b0027209 */ /* 0x008fe20007810000 */
[----:B------:R-:W-:Y:S02]  /*6ab0*/  FMUL.FTZ R53, R53, c[0x0][0x320] ;  /* 0x0000c80035357a20 */ /* 0x000fe40000410000 */
[----:B------:R-:W-:Y:S02]  /*6ac0*/  FMUL.FTZ R52, R52, c[0x0][0x320] ;  /* 0x0000c80034347a20 */ /* 0x000fe40000410000 */
[----:B------:R-:W3:Y:S01]  /*6ad0*/  MUFU.TANH R0, R53 ;  /* 0x0000003500007308 */ /* 0x000ee20000002400 */
[----:B------:R-:W-:Y:S01]  /*6ae0*/  FMUL.FTZ R54, R54, c[0x0][0x320] ;  /* 0x0000c80036367a20 */ /* 0x000fe20000410000 */
[C---:B--2---:R-:W-:Y:S01]  /*6af0*/  HMMA.16816.F32 R60, R208.reuse, R8, R60 ;  /* 0x00000008d03c723c */ /* 0x044fe2000000183c */
[----:B------:R-:W2:Y:S02]  /*6b00*/  LDL.64 R8, [R1+0x28] ;  /* 0x0000280001087983 */ /* 0x000ea40000100a00 */
[----:B------:R-:W-:Y:S02]  /*6b10*/  FMUL.FTZ R56, R56, c[0x0][0x320] ;  /* 0x0000c80038387a20 */ /* 0x000fe40000410000 */
[----:B------:R-:W-:Y:S02]  /*6b20*/  FMUL.FTZ R55, R55, c[0x0][0x320] ;  /* 0x0000c80037377a20 */ /* 0x000fe40000410000 */
[----:B------:R-:W-:Y:S01]  /*6b30*/  FMUL.FTZ R59, R59, c[0x0][0x320] ;  /* 0x0000c8003b3b7a20 */ /* 0x000fe20000410000 */
[----:B------:R3:W-:Y:S01]  /*6b40*/  MUFU.TANH R241, R56 ;  /* 0x0000003800f17308 */ /* 0x0007e20000002400 */
[----:B------:R-:W-:Y:S01]  /*6b50*/  HMMA.16816.F32 R64, R208, R10, R64 ;  /* 0x0000000ad040723c */ /* 0x000fe20000001840 */
[----:B------:R-:W2:Y:S02]  /*6b60*/  LDL R10, [R1+0x8] ;  /* 0x00000800010a7983 */ /* 0x000ea40000100800 */
[----:B------:R-:W-:Y:S01]  /*6b70*/  FMUL.FTZ R57, R57, c[0x0][0x320] ;  /* 0x0000c80039397a20 */ /* 0x000fe20000410000 */
[----:B-1----:R-:W-:Y:S01]  /*6b80*/  FMNMX.FTZ R2, R174, R2, !PT ;  /* 0x00000002ae027209 */ /* 0x002fe20007810000 */
[----:B------:R-:W-:Y:S02]  /*6b90*/  FMUL.FTZ R58, R58, c[0x0][0x320] ;  /* 0x0000c8003a3a7a20 */ /* 0x000fe40000410000 */
[----:B------:R-:W-:Y:S02]  /*6ba0*/  FMUL.FTZ R51, R51, c[0x0][0x320] ;  /* 0x0000c80033337a20 */ /* 0x000fe40000410000 */
[----:B------:R-:W-:Y:S03]  /*6bb0*/  MUFU.TANH R178, R28 ;  /* 0x0000001c00b27308 */ /* 0x000fe60000002400 */
[----:B------:R-:W-:Y:S02]  /*6bc0*/  FMUL.FTZ R40, R40, c[0x0][0x320] ;  /* 0x0000c80028287a20 */ /* 0x000fe40000410000 */
[----:B------:R-:W-:Y:S02]  /*6bd0*/  FMUL.FTZ R48, R48, c[0x0][0x320] ;  /* 0x0000c80030307a20 */ /* 0x000fe40000410000 */
[----:B------:R-:W-:Y:S02]  /*6be0*/  FMUL.FTZ R62, R62, c[0x0][0x320] ;  /* 0x0000c8003e3e7a20 */ /* 0x000fe40000410000 */
[----:B------:R-:W-:Y:S01]  /*6bf0*/  FMUL.FTZ R60, R60, c[0x0][0x320] ;  /* 0x0000c8003c3c7a20 */ /* 0x000fe20000410000 */
[----:B------:R-:W1:Y:S01]  /*6c00*/  MUFU.TANH R177, R27 ;  /* 0x0000001b00b17308 */ /* 0x000e620000002400 */
[----:B------:R-:W-:Y:S02]  /*6c10*/  FMUL.FTZ R61, R61, c[0x0][0x320] ;  /* 0x0000c8003d3d7a20 */ /* 0x000fe40000410000 */
[----:B------:R-:W-:Y:S01]  /*6c20*/  FMUL.FTZ R63, R63, c[0x0][0x320] ;  /* 0x0000c8003f3f7a20 */ /* 0x000fe20000410000 */
[----:B---3--:R-:W-:Y:S01]  /*6c30*/  MOV R56, R0 ;  /* 0x0000000000387202 */ /* 0x008fe20000000f00 */
[----:B------:R-:W-:Y:S01]  /*6c40*/  FMUL.FTZ R64, R64, c[0x0][0x320] ;  /* 0x0000c80040407a20 */ /* 0x000fe20000410000 */
[----:B------:R-:W-:Y:S01]  /*6c50*/  FMNMX.FTZ R0, R150, R69, !PT ;  /* 0x0000004596007209 */ /* 0x000fe20007810000 */
[----:B------:R-:W-:Y:S02]  /*6c60*/  FMUL.FTZ R65, R65, c[0x0][0x320] ;  /* 0x0000c80041417a20 */ /* 0x000fe40000410000 */
[----:B------:R-:W-:Y:S01]  /*6c70*/  FMUL.FTZ R66, R66, c[0x0][0x320] ;  /* 0x0000c80042427a20 */ /* 0x000fe20000410000 */
[----:B------:R-:W-:Y:S01]  /*6c80*/  MUFU.TANH R183, R29 ;  /* 0x0000001d00b77308 */ /* 0x000fe20000002400 */
[----:B------:R-:W-:Y:S04]  /*6c90*/  FMNMX.FTZ R0, R149, R0, !PT ;  /* 0x0000000095007209 */ /* 0x000fe80007810000 */
[----:B------:R-:W-:Y:S04]  /*6ca0*/  FMNMX.FTZ R0, R151, R0, !PT ;  /* 0x0000000097007209 */ /* 0x000fe80007810000 */
[----:B------:R-:W-:Y:S01]  /*6cb0*/  FMNMX.FTZ R0, R148, R0, !PT ;  /* 0x0000000094007209 */ /* 0x000fe20007810000 */
[----:B------:R-:W3:Y:S03]  /*6cc0*/  MUFU.TANH R204, R30 ;  /* 0x0000001e00cc7308 */ /* 0x000ee60000002400 */
[----:B------:R-:W-:Y:S02]  /*6cd0*/  FMNMX.FTZ R0, R138, R0, !PT ;  /* 0x000000008a007209 */ /* 0x000fe40007810000 */
[----:B-1----:R-:W-:Y:S02]  /*6ce0*/  FMNMX.FTZ R2, R177, R2, !PT ;  /* 0x00000002b1027209 */ /* 0x002fe40007810000 */
[----:B------:R-:W-:Y:S03]  /*6cf0*/  FMNMX.FTZ R0, R139, R0, !PT ;  /* 0x000000008b007209 */ /* 0x000fe60007810000 */
[----:B------:R-:W1:Y:S01]  /*6d00*/  MUFU.TANH R192, R32 ;  /* 0x0000002000c07308 */ /* 0x000e620000002400 */
[----:B------:R-:W-:Y:S04]  /*6d10*/  FMNMX.FTZ R0, R156, R0, !PT ;  /* 0x000000009c007209 */ /* 0x000fe80007810000 */
[----:B------:R-:W-:Y:S04]  /*6d20*/  FMNMX.FTZ R0, R157, R0, !PT ;  /* 0x000000009d007209 */ /* 0x000fe80007810000 */
[----:B------:R-:W-:Y:S01]  /*6d30*/  FMNMX.FTZ R0, R162, R0, !PT ;  /* 0x00000000a2007209 */ /* 0x000fe20007810000 */
[----:B------:R-:W1:Y:S03]  /*6d40*/  MUFU.TANH R236, R31 ;  /* 0x0000001f00ec7308 */ /* 0x000e660000002400 */
[----:B------:R-:W-:Y:S02]  /*6d50*/  FMNMX.FTZ R0, R171, R0, !PT ;  /* 0x00000000ab007209 */ /* 0x000fe40007810000 */
[----:B---3--:R-:W-:Y:S02]  /*6d60*/  FMNMX.FTZ R2, R204, R2, !PT ;  /* 0x00000002cc027209 */ /* 0x008fe40007810000 */
[----:B------:R-:W-:Y:S03]  /*6d70*/  FMNMX.FTZ R0, R173, R0, !PT ;  /* 0x00000000ad007209 */ /* 0x000fe60007810000 */
[----:B------:R-:W3:Y:S01]  /*6d80*/  MUFU.TANH R193, R33 ;  /* 0x0000002100c17308 */ /* 0x000ee20000002400 */
[----:B------:R-:W-:Y:S04]  /*6d90*/  FMNMX.FTZ R0, R172, R0, !PT ;  /* 0x00000000ac007209 */ /* 0x000fe80007810000 */
[----:B------:R-:W-:Y:S04]  /*6da0*/  FMNMX.FTZ R0, R178, R0, !PT ;  /* 0x00000000b2007209 */ /* 0x000fe80007810000 */
[----:B------:R-:W-:Y:S01]  /*6db0*/  FMNMX.FTZ R0, R183, R0, !PT ;  /* 0x00000000b7007209 */ /* 0x000fe20007810000 */
[----:B------:R-:W3:Y:S03]  /*6dc0*/  MUFU.TANH R242, R36 ;  /* 0x0000002400f27308 */ /* 0x000ee60000002400 */
[----:B-1----:R-:W-:Y:S02]  /*6dd0*/  FMNMX.FTZ R0, R192, R0, !PT ;  /* 0x00000000c0007209 */ /* 0x002fe40007810000 */
[----:B------:R-:W-:Y:S05]  /*6de0*/  FMNMX.FTZ R2, R236, R2, !PT ;  /* 0x00000002ec027209 */ /* 0x000fea0007810000 */
[----:B------:R-:W1:Y:S01]  /*6df0*/  MUFU.TANH R206, R34 ;  /* 0x0000002200ce7308 */ /* 0x000e620000002400 */
[----:B---3--:R-:W-:Y:S09]  /*6e00*/  FMNMX.FTZ R0, R193, R0, !PT ;  /* 0x00000000c1007209 */ /* 0x008ff20007810000 */
[----:B------:R-:W3:Y:S01]  /*6e10*/  MUFU.TANH R244, R37 ;  /* 0x0000002500f47308 */ /* 0x000ee20000002400 */
[----:B------:R-:W-:Y:S09]  /*6e20*/  FMNMX.FTZ R0, R242, R0, !PT ;  /* 0x00000000f2007209 */ /* 0x000ff20007810000 */
[----:B------:R-:W3:Y:S01]  /*6e30*/  MUFU.TANH R237, R35 ;  /* 0x0000002300ed7308 */ /* 0x000ee20000002400 */
[----:B-1----:R-:W-:Y:S09]  /*6e40*/  FMNMX.FTZ R2, R206, R2, !PT ;  /* 0x00000002ce027209 */ /* 0x002ff20007810000 */
[----:B------:R-:W1:Y:S01]  /*6e50*/  MUFU.TANH R247, R38 ;  /* 0x0000002600f77308 */ /* 0x000e620000002400 */
[----:B---3--:R-:W-:Y:S09]  /*6e60*/  FMNMX.FTZ R0, R244, R0, !PT ;  /* 0x00000000f4007209 */ /* 0x008ff20007810000 */
[----:B------:R-:W3:Y:S01]  /*6e70*/  MUFU.TANH R243, R40 ;  /* 0x0000002800f37308 */ /* 0x000ee20000002400 */
[----:B------:R-:W-:Y:S09]  /*6e80*/  FMNMX.FTZ R2, R237, R2, !PT ;  /* 0x00000002ed027209 */ /* 0x000ff20007810000 */
[----:B------:R3:W3:Y:S01]  /*6e90*/  MUFU.TANH R3, R57 ;  /* 0x0000003900037308 */ /* 0x0006e20000002400 */
[----:B-1----:R-:W-:Y:S09]  /*6ea0*/  FMNMX.FTZ R2, R247, R2, !PT ;  /* 0x00000002f7027209 */ /* 0x002ff20007810000 */
[----:B------:R-:W-:Y:S01]  /*6eb0*/  MUFU.TANH R12, R64 ;  /* 0x00000040000c7308 */ /* 0x000fe20000002400 */
[----:B---3--:R-:W-:Y:S09]  /*6ec0*/  FMNMX.FTZ R0, R243, R0, !PT ;  /* 0x00000000f3007209 */ /* 0x008ff20007810000 */
[----:B------:R1:W3:Y:S01]  /*6ed0*/  MUFU.TANH R4, R58 ;  /* 0x0000003a00047308 */ /* 0x0002e20000002400 */
[----:B------:R-:W-:Y:S09]  /*6ee0*/  MOV R57, R241 ;  /* 0x000000f100397202 */ /* 0x000ff20000000f00 */
[----:B------:R-:W3:Y:S10]  /*6ef0*/  MUFU.TANH R248, R39 ;  /* 0x0000002700f87308 */ /* 0x000ef40000002400 */
[----:B------:R-:W3:Y:S01]  /*6f00*/  MUFU.TANH R245, R41 ;  /* 0x0000002900f57308 */ /* 0x000ee20000002400 */
[----:B-1----:R-:W-:Y:S02]  /*6f10*/  MOV R58, R3 ;  /* 0x00000003003a7202 */ /* 0x002fe40000000f00 */
[----:B---3--:R-:W-:Y:S07]  /*6f20*/  MOV R64, R4 ;  /* 0x0000000400407202 */ /* 0x008fee0000000f00 */
[----:B------:R-:W1:Y:S01]  /*6f30*/  MUFU.TANH R250, R44 ;  /* 0x0000002c00fa7308 */ /* 0x000e620000002400 */
[----:B------:R-:W-:Y:S09]  /*6f40*/  FMNMX.FTZ R2, R248, R2, !PT ;  /* 0x00000002f8027209 */ /* 0x000ff20007810000 */
        /* <DEDUP_REMOVED lines=8> */
[----:B------:R-:W4:Y:S01]  /*6fd0*/  MUFU.TANH R179, R48 ;  /* 0x0000003000b37308 */ /* 0x000f220000002400 */
[----:B-1----:R-:W-:Y:S09]  /*6fe0*/  FMNMX.FTZ R2, R249, R2, !PT ;  /* 0x00000002f9027209 */ /* 0x002ff20007810000 */
[----:B------:R-:W1:Y:S01]  /*6ff0*/  MUFU.TANH R163, R47 ;  /* 0x0000002f00a37308 */ /* 0x000e620000002400 */
[----:B---3--:R-:W-:Y:S09]  /*7000*/  FMNMX.FTZ R2, R169, R2, !PT ;  /* 0x00000002a9027209 */ /* 0x008ff20007810000 */
[----:B------:R-:W3:Y:S01]  /*7010*/  MUFU.TANH R252, R49 ;  /* 0x0000003100fc7308 */ /* 0x000ee20000002400 */
[----:B----4-:R-:W-:Y:S02]  /*7020*/  @P1 IADD3 R5, P4, R5, UR8, RZ ;  /* 0x0000000805051c10 */ /* 0x010fe4000ff9e0ff */
[----:B------:R-:W-:Y:S07]  /*7030*/  FMNMX.FTZ R0, R179, R0, !PT ;  /* 0x00000000b3007209 */ /* 0x000fee0007810000 */
[----:B------:R-:W4:Y:S01]  /*7040*/  MUFU.TANH R239, R52 ;  /* 0x0000003400ef7308 */ /* 0x000f220000002400 */
[----:B-1----:R-:W-:Y:S09]  /*7050*/  FMNMX.FTZ R2, R163, R2, !PT ;  /* 0x00000002a3027209 */ /* 0x002ff20007810000 */
[----:B------:R-:W-:Y:S01]  /*7060*/  MUFU.TANH R13, R59 ;  /* 0x0000003b000d7308 */ /* 0x000fe20000002400 */
[----:B---3--:R-:W-:Y:S09]  /*7070*/  FMNMX.FTZ R0, R252, R0, !PT ;  /* 0x00000000fc007209 */ /* 0x008ff20007810000 */
[----:B------:R-:W1:Y:S01]  /*7080*/  MUFU.TANH R181, R50 ;  /* 0x0000003200b57308 */ /* 0x000e620000002400 */
[----:B----4-:R-:W-:Y:S09]  /*7090*/  FMNMX.FTZ R0, R239, R0, !PT ;  /* 0x00000000ef007209 */ /* 0x010ff20007810000 */
[----:B------:R-:W3:Y:S10]  /*70a0*/  MUFU.TANH R71, R51 ;  /* 0x0000003300477308 */ /* 0x000ef40000002400 */
[----:B------:R-:W4:Y:S01]  /*70b0*/  MUFU.TANH R3, R62 ;  /* 0x0000003e00037308 */ /* 0x000f220000002400 */
[----:B-1----:R-:W-:Y:S09]  /*70c0*/  FMNMX.FTZ R2, R181, R2, !PT ;  /* 0x00000002b5027209 */ /* 0x002ff20007810000 */
[----:B------:R4:W1:Y:S01]  /*70d0*/  MUFU.TANH R4, R65 ;  /* 0x0000004100047308 */ /* 0x0008620000002400 */
[----:B---3--:R-:W-:Y:S09]  /*70e0*/  MOV R59, R71 ;  /* 0x00000047003b7202 */ /* 0x008ff20000000f00 */
[----:B------:R-:W-:Y:S10]  /*70f0*/  MUFU.TANH R180, R60 ;  /* 0x0000003c00b47308 */ /* 0x000ff40000002400 */
[----:B------:R-:W-:Y:S01]  /*7100*/  MUFU.TANH R182, R61 ;  /* 0x0000003d00b67308 */ /* 0x000fe20000002400 */
[----:B----4-:R-:W-:Y:S02]  /*7110*/  MOV R65, R3 ;  /* 0x0000000300417202 */ /* 0x010fe40000000f00 */
[----:B------:R-:W-:Y:S02]  /*7120*/  FMNMX.FTZ R3, R59, R2, !PT ;  /* 0x000000023b037209 */ /* 0x000fe40007810000 */
[----:B------:R-:W-:Y:S01]  /*7130*/  FMNMX.FTZ R2, R56, R0, !PT ;  /* 0x0000000038027209 */ /* 0x000fe20007810000 */
[----:B------:R-:W-:Y:S04]  /*7140*/  FMUL.FTZ R0, R67, c[0x0][0x320] ;  /* 0x0000c80043007a20 */ /* 0x000fe80000410000 */
[----:B------:R-:W3:Y:S01]  /*7150*/  MUFU.TANH R238, R54 ;  /* 0x0000003600ee7308 */ /* 0x000ee20000002400 */
[----:B-1----:R-:W-:Y:S02]  /*7160*/  MOV R67, R4 ;  /* 0x0000000400437202 */ /* 0x002fe40000000f00 */
[----:B------:R-:W-:Y:S07]  /*7170*/  FMNMX.FTZ R2, R57, R2, !PT ;  /* 0x0000000239027209 */ /* 0x000fee0007810000 */
[----:B------:R1:W-:Y:S10]  /*7180*/  MUFU.TANH R136, R0 ;  /* 0x0000000000887308 */ /* 0x0003f40000002400 */
[----:B------:R-:W4:Y:S01]  /*7190*/  MUFU.TANH R240, R55 ;  /* 0x0000003700f07308 */ /* 0x000f220000002400 */
[----:B---3--:R-:W-:Y:S09]  /*71a0*/  FMNMX.FTZ R3, R238, R3, !PT ;  /* 0x00000003ee037209 */ /* 0x008ff20007810000 */
[----:B------:R4:W-:Y:S01]  /*71b0*/  MUFU.TANH R71, R66 ;  /* 0x0000004200477308 */ /* 0x0009e20000002400 */
[----:B-1----:R-:W-:Y:S04]  /*71c0*/  FMNMX.FTZ R0, R58, R2, !PT ;  /* 0x000000023a007209 */ /* 0x002fe80007810000 */
[----:B------:R-:W-:Y:S05]  /*71d0*/  FMNMX.FTZ R0, R180, R0, !PT ;  /* 0x00000000b4007209 */ /* 0x000fea0007810000 */
[----:B------:R-:W1:Y:S01]  /*71e0*/  MUFU.TANH R14, R63 ;  /* 0x0000003f000e7308 */ /* 0x000e620000002400 */
[----:B------:R-:W-:Y:S04]  /*71f0*/  FMNMX.FTZ R0, R182, R0, !PT ;  /* 0x00000000b6007209 */ /* 0x000fe80007810000 */
[----:B------:R-:W-:Y:S04]  /*7200*/  FMNMX.FTZ R68, R12, R0, !PT ;  /* 0x000000000c447209 */ /* 0x000fe80007810000 */
[----:B------:R-:W-:Y:S02]  /*7210*/  FMNMX.FTZ R68, R67, R68, !PT ;  /* 0x0000004443447209 */ /* 0x000fe40007810000 */
[----:B----4-:R-:W-:Y:S04]  /*7220*/  MOV R66, R240 ;  /* 0x000000f000427202 */ /* 0x010fe80000000f00 */
[----:B------:R-:W-:Y:S04]  /*7230*/  FMNMX.FTZ R3, R66, R3, !PT ;  /* 0x0000000342037209 */ /* 0x000fe80007810000 */
[----:B------:R-:W-:Y:S02]  /*7240*/  FMNMX.FTZ R2, R64, R3, !PT ;  /* 0x0000000340027209 */ /* 0x000fe40007810000 */
[----:B------:R-:W3:Y:S02]  /*7250*/  SHFL.BFLY PT, R3, R68, 0x2, 0x1f ;  /* 0x0c401f0044037f89 */ /* 0x000ee400000e0000 */
[----:B------:R-:W-:Y:S04]  /*7260*/  FMNMX.FTZ R2, R13, R2, !PT ;  /* 0x000000020d027209 */ /* 0x000fe80007810000 */
[----:B------:R-:W-:Y:S04]  /*7270*/  FMNMX.FTZ R2, R65, R2, !PT ;  /* 0x0000000241027209 */ /* 0x000fe80007810000 */
[----:B-1----:R-:W-:Y:S04]  /*7280*/  FMNMX.FTZ R0, R14, R2, !PT ;  /* 0x000000020e007209 */ /* 0x002fe80007810000 */
[----:B------:R-:W-:Y:S04]  /*7290*/  FMNMX.FTZ R0, R71, R0, !PT ;  /* 0x0000000047007209 */ /* 0x000fe80007810000 */
[----:B------:R-:W-:Y:S05]  /*72a0*/  FMNMX.FTZ R0, R136, R0, !PT ;  /* 0x0000000088007209 */ /* 0x000fea0007810000 */
[----:B------:R-:W1:Y:S01]  /*72b0*/  SHFL.BFLY PT, R2, R0, 0x2, 0x1f ;  /* 0x0c401f0000027f89 */ /* 0x000e6200000e0000 */
[----:B---3--:R-:W-:Y:S07]  /*72c0*/  FMNMX.FTZ R68, R68, R3, !PT ;  /* 0x0000000344447209 */ /* 0x008fee0007810000 */
[----:B------:R-:W3:Y:S01]  /*72d0*/  SHFL.BFLY PT, R4, R68, 0x1, 0x1f ;  /* 0x0c201f0044047f89 */ /* 0x000ee200000e0000 */
[----:B-1----:R-:W-:Y:S07]  /*72e0*/  FMNMX.FTZ R0, R0, R2, !PT ;  /* 0x0000000200007209 */ /* 0x002fee0007810000 */
[----:B------:R-:W1:Y:S01]  /*72f0*/  SHFL.BFLY PT, R3, R0, 0x1, 0x1f ;  /* 0x0c201f0000037f89 */ /* 0x000e6200000e0000 */
[----:B---3--:R-:W-:Y:S05]  /*7300*/  FMNMX.FTZ R68, R68, R4, !PT ;  /* 0x0000000444447209 */ /* 0x008fea0007810000 */
[C---:B------:R-:W-:Y:S02]  /*7310*/  FMUL.FTZ R137, R68.reuse, c[0x0][0x2d0] ;  /* 0x0000b40044897a20 */ /* 0x040fe40000410000 */
[----:B------:R-:W-:Y:S02]  /*7320*/  FADD.FTZ R2, -R68, R69 ;  /* 0x0000004544027221 */ /* 0x000fe40000010100 */
[--C-:B------:R-:W-:Y:S01]  /*7330*/  FFMA.FTZ R4, R150, c[0x0][0x2d0], -R137.reuse ;  /* 0x0000b40096047a23 */ /* 0x100fe20000010889 */
[----:B------:R-:W-:Y:S01]  /*7340*/  MOV R150, R14 ;  /* 0x0000000e00967202 */ /* 0x000fe20000000f00 */
[--C-:B-----5:R-:W-:Y:S01]  /*7350*/  FFMA.FTZ R7, R149, c[0x0][0x2d0], -R137.reuse ;  /* 0x0000b40095077a23 */ /* 0x120fe20000010889 */
[----:B------:R-:W-:Y:S01]  /*7360*/  MOV R149, R12 ;  /* 0x0000000c00957202 */ /* 0x000fe20000000f00 */
[----:B------:R3:W-:Y:S01]  /*7370*/  MUFU.EX2 R241, R4 ;  /* 0x0000000400f17308 */ /* 0x0007e20000000800 */
[--C-:B------:R-:W-:Y:S01]  /*7380*/  FFMA.FTZ R32, R138, c[0x0][0x2d0], -R137.reuse ;  /* 0x0000b4008a207a23 */ /* 0x100fe20000010889 */
[----:B------:R-:W-:Y:S01]  /*7390*/  MOV R138, R150 ;  /* 0x00000096008a7202 */ /* 0x000fe20000000f00 */
[----:B------:R-:W-:Y:S01]  /*73a0*/  FFMA.FTZ R40, R156, c[0x0][0x2d0], -R137 ;  /* 0x0000b4009c287a23 */ /* 0x000fe20000010889 */
[----:B------:R-:W-:Y:S02]  /*73b0*/  MOV R150, R182 ;  /* 0x000000b600967202 */ /* 0x000fe40000000f00 */
[----:B-1----:R-:W-:Y:S01]  /*73c0*/  FMNMX.FTZ R3, R0, R3, !PT ;  /* 0x0000000300037209 */ /* 0x002fe20007810000 */
[----:B------:R-:W-:Y:S03]  /*73d0*/  FMUL.FTZ R0, R2, c[0x0][0x2d0] ;  /* 0x0000b40002007a20 */ /* 0x000fe60000410000 */
[----:B------:R2:W-:Y:S01]  /*73e0*/  MUFU.EX2 R240, R7 ;  /* 0x0000000700f07308 */ /* 0x0005e20000000800 */
[----:B------:R-:W-:Y:S04]  /*73f0*/  FMUL.FTZ R69, R3, c[0x0][0x2d0] ;  /* 0x0000b40003457a20 */ /* 0x000fe80000410000 */
[--C-:B------:R-:W-:Y:S01]  /*7400*/  FFMA.FTZ R12, R155, c[0x0][0x2d0], -R69.reuse ;  /* 0x0000b4009b0c7a23 */ /* 0x100fe20000010845 */
[----:B------:R-:W-:Y:S01]  /*7410*/  MOV R155, R163 ;  /* 0x000000a3009b7202 */ /* 0x000fe20000000f00 */
[--C-:B------:R-:W-:Y:S03]  /*7420*/  FFMA.FTZ R48, R158, c[0x0][0x2d0], -R69.reuse ;  /* 0x0000b4009e307a23 */ /* 0x100fe60000010845 */
[----:B------:R1:W4:Y:S01]  /*7430*/  MUFU.EX2 R2, R0 ;  /* 0x0000000000027308 */ /* 0x0003220000000800 */
[----:B------:R-:W-:Y:S01]  /*7440*/  FFMA.FTZ R71, R71, c[0x0][0x2d0], -R69 ;  /* 0x0000b40047477a23 */ /* 0x000fe20000010845 */
[----:B---3--:R-:W-:Y:S04]  /*7450*/  @P1 IADD3 R4, P2, R6, UR8, RZ ;  /* 0x0000000806041c10 */ /* 0x008fe8000ff5e0ff */
[----:B------:R-:W-:Y:S04]  /*7460*/  @P1 LEA R6, P5, R4, c[0x0][0x1c8], 0x1 ;  /* 0x0000720004061a11 */ /* 0x000fe800078a08ff */
[----:B------:R3:W-:Y:S01]  /*7470*/  MUFU.EX2 R207, R32 ;  /* 0x0000002000cf7308 */ /* 0x0007e20000000800 */
[----:B--2---:R-:W-:Y:S02]  /*7480*/  @P1 IADD3.X R7, R9, UR9, RZ, P2, !PT ;  /* 0x0000000909071c10 */ /* 0x004fe400097fe4ff */
[----:B------:R-:W-:Y:S01]  /*7490*/  @P1 IADD3.X R9, R10, UR9, RZ, P4, !PT ;  /* 0x000000090a091c10 */ /* 0x000fe2000a7fe4ff */
[----:B------:R-:W-:Y:S01]  /*74a0*/  FFMA.FTZ R10, R151, c[0x0][0x2d0], -R137 ;  /* 0x0000b400970a7a23 */ /* 0x000fe20000010889 */
[----:B------:R-:W-:Y:S01]  /*74b0*/  @P1 LEA.HI.X R7, R4, c[0x0][0x1cc], R7, 0x1, P5 ;  /* 0x0000730004071a11 */ /* 0x000fe200028f0c07 */
[----:B------:R-:W-:Y:S01]  /*74c0*/  @UP1 UIADD3 UR9, UP0, UR20, 0x80, URZ ;  /* 0x0000008014091890 */ /* 0x000fe2000ff1e03f */
[----:B------:R-:W-:Y:S03]  /*74d0*/  @P1 LEA R8, P2, R5, c[0x0][0x1c8], 0x1 ;  /* 0x0000720005081a11 */ /* 0x000fe600078408ff */
[----:B------:R2:W-:Y:S01]  /*74e0*/  MUFU.EX2 R195, R40 ;  /* 0x0000002800c37308 */ /* 0x0005e20000000800 */
[----:B------:R-:W-:Y:S01]  /*74f0*/  MOV R151, R13 ;  /* 0x0000000d00977202 */ /* 0x000fe20000000f00 */
[----:B------:R5:W-:Y:S01]  /*7500*/  @P1 LDGSTS.E.BYPASS.LTC128B.128 [R235+0x8100], [R6.64], !P3 ;  /* 0x0810000006eb1fae */ /* 0x000be2000d901d56 */
[----:B-1----:R-:W-:Y:S01]  /*7510*/  FADD.FTZ R0, -R3, R70 ;  /* 0x0000004603007221 */ /* 0x002fe20000010100 */
[----:B------:R-:W-:Y:S01]  /*7520*/  MOV R70, R239 ;  /* 0x000000ef00467202 */ /* 0x000fe20000000f00 */
[----:B------:R-:W-:Y:S01]  /*7530*/  @UP1 UIADD3.X UR8, URZ, UR14, URZ, UP0, !UPT ;  /* 0x0000000e3f081290 */ /* 0x000fe200087fe43f */
[----:B------:R-:W-:Y:S01]  /*7540*/  @P1 LEA.HI.X R9, R5, c[0x0][0x1cc], R9, 0x1, P2 ;  /* 0x0000730005091a11 */ /* 0x000fe200010f0c09 */
[----:B------:R-:W-:Y:S01]  /*7550*/  FMUL.FTZ R0, R0, c[0x0][0x2d0] ;  /* 0x0000b40000007a20 */ /* 0x000fe20000410000 */
[----:B------:R-:W-:Y:S01]  /*7560*/  @P1 IADD3 R4, P2, R6, UR10, RZ ;  /* 0x0000000a06041c10 */ /* 0x000fe2000ff5e0ff */
[C---:B----4-:R-:W-:Y:S01]  /*7570*/  FMUL.FTZ R16, R2.reuse, R84 ;  /* 0x0000005402107220 */ /* 0x050fe20000410000 */
[----:B------:R1:W-:Y:S01]  /*7580*/  MUFU.EX2 R239, R10 ;  /* 0x0000000a00ef7308 */ /* 0x0003e20000000800 */
[----:B------:R4:W-:Y:S01]  /*7590*/  @P1 LDGSTS.E.BYPASS.LTC128B.128 [R235+0xc100], [R8.64], !P0 ;  /* 0x0c10000008eb1fae */ /* 0x0009e2000c101d56 */
[----:B------:R-:W-:Y:S01]  /*75a0*/  @P1 IADD3.X R5, R7, UR17, RZ, P2, !PT ;  /* 0x0000001107051c10 */ /* 0x000fe200097fe4ff */
[C---:B------:R-:W-:Y:S02]  /*75b0*/  FMUL.FTZ R17, R2.reuse, R85 ;  /* 0x0000005502117220 */ /* 0x040fe40000410000 */
[C---:B------:R-:W-:Y:S02]  /*75c0*/  FMUL.FTZ R24, R2.reuse, R92 ;  /* 0x0000005c02187220 */ /* 0x040fe40000410000 */
[C---:B------:R-:W-:Y:S02]  /*75d0*/  FMUL.FTZ R25, R2.reuse, R93 ;  /* 0x0000005d02197220 */ /* 0x040fe40000410000 */
[----:B------:R4:W-:Y:S01]  /*75e0*/  @P1 LDGSTS.E.BYPASS.LTC128B.128 [R235+0x9100], [R4.64], !P3 ;  /* 0x0910000004eb1fae */ /* 0x0009e2000d901d56 */
[----:B------:R-:W4:Y:S01]  /*75f0*/  MUFU.EX2 R0, R0 ;  /* 0x0000000000007308 */ /* 0x000f220000000800 */
[C---:B---3--:R-:W-:Y:S02]  /*7600*/  FMUL.FTZ R32, R2.reuse, R100 ;  /* 0x0000006402207220 */ /* 0x048fe40000410000 */
[C---:B------:R-:W-:Y:S02]  /*7610*/  FMUL.FTZ R33, R2.reuse, R101 ;  /* 0x0000006502217220 */ /* 0x040fe40000410000 */
[----:B------:R-:W-:Y:S01]  /*7620*/  FMUL.FTZ R41, R2, R109 ;  /* 0x0000006d02297220 */ /* 0x000fe20000410000 */
[----:B------:R-:W-:Y:S01]  /*7630*/  MOV R109, R70 ;  /* 0x00000046006d7202 */ /* 0x000fe20000000f00 */
[----:B------:R3:W-:Y:S01]  /*7640*/  @P1 LDGSTS.E.BYPASS.LTC128B.128 [R235+0xd100], [R4.64+0x80], !P0 ;  /* 0x0d10008004eb1fae */ /* 0x0007e2000c101d56 */
[----:B------:R-:W-:Y:S01]  /*7650*/  FFMA.FTZ R70, R162, c[0x0][0x2d0], -R137 ;  /* 0x0000b400a2467a23 */ /* 0x000fe20000010889 */
[----:B-----5:R-:W-:Y:S01]  /*7660*/  @P1 IADD3 R6, P2, R4, UR10, RZ ;  /* 0x0000000a04061c10 */ /* 0x020fe2000ff5e0ff */
[----:B------:R-:W-:Y:S01]  /*7670*/  FFMA.FTZ R7, R154, c[0x0][0x2d0], -R69 ;  /* 0x0000b4009a077a23 */ /* 0x000fe20000010845 */
[----:B------:R-:W-:Y:S01]  /*7680*/  MOV R154, R169 ;  /* 0x000000a9009a7202 */ /* 0x000fe20000000f00 */
[----:B--2---:R-:W-:Y:S01]  /*7690*/  FMUL.FTZ R40, R2, R108 ;  /* 0x0000006c02287220 */ /* 0x004fe20000410000 */
[----:B------:R-:W-:Y:S01]  /*76a0*/  MUFU.EX2 R169, R12 ;  /* 0x0000000c00a97308 */ /* 0x000fe20000000800 */
[--C-:B-1----:R-:W-:Y:S01]  /*76b0*/  FFMA.FTZ R10, R148, c[0x0][0x2d0], -R137.reuse ;  /* 0x0000b400940a7a23 */ /* 0x102fe20000010889 */
[----:B------:R-:W-:Y:S01]  /*76c0*/  MOV R148, R238 ;  /* 0x000000ee00947202 */ /* 0x000fe20000000f00 */
[C---:B------:R-:W-:Y:S01]  /*76d0*/  FMUL.FTZ R49, R2.reuse, R117 ;  /* 0x0000007502317220 */ /* 0x040fe20000410000 */
[----:B------:R-:W-:Y:S01]  /*76e0*/  MOV R108, R65 ;  /* 0x00000041006c7202 */ /* 0x000fe20000000f00 */
[----:B------:R-:W-:Y:S01]  /*76f0*/  FMUL.FTZ R65, R2, R133 ;  /* 0x0000008502417220 */ /* 0x000fe20000410000 */
[----:B----4-:R-:W-:Y:S04]  /*7700*/  @P1 IADD3 R8, P4, R6, UR10, RZ ;  /* 0x0000000a06081c10 */ /* 0x010fe8000ff9e0ff */
[----:B------:R1:W-:Y:S01]  /*7710*/  MUFU.EX2 R170, R7 ;  /* 0x0000000700aa7308 */ /* 0x0003e20000000800 */
[C---:B------:R-:W-:Y:S02]  /*7720*/  FMUL.FTZ R18, R0.reuse, R86 ;  /* 0x0000005600127220 */ /* 0x040fe40000410000 */
[C---:B------:R-:W-:Y:S02]  /*7730*/  FMUL.FTZ R19, R0.reuse, R87 ;  /* 0x0000005700137220 */ /* 0x040fe40000410000 */
[C---:B------:R-:W-:Y:S02]  /*7740*/  FMUL.FTZ R26, R0.reuse, R94 ;  /* 0x0000005e001a7220 */ /* 0x040fe40000410000 */
[C---:B------:R-:W-:Y:S02]  /*7750*/  FMUL.FTZ R27, R0.reuse, R95 ;  /* 0x0000005f001b7220 */ /* 0x040fe40000410000 */
[C---:B------:R-:W-:Y:S01]  /*7760*/  FMUL.FTZ R34, R0.reuse, R102 ;  /* 0x0000006600227220 */ /* 0x040fe20000410000 */
[----:B------:R2:W4:Y:S01]  /*7770*/  MUFU.EX2 R238, R10 ;  /* 0x0000000a00ee7308 */ /* 0x0005220000000800 */
[C---:B------:R-:W-:Y:S02]  /*7780*/  FMUL.FTZ R35, R0.reuse, R103 ;  /* 0x0000006700237220 */ /* 0x040fe40000410000 */
[C---:B------:R-:W-:Y:S01]  /*7790*/  FMUL.FTZ R42, R0.reuse, R110 ;  /* 0x0000006e002a7220 */ /* 0x040fe20000410000 */
[----:B------:R-:W-:Y:S01]  /*77a0*/  MOV R110, R66 ;  /* 0x00000042006e7202 */ /* 0x000fe20000000f00 */
[C---:B------:R-:W-:Y:S01]  /*77b0*/  FMUL.FTZ R43, R0.reuse, R111 ;  /* 0x0000006f002b7220 */ /* 0x040fe20000410000 */
[----:B------:R-:W-:Y:S01]  /*77c0*/  MOV R111, R148 ;  /* 0x00000094006f7202 */ /* 0x000fe20000000f00 */
[C---:B------:R-:W-:Y:S01]  /*77d0*/  FMUL.FTZ R50, R0.reuse, R118 ;  /* 0x0000007600327220 */ /* 0x040fe20000410000 */
[----:B------:R-:W-:Y:S01]  /*77e0*/  MOV R148, R67 ;  /* 0x0000004300947202 */ /* 0x000fe20000000f00 */
[C---:B------:R-:W-:Y:S01]  /*77f0*/  FMUL.FTZ R51, R0.reuse, R119 ;  /* 0x0000007700337220 */ /* 0x040fe20000410000 */
[----:B------:R5:W-:Y:S01]  /*7800*/  MUFU.EX2 R182, R70 ;  /* 0x0000004600b67308 */ /* 0x000be20000000800 */
[----:B------:R-:W-:Y:S01]  /*7810*/  MOV R119, R59 ;  /* 0x0000003b00777202 */ /* 0x000fe20000000f00 */
[C---:B------:R-:W-:Y:S01]  /*7820*/  FMUL.FTZ R59, R0.reuse, R127 ;  /* 0x0000007f003b7220 */ /* 0x040fe20000410000 */
[----:B-1----:R-:W-:Y:S01]  /*7830*/  @P1 IADD3.X R7, R5, UR17, RZ, P2, !PT ;  /* 0x0000001105071c10 */ /* 0x002fe200097fe4ff */
[C---:B------:R-:W-:Y:S02]  /*7840*/  FMUL.FTZ R66, R0.reuse, R134 ;  /* 0x0000008600427220 */ /* 0x040fe40000410000 */
[----:B------:R-:W-:Y:S01]  /*7850*/  FMUL.FTZ R67, R0, R135 ;  /* 0x0000008700437220 */ /* 0x000fe20000410000 */
[----:B------:R-:W-:Y:S01]  /*7860*/  @P1 IADD3.X R9, R7, UR17, RZ, P4, !PT ;  /* 0x0000001107091c10 */ /* 0x000fe2000a7fe4ff */
[----:B------:R1:W-:Y:S02]  /*7870*/  @P1 LDGSTS.E.BYPASS.LTC128B.128 [R235+0xa100], [R6.64], !P3 ;  /* 0x0a10000006eb1fae */ /* 0x0003e4000d901d56 */
[----:B------:R4:W-:Y:S01]  /*7880*/  MUFU.EX2 R158, R48 ;  /* 0x00000030009e7308 */ /* 0x0009e20000000800 */
[----:B--2---:R-:W-:Y:S02]  /*7890*/  @P1 IADD3 R10, P5, R4, UR9, RZ ;  /* 0x00000009040a1c10 */ /* 0x004fe4000ffbe0ff */
[----:B---3--:R-:W-:Y:S02]  /*78a0*/  @P1 IADD3 R4, P2, R6, UR9, RZ ;  /* 0x0000000906041c10 */ /* 0x008fe4000ff5e0ff */
[----:B------:R-:W-:Y:S02]  /*78b0*/  @P1 IADD3.X R11, R5, UR8, RZ, P5, !PT ;  /* 0x00000008050b1c10 */ /* 0x000fe4000affe4ff */
[----:B------:R-:W-:Y:S03]  /*78c0*/  @P1 IADD3.X R5, R7, UR8, RZ, P2, !PT ;  /* 0x0000000807051c10 */ /* 0x000fe600097fe4ff */
[----:B------:R-:W-:Y:S01]  /*78d0*/  MUFU.EX2 R71, R71 ;  /* 0x0000004700477308 */ /* 0x000fe20000000800 */
[----:B------:R2:W-:Y:S01]  /*78e0*/  @P1 LDGSTS.E.BYPASS.LTC128B.128 [R235+0xe100], [R10.64], !P0 ;  /* 0x0e1000000aeb1fae */ /* 0x0005e2000c101d56 */
[----:B-----5:R-:W-:Y:S07]  /*78f0*/  FFMA.FTZ R70, R171, c[0x0][0x2d0], -R137 ;  /* 0x0000b400ab467a23 */ /* 0x020fee0000010889 */
[----:B------:R3:W-:Y:S01]  /*7900*/  @P1 LDGSTS.E.BYPASS.LTC128B.128 [R235+0xb100], [R8.64], !P3 ;  /* 0x0b10000008eb1fae */ /* 0x0007e2000d901d56 */
[----:B----4-:R-:W-:Y:S02]  /*7910*/  FMUL.FTZ R48, R2, R116 ;  /* 0x0000007402307220 */ /* 0x010fe40000410000 */
[--C-:B-1----:R-:W-:Y:S01]  /*7920*/  FFMA.FTZ R6, R152, c[0x0][0x2d0], -R69.reuse ;  /* 0x0000b40098067a23 */ /* 0x102fe20000010845 */
[----:B------:R-:W-:Y:S01]  /*7930*/  MOV R152, R58 ;  /* 0x0000003a00987202 */ /* 0x000fe20000000f00 */
[C---:B------:R-:W-:Y:S03]  /*7940*/  FMUL.FTZ R7, R0.reuse, R75 ;  /* 0x0000004b00077220 */ /* 0x040fe60000410000 */
[----:B------:R1:W-:Y:S01]  /*7950*/  @P1 LDGSTS.E.BYPASS.LTC128B.128 [R235+0xf100], [R4.64], !P0 ;  /* 0x0f10000004eb1fae */ /* 0x0003e2000c101d56 */
[----:B------:R4:W-:Y:S01]  /*7960*/  MUFU.EX2 R168, R6 ;  /* 0x0000000600a87308 */ /* 0x0009e20000000800 */
[C---:B------:R-:W-:Y:S06]  /*7970*/  FMUL.FTZ R58, R0.reuse, R126 ;  /* 0x0000007e003a7220 */ /* 0x040fec0000410000 */
[----:B------:R-:W5:Y:S01]  /*7980*/  LDSM.16.MT88.4 R12, [R213+0x100] ;  /* 0x00010000d50c783b */ /* 0x000f620000004200 */
[C---:B--2---:R-:W-:Y:S02]  /*7990*/  FMUL.FTZ R10, R0.reuse, R78 ;  /* 0x0000004e000a7220 */ /* 0x044fe40000410000 */
[----:B------:R-:W-:Y:S05]  /*79a0*/  FMUL.FTZ R11, R0, R79 ;  /* 0x0000004f000b7220 */ /* 0x000fea0000410000 */
[----:B------:R-:W2:Y:S01]  /*79b0*/  LDSM.16.MT88.4 R20, [R214+0x100] ;  /* 0x00010000d614783b */ /* 0x000ea20000004200 */
[C---:B---3--:R-:W-:Y:S02]  /*79c0*/  FMUL.FTZ R8, R2.reuse, R76 ;  /* 0x0000004c02087220 */ /* 0x048fe40000410000 */
[----:B------:R-:W-:Y:S05]  /*79d0*/  FMUL.FTZ R9, R2, R77 ;  /* 0x0000004d02097220 */ /* 0x000fea0000410000 */
[----:B------:R-:W3:Y:S01]  /*79e0*/  LDSM.16.MT88.4 R28, [R217+0x100] ;  /* 0x00010000d91c783b */ /* 0x000ee20000004200 */
[----:B----4-:R-:W-:Y:S01]  /*79f0*/  FMUL.FTZ R6, R0, R74 ;  /* 0x0000004a00067220 */ /* 0x010fe20000410000 */
[----:B------:R-:W-:Y:S01]  /*7a00*/  F2FP.PACK_AB R74, R238, R239 ;  /* 0x000000efee4a723e */ /* 0x000fe200000000ff */
[----:B-1----:R-:W-:Y:S01]  /*7a10*/  FFMA.FTZ R4, R153, c[0x0][0x2d0], -R69 ;  /* 0x0000b40099047a23 */ /* 0x002fe20000010845 */
[----:B------:R-:W-:Y:S01]  /*7a20*/  MOV R153, R57 ;  /* 0x0000003900997202 */ /* 0x000fe20000000f00 */
[C---:B------:R-:W-:Y:S01]  /*7a30*/  FMUL.FTZ R5, R2.reuse, R73 ;  /* 0x0000004902057220 */ /* 0x040fe20000410000 */
[----:B------:R-:W-:Y:S01]  /*7a40*/  F2FP.PACK_AB R73, R169, R170 ;  /* 0x000000aaa949723e */ /* 0x000fe200000000ff */
[----:B------:R1:W4:Y:S01]  /*7a50*/  MUFU.EX2 R163, R4 ;  /* 0x0000000400a37308 */ /* 0x0003220000000800 */
[----:B------:R-:W2:Y:S01]  /*7a60*/  LDSM.16.MT88.4 R36, [R216+0x100] ;  /* 0x00010000d824783b */ /* 0x000ea20000004200 */
[C---:B------:R-:W-:Y:S07]  /*7a70*/  FMUL.FTZ R57, R2.reuse, R125 ;  /* 0x0000007d02397220 */ /* 0x040fee0000410000 */
[----:B------:R-:W2:Y:S08]  /*7a80*/  LDSM.16.MT88.4 R44, [R213+0x4100] ;  /* 0x00410000d52c783b */ /* 0x000eb00000004200 */
[----:B------:R-:W2:Y:S01]  /*7a90*/  LDSM.16.MT88.4 R52, [R214+0x4100] ;  /* 0x00410000d634783b */ /* 0x000ea20000004200 */
[----:B-1----:R-:W-:Y:S01]  /*7aa0*/  FMUL.FTZ R4, R2, R72 ;  /* 0x0000004802047220 */ /* 0x002fe20000410000 */
[----:B------:R-:W-:Y:S06]  /*7ab0*/  F2FP.PACK_AB R72, R240, R241 ;  /* 0x000000f1f048723e */ /* 0x000fec00000000ff */
[----:B------:R-:W1:Y:S01]  /*7ac0*/  LDSM.16.MT88.4 R60, [R217+0x4100] ;  /* 0x00410000d93c783b */ /* 0x000e620000004200 */
[----:B----4-:R-:W-:Y:S07]  /*7ad0*/  F2FP.PACK_AB R75, R163, R168 ;  /* 0x000000a8a34b723e */ /* 0x010fee00000000ff */
[C---:B-----5:R-:W-:Y:S01]  /*7ae0*/  HMMA.16816.F32 R4, R72.reuse, R12, R4 ;  /* 0x0000000c4804723c */ /* 0x060fe20000001804 */
[----:B------:R-:W4:Y:S06]  /*7af0*/  LDSM.16.MT88.4 R76, [R216+0x4100] ;  /* 0x00410000d84c783b */ /* 0x000f2c0000004200 */
[C---:B------:R-:W-:Y:S01]  /*7b00*/  FMUL.FTZ R12, R2.reuse, R80 ;  /* 0x00000050020c7220 */ /* 0x040fe20000410000 */
[C---:B------:R-:W-:Y:S01]  /*7b10*/  HMMA.16816.F32 R8, R72.reuse, R14, R8 ;  /* 0x0000000e4808723c */ /* 0x040fe20000001808 */
[----:B------:R-:W-:Y:S03]  /*7b20*/  LDSM.16.MT88.4 R84, [R214+0x900] ;  /* 0x00090000d654783b */ /* 0x000fe60000004200 */
[----:B------:R-:W-:Y:S03]  /*7b30*/  FMUL.FTZ R13, R2, R81 ;  /* 0x00000051020d7220 */ /* 0x000fe60000410000 */
[C---:B------:R-:W-:Y:S02]  /*7b40*/  FMUL.FTZ R14, R0.reuse, R82 ;  /* 0x00000052000e7220 */ /* 0x040fe40000410000 */
[----:B------:R-:W-:Y:S01]  /*7b50*/  FMUL.FTZ R15, R0, R83 ;  /* 0x00000053000f7220 */ /* 0x000fe20000410000 */
[----:B------:R-:W-:Y:S06]  /*7b60*/  LDSM.16.MT88.4 R92, [R216+0x900] ;  /* 0x00090000d85c783b */ /* 0x000fec0000004200 */
[C---:B--2---:R-:W-:Y:S02]  /*7b70*/  HMMA.16816.F32 R12, R72.reuse, R20, R12 ;  /* 0x00000014480c723c */ /* 0x044fe4000000180c */
[----:B------:R-:W2:Y:S05]  /*7b80*/  LDSM.16.MT88.4 R80, [R213+0x900] ;  /* 0x00090000d550783b */ /* 0x000eaa0000004200 */
[C---:B------:R-:W-:Y:S01]  /*7b90*/  FMUL.FTZ R20, R2.reuse, R88 ;  /* 0x0000005802147220 */ /* 0x040fe20000410000 */
[C---:B------:R-:W-:Y:S02]  /*7ba0*/  HMMA.16816.F32 R16, R72.reuse, R22, R16 ;  /* 0x000000164810723c */ /* 0x040fe40000001810 */
[----:B------:R-:W-:Y:S02]  /*7bb0*/  LDSM.16.MT88.4 R100, [R216+0x5100] ;  /* 0x00510000d864783b */ /* 0x000fe40000004200 */
[----:B------:R-:W-:Y:S03]  /*7bc0*/  FMUL.FTZ R21, R2, R89 ;  /* 0x0000005902157220 */ /* 0x000fe60000410000 */
[C---:B------:R-:W-:Y:S02]  /*7bd0*/  FMUL.FTZ R22, R0.reuse, R90 ;  /* 0x0000005a00167220 */ /* 0x040fe40000410000 */
[----:B------:R-:W-:Y:S01]  /*7be0*/  FMUL.FTZ R23, R0, R91 ;  /* 0x0000005b00177220 */ /* 0x000fe20000410000 */
[----:B------:R-:W0:Y:S06]  /*7bf0*/  LDGDEPBAR ;  /* 0x00000000000079af */ /* 0x000e2c0000000000 */
[C---:B---3--:R-:W-:Y:S02]  /*7c00*/  HMMA.16816.F32 R20, R72.reuse, R28, R20 ;  /* 0x0000001c4814723c */ /* 0x048fe40000001814 */
[----:B------:R-:W3:Y:S05]  /*7c10*/  LDSM.16.MT88.4 R88, [R217+0x900] ;  /* 0x00090000d958783b */ /* 0x000eea0000004200 */
[C---:B------:R-:W-:Y:S01]  /*7c20*/  FMUL.FTZ R28, R2.reuse, R96 ;  /* 0x00000060021c7220 */ /* 0x040fe20000410000 */
[C---:B------:R-:W-:Y:S04]  /*7c30*/  HMMA.16816.F32 R24, R72.reuse, R30, R24 ;  /* 0x0000001e4818723c */ /* 0x040fe80000001818 */
[----:B------:R-:W-:Y:S03]  /*7c40*/  FMUL.FTZ R29, R2, R97 ;  /* 0x00000061021d7220 */ /* 0x000fe60000410000 */
[C---:B------:R-:W-:Y:S02]  /*7c50*/  FMUL.FTZ R30, R0.reuse, R98 ;  /* 0x00000062001e7220 */ /* 0x040fe40000410000 */
[----:B------:R-:W-:Y:S02]  /*7c60*/  FMUL.FTZ R31, R0, R99 ;  /* 0x00000063001f7220 */ /* 0x000fe40000410000 */
[----:B------:R-:W-:Y:S05]  /*7c70*/  LDSM.16.MT88.4 R96, [R217+0x5100] ;  /* 0x00510000d960783b */ /* 0x000fea0000004200 */
[C---:B------:R-:W-:Y:S07]  /*7c80*/  HMMA.16816.F32 R28, R72.reuse, R36, R28 ;  /* 0x00000024481c723c */ /* 0x040fee000000181c */
[--C-:B------:R-:W-:Y:S01]  /*7c90*/  FFMA.FTZ R36, R139, c[0x0][0x2d0], -R137.reuse ;  /* 0x0000b4008b247a23 */ /* 0x100fe20000010889 */
[C---:B------:R-:W-:Y:S03]  /*7ca0*/  HMMA.16816.F32 R32, R72.reuse, R38, R32 ;  /* 0x000000264820723c */ /* 0x040fe60000001820 */
[----:B------:R5:W-:Y:S01]  /*7cb0*/  MUFU.EX2 R205, R36 ;  /* 0x0000002400cd7308 */ /* 0x000be20000000800 */
[C---:B------:R-:W-:Y:S01]  /*7cc0*/  FMUL.FTZ R37, R2.reuse, R105 ;  /* 0x0000006902257220 */ /* 0x040fe20000410000 */
[----:B------:R-:W-:Y:S01]  /*7cd0*/  MOV R139, R64 ;  /* 0x00000040008b7202 */ /* 0x000fe20000000f00 */
[----:B------:R-:W-:Y:S02]  /*7ce0*/  FMUL.FTZ R64, R2, R132 ;  /* 0x0000008402407220 */ /* 0x000fe40000410000 */
[C---:B------:R-:W-:Y:S04]  /*7cf0*/  FMUL.FTZ R38, R0.reuse, R106 ;  /* 0x0000006a00267220 */ /* 0x040fe80000410000 */
[----:B------:R-:W-:Y:S02]  /*7d00*/  FMUL.FTZ R39, R0, R107 ;  /* 0x0000006b00277220 */ /* 0x000fe40000410000 */
[C---:B-----5:R-:W-:Y:S02]  /*7d10*/  FMUL.FTZ R36, R2.reuse, R104 ;  /* 0x0000006802247220 */ /* 0x060fe40000410000 */
[----:B------:R-:W-:Y:S05]  /*7d20*/  LDSM.16.MT88.4 R104, [R214+0x1900] ;  /* 0x00190000d668783b */ /* 0x000fea0000004200 */
[C---:B------:R-:W-:Y:S07]  /*7d30*/  HMMA.16816.F32 R36, R72.reuse, R44, R36 ;  /* 0x0000002c4824723c */ /* 0x040fee0000001824 */
[----:B------:R-:W-:Y:S01]  /*7d40*/  FFMA.FTZ R44, R157, c[0x0][0x2d0], -R137 ;  /* 0x0000b4009d2c7a23 */ /* 0x000fe20000010889 */
[C---:B------:R-:W-:Y:S03]  /*7d50*/  HMMA.16816.F32 R40, R72.reuse, R46, R40 ;  /* 0x0000002e4828723c */ /* 0x040fe60000001828 */
[----:B------:R5:W-:Y:S01]  /*7d60*/  MUFU.EX2 R194, R44 ;  /* 0x0000002c00c27308 */ /* 0x000be20000000800 */
[----:B------:R-:W-:Y:S03]  /*7d70*/  FMUL.FTZ R45, R2, R113 ;  /* 0x00000071022d7220 */ /* 0x000fe60000410000 */
[C---:B------:R-:W-:Y:S02]  /*7d80*/  FMUL.FTZ R46, R0.reuse, R114 ;  /* 0x00000072002e7220 */ /* 0x040fe40000410000 */
[----:B------:R-:W-:Y:S03]  /*7d90*/  FMUL.FTZ R47, R0, R115 ;  /* 0x00000073002f7220 */ /* 0x000fe60000410000 */
[----:B-----5:R-:W-:Y:S07]  /*7da0*/  FMUL.FTZ R44, R2, R112 ;  /* 0x00000070022c7220 */ /* 0x020fee0000410000 */
[C---:B------:R-:W-:Y:S07]  /*7db0*/  HMMA.16816.F32 R44, R72.reuse, R52, R44 ;  /* 0x00000034482c723c */ /* 0x040fee000000182c */
[--C-:B------:R-:W-:Y:S01]  /*7dc0*/  FFMA.FTZ R52, R160, c[0x0][0x2d0], -R69.reuse ;  /* 0x0000b400a0347a23 */ /* 0x100fe20000010845 */
[C---:B------:R-:W-:Y:S03]  /*7dd0*/  HMMA.16816.F32 R48, R72.reuse, R54, R48 ;  /* 0x000000364830723c */ /* 0x040fe60000001830 */
[----:B------:R5:W1:Y:S01]  /*7de0*/  MUFU.EX2 R118, R52 ;  /* 0x0000003400767308 */ /* 0x000a620000000800 */
[----:B------:R-:W-:Y:S01]  /*7df0*/  MOV R160, R181 ;  /* 0x000000b500a07202 */ /* 0x000fe20000000f00 */
[----:B------:R-:W-:Y:S01]  /*7e00*/  FMUL.FTZ R53, R2, R121 ;  /* 0x0000007902357220 */ /* 0x000fe20000410000 */
[----:B------:R-:W-:Y:S01]  /*7e10*/  MOV R121, R154 ;  /* 0x0000009a00797202 */ /* 0x000fe20000000f00 */
[C---:B------:R-:W-:Y:S01]  /*7e20*/  FMUL.FTZ R55, R0.reuse, R123 ;  /* 0x0000007b00377220 */ /* 0x040fe20000410000 */
[----:B------:R-:W-:Y:S01]  /*7e30*/  MOV R154, R56 ;  /* 0x00000038009a7202 */ /* 0x000fe20000000f00 */
[----:B------:R-:W-:Y:S03]  /*7e40*/  FFMA.FTZ R56, R159, c[0x0][0x2d0], -R69 ;  /* 0x0000b4009f387a23 */ /* 0x000fe60000010845 */
[----:B------:R-:W-:Y:S01]  /*7e50*/  MOV R159, R179 ;  /* 0x000000b3009f7202 */ /* 0x000fe20000000f00 */
[----:B------:R2:W-:Y:S01]  /*7e60*/  MUFU.EX2 R181, R70 ;  /* 0x0000004600b57308 */ /* 0x0005e20000000800 */
[----:B------:R-:W-:Y:S09]  /*7e70*/  FMUL.FTZ R54, R0, R122 ;  /* 0x0000007a00367220 */ /* 0x000ff20000410000 */
[----:B------:R3:W-:Y:S01]  /*7e80*/  MUFU.EX2 R117, R56 ;  /* 0x0000003800757308 */ /* 0x0007e20000000800 */
[C---:B-----5:R-:W-:Y:S01]  /*7e90*/  FMUL.FTZ R52, R2.reuse, R120 ;  /* 0x0000007802347220 */ /* 0x060fe20000410000 */
[----:B------:R-:W-:Y:S02]  /*7ea0*/  MOV R120, R155 ;  /* 0x0000009b00787202 */ /* 0x000fe40000000f00 */
[----:B------:R-:W-:Y:S02]  /*7eb0*/  MOV R155, R151 ;  /* 0x00000097009b7202 */ /* 0x000fe40000000f00 */
[----:B------:R-:W-:Y:S02]  /*7ec0*/  MOV R151, R180 ;  /* 0x000000b400977202 */ /* 0x000fe40000000f00 */
[C---:B-1----:R-:W-:Y:S03]  /*7ed0*/  HMMA.16816.F32 R52, R72.reuse, R60, R52 ;  /* 0x0000003c4834723c */ /* 0x042fe60000001834 */
[----:B--2---:R-:W-:Y:S04]  /*7ee0*/  FFMA.FTZ R70, R173, c[0x0][0x2d0], -R137 ;  /* 0x0000b400ad467a23 */ /* 0x004fe80000010889 */
[----:B------:R1:W-:Y:S01]  /*7ef0*/  MUFU.EX2 R180, R70 ;  /* 0x0000004600b47308 */ /* 0x0003e20000000800 */
[----:B------:R-:W-:Y:S04]  /*7f00*/  FFMA.FTZ R60, R161, c[0x0][0x2d0], -R69 ;  /* 0x0000b400a13c7a23 */ /* 0x000fe80000010845 */
[C---:B------:R-:W-:Y:S02]  /*7f10*/  FMUL.FTZ R61, R2.reuse, R129 ;  /* 0x00000081023d7220 */ /* 0x040fe40000410000 */
[----:B---3--:R-:W-:Y:S03]  /*7f20*/  FMUL.FTZ R56, R2, R124 ;  /* 0x0000007c02387220 */ /* 0x008fe60000410000 */
[----:B------:R2:W3:Y:S04]  /*7f30*/  MUFU.EX2 R116, R60 ;  /* 0x0000003c00747308 */ /* 0x0004e80000000800 */
[C---:B------:R-:W-:Y:S07]  /*7f40*/  HMMA.16816.F32 R56, R72.reuse, R62, R56 ;  /* 0x0000003e4838723c */ /* 0x040fee0000001838 */
[C---:B------:R-:W-:Y:S02]  /*7f50*/  FMUL.FTZ R62, R0.reuse, R130 ;  /* 0x00000082003e7220 */ /* 0x040fe40000410000 */
[----:B------:R-:W-:Y:S03]  /*7f60*/  FMUL.FTZ R63, R0, R131 ;  /* 0x00000083003f7220 */ /* 0x000fe60000410000 */
[----:B-1----:R-:W-:Y:S04]  /*7f70*/  FFMA.FTZ R70, R172, c[0x0][0x2d0], -R137 ;  /* 0x0000b400ac467a23 */ /* 0x002fe80000010889 */
[----:B------:R1:W-:Y:S01]  /*7f80*/  MUFU.EX2 R179, R70 ;  /* 0x0000004600b37308 */ /* 0x0003e20000000800 */
[----:B--2---:R-:W-:Y:S01]  /*7f90*/  FMUL.FTZ R60, R2, R128 ;  /* 0x00000080023c7220 */ /* 0x004fe20000410000 */
[----:B------:R-:W-:Y:S06]  /*7fa0*/  MOV R128, R160 ;  /* 0x000000a000807202 */ /* 0x000fec0000000f00 */
[C---:B----4-:R-:W-:Y:S08]  /*7fb0*/  HMMA.16816.F32 R60, R72.reuse, R76, R60 ;  /* 0x0000004c483c723c */ /* 0x050ff0000000183c */
[----:B------:R-:W-:Y:S01]  /*7fc0*/  HMMA.16816.F32 R64, R72, R78, R64 ;  /* 0x0000004e4840723c */ /* 0x000fe20000001840 */
[----:B------:R-:W2:Y:S03]  /*7fd0*/  LDSM.16.MT88.4 R76, [R213+0x4900] ;  /* 0x00490000d54c783b */ /* 0x000ea60000004200 */
[--C-:B-1----:R-:W-:Y:S03]  /*7fe0*/  FFMA.FTZ R70, R175, c[0x0][0x2d0], -R69.reuse ;  /* 0x0000b400af467a23 */ /* 0x102fe60000010845 */
[----:B------:R-:W-:Y:S01]  /*7ff0*/  F2FP.PACK_AB R73, R118, R158 ;  /* 0x0000009e7649723e */ /* 0x000fe200000000ff */
[----:B------:R1:W-:Y:S01]  /*8000*/  MUFU.EX2 R127, R70 ;  /* 0x00000046007f7308 */ /* 0x0003e20000000800 */
[----:B---3--:R-:W-:Y:S03]  /*8010*/  F2FP.PACK_AB R75, R116, R117 ;  /* 0x00000075744b723e */ /* 0x008fe600000000ff */
[----:B------:R-:W-:Y:S02]  /*8020*/  F2FP.PACK_AB R72, R205, R207 ;  /* 0x000000cfcd48723e */ /* 0x000fe400000000ff */
[----:B------:R-:W-:Y:S07]  /*8030*/  F2FP.PACK_AB R74, R194, R195 ;  /* 0x000000c3c24a723e */ /* 0x000fee00000000ff */
[C---:B------:R-:W-:Y:S08]  /*8040*/  HMMA.16816.F32 R4, R72.reuse, R80, R4 ;  /* 0x000000504804723c */ /* 0x040ff00000001804 */
[C---:B------:R-:W-:Y:S01]  /*8050*/  HMMA.16816.F32 R8, R72.reuse, R82, R8 ;  /* 0x000000524808723c */ /* 0x040fe20000001808 */
[----:B------:R-:W3:Y:S03]  /*8060*/  LDSM.16.MT88.4 R80, [R214+0x4900] ;  /* 0x00490000d650783b */ /* 0x000ee60000004200 */
[--C-:B-1----:R-:W-:Y:S04]  /*8070*/  FFMA.FTZ R70, R176, c[0x0][0x2d0], -R69.reuse ;  /* 0x0000b400b0467a23 */ /* 0x102fe80000010845 */
[C---:B------:R-:W-:Y:S01]  /*8080*/  HMMA.16816.F32 R12, R72.reuse, R84, R12 ;  /* 0x00000054480c723c */ /* 0x040fe2000000180c */
[----:B------:R1:W4:Y:S07]  /*8090*/  MUFU.EX2 R126, R70 ;  /* 0x00000046007e7308 */ /* 0x00032e0000000800 */
[C---:B------:R-:W-:Y:S01]  /*80a0*/  HMMA.16816.F32 R16, R72.reuse, R86, R16 ;  /* 0x000000564810723c */ /* 0x040fe20000001810 */
[----:B------:R-:W5:Y:S07]  /*80b0*/  LDSM.16.MT88.4 R84, [R217+0x4900] ;  /* 0x00490000d954783b */ /* 0x000f6e0000004200 */
[C---:B------:R-:W-:Y:S08]  /*80c0*/  HMMA.16816.F32 R20, R72.reuse, R88, R20 ;  /* 0x000000584814723c */ /* 0x040ff00000001814 */
[C---:B------:R-:W-:Y:S01]  /*80d0*/  HMMA.16816.F32 R24, R72.reuse, R90, R24 ;  /* 0x0000005a4818723c */ /* 0x040fe20000001818 */
[----:B------:R-:W4:Y:S03]  /*80e0*/  LDSM.16.MT88.4 R88, [R216+0x4900] ;  /* 0x00490000d858783b */ /* 0x000f260000004200 */
[--C-:B-1----:R-:W-:Y:S04]  /*80f0*/  FFMA.FTZ R70, R174, c[0x0][0x2d0], -R69.reuse ;  /* 0x0000b400ae467a23 */ /* 0x102fe80000010845 */
[C---:B------:R-:W-:Y:S01]  /*8100*/  HMMA.16816.F32 R28, R72.reuse, R92, R28 ;  /* 0x0000005c481c723c */ /* 0x040fe2000000181c */
[----:B------:R1:W-:Y:S07]  /*8110*/  MUFU.EX2 R125, R70 ;  /* 0x00000046007d7308 */ /* 0x0003ee0000000800 */
[C---:B------:R-:W-:Y:S01]  /*8120*/  HMMA.16816.F32 R32, R72.reuse, R94, R32 ;  /* 0x0000005e4820723c */ /* 0x040fe20000001820 */
[----:B------:R-:W-:Y:S07]  /*8130*/  LDSM.16.MT88.4 R92, [R214+0x5100] ;  /* 0x00510000d65c783b */ /* 0x000fee0000004200 */
[C---:B--2---:R-:W-:Y:S08]  /*8140*/  HMMA.16816.F32 R36, R72.reuse, R76, R36 ;  /* 0x0000004c4824723c */ /* 0x044ff00000001824 */
[C---:B------:R-:W-:Y:S01]  /*8150*/  HMMA.16816.F32 R40, R72.reuse, R78, R40 ;  /* 0x0000004e4828723c */ /* 0x040fe20000001828 */
[----:B------:R-:W2:Y:S03]  /*8160*/  LDSM.16.MT88.4 R76, [R213+0x1100] ;  /* 0x00110000d54c783b */ /* 0x000ea60000004200 */
[----:B-1----:R-:W-:Y:S04]  /*8170*/  FFMA.FTZ R70, R177, c[0x0][0x2d0], -R69 ;  /* 0x0000b400b1467a23 */ /* 0x002fe80000010845 */
[C---:B---3--:R-:W-:Y:S01]  /*8180*/  HMMA.16816.F32 R44, R72.reuse, R80, R44 ;  /* 0x00000050482c723c */ /* 0x048fe2000000182c */
[----:B------:R1:W3:Y:S07]  /*8190*/  MUFU.EX2 R124, R70 ;  /* 0x00000046007c7308 */ /* 0x0002ee0000000800 */
[C---:B------:R-:W-:Y:S01]  /*81a0*/  HMMA.16816.F32 R48, R72.reuse, R82, R48 ;  /* 0x000000524830723c */ /* 0x040fe20000001830 */
[----:B------:R-:W2:Y:S07]  /*81b0*/  LDSM.16.MT88.4 R80, [R214+0x1100] ;  /* 0x00110000d650783b */ /* 0x000eae0000004200 */
[C---:B-----5:R-:W-:Y:S08]  /*81c0*/  HMMA.16816.F32 R52, R72.reuse, R84, R52 ;  /* 0x000000544834723c */ /* 0x060ff00000001834 */
[C---:B------:R-:W-:Y:S01]  /*81d0*/  HMMA.16816.F32 R56, R72.reuse, R86, R56 ;  /* 0x000000564838723c */ /* 0x040fe20000001838 */
[----:B------:R-:W5:Y:S03]  /*81e0*/  LDSM.16.MT88.4 R84, [R217+0x1100] ;  /* 0x00110000d954783b */ /* 0x000f660000004200 */
[--C-:B-1----:R-:W-:Y:S04]  /*81f0*/  FFMA.FTZ R70, R178, c[0x0][0x2d0], -R137.reuse ;  /* 0x0000b400b2467a23 */ /* 0x102fe80000010889 */
[C---:B----4-:R-:W-:Y:S01]  /*8200*/  HMMA.16816.F32 R60, R72.reuse, R88, R60 ;  /* 0x00000058483c723c */ /* 0x050fe2000000183c */
[----:B------:R1:W-:Y:S07]  /*8210*/  MUFU.EX2 R178, R70 ;  /* 0x0000004600b27308 */ /* 0x0003ee0000000800 */
[----:B------:R-:W-:Y:S01]  /*8220*/  HMMA.16816.F32 R64, R72, R90, R64 ;  /* 0x0000005a4840723c */ /* 0x000fe20000001840 */
[----:B------:R-:W4:Y:S06]  /*8230*/  LDSM.16.MT88.4 R88, [R216+0x1100] ;  /* 0x00110000d858783b */ /* 0x000f2c0000004200 */
[----:B------:R-:W-:Y:S02]  /*8240*/  F2FP.PACK_AB R73, R126, R127 ;  /* 0x0000007f7e49723e */ /* 0x000fe400000000ff */
[----:B---3--:R-:W-:Y:S03]  /*8250*/  F2FP.PACK_AB R75, R124, R125 ;  /* 0x0000007d7c4b723e */ /* 0x008fe600000000ff */
[----:B------:R-:W-:Y:S02]  /*8260*/  F2FP.PACK_AB R72, R181, R182 ;  /* 0x000000b6b548723e */ /* 0x000fe400000000ff */
[----:B------:R-:W-:Y:S01]  /*8270*/  F2FP.PACK_AB R74, R179, R180 ;  /* 0x000000b4b34a723e */ /* 0x000fe200000000ff */
[--C-:B-1----:R-:W-:Y:S06]  /*8280*/  FFMA.FTZ R70, R183, c[0x0][0x2d0], -R137.reuse ;  /* 0x0000b400b7467a23 */ /* 0x102fec0000010889 */
[C---:B--2---:R-:W-:Y:S01]  /*8290*/  HMMA.16816.F32 R4, R72.reuse, R76, R4 ;  /* 0x0000004c4804723c */ /* 0x044fe20000001804 */
[----:B------:R1:W2:Y:S07]  /*82a0*/  MUFU.EX2 R176, R70 ;  /* 0x0000004600b07308 */ /* 0x0002ae0000000800 */
[C---:B------:R-:W-:Y:S01]  /*82b0*/  HMMA.16816.F32 R8, R72.reuse, R78, R8 ;  /* 0x0000004e4808723c */ /* 0x040fe20000001808 */
[----:B------:R-:W3:Y:S07]  /*82c0*/  LDSM.16.MT88.4 R76, [R213+0x5100] ;  /* 0x00510000d54c783b */ /* 0x000eee0000004200 */
[C---:B------:R-:W-:Y:S08]  /*82d0*/  HMMA.16816.F32 R12, R72.reuse, R80, R12 ;  /* 0x00000050480c723c */ /* 0x040ff0000000180c */
[C---:B------:R-:W-:Y:S01]  /*82e0*/  HMMA.16816.F32 R16, R72.reuse, R82, R16 ;  /* 0x000000524810723c */ /* 0x040fe20000001810 */
[----:B------:R-:W2:Y:S03]  /*82f0*/  LDSM.16.MT88.4 R80, [R213+0x1900] ;  /* 0x00190000d550783b */ /* 0x000ea60000004200 */
[--C-:B-1----:R-:W-:Y:S04]  /*8300*/  FFMA.FTZ R70, R192, c[0x0][0x2d0], -R137.reuse ;  /* 0x0000b400c0467a23 */ /* 0x102fe80000010889 */
[C---:B-----5:R-:W-:Y:S01]  /*8310*/  HMMA.16816.F32 R20, R72.reuse, R84, R20 ;  /* 0x000000544814723c */ /* 0x060fe20000001814 */
[----:B------:R1:W-:Y:S07]  /*8320*/  MUFU.EX2 R177, R70 ;  /* 0x0000004600b17308 */ /* 0x0003ee0000000800 */
[C---:B------:R-:W-:Y:S01]  /*8330*/  HMMA.16816.F32 R24, R72.reuse, R86, R24 ;  /* 0x000000564818723c */ /* 0x040fe20000001818 */
[----:B------:R-:W5:Y:S07]  /*8340*/  LDSM.16.MT88.4 R84, [R217+0x1900] ;  /* 0x00190000d954783b */ /* 0x000f6e0000004200 */
[C---:B----4-:R-:W-:Y:S08]  /*8350*/  HMMA.16816.F32 R28, R72.reuse, R88, R28 ;  /* 0x00000058481c723c */ /* 0x050ff0000000181c */
[C---:B------:R-:W-:Y:S01]  /*8360*/  HMMA.16816.F32 R32, R72.reuse, R90, R32 ;  /* 0x0000005a4820723c */ /* 0x040fe20000001820 */
[----:B------:R-:W-:Y:S03]  /*8370*/  LDSM.16.MT88.4 R88, [R214+0x5900] ;  /* 0x00590000d658783b */ /* 0x000fe60000004200 */
[----:B-1----:R-:W-:Y:S04]  /*8380*/  FFMA.FTZ R70, R193, c[0x0][0x2d0], -R137 ;  /* 0x0000b400c1467a23 */ /* 0x002fe80000010889 */
[C---:B---3--:R-:W-:Y:S01]  /*8390*/  HMMA.16816.F32 R36, R72.reuse, R76, R36 ;  /* 0x0000004c4824723c */ /* 0x048fe20000001824 */
[----:B------:R1:W3:Y:S07]  /*83a0*/  MUFU.EX2 R175, R70 ;  /* 0x0000004600af7308 */ /* 0x0002ee0000000800 */
[C---:B------:R-:W-:Y:S01]  /*83b0*/  HMMA.16816.F32 R40, R72.reuse, R78, R40 ;  /* 0x0000004e4828723c */ /* 0x040fe20000001828 */
[----:B------:R-:W4:Y:S07]  /*83c0*/  LDSM.16.MT88.4 R76, [R216+0x1900] ;  /* 0x00190000d84c783b */ /* 0x000f2e0000004200 */
[C---:B------:R-:W-:Y:S08]  /*83d0*/  HMMA.16816.F32 R44, R72.reuse, R92, R44 ;  /* 0x0000005c482c723c */ /* 0x040ff0000000182c */
[C---:B------:R-:W-:Y:S01]  /*83e0*/  HMMA.16816.F32 R48, R72.reuse, R94, R48 ;  /* 0x0000005e4830723c */ /* 0x040fe20000001830 */
[----:B------:R-:W-:Y:S03]  /*83f0*/  LDSM.16.MT88.4 R92, [R214+0x6100] ;  /* 0x00610000d65c783b */ /* 0x000fe60000004200 */
[--C-:B-1----:R-:W-:Y:S04]  /*8400*/  FFMA.FTZ R70, R204, c[0x0][0x2d0], -R69.reuse ;  /* 0x0000b400cc467a23 */ /* 0x102fe80000010845 */
[C---:B------:R-:W-:Y:S01]  /*8410*/  HMMA.16816.F32 R52, R72.reuse, R96, R52 ;  /* 0x000000604834723c */ /* 0x040fe20000001834 */
[----:B------:R1:W-:Y:S07]  /*8420*/  MUFU.EX2 R157, R70 ;  /* 0x00000046009d7308 */ /* 0x0003ee0000000800 */
[C---:B------:R-:W-:Y:S01]  /*8430*/  HMMA.16816.F32 R56, R72.reuse, R98, R56 ;  /* 0x000000624838723c */ /* 0x040fe20000001838 */
[----:B------:R-:W-:Y:S07]  /*8440*/  LDSM.16.MT88.4 R96, [R217+0x6100] ;  /* 0x00610000d960783b */ /* 0x000fee0000004200 */
[C---:B------:R-:W-:Y:S08]  /*8450*/  HMMA.16816.F32 R60, R72.reuse, R100, R60 ;  /* 0x00000064483c723c */ /* 0x040ff0000000183c */
[----:B------:R-:W-:Y:S01]  /*8460*/  HMMA.16816.F32 R64, R72, R102, R64 ;  /* 0x000000664840723c */ /* 0x000fe20000001840 */
[----:B------:R-:W-:Y:S03]  /*8470*/  LDSM.16.MT88.4 R100, [R214+0x2900] ;  /* 0x00290000d664783b */ /* 0x000fe60000004200 */
[--C-:B-1----:R-:W-:Y:S03]  /*8480*/  FFMA.FTZ R70, R236, c[0x0][0x2d0], -R69.reuse ;  /* 0x0000b400ec467a23 */ /* 0x102fe60000010845 */
[----:B--2---:R-:W-:Y:S01]  /*8490*/  F2FP.PACK_AB R72, R176, R178 ;  /* 0x000000b2b048723e */ /* 0x004fe200000000ff */
[----:B------:R1:W2:Y:S01]  /*84a0*/  MUFU.EX2 R156, R70 ;  /* 0x00000046009c7308 */ /* 0x0002a20000000800 */
[----:B---3--:R-:W-:Y:S03]  /*84b0*/  F2FP.PACK_AB R74, R175, R177 ;  /* 0x000000b1af4a723e */ /* 0x008fe600000000ff */
[--C-:B-1----:R-:W-:Y:S01]  /*84c0*/  FFMA.FTZ R70, R206, c[0x0][0x2d0], -R69.reuse ;  /* 0x0000b400ce467a23 */ /* 0x102fe20000010845 */
[----:B--2---:R-:W-:Y:S05]  /*84d0*/  F2FP.PACK_AB R73, R156, R157 ;  /* 0x0000009d9c49723e */ /* 0x004fea00000000ff */
[----:B------:R1:W-:Y:S02]  /*84e0*/  MUFU.EX2 R115, R70 ;  /* 0x0000004600737308 */ /* 0x0003e40000000800 */
[----:B-1----:R-:W-:Y:S08]  /*84f0*/  FFMA.FTZ R70, R237, c[0x0][0x2d0], -R69 ;  /* 0x0000b400ed467a23 */ /* 0x002ff00000010845 */
[----:B------:R1:W2:Y:S02]  /*8500*/  MUFU.EX2 R114, R70 ;  /* 0x0000004600727308 */ /* 0x0002a40000000800 */
[--C-:B-1----:R-:W-:Y:S01]  /*8510*/  FFMA.FTZ R70, R242, c[0x0][0x2d0], -R137.reuse ;  /* 0x0000b400f2467a23 */ /* 0x102fe20000010889 */
[----:B--2---:R-:W-:Y:S07]  /*8520*/  F2FP.PACK_AB R75, R114, R115 ;  /* 0x00000073724b723e */ /* 0x004fee00000000ff */
[----:B------:R1:W-:Y:S01]  /*8530*/  MUFU.EX2 R174, R70 ;  /* 0x0000004600ae7308 */ /* 0x0003e20000000800 */
[C---:B------:R-:W-:Y:S08]  /*8540*/  HMMA.16816.F32 R4, R72.reuse, R80, R4 ;  /* 0x000000504804723c */ /* 0x040ff00000001804 */
[C---:B------:R-:W-:Y:S01]  /*8550*/  HMMA.16816.F32 R8, R72.reuse, R82, R8 ;  /* 0x000000524808723c */ /* 0x040fe20000001808 */
[----:B------:R-:W2:Y:S07]  /*8560*/  LDSM.16.MT88.4 R80, [R213+0x5900] ;  /* 0x00590000d550783b */ /* 0x000eae0000004200 */
[C---:B------:R-:W-:Y:S04]  /*8570*/  HMMA.16816.F32 R12, R72.reuse, R104, R12 ;  /* 0x00000068480c723c */ /* 0x040fe8000000180c */
[--C-:B-1----:R-:W-:Y:S04]  /*8580*/  FFMA.FTZ R70, R244, c[0x0][0x2d0], -R137.reuse ;  /* 0x0000b400f4467a23 */ /* 0x102fe80000010889 */
[C---:B------:R-:W-:Y:S01]  /*8590*/  HMMA.16816.F32 R16, R72.reuse, R106, R16 ;  /* 0x0000006a4810723c */ /* 0x040fe20000001810 */
[----:B------:R1:W3:Y:S01]  /*85a0*/  MUFU.EX2 R173, R70 ;  /* 0x0000004600ad7308 */ /* 0x0002e20000000800 */
[----:B------:R-:W-:Y:S06]  /*85b0*/  LDSM.16.MT88.4 R104, [R214+0x3900] ;  /* 0x00390000d668783b */ /* 0x000fec0000004200 */
[C---:B-----5:R-:W-:Y:S08]  /*85c0*/  HMMA.16816.F32 R20, R72.reuse, R84, R20 ;  /* 0x000000544814723c */ /* 0x060ff00000001814 */
[C---:B------:R-:W-:Y:S01]  /*85d0*/  HMMA.16816.F32 R24, R72.reuse, R86, R24 ;  /* 0x000000564818723c */ /* 0x040fe20000001818 */
[----:B------:R-:W5:Y:S07]  /*85e0*/  LDSM.16.MT88.4 R84, [R217+0x5900] ;  /* 0x00590000d954783b */ /* 0x000f6e0000004200 */
[C---:B----4-:R-:W-:Y:S04]  /*85f0*/  HMMA.16816.F32 R28, R72.reuse, R76, R28 ;  /* 0x0000004c481c723c */ /* 0x050fe8000000181c */
[--C-:B-1----:R-:W-:Y:S04]  /*8600*/  FFMA.FTZ R70, R243, c[0x0][0x2d0], -R137.reuse ;  /* 0x0000b400f3467a23 */ /* 0x102fe80000010889 */
[C---:B------:R-:W-:Y:S01]  /*8610*/  HMMA.16816.F32 R32, R72.reuse, R78, R32 ;  /* 0x0000004e4820723c */ /* 0x040fe20000001820 */
[----:B------:R1:W-:Y:S01]  /*8620*/  MUFU.EX2 R172, R70 ;  /* 0x0000004600ac7308 */ /* 0x0003e20000000800 */
[----:B------:R-:W4:Y:S06]  /*8630*/  LDSM.16.MT88.4 R76, [R216+0x5900] ;  /* 0x00590000d84c783b */ /* 0x000f2c0000004200 */
[C---:B--2---:R-:W-:Y:S08]  /*8640*/  HMMA.16816.F32 R36, R72.reuse, R80, R36 ;  /* 0x000000504824723c */ /* 0x044ff00000001824 */
[C---:B------:R-:W-:Y:S01]  /*8650*/  HMMA.16816.F32 R40, R72.reuse, R82, R40 ;  /* 0x000000524828723c */ /* 0x040fe20000001828 */
[----:B------:R-:W2:Y:S07]  /*8660*/  LDSM.16.MT88.4 R80, [R213+0x2100] ;  /* 0x00210000d550783b */ /* 0x000eae0000004200 */
[C---:B------:R-:W-:Y:S04]  /*8670*/  HMMA.16816.F32 R44, R72.reuse, R88, R44 ;  /* 0x00000058482c723c */ /* 0x040fe8000000182c */
[----:B-1----:R-:W-:Y:S04]  /*8680*/  FFMA.FTZ R70, R245, c[0x0][0x2d0], -R137 ;  /* 0x0000b400f5467a23 */ /* 0x002fe80000010889 */
[C---:B------:R-:W-:Y:S01]  /*8690*/  HMMA.16816.F32 R48, R72.reuse, R90, R48 ;  /* 0x0000005a4830723c */ /* 0x040fe20000001830 */
[----:B------:R1:W1:Y:S01]  /*86a0*/  MUFU.EX2 R171, R70 ;  /* 0x0000004600ab7308 */ /* 0x0002620000000800 */
[----:B------:R-:W2:Y:S06]  /*86b0*/  LDSM.16.MT88.4 R88, [R214+0x2100] ;  /* 0x00210000d658783b */ /* 0x000eac0000004200 */
[C---:B-----5:R-:W-:Y:S08]  /*86c0*/  HMMA.16816.F32 R52, R72.reuse, R84, R52 ;  /* 0x000000544834723c */ /* 0x060ff00000001834 */
[C---:B------:R-:W-:Y:S01]  /*86d0*/  HMMA.16816.F32 R56, R72.reuse, R86, R56 ;  /* 0x000000564838723c */ /* 0x040fe20000001838 */
[----:B------:R-:W5:Y:S07]  /*86e0*/  LDSM.16.MT88.4 R84, [R217+0x2100] ;  /* 0x00210000d954783b */ /* 0x000f6e0000004200 */
[C---:B----4-:R-:W-:Y:S04]  /*86f0*/  HMMA.16816.F32 R60, R72.reuse, R76, R60 ;  /* 0x0000004c483c723c */ /* 0x050fe8000000183c */
[--C-:B-1----:R-:W-:Y:S04]  /*8700*/  FFMA.FTZ R70, R247, c[0x0][0x2d0], -R69.reuse ;  /* 0x0000b400f7467a23 */ /* 0x102fe80000010845 */
[----:B------:R-:W-:Y:S01]  /*8710*/  HMMA.16816.F32 R64, R72, R78, R64 ;  /* 0x0000004e4840723c */ /* 0x000fe20000001840 */
[----:B------:R1:W-:Y:S01]  /*8720*/  MUFU.EX2 R113, R70 ;  /* 0x0000004600717308 */ /* 0x0003e20000000800 */
[----:B------:R-:W4:Y:S05]  /*8730*/  LDSM.16.MT88.4 R76, [R216+0x2100] ;  /* 0x00210000d84c783b */ /* 0x000f2a0000004200 */
[----:B---3--:R-:W-:Y:S02]  /*8740*/  F2FP.PACK_AB R72, R173, R174 ;  /* 0x000000aead48723e */ /* 0x008fe400000000ff */
[----:B------:R-:W-:Y:S03]  /*8750*/  F2FP.PACK_AB R74, R171, R172 ;  /* 0x000000acab4a723e */ /* 0x000fe600000000ff */
[--C-:B-1----:R-:W-:Y:S04]  /*8760*/  FFMA.FTZ R70, R248, c[0x0][0x2d0], -R69.reuse ;  /* 0x0000b400f8467a23 */ /* 0x102fe80000010845 */
[----:B------:R1:W3:Y:S02]  /*8770*/  MUFU.EX2 R112, R70 ;  /* 0x0000004600707308 */ /* 0x0002e40000000800 */
[--C-:B-1----:R-:W-:Y:S01]  /*8780*/  FFMA.FTZ R70, R246, c[0x0][0x2d0], -R69.reuse ;  /* 0x0000b400f6467a23 */ /* 0x102fe20000010845 */
[----:B---3--:R-:W-:Y:S07]  /*8790*/  F2FP.PACK_AB R73, R112, R113 ;  /* 0x000000717049723e */ /* 0x008fee00000000ff */
[----:B------:R1:W-:Y:S02]  /*87a0*/  MUFU.EX2 R123, R70 ;  /* 0x00000046007b7308 */ /* 0x0003e40000000800 */
[----:B-1----:R-:W-:Y:S08]  /*87b0*/  FFMA.FTZ R70, R249, c[0x0][0x2d0], -R69 ;  /* 0x0000b400f9467a23 */ /* 0x002ff00000010845 */
[----:B------:R1:W3:Y:S02]  /*87c0*/  MUFU.EX2 R122, R70 ;  /* 0x00000046007a7308 */ /* 0x0002e40000000800 */
[--C-:B-1----:R-:W-:Y:S01]  /*87d0*/  FFMA.FTZ R70, R250, c[0x0][0x2d0], -R137.reuse ;  /* 0x0000b400fa467a23 */ /* 0x102fe20000010889 */
[----:B---3--:R-:W-:Y:S07]  /*87e0*/  F2FP.PACK_AB R75, R122, R123 ;  /* 0x0000007b7a4b723e */ /* 0x008fee00000000ff */
[----:B------:R1:W-:Y:S01]  /*87f0*/  MUFU.EX2 R162, R70 ;  /* 0x0000004600a27308 */ /* 0x0003e20000000800 */
[C---:B--2---:R-:W-:Y:S08]  /*8800*/  HMMA.16816.F32 R4, R72.reuse, R80, R4 ;  /* 0x000000504804723c */ /* 0x044ff00000001804 */
[C---:B------:R-:W-:Y:S01]  /*8810*/  HMMA.16816.F32 R8, R72.reuse, R82, R8 ;  /* 0x000000524808723c */ /* 0x040fe20000001808 */
[----:B------:R-:W2:Y:S07]  /*8820*/  LDSM.16.MT88.4 R80, [R213+0x6100] ;  /* 0x00610000d550783b */ /* 0x000eae0000004200 */
[C---:B------:R-:W-:Y:S04]  /*8830*/  HMMA.16816.F32 R12, R72.reuse, R88, R12 ;  /* 0x00000058480c723c */ /* 0x040fe8000000180c */
[--C-:B-1----:R-:W-:Y:S04]  /*8840*/  FFMA.FTZ R70, R251, c[0x0][0x2d0], -R137.reuse ;  /* 0x0000b400fb467a23 */ /* 0x102fe80000010889 */
[C---:B------:R-:W-:Y:S01]  /*8850*/  HMMA.16816.F32 R16, R72.reuse, R90, R16 ;  /* 0x0000005a4810723c */ /* 0x040fe20000001810 */
[----:B------:R1:W3:Y:S01]  /*8860*/  MUFU.EX2 R161, R70 ;  /* 0x0000004600a17308 */ /* 0x0002e20000000800 */
[----:B------:R-:W3:Y:S06]  /*8870*/  LDSM.16.MT88.4 R88, [R216+0x6100] ;  /* 0x00610000d858783b */ /* 0x000eec0000004200 */
        /* <DEDUP_REMOVED lines=15> */
[----:B------:R-:W-:Y:S06]  /*8970*/  LDSM.16.MT88.4 R92, [R214+0x7100] ;  /* 0x00710000d65c783b */ /* 0x000fec0000004200 */
[C---:B------:R-:W-:Y:S08]  /*8980*/  HMMA.16816.F32 R52, R72.reuse, R96, R52 ;  /* 0x000000604834723c */ /* 0x040ff00000001834 */
[C---:B------:R-:W-:Y:S01]  /*8990*/  HMMA.16816.F32 R56, R72.reuse, R98, R56 ;  /* 0x000000624838723c */ /* 0x040fe20000001838 */
[----:B------:R-:W-:Y:S07]  /*89a0*/  LDSM.16.MT88.4 R96, [R217+0x7100] ;  /* 0x00710000d960783b */ /* 0x000fee0000004200 */
[C---:B---3--:R-:W-:Y:S04]  /*89b0*/  HMMA.16816.F32 R60, R72.reuse, R88, R60 ;  /* 0x00000058483c723c */ /* 0x048fe8000000183c */
[--C-:B-1----:R-:W-:Y:S04]  /*89c0*/  FFMA.FTZ R70, R121, c[0x0][0x2d0], -R69.reuse ;  /* 0x0000b40079467a23 */ /* 0x102fe80000010845 */
[----:B------:R-:W-:Y:S01]  /*89d0*/  HMMA.16816.F32 R64, R72, R90, R64 ;  /* 0x0000005a4840723c */ /* 0x000fe20000001840 */
[----:B------:R1:W-:Y:S01]  /*89e0*/  MUFU.EX2 R121, R70 ;  /* 0x0000004600797308 */ /* 0x0003e20000000800 */
[----:B------:R-:W-:Y:S05]  /*89f0*/  LDSM.16.MT88.4 R88, [R214+0x6900] ;  /* 0x00690000d658783b */ /* 0x000fea0000004200 */
[----:B------:R-:W-:Y:S02]  /*8a00*/  F2FP.PACK_AB R72, R161, R162 ;  /* 0x000000a2a148723e */ /* 0x000fe400000000ff */
        /* <DEDUP_REMOVED lines=9> */
[----:B------:R-:W-:Y:S02]  /*8aa0*/  MOV R109, R155 ;  /* 0x0000009b006d7202 */ /* 0x000fe40000000f00 */
[----:B---3--:R-:W-:Y:S05]  /*8ab0*/  F2FP.PACK_AB R75, R130, R131 ;  /* 0x00000083824b723e */ /* 0x008fea00000000ff */
[----:B------:R1:W-:Y:S02]  /*8ac0*/  MUFU.EX2 R155, R70 ;  /* 0x00000046009b7308 */ /* 0x0003e40000000800 */
[C---:B-----5:R-:W-:Y:S08]  /*8ad0*/  HMMA.16816.F32 R4, R72.reuse, R84, R4 ;  /* 0x000000544804723c */ /* 0x060ff00000001804 */
[C---:B------:R-:W-:Y:S01]  /*8ae0*/  HMMA.16816.F32 R8, R72.reuse, R86, R8 ;  /* 0x000000564808723c */ /* 0x040fe20000001808 */
[----:B------:R-:W3:Y:S07]  /*8af0*/  LDSM.16.MT88.4 R84, [R213+0x6900] ;  /* 0x00690000d554783b */ /* 0x000eee0000004200 */
[C---:B------:R-:W-:Y:S04]  /*8b00*/  HMMA.16816.F32 R12, R72.reuse, R100, R12 ;  /* 0x00000064480c723c */ /* 0x040fe8000000180c */
[--C-:B-1----:R-:W-:Y:S04]  /*8b10*/  FFMA.FTZ R70, R154, c[0x0][0x2d0], -R137.reuse ;  /* 0x0000b4009a467a23 */ /* 0x102fe80000010889 */
[C---:B------:R-:W-:Y:S01]  /*8b20*/  HMMA.16816.F32 R16, R72.reuse, R102, R16 ;  /* 0x000000664810723c */ /* 0x040fe20000001810 */
[----:B------:R1:W5:Y:S01]  /*8b30*/  MUFU.EX2 R154, R70 ;  /* 0x00000046009a7308 */ /* 0x0003620000000800 */
[----:B------:R-:W-:Y:S06]  /*8b40*/  LDSM.16.MT88.4 R100, [R216+0x7100] ;  /* 0x00710000d864783b */ /* 0x000fec0000004200 */
[C---:B----4-:R-:W-:Y:S08]  /*8b50*/  HMMA.16816.F32 R20, R72.reuse, R76, R20 ;  /* 0x0000004c4814723c */ /* 0x050ff00000001814 */
[C---:B------:R-:W-:Y:S01]  /*8b60*/  HMMA.16816.F32 R24, R72.reuse, R78, R24 ;  /* 0x0000004e4818723c */ /* 0x040fe20000001818 */
[----:B------:R-:W4:Y:S07]  /*8b70*/  LDSM.16.MT88.4 R76, [R217+0x6900] ;  /* 0x00690000d94c783b */ /* 0x000f2e0000004200 */
[C---:B--2---:R-:W-:Y:S04]  /*8b80*/  HMMA.16816.F32 R28, R72.reuse, R80, R28 ;  /* 0x00000050481c723c */ /* 0x044fe8000000181c */
[--C-:B-1----:R-:W-:Y:S04]  /*8b90*/  FFMA.FTZ R70, R153, c[0x0][0x2d0], -R137.reuse ;  /* 0x0000b40099467a23 */ /* 0x102fe80000010889 */
[C---:B------:R-:W-:Y:S01]  /*8ba0*/  HMMA.16816.F32 R32, R72.reuse, R82, R32 ;  /* 0x000000524820723c */ /* 0x040fe20000001820 */
[----:B------:R1:W-:Y:S01]  /*8bb0*/  MUFU.EX2 R153, R70 ;  /* 0x0000004600997308 */ /* 0x0003e20000000800 */
[----:B------:R-:W2:Y:S06]  /*8bc0*/  LDSM.16.MT88.4 R80, [R216+0x6900] ;  /* 0x00690000d850783b */ /* 0x000eac0000004200 */
[C---:B---3--:R-:W-:Y:S08]  /*8bd0*/  HMMA.16816.F32 R36, R72.reuse, R84, R36 ;  /* 0x000000544824723c */ /* 0x048ff00000001824 */
[C---:B------:R-:W-:Y:S01]  /*8be0*/  HMMA.16816.F32 R40, R72.reuse, R86, R40 ;  /* 0x000000564828723c */ /* 0x040fe20000001828 */
[----:B------:R-:W3:Y:S07]  /*8bf0*/  LDSM.16.MT88.4 R84, [R213+0x3100] ;  /* 0x00310000d554783b */ /* 0x000eee0000004200 */
[C---:B------:R-:W-:Y:S04]  /*8c00*/  HMMA.16816.F32 R44, R72.reuse, R88, R44 ;  /* 0x00000058482c723c */ /* 0x040fe8000000182c */
[----:B-1----:R-:W-:Y:S04]  /*8c10*/  FFMA.FTZ R70, R152, c[0x0][0x2d0], -R137 ;  /* 0x0000b40098467a23 */ /* 0x002fe80000010889 */
[C---:B------:R-:W-:Y:S01]  /*8c20*/  HMMA.16816.F32 R48, R72.reuse, R90, R48 ;  /* 0x0000005a4830723c */ /* 0x040fe20000001830 */
[----:B------:R1:W1:Y:S01]  /*8c30*/  MUFU.EX2 R152, R70 ;  /* 0x0000004600987308 */ /* 0x0002620000000800 */
[----:B------:R-:W-:Y:S06]  /*8c40*/  LDSM.16.MT88.4 R88, [R216+0x3100] ;  /* 0x00310000d858783b */ /* 0x000fec0000004200 */
[C---:B----4-:R-:W-:Y:S08]  /*8c50*/  HMMA.16816.F32 R52, R72.reuse, R76, R52 ;  /* 0x0000004c4834723c */ /* 0x050ff00000001834 */
[C---:B------:R-:W-:Y:S01]  /*8c60*/  HMMA.16816.F32 R56, R72.reuse, R78, R56 ;  /* 0x0000004e4838723c */ /* 0x040fe20000001838 */
[----:B------:R-:W4:Y:S07]  /*8c70*/  LDSM.16.MT88.4 R76, [R214+0x3100] ;  /* 0x00310000d64c783b */ /* 0x000f2e0000004200 */
[C---:B--2---:R-:W-:Y:S04]  /*8c80*/  HMMA.16816.F32 R60, R72.reuse, R80, R60 ;  /* 0x00000050483c723c */ /* 0x044fe8000000183c */
[--C-:B-1----:R-:W-:Y:S04]  /*8c90*/  FFMA.FTZ R70, R111, c[0x0][0x2d0], -R69.reuse ;  /* 0x0000b4006f467a23 */ /* 0x102fe80000010845 */
[----:B------:R-:W-:Y:S01]  /*8ca0*/  HMMA.16816.F32 R64, R72, R82, R64 ;  /* 0x000000524840723c */ /* 0x000fe20000001840 */
[----:B------:R1:W-:Y:S01]  /*8cb0*/  MUFU.EX2 R129, R70 ;  /* 0x0000004600817308 */ /* 0x0003e20000000800 */
[----:B------:R-:W2:Y:S05]  /*8cc0*/  LDSM.16.MT88.4 R80, [R217+0x3100] ;  /* 0x00310000d950783b */ /* 0x000eaa0000004200 */
[----:B-----5:R-:W-:Y:S02]  /*8cd0*/  F2FP.PACK_AB R72, R154, R155 ;  /* 0x0000009b9a48723e */ /* 0x020fe400000000ff */
[----:B------:R-:W-:Y:S03]  /*8ce0*/  F2FP.PACK_AB R74, R152, R153 ;  /* 0x00000099984a723e */ /* 0x000fe600000000ff */
[--C-:B-1----:R-:W-:Y:S01]  /*8cf0*/  FFMA.FTZ R70, R110, c[0x0][0x2d0], -R69.reuse ;  /* 0x0000b4006e467a23 */ /* 0x102fe20000010845 */
[----:B------:R-:W-:Y:S03]  /*8d00*/  MOV R110, R138 ;  /* 0x0000008a006e7202 */ /* 0x000fe60000000f00 */
[----:B------:R1:W5:Y:S02]  /*8d10*/  MUFU.EX2 R128, R70 ;  /* 0x0000004600807308 */ /* 0x0003640000000800 */
[--C-:B-1----:R-:W-:Y:S01]  /*8d20*/  FFMA.FTZ R70, R139, c[0x0][0x2d0], -R69.reuse ;  /* 0x0000b4008b467a23 */ /* 0x102fe20000010845 */
[----:B-----5:R-:W-:Y:S07]  /*8d30*/  F2FP.PACK_AB R73, R128, R129 ;  /* 0x000000818049723e */ /* 0x020fee00000000ff */
[----:B------:R1:W-:Y:S02]  /*8d40*/  MUFU.EX2 R139, R70 ;  /* 0x00000046008b7308 */ /* 0x0003e40000000800 */
[----:B-1----:R-:W-:Y:S02]  /*8d50*/  FFMA.FTZ R70, R109, c[0x0][0x2d0], -R69 ;  /* 0x0000b4006d467a23 */ /* 0x002fe40000010845 */
[----:B------:R-:W5:Y:S06]  /*8d60*/  LDL.LU R109, [R1] ;  /* 0x00000000016d7983 */ /* 0x000f6c0000300800 */
[----:B------:R1:W1:Y:S02]  /*8d70*/  MUFU.EX2 R138, R70 ;  /* 0x00000046008a7308 */ /* 0x0002640000000800 */
[--C-:B-1----:R-:W-:Y:S01]  /*8d80*/  FFMA.FTZ R70, R151, c[0x0][0x2d0], -R137.reuse ;  /* 0x0000b40097467a23 */ /* 0x102fe20000010889 */
[----:B------:R-:W-:Y:S07]  /*8d90*/  F2FP.PACK_AB R75, R138, R139 ;  /* 0x0000008b8a4b723e */ /* 0x000fee00000000ff */
[----:B------:R1:W-:Y:S01]  /*8da0*/  MUFU.EX2 R151, R70 ;  /* 0x0000004600977308 */ /* 0x0003e20000000800 */
[C---:B---3--:R-:W-:Y:S08]  /*8db0*/  HMMA.16816.F32 R4, R72.reuse, R84, R4 ;  /* 0x000000544804723c */ /* 0x048ff00000001804 */
[C---:B------:R-:W-:Y:S01]  /*8dc0*/  HMMA.16816.F32 R8, R72.reuse, R86, R8 ;  /* 0x000000564808723c */ /* 0x040fe20000001808 */
[----:B------:R-:W3:Y:S07]  /*8dd0*/  LDSM.16.MT88.4 R84, [R213+0x7100] ;  /* 0x00710000d554783b */ /* 0x000eee0000004200 */
[C---:B----4-:R-:W-:Y:S04]  /*8de0*/  HMMA.16816.F32 R12, R72.reuse, R76, R12 ;  /* 0x0000004c480c723c */ /* 0x050fe8000000180c */
[--C-:B-1----:R-:W-:Y:S04]  /*8df0*/  FFMA.FTZ R70, R150, c[0x0][0x2d0], -R137.reuse ;  /* 0x0000b40096467a23 */ /* 0x102fe80000010889 */
[C---:B------:R-:W-:Y:S01]  /*8e00*/  HMMA.16816.F32 R16, R72.reuse, R78, R16 ;  /* 0x0000004e4810723c */ /* 0x040fe20000001810 */
[----:B------:R1:W4:Y:S01]  /*8e10*/  MUFU.EX2 R150, R70 ;  /* 0x0000004600967308 */ /* 0x0003220000000800 */
[----:B------:R-:W3:Y:S06]  /*8e20*/  LDSM.16.MT88.4 R76, [R213+0x3900] ;  /* 0x00390000d54c783b */ /* 0x000eec0000004200 */
[C---:B--2---:R-:W-:Y:S08]  /*8e30*/  HMMA.16816.F32 R20, R72.reuse, R80, R20 ;  /* 0x000000504814723c */ /* 0x044ff00000001814 */
[C---:B------:R-:W-:Y:S08]  /*8e40*/  HMMA.16816.F32 R24, R72.reuse, R82, R24 ;  /* 0x000000524818723c */ /* 0x040ff00000001818 */
[C---:B------:R-:W-:Y:S04]  /*8e50*/  HMMA.16816.F32 R28, R72.reuse, R88, R28 ;  /* 0x00000058481c723c */ /* 0x040fe8000000181c */
[--C-:B-1----:R-:W-:Y:S01]  /*8e60*/  FFMA.FTZ R70, R149, c[0x0][0x2d0], -R137.reuse ;  /* 0x0000b40095467a23 */ /* 0x102fe20000010889 */
[----:B----4-:R-:W-:Y:S03]  /*8e70*/  F2FP.PACK_AB R132, R150, R151 ;  /* 0x000000979684723e */ /* 0x010fe600000000ff */
[C---:B------:R-:W-:Y:S01]  /*8e80*/  HMMA.16816.F32 R32, R72.reuse, R90, R32 ;  /* 0x0000005a4820723c */ /* 0x040fe20000001820 */
[----:B------:R1:W-:Y:S07]  /*8e90*/  MUFU.EX2 R149, R70 ;  /* 0x0000004600957308 */ /* 0x0003ee0000000800 */
[C---:B---3--:R-:W-:Y:S08]  /*8ea0*/  HMMA.16816.F32 R36, R72.reuse, R84, R36 ;  /* 0x000000544824723c */ /* 0x048ff00000001824 */
[C---:B------:R-:W-:Y:S08]  /*8eb0*/  HMMA.16816.F32 R40, R72.reuse, R86, R40 ;  /* 0x000000564828723c */ /* 0x040ff00000001828 */
[C---:B------:R-:W-:Y:S04]  /*8ec0*/  HMMA.16816.F32 R44, R72.reuse, R92, R44 ;  /* 0x0000005c482c723c */ /* 0x040fe8000000182c */
[----:B-1----:R-:W-:Y:S04]  /*8ed0*/  FFMA.FTZ R70, R148, c[0x0][0x2d0], -R137 ;  /* 0x0000b40094467a23 */ /* 0x002fe80000010889 */
[C---:B------:R-:W-:Y:S01]  /*8ee0*/  HMMA.16816.F32 R48, R72.reuse, R94, R48 ;  /* 0x0000005e4830723c */ /* 0x040fe20000001830 */
[----:B------:R1:W2:Y:S01]  /*8ef0*/  MUFU.EX2 R148, R70 ;  /* 0x0000004600947308 */ /* 0x0002a20000000800 */
[----:B------:R-:W3:Y:S06]  /*8f00*/  LDSM.16.MT88.4 R92, [R217+0x3900] ;  /* 0x00390000d95c783b */ /* 0x000eec0000004200 */
[C---:B------:R-:W-:Y:S08]  /*8f10*/  HMMA.16816.F32 R52, R72.reuse, R96, R52 ;  /* 0x000000604834723c */ /* 0x040ff00000001834 */
[C---:B------:R-:W-:Y:S08]  /*8f20*/  HMMA.16816.F32 R56, R72.reuse, R98, R56 ;  /* 0x000000624838723c */ /* 0x040ff00000001838 */
[C---:B------:R-:W-:Y:S04]  /*8f30*/  HMMA.16816.F32 R60, R72.reuse, R100, R60 ;  /* 0x00000064483c723c */ /* 0x040fe8000000183c */
[--C-:B-1----:R-:W-:Y:S01]  /*8f40*/  FFMA.FTZ R70, R108, c[0x0][0x2d0], -R69.reuse ;  /* 0x0000b4006c467a23 */ /* 0x102fe20000010845 */
[----:B--2---:R-:W-:Y:S01]  /*8f50*/  F2FP.PACK_AB R134, R148, R149 ;  /* 0x000000959486723e */ /* 0x004fe200000000ff */
[----:B------:R-:W2:Y:S02]  /*8f60*/  LDL.LU R108, [R1+0x4] ;  /* 0x00000400016c7983 */ /* 0x000ea40000300800 */
[----:B------:R-:W-:Y:S01]  /*8f70*/  HMMA.16816.F32 R64, R72, R102, R64 ;  /* 0x000000664840723c */ /* 0x000fe20000001840 */
[----:B------:R1:W-:Y:S01]  /*8f80*/  MUFU.EX2 R137, R70 ;  /* 0x0000004600897308 */ /* 0x0003e20000000800 */
[----:B------:R-:W4:Y:S02]  /*8f90*/  LDSM.16.MT88.4 R100, [R216+0x3900] ;  /* 0x00390000d864783b */ /* 0x000f240000004200 */
[--C-:B-1----:R-:W-:Y:S02]  /*8fa0*/  FFMA.FTZ R70, R110, c[0x0][0x2d0], -R69.reuse ;  /* 0x0000b4006e467a23 */ /* 0x102fe40000010845 */
[----:B------:R-:W-:Y:S05]  /*8fb0*/  FFMA.FTZ R69, R136, c[0x0][0x2d0], -R69 ;  /* 0x0000b40088457a23 */ /* 0x000fea0000010845 */
[----:B------:R-:W1:Y:S10]  /*8fc0*/  MUFU.EX2 R70, R70 ;  /* 0x0000004600467308 */ /* 0x000e740000000800 */
[----:B------:R-:W3:Y:S01]  /*8fd0*/  MUFU.EX2 R69, R69 ;  /* 0x0000004500457308 */ /* 0x000ee20000000800 */
[----:B-1----:R-:W-:Y:S02]  /*8fe0*/  F2FP.PACK_AB R133, R70, R137 ;  /* 0x000000894685723e */ /* 0x002fe400000000ff */
[----:B---3--:R-:W-:Y:S07]  /*8ff0*/  F2FP.PACK_AB R135, R69, R71 ;  /* 0x000000474587723e */ /* 0x008fee00000000ff */
[C---:B------:R-:W-:Y:S01]  /*9000*/  HMMA.16816.F32 R72, R132.reuse, R76, R4 ;  /* 0x0000004c8448723c */ /* 0x040fe20000001804 */
[----:B------:R-:W-:Y:S07]  /*9010*/  LDSM.16.MT88.4 R4, [R216+0x7900] ;  /* 0x00790000d804783b */ /* 0x000fee0000004200 */
[C---:B------:R-:W-:Y:S08]  /*9020*/  HMMA.16816.F32 R76, R132.reuse, R78, R8 ;  /* 0x0000004e844c723c */ /* 0x040ff00000001808 */
[C---:B------:R-:W-:Y:S08]  /*9030*/  HMMA.16816.F32 R80, R132.reuse, R104, R12 ;  /* 0x000000688450723c */ /* 0x040ff0000000180c */
[C---:B------:R-:W-:Y:S08]  /*9040*/  HMMA.16816.F32 R84, R132.reuse, R106, R16 ;  /* 0x0000006a8454723c */ /* 0x040ff00000001810 */
[C---:B------:R-:W-:Y:S08]  /*9050*/  HMMA.16816.F32 R88, R132.reuse, R92, R20 ;  /* 0x0000005c8458723c */ /* 0x040ff00000001814 */
[C---:B------:R-:W-:Y:S08]  /*9060*/  HMMA.16816.F32 R92, R132.reuse, R94, R24 ;  /* 0x0000005e845c723c */ /* 0x040ff00000001818 */
[C---:B----4-:R-:W-:Y:S08]  /*9070*/  HMMA.16816.F32 R96, R132.reuse, R100, R28 ;  /* 0x000000648460723c */ /* 0x050ff0000000181c */
[C---:B------:R-:W-:Y:S04]  /*9080*/  HMMA.16816.F32 R100, R132.reuse, R102, R32 ;  /* 0x000000668464723c */ /* 0x040fe80000001820 */
[----:B-----5:R-:W-:Y:S04]  /*9090*/  FFMA.FTZ R2, R2, R109, R241 ;  /* 0x0000006d02027223 */ /* 0x020fe800000100f1 */
[----:B------:R-:W-:Y:S04]  /*90a0*/  FADD.FTZ R2, R240, R2 ;  /* 0x00000002f0027221 */ /* 0x000fe80000010000 */
        /* <DEDUP_REMOVED lines=25> */
[----:B------:R-:W-:Y:S02]  /*9240*/  FADD.FTZ R2, R152, R2 ;  /* 0x0000000298027221 */ /* 0x000fe40000010000 */
[----:B--2---:R-:W-:Y:S02]  /*9250*/  FFMA.FTZ R0, R0, R108, R170 ;  /* 0x0000006c00007223 */ /* 0x004fe400000100aa */
[----:B------:R-:W1:Y:S02]  /*9260*/  LDSM.16.MT88.4 R108, [R213+0x7900] ;  /* 0x00790000d56c783b */ /* 0x000e640000004200 */
[----:B------:R-:W-:Y:S04]  /*9270*/  FADD.FTZ R0, R169, R0 ;  /* 0x00000000a9007221 */ /* 0x000fe80000010000 */
[----:B------:R-:W-:Y:S04]  /*9280*/  FADD.FTZ R0, R168, R0 ;  /* 0x00000000a8007221 */ /* 0x000fe80000010000 */
[----:B------:R-:W-:Y:S04]  /*9290*/  FADD.FTZ R0, R163, R0 ;  /* 0x00000000a3007221 */ /* 0x000fe80000010000 */
[----:B------:R-:W-:Y:S04]  /*92a0*/  FADD.FTZ R0, R158, R0 ;  /* 0x000000009e007221 */ /* 0x000fe80000010000 */
[----:B------:R-:W-:Y:S04]  /*92b0*/  FADD.FTZ R0, R118, R0 ;  /* 0x0000000076007221 */ /* 0x000fe80000010000 */
[----:B------:R-:W-:Y:S04]  /*92c0*/  FADD.FTZ R0, R117, R0 ;  /* 0x0000000075007221 */ /* 0x000fe80000010000 */
[----:B------:R-:W-:Y:S02]  /*92d0*/  FADD.FTZ R0, R116, R0 ;  /* 0x0000000074007221 */ /* 0x000fe40000010000 */
[----:B------:R-:W2:Y:S02]  /*92e0*/  LDSM.16.MT88.4 R116, [R214+0x7900] ;  /* 0x00790000d674783b */ /* 0x000ea40000004200 */
[----:B------:R-:W-:Y:S04]  /*92f0*/  FADD.FTZ R0, R127, R0 ;  /* 0x000000007f007221 */ /* 0x000fe80000010000 */
[----:B------:R-:W-:Y:S04]  /*9300*/  FADD.FTZ R0, R126, R0 ;  /* 0x000000007e007221 */ /* 0x000fe80000010000 */
[----:B------:R-:W-:Y:S01]  /*9310*/  FADD.FTZ R0, R125, R0 ;  /* 0x000000007d007221 */ /* 0x000fe20000010000 */
[C---:B-1----:R-:W-:Y:S03]  /*9320*/  HMMA.16816.F32 R104, R132.reuse, R108, R36 ;  /* 0x0000006c8468723c */ /* 0x042fe60000001824 */
[----:B------:R-:W-:Y:S02]  /*9330*/  FADD.FTZ R0, R124, R0 ;  /* 0x000000007c007221 */ /* 0x000fe40000010000 */
[----:B------:R-:W1:Y:S02]  /*9340*/  LDSM.16.MT88.4 R124, [R217+0x7900] ;  /* 0x00790000d97c783b */ /* 0x000e640000004200 */
[----:B------:R-:W-:Y:S01]  /*9350*/  FADD.FTZ R0, R157, R0 ;  /* 0x000000009d007221 */ /* 0x000fe20000010000 */
[C---:B------:R-:W-:Y:S04]  /*9360*/  HMMA.16816.F32 R108, R132.reuse, R110, R40 ;  /* 0x0000006e846c723c */ /* 0x040fe80000001828 */
[----:B------:R-:W-:Y:S04]  /*9370*/  FADD.FTZ R0, R156, R0 ;  /* 0x000000009c007221 */ /* 0x000fe80000010000 */
[----:B------:R-:W-:Y:S04]  /*9380*/  FADD.FTZ R0, R115, R0 ;  /* 0x0000000073007221 */ /* 0x000fe80000010000 */
[----:B------:R-:W-:Y:S04]  /*9390*/  FADD.FTZ R0, R114, R0 ;  /* 0x0000000072007221 */ /* 0x000fe80000010000 */
[----:B------:R-:W-:Y:S04]  /*93a0*/  FADD.FTZ R0, R113, R0 ;  /* 0x0000000071007221 */ /* 0x000fe80000010000 */
[----:B------:R-:W-:Y:S02]  /*93b0*/  FADD.FTZ R0, R112, R0 ;  /* 0x0000000070007221 */ /* 0x000fe40000010000 */
[C---:B--2---:R-:W-:Y:S03]  /*93c0*/  HMMA.16816.F32 R112, R132.reuse, R116, R44 ;  /* 0x000000748470723c */ /* 0x044fe6000000182c */
[----:B------:R-:W-:Y:S04]  /*93d0*/  FADD.FTZ R0, R123, R0 ;  /* 0x000000007b007221 */ /* 0x000fe80000010000 */
[----:B------:R-:W-:Y:S01]  /*93e0*/  FADD.FTZ R0, R122, R0 ;  /* 0x000000007a007221 */ /* 0x000fe20000010000 */
[C---:B------:R-:W-:Y:S04]  /*93f0*/  HMMA.16816.F32 R116, R132.reuse, R118, R48 ;  /* 0x000000768474723c */ /* 0x040fe80000001830 */
[----:B------:R-:W-:Y:S04]  /*9400*/  FADD.FTZ R0, R121, R0 ;  /* 0x0000000079007221 */ /* 0x000fe80000010000 */
[----:B------:R-:W-:Y:S02]  /*9410*/  FADD.FTZ R0, R120, R0 ;  /* 0x0000000078007221 */ /* 0x000fe40000010000 */
[C---:B-1----:R-:W-:Y:S03]  /*9420*/  HMMA.16816.F32 R120, R132.reuse, R124, R52 ;  /* 0x0000007c8478723c */ /* 0x042fe60000001834 */
[----:B------:R-:W-:Y:S04]  /*9430*/  FADD.FTZ R0, R131, R0 ;  /* 0x0000000083007221 */ /* 0x000fe80000010000 */
[----:B------:R-:W-:Y:S01]  /*9440*/  FADD.FTZ R0, R130, R0 ;  /* 0x0000000082007221 */ /* 0x000fe20000010000 */
[C---:B------:R-:W-:Y:S04]  /*9450*/  HMMA.16816.F32 R124, R132.reuse, R126, R56 ;  /* 0x0000007e847c723c */ /* 0x040fe80000001838 */
[----:B------:R-:W-:Y:S04]  /*9460*/  FADD.FTZ R0, R129, R0 ;  /* 0x0000000081007221 */ /* 0x000fe80000010000 */
[----:B------:R-:W-:Y:S02]  /*9470*/  FADD.FTZ R0, R128, R0 ;  /* 0x0000000080007221 */ /* 0x000fe40000010000 */
[C---:B------:R-:W-:Y:S03]  /*9480*/  HMMA.16816.F32 R128, R132.reuse, R4, R60 ;  /* 0x000000048480723c */ /* 0x040fe6000000183c */
[----:B------:R-:W-:Y:S04]  /*9490*/  FADD.FTZ R0, R139, R0 ;  /* 0x000000008b007221 */ /* 0x000fe80000010000 */
[----:B------:R-:W-:Y:S01]  /*94a0*/  FADD.FTZ R4, R138, R0 ;  /* 0x000000008a047221 */ /* 0x000fe20000010000 */
[----:B------:R-:W-:Y:S04]  /*94b0*/  HMMA.16816.F32 R132, R132, R6, R64 ;  /* 0x000000068484723c */ /* 0x000fe80000001840 */
[----:B------:R-:W-:Y:S02]  /*94c0*/  FADD.FTZ R0, R151, R2 ;  /* 0x0000000297007221 */ /* 0x000fe40000010000 */
[----:B------:R-:W-:Y:S02]  /*94d0*/  FADD.FTZ R4, R137, R4 ;  /* 0x0000000489047221 */ /* 0x000fe40000010000 */
[----:B------:R-:W-:Y:S04]  /*94e0*/  FADD.FTZ R0, R150, R0 ;  /* 0x0000000096007221 */ /* 0x000fe80000010000 */
[----:B------:R-:W-:Y:S01]  /*94f0*/  FADD.FTZ R4, R70, R4 ;  /* 0x0000000446047221 */ /* 0x000fe20000010000 */
[----:B------:R-:W-:Y:S01]  /*9500*/  MOV R70, R3 ;  /* 0x0000000300467202 */ /* 0x000fe20000000f00 */
[----:B------:R-:W-:Y:S02]  /*9510*/  FADD.FTZ R2, R149, R0 ;  /* 0x0000000095027221 */ /* 0x000fe40000010000 */
[----:B------:R-:W-:Y:S02]  /*9520*/  FADD.FTZ R0, R71, R4 ;  /* 0x0000000447007221 */ /* 0x000fe40000010000 */
[----:B------:R-:W-:Y:S02]  /*9530*/  FADD.FTZ R2, R148, R2 ;  /* 0x0000000294027221 */ /* 0x000fe40000010000 */
[----:B------:R-:W-:Y:S01]  /*9540*/  FADD.FTZ R0, R69, R0 ;  /* 0x0000000045007221 */ /* 0x000fe20000010000 */
[----:B------:R-:W-:Y:S02]  /*9550*/  MOV R69, R68 ;  /* 0x0000004400457202 */ /* 0x000fe40000000f00 */
[----:B------:R1:W-:Y:S04]  /*9560*/  STL [R1], R2 ;  /* 0x0000000201007387 */ /* 0x0003e80000100800 */
[----:B------:R1:W-:Y:S01]  /*9570*/  STL [R1+0x4], R0 ;  /* 0x0000040001007387 */ /* 0x0003e20000100800 */
[----:B------:R-:W-:-:S05]  /*9580*/  @P1 BRA `(.L_x_3) ;  /* 0xffffc0b000001947 */ /* 0x000fca000383ffff */
.L_x_2:
[----:B-1----:R-:W2:Y:S04]  /*9590*/  LDL.LU R2, [R1] ;  /* 0x0000000001027983 */ /* 0x002ea80000300800 */
[----:B------:R-:W3:Y:S04]  /*95a0*/  LDL.LU R0, [R1+0x4] ;  /* 0x0000040001007983 */ /* 0x000ee80000300800 */
[----:B------:R-:W4:Y:S01]  /*95b0*/  LDL.LU R13, [R1+0x48] ;  /* 0x00004800010d7983 */ /* 0x000f220000300800 */
[----:B------:R-:W-:-:S03]  /*95c0*/  MOV R44, c[0x0][0x4e8] ;  /* 0x00013a00002c7a02 */ /* 0x000fc60000000f00 */
[----:B------:R-:W4:Y:S01]  /*95d0*/  LDL.LU R45, [R1+0x50] ;  /* 0x00005000012d7983 */ /* 0x000f220000300800 */
[----:B------:R-:W-:-:S03]  /*95e0*/  ISETP.NE.AND P0, PT, R44, 0x1, PT ;  /* 0x000000012c00780c */ /* 0x000fc60003f05270 */
[----:B------:R-:W1:Y:S04]  /*95f0*/  S2R R4, SR_CTAID.Y ;  /* 0x0000000000047919 */ /* 0x000e680000002600 */
[----:B------:R-:W1:Y:S04]  /*9600*/  S2R R5, SR_TID.X ;  /* 0x0000000000057919 */ /* 0x000e680000002100 */
[----:B------:R-:W4:Y:S04]  /*9610*/  LDL.LU R49, [R1+0x44] ;  /* 0x0000440001317983 */ /* 0x000f280000300800 */
[----:B------:R-:W2:Y:S04]  /*9620*/  S2R R40, SR_CTAID.Z ;  /* 0x0000000000287919 */ /* 0x000ea80000002700 */
[----:B------:R-:W4:Y:S01]  /*9630*/  LDL R48, [R1+0x4c] ;  /* 0x00004c0001307983 */ /* 0x000f220000100800 */
[----:B------:R-:W-:-:S03]  /*9640*/  MOV R42, 0xff800000 ;  /* 0xff800000002a7802 */ /* 0x000fc60000000f00 */
[----:B------:R2:W5:Y:S01]  /*9650*/  LDL.64 R46, [R1+0x20] ;  /* 0x00002000012e7983 */ /* 0x0005620000100a00 */
[----:B-1----:R-:W-:Y:S01]  /*9660*/  IMAD.WIDE.U32 R18, R4, c[0x0][0x490], RZ ;  /* 0x0001240004127a25 */ /* 0x002fe200078e00ff */
[----:B------:R-:W-:-:S03]  /*9670*/  SHF.R.S32.HI R12, RZ, 0x1f, R5 ;  /* 0x0000001fff0c7819 */ /* 0x000fc60000011405 */
[----:B------:R-:W-:Y:S01]  /*9680*/  IMAD.WIDE.U32 R20, R4, c[0x0][0x3e8], RZ ;  /* 0x0000fa0004147a25 */ /* 0x000fe200078e00ff */
[----:B------:R-:W-:Y:S01]  /*9690*/  MOV R41, 0xff800000 ;  /* 0xff80000000297802 */ /* 0x000fe20000000f00 */
[----:B------:R-:W-:Y:S06]  /*96a0*/  BAR.SYNC.DEFER_BLOCKING 0x1, 0x100 ;  /* 0x0044000000007b1d */ /* 0x000fec0000010000 */
[----:B--2---:R-:W1:Y:S04]  /*96b0*/  SHFL.BFLY PT, R6, R2, 0x2, 0x1f ;  /* 0x0c401f0002067f89 */ /* 0x004e6800000e0000 */
[----:B---3--:R-:W2:Y:S01]  /*96c0*/  SHFL.BFLY PT, R7, R0, 0x2, 0x1f ;  /* 0x0c401f0000077f89 */ /* 0x008ea200000e0000 */
[----:B----4-:R-:W-:-:S02]  /*96d0*/  IMAD.MOV.U32 R14, RZ, RZ, R13 ;  /* 0x000000ffff0e7224 */ /* 0x010fc400078e000d */
[----:B-1----:R-:W-:Y:S02]  /*96e0*/  FADD.FTZ R6, R6, R2 ;  /* 0x0000000206067221 */ /* 0x002fe40000010000 */
[----:B--2---:R-:W-:-:S03]  /*96f0*/  FADD.FTZ R7, R7, R0 ;  /* 0x0000000007077221 */ /* 0x004fc60000010000 */
[----:B------:R-:W1:Y:S04]  /*9700*/  SHFL.BFLY PT, R0, R6, 0x1, 0x1f ;  /* 0x0c201f0006007f89 */ /* 0x000e6800000e0000 */
[----:B------:R-:W2:Y:S01]  /*9710*/  SHFL.BFLY PT, R2, R7, 0x1, 0x1f ;  /* 0x0c201f0007027f89 */ /* 0x000ea200000e0000 */
[----:B-1----:R-:W-:Y:S01]  /*9720*/  FADD.FTZ R6, R6, R0 ;  /* 0x0000000006067221 */ /* 0x002fe20000010000 */
[----:B------:R-:W-:Y:S01]  /*9730*/  SHF.R.S32.HI R0, RZ, 0x1f, R4 ;  /* 0x0000001fff007819 */ /* 0x000fe20000011404 */
[----:B--2---:R-:W-:-:S03]  /*9740*/  FADD.FTZ R7, R7, R2 ;  /* 0x0000000207077221 */ /* 0x004fc60000010000 */
[----:B------:R-:W-:Y:S01]  /*9750*/  FSETP.NE.FTZ.AND P2, PT, R6, RZ, PT ;  /* 0x000000ff0600720b */ /* 0x000fe20003f55000 */
[C---:B------:R-:W-:Y:S01]  /*9760*/  IMAD R16, R0.reuse, c[0x0][0x490], RZ ;  /* 0x0001240000107a24 */ /* 0x040fe200078e02ff */
[----:B------:R-:W-:Y:S01]  /*9770*/  MOV R2, RZ ;  /* 0x000000ff00027202 */ /* 0x000fe20000000f00 */
[----:B------:R-:W-:Y:S01]  /*9780*/  IMAD R8, R0, c[0x0][0x3e8], RZ ;  /* 0x0000fa0000087a24 */ /* 0x000fe200078e02ff */
[----:B------:R-:W-:Y:S01]  /*9790*/  FSETP.NE.FTZ.AND P1, PT, R7, RZ, PT ;  /* 0x000000ff0700720b */ /* 0x000fe20003f35000 */
[C---:B------:R-:W-:Y:S02]  /*97a0*/  IMAD R16, R4.reuse, c[0x0][0x494], R16 ;  /* 0x0001250004107a24 */ /* 0x040fe400078e0210 */
[----:B------:R-:W-:Y:S01]  /*97b0*/  IMAD R8, R4, c[0x0][0x3ec], R8 ;  /* 0x0000fb0004087a24 */ /* 0x000fe200078e0208 */
[CC--:B------:R-:W-:Y:S01]  /*97c0*/  LEA.HI R4, R12.reuse, R5.reuse, RZ, 0x2 ;  /* 0x000000050c047211 */ /* 0x0c0fe200078f10ff */
[----:B------:R-:W-:Y:S01]  /*97d0*/  @P0 IMAD.HI.U32 R0, R13, c[0x0][0x4ec], RZ ;  /* 0x00013b000d000a27 */ /* 0x000fe200078e00ff */
[----:B------:R-:W-:-:S02]  /*97e0*/  LEA.HI R12, R12, R5, RZ, 0x5 ;  /* 0x000000050c0c7211 */ /* 0x000fc400078f28ff */
[----:B------:R-:W-:Y:S01]  /*97f0*/  LOP3.LUT R10, R4, 0xfffffffc, RZ, 0xc0, !PT ;  /* 0xfffffffc040a7812 */ /* 0x000fe200078ec0ff */
[----:B------:R-:W1:Y:S01]  /*9800*/  @P2 MUFU.RCP R2, R6 ;  /* 0x0000000600022308 */ /* 0x000e620000001000 */
[----:B------:R-:W-:Y:S02]  /*9810*/  LOP3.LUT R11, R12, 0xffffffe0, RZ, 0xc0, !PT ;  /* 0xffffffe00c0b7812 */ /* 0x000fe400078ec0ff */
[----:B------:R-:W-:Y:S02]  /*9820*/  @P0 SHF.R.U32.HI R14, RZ, c[0x0][0x4f0], R0 ;  /* 0x00013c00ff0e0a19 */ /* 0x000fe40000011600 */
[----:B------:R-:W-:Y:S01]  /*9830*/  IADD3 R10, -R10, R5, RZ ;  /* 0x000000050a0a7210 */ /* 0x000fe20007ffe1ff */
[----:B------:R-:W-:Y:S01]  /*9840*/  IMAD.IADD R11, R5, 0x1, -R11 ;  /* 0x00000001050b7824 */ /* 0x000fe200078e0a0b */
[----:B------:R-:W-:Y:S02]  /*9850*/  IADD3 R5, -R14, RZ, RZ ;  /* 0x000000ff0e057210 */ /* 0x000fe40007ffe1ff */
[----:B------:R-:W-:-:S02]  /*9860*/  IADD3 R9, R21, R8, RZ ;  /* 0x0000000815097210 */ /* 0x000fc40007ffe0ff */
[----:B------:R-:W-:Y:S01]  /*9870*/  IADD3 R17, R19, R16, RZ ;  /* 0x0000001013117210 */ /* 0x000fe20007ffe0ff */
[----:B------:R-:W-:Y:S01]  /*9880*/  IMAD R39, R5, c[0x0][0x4e8], R13 ;  /* 0x00013a0005277a24 */ /* 0x000fe200078e020d */
[----:B------:R-:W-:Y:S01]  /*9890*/  LOP3.LUT P4, RZ, R11, 0x3, RZ, 0xc0, !PT ;  /* 0x000000030bff7812 */ /* 0x000fe2000788c0ff */
[----:B------:R-:W2:Y:S01]  /*98a0*/  @P2 MUFU.LG2 R6, R6 ;  /* 0x0000000600062308 */ /* 0x000ea20000000c00 */
[----:B------:R-:W-:Y:S01]  /*98b0*/  MOV R8, R20 ;  /* 0x0000001400087202 */ /* 0x000fe20000000f00 */
[C---:B-1----:R-:W-:Y:S01]  /*98c0*/  FMUL.FTZ R73, R2.reuse, R73 ;  /* 0x0000004902497220 */ /* 0x042fe20000410000 */
[----:B------:R-:W-:Y:S01]  /*98d0*/  SHF.R.S32.HI R5, RZ, 0x2, R4 ;  /* 0x00000002ff057819 */ /* 0x000fe20000011404 */
[C---:B------:R-:W-:Y:S01]  /*98e0*/  FMUL.FTZ R11, R2.reuse, R72 ;  /* 0x00000048020b7220 */ /* 0x040fe20000410000 */
[----:B------:R-:W-:Y:S01]  /*98f0*/  MOV R0, RZ ;  /* 0x000000ff00007202 */ /* 0x000fe20000000f00 */
[C---:B------:R-:W-:Y:S02]  /*9900*/  FMUL.FTZ R77, R2.reuse, R77 ;  /* 0x0000004d024d7220 */ /* 0x040fe40000410000 */
[----:B------:R-:W-:-:S02]  /*9910*/  FMUL.FTZ R19, R2, R76 ;  /* 0x0000004c02137220 */ /* 0x000fc40000410000 */
[C---:B------:R-:W-:Y:S02]  /*9920*/  FMUL.FTZ R81, R2.reuse, R81 ;  /* 0x0000005102517220 */ /* 0x040fe40000410000 */
[C---:B------:R-:W-:Y:S02]  /*9930*/  FMUL.FTZ R22, R2.reuse, R80 ;  /* 0x0000005002167220 */ /* 0x040fe40000410000 */
[C---:B------:R-:W-:Y:S02]  /*9940*/  FMUL.FTZ R85, R2.reuse, R85 ;  /* 0x0000005502557220 */ /* 0x040fe40000410000 */
[C---:B------:R-:W-:Y:S02]  /*9950*/  FMUL.FTZ R20, R2.reuse, R84 ;  /* 0x0000005402147220 */ /* 0x040fe40000410000 */
        /* <DEDUP_REMOVED lines=23> */
[----:B------:R-:W-:Y:S01]  /*9ad0*/  FMUL.FTZ R27, R2, R132 ;  /* 0x00000084021b7220 */ /* 0x000fe20000410000 */
[----:B------:R-:W-:Y:S01]  /*9ae0*/  SHF.R.S32.HI R2, RZ, 0x1f, R4 ;  /* 0x0000001fff027819 */ /* 0x000fe20000011404 */
[----:B------:R-:W-:-:S03]  /*9af0*/  IMAD.MOV.U32 R16, RZ, RZ, R18 ;  /* 0x000000ffff107224 */ /* 0x000fc600078e0012 */
[----:B------:R-:W-:-:S04]  /*9b00*/  LEA.HI R2, R2, R5, RZ, 0x3 ;  /* 0x0000000502027211 */ /* 0x000fc800078f18ff */
[----:B------:R-:W-:Y:S02]  /*9b10*/  LOP3.LUT R2, R2, 0xfffffff8, RZ, 0xc0, !PT ;  /* 0xfffffff802027812 */ /* 0x000fe400078ec0ff */
[----:B------:R-:W-:-:S03]  /*9b20*/  SHF.R.S32.HI R4, RZ, 0x1f, R40 ;  /* 0x0000001fff047819 */ /* 0x000fc60000011428 */
[----:B------:R-:W-:Y:S02]  /*9b30*/  IMAD.IADD R5, R5, 0x1, -R2 ;  /* 0x0000000105057824 */ /* 0x000fe400078e0a02 */
[----:B------:R-:W-:Y:S02]  /*9b40*/  @P2 IMAD.MOV.U32 R2, RZ, RZ, 0x3f317218 ;  /* 0x3f317218ff022424 */ /* 0x000fe400078e00ff */
[C---:B------:R-:W-:Y:S02]  /*9b50*/  IMAD R43, R4.reuse, c[0x0][0x498], RZ ;  /* 0x00012600042b7a24 */ /* 0x040fe400078e02ff */
[----:B------:R-:W-:Y:S02]  /*9b60*/  IMAD R15, R4, c[0x0][0x3f0], RZ ;  /* 0x0000fc00040f7a24 */ /* 0x000fe400078e02ff */
[----:B--2---:R-:W-:Y:S02]  /*9b70*/  @P2 FMUL.FTZ R6, R6, 0.69314718246459960938 ;  /* 0x3f31721806062820 */ /* 0x004fe40000410000 */
[----:B------:R-:W-:-:S04]  /*9b80*/  @P2 FMUL.FTZ R4, R2, c[0x0][0x2d0] ;  /* 0x0000b40002042a20 */ /* 0x000fc80000410000 */
[----:B------:R-:W-:Y:S01]  /*9b90*/  @P2 FFMA.FTZ R42, R4, R68, R6 ;  /* 0x00000044042a2223 */ /* 0x000fe20000010006 */
[----:B------:R-:W-:Y:S02]  /*9ba0*/  SHF.R.S32.HI R4, RZ, 0x2, R45 ;  /* 0x00000002ff047819 */ /* 0x000fe4000001142d */
[----:B------:R1:W5:Y:S01]  /*9bb0*/  LDL R45, [R1+0x18] ;  /* 0x00001800012d7983 */ /* 0x0003620000100800 */
[----:B------:R-:W2:Y:S08]  /*9bc0*/  @P1 MUFU.RCP R0, R7 ;  /* 0x0000000700001308 */ /* 0x000eb00000001000 */
[----:B------:R-:W3:Y:S01]  /*9bd0*/  @P1 MUFU.LG2 R7, R7 ;  /* 0x0000000700071308 */ /* 0x000ee20000000c00 */
[----:B--2---:R-:W-:-:S02]  /*9be0*/  FMUL.FTZ R75, R0, R75 ;  /* 0x0000004b004b7220 */ /* 0x004fc40000410000 */
        /* <DEDUP_REMOVED lines=30> */
[----:B------:R-:W-:Y:S01]  /*9dd0*/  FMUL.FTZ R134, R0, R134 ;  /* 0x0000008600867220 */ /* 0x000fe20000410000 */
[----:B------:R-:W-:Y:S01]  /*9de0*/  @P1 MOV R0, 0x3f317218 ;  /* 0x3f31721800001802 */ /* 0x000fe20000000f00 */
[----:B---3--:R-:W-:-:S04]  /*9df0*/  @P1 FMUL.FTZ R2, R7, 0.69314718246459960938 ;  /* 0x3f31721807021820 */ /* 0x008fc80000410000 */
[----:B------:R-:W-:-:S04]  /*9e00*/  @P1 FMUL.FTZ R0, R0, c[0x0][0x2d0] ;  /* 0x0000b40000001a20 */ /* 0x000fc80000410000 */
[----:B------:R-:W-:Y:S01]  /*9e10*/  @P1 FFMA.FTZ R41, R0, R3, R2 ;  /* 0x0000000300291223 */ /* 0x000fe20000010002 */
[----:B------:R-:W-:Y:S01]  /*9e20*/  SHF.R.S32.HI R0, RZ, 0x5, R12 ;  /* 0x00000005ff007819 */ /* 0x000fe2000001140c */
[C---:B------:R-:W-:Y:S02]  /*9e30*/  IMAD R43, R40.reuse, c[0x0][0x49c], R43 ;  /* 0x00012700282b7a24 */ /* 0x040fe400078e022b */
[C---:B------:R-:W-:Y:S01]  /*9e40*/  IMAD R15, R40.reuse, c[0x0][0x3f4], R15 ;  /* 0x0000fd00280f7a24 */ /* 0x040fe200078e020f */
[----:B------:R-:W-:Y:S01]  /*9e50*/  SHF.R.S32.HI R3, RZ, 0x1f, R0 ;  /* 0x0000001fff037819 */ /* 0x000fe20000011400 */
[----:B------:R-:W-:-:S04]  /*9e60*/  IMAD.WIDE.U32 R16, R40, c[0x0][0x498], R16 ;  /* 0x0001260028107a25 */ /* 0x000fc800078e0010 */
[----:B------:R-:W-:Y:S02]  /*9e70*/  IMAD.WIDE.U32 R8, R40, c[0x0][0x3f0], R8 ;  /* 0x0000fc0028087a25 */ /* 0x000fe400078e0008 */
[----:B------:R-:W2:Y:S01]  /*9e80*/  S2R R40, SR_CTAID.X ;  /* 0x0000000000287919 */ /* 0x000ea20000002500 */
[----:B------:R-:W-:Y:S02]  /*9e90*/  LEA.HI R3, R3, R0, RZ, 0x3 ;  /* 0x0000000003037211 */ /* 0x000fe400078f18ff */
[----:B------:R-:W-:Y:S02]  /*9ea0*/  LEA.HI R2, R10, R10, RZ, 0x1 ;  /* 0x0000000a0a027211 */ /* 0x000fe400078f08ff */
[----:B------:R-:W-:Y:S02]  /*9eb0*/  LOP3.LUT R3, R3, 0xffffff8, RZ, 0xc0, !PT ;  /* 0x0ffffff803037812 */ /* 0x000fe400078ec0ff */
[----:B------:R-:W-:Y:S02]  /*9ec0*/  LOP3.LUT R2, R2, 0x1ffffffe, RZ, 0xc0, !PT ;  /* 0x1ffffffe02027812 */ /* 0x000fe400078ec0ff */
[----:B------:R-:W-:-:S02]  /*9ed0*/  IADD3 R6, R0, -R3, RZ ;  /* 0x8000000300067210 */ /* 0x000fc40007ffe0ff */
[----:B------:R-:W-:Y:S01]  /*9ee0*/  LEA R12, R0, R10, 0x9 ;  /* 0x0000000a000c7211 */ /* 0x000fe200078e48ff */
[----:B------:R-:W-:Y:S01]  /*9ef0*/  IMAD.IADD R10, R10, 0x1, -R2 ;  /* 0x000000010a0a7824 */ /* 0x000fe200078e0a02 */
[C---:B------:R-:W-:Y:S02]  /*9f00*/  LOP3.LUT R2, R5.reuse, 0x1, RZ, 0xc0, !PT ;  /* 0x0000000105027812 */ /* 0x040fe400078ec0ff */
[C---:B------:R-:W-:Y:S02]  /*9f10*/  R2P PR, R5.reuse, 0x6 ;  /* 0x0000000605007804 */ /* 0x040fe40000000000 */
[----:B------:R-:W-:Y:S02]  /*9f20*/  SHF.L.U32 R5, R5, 0x6, RZ ;  /* 0x0000000605057819 */ /* 0x000fe400000006ff */
[----:B------:R-:W-:Y:S02]  /*9f30*/  LEA R4, R6, R4, 0x4 ;  /* 0x0000000406047211 */ /* 0x000fe400078e20ff */
[----:B------:R-:W-:-:S02]  /*9f40*/  SHF.R.S32.HI R0, RZ, 0x1f, R14 ;  /* 0x0000001fff007819 */ /* 0x000fc4000001140e */
[----:B------:R-:W-:Y:S02]  /*9f50*/  LOP3.LUT R5, R5, 0x1c0, RZ, 0xc0, !PT ;  /* 0x000001c005057812 */ /* 0x000fe400078ec0ff */
[----:B------:R-:W-:Y:S01]  /*9f60*/  LEA R10, R10, R4, 0x3 ;  /* 0x000000040a0a7211 */ /* 0x000fe200078e18ff */
[----:B------:R-:W-:Y:S01]  /*9f70*/  IMAD R0, R0, c[0x0][0x3e0], RZ ;  /* 0x0000f80000007a24 */ /* 0x000fe200078e02ff */
[----:B------:R-:W-:Y:S02]  /*9f80*/  LEA.HI R7, R5, R5, RZ, 0x1d ;  /* 0x0000000505077211 */ /* 0x000fe400078fe8ff */
[----:B--2---:R-:W-:Y:S01]  /*9f90*/  LEA R10, R40, R10, 0x7 ;  /* 0x0000000a280a7211 */ /* 0x004fe200078e38ff */
[----:B------:R-:W-:Y:S01]  /*9fa0*/  IMAD R6, R14, c[0x0][0x3e4], R0 ;  /* 0x0000f9000e067a24 */ /* 0x000fe200078e0200 */
[----:B------:R-:W-:Y:S01]  /*9fb0*/  ISETP.NE.U32.AND P3, PT, R2, 0x1, PT ;  /* 0x000000010200780c */ /* 0x000fe20003f65070 */
[----:B------:R-:W-:Y:S01]  /*9fc0*/  IMAD R44, R44, c[0x0][0x388], RZ ;  /* 0x0000e2002c2c7a24 */ /* 0x000fe200078e02ff */
[----:B------:R-:W-:Y:S01]  /*9fd0*/  LEA R0, R40, R4, 0x7 ;  /* 0x0000000428007211 */ /* 0x000fe200078e38ff */
[----:B------:R-:W-:Y:S01]  /*9fe0*/  @P0 IMAD.HI.U32 R5, R10, c[0x0][0x4ec], RZ ;  /* 0x00013b000a050a27 */ /* 0x000fe200078e00ff */
[----:B------:R-:W-:-:S02]  /*9ff0*/  LEA R7, R12, R7, 0x1 ;  /* 0x000000070c077211 */ /* 0x000fc400078e08ff */
[----:B------:R-:W-:Y:S01]  /*a000*/  IADD3 R3, R9, R15, RZ ;  /* 0x0000000f09037210 */ /* 0x000fe20007ffe0ff */
[----:B------:R-:W-:Y:S01]  /*a010*/  IMAD.MOV.U32 R2, RZ, RZ, R8 ;  /* 0x000000ffff027224 */ /* 0x000fe200078e0008 */
[----:B------:R-:W-:Y:S02]  /*a020*/  F2FP.PACK_AB R11, R73, R11 ;  /* 0x0000000b490b723e */ /* 0x000fe400000000ff */
[C---:B------:R-:W-:Y:S02]  /*a030*/  IADD3 R4, R0.reuse, 0x8, RZ ;  /* 0x0000000800047810 */ /* 0x040fe40007ffe0ff */
[----:B------:R-:W-:Y:S02]  /*a040*/  SHF.L.U32 R7, R7, 0x1, RZ ;  /* 0x0000000107077819 */ /* 0x000fe400000006ff */
[----:B------:R-:W-:Y:S02]  /*a050*/  ISETP.GE.OR P5, PT, R0, R44, P4 ;  /* 0x0000002c0000720c */ /* 0x000fe400027a6670 */
[----:B------:R-:W-:Y:S01]  /*a060*/  MOV R0, R10 ;  /* 0x0000000a00007202 */ /* 0x000fe20000000f00 */
[----:B------:R-:W-:Y:S01]  /*a070*/  IMAD.WIDE.U32 R2, R14, c[0x0][0x3e0], R2 ;  /* 0x0000f8000e027a25 */ /* 0x000fe200078e0002 */
[----:B------:R-:W-:Y:S01]  /*a080*/  @P0 SHF.R.U32.HI R0, RZ, c[0x0][0x4f0], R5 ;  /* 0x00013c00ff000a19 */ /* 0x000fe20000011605 */
[----:B------:R2:W-:Y:S01]  /*a090*/  STS [R7+0x80], R11 ;  /* 0x0000800b07007388 */ /* 0x0005e20000000800 */
[----:B------:R-:W-:Y:S01]  /*a0a0*/  IADD3 R8, R7, 0x80, RZ ;  /* 0x0000008007087810 */ /* 0x000fe20007ffe0ff */
[----:B------:R-:W-:Y:S01]  /*a0b0*/  IMAD.IADD R3, R3, 0x1, R6 ;  /* 0x0000000103037824 */ /* 0x000fe200078e0206 */
[----:B------:R-:W-:-:S02]  /*a0c0*/  IADD3 R6, R7, 0x70, RZ ;  /* 0x0000007007067810 */ /* 0x000fc40007ffe0ff */
[----:B------:R-:W-:Y:S02]  /*a0d0*/  @P3 IADD3 R6, R8, 0x10, RZ ;  /* 0x0000001008063810 */ /* 0x000fe40007ffe0ff */
[----:B------:R-:W-:Y:S02]  /*a0e0*/  SHF.R.S32.HI R9, RZ, 0x1f, R0 ;  /* 0x0000001fff097819 */ /* 0x000fe40000011400 */
[----:B------:R-:W-:Y:S01]  /*a0f0*/  IADD3 R8, P0, R0, R16, RZ ;  /* 0x0000001000087210 */ /* 0x000fe20007f1e0ff */
[----:B------:R-:W-:Y:S01]  /*a100*/  IMAD.WIDE.U32 R14, R39, c[0x0][0x3d8], R2 ;  /* 0x0000f600270e7a25 */ /* 0x000fe200078e0002 */
[----:B------:R-:W-:Y:S02]  /*a110*/  ISETP.GE.OR P4, PT, R4, R44, P4 ;  /* 0x0000002c0400720c */ /* 0x000fe40002786670 */
[----:B--2---:R-:W-:-:S05]  /*a120*/  IADD3 R11, -R0, RZ, RZ ;  /* 0x000000ff000b7210 */ /* 0x004fca0007ffe1ff */
[----:B------:R-:W-:Y:S01]  /*a130*/  IMAD R0, R11, c[0x0][0x4e8], R10 ;  /* 0x00013a000b007a24 */ /* 0x000fe200078e020a */
[----:B------:R-:W-:-:S04]  /*a140*/  IADD3.X R9, R9, R17, R43, P0, !PT ;  /* 0x0000001109097210 */ /* 0x000fc800007fe42b */
[----:B------:R-:W-:Y:S01]  /*a150*/  SHF.R.S32.HI R2, RZ, 0x1f, R0 ;  /* 0x0000001fff027819 */ /* 0x000fe20000011400 */
[----:B------:R-:W-:Y:S01]  /*a160*/  IMAD.MOV.U32 R5, RZ, RZ, 0x20 ;  /* 0x00000020ff057424 */ /* 0x000fe200078e00ff */
[----:B------:R-:W-:-:S03]  /*a170*/  SHF.R.S32.HI R4, RZ, 0x1f, R39 ;  /* 0x0000001fff047819 */ /* 0x000fc60000011427 */
[----:B------:R-:W-:Y:S02]  /*a180*/  IMAD R10, R2, c[0x0][0x488], RZ ;  /* 0x00012200020a7a24 */ /* 0x000fe400078e02ff */
[----:B------:R-:W-:Y:S02]  /*a190*/  IMAD.MOV.U32 R11, RZ, RZ, 0x40 ;  /* 0x00000040ff0b7424 */ /* 0x000fe400078e00ff */
[----:B------:R-:W-:Y:S01]  /*a1a0*/  IMAD.WIDE.U32 R2, R0, c[0x0][0x488], R8 ;  /* 0x0001220000027a25 */ /* 0x000fe200078e0008 */
[----:B------:R-:W-:-:S03]  /*a1b0*/  SEL R5, R5, 0xffffffe0, !P1 ;  /* 0xffffffe005057807 */ /* 0x000fc60004800000 */
[----:B------:R-:W-:Y:S02]  /*a1c0*/  IMAD R4, R4, c[0x0][0x3d8], RZ ;  /* 0x0000f60004047a24 */ /* 0x000fe400078e02ff */
[----:B------:R-:W-:Y:S01]  /*a1d0*/  IMAD R0, R0, c[0x0][0x48c], R10 ;  /* 0x0001230000007a24 */ /* 0x000fe200078e020a */
[----:B------:R-:W-:Y:S01]  /*a1e0*/  F2FP.PACK_AB R13, R75, R13 ;  /* 0x0000000d4b0d723e */ /* 0x000fe200000000ff */
[----:B------:R-:W-:Y:S01]  /*a1f0*/  IMAD R40, R39, c[0x0][0x3dc], R4 ;  /* 0x0000f70027287a24 */ /* 0x000fe200078e0204 */
[----:B------:R-:W-:Y:S02]  /*a200*/  SEL R11, R11, 0xffffffc0, !P2 ;  /* 0xffffffc00b0b7807 */ /* 0x000fe40005000000 */
[----:B------:R-:W-:Y:S02]  /*a210*/  F2FP.PACK_AB R19, R77, R19 ;  /* 0x000000134d13723e */ /* 0x000fe400000000ff */
[----:B------:R-:W-:Y:S02]  /*a220*/  F2FP.PACK_AB R18, R79, R18 ;  /* 0x000000124f12723e */ /* 0x000fe400000000ff */
[----:B------:R-:W-:-:S02]  /*a230*/  IADD3 R4, R7, R5, RZ ;  /* 0x0000000507047210 */ /* 0x000fc40007ffe0ff */
[----:B------:R-:W-:Y:S02]  /*a240*/  LEA R10, P0, R2, c[0x0][0x450], 0x2 ;  /* 0x00011400020a7a11 */ /* 0x000fe400078010ff */
[----:B------:R-:W-:Y:S02]  /*a250*/  IADD3 R0, R3, R0, RZ ;  /* 0x0000000003007210 */ /* 0x000fe40007ffe0ff */
[----:B------:R-:W-:Y:S02]  /*a260*/  F2FP.PACK_AB R22, R81, R22 ;  /* 0x000000165116723e */ /* 0x000fe400000000ff */
[----:B------:R-:W-:Y:S02]  /*a270*/  F2FP.PACK_AB R21, R83, R21 ;  /* 0x000000155315723e */ /* 0x000fe400000000ff */
[----:B------:R-:W-:Y:S02]  /*a280*/  F2FP.PACK_AB R20, R85, R20 ;  /* 0x000000145514723e */ /* 0x000fe400000000ff */
[----:B------:R-:W-:-:S02]  /*a290*/  F2FP.PACK_AB R23, R87, R23 ;  /* 0x000000175717723e */ /* 0x000fc400000000ff */
[----:B------:R-:W-:Y:S01]  /*a2a0*/  IADD3 R5, R5, R6, RZ ;  /* 0x0000000605057210 */ /* 0x000fe20007ffe0ff */
[----:B------:R-:W-:Y:S01]  /*a2b0*/  STS [R7+0x480], R13 ;  /* 0x0004800d07007388 */ /* 0x000fe20000000800 */
[----:B------:R-:W-:Y:S02]  /*a2c0*/  F2FP.PACK_AB R26, R89, R26 ;  /* 0x0000001a591a723e */ /* 0x000fe400000000ff */
[----:B------:R-:W-:Y:S02]  /*a2d0*/  F2FP.PACK_AB R25, R91, R25 ;  /* 0x000000195b19723e */ /* 0x000fe400000000ff */
[----:B------:R-:W-:Y:S01]  /*a2e0*/  IADD3 R8, R7, R11, RZ ;  /* 0x0000000b07087210 */ /* 0x000fe20007ffe0ff */
[----:B------:R-:W-:Y:S01]  /*a2f0*/  STS [R6], R19 ;  /* 0x0000001306007388 */ /* 0x000fe20000000800 */
[----:B------:R-:W-:Y:S02]  /*a300*/  F2FP.PACK_AB R24, R93, R24 ;  /* 0x000000185d18723e */ /* 0x000fe400000000ff */
[----:B------:R-:W-:Y:S01]  /*a310*/  F2FP.PACK_AB R29, R95, R29 ;  /* 0x0000001d5f1d723e */ /* 0x000fe200000000ff */
[----:B------:R-:W-:Y:S01]  /*a320*/  STS [R6+0x400], R18 ;  /* 0x0004001206007388 */ /* 0x000fe20000000800 */
[----:B------:R-:W-:-:S02]  /*a330*/  IADD3 R9, R11, R6, RZ ;  /* 0x000000060b097210 */ /* 0x000fc40007ffe0ff */
[----:B------:R-:W-:Y:S01]  /*a340*/  LEA.HI.X R3, R2, c[0x0][0x454], R0, 0x2, P0 ;  /* 0x0001150002037a11 */ /* 0x000fe200000f1400 */
[----:B------:R-:W-:Y:S01]  /*a350*/  IMAD.IADD R0, R11, 0x1, R4 ;  /* 0x000000010b007824 */ /* 0x000fe200078e0204 */
[----:B------:R-:W-:Y:S01]  /*a360*/  F2FP.PACK_AB R37, R97, R37 ;  /* 0x000000256125723e */ /* 0x000fe200000000ff */
[----:B------:R-:W-:Y:S01]  /*a370*/  STS [R4+0x80], R22 ;  /* 0x0000801604007388 */ /* 0x000fe20000000800 */
[----:B------:R-:W-:Y:S02]  /*a380*/  F2FP.PACK_AB R98, R99, R98 ;  /* 0x000000626362723e */ /* 0x000fe400000000ff */
[----:B------:R-:W-:Y:S01]  /*a390*/  F2FP.PACK_AB R38, R101, R38 ;  /* 0x000000266526723e */ /* 0x000fe200000000ff */
[----:B------:R-:W-:Y:S01]  /*a3a0*/  STS [R4+0x480], R21 ;  /* 0x0004801504007388 */ /* 0x000fe20000000800 */
[----:B------:R-:W-:Y:S02]  /*a3b0*/  F2FP.PACK_AB R102, R103, R102 ;  /* 0x000000666766723e */ /* 0x000fe400000000ff */
[----:B------:R-:W-:Y:S01]  /*a3c0*/  IADD3 R2, R5, R11, RZ ;  /* 0x0000000b05027210 */ /* 0x000fe20007ffe0ff */
[----:B------:R-:W-:Y:S01]  /*a3d0*/  STS [R5], R20 ;  /* 0x0000001405007388 */ /* 0x000fe20000000800 */
[----:B------:R-:W-:-:S02]  /*a3e0*/  F2FP.PACK_AB R36, R105, R36 ;  /* 0x000000246924723e */ /* 0x000fc400000000ff */
[----:B------:R-:W-:Y:S01]  /*a3f0*/  F2FP.PACK_AB R106, R107, R106 ;  /* 0x0000006a6b6a723e */ /* 0x000fe200000000ff */
[----:B------:R-:W-:Y:S01]  /*a400*/  STS [R5+0x400], R23 ;  /* 0x0004001705007388 */ /* 0x000fe20000000800 */
[----:B------:R-:W-:Y:S02]  /*a410*/  F2FP.PACK_AB R35, R109, R35 ;  /* 0x000000236d23723e */ /* 0x000fe400000000ff */
[----:B------:R-:W-:Y:S01]  /*a420*/  F2FP.PACK_AB R110, R111, R110 ;  /* 0x0000006e6f6e723e */ /* 0x000fe200000000ff */
[----:B------:R-:W-:Y:S01]  /*a430*/  STS [R8+0x80], R26 ;  /* 0x0000801a08007388 */ /* 0x000fe20000000800 */
[----:B------:R-:W-:Y:S02]  /*a440*/  F2FP.PACK_AB R34, R113, R34 ;  /* 0x000000227122723e */ /* 0x000fe400000000ff */
[----:B------:R-:W-:Y:S01]  /*a450*/  F2FP.PACK_AB R114, R115, R114 ;  /* 0x000000727372723e */ /* 0x000fe200000000ff */
[----:B------:R-:W-:Y:S01]  /*a460*/  STS [R8+0x480], R25 ;  /* 0x0004801908007388 */ /* 0x000fe20000000800 */
[----:B------:R-:W-:-:S02]  /*a470*/  F2FP.PACK_AB R33, R117, R33 ;  /* 0x000000217521723e */ /* 0x000fc400000000ff */
[----:B------:R-:W-:Y:S01]  /*a480*/  F2FP.PACK_AB R32, R119, R32 ;  /* 0x000000207720723e */ /* 0x000fe200000000ff */
[----:B------:R-:W-:Y:S01]  /*a490*/  STS [R9], R24 ;  /* 0x0000001809007388 */ /* 0x000fe20000000800 */
[----:B------:R-:W-:-:S03]  /*a4a0*/  F2FP.PACK_AB R31, R121, R31 ;  /* 0x0000001f791f723e */ /* 0x000fc600000000ff */
[----:B------:R-:W-:Y:S01]  /*a4b0*/  STS [R9+0x400], R29 ;  /* 0x0004001d09007388 */ /* 0x000fe20000000800 */
[----:B------:R-:W-:-:S03]  /*a4c0*/  F2FP.PACK_AB R122, R123, R122 ;  /* 0x0000007a7b7a723e */ /* 0x000fc600000000ff */
[----:B------:R-:W-:Y:S01]  /*a4d0*/  STS [R0+0x80], R37 ;  /* 0x0000802500007388 */ /* 0x000fe20000000800 */
[----:B------:R-:W-:-:S03]  /*a4e0*/  F2FP.PACK_AB R30, R125, R30 ;  /* 0x0000001e7d1e723e */ /* 0x000fc600000000ff */
[----:B------:R-:W-:Y:S01]  /*a4f0*/  STS [R0+0x480], R98 ;  /* 0x0004806200007388 */ /* 0x000fe20000000800 */
[----:B------:R-:W-:-:S03]  /*a500*/  F2FP.PACK_AB R126, R127, R126 ;  /* 0x0000007e7f7e723e */ /* 0x000fc600000000ff */
        /* <DEDUP_REMOVED lines=8> */
[----:B------:R-:W-:Y:S04]  /*a590*/  STS [R6+0x4000], R35 ;  /* 0x0040002306007388 */ /* 0x000fe80000000800 */
[----:B------:R-:W-:Y:S04]  /*a5a0*/  STS [R6+0x4400], R110 ;  /* 0x0044006e06007388 */ /* 0x000fe80000000800 */
[----:B------:R-:W-:Y:S04]  /*a5b0*/  STS [R4+0x4080], R34 ;  /* 0x0040802204007388 */ /* 0x000fe80000000800 */
[----:B------:R2:W-:Y:S04]  /*a5c0*/  STS [R4+0x4480], R114 ;  /* 0x0044807204007388 */ /* 0x0005e80000000800 */
[----:B------:R-:W-:Y:S04]  /*a5d0*/  STS [R5+0x4000], R33 ;  /* 0x0040002105007388 */ /* 0x000fe80000000800 */
        /* <DEDUP_REMOVED lines=9> */
[----:B------:R-:W-:Y:S04]  /*a670*/  SHFL.IDX PT, R12, R10, RZ, 0x1c1f ;  /* 0x001c1fff0a0c7589 */ /* 0x000fe800000e0000 */
[----:B------:R-:W3:Y:S04]  /*a680*/  SHFL.IDX PT, R13, R3, RZ, 0x1c1f ;  /* 0x001c1fff030d7589 */ /* 0x000ee800000e0000 */
[----:B------:R-:W-:Y:S06]  /*a690*/  BAR.SYNC.DEFER_BLOCKING 0x1, 0x100 ;  /* 0x0044000000007b1d */ /* 0x000fec0000010000 */
[----:B------:R-:W-:Y:S04]  /*a6a0*/  SHFL.IDX PT, R10, R10, 0x1, 0x1c1f ;  /* 0x003c1f000a0a7f89 */ /* 0x000fe800000e0000 */
[----:B------:R-:W4:Y:S01]  /*a6b0*/  SHFL.IDX PT, R11, R3, 0x1, 0x1c1f ;  /* 0x003c1f00030b7f89 */ /* 0x000f2200000e0000 */
[----:B--2---:R-:W-:-:S03]  /*a6c0*/  SHF.L.U32 R4, R49, 0x1, RZ ;  /* 0x0000000131047819 */ /* 0x004fc600000006ff */
[----:B---3--:R1:W-:Y:S04]  /*a6d0*/  @!P5 ST.E [R12.64], R42 ;  /* 0x0000002a0c00d985 */ /* 0x0083e8000c101916 */
[----:B----4-:R1:W-:Y:S04]  /*a6e0*/  @!P4 ST.E [R10.64], R41 ;  /* 0x000000290a00c985 */ /* 0x0103e8000c101916 */
[----:B------:R1:W2:Y:S04]  /*a6f0*/  LDS.128 R20, [R4+0x1080] ;  /* 0x0010800004147984 */ /* 0x0002a80000000c00 */
[----:B------:R1:W3:Y:S04]  /*a700*/  LDS.128 R28, [R4+0x2080] ;  /* 0x00208000041c7984 */ /* 0x0002e80000000c00 */
[----:B------:R1:W4:Y:S04]  /*a710*/  LDS.128 R32, [R4+0x3080] ;  /* 0x0030800004207984 */ /* 0x0003280000000c00 */
[----:B------:R1:W1:Y:S04]  /*a720*/  LDS.128 R16, [R4+0x5080] ;  /* 0x0050800004107984 */ /* 0x0002680000000c00 */
[----:B------:R1:W1:Y:S04]  /*a730*/  LDS.128 R24, [R4+0x6080] ;  /* 0x0060800004187984 */ /* 0x0002680000000c00 */
[----:B------:R1:W1:Y:S01]  /*a740*/  LDS.128 R36, [R4+0x7080] ;  /* 0x0070800004247984 */ /* 0x0002620000000c00 */
[----:B------:R-:W-:-:S02]  /*a750*/  IADD3 R0, R15, R40, RZ ;  /* 0x000000280f007210 */ /* 0x000fc40007ffe0ff */
[----:B------:R-:W-:-:S04]  /*a760*/  LEA R7, P0, R14, c[0x0][0x380], 0x1 ;  /* 0x0000e0000e077a11 */ /* 0x000fc800078008ff */
[----:B------:R-:W-:Y:S02]  /*a770*/  LEA.HI.X R6, R14, c[0x0][0x384], R0, 0x1, P0 ;  /* 0x0000e1000e067a11 */ /* 0x000fe400000f0c00 */
[----:B------:R-:W-:Y:S01]  /*a780*/  ISETP.GE.AND P0, PT, R48, R44, PT ;  /* 0x0000002c3000720c */ /* 0x000fe20003f06270 */
[----:B------:R1:W1:Y:S01]  /*a790*/  SHFL.IDX PT, R2, R7, RZ, 0x181f ;  /* 0x00181fff07027589 */ /* 0x00026200000e0000 */
[----:B------:R-:W-:Y:S03]  /*a7a0*/  BSSY B0, `(.L_x_4) ;  /* 0x000000e000007945 */ /* 0x000fe60003800000 */
[----:B------:R1:W1:Y:S08]  /*a7b0*/  SHFL.IDX PT, R3, R6, RZ, 0x181f ;  /* 0x00181fff06037589 */ /* 0x00027000000e0000 */
[----:B------:R-:W-:Y:S05]  /*a7c0*/  @P0 BRA `(.L_x_5) ;  /* 0x000000b000000947 */ /* 0x000fea0003800000 */
[----:B-12---:R-:W1:Y:S01]  /*a7d0*/  LDS.128 R12, [R4+0x80] ;  /* 0x00008000040c7984 */ /* 0x006e620000000c00 */
[----:B-----5:R-:W-:-:S02]  /*a7e0*/  ISETP.GE.AND P0, PT, R45, c[0x0][0x3c8], PT ;  /* 0x0000f2002d007a0c */ /* 0x020fc40003f06270 */
[----:B------:R-:W-:Y:S01]  /*a7f0*/  ISETP.GE.AND P1, PT, R46, c[0x0][0x3c8], PT ;  /* 0x0000f2002e007a0c */ /* 0x000fe20003f26270 */
[----:B------:R2:W4:Y:S10]  /*a800*/  LDS.128 R8, [R4+0x4080] ;  /* 0x0040800004087984 */ /* 0x0005340000000c00 */
[----:B------:R-:W-:-:S04]  /*a810*/  @!P0 SHF.R.S32.HI R0, RZ, 0x1f, R45 ;  /* 0x0000001fff008819 */ /* 0x000fc8000001142d */
[----:B------:R-:W-:-:S04]  /*a820*/  @!P0 LEA.HI R0, R0, R45, RZ, 0x3 ;  /* 0x0000002d00008211 */ /* 0x000fc800078f18ff */
[----:B------:R-:W-:Y:S01]  /*a830*/  @!P0 LOP3.LUT R0, R0, 0xfffffff8, RZ, 0xc0, !PT ;  /* 0xfffffff800008812 */ /* 0x000fe200078ec0ff */
[----:B--2---:R-:W-:-:S04]  /*a840*/  @!P1 IMAD.WIDE R4, R46, 0x2, R2 ;  /* 0x000000022e049825 */ /* 0x004fc800078e0202 */
[----:B------:R-:W-:Y:S01]  /*a850*/  @!P0 IMAD.WIDE R2, R0, 0x2, R2 ;  /* 0x0000000200028825 */ /* 0x000fe200078e0202 */
[----:B-1----:R1:W-:Y:S04]  /*a860*/  @!P1 ST.E.128 [R4.64], R12 ;  /* 0x0000000c04009985 */ /* 0x0023e8000c101d16 */
[----:B----4-:R1:W-:Y:S02]  /*a870*/  @!P0 ST.E.128 [R2.64], R8 ;  /* 0x0000000802008985 */ /* 0x0103e4000c101d16 */
.L_x_5:
[----:B--2---:R-:W-:Y:S05]  /*a880*/  BSYNC B0 ;  /* 0x0000000000007941 */ /* 0x004fea0003800000 */
.L_x_4:
[----:B------:R-:W-:Y:S01]  /*a890*/  IADD3 R0, R48, 0x20, RZ ;  /* 0x0000002030007810 */ /* 0x000fe20007ffe0ff */
[----:B-1----:R1:W2:Y:S01]  /*a8a0*/  SHFL.IDX PT, R3, R6, 0x1, 0x181f ;  /* 0x00381f0006037f89 */ /* 0x0022a200000e0000 */
[----:B------:R-:W-:Y:S02]  /*a8b0*/  BSSY B0, `(.L_x_6) ;  /* 0x000000d000007945 */ /* 0x000fe40003800000 */
[----:B------:R-:W-:Y:S01]  /*a8c0*/  ISETP.GE.AND P0, PT, R0, R44, PT ;  /* 0x0000002c0000720c */ /* 0x000fe20003f06270 */
[----:B------:R1:W4:-:S12]  /*a8d0*/  SHFL.IDX PT, R2, R7, 0x1, 0x181f ;  /* 0x00381f0007027f89 */ /* 0x00031800000e0000 */
[----:B------:R-:W-:Y:S05]  /*a8e0*/  @P0 BRA `(.L_x_7) ;  /* 0x0000009000000947 */ /* 0x000fea0003800000 */
[----:B-----5:R-:W-:Y:S02]  /*a8f0*/  ISETP.GE.AND P0, PT, R45, c[0x0][0x3c8], PT ;  /* 0x0000f2002d007a0c */ /* 0x020fe40003f06270 */
[----:B------:R-:W-:-:S11]  /*a900*/  ISETP.GE.AND P1, PT, R46, c[0x0][0x3c8], PT ;  /* 0x0000f2002e007a0c */ /* 0x000fd60003f26270 */
[----:B------:R-:W-:Y:S02]  /*a910*/  @!P0 SHF.R.S32.HI R0, RZ, 0x1f, R45 ;  /* 0x0000001fff008819 */ /* 0x000fe4000001142d */
[----:B--2-4-:R-:W-:Y:S02]  /*a920*/  @!P1 IMAD.WIDE R4, R46, 0x2, R2 ;  /* 0x000000022e049825 */ /* 0x014fe400078e0202 */
[----:B------:R-:W-:-:S03]  /*a930*/  @!P0 LEA.HI R0, R0, R45, RZ, 0x3 ;  /* 0x0000002d00008211 */ /* 0x000fc600078f18ff */
[----:B------:R2:W-:Y:S01]  /*a940*/  @!P1 ST.E.128 [R4.64], R20 ;  /* 0x0000001404009985 */ /* 0x0005e2000c101d16 */
[----:B------:R-:W-:-:S05]  /*a950*/  @!P0 LOP3.LUT R0, R0, 0xfffffff8, RZ, 0xc0, !PT ;  /* 0xfffffff800008812 */ /* 0x000fca00078ec0ff */
[----:B------:R-:W-:-:S05]  /*a960*/  @!P0 IMAD.WIDE R2, R0, 0x2, R2 ;  /* 0x0000000200028825 */ /* 0x000fca00078e0202 */
[----:B------:R2:W-:Y:S02]  /*a970*/  @!P0 ST.E.128 [R2.64], R16 ;  /* 0x0000001002008985 */ /* 0x0005e4000c101d16 */
.L_x_7:
[----:B------:R-:W-:Y:S05]  /*a980*/  BSYNC B0 ;  /* 0x0000000000007941 */ /* 0x000fea0003800000 */
.L_x_6:
[----:B------:R-:W-:Y:S01]  /*a990*/  IADD3 R0, R48, 0x40, RZ ;  /* 0x0000004030007810 */ /* 0x000fe20007ffe0ff */
[----:B--2---:R2:W1:Y:S01]  /*a9a0*/  SHFL.IDX PT, R3, R6, 0x2, 0x181f ;  /* 0x00581f0006037f89 */ /* 0x00446200000e0000 */
[----:B------:R-:W-:Y:S02]  /*a9b0*/  BSSY B0, `(.L_x_8) ;  /* 0x000000d000007945 */ /* 0x000fe40003800000 */
[----:B------:R-:W-:Y:S01]  /*a9c0*/  ISETP.GE.AND P0, PT, R0, R44, PT ;  /* 0x0000002c0000720c */ /* 0x000fe20003f06270 */
[----:B----4-:R2:W4:-:S12]  /*a9d0*/  SHFL.IDX PT, R2, R7, 0x2, 0x181f ;  /* 0x00581f0007027f89 */ /* 0x01051800000e0000 */
[----:B------:R-:W-:Y:S05]  /*a9e0*/  @P0 BRA `(.L_x_9) ;  /* 0x0000009000000947 */ /* 0x000fea0003800000 */
[----:B-----5:R-:W-:Y:S02]  /*a9f0*/  ISETP.GE.AND P0, PT, R45, c[0x0][0x3c8], PT ;  /* 0x0000f2002d007a0c */ /* 0x020fe40003f06270 */
[----:B------:R-:W-:-:S11]  /*aa00*/  ISETP.GE.AND P1, PT, R46, c[0x0][0x3c8], PT ;  /* 0x0000f2002e007a0c */ /* 0x000fd60003f26270 */
[----:B------:R-:W-:Y:S02]  /*aa10*/  @!P0 SHF.R.S32.HI R0, RZ, 0x1f, R45 ;  /* 0x0000001fff008819 */ /* 0x000fe4000001142d */
[----:B-1--4-:R-:W-:Y:S02]  /*aa20*/  @!P1 IMAD.WIDE R4, R46, 0x2, R2 ;  /* 0x000000022e049825 */ /* 0x012fe400078e0202 */
[----:B------:R-:W-:-:S03]  /*aa30*/  @!P0 LEA.HI R0, R0, R45, RZ, 0x3 ;  /* 0x0000002d00008211 */ /* 0x000fc600078f18ff */
[----:B---3--:R1:W-:Y:S01]  /*aa40*/  @!P1 ST.E.128 [R4.64], R28 ;  /* 0x0000001c04009985 */ /* 0x0083e2000c101d16 */
[----:B------:R-:W-:-:S05]  /*aa50*/  @!P0 LOP3.LUT R0, R0, 0xfffffff8, RZ, 0xc0, !PT ;  /* 0xfffffff800008812 */ /* 0x000fca00078ec0ff */
[----:B------:R-:W-:-:S05]  /*aa60*/  @!P0 IMAD.WIDE R2, R0, 0x2, R2 ;  /* 0x0000000200028825 */ /* 0x000fca00078e0202 */
[----:B------:R1:W-:Y:S02]  /*aa70*/  @!P0 ST.E.128 [R2.64], R24 ;  /* 0x0000001802008985 */ /* 0x0003e4000c101d16 */
.L_x_9:
[----:B------:R-:W-:Y:S05]  /*aa80*/  BSYNC B0 ;  /* 0x0000000000007941 */ /* 0x000fea0003800000 */
.L_x_8:
[----:B------:R-:W-:Y:S01]  /*aa90*/  IADD3 R0, R48, 0x60, RZ ;  /* 0x0000006030007810 */ /* 0x000fe20007ffe0ff */
[----:B-1----:R1:W2:Y:S03]  /*aaa0*/  SHFL.IDX PT, R3, R6, 0x3, 0x181f ;  /* 0x00781f0006037f89 */ /* 0x0022a600000e0000 */
[----:B------:R-:W-:Y:S01]  /*aab0*/  ISETP.GE.AND P0, PT, R0, R44, PT ;  /* 0x0000002c0000720c */ /* 0x000fe20003f06270 */
[----:B----4-:R1:W4:-:S12]  /*aac0*/  SHFL.IDX PT, R2, R7, 0x3, 0x181f ;  /* 0x00781f0007027f89 */ /* 0x01031800000e0000 */
[----:B------:R-:W-:Y:S05]  /*aad0*/  @P0 EXIT ;  /* 0x000000000000094d */ /* 0x000fea0003800000 */
[----:B-----5:R-:W-:-:S13]  /*aae0*/  ISETP.GE.AND P0, PT, R46, c[0x0][0x3c8], PT ;  /* 0x0000f2002e007a0c */ /* 0x020fda0003f06270 */
[----:B--2-4-:R-:W-:-:S05]  /*aaf0*/  @!P0 IMAD.WIDE R4, R46, 0x2, R2 ;  /* 0x000000022e048825 */ /* 0x014fca00078e0202 */
[----:B------:R2:W-:Y:S01]  /*ab00*/  @!P0 ST.E.128 [R4.64], R32 ;  /* 0x0000002004008985 */ /* 0x0005e2000c101d16 */
[----:B------:R-:W-:-:S13]  /*ab10*/  ISETP.GE.AND P0, PT, R45, c[0x0][0x3c8], PT ;  /* 0x0000f2002d007a0c */ /* 0x000fda0003f06270 */
[----:B------:R-:W-:Y:S05]  /*ab20*/  @P0 EXIT ;  /* 0x000000000000094d */ /* 0x000fea0003800000 */
[----:B------:R-:W-:-:S04]  /*ab30*/  SHF.R.S32.HI R0, RZ, 0x1f, R45 ;  /* 0x0000001fff007819 */ /* 0x000fc8000001142d */
[----:B------:R-:W-:-:S04]  /*ab40*/  LEA.HI R0, R0, R45, RZ, 0x3 ;  /* 0x0000002d00007211 */ /* 0x000fc800078f18ff */
[----:B------:R-:W-:-:S05]  /*ab50*/  LOP3.LUT R0, R0, 0xfffffff8, RZ, 0xc0, !PT ;  /* 0xfffffff800007812 */ /* 0x000fca00078ec0ff */
[----:B------:R-:W-:-:S05]  /*ab60*/  IMAD.WIDE R2, R0, 0x2, R2 ;  /* 0x0000000200027825 */ /* 0x000fca00078e0202 */
[----:B------:R-:W-:Y:S01]  /*ab70*/  ST.E.128 [R2.64], R36 ;  /* 0x0000002402007985 */ /* 0x000fe2000c101d16 */
[----:B------:R-:W-:Y:S05]  /*ab80*/  EXIT ;  /* 0x000000000000794d */ /* 0x000fea0003800000 */
.L_x_10:
[----:B------:R-:W-:-:S00]  /*ab90*/  BRA `(.L_x_10) ;  /* 0xfffffff000007947 */ /* 0x000fc0000383ffff */
[----:B------:R-:W-:-:S00]  /*aba0*/  NOP ;  /* 0x0000000000007918 */ /* 0x000fc00000000000 */
        /* <DEDUP_REMOVED lines=13> */
.L_x_1712:


//--------------------- .text._ZN7cutlass13device_kernelIN5flash19enable_sm80_to_sm89INS1_16FlashAttnFwdSm80INS1_25CollectiveMainloopFwdSm80ILi8ELi1ELb1EN4cute5tupleIJNS5_1CILi128EEES8_S8_EEELi128ENS_6half_tEfNS_4arch4Sm80ELb0ELb0ELb1ELb1ELb0ELb0ELb1ELb0EEENS1_21CollectiveEpilogueFwdIS9_NS6_IJNS7_ILi1EEESF_SF_EEESA_SC_Li256ELb1ELb1ELb0ELb0EEENS1_19SingleTileSchedulerILb1ELb0ELb1ELi128EEEEEEEEEvNT_6ParamsE --------------------------
	.section	.text._ZN7cutlass13device_kernelIN5flash19enable_sm80_to_sm89INS1_16FlashAttnFwdSm80INS1_25CollectiveMainloopFwdSm80ILi8ELi1ELb1EN4cute5tupleIJNS5_1CILi128EEES8_S8_EEELi128ENS_6half_tEfNS_4arch4Sm80ELb0ELb0ELb1ELb1ELb0ELb0ELb1ELb0EEENS1_21CollectiveEpilogueFwdIS9_NS6_IJNS7_ILi1EEESF_SF_EEESA_SC_Li256ELb1ELb1ELb0ELb0EEENS1_19SingleTileSchedulerILb1ELb0ELb1ELi128EEEEEEEEEvNT_6ParamsE,"ax",@progbits
	.sectioninfo	@"SHI_REGISTERS=255"
	.align	128
.text._ZN7cutlass13device_kernelIN5flash19enable_sm80_to_sm89INS1_16FlashAttnFwdSm80INS1_25CollectiveMainloopFwdSm80ILi8ELi1ELb1EN4cute5tupleIJNS5_1CILi128EEES8_S8_EEELi128ENS_6half_tEfNS_4arch4Sm80ELb0ELb0ELb1ELb1ELb0ELb0ELb1ELb0EEENS1_21CollectiveEpilogueFwdIS9_NS6_IJNS7_ILi1EEESF_SF_EEESA_SC_Li256ELb1ELb1ELb0ELb0EEENS1_19SingleTileSchedulerILb1ELb0ELb1ELi128EEEEEEEEEvNT_6ParamsE:
        .type           _ZN7cutlass13device_kernelIN5flash19enable_sm80_to_sm89INS1_16FlashAttnFwdSm80INS1_25CollectiveMainloopFwdSm80ILi8ELi1ELb1EN4cute5tupleIJNS5_1CILi128EEES8_S8_EEELi128ENS_6half_tEfNS_4arch4Sm80ELb0ELb0ELb1ELb1ELb0ELb0ELb1ELb0EEENS1_21CollectiveEpilogueFwdIS9_NS6_IJNS7_ILi1EEESF_SF_EEESA_SC_Li256ELb1ELb1ELb0ELb0EEENS1_19SingleTileSchedulerILb1ELb0ELb1ELi128EEEEEEEEEvNT_6ParamsE,@function
        .size           _ZN7cutlass13device_kernelIN5flash19enable_sm80_to_sm89INS1_16FlashAttnFwdSm80INS1_25CollectiveMainloopFwdSm80ILi8ELi1ELb1EN4cute5tupleIJNS5_1CILi128EEES8_S8_EEELi128ENS_6half_tEfNS_4arch4Sm80ELb0ELb0ELb1ELb1ELb0ELb0ELb1ELb0EEENS1_21CollectiveEpilogueFwdIS9_NS6_IJNS7_ILi1EEESF_SF_EEESA_SC_Li256ELb1ELb1ELb0ELb0EEENS1_19SingleTileSchedulerILb1ELb0ELb1ELi128EEEEEEEEEvNT_6ParamsE,(.L_x_1713 - _ZN7cutlass13device_kernelIN5flash19enable_sm80_to_sm89INS1_16FlashAttnFwdSm80INS1_25CollectiveMainloopFwdSm80ILi8ELi1ELb1EN4cute5tupleIJNS5_1CILi128EEES8_S8_EEELi128ENS_6half_tEfNS_4arch4Sm80ELb0ELb0ELb1ELb1ELb0ELb0ELb1ELb0EEENS1_21CollectiveEpilogueFwdIS9_NS6_IJNS7_ILi1EEESF_SF_EEESA_SC_Li256ELb1ELb1ELb0ELb0EEENS1_19SingleTileSchedulerILb1ELb0ELb1ELi128EEEEEEEEEvNT_6ParamsE)
        .other          _ZN7cutlass13device_kernelIN5flash19enable_sm80_to_sm89INS1_16FlashAttnFwdSm80INS1_25CollectiveMainloopFwdSm80ILi8ELi1ELb1EN4cute5tupleIJNS5_1CILi128EEES8_S8_EEELi128ENS_6half_tEfNS_4arch4Sm80ELb0ELb0ELb1ELb1ELb0ELb0ELb1ELb0EEENS1_21CollectiveEpilogueFwdIS9_NS6_IJNS7_ILi1EEESF_SF_EEESA_SC_Li256ELb1ELb1ELb0ELb0EEENS1_19SingleTileSchedulerILb1ELb0ELb1ELi128EEEEEEEEEvNT_6ParamsE,@"STO_CUDA_ENTRY STV_DEFAULT"
_ZN7cutlass13device_kernelIN5flash19enable_sm80_to_sm89INS1_16FlashAttnFwdSm80INS1_25CollectiveMainloopFwdSm80ILi8ELi1ELb1EN4cute5tupleIJNS5_1CILi128EEES8_S8_EEELi128ENS_6half_tEfNS_4arch4Sm80ELb0ELb0ELb1ELb1ELb0ELb0ELb1ELb0EEENS1_21CollectiveEpilogueFwdIS9_NS6_IJNS7_ILi1EEESF_SF_EEESA_SC_Li256ELb1ELb1ELb0ELb0EEENS1_19SingleTileSchedulerILb1ELb0ELb1ELi128EEEEEEEEEvNT_6ParamsE:
[----:B------:R-:W-:Y:S02]  /*0000*/  MOV R1, c[0x0][0x28] ;  /* 0x00000a0000017a02 */ /* 0x000fe40000000f00 */
[----:B------:R-:W1:Y:S01]  /*0010*/  S2R R112, SR_TID.X ;  /* 0x0000000000707919 */ /* 0x000e620000002100 */
[----:B------:R-:W-:Y:S01]  /*0020*/  IMAD.MOV.U32 R5, RZ, RZ, 0x4 ;  /* 0x00000004ff057424 */ /* 0x000fe200078e00ff */
[----:B------:R-:W-:Y:S01]  /*0030*/  ULDC.64 UR16, c[0x0][0x118] ;  /* 0x0000460000107ab9 */ /* 0x000fe20000000a00 */
[----:B------:R-:W-:Y:S01]  /*0040*/  IADD3 R1, R1, -0x18, RZ ;  /* 0xffffffe801017810 */ /* 0x000fe20007ffe0ff */
[----:B------:R-:W2:Y:S04]  /*0050*/  S2R R244, SR_CTAID.Z ;  /* 0x0000000000f47919 */ /* 0x000ea80000002700 */
[----:B------:R-:W3:Y:S01]  /*0060*/  S2R R3, SR_CTAID.X ;  /* 0x0000000000037919 */ /* 0x000ee20000002500 */
[----:B-1----:R-:W-:Y:S01]  /*0070*/  SHF.R.U32.HI R0, RZ, 0x5, R112 ;  /* 0x00000005ff007819 */ /* 0x002fe20000011670 */
[----:B--2---:R-:W-:-:S05]  /*0080*/  IMAD.WIDE R6, R244, R5, c[0x0][0x568] ;  /* 0x00015a00f4067625 */ /* 0x004fca00078e0205 */
[----:B------:R-:W1:Y:S02]  /*0090*/  SHFL.IDX PT, R0, R0, RZ, 0x1f ;  /* 0x00001fff00007589 */ /* 0x000e6400000e0000 */
[----:B-1----:R-:W-:-:S13]  /*00a0*/  ISETP.NE.AND P0, PT, R0, RZ, PT ;  /* 0x000000ff0000720c */ /* 0x002fda0003f05270 */
[----:B------:R-:W-:Y:S05]  /*00b0*/  @!P0 BRA `(.L_x_11) ;  /* 0x0000013000008947 */ /* 0x000fea0003800000 */
[----:B---3--:R-:W-:-:S04]  /*00c0*/  ISETP.NE.U32.AND P0, PT, RZ, c[0x0][0x568], PT ;  /* 0x00015a00ff007a0c */ /* 0x008fc80003f05070 */
[----:B------:R-:W-:-:S13]  /*00d0*/  ISETP.NE.AND.EX P0, PT, RZ, c[0x0][0x56c], PT, P0 ;  /* 0x00015b00ff007a0c */ /* 0x000fda0003f05300 */
[----:B------:R-:W-:Y:S05]  /*00e0*/  @!P0 BRA `(.L_x_12) ;  /* 0x0000002000008947 */ /* 0x000fea0003800000 */
[----:B------:R1:W5:Y:S01]  /*00f0*/  LDG.E R7, [R6.64] ;  /* 0x0000001006077981 */ /* 0x000362000c1e1900 */
[----:B------:R-:W-:Y:S05]  /*0100*/  BRA `(.L_x_13) ;  /* 0x0000009000007947 */ /* 0x000fea0003800000 */
.L_x_12:
[----:B------:R-:W-:-:S04]  /*0110*/  ISETP.NE.U32.AND P0, PT, RZ, c[0x0][0x560], PT ;  /* 0x00015800ff007a0c */ /* 0x000fc80003f05070 */
[----:B------:R-:W-:-:S13]  /*0120*/  ISETP.NE.AND.EX P0, PT, RZ, c[0x0][0x564], PT, P0 ;  /* 0x00015900ff007a0c */ /* 0x000fda0003f05300 */
[----:B------:R-:W-:Y:S05]  /*0130*/  @!P0 BRA `(.L_x_14) ;  /* 0x0000005000008947 */ /* 0x000fea0003800000 */
[----:B------:R-:W-:-:S05]  /*0140*/  IMAD.WIDE R8, R244, R5, c[0x0][0x560] ;  /* 0x00015800f4087625 */ /* 0x000fca00078e0205 */
[----:B------:R-:W2:Y:S04]  /*0150*/  LDG.E R7, [R8.64] ;  /* 0x0000001008077981 */ /* 0x000ea8000c1e1900 */
[----:B------:R-:W2:Y:S02]  /*0160*/  LDG.E R0, [R8.64+0x4] ;  /* 0x0000041008007981 */ /* 0x000ea4000c1e1900 */
[----:B--2---:R-:W-:Y:S01]  /*0170*/  IADD3 R7, -R7, R0, RZ ;  /* 0x0000000007077210 */ /* 0x004fe20007ffe1ff */
[----:B------:R-:W-:Y:S05]  /*0180*/  BRA `(.L_x_13) ;  /* 0x0000001000007947 */ /* 0x000fea0003800000 */
.L_x_14:
[----:B------:R-:W-:-:S05]  /*0190*/  MOV R7, c[0x0][0x54c] ;  /* 0x0001530000077a02 */ /* 0x000fca0000000f00 */
.L_x_13:
[----:B-----5:R-:W-:Y:S01]  /*01a0*/  IMAD R7, R7, c[0x0][0x548], RZ ;  /* 0x0001520007077a24 */ /* 0x020fe200078e02ff */
[----:B------:R-:W-:-:S04]  /*01b0*/  SHF.L.U32 R0, R3, 0x7, RZ ;  /* 0x0000000703007819 */ /* 0x000fc800000006ff */
[----:B------:R-:W-:-:S04]  /*01c0*/  ISETP.GE.AND P0, PT, R0, R7, PT ;  /* 0x000000070000720c */ /* 0x000fc80003f06270 */
[----:B------:R-:W-:Y:S01]  /*01d0*/  SEL R244, R244, 0xffffffff, !P0 ;  /* 0xfffffffff4f47807 */ /* 0x000fe20004000000 */
[----:B------:R-:W-:Y:S05]  /*01e0*/  BRA `(.L_x_15) ;  /* 0x0000012000007947 */ /* 0x000fea0003800000 */
.L_x_11:
[----:B---3--:R-:W-:-:S04]  /*01f0*/  ISETP.NE.U32.AND P0, PT, RZ, c[0x0][0x568], PT ;  /* 0x00015a00ff007a0c */ /* 0x008fc80003f05070 */
[----:B------:R-:W-:-:S13]  /*0200*/  ISETP.NE.AND.EX P0, PT, RZ, c[0x0][0x56c], PT, P0 ;  /* 0x00015b00ff007a0c */ /* 0x000fda0003f05300 */
[----:B------:R-:W-:Y:S05]  /*0210*/  @!P0 BRA `(.L_x_16) ;  /* 0x0000002000008947 */ /* 0x000fea0003800000 */
[----:B------:R1:W5:Y:S01]  /*0220*/  LDG.E R7, [R6.64] ;  /* 0x0000001006077981 */ /* 0x000362000c1e1900 */
[----:B------:R-:W-:Y:S05]  /*0230*/  BRA `(.L_x_17) ;  /* 0x0000009000007947 */ /* 0x000fea0003800000 */
.L_x_16:
        /* <DEDUP_REMOVED lines=8> */
.L_x_18:
[----:B------:R-:W-:-:S05]  /*02c0*/  MOV R7, c[0x0][0x54c] ;  /* 0x0001530000077a02 */ /* 0x000fca0000000f00 */
.L_x_17:
[----:B-----5:R-:W-:Y:S01]  /*02d0*/  IMAD R7, R7, c[0x0][0x548], RZ ;  /* 0x0001520007077a24 */ /* 0x020fe200078e02ff */
[----:B------:R-:W-:-:S04]  /*02e0*/  SHF.L.U32 R0, R3, 0x7, RZ ;  /* 0x0000000703007819 */ /* 0x000fc800000006ff */
[----:B------:R-:W-:-:S04]  /*02f0*/  ISETP.GE.AND P0, PT, R0, R7, PT ;  /* 0x000000070000720c */ /* 0x000fc80003f06270 */
[----:B------:R-:W-:-:S04]  /*0300*/  SEL R244, R244, 0xffffffff, !P0 ;  /* 0xfffffffff4f47807 */ /* 0x000fc80004000000 */
.L_x_15:
[----:B------:R-:W-:-:S13]  /*0310*/  ISETP.GE.AND P0, PT, R244, RZ, PT ;  /* 0x000000fff400720c */ /* 0x000fda0003f06270 */
[----:B------:R-:W-:Y:S05]  /*0320*/  @!P0 EXIT ;  /* 0x000000000000894d */ /* 0x000fea0003800000 */
[----:B------:R-:W-:Y:S02]  /*0330*/  ISETP.NE.U32.AND P3, PT, RZ, c[0x0][0x370], PT ;  /* 0x0000dc00ff007a0c */ /* 0x000fe40003f65070 */
[----:B------:R-:W-:Y:S02]  /*0340*/  ISETP.NE.U32.AND P1, PT, RZ, c[0x0][0x360], PT ;  /* 0x0000d800ff007a0c */ /* 0x000fe40003f25070 */
[----:B------:R-:W-:Y:S02]  /*0350*/  ISETP.NE.AND.EX P3, PT, RZ, c[0x0][0x374], PT, P3 ;  /* 0x0000dd00ff007a0c */ /* 0x000fe40003f65330 */
[----:B------:R-:W-:Y:S02]  /*0360*/  ISETP.NE.AND.EX P1, PT, RZ, c[0x0][0x364], PT, P1 ;  /* 0x0000d900ff007a0c */ /* 0x000fe40003f25310 */
[----:B------:R-:W-:Y:S02]  /*0370*/  ISETP.NE.U32.AND P0, PT, RZ, c[0x0][0x348], PT ;  /* 0x0000d200ff007a0c */ /* 0x000fe40003f05070 */
[----:B------:R-:W-:-:S02]  /*0380*/  ISETP.NE.U32.AND P2, PT, RZ, c[0x0][0x350], PT ;  /* 0x0000d400ff007a0c */ /* 0x000fc40003f45070 */
[----:B------:R-:W-:Y:S02]  /*0390*/  ISETP.NE.AND.EX P0, PT, RZ, c[0x0][0x34c], PT, P0 ;  /* 0x0000d300ff007a0c */ /* 0x000fe40003f05300 */
[----:B------:R-:W-:-:S03]  /*03a0*/  ISETP.NE.AND.EX P2, PT, RZ, c[0x0][0x354], PT, P2 ;  /* 0x0000d500ff007a0c */ /* 0x000fc60003f45320 */
[----:B-1----:R-:W-:-:S04]  /*03b0*/  @P3 IMAD.WIDE R6, R244, R5, c[0x0][0x370] ;  /* 0x0000dc00f4063625 */ /* 0x002fc800078e0205 */
[----:B------:R-:W-:Y:S01]  /*03c0*/  IMAD.MOV.U32 R0, RZ, RZ, c[0x0][0x168] ;  /* 0x00005a00ff007624 */ /* 0x000fe200078e00ff */
[----:B------:R1:W2:Y:S01]  /*03d0*/  @P3 LDG.E R4, [R6.64] ;  /* 0x0000001006043981 */ /* 0x0002a2000c1e1900 */
[----:B------:R-:W-:Y:S02]  /*03e0*/  IMAD.MOV.U32 R2, RZ, RZ, RZ ;  /* 0x000000ffff027224 */ /* 0x000fe400078e00ff */
[----:B------:R-:W-:Y:S02]  /*03f0*/  IMAD.MOV.U32 R33, RZ, RZ, RZ ;  /* 0x000000ffff217224 */ /* 0x000fe400078e00ff */
[----:B------:R-:W-:-:S04]  /*0400*/  @P1 IMAD.WIDE R10, R244, R5, c[0x0][0x360] ;  /* 0x0000d800f40a1625 */ /* 0x000fc800078e0205 */
[CC--:B------:R-:W-:Y:S01]  /*0410*/  IMAD.WIDE R8, R244.reuse, R5.reuse, c[0x0][0x348] ;  /* 0x0000d200f4087625 */ /* 0x0c0fe200078e0205 */
[----:B------:R3:W5:Y:S04]  /*0420*/  @P1 LDG.E R0, [R10.64] ;  /* 0x000000100a001981 */ /* 0x000768000c1e1900 */
[----:B------:R3:W5:Y:S01]  /*0430*/  @P0 LDG.E R2, [R8.64] ;  /* 0x0000001008020981 */ /* 0x000762000c1e1900 */
[----:B-1----:R-:W-:-:S05]  /*0440*/  IMAD.WIDE R6, R244, R5, c[0x0][0x350] ;  /* 0x0000d400f4067625 */ /* 0x002fca00078e0205 */
[----:B------:R3:W5:Y:S01]  /*0450*/  @P2 LDG.E R33, [R6.64] ;  /* 0x0000001006212981 */ /* 0x000762000c1e1900 */
[----:B------:R-:W-:Y:S02]  /*0460*/  UMOV UR4, URZ ;  /* 0x0000003f00047c82 */ /* 0x000fe40008000000 */
[----:B------:R-:W-:Y:S02]  /*0470*/  ULDC UR19, c[0x0][0x1d0] ;  /* 0x0000740000137ab9 */ /* 0x000fe40000000800 */
[----:B--2---:R3:W1:Y:S02]  /*0480*/  @P3 R2UR UR4, R4 ;  /* 0x00000000040433c2 */ /* 0x00466400000e0000 */
[----:B-1-3--:R-:W-:Y:S05]  /*0490*/  @P1 BRA `(.L_x_19) ;  /* 0x0000004000001947 */ /* 0x00afea0003800000 */
[----:B------:R-:W-:Y:S05]  /*04a0*/  @!P0 BRA `(.L_x_19) ;  /* 0x0000003000008947 */ /* 0x000fea0003800000 */
[----:B-----5:R-:W2:Y:S04]  /*04b0*/  LDG.E R0, [R8.64] ;  /* 0x0000001008007981 */ /* 0x020ea8000c1e1900 */
[----:B------:R-:W2:Y:S02]  /*04c0*/  LDG.E R11, [R8.64+0x4] ;  /* 0x00000410080b7981 */ /* 0x000ea4000c1e1900 */
[----:B--2---:R-:W-:-:S02]  /*04d0*/  IADD3 R0, -R0, R11, RZ ;  /* 0x0000000b00007210 */ /* 0x004fc40007ffe1ff */
.L_x_19:
[----:B------:R-:W-:-:S04]  /*04e0*/  ISETP.NE.U32.AND P1, PT, RZ, c[0x0][0x368], PT ;  /* 0x0000da00ff007a0c */ /* 0x000fc80003f25070 */
[----:B------:R-:W-:-:S13]  /*04f0*/  ISETP.NE.AND.EX P1, PT, RZ, c[0x0][0x36c], PT, P1 ;  /* 0x0000db00ff007a0c */ /* 0x000fda0003f25310 */
[----:B------:R-:W-:Y:S05]  /*0500*/  @!P1 BRA `(.L_x_20) ;  /* 0x0000004000009947 */ /* 0x000fea0003800000 */
[----:B------:R-:W-:-:S05]  /*0510*/  IMAD.WIDE R6, R244, R5, c[0x0][0x368] ;  /* 0x0000da00f4067625 */ /* 0x000fca00078e0205 */
[----:B------:R-:W2:Y:S02]  /*0520*/  LDG.E R4, [R6.64] ;  /* 0x0000001006047981 */ /* 0x000ea4000c1e1900 */
[----:B--2---:R1:W2:Y:S02]  /*0530*/  R2UR UR19, R4 ;  /* 0x00000000041373c2 */ /* 0x0042a400000e0000 */
[----:B-12---:R-:W-:Y:S05]  /*0540*/  BRA `(.L_x_21) ;  /* 0x0000006000007947 */ /* 0x006fea0003800000 */
.L_x_20:
[----:B------:R-:W-:Y:S05]  /*0550*/  @!P2 BRA `(.L_x_21) ;  /* 0x000000500000a947 */ /* 0x000fea0003800000 */
[----:B------:R-:W2:Y:S04]  /*0560*/  LDG.E R4, [R6.64] ;  /* 0x0000001006047981 */ /* 0x000ea8000c1e1900 */
[----:B------:R-:W3:Y:S01]  /*0570*/  LDG.E R8, [R6.64+0x4] ;  /* 0x0000041006087981 */ /* 0x000ee2000c1e1900 */
[----:B--2---:R-:W1:Y:S08]  /*0580*/  R2UR UR5, R4 ;  /* 0x00000000040573c2 */ /* 0x004e7000000e0000 */
[----:B---3--:R-:W1:Y:S02]  /*0590*/  R2UR UR6, R8 ;  /* 0x00000000080673c2 */ /* 0x008e6400000e0000 */
[----:B-1----:R-:W-:-:S06]  /*05a0*/  UIADD3 UR19, -UR5, UR6, URZ ;  /* 0x0000000605137290 */ /* 0x002fcc000fffe13f */
.L_x_21:
[----:B------:R-:W-:Y:S01]  /*05b0*/  UIADD3 UR19, -UR4, UR19, URZ ;  /* 0x0000001304137290 */ /* 0x000fe2000fffe13f */
[----:B-----5:R-:W-:Y:S01]  /*05c0*/  IADD3 R33, R33, UR4, RZ ;  /* 0x0000000421217c10 */ /* 0x020fe2000fffe0ff */
[----:B------:R-:W-:Y:S01]  /*05d0*/  CS2R R70, SRZ ;  /* 0x0000000000467805 */ /* 0x000fe2000001ff00 */
[----:B------:R-:W-:Y:S01]  /*05e0*/  PLOP3.LUT P3, PT, PT, PT, PT, 0x80, 0x0 ;  /* 0x000000000000781c */ /* 0x000fe20003f6f070 */
[----:B------:R-:W-:Y:S01]  /*05f0*/  UISETP.GE.AND UP0, UPT, UR19, 0x1, UPT ;  /* 0x000000011300788c */ /* 0x000fe2000bf06270 */
[----:B------:R-:W-:Y:S01]  /*0600*/  CS2R R68, SRZ ;  /* 0x0000000000447805 */ /* 0x000fe2000001ff00 */
[----:B------:R-:W-:Y:S01]  /*0610*/  UIADD3 UR4, UR19, 0x7f, URZ ;  /* 0x0000007f13047890 */ /* 0x000fe2000fffe03f */
[----:B------:R-:W-:Y:S01]  /*0620*/  CS2R R74, SRZ ;  /* 0x00000000004a7805 */ /* 0x000fe2000001ff00 */
[----:B------:R-:W-:Y:S01]  /*0630*/  CS2R R72, SRZ ;  /* 0x0000000000487805 */ /* 0x000fe2000001ff00 */
[----:B------:R-:W-:Y:S01]  /*0640*/  CS2R R78, SRZ ;  /* 0x00000000004e7805 */ /* 0x000fe2000001ff00 */
[----:B------:R-:W-:Y:S01]  /*0650*/  PLOP3.LUT P1, PT, PT, PT, UP0, 0x80, 0x0 ;  /* 0x000000000000781c */ /* 0x000fe20003f2f008 */
[----:B------:R-:W-:Y:S01]  /*0660*/  USHF.R.S32.HI UR18, URZ, 0x1f, UR4 ;  /* 0x0000001f3f127899 */ /* 0x000fe20008011404 */
[----:B------:R-:W-:Y:S01]  /*0670*/  CS2R R76, SRZ ;  /* 0x00000000004c7805 */ /* 0x000fe2000001ff00 */
[----:B------:R-:W-:Y:S01]  /*0680*/  CS2R R82, SRZ ;  /* 0x0000000000527805 */ /* 0x000fe2000001ff00 */
[----:B------:R-:W-:Y:S01]  /*0690*/  CS2R R80, SRZ ;  /* 0x0000000000507805 */ /* 0x000fe2000001ff00 */
[----:B------:R-:W-:Y:S01]  /*06a0*/  ULEA.HI UR18, UR18, UR4, URZ, 0x7 ;  /* 0x0000000412127291 */ /* 0x000fe2000f8f383f */
[----:B------:R-:W-:Y:S01]  /*06b0*/  CS2R R86, SRZ ;  /* 0x0000000000567805 */ /* 0x000fe2000001ff00 */
        /* <DEDUP_REMOVED lines=14> */
[----:B------:R-:W-:Y:S01]  /*07a0*/  IMAD.MOV.U32 R113, RZ, RZ, RZ ;  /* 0x000000ffff717224 */ /* 0x000fe200078e00ff */
        /* <DEDUP_REMOVED lines=10> */
[----:B------:R-:W-:Y:S05]  /*0850*/  @!P1 BRA `(.L_x_22) ;  /* 0x000095e000009947 */ /* 0x000fea0003800000 */
[----:B------:R-:W-:Y:S01]  /*0860*/  ISETP.NE.U32.AND P1, PT, RZ, c[0x0][0x340], PT ;  /* 0x0000d000ff007a0c */ /* 0x000fe20003f25070 */
[----:B------:R-:W1:Y:S01]  /*0870*/  S2R R30, SR_CTAID.Y ;  /* 0x00000000001e7919 */ /* 0x000e620000002600 */
[----:B------:R-:W-:Y:S01]  /*0880*/  SHF.R.S32.HI R113, RZ, 0x1f, R112 ;  /* 0x0000001fff717819 */ /* 0x000fe20000011470 */
[----:B------:R-:W-:Y:S01]  /*0890*/  IMAD.WIDE.U32 R10, R2, c[0x0][0x178], RZ ;  /* 0x00005e00020a7a25 */ /* 0x000fe200078e00ff */
[----:B------:R-:W-:Y:S01]  /*08a0*/  ISETP.NE.AND.EX P1, PT, RZ, c[0x0][0x344], PT, P1 ;  /* 0x0000d100ff007a0c */ /* 0x000fe20003f25310 */
[----:B------:R-:W-:-:S02]  /*08b0*/  ULEA.HI.SX32 UR15, UR18, 0xffffffff, 0x19 ;  /* 0xffffffff120f7891 */ /* 0x000fc4000f8fca3f */
[----:B------:R-:W-:Y:S02]  /*08c0*/  UMOV UR20, 0x7 ;  /* 0x0000000700147882 */ /* 0x000fe40000000000 */
[----:B------:R-:W-:-:S08]  /*08d0*/  ULDC.64 UR6, c[0x0][0x1e0] ;  /* 0x0000780000067ab9 */ /* 0x000fd00000000a00 */
[----:B------:R-:W-:-:S06]  /*08e0*/  @P1 IMAD.WIDE R6, R244, R5, c[0x0][0x340] ;  /* 0x0000d000f4061625 */ /* 0x000fcc00078e0205 */
[----:B------:R2:W3:Y:S01]  /*08f0*/  @P1 LDG.E R6, [R6.64] ;  /* 0x0000001006061981 */ /* 0x0004e2000c1e1900 */
[----:B------:R-:W-:Y:S01]  /*0900*/  SHF.R.S32.HI R5, RZ, 0x1f, R2 ;  /* 0x0000001fff057819 */ /* 0x000fe20000011402 */
[----:B------:R-:W-:Y:S01]  /*0910*/  USHF.L.U64.HI UR20, UR6, UR20, UR7 ;  /* 0x0000001406147299 */ /* 0x000fe20008010207 */
[-C--:B------:R-:W-:Y:S01]  /*0920*/  LEA.HI R32, R113, R112.reuse, RZ, 0x3 ;  /* 0x0000007071207211 */ /* 0x080fe200078f18ff */
[----:B------:R-:W-:Y:S01]  /*0930*/  USHF.L.U32 UR21, UR6, 0x7, URZ ;  /* 0x0000000706157899 */ /* 0x000fe2000800063f */
[----:B-1----:R-:W-:Y:S01]  /*0940*/  SHF.R.S32.HI R31, RZ, 0x1f, R30 ;  /* 0x0000001fff1f7819 */ /* 0x002fe2000001141e */
[----:B------:R-:W-:Y:S01]  /*0950*/  IMAD R5, R5, c[0x0][0x178], RZ ;  /* 0x00005e0005057a24 */ /* 0x000fe200078e02ff */
[----:B------:R-:W-:Y:S01]  /*0960*/  LOP3.LUT R29, R32, 0xfffffff8, RZ, 0xc0, !PT ;  /* 0xfffffff8201d7812 */ /* 0x000fe200078ec0ff */
[----:B------:R-:W-:Y:S01]  /*0970*/  USHF.R.S32.HI UR9, URZ, 0x1f, UR15 ;  /* 0x0000001f3f097899 */ /* 0x000fe2000801140f */
[----:B------:R-:W-:Y:S01]  /*0980*/  SHF.R.S32.HI R32, RZ, 0x3, R32 ;  /* 0x00000003ff207819 */ /* 0x000fe20000011420 */
[----:B------:R-:W-:Y:S01]  /*0990*/  IMAD R5, R2, c[0x0][0x17c], R5 ;  /* 0x00005f0002057a24 */ /* 0x000fe200078e0205 */
[----:B------:R-:W-:Y:S01]  /*09a0*/  LEA.HI R12, R113, R112, RZ, 0x6 ;  /* 0x00000070710c7211 */ /* 0x000fe200078f30ff */
[----:B------:R-:W-:Y:S01]  /*09b0*/  IMAD.MOV.U32 R2, RZ, RZ, c[0x0][0x2c4] ;  /* 0x0000b100ff027624 */ /* 0x000fe200078e00ff */
[----:B------:R-:W-:Y:S01]  /*09c0*/  UIMAD UR4, UR20, UR15, URZ ;  /* 0x0000000f140472a4 */ /* 0x000fe2000f8e023f */
[----:B------:R-:W-:Y:S01]  /*09d0*/  IMAD.IADD R11, R11, 0x1, R5 ;  /* 0x000000010b0b7824 */ /* 0x000fe200078e0205 */
[----:B------:R-:W-:Y:S01]  /*09e0*/  SHF.R.S32.HI R5, RZ, 0x1f, R244 ;  /* 0x0000001fff057819 */ /* 0x000fe200000114f4 */
[----:B------:R-:W-:Y:S01]  /*09f0*/  IMAD.IADD R29, R112, 0x1, -R29 ;  /* 0x00000001701d7824 */ /* 0x000fe200078e0a1d */
[----:B------:R-:W-:Y:S01]  /*0a00*/  ISETP.NE.AND P3, PT, R2, 0x1, PT ;  /* 0x000000010200780c */ /* 0x000fe20003f65270 */
[----:B------:R-:W-:Y:S01]  /*0a10*/  IMAD R9, R31, c[0x0][0x1b8], RZ ;  /* 0x00006e001f097a24 */ /* 0x000fe200078e02ff */
[----:B------:R-:W-:Y:S01]  /*0a20*/  SEL R2, R244, RZ, !P0 ;  /* 0x000000fff4027207 */ /* 0x000fe20004000000 */
[----:B------:R-:W-:Y:S01]  /*0a30*/  IMAD R8, R29, 0x20, R32 ;  /* 0x000000201d087824 */ /* 0x000fe200078e0220 */
[----:B------:R-:W-:Y:S01]  /*0a40*/  UIMAD UR4, UR9, UR21, UR4 ;  /* 0x00000015090472a4 */ /* 0x000fe2000f8e0204 */
[C---:B------:R-:W-:Y:S01]  /*0a50*/  IMAD R9, R30.reuse, c[0x0][0x1bc], R9 ;  /* 0x00006f001e097a24 */ /* 0x040fe200078e0209 */
[----:B------:R-:W-:Y:S01]  /*0a60*/  UIMAD.WIDE.U32 UR10, UR6, 0x40, URZ ;  /* 0x00000040060a78a5 */ /* 0x000fe2000f8e003f */
[----:B------:R-:W-:Y:S01]  /*0a70*/  IMAD R8, R3, 0x80, R8 ;  /* 0x0000008003087824 */ /* 0x000fe200078e0208 */
[----:B--2---:R-:W-:Y:S01]  /*0a80*/  SEL R7, R5, RZ, !P0 ;  /* 0x000000ff05077207 */ /* 0x004fe20004000000 */
[----:B------:R-:W-:Y:S01]  /*0a90*/  IMAD.WIDE.U32 R10, R30, c[0x0][0x1b8], R10 ;  /* 0x00006e001e0a7a25 */ /* 0x000fe200078e000a */
[----:B------:R-:W-:-:S02]  /*0aa0*/  USHF.L.U32 UR8, UR7, 0x6, URZ ;  /* 0x0000000607087899 */ /* 0x000fc4000800063f */
[----:B------:R-:W-:Y:S01]  /*0ab0*/  MOV R4, R8 ;  /* 0x0000000800047202 */ /* 0x000fe20000000f00 */
[----:B------:R-:W-:Y:S01]  /*0ac0*/  IMAD R7, R7, c[0x0][0x1c0], RZ ;  /* 0x0000700007077a24 */ /* 0x000fe200078e02ff */
[----:B------:R-:W-:Y:S01]  /*0ad0*/  UIADD3 UR8, UR11, UR8, URZ ;  /* 0x000000080b087290 */ /* 0x000fe2000fffe03f */
[----:B------:R-:W-:Y:S01]  /*0ae0*/  IMAD.IADD R11, R11, 0x1, R9 ;  /* 0x000000010b0b7824 */ /* 0x000fe200078e0209 */
[----:B------:R-:W-:Y:S01]  /*0af0*/  SHF.R.S32.HI R9, RZ, 0x1f, R33 ;  /* 0x0000001fff097819 */ /* 0x000fe20000011421 */
[----:B------:R-:W-:Y:S01]  /*0b00*/  IMAD R18, R2, c[0x0][0x1c4], R7 ;  /* 0x0000710002127a24 */ /* 0x000fe200078e0207 */
[----:B------:R-:W-:Y:S01]  /*0b10*/  BAR.SYNC.DEFER_BLOCKING 0x0 ;  /* 0x0000000000007b1d */ /* 0x000fe20000010000 */
[----:B------:R-:W-:Y:S01]  /*0b20*/  @P3 IMAD.HI.U32 R7, R8, c[0x0][0x2c8], RZ ;  /* 0x0000b20008073a27 */ /* 0x000fe200078e00ff */
[----:B------:R-:W-:-:S03]  /*0b30*/  IADD3 R33, P0, R33, R32, RZ ;  /* 0x0000002021217210 */ /* 0x000fc60007f1e0ff */
[----:B------:R-:W-:Y:S01]  /*0b40*/  IMAD.WIDE.U32 R10, R2, c[0x0][0x1c0], R10 ;  /* 0x00007000020a7a25 */ /* 0x000fe200078e000a */
[----:B------:R-:W-:Y:S02]  /*0b50*/  @P3 SHF.R.U32.HI R4, RZ, c[0x0][0x2cc], R7 ;  /* 0x0000b300ff043a19 */ /* 0x000fe40000011607 */
[----:B------:R-:W-:Y:S01]  /*0b60*/  LEA.HI.X.SX32 R36, R32, R9, 0x1, P0 ;  /* 0x0000000920247211 */ /* 0x000fe200000f0eff */
[----:B------:R-:W-:Y:S01]  /*0b70*/  IMAD.IADD R19, R11, 0x1, R18 ;  /* 0x000000010b137824 */ /* 0x000fe200078e0212 */
[----:B------:R-:W-:Y:S01]  /*0b80*/  SHF.R.S32.HI R13, RZ, 0x1f, R4 ;  /* 0x0000001fff0d7819 */ /* 0x000fe20000011404 */
[----:B------:R-:W-:Y:S02]  /*0b90*/  IMAD.MOV.U32 R18, RZ, RZ, R10 ;  /* 0x000000ffff127224 */ /* 0x000fe400078e000a */
[----:B------:R-:W-:Y:S02]  /*0ba0*/  IMAD.MOV R11, RZ, RZ, -R4 ;  /* 0x000000ffff0b7224 */ /* 0x000fe400078e0a04 */
[----:B------:R-:W-:-:S02]  /*0bb0*/  IMAD R13, R13, c[0x0][0x1b0], RZ ;  /* 0x00006c000d0d7a24 */ /* 0x000fc400078e02ff */
[----:B------:R-:W-:-:S04]  /*0bc0*/  IMAD.WIDE.U32 R18, R4, c[0x0][0x1b0], R18 ;  /* 0x00006c0004127a25 */ /* 0x000fc800078e0012 */
[----:B------:R-:W-:Y:S02]  /*0bd0*/  IMAD R13, R4, c[0x0][0x1b4], R13 ;  /* 0x00006d00040d7a24 */ /* 0x000fe400078e020d */
[----:B------:R-:W-:Y:S02]  /*0be0*/  IMAD R8, R11, c[0x0][0x2c4], R8 ;  /* 0x0000b1000b087a24 */ /* 0x000fe400078e0208 */
[----:B------:R-:W-:Y:S01]  /*0bf0*/  IMAD R10, R3, 0x80, R32 ;  /* 0x00000080030a7824 */ /* 0x000fe200078e0220 */
[----:B------:R-:W-:Y:S01]  /*0c00*/  IADD3 R19, R19, R13, RZ ;  /* 0x0000000d13137210 */ /* 0x000fe20007ffe0ff */
[----:B------:R-:W-:Y:S01]  /*0c10*/  IMAD R7, R0, c[0x0][0x2c4], RZ ;  /* 0x0000b10000077a24 */ /* 0x000fe200078e02ff */
[----:B------:R-:W-:Y:S01]  /*0c20*/  SHF.R.S32.HI R13, RZ, 0x1f, R8 ;  /* 0x0000001fff0d7819 */ /* 0x000fe20000011408 */
[----:B------:R-:W-:Y:S01]  /*0c30*/  IMAD.U32 R0, RZ, RZ, UR15 ;  /* 0x0000000fff007e24 */ /* 0x000fe2000f8e00ff */
[----:B------:R-:W-:Y:S01]  /*0c40*/  IADD3 R3, -R32, UR19, RZ ;  /* 0x0000001320037c10 */ /* 0x000fe2000fffe1ff */
[----:B------:R-:W-:Y:S01]  /*0c50*/  IMAD.SHL.U32 R34, R29, 0x8, RZ ;  /* 0x000000081d227824 */ /* 0x000fe200078e00ff */
[C---:B------:R-:W-:Y:S01]  /*0c60*/  IADD3 R2, R10.reuse, 0x20, RZ ;  /* 0x000000200a027810 */ /* 0x040fe20007ffe0ff */
[----:B------:R-:W-:Y:S01]  /*0c70*/  IMAD R13, R13, c[0x0][0x1a8], RZ ;  /* 0x00006a000d0d7a24 */ /* 0x000fe200078e02ff */
[-C--:B------:R-:W-:Y:S01]  /*0c80*/  ISETP.GE.AND P5, PT, R10, R7.reuse, PT ;  /* 0x000000070a00720c */ /* 0x080fe20003fa6270 */
[----:B------:R-:W-:Y:S01]  /*0c90*/  IMAD R3, R0, -0x80, R3 ;  /* 0xffffff8000037824 */ /* 0x000fe200078e0203 */
[-C--:B------:R-:W-:Y:S01]  /*0ca0*/  ISETP.GE.AND P3, PT, R2, R7.reuse, PT ;  /* 0x000000070200720c */ /* 0x080fe20003f66270 */
[----:B------:R-:W-:Y:S01]  /*0cb0*/  IMAD R13, R8, c[0x0][0x1ac], R13 ;  /* 0x00006b00080d7a24 */ /* 0x000fe200078e020d */
[----:B------:R-:W-:Y:S01]  /*0cc0*/  IADD3 R0, R10, 0x40, RZ ;  /* 0x000000400a007810 */ /* 0x000fe20007ffe0ff */
[----:B------:R-:W-:Y:S01]  /*0cd0*/  IMAD R2, R36, c[0x0][0x1e0], RZ ;  /* 0x0000780024027a24 */ /* 0x000fe200078e02ff */
[----:B------:R-:W-:Y:S01]  /*0ce0*/  SHF.R.S32.HI R35, RZ, 0x1f, R34 ;  /* 0x0000001fff237819 */ /* 0x000fe20000011422 */
[----:B------:R-:W-:Y:S01]  /*0cf0*/  IMAD.WIDE.U32 R8, R8, c[0x0][0x1a8], R18 ;  /* 0x00006a0008087a25 */ /* 0x000fe200078e0012 */
[----:B------:R-:W-:-:S02]  /*0d00*/  ISETP.GE.AND P4, PT, R0, R7, PT ;  /* 0x000000070000720c */ /* 0x000fc40003f86270 */
[----:B------:R-:W-:Y:S01]  /*0d10*/  IADD3 R10, R10, 0x60, RZ ;  /* 0x000000600a0a7810 */ /* 0x000fe20007ffe0ff */
[----:B------:R-:W-:Y:S01]  /*0d20*/  IMAD R15, R33, c[0x0][0x1e4], R2 ;  /* 0x00007900210f7a24 */ /* 0x000fe200078e0202 */
[----:B------:R-:W-:Y:S01]  /*0d30*/  LEA R2, P0, R8, c[0x0][0x160], 0x1 ;  /* 0x0000580008027a11 */ /* 0x000fe200078008ff */
[----:B------:R-:W-:Y:S01]  /*0d40*/  IMAD.IADD R0, R9, 0x1, R13 ;  /* 0x0000000109007824 */ /* 0x000fe200078e020d */
[----:B------:R-:W-:Y:S01]  /*0d50*/  ISETP.GE.AND P6, PT, R34, c[0x0][0x198], PT ;  /* 0x0000660022007a0c */ /* 0x000fe20003fc6270 */
[----:B------:R-:W-:Y:S02]  /*0d60*/  IMAD.SHL.U32 R11, R32, 0x40, RZ ;  /* 0x00000040200b7824 */ /* 0x000fe400078e00ff */
[----:B------:R-:W-:Y:S01]  /*0d70*/  IMAD.WIDE.U32 R16, R33, c[0x0][0x1e0], R34 ;  /* 0x0000780021107a25 */ /* 0x000fe200078e0022 */
[----:B------:R-:W-:Y:S01]  /*0d80*/  LEA.HI.X R0, R8, c[0x0][0x164], R0, 0x1, P0 ;  /* 0x0000590008007a11 */ /* 0x000fe200000f0c00 */
[----:B------:R-:W-:Y:S01]  /*0d90*/  SHFL.IDX PT, R14, R2, RZ, 0x181f ;  /* 0x00181fff020e7589 */ /* 0x000fe200000e0000 */
[----:B------:R-:W-:Y:S01]  /*0da0*/  LOP3.LUT R11, R11, 0x1c0, RZ, 0xc0, !PT ;  /* 0x000001c00b0b7812 */ /* 0x000fe200078ec0ff */
[----:B------:R-:W-:Y:S01]  /*0db0*/  IMAD.IADD R17, R17, 0x1, R15 ;  /* 0x0000000111117824 */ /* 0x000fe200078e020f */
[----:B------:R-:W-:Y:S01]  /*0dc0*/  ISETP.GE.AND P0, PT, R10, R7, PT ;  /* 0x000000070a00720c */ /* 0x000fe20003f06270 */
[----:B------:R-:W1:Y:S01]  /*0dd0*/  SHFL.IDX PT, R15, R0, RZ, 0x181f ;  /* 0x00181fff000f7589 */ /* 0x000e6200000e0000 */
[----:B------:R-:W-:Y:S01]  /*0de0*/  LOP3.LUT R4, R11, 0x38, R34, 0xf8, !PT ;  /* 0x000000380b047812 */ /* 0x000fe200078ef822 */
[----:B------:R-:W-:Y:S01]  /*0df0*/  IMAD R9, R31, c[0x0][0x1e8], RZ ;  /* 0x00007a001f097a24 */ /* 0x000fe200078e02ff */
[----:B------:R-:W-:Y:S01]  /*0e00*/  SHF.R.U32.HI R11, RZ, 0x3, R11 ;  /* 0x00000003ff0b7819 */ /* 0x000fe2000001160b */
[----:B------:R-:W2:Y:S01]  /*0e10*/  SHFL.IDX PT, R8, R2, 0x1, 0x181f ;  /* 0x00381f0002087f89 */ /* 0x000ea200000e0000 */
[----:B------:R-:W-:-:S02]  /*0e20*/  IMAD.SHL.U32 R12, R12, 0x8, RZ ;  /* 0x000000080c0c7824 */ /* 0x000fc400078e00ff */
[----:B------:R-:W-:Y:S01]  /*0e30*/  LOP3.LUT R11, R4, R11, RZ, 0x3c, !PT ;  /* 0x0000000b040b7212 */ /* 0x000fe200078e3cff */
[----:B------:R-:W-:Y:S01]  /*0e40*/  IMAD R246, R30, c[0x0][0x1ec], R9 ;  /* 0x00007b001ef67a24 */ /* 0x000fe200078e0209 */
[----:B------:R-:W-:Y:S01]  /*0e50*/  IADD3 R4, R34, 0x40, RZ ;  /* 0x0000004022047810 */ /* 0x000fe20007ffe0ff */
[----:B------:R-:W4:Y:S01]  /*0e60*/  SHFL.IDX PT, R9, R0, 0x1, 0x181f ;  /* 0x00381f0000097f89 */ /* 0x000f2200000e0000 */
[----:B------:R-:W-:Y:S01]  /*0e70*/  LOP3.LUT R11, R11, 0xfffffe00, R12, 0xf8, !PT ;  /* 0xfffffe000b0b7812 */ /* 0x000fe200078ef80c */
[----:B------:R-:W-:Y:S01]  /*0e80*/  IMAD.WIDE.U32 R16, R30, c[0x0][0x1e8], R16 ;  /* 0x00007a001e107a25 */ /* 0x000fe200078e0010 */
[----:B------:R-:W-:Y:S01]  /*0e90*/  @!P5 SHF.R.S32.HI R7, RZ, 0x1f, R4 ;  /* 0x0000001fff07d819 */ /* 0x000fe20000011404 */
[----:B------:R-:W5:Y:S02]  /*0ea0*/  SHFL.IDX PT, R20, R2, 0x2, 0x181f ;  /* 0x00581f0002147f89 */ /* 0x000f6400000e0000 */
[----:B------:R-:W-:Y:S01]  /*0eb0*/  IMAD.SHL.U32 R243, R11, 0x2, RZ ;  /* 0x000000020bf37824 */ /* 0x000fe200078e00ff */
[----:B------:R-:W-:Y:S01]  /*0ec0*/  IADD3 R247, R17, R246, RZ ;  /* 0x000000f611f77210 */ /* 0x000fe20007ffe0ff */
[----:B------:R-:W1:Y:S01]  /*0ed0*/  SHFL.IDX PT, R21, R0, 0x2, 0x181f ;  /* 0x00581f0000157f89 */ /* 0x000e6200000e0000 */
[----:B------:R-:W-:-:S02]  /*0ee0*/  IMAD.MOV.U32 R246, RZ, RZ, R16 ;  /* 0x000000fffff67224 */ /* 0x000fc400078e0010 */
[----:B------:R-:W-:Y:S01]  /*0ef0*/  IMAD R31, R31, c[0x0][0x210], RZ ;  /* 0x000084001f1f7a24 */ /* 0x000fe200078e02ff */
[----:B------:R-:W1:Y:S03]  /*0f00*/  SHFL.IDX PT, R10, R2, 0x3, 0x181f ;  /* 0x00781f00020a7f89 */ /* 0x000e6600000e0000 */
[----:B------:R-:W-:Y:S01]  /*0f10*/  IMAD R31, R30, c[0x0][0x214], R31 ;  /* 0x000085001e1f7a24 */ /* 0x000fe200078e021f */
[----:B------:R1:W1:Y:S01]  /*0f20*/  SHFL.IDX PT, R11, R0, 0x3, 0x181f ;  /* 0x00781f00000b7f89 */ /* 0x00026200000e0000 */
[--C-:B---3--:R-:W-:Y:S01]  /*0f30*/  @P1 SHF.R.S32.HI R13, RZ, 0x1f, R6.reuse ;  /* 0x0000001fff0d1819 */ /* 0x108fe20000011406 */
[----:B------:R-:W-:Y:S01]  /*0f40*/  @!P1 IMAD.MOV.U32 R13, RZ, RZ, R5 ;  /* 0x000000ffff0d9224 */ /* 0x000fe200078e0005 */
[----:B------:R-:W-:Y:S01]  /*0f50*/  @!P5 LEA.HI R5, R7, R4, RZ, 0x3 ;  /* 0x000000040705d211 */ /* 0x000fe200078f18ff */
[----:B------:R-:W-:Y:S01]  /*0f60*/  @P1 IMAD.MOV.U32 R12, RZ, RZ, R6 ;  /* 0x000000ffff0c1224 */ /* 0x000fe200078e0006 */
[----:B------:R-:W-:Y:S01]  /*0f70*/  @!P3 SHF.R.S32.HI R7, RZ, 0x1f, R4 ;  /* 0x0000001fff07b819 */ /* 0x000fe20000011404 */
[----:B------:R-:W-:Y:S01]  /*0f80*/  @!P1 IMAD.MOV.U32 R12, RZ, RZ, R244 ;  /* 0x000000ffff0c9224 */ /* 0x000fe200078e00f4 */
[----:B------:R-:W-:-:S02]  /*0f90*/  @!P5 LOP3.LUT R5, R5, 0xfffffff8, RZ, 0xc0, !PT ;  /* 0xfffffff80505d812 */ /* 0x000fc400078ec0ff */
[----:B------:R-:W-:Y:S02]  /*0fa0*/  ISETP.GE.AND P1, PT, R4, c[0x0][0x198], PT ;  /* 0x0000660004007a0c */ /* 0x000fe40003f26270 */
[----:B------:R-:W-:Y:S02]  /*0fb0*/  SEL R250, R12, RZ, !P2 ;  /* 0x000000ff0cfa7207 */ /* 0x000fe40005000000 */
[----:B------:R-:W-:Y:S01]  /*0fc0*/  SEL R28, R13, RZ, !P2 ;  /* 0x000000ff0d1c7207 */ /* 0x000fe20005000000 */
[----:B-1----:R-:W-:Y:S01]  /*0fd0*/  @!P5 IMAD.WIDE R12, R5, 0x2, R14 ;  /* 0x00000002050cd825 */ /* 0x002fe200078e020e */
[----:B------:R-:W-:Y:S02]  /*0fe0*/  @!P3 LEA.HI R7, R7, R4, RZ, 0x3 ;  /* 0x000000040707b211 */ /* 0x000fe400078f18ff */
[----:B------:R-:W-:Y:S01]  /*0ff0*/  @!P5 LEA R6, P2, R34, R14, 0x1 ;  /* 0x0000000e2206d211 */ /* 0x000fe200078408ff */
[----:B------:R-:W-:Y:S01]  /*1000*/  IMAD R249, R28, c[0x0][0x1f0], RZ ;  /* 0x00007c001cf97a24 */ /* 0x000fe200078e02ff */
[----:B------:R-:W-:Y:S01]  /*1010*/  @!P3 LOP3.LUT R5, R7, 0xfffffff8, RZ, 0xc0, !PT ;  /* 0xfffffff80705b812 */ /* 0x000fe200078ec0ff */
[----:B------:R-:W-:Y:S01]  /*1020*/  IMAD.WIDE.U32 R246, R250, c[0x0][0x1f0], R246 ;  /* 0x00007c00faf67a25 */ /* 0x000fe200078e00f6 */
[----:B------:R-:W-:-:S02]  /*1030*/  @!P5 LEA.HI.X R7, R34, R15, R35, 0x1, P2 ;  /* 0x0000000f2207d211 */ /* 0x000fc400010f0c23 */
[----:B--2---:R-:W-:Y:S01]  /*1040*/  @!P3 LEA R16, P2, R34, R8, 0x1 ;  /* 0x000000082210b211 */ /* 0x004fe200078408ff */
[----:B------:R-:W-:Y:S02]  /*1050*/  IMAD R249, R250, c[0x0][0x1f4], R249 ;  /* 0x00007d00faf97a24 */ /* 0x000fe400078e02f9 */
[----:B------:R1:W-:Y:S01]  /*1060*/  @!P5 LDGSTS.E.BYPASS.LTC128B.128 [R243+0x100], [R6.64], !P6 ;  /* 0x0010000006f3dfae */ /* 0x0003e2000f101d50 */
[----:B----4-:R-:W-:Y:S01]  /*1070*/  @!P3 IMAD.WIDE R14, R5, 0x2, R8 ;  /* 0x00000002050eb825 */ /* 0x010fe200078e0208 */
[C---:B------:R-:W-:Y:S02]  /*1080*/  @!P3 LEA.HI.X R17, R34.reuse, R9, R35, 0x1, P2 ;  /* 0x000000092211b211 */ /* 0x040fe400010f0c23 */
[----:B------:R2:W-:Y:S01]  /*1090*/  @!P5 LDGSTS.E.BYPASS.LTC128B.128 [R243+0x4100], [R12.64], !P1 ;  /* 0x041000000cf3dfae */ /* 0x0005e2000c901d50 */
[----:B------:R-:W-:Y:S01]  /*10a0*/  ISETP.GE.AND P5, PT, R3, 0x21, PT ;  /* 0x000000210300780c */ /* 0x000fe20003fa6270 */
[----:B------:R-:W-:Y:S01]  /*10b0*/  IMAD.IADD R249, R247, 0x1, R249 ;  /* 0x00000001f7f97824 */ /* 0x000fe200078e02f9 */
[----:B------:R-:W-:Y:S01]  /*10c0*/  MOV R9, UR15 ;  /* 0x0000000f00097c02 */ /* 0x000fe20008000f00 */
[----:B------:R-:W-:Y:S01]  /*10d0*/  IMAD.MOV.U32 R248, RZ, RZ, R246 ;  /* 0x000000fffff87224 */ /* 0x000fe200078e00f6 */
[C---:B-----5:R-:W-:Y:S01]  /*10e0*/  @!P4 LEA R18, P2, R34.reuse, R20, 0x1 ;  /* 0x000000142212c211 */ /* 0x060fe200078408ff */
[----:B------:R-:W-:Y:S01]  /*10f0*/  IMAD.U32 R5, RZ, RZ, UR6 ;  /* 0x00000006ff057e24 */ /* 0x000fe2000f8e00ff */
[----:B------:R3:W-:Y:S01]  /*1100*/  @!P3 LDGSTS.E.BYPASS.LTC128B.128 [R243+0x1100], [R16.64], !P6 ;  /* 0x0110000010f3bfae */ /* 0x0007e2000f101d50 */
[----:B------:R-:W-:Y:S01]  /*1110*/  IMAD.WIDE.U32 R8, R9, UR21, R248 ;  /* 0x0000001509087c25 */ /* 0x000fe2000f8e00f8 */
[----:B------:R-:W-:-:S02]  /*1120*/  @!P4 LEA.HI.X R19, R34, R21, R35, 0x1, P2 ;  /* 0x000000152213c211 */ /* 0x000fc400010f0c23 */
[----:B------:R4:W-:Y:S01]  /*1130*/  @!P3 LDGSTS.E.BYPASS.LTC128B.128 [R243+0x5100], [R14.64], !P1 ;  /* 0x051000000ef3bfae */ /* 0x0009e2000c901d50 */
[----:B------:R-:W-:Y:S02]  /*1140*/  IMAD R245, R28, c[0x0][0x218], RZ ;  /* 0x000086001cf57a24 */ /* 0x000fe400078e02ff */
[----:B------:R-:W-:Y:S01]  /*1150*/  @P5 LEA R5, P2, R5, R8, 0x5 ;  /* 0x0000000805055211 */ /* 0x000fe200078428ff */
[----:B------:R5:W-:Y:S01]  /*1160*/  @!P4 LDGSTS.E.BYPASS.LTC128B.128 [R243+0x2100], [R18.64], !P6 ;  /* 0x0210000012f3cfae */ /* 0x000be2000f101d50 */
[----:B------:R-:W-:Y:S02]  /*1170*/  IMAD R245, R250, c[0x0][0x21c], R245 ;  /* 0x00008700faf57a24 */ /* 0x000fe400078e02f5 */
[----:B-1----:R-:W-:Y:S01]  /*1180*/  IMAD.U32 R7, RZ, RZ, UR7 ;  /* 0x00000007ff077e24 */ /* 0x002fe2000f8e00ff */
[CC--:B------:R-:W-:Y:S02]  /*1190*/  LEA.HI R6, R113.reuse, R112.reuse, RZ, 0x4 ;  /* 0x0000007071067211 */ /* 0x0c0fe400078f20ff */
[----:B------:R-:W-:Y:S01]  /*11a0*/  LEA.HI R113, R113, R112, RZ, 0x5 ;  /* 0x0000007071717211 */ /* 0x000fe200078f28ff */
[----:B--2---:R-:W-:Y:S01]  /*11b0*/  IMAD.U32 R12, RZ, RZ, UR6 ;  /* 0x00000006ff0c7e24 */ /* 0x004fe2000f8e00ff */
[----:B------:R-:W-:-:S04]  /*11c0*/  @!P4 SHF.R.S32.HI R13, RZ, 0x1f, R4 ;  /* 0x0000001fff0dc819 */ /* 0x000fc80000011404 */
[----:B------:R-:W-:Y:S02]  /*11d0*/  @!P4 LEA.HI R0, R13, R4, RZ, 0x3 ;  /* 0x000000040d00c211 */ /* 0x000fe400078f18ff */
[----:B------:R-:W-:Y:S02]  /*11e0*/  IADD3 R13, R9, UR4, RZ ;  /* 0x00000004090d7c10 */ /* 0x000fe4000fffe0ff */
[----:B------:R-:W-:Y:S02]  /*11f0*/  @!P4 LOP3.LUT R0, R0, 0xfffffff8, RZ, 0xc0, !PT ;  /* 0xfffffff80000c812 */ /* 0x000fe400078ec0ff */
[----:B---3--:R-:W-:Y:S02]  /*1200*/  @!P0 LEA R16, P3, R34, R10, 0x1 ;  /* 0x0000000a22108211 */ /* 0x008fe400078608ff */
[----:B------:R-:W-:Y:S01]  /*1210*/  @P5 LEA.HI.X R2, R12, R13, R7, 0x5, P2 ;  /* 0x0000000d0c025211 */ /* 0x000fe200010f2c07 */
[----:B------:R-:W-:Y:S01]  /*1220*/  @!P4 IMAD.WIDE R20, R0, 0x2, R20 ;  /* 0x000000020014c825 */ /* 0x000fe200078e0214 */
[----:B----4-:R-:W-:-:S02]  /*1230*/  @P5 LEA R14, P2, R5, c[0x0][0x1c8], 0x1 ;  /* 0x00007200050e5a11 */ /* 0x010fc400078408ff */
[----:B------:R-:W-:Y:S02]  /*1240*/  @!P0 LEA.HI.X R17, R34, R11, R35, 0x1, P3 ;  /* 0x0000000b22118211 */ /* 0x000fe400018f0c23 */
[----:B------:R-:W-:Y:S01]  /*1250*/  @!P0 SHF.R.S32.HI R9, RZ, 0x1f, R4 ;  /* 0x0000001fff098819 */ /* 0x000fe20000011404 */
[----:B------:R1:W-:Y:S01]  /*1260*/  @!P4 LDGSTS.E.BYPASS.LTC128B.128 [R243+0x6100], [R20.64], !P1 ;  /* 0x0610000014f3cfae */ /* 0x0003e2000c901d50 */
[----:B------:R-:W-:Y:S02]  /*1270*/  @P5 LEA.HI.X R15, R5, c[0x0][0x1cc], R2, 0x1, P2 ;  /* 0x00007300050f5a11 */ /* 0x000fe400010f0c02 */
[----:B------:R-:W-:Y:S01]  /*1280*/  LOP3.LUT R5, R6, 0xfffffff0, RZ, 0xc0, !PT ;  /* 0xfffffff006057812 */ /* 0x000fe200078ec0ff */
[----:B------:R2:W-:Y:S01]  /*1290*/  @!P0 LDGSTS.E.BYPASS.LTC128B.128 [R243+0x3100], [R16.64], !P6 ;  /* 0x0310000010f38fae */ /* 0x0005e2000f101d50 */
[----:B------:R-:W-:Y:S02]  /*12a0*/  @!P0 LEA.HI R2, R9, R4, RZ, 0x3 ;  /* 0x0000000409028211 */ /* 0x000fe400078f18ff */
[----:B------:R-:W-:-:S02]  /*12b0*/  IADD3 R5, -R5, R112, RZ ;  /* 0x0000007005057210 */ /* 0x000fc40007ffe1ff */
[C---:B------:R-:W-:Y:S02]  /*12c0*/  ISETP.GE.AND P6, PT, R3.reuse, 0x1, PT ;  /* 0x000000010300780c */ /* 0x040fe40003fc6270 */
[----:B------:R-:W-:Y:S02]  /*12d0*/  @!P0 LOP3.LUT R2, R2, 0xfffffff8, RZ, 0xc0, !PT ;  /* 0xfffffff802028812 */ /* 0x000fe400078ec0ff */
[----:B------:R-:W-:Y:S02]  /*12e0*/  SHF.R.S32.HI R7, RZ, 0x4, R6 ;  /* 0x00000004ff077819 */ /* 0x000fe40000011406 */
[----:B------:R-:W-:Y:S02]  /*12f0*/  SHF.R.S32.HI R0, RZ, 0x1f, R5 ;  /* 0x0000001fff007819 */ /* 0x000fe40000011405 */
[----:B------:R-:W-:Y:S02]  /*1300*/  ISETP.GE.AND P4, PT, R3, 0x41, PT ;  /* 0x000000410300780c */ /* 0x000fe40003f86270 */
[----:B------:R-:W-:-:S02]  /*1310*/  LEA.HI R6, R6, R7, RZ, 0x1 ;  /* 0x0000000706067211 */ /* 0x000fc400078f08ff */
[----:B------:R-:W-:Y:S01]  /*1320*/  ISETP.GE.AND P2, PT, R3, 0x61, PT ;  /* 0x000000610300780c */ /* 0x000fe20003f46270 */
[----:B------:R-:W-:Y:S01]  /*1330*/  IMAD.U32 R3, RZ, RZ, UR6 ;  /* 0x00000006ff037e24 */ /* 0x000fe2000f8e00ff */
[----:B------:R-:W-:Y:S02]  /*1340*/  LEA.HI R0, R0, R5, RZ, 0x3 ;  /* 0x0000000500007211 */ /* 0x000fe400078f18ff */
[----:B------:R-:W-:Y:S02]  /*1350*/  LOP3.LUT R12, R6, 0xfffffffe, RZ, 0xc0, !PT ;  /* 0xfffffffe060c7812 */ /* 0x000fe400078ec0ff */
[----:B------:R-:W-:Y:S02]  /*1360*/  LOP3.LUT R6, R0, 0xfffffff8, RZ, 0xc0, !PT ;  /* 0xfffffff800067812 */ /* 0x000fe400078ec0ff */
[----:B------:R-:W-:Y:S01]  /*1370*/  ISETP.GE.AND P3, PT, R34, c[0x0][0x1d4], PT ;  /* 0x0000750022007a0c */ /* 0x000fe20003f66270 */
[----:B------:R-:W-:Y:S02]  /*1380*/  IMAD.IADD R242, R7, 0x1, -R12 ;  /* 0x0000000107f27824 */ /* 0x000fe400078e0a0c */
[----:B--2---:R-:W-:-:S02]  /*1390*/  @!P0 IMAD.WIDE R16, R2, 0x2, R10 ;  /* 0x0000000202108825 */ /* 0x004fc400078e020a */
[----:B------:R-:W-:Y:S01]  /*13a0*/  VOTEU.ANY UP0, P2 ;  /* 0x00000000003f7886 */ /* 0x000fe20001000100 */
[----:B------:R-:W-:Y:S01]  /*13b0*/  @P2 MOV R12, R8 ;  /* 0x00000008000c2202 */ /* 0x000fe20000000f00 */
[----:B------:R-:W-:Y:S01]  /*13c0*/  IMAD.IADD R6, R5, 0x1, -R6 ;  /* 0x0000000105067824 */ /* 0x000fe200078e0a06 */
[----:B------:R2:W-:Y:S01]  /*13d0*/  @!P0 LDGSTS.E.BYPASS.LTC128B.128 [R243+0x7100], [R16.64], !P1 ;  /* 0x0710000010f38fae */ /* 0x0005e2000c901d50 */
[----:B------:R-:W-:Y:S01]  /*13e0*/  @P6 LEA R10, P0, R8, c[0x0][0x1c8], 0x1 ;  /* 0x00007200080a6a11 */ /* 0x000fe200078008ff */
[----:B------:R-:W-:Y:S01]  /*13f0*/  IMAD.SHL.U32 R5, R242, 0x8, RZ ;  /* 0x00000008f2057824 */ /* 0x000fe200078e00ff */
[----:B------:R-:W-:Y:S01]  /*1400*/  @UP0 UIMAD UR4, UR7, 0x60, URZ ;  /* 0x00000060070408a4 */ /* 0x000fe2000f8e023f */
[----:B------:R-:W-:Y:S01]  /*1410*/  IMAD.SHL.U32 R7, R6, 0x40, RZ ;  /* 0x0000004006077824 */ /* 0x000fe200078e00ff */
[C---:B------:R-:W-:Y:S01]  /*1420*/  @P6 LEA.HI.X R11, R8.reuse, c[0x0][0x1cc], R13, 0x1, P0 ;  /* 0x00007300080b6a11 */ /* 0x040fe200000f0c0d */
[----:B------:R-:W0:Y:S01]  /*1430*/  LDGDEPBAR ;  /* 0x00000000000079af */ /* 0x000e220000000000 */
[----:B------:R-:W-:Y:S01]  /*1440*/  @P4 IADD3 R2, P0, R8, UR10, RZ ;  /* 0x0000000a08024c10 */ /* 0x000fe2000ff1e0ff */
[----:B------:R-:W-:Y:S01]  /*1450*/  IMAD.WIDE.U32 R34, R33, c[0x0][0x208], R34 ;  /* 0x0000820021227a25 */ /* 0x000fe200078e0022 */
[----:B------:R-:W-:Y:S01]  /*1460*/  LOP3.LUT R8, R7, 0x1c0, RZ, 0xc0, !PT ;  /* 0x000001c007087812 */ /* 0x000fe200078ec0ff */
[----:B------:R3:W-:Y:S01]  /*1470*/  @P6 LDGSTS.E.BYPASS.LTC128B.128 [R243+0x8100], [R10.64], !P3 ;  /* 0x081000000af36fae */ /* 0x0007e2000d901d50 */
[----:B------:R-:W-:Y:S01]  /*1480*/  @P4 IADD3.X R9, R13, UR8, RZ, P0, !PT ;  /* 0x000000080d094c10 */ /* 0x000fe200087fe4ff */
[----:B------:R-:W-:Y:S01]  /*1490*/  @P2 IMAD.WIDE.U32 R12, R3, 0x60, R12 ;  /* 0x00000060030c2825 */ /* 0x000fe200078e000c */
[----:B------:R-:W-:-:S03]  /*14a0*/  ISETP.GE.AND P0, PT, R4, c[0x0][0x1d4], PT ;  /* 0x0000750004007a0c */ /* 0x000fc60003f06270 */
[----:B------:R-:W-:Y:S01]  /*14b0*/  IMAD.SHL.U32 R7, R0, 0x40, RZ ;  /* 0x0000004000077824 */ /* 0x000fe200078e00ff */
[----:B------:R-:W-:Y:S01]  /*14c0*/  @P2 IADD3 R3, R13, UR4, RZ ;  /* 0x000000040d032c10 */ /* 0x000fe2000fffe0ff */
[----:B------:R-:W-:Y:S02]  /*14d0*/  ULDC.64 UR4, c[0x0][0x208] ;  /* 0x0000820000047ab9 */ /* 0x000fe40000000a00 */
[----:B------:R-:W-:Y:S02]  /*14e0*/  UIMAD UR9, UR9, UR4, URZ ;  /* 0x00000004090972a4 */ /* 0x000fe4000f8e023f */
[----:B------:R-:W-:Y:S02]  /*14f0*/  UIMAD.WIDE.U32 UR12, UR15, UR4, URZ ;  /* 0x000000040f0c72a5 */ /* 0x000fe4000f8e003f */
[----:B------:R-:W-:Y:S02]  /*1500*/  UIMAD UR9, UR15, UR5, UR9 ;  /* 0x000000050f0972a4 */ /* 0x000fe4000f8e0209 */
[----:B------:R3:W-:Y:S01]  /*1510*/  @P6 LDGSTS.E.BYPASS.LTC128B.128 [R243+0xc100], [R10.64+0x80], !P0 ;  /* 0x0c1000800af36fae */ /* 0x0007e2000c101d50 */
[----:B--2---:R-:W-:Y:S01]  /*1520*/  @P4 LEA R16, P1, R2, c[0x0][0x1c8], 0x1 ;  /* 0x0000720002104a11 */ /* 0x004fe200078208ff */
[----:B------:R-:W-:-:S02]  /*1530*/  UIADD3 UR9, UR13, UR9, URZ ;  /* 0x000000090d097290 */ /* 0x000fc4000fffe03f */
[----:B------:R2:W-:Y:S01]  /*1540*/  @P5 LDGSTS.E.BYPASS.LTC128B.128 [R243+0x9100], [R14.64], !P3 ;  /* 0x091000000ef35fae */ /* 0x0005e2000d901d50 */
[----:B------:R-:W-:Y:S01]  /*1550*/  @P4 LEA.HI.X R17, R2, c[0x0][0x1cc], R9, 0x1, P1 ;  /* 0x0000730002114a11 */ /* 0x000fe200008f0c09 */
[----:B------:R-:W-:Y:S01]  /*1560*/  IMAD.SHL.U32 R9, R113, 0x20, RZ ;  /* 0x0000002071097824 */ /* 0x000fe200078e00ff */
[----:B------:R-:W-:Y:S01]  /*1570*/  LOP3.LUT R2, R8, 0x8, R5, 0xf8, !PT ;  /* 0x0000000808027812 */ /* 0x000fe200078ef805 */
[----:B------:R2:W-:Y:S01]  /*1580*/  @P5 LDGSTS.E.BYPASS.LTC128B.128 [R243+0xd100], [R14.64+0x80], !P0 ;  /* 0x0d1000800ef35fae */ /* 0x0005e2000c101d50 */
[----:B------:R-:W-:Y:S01]  /*1590*/  SHF.R.U32.HI R5, RZ, 0x3, R8 ;  /* 0x00000003ff057819 */ /* 0x000fe20000011608 */
[----:B------:R-:W-:Y:S01]  /*15a0*/  IMAD.SHL.U32 R8, R29, 0x40, RZ ;  /* 0x000000401d087824 */ /* 0x000fe200078e00ff */
[----:B------:R-:W-:Y:S01]  /*15b0*/  @P2 LEA R4, P1, R12, c[0x0][0x1c8], 0x1 ;  /* 0x000072000c042a11 */ /* 0x000fe200078208ff */
[----:B------:R5:W-:Y:S01]  /*15c0*/  @P4 LDGSTS.E.BYPASS.LTC128B.128 [R243+0xa100], [R16.64], !P3 ;  /* 0x0a10000010f34fae */ /* 0x000be2000d901d50 */
[----:B------:R-:W-:Y:S01]  /*15d0*/  LOP3.LUT R2, R2, R5, RZ, 0x3c, !PT ;  /* 0x0000000502027212 */ /* 0x000fe200078e3cff */
[----:B------:R-:W-:Y:S01]  /*15e0*/  UIMAD UR15, UR15, -0x80, UR19 ;  /* 0xffffff800f0f78a4 */ /* 0x000fe2000f8e0213 */
[----:B------:R-:W-:Y:S01]  /*15f0*/  @P2 LEA.HI.X R5, R12, c[0x0][0x1cc], R3, 0x1, P1 ;  /* 0x000073000c052a11 */ /* 0x000fe200008f0c03 */
[----:B------:R5:W-:Y:S01]  /*1600*/  @P4 LDGSTS.E.BYPASS.LTC128B.128 [R243+0xe100], [R16.64+0x80], !P0 ;  /* 0x0e10008010f34fae */ /* 0x000be2000c101d50 */
[----:B------:R-:W-:Y:S01]  /*1610*/  IMAD.SHL.U32 R3, R32, 0x8, RZ ;  /* 0x0000000820037824 */ /* 0x000fe200078e00ff */
[----:B------:R-:W-:-:S02]  /*1620*/  LOP3.LUT R8, R8, 0x1c0, RZ, 0xc0, !PT ;  /* 0x000001c008087812 */ /* 0x000fc400078ec0ff */
[----:B------:R4:W-:Y:S01]  /*1630*/  @P2 LDGSTS.E.BYPASS.LTC128B.128 [R243+0xb100], [R4.64], !P3 ;  /* 0x0b10000004f32fae */ /* 0x0009e2000d901d50 */
[----:B------:R-:W-:Y:S01]  /*1640*/  LOP3.LUT R0, R2, 0xfffffe00, R7, 0xf8, !PT ;  /* 0xfffffe0002007812 */ /* 0x000fe200078ef807 */
[----:B------:R-:W-:Y:S01]  /*1650*/  IMAD.MOV.U32 R7, RZ, RZ, 0x10 ;  /* 0x00000010ff077424 */ /* 0x000fe200078e00ff */
[----:B------:R-:W-:Y:S01]  /*1660*/  LOP3.LUT R9, R9, 0x7ffffc00, RZ, 0xc0, !PT ;  /* 0x7ffffc0009097812 */ /* 0x000fe200078ec0ff */
[----:B------:R4:W-:Y:S01]  /*1670*/  @P2 LDGSTS.E.BYPASS.LTC128B.128 [R243+0xf100], [R4.64+0x80], !P0 ;  /* 0x0f10008004f32fae */ /* 0x0009e2000c101d50 */
[----:B------:R-:W-:Y:S02]  /*1680*/  LOP3.LUT R3, R8, 0x8, R3, 0xf8, !PT ;  /* 0x0000000808037812 */ /* 0x000fe400078ef803 */
[----:B------:R-:W-:Y:S01]  /*1690*/  SHF.R.U32.HI R2, RZ, 0x3, R8 ;  /* 0x00000003ff027819 */ /* 0x000fe20000011608 */
[----:B------:R-:W0:Y:S01]  /*16a0*/  LDGDEPBAR ;  /* 0x00000000000079af */ /* 0x000e220000000000 */
[----:B------:R-:W-:Y:S02]  /*16b0*/  R2P PR, R6, 0x6 ;  /* 0x0000000606007804 */ /* 0x000fe40000000000 */
[----:B------:R-:W-:-:S02]  /*16c0*/  IADD3 R6, R0, R9, RZ ;  /* 0x0000000900067210 */ /* 0x000fc40007ffe0ff */
[----:B------:R-:W-:Y:S02]  /*16d0*/  LOP3.LUT R3, R3, R2, RZ, 0x3c, !PT ;  /* 0x0000000203037212 */ /* 0x000fe400078e3cff */
[----:B------:R-:W-:Y:S02]  /*16e0*/  SEL R7, R7, 0xfffffff0, !P1 ;  /* 0xfffffff007077807 */ /* 0x000fe40004800000 */
[----:B------:R-:W-:Y:S01]  /*16f0*/  LEA R2, R6, 0x100, 0x1 ;  /* 0x0000010006027811 */ /* 0x000fe200078e08ff */
[----:B------:R-:W-:Y:S01]  /*1700*/  IMAD R242, R242, 0x200, R3 ;  /* 0x00000200f2f27824 */ /* 0x000fe200078e0203 */
[----:B------:R-:W-:Y:S02]  /*1710*/  SHF.L.U32 R6, R6, 0x1, RZ ;  /* 0x0000000106067819 */ /* 0x000fe400000006ff */
[----:B------:R-:W-:Y:S01]  /*1720*/  LOP3.LUT P1, RZ, R29, 0x2, RZ, 0xc0, !PT ;  /* 0x000000021dff7812 */ /* 0x000fe2000782c0ff */
[----:B------:R-:W-:-:S05]  /*1730*/  IMAD.SHL.U32 R242, R242, 0x2, RZ ;  /* 0x00000002f2f27824 */ /* 0x000fca00078e00ff */
[----:B------:R-:W-:Y:S01]  /*1740*/  IADD3 R241, R242, 0x8120, RZ ;  /* 0x00008120f2f17810 */ /* 0x000fe20007ffe0ff */
[----:B----4-:R-:W-:Y:S01]  /*1750*/  IMAD.MOV.U32 R5, RZ, RZ, 0x20 ;  /* 0x00000020ff057424 */ /* 0x010fe200078e00ff */
[----:B------:R-:W-:-:S04]  /*1760*/  DEPBAR.LE SB0, 0x1 ;  /* 0x000080400000791a */ /* 0x000fc80000000000 */
[----:B------:R-:W-:Y:S01]  /*1770*/  BAR.SYNC.DEFER_BLOCKING 0x0 ;  /* 0x0000000000007b1d */ /* 0x000fe20000010000 */
[----:B------:R-:W-:Y:S01]  /*1780*/  SEL R5, R5, 0xffffffe0, !P2 ;  /* 0xffffffe005057807 */ /* 0x000fe20005000000 */
[----:B------:R-:W-:Y:S01]  /*1790*/  IMAD R4, R7, 0x2, R2 ;  /* 0x0000000207047824 */ /* 0x000fe200078e0202 */
[----:B------:R-:W-:-:S03]  /*17a0*/  LOP3.LUT P2, RZ, R29, 0x4, RZ, 0xc0, !PT ;  /* 0x000000041dff7812 */ /* 0x000fc6000784c0ff */
[C---:B------:R-:W-:Y:S02]  /*17b0*/  IMAD R3, R5.reuse, 0x2, R2 ;  /* 0x0000000205037824 */ /* 0x040fe400078e0202 */
[----:B------:R-:W-:Y:S01]  /*17c0*/  IMAD R2, R5, 0x2, R4 ;  /* 0x0000000205027824 */ /* 0x000fe200078e0204 */
[----:B------:R-:W-:Y:S04]  /*17d0*/  LDSM.16.M88.4 R136, [R6+0x100] ;  /* 0x000100000688783b */ /* 0x000fe80000000200 */
[----:B------:R4:W-:Y:S04]  /*17e0*/  LDSM.16.M88.4 R184, [R6+0x4100] ;  /* 0x0041000006b8783b */ /* 0x0009e80000000200 */
[----:B------:R-:W-:Y:S04]  /*17f0*/  LDSM.16.M88.4 R172, [R4] ;  /* 0x0000000004ac783b */ /* 0x000fe80000000200 */
[----:B------:R1:W-:Y:S04]  /*1800*/  LDSM.16.M88.4 R188, [R4+0x4000] ;  /* 0x0040000004bc783b */ /* 0x0003e80000000200 */
[----:B------:R-:W-:Y:S04]  /*1810*/  LDSM.16.M88.4 R176, [R3] ;  /* 0x0000000003b0783b */ /* 0x000fe80000000200 */
[----:B------:R-:W-:Y:S04]  /*1820*/  LDSM.16.M88.4 R192, [R3+0x4000] ;  /* 0x0040000003c0783b */ /* 0x000fe80000000200 */
[----:B------:R-:W-:Y:S01]  /*1830*/  LDSM.16.M88.4 R180, [R2] ;  /* 0x0000000002b4783b */ /* 0x000fe20000000200 */
[----:B----4-:R-:W-:-:S03]  /*1840*/  IADD3 R6, R242, 0x8100, RZ ;  /* 0x00008100f2067810 */ /* 0x010fc60007ffe0ff */
[----:B------:R4:W-:Y:S01]  /*1850*/  LDSM.16.M88.4 R212, [R2+0x4000] ;  /* 0x0040000002d4783b */ /* 0x0009e20000000200 */
[----:B------:R-:W-:-:S03]  /*1860*/  @P1 IADD3 R241, R6, -0x20, RZ ;  /* 0xffffffe006f11810 */ /* 0x000fc60007ffe0ff */
[----:B------:R-:W-:Y:S01]  /*1870*/  BAR.SYNC.DEFER_BLOCKING 0x0 ;  /* 0x0000000000007b1d */ /* 0x000fe20000010000 */
[----:B-1----:R-:W-:Y:S01]  /*1880*/  IMAD.U32 R4, RZ, RZ, UR9 ;  /* 0x00000009ff047e24 */ /* 0x002fe2000f8e00ff */
[----:B------:R-:W-:Y:S01]  /*1890*/  USHF.L.U32 UR9, UR4, 0x6, URZ ;  /* 0x0000000604097899 */ /* 0x000fe2000800063f */
[C---:B------:R-:W-:Y:S02]  /*18a0*/  IADD3 R235, R241.reuse, 0x800, RZ ;  /* 0x00000800f1eb7810 */ /* 0x040fe40007ffe0ff */
[C---:B------:R-:W-:Y:S01]  /*18b0*/  IADD3 R234, R241.reuse, 0x1000, RZ ;  /* 0x00001000f1ea7810 */ /* 0x040fe20007ffe0ff */
[----:B------:R-:W-:Y:S01]  /*18c0*/  UIADD3 UR14, UP0, UR9, 0x80, URZ ;  /* 0x00000080090e7890 */ /* 0x000fe2000ff1e03f */
[C---:B------:R-:W-:Y:S02]  /*18d0*/  IADD3 R233, R241.reuse, 0x1800, RZ ;  /* 0x00001800f1e97810 */ /* 0x040fe40007ffe0ff */
[C---:B------:R-:W-:Y:S02]  /*18e0*/  IADD3 R232, R241.reuse, 0x2000, RZ ;  /* 0x00002000f1e87810 */ /* 0x040fe40007ffe0ff */
[----:B------:R-:W-:-:S02]  /*18f0*/  IADD3 R231, R241, 0x2800, RZ ;  /* 0x00002800f1e77810 */ /* 0x000fc40007ffe0ff */
[C---:B------:R-:W-:Y:S02]  /*1900*/  IADD3 R230, R241.reuse, 0x3000, RZ ;  /* 0x00003000f1e67810 */ /* 0x040fe40007ffe0ff */
[C---:B------:R-:W-:Y:S01]  /*1910*/  IADD3 R229, R241.reuse, 0x3800, RZ ;  /* 0x00003800f1e57810 */ /* 0x040fe20007ffe0ff */
[----:B----4-:R-:W-:Y:S01]  /*1920*/  IMAD R2, R36, c[0x0][0x208], RZ ;  /* 0x0000820024027a24 */ /* 0x010fe200078e02ff */
[C---:B------:R-:W-:Y:S02]  /*1930*/  IADD3 R227, R241.reuse, 0x4000, RZ ;  /* 0x00004000f1e37810 */ /* 0x040fe40007ffe0ff */
[----:B------:R-:W-:Y:S01]  /*1940*/  IADD3 R226, R241, 0x4800, RZ ;  /* 0x00004800f1e27810 */ /* 0x000fe20007ffe0ff */
[----:B------:R-:W-:Y:S01]  /*1950*/  IMAD R2, R33, c[0x0][0x20c], R2 ;  /* 0x0000830021027a24 */ /* 0x000fe200078e0202 */
[----:B------:R-:W-:-:S04]  /*1960*/  DEPBAR.LE SB0, 0x0 ;  /* 0x000080000000791a */ /* 0x000fc80000000000 */
[----:B------:R-:W-:Y:S01]  /*1970*/  BAR.SYNC.DEFER_BLOCKING 0x0 ;  /* 0x0000000000007b1d */ /* 0x000fe20000010000 */
[----:B------:R-:W-:Y:S01]  /*1980*/  IMAD.IADD R3, R35, 0x1, R2 ;  /* 0x0000000123037824 */ /* 0x000fe200078e0202 */
[C---:B------:R-:W-:Y:S01]  /*1990*/  IADD3 R225, R241.reuse, 0x5000, RZ ;  /* 0x00005000f1e17810 */ /* 0x040fe20007ffe0ff */
[----:B------:R-:W-:Y:S01]  /*19a0*/  IMAD.MOV.U32 R2, RZ, RZ, R34 ;  /* 0x000000ffff027224 */ /* 0x000fe200078e0022 */
[C---:B------:R-:W-:Y:S02]  /*19b0*/  IADD3 R224, R241.reuse, 0x5800, RZ ;  /* 0x00005800f1e07810 */ /* 0x040fe40007ffe0ff */
[C---:B------:R-:W-:Y:S01]  /*19c0*/  IADD3 R223, R241.reuse, 0x6000, RZ ;  /* 0x00006000f1df7810 */ /* 0x040fe20007ffe0ff */
[----:B------:R-:W-:Y:S01]  /*19d0*/  IMAD.WIDE.U32 R2, R30, c[0x0][0x210], R2 ;  /* 0x000084001e027a25 */ /* 0x000fe200078e0002 */
[C---:B------:R-:W-:Y:S02]  /*19e0*/  IADD3 R222, R241.reuse, 0x6800, RZ ;  /* 0x00006800f1de7810 */ /* 0x040fe40007ffe0ff */
[----:B------:R-:W-:-:S02]  /*19f0*/  IADD3 R221, R241, 0x7000, RZ ;  /* 0x00007000f1dd7810 */ /* 0x000fc40007ffe0ff */
[----:B------:R-:W-:Y:S02]  /*1a00*/  IADD3 R3, R3, R31, RZ ;  /* 0x0000001f03037210 */ /* 0x000fe40007ffe0ff */
[----:B------:R-:W-:-:S03]  /*1a10*/  IADD3 R220, R241, 0x7800, RZ ;  /* 0x00007800f1dc7810 */ /* 0x000fc60007ffe0ff */
[----:B------:R-:W-:-:S04]  /*1a20*/  IMAD.WIDE.U32 R250, R250, c[0x0][0x218], R2 ;  /* 0x00008600fafa7a25 */ /* 0x000fc800078e0002 */
[----:B------:R-:W-:Y:S01]  /*1a30*/  IMAD.U32 R2, RZ, RZ, UR12 ;  /* 0x0000000cff027e24 */ /* 0x000fe2000f8e00ff */
[----:B------:R-:W-:Y:S01]  /*1a40*/  UMOV UR12, 0x6 ;  /* 0x00000006000c7882 */ /* 0x000fe20000000000 */
[----:B------:R-:W-:Y:S01]  /*1a50*/  IMAD.U32 R3, RZ, RZ, UR13 ;  /* 0x0000000dff037e24 */ /* 0x000fe2000f8e00ff */
[----:B------:R-:W3:Y:S01]  /*1a60*/  LDSM.16.M88.4 R84, [R242+0x8900] ;  /* 0x00890000f254783b */ /* 0x000ee20000000200 */
[----:B------:R-:W-:Y:S01]  /*1a70*/  IMAD.IADD R245, R251, 0x1, R245 ;  /* 0x00000001fbf57824 */ /* 0x000fe200078e02f5 */
[C---:B------:R-:W-:Y:S01]  /*1a80*/  LEA R3, P1, R2.reuse, R250, 0x7 ;  /* 0x000000fa02037211 */ /* 0x040fe200078238ff */
[----:B------:R-:W-:Y:S01]  /*1a90*/  USHF.L.U64.HI UR12, UR4, UR12, UR5 ;  /* 0x0000000c040c7299 */ /* 0x000fe20008010205 */
[----:B--2---:R-:W5:Y:S02]  /*1aa0*/  LDSM.16.M88.4 R12, [R242+0x8100] ;  /* 0x00810000f20c783b */ /* 0x004f640000000200 */
[----:B------:R-:W-:Y:S01]  /*1ab0*/  LEA.HI.X R4, R2, R245, R4, 0x7, P1 ;  /* 0x000000f502047211 */ /* 0x000fe200008f3c04 */
[----:B------:R-:W-:Y:S01]  /*1ac0*/  UIADD3.X UR13, URZ, UR12, URZ, UP0, !UPT ;  /* 0x0000000c3f0d7290 */ /* 0x000fe200087fe43f */
[----:B------:R-:W1:Y:S01]  /*1ad0*/  LDSM.16.M88.4 R20, [R241+0x800] ;  /* 0x00080000f114783b */ /* 0x000e620000000200 */
[----:B------:R-:W-:Y:S01]  /*1ae0*/  IADD3 R2, -R32, UR15, RZ ;  /* 0x0000000f20027c10 */ /* 0x000fe2000fffe1ff */
[----:B------:R-:W-:Y:S01]  /*1af0*/  UISETP.GE.AND UP0, UPT, UR19, 0x81, UPT ;  /* 0x000000811300788c */ /* 0x000fe2000bf06270 */
[----:B------:R-:W-:Y:S01]  /*1b00*/  LEA R34, P1, R3, c[0x0][0x1f8], 0x1 ;  /* 0x00007e0003227a11 */ /* 0x000fe200078208ff */
[----:B------:R-:W2:Y:S01]  /*1b10*/  LDSM.16.M88.4 R24, [R241] ;  /* 0x00000000f118783b */ /* 0x000ea20000000200 */
[----:B------:R-:W-:-:S02]  /*1b20*/  ISETP.LT.OR P5, PT, R2, 0x1, P3 ;  /* 0x000000010200780c */ /* 0x000fc40001fa1670 */
[C---:B------:R-:W-:Y:S01]  /*1b30*/  ISETP.LT.OR P6, PT, R2.reuse, 0x1, P0 ;  /* 0x000000010200780c */ /* 0x040fe200007c1670 */
[----:B------:R-:W4:Y:S01]  /*1b40*/  LDSM.16.M88.4 R76, [R242+0x9100] ;  /* 0x00910000f24c783b */ /* 0x000f220000000200 */
[C---:B------:R-:W-:Y:S02]  /*1b50*/  ISETP.LT.OR P4, PT, R2.reuse, 0x21, P3 ;  /* 0x000000210200780c */ /* 0x040fe40001f81670 */
[----:B------:R-:W-:Y:S01]  /*1b60*/  LEA.HI.X R35, R3, c[0x0][0x1fc], R4, 0x1, P1 ;  /* 0x00007f0003237a11 */ /* 0x000fe200008f0c04 */
[----:B------:R-:W-:Y:S04]  /*1b70*/  LDSM.16.M88.4 R100, [R241+0x1000] ;  /* 0x00100000f164783b */ /* 0x000fe80000000200 */
[----:B------:R-:W1:Y:S04]  /*1b80*/  LDSM.16.M88.4 R44, [R242+0xa100] ;  /* 0x00a10000f22c783b */ /* 0x000e680000000200 */
[----:B------:R-:W-:Y:S04]  /*1b90*/  LDSM.16.M88.4 R52, [R242+0x9900] ;  /* 0x00990000f234783b */ /* 0x000fe80000000200 */
[----:B------:R-:W1:Y:S04]  /*1ba0*/  LDSM.16.M88.4 R36, [R242+0xa900] ;  /* 0x00a90000f224783b */ /* 0x000e680000000200 */
[----:B------:R-:W-:Y:S01]  /*1bb0*/  LDSM.16.M88.4 R28, [R242+0xb100] ;  /* 0x00b10000f21c783b */ /* 0x000fe20000000200 */
[C---:B---3--:R-:W-:Y:S03]  /*1bc0*/  HMMA.16816.F32 R8, R136.reuse, R84, RZ ;  /* 0x000000548808723c */ /* 0x048fe600000018ff */
[----:B------:R-:W-:Y:S04]  /*1bd0*/  LDSM.16.M88.4 R96, [R241+0x1800] ;  /* 0x00180000f160783b */ /* 0x000fe80000000200 */
[----:B------:R-:W-:Y:S01]  /*1be0*/  LDSM.16.M88.4 R88, [R241+0x2000] ;  /* 0x00200000f158783b */ /* 0x000fe20000000200 */
[C---:B------:R-:W-:Y:S03]  /*1bf0*/  HMMA.16816.F32 R84, R136.reuse, R86, RZ ;  /* 0x000000568854723c */ /* 0x040fe600000018ff */
[----:B------:R-:W-:Y:S04]  /*1c00*/  LDSM.16.M88.4 R68, [R241+0x2800] ;  /* 0x00280000f144783b */ /* 0x000fe80000000200 */
[----:B------:R-:W-:Y:S01]  /*1c10*/  LDSM.16.M88.4 R64, [R241+0x3000] ;  /* 0x00300000f140783b */ /* 0x000fe20000000200 */
[C---:B-----5:R-:W-:Y:S03]  /*1c20*/  HMMA.16816.F32 R16, R136.reuse, R12, RZ ;  /* 0x0000000c8810723c */ /* 0x060fe600000018ff */
[----:B------:R-:W-:Y:S05]  /*1c30*/  LDSM.16.M88.4 R60, [R241+0x3800] ;  /* 0x00380000f13c783b */ /* 0x000fea0000000200 */
[----:B------:R-:W-:Y:S08]  /*1c40*/  HMMA.16816.F32 R12, R136, R14, RZ ;  /* 0x0000000e880c723c */ /* 0x000ff000000018ff */
[C---:B-1----:R-:W-:Y:S08]  /*1c50*/  HMMA.16816.F32 R8, R172.reuse, R20, R8 ;  /* 0x00000014ac08723c */ /* 0x042ff00000001808 */
[C---:B------:R-:W-:Y:S01]  /*1c60*/  HMMA.16816.F32 R84, R172.reuse, R22, R84 ;  /* 0x00000016ac54723c */ /* 0x040fe20000001854 */
[----:B------:R-:W1:Y:S04]  /*1c70*/  LDSM.16.M88.4 R20, [R242+0xb900] ;  /* 0x00b90000f214783b */ /* 0x000e680000000200 */
[----:B------:R-:W-:Y:S01]  /*1c80*/  @!PT LDS RZ, [RZ] ;  /* 0x00000000fffff984 */ /* 0x000fe20000000800 */
[----:B------:R-:W-:Y:S01]  /*1c90*/  @!PT LDS RZ, [RZ] ;  /* 0x00000000fffff984 */ /* 0x000fe20000000800 */
[----:B------:R-:W-:Y:S01]  /*1ca0*/  @!PT LDS RZ, [RZ] ;  /* 0x00000000fffff984 */ /* 0x000fe20000000800 */
[----:B------:R3:W-:Y:S03]  /*1cb0*/  LDGSTS.E.BYPASS.LTC128B.128 [R243+0x100], [R34.64], !P5 ;  /* 0x0010000022f37fae */ /* 0x0007e6000e901d50 */
[----:B--2---:R-:W-:Y:S01]  /*1cc0*/  HMMA.16816.F32 R16, R172, R24, R16 ;  /* 0x00000018ac10723c */ /* 0x004fe20000001810 */
[----:B------:R3:W-:Y:S01]  /*1cd0*/  LDGSTS.E.BYPASS.LTC128B.128 [R243+0x4100], [R34.64+0x80], !P6 ;  /* 0x0410008022f37fae */ /* 0x0007e2000f101d50 */
[----:B------:R-:W-:-:S05]  /*1ce0*/  ISETP.LT.OR P6, PT, R2, 0x21, P0 ;  /* 0x000000210200780c */ /* 0x000fca00007c1670 */
[----:B------:R-:W-:Y:S01]  /*1cf0*/  IADD3 R24, P1, R34, UR9, RZ ;  /* 0x0000000922187c10 */ /* 0x000fe2000ff3e0ff */
[----:B----4-:R-:W-:Y:S03]  /*1d00*/  HMMA.16816.F32 R80, R136, R76, RZ ;  /* 0x0000004c8850723c */ /* 0x010fe600000018ff */
[----:B------:R-:W-:-:S05]  /*1d10*/  IADD3.X R25, R35, UR12, RZ, P1, !PT ;  /* 0x0000000c23197c10 */ /* 0x000fca0008ffe4ff */
[----:B------:R-:W-:Y:S01]  /*1d20*/  HMMA.16816.F32 R12, R172, R26, R12 ;  /* 0x0000001aac0c723c */ /* 0x000fe2000000180c */
[----:B------:R1:W-:Y:S01]  /*1d30*/  LDGSTS.E.BYPASS.LTC128B.128 [R243+0x1100], [R24.64], !P4 ;  /* 0x0110000018f37fae */ /* 0x0003e2000e101d50 */
[----:B------:R-:W-:-:S04]  /*1d40*/  IADD3 R92, P4, R24, UR9, RZ ;  /* 0x00000009185c7c10 */ /* 0x000fc8000ff9e0ff */
[----:B------:R-:W-:Y:S02]  /*1d50*/  IADD3.X R93, R25, UR12, RZ, P4, !PT ;  /* 0x0000000c195d7c10 */ /* 0x000fe4000a7fe4ff */
[----:B------:R-:W-:Y:S01]  /*1d60*/  MOV R27, UR9 ;  /* 0x00000009001b7c02 */ /* 0x000fe20008000f00 */
[----:B------:R-:W-:Y:S01]  /*1d70*/  HMMA.16816.F32 R48, R136, R44, RZ ;  /* 0x0000002c8830723c */ /* 0x000fe200000018ff */
[----:B------:R-:W-:Y:S02]  /*1d80*/  IADD3 R104, P4, R92, UR9, RZ ;  /* 0x000000095c687c10 */ /* 0x000fe4000ff9e0ff */
[----:B------:R-:W-:Y:S02]  /*1d90*/  IADD3 R26, P5, P1, R27, 0x80, R34 ;  /* 0x000000801b1a7810 */ /* 0x000fe400079be022 */
[----:B------:R-:W-:Y:S02]  /*1da0*/  IADD3.X R105, R93, UR12, RZ, P4, !PT ;  /* 0x0000000c5d697c10 */ /* 0x000fe4000a7fe4ff */
[----:B------:R-:W-:Y:S01]  /*1db0*/  IADD3.X R27, RZ, UR12, R35, P5, P1 ;  /* 0x0000000cff1b7c10 */ /* 0x000fe2000afe2423 */
[----:B------:R-:W-:Y:S01]  /*1dc0*/  HMMA.16816.F32 R80, R172, R100, R80 ;  /* 0x00000064ac50723c */ /* 0x000fe20000001850 */
[----:B------:R-:W-:-:S02]  /*1dd0*/  ISETP.LT.OR P1, PT, R2, 0x41, P3 ;  /* 0x000000410200780c */ /* 0x000fc40001f21670 */
[----:B------:R-:W-:Y:S01]  /*1de0*/  IADD3 R106, P5, R24, UR14, RZ ;  /* 0x0000000e186a7c10 */ /* 0x000fe2000ffbe0ff */
[----:B------:R1:W-:Y:S01]  /*1df0*/  LDGSTS.E.BYPASS.LTC128B.128 [R243+0x5100], [R26.64], !P6 ;  /* 0x051000001af37fae */ /* 0x0003e2000f101d50 */
[C---:B------:R-:W-:Y:S02]  /*1e00*/  ISETP.LT.OR P6, PT, R2.reuse, 0x41, P0 ;  /* 0x000000410200780c */ /* 0x040fe400007c1670 */
[----:B------:R-:W-:Y:S01]  /*1e10*/  IADD3.X R107, R25, UR13, RZ, P5, !PT ;  /* 0x0000000d196b7c10 */ /* 0x000fe2000affe4ff */
[C---:B------:R-:W-:Y:S01]  /*1e20*/  HMMA.16816.F32 R44, R136.reuse, R46, RZ ;  /* 0x0000002e882c723c */ /* 0x040fe200000018ff */
[C---:B------:R-:W-:Y:S02]  /*1e30*/  ISETP.LT.OR P5, PT, R2.reuse, 0x61, P3 ;  /* 0x000000610200780c */ /* 0x040fe40001fa1670 */
[----:B------:R-:W-:Y:S01]  /*1e40*/  ISETP.LT.OR P4, PT, R2, 0x61, P0 ;  /* 0x000000610200780c */ /* 0x000fe20000781670 */
[----:B------:R-:W-:Y:S02]  /*1e50*/  IMAD.MOV.U32 R2, RZ, RZ, 0x40 ;  /* 0x00000040ff027424 */ /* 0x000fe400078e00ff */
[----:B------:R2:W-:Y:S01]  /*1e60*/  LDGSTS.E.BYPASS.LTC128B.128 [R243+0x2100], [R92.64], !P1 ;  /* 0x021000005cf37fae */ /* 0x0005e2000c901d50 */
[----:B------:R-:W-:Y:S01]  /*1e70*/  IADD3 R100, P1, R92, UR14, RZ ;  /* 0x0000000e5c647c10 */ /* 0x000fe2000ff3e0ff */
[----:B------:R-:W-:Y:S01]  /*1e80*/  HMMA.16816.F32 R40, R136, R36, RZ ;  /* 0x000000248828723c */ /* 0x000fe200000018ff */
[----:B------:R-:W-:Y:S01]  /*1e90*/  SEL R2, R2, 0xffffffc0, !P2 ;  /* 0xffffffc002027807 */ /* 0x000fe20005000000 */
[----:B------:R4:W-:Y:S01]  /*1ea0*/  LDGSTS.E.BYPASS.LTC128B.128 [R243+0x6100], [R106.64], !P6 ;  /* 0x061000006af37fae */ /* 0x0009e2000f101d50 */
[----:B------:R-:W-:-:S02]  /*1eb0*/  IADD3.X R101, R93, UR13, RZ, P1, !PT ;  /* 0x0000000d5d657c10 */ /* 0x000fc40008ffe4ff */
[----:B------:R-:W-:Y:S01]  /*1ec0*/  PLOP3.LUT P1, PT, PT, PT, UP0, 0x80, 0x0 ;  /* 0x000000000000781c */ /* 0x000fe20003f2f008 */
[----:B------:R-:W-:Y:S01]  /*1ed0*/  IMAD.IADD R239, R242, 0x1, R2 ;  /* 0x00000001f2ef7824 */ /* 0x000fe200078e0202 */
[----:B------:R4:W-:Y:S01]  /*1ee0*/  LDGSTS.E.BYPASS.LTC128B.128 [R243+0x3100], [R104.64], !P5 ;  /* 0x0310000068f37fae */ /* 0x0009e2000e901d50 */
[C---:B------:R-:W-:Y:S01]  /*1ef0*/  HMMA.16816.F32 R76, R136.reuse, R78, RZ ;  /* 0x0000004e884c723c */ /* 0x040fe200000018ff */
[----:B------:R-:W-:Y:S02]  /*1f00*/  IMAD.IADD R228, R2, 0x1, R241 ;  /* 0x0000000102e47824 */ /* 0x000fe400078e02f1 */
[----:B------:R5:W-:Y:S04]  /*1f10*/  LDGSTS.E.BYPASS.LTC128B.128 [R243+0x7100], [R100.64], !P4 ;  /* 0x0710000064f37fae */ /* 0x000be8000e101d50 */
[----:B------:R-:W5:Y:S01]  /*1f20*/  LDSM.16.M88.4 R56, [R239+0x8100] ;  /* 0x00810000ef38783b */ /* 0x000f620000000200 */
[C---:B-1----:R-:W-:Y:S03]  /*1f30*/  HMMA.16816.F32 R24, R136.reuse, R20, RZ ;  /* 0x000000148818723c */ /* 0x042fe600000018ff */
[----:B------:R-:W-:Y:S04]  /*1f40*/  LDSM.16.M88.4 R108, [R239+0x9900] ;  /* 0x00990000ef6c783b */ /* 0x000fe80000000200 */
[----:B------:R-:W0:Y:S01]  /*1f50*/  LDGDEPBAR ;  /* 0x00000000000079af */ /* 0x000e220000000000 */
[C---:B------:R-:W-:Y:S03]  /*1f60*/  HMMA.16816.F32 R20, R136.reuse, R22, RZ ;  /* 0x000000168814723c */ /* 0x040fe600000018ff */
[----:B--2---:R-:W-:Y:S05]  /*1f70*/  LDSM.16.M88.4 R92, [R239+0x8900] ;  /* 0x00890000ef5c783b */ /* 0x004fea0000000200 */
[C---:B------:R-:W-:Y:S01]  /*1f80*/  HMMA.16816.F32 R36, R136.reuse, R38, RZ ;  /* 0x000000268824723c */ /* 0x040fe200000018ff */
[----:B----4-:R-:W-:Y:S07]  /*1f90*/  LDSM.16.M88.4 R104, [R228] ;  /* 0x00000000e468783b */ /* 0x010fee0000000200 */
[C---:B---3--:R-:W-:Y:S08]  /*1fa0*/  HMMA.16816.F32 R32, R136.reuse, R28, RZ ;  /* 0x0000001c8820723c */ /* 0x048ff000000018ff */
[----:B------:R-:W-:Y:S08]  /*1fb0*/  HMMA.16816.F32 R28, R136, R30, RZ ;  /* 0x0000001e881c723c */ /* 0x000ff000000018ff */
[C---:B------:R-:W-:Y:S08]  /*1fc0*/  HMMA.16816.F32 R48, R172.reuse, R88, R48 ;  /* 0x00000058ac30723c */ /* 0x040ff00000001830 */
[C---:B------:R-:W-:Y:S01]  /*1fd0*/  HMMA.16816.F32 R44, R172.reuse, R90, R44 ;  /* 0x0000005aac2c723c */ /* 0x040fe2000000182c */
[----:B------:R-:W1:Y:S07]  /*1fe0*/  LDSM.16.M88.4 R88, [R239+0x9100] ;  /* 0x00910000ef58783b */ /* 0x000e6e0000000200 */
[C---:B------:R-:W-:Y:S08]  /*1ff0*/  HMMA.16816.F32 R24, R172.reuse, R60, R24 ;  /* 0x0000003cac18723c */ /* 0x040ff00000001818 */
[----:B------:R-:W-:Y:S01]  /*2000*/  HMMA.16816.F32 R20, R172, R62, R20 ;  /* 0x0000003eac14723c */ /* 0x000fe20000001814 */
[----:B------:R-:W2:Y:S07]  /*2010*/  LDSM.16.M88.4 R60, [R239+0xb100] ;  /* 0x00b10000ef3c783b */ /* 0x000eae0000000200 */
[C---:B------:R-:W-:Y:S08]  /*2020*/  HMMA.16816.F32 R72, R136.reuse, R52, RZ ;  /* 0x000000348848723c */ /* 0x040ff000000018ff */
[----:B------:R-:W-:Y:S08]  /*2030*/  HMMA.16816.F32 R52, R136, R54, RZ ;  /* 0x000000368834723c */ /* 0x000ff000000018ff */
[C---:B------:R-:W-:Y:S01]  /*2040*/  HMMA.16816.F32 R76, R172.reuse, R102, R76 ;  /* 0x00000066ac4c723c */ /* 0x040fe2000000184c */
[----:B-----5:R-:W-:Y:S07]  /*2050*/  LDSM.16.M88.4 R100, [R228+0x800] ;  /* 0x00080000e464783b */ /* 0x020fee0000000200 */
[C---:B------:R-:W-:Y:S08]  /*2060*/  HMMA.16816.F32 R40, R172.reuse, R68, R40 ;  /* 0x00000044ac28723c */ /* 0x040ff00000001828 */
[----:B------:R-:W-:Y:S01]  /*2070*/  HMMA.16816.F32 R36, R172, R70, R36 ;  /* 0x00000046ac24723c */ /* 0x000fe20000001824 */
[----:B------:R-:W3:Y:S07]  /*2080*/  LDSM.16.M88.4 R68, [R239+0xa100] ;  /* 0x00a10000ef44783b */ /* 0x000eee0000000200 */
[C---:B------:R-:W-:Y:S08]  /*2090*/  HMMA.16816.F32 R16, R176.reuse, R56, R16 ;  /* 0x00000038b010723c */ /* 0x040ff00000001810 */
[----:B------:R-:W-:Y:S01]  /*20a0*/  HMMA.16816.F32 R12, R176, R58, R12 ;  /* 0x0000003ab00c723c */ /* 0x000fe2000000180c */
[----:B------:R-:W4:Y:S07]  /*20b0*/  LDSM.16.M88.4 R56, [R239+0xb900] ;  /* 0x00b90000ef38783b */ /* 0x000f2e0000000200 */
[C---:B------:R-:W-:Y:S08]  /*20c0*/  HMMA.16816.F32 R32, R172.reuse, R64, R32 ;  /* 0x00000040ac20723c */ /* 0x040ff00000001820 */
[C---:B------:R-:W-:Y:S01]  /*20d0*/  HMMA.16816.F32 R28, R172.reuse, R66, R28 ;  /* 0x00000042ac1c723c */ /* 0x040fe2000000181c */
[----:B------:R-:W5:Y:S07]  /*20e0*/  LDSM.16.M88.4 R64, [R239+0xa900] ;  /* 0x00a90000ef40783b */ /* 0x000f6e0000000200 */
[C---:B------:R-:W-:Y:S08]  /*20f0*/  HMMA.16816.F32 R72, R172.reuse, R96, R72 ;  /* 0x00000060ac48723c */ /* 0x040ff00000001848 */
[----:B------:R-:W-:Y:S01]  /*2100*/  HMMA.16816.F32 R52, R172, R98, R52 ;  /* 0x00000062ac34723c */ /* 0x000fe20000001834 */
[----:B------:R-:W-:Y:S07]  /*2110*/  LDSM.16.M88.4 R96, [R228+0x1000] ;  /* 0x00100000e460783b */ /* 0x000fee0000000200 */
[C---:B-1----:R-:W-:Y:S08]  /*2120*/  HMMA.16816.F32 R80, R176.reuse, R88, R80 ;  /* 0x00000058b050723c */ /* 0x042ff00000001850 */
[C---:B------:R-:W-:Y:S01]  /*2130*/  HMMA.16816.F32 R76, R176.reuse, R90, R76 ;  /* 0x0000005ab04c723c */ /* 0x040fe2000000184c */
[----:B------:R-:W1:Y:S07]  /*2140*/  LDSM.16.M88.4 R88, [R228+0x2000] ;  /* 0x00200000e458783b */ /* 0x000e6e0000000200 */
[C---:B------:R-:W-:Y:S08]  /*2150*/  HMMA.16816.F32 R8, R176.reuse, R92, R8 ;  /* 0x0000005cb008723c */ /* 0x040ff00000001808 */
[C---:B------:R-:W-:Y:S01]  /*2160*/  HMMA.16816.F32 R84, R176.reuse, R94, R84 ;  /* 0x0000005eb054723c */ /* 0x040fe20000001854 */
[----:B------:R-:W1:Y:S07]  /*2170*/  LDSM.16.M88.4 R92, [R228+0x1800] ;  /* 0x00180000e45c783b */ /* 0x000e6e0000000200 */
[C---:B--2---:R-:W-:Y:S08]  /*2180*/  HMMA.16816.F32 R32, R176.reuse, R60, R32 ;  /* 0x0000003cb020723c */ /* 0x044ff00000001820 */
[C---:B------:R-:W-:Y:S01]  /*2190*/  HMMA.16816.F32 R28, R176.reuse, R62, R28 ;  /* 0x0000003eb01c723c */ /* 0x040fe2000000181c */
[----:B------:R-:W2:Y:S07]  /*21a0*/  LDSM.16.M88.4 R60, [R228+0x2800] ;  /* 0x00280000e43c783b */ /* 0x000eae0000000200 */
[C---:B---3--:R-:W-:Y:S08]  /*21b0*/  HMMA.16816.F32 R48, R176.reuse, R68, R48 ;  /* 0x00000044b030723c */ /* 0x048ff00000001830 */
[C---:B------:R-:W-:Y:S01]  /*21c0*/  HMMA.16816.F32 R44, R176.reuse, R70, R44 ;  /* 0x00000046b02c723c */ /* 0x040fe2000000182c */
[----:B------:R-:W-:Y:S07]  /*21d0*/  LDSM.16.M88.4 R68, [R228+0x3000] ;  /* 0x00300000e444783b */ /* 0x000fee0000000200 */
[C---:B------:R-:W-:Y:S08]  /*21e0*/  HMMA.16816.F32 R72, R176.reuse, R108, R72 ;  /* 0x0000006cb048723c */ /* 0x040ff00000001848 */
[C---:B------:R-:W-:Y:S08]  /*21f0*/  HMMA.16816.F32 R52, R176.reuse, R110, R52 ;  /* 0x0000006eb034723c */ /* 0x040ff00000001834 */
[C---:B----4-:R-:W-:Y:S08]  /*2200*/  HMMA.16816.F32 R24, R176.reuse, R56, R24 ;  /* 0x00000038b018723c */ /* 0x050ff00000001818 */
[C---:B-----5:R-:W-:Y:S08]  /*2210*/  HMMA.16816.F32 R40, R176.reuse, R64, R40 ;  /* 0x00000040b028723c */ /* 0x060ff00000001828 */
[C---:B------:R-:W-:Y:S08]  /*2220*/  HMMA.16816.F32 R36, R176.reuse, R66, R36 ;  /* 0x00000042b024723c */ /* 0x040ff00000001824 */
[----:B------:R-:W-:Y:S01]  /*2230*/  HMMA.16816.F32 R56, R176, R58, R20 ;  /* 0x0000003ab038723c */ /* 0x000fe20000001814 */
[----:B------:R-:W3:Y:S07]  /*2240*/  LDSM.16.M88.4 R20, [R242+0xc100] ;  /* 0x00c10000f214783b */ /* 0x000eee0000000200 */
[C---:B------:R-:W-:Y:S08]  /*2250*/  HMMA.16816.F32 R16, R180.reuse, R104, R16 ;  /* 0x00000068b410723c */ /* 0x040ff00000001810 */
[C---:B------:R-:W-:Y:S08]  /*2260*/  HMMA.16816.F32 R12, R180.reuse, R106, R12 ;  /* 0x0000006ab40c723c */ /* 0x040ff0000000180c */
[C---:B-1----:R-:W-:Y:S01]  /*2270*/  HMMA.16816.F32 R64, R180.reuse, R88, R48 ;  /* 0x00000058b440723c */ /* 0x042fe20000001830 */
[----:B------:R-:W-:Y:S07]  /*2280*/  LDSM.16.M88.4 R48, [R241+0x4000] ;  /* 0x00400000f130783b */ /* 0x000fee0000000200 */
[C---:B------:R-:W-:Y:S01]  /*2290*/  HMMA.16816.F32 R44, R180.reuse, R90, R44 ;  /* 0x0000005ab42c723c */ /* 0x040fe2000000182c */
[----:B------:R-:W1:Y:S07]  /*22a0*/  LDSM.16.M88.4 R88, [R242+0xc900] ;  /* 0x00c90000f258783b */ /* 0x000e6e0000000200 */
[C---:B------:R-:W-:Y:S08]  /*22b0*/  HMMA.16816.F32 R72, R180.reuse, R92, R72 ;  /* 0x0000005cb448723c */ /* 0x040ff00000001848 */
[C---:B------:R-:W-:Y:S08]  /*22c0*/  HMMA.16816.F32 R52, R180.reuse, R94, R52 ;  /* 0x0000005eb434723c */ /* 0x040ff00000001834 */
[C---:B--2---:R-:W-:Y:S01]  /*22d0*/  HMMA.16816.F32 R92, R180.reuse, R60, R40 ;  /* 0x0000003cb45c723c */ /* 0x044fe20000001828 */
[----:B------:R-:W-:Y:S07]  /*22e0*/  LDSM.16.M88.4 R40, [R239+0xc100] ;  /* 0x00c10000ef28783b */ /* 0x000fee0000000200 */
[C---:B------:R-:W-:Y:S01]  /*22f0*/  HMMA.16816.F32 R36, R180.reuse, R62, R36 ;  /* 0x0000003eb424723c */ /* 0x040fe20000001824 */
[----:B------:R-:W2:Y:S07]  /*2300*/  LDSM.16.M88.4 R60, [R228+0x3800] ;  /* 0x00380000e43c783b */ /* 0x000eae0000000200 */
[----:B------:R-:W-:Y:S08]  /*2310*/  HMMA.16816.F32 R8, R180, R100, R8 ;  /* 0x00000064b408723c */ /* 0x000ff00000001808 */
[C---:B---3--:R-:W-:Y:S08]  /*2320*/  HMMA.16816.F32 R16, R184.reuse, R20, R16 ;  /* 0x00000014b810723c */ /* 0x048ff00000001810 */
[C---:B------:R-:W-:Y:S01]  /*2330*/  HMMA.16816.F32 R12, R184.reuse, R22, R12 ;  /* 0x00000016b80c723c */ /* 0x040fe2000000180c */
[----:B------:R-:W3:Y:S07]  /*2340*/  LDSM.16.M88.4 R20, [R241+0x4800] ;  /* 0x00480000f114783b */ /* 0x000eee0000000200 */
[----:B-1----:R-:W-:Y:S08]  /*2350*/  HMMA.16816.F32 R8, R184, R88, R8 ;  /* 0x00000058b808723c */ /* 0x002ff00000001808 */
[C---:B------:R-:W-:Y:S08]  /*2360*/  HMMA.16816.F32 R84, R180.reuse, R102, R84 ;  /* 0x00000066b454723c */ /* 0x040ff00000001854 */
[C---:B------:R-:W-:Y:S01]  /*2370*/  HMMA.16816.F32 R100, R180.reuse, R68, R32 ;  /* 0x00000044b464723c */ /* 0x040fe20000001820 */
[----:B------:R-:W-:Y:S07]  /*2380*/  LDSM.16.M88.4 R32, [R228+0x4000] ;  /* 0x00400000e420783b */ /* 0x000fee0000000200 */
[C---:B------:R-:W-:Y:S08]  /*2390*/  HMMA.16816.F32 R28, R180.reuse, R70, R28 ;  /* 0x00000046b41c723c */ /* 0x040ff0000000181c */
[C---:B------:R-:W-:Y:S08]  /*23a0*/  HMMA.16816.F32 R80, R180.reuse, R96, R80 ;  /* 0x00000060b450723c */ /* 0x040ff00000001850 */
[----:B------:R-:W-:Y:S01]  /*23b0*/  HMMA.16816.F32 R76, R180, R98, R76 ;  /* 0x00000062b44c723c */ /* 0x000fe2000000184c */
[----:B------:R-:W1:Y:S07]  /*23c0*/  LDSM.16.M88.4 R96, [R242+0xd100] ;  /* 0x00d10000f260783b */ /* 0x000e6e0000000200 */
[C---:B------:R-:W-:Y:S08]  /*23d0*/  HMMA.16816.F32 R16, R188.reuse, R48, R16 ;  /* 0x00000030bc10723c */ /* 0x040ff00000001810 */
[----:B------:R-:W-:Y:S01]  /*23e0*/  HMMA.16816.F32 R12, R188, R50, R12 ;  /* 0x00000032bc0c723c */ /* 0x000fe2000000180c */
[----:B------:R-:W-:Y:S07]  /*23f0*/  LDSM.16.M88.4 R48, [R242+0xd900] ;  /* 0x00d90000f230783b */ /* 0x000fee0000000200 */
[----:B--2---:R-:W-:Y:S01]  /*2400*/  HMMA.16816.F32 R68, R180, R60, R24 ;  /* 0x0000003cb444723c */ /* 0x004fe20000001818 */
[----:B------:R-:W2:Y:S07]  /*2410*/  LDSM.16.M88.4 R24, [R239+0xc900] ;  /* 0x00c90000ef18783b */ /* 0x000eae0000000200 */
[----:B---3--:R-:W-:Y:S08]  /*2420*/  HMMA.16816.F32 R8, R188, R20, R8 ;  /* 0x00000014bc08723c */ /* 0x008ff00000001808 */
[----:B------:R-:W-:Y:S08]  /*2430*/  HMMA.16816.F32 R16, R192, R40, R16 ;  /* 0x00000028c010723c */ /* 0x000ff00000001810 */
[----:B------:R-:W-:Y:S01]  /*2440*/  HMMA.16816.F32 R56, R180, R62, R56 ;  /* 0x0000003eb438723c */ /* 0x000fe20000001838 */
[----:B------:R-:W-:Y:S07]  /*2450*/  LDSM.16.M88.4 R60, [R228+0x4800] ;  /* 0x00480000e43c783b */ /* 0x000fee0000000200 */
[----:B------:R-:W-:Y:S01]  /*2460*/  HMMA.16816.F32 R84, R184, R90, R84 ;  /* 0x0000005ab854723c */ /* 0x000fe20000001854 */
[----:B------:R-:W-:Y:S07]  /*2470*/  LDSM.16.M88.4 R88, [R242+0xe100] ;  /* 0x00e10000f258783b */ /* 0x000fee0000000200 */
[----:B------:R-:W-:Y:S01]  /*2480*/  HMMA.16816.F32 R12, R192, R42, R12 ;  /* 0x0000002ac00c723c */ /* 0x000fe2000000180c */
[----:B------:R-:W3:Y:S07]  /*2490*/  LDSM.16.M88.4 R40, [R241+0x5000] ;  /* 0x00500000f128783b */ /* 0x000eee0000000200 */
[C---:B-1----:R-:W-:Y:S08]  /*24a0*/  HMMA.16816.F32 R80, R184.reuse, R96, R80 ;  /* 0x00000060b850723c */ /* 0x042ff00000001850 */
[----:B------:R-:W-:Y:S08]  /*24b0*/  HMMA.16816.F32 R76, R184, R98, R76 ;  /* 0x00000062b84c723c */ /* 0x000ff0000000184c */
[----:B--2---:R-:W-:Y:S08]  /*24c0*/  HMMA.16816.F32 R8, R192, R24, R8 ;  /* 0x00000018c008723c */ /* 0x004ff00000001808 */
[----:B------:R-:W-:Y:S08]  /*24d0*/  HMMA.16816.F32 R16, R212, R32, R16 ;  /* 0x00000020d410723c */ /* 0x000ff00000001810 */
[C---:B------:R-:W-:Y:S01]  /*24e0*/  HMMA.16816.F32 R84, R188.reuse, R22, R84 ;  /* 0x00000016bc54723c */ /* 0x040fe20000001854 */
[----:B------:R-:W1:Y:S07]  /*24f0*/  LDSM.16.M88.4 R20, [R239+0xd100] ;  /* 0x00d10000ef14783b */ /* 0x000e6e0000000200 */
[----:B---3--:R-:W-:Y:S08]  /*2500*/  HMMA.16816.F32 R80, R188, R40, R80 ;  /* 0x00000028bc50723c */ /* 0x008ff00000001850 */
[----:B------:R-:W-:Y:S01]  /*2510*/  HMMA.16816.F32 R8, R212, R60, R8 ;  /* 0x0000003cd408723c */ /* 0x000fe20000001808 */
[----:B------:R-:W-:-:S02]  /*2520*/  FMUL.FTZ R2, R16, c[0x0][0x320] ;  /* 0x0000c80010027a20 */ /* 0x000fc40000410000 */
[----:B------:R-:W-:Y:S02]  /*2530*/  FMUL.FTZ R3, R17, c[0x0][0x320] ;  /* 0x0000c80011037a20 */ /* 0x000fe40000410000 */
[----:B------:R-:W-:Y:S02]  /*2540*/  FMUL.FTZ R4, R18, c[0x0][0x320] ;  /* 0x0000c80012047a20 */ /* 0x000fe40000410000 */
[----:B------:R-:W-:Y:S01]  /*2550*/  FMUL.FTZ R6, R19, c[0x0][0x320] ;  /* 0x0000c80013067a20 */ /* 0x000fe20000410000 */
[----:B------:R-:W-:Y:S01]  /*2560*/  HMMA.16816.F32 R76, R188, R42, R76 ;  /* 0x0000002abc4c723c */ /* 0x000fe2000000184c */
[----:B------:R-:W2:Y:S01]  /*2570*/  LDSM.16.M88.4 R16, [R241+0x5800] ;  /* 0x00580000f110783b */ /* 0x000ea20000000200 */
[----:B------:R-:W3:Y:S06]  /*2580*/  MUFU.TANH R2, R2 ;  /* 0x0000000200027308 */ /* 0x000eec0000002400 */
[----:B------:R-:W-:Y:S01]  /*2590*/  HMMA.16816.F32 R12, R212, R34, R12 ;  /* 0x00000022d40c723c */ /* 0x000fe2000000180c */
[----:B------:R-:W-:Y:S01]  /*25a0*/  LDSM.16.M88.4 R32, [R242+0xe900] ;  /* 0x00e90000f220783b */ /* 0x000fe20000000200 */
[----:B------:R-:W4:Y:S06]  /*25b0*/  MUFU.TANH R3, R3 ;  /* 0x0000000300037308 */ /* 0x000f2c0000002400 */
[----:B------:R-:W-:Y:S01]  /*25c0*/  HMMA.16816.F32 R84, R192, R26, R84 ;  /* 0x0000001ac054723c */ /* 0x000fe20000001854 */
[----:B------:R-:W5:Y:S01]  /*25d0*/  LDSM.16.M88.4 R24, [R228+0x5000] ;  /* 0x00500000e418783b */ /* 0x000f620000000200 */
[----:B------:R-:W1:Y:S06]  /*25e0*/  MUFU.TANH R4, R4 ;  /* 0x0000000400047308 */ /* 0x000e6c0000002400 */
[C---:B------:R-:W-:Y:S02]  /*25f0*/  HMMA.16816.F32 R72, R184.reuse, R48, R72 ;  /* 0x00000030b848723c */ /* 0x040fe40000001848 */
[----:B------:R-:W2:Y:S05]  /*2600*/  MUFU.TANH R6, R6 ;  /* 0x0000000600067308 */ /* 0x000eaa0000002400 */
[----:B------:R-:W-:Y:S01]  /*2610*/  FMUL.FTZ R48, R8, c[0x0][0x320] ;  /* 0x0000c80008307a20 */ /* 0x000fe20000410000 */
[----:B------:R-:W-:Y:S01]  /*2620*/  HMMA.16816.F32 R52, R184, R50, R52 ;  /* 0x00000032b834723c */ /* 0x000fe20000001834 */
[----:B------:R-:W-:-:S02]  /*2630*/  FMUL.FTZ R49, R9, c[0x0][0x320] ;  /* 0x0000c80009317a20 */ /* 0x000fc40000410000 */
[----:B------:R-:W-:Y:S02]  /*2640*/  FMUL.FTZ R12, R12, c[0x0][0x320] ;  /* 0x0000c8000c0c7a20 */ /* 0x000fe40000410000 */
[----:B------:R-:W-:Y:S01]  /*2650*/  FMUL.FTZ R41, R13, c[0x0][0x320] ;  /* 0x0000c8000d297a20 */ /* 0x000fe20000410000 */
[----:B------:R-:W2:Y:S01]  /*2660*/  MUFU.TANH R48, R48 ;  /* 0x0000003000307308 */ /* 0x000ea20000002400 */
[----:B------:R-:W-:Y:S01]  /*2670*/  FMUL.FTZ R50, R10, c[0x0][0x320] ;  /* 0x0000c8000a327a20 */ /* 0x000fe20000410000 */
[C---:B-1----:R-:W-:Y:S01]  /*2680*/  HMMA.16816.F32 R80, R192.reuse, R20, R80 ;  /* 0x00000014c050723c */ /* 0x042fe20000001850 */
[----:B------:R-:W-:Y:S02]  /*2690*/  FMUL.FTZ R51, R11, c[0x0][0x320] ;  /* 0x0000c8000b337a20 */ /* 0x000fe40000410000 */
[----:B------:R-:W1:Y:S01]  /*26a0*/  LDSM.16.M88.4 R8, [R241+0x6000] ;  /* 0x00600000f108783b */ /* 0x000e620000000200 */
[----:B------:R-:W-:Y:S02]  /*26b0*/  FMUL.FTZ R42, R14, c[0x0][0x320] ;  /* 0x0000c8000e2a7a20 */ /* 0x000fe40000410000 */
[----:B------:R2:W1:Y:S01]  /*26c0*/  MUFU.TANH R40, R12 ;  /* 0x0000000c00287308 */ /* 0x0004620000002400 */
[----:B------:R-:W-:Y:S01]  /*26d0*/  FMUL.FTZ R43, R15, c[0x0][0x320] ;  /* 0x0000c8000f2b7a20 */ /* 0x000fe20000410000 */
[----:B------:R-:W-:Y:S01]  /*26e0*/  HMMA.16816.F32 R76, R192, R22, R76 ;  /* 0x00000016c04c723c */ /* 0x000fe2000000184c */
[----:B------:R-:W-:Y:S05]  /*26f0*/  LDSM.16.M88.4 R20, [R228+0x5800] ;  /* 0x00580000e414783b */ /* 0x000fea0000000200 */
[----:B------:R-:W1:Y:S02]  /*2700*/  MUFU.TANH R41, R41 ;  /* 0x0000002900297308 */ /* 0x000e640000002400 */
[C---:B------:R-:W-:Y:S01]  /*2710*/  HMMA.16816.F32 R64, R184.reuse, R88, R64 ;  /* 0x00000058b840723c */ /* 0x040fe20000001840 */
[----:B--2---:R-:W2:Y:S05]  /*2720*/  LDSM.16.M88.4 R12, [R239+0xd900] ;  /* 0x00d90000ef0c783b */ /* 0x004eaa0000000200 */
[----:B------:R-:W1:Y:S02]  /*2730*/  MUFU.TANH R42, R42 ;  /* 0x0000002a002a7308 */ /* 0x000e640000002400 */
[----:B------:R-:W-:Y:S06]  /*2740*/  HMMA.16816.F32 R44, R184, R90, R44 ;  /* 0x0000005ab82c723c */ /* 0x000fec000000182c */
[----:B------:R-:W1:Y:S02]  /*2750*/  MUFU.TANH R43, R43 ;  /* 0x0000002b002b7308 */ /* 0x000e640000002400 */
[----:B------:R-:W-:Y:S06]  /*2760*/  HMMA.16816.F32 R72, R188, R16, R72 ;  /* 0x00000010bc48723c */ /* 0x000fec0000001848 */
[----:B------:R-:W1:Y:S02]  /*2770*/  MUFU.TANH R49, R49 ;  /* 0x0000003100317308 */ /* 0x000e640000002400 */
[----:B-----5:R-:W-:Y:S06]  /*2780*/  HMMA.16816.F32 R80, R212, R24, R80 ;  /* 0x00000018d450723c */ /* 0x020fec0000001850 */
[----:B------:R-:W1:Y:S02]  /*2790*/  MUFU.TANH R50, R50 ;  /* 0x0000003200327308 */ /* 0x000e640000002400 */
[----:B------:R-:W-:Y:S06]  /*27a0*/  HMMA.16816.F32 R92, R184, R32, R92 ;  /* 0x00000020b85c723c */ /* 0x000fec000000185c */
[----:B------:R-:W1:Y:S02]  /*27b0*/  MUFU.TANH R51, R51 ;  /* 0x0000003300337308 */ /* 0x000e640000002400 */
[----:B------:R-:W-:Y:S01]  /*27c0*/  HMMA.16816.F32 R52, R188, R18, R52 ;  /* 0x00000012bc34723c */ /* 0x000fe20000001834 */
[----:B------:R-:W-:Y:S07]  /*27d0*/  LDSM.16.M88.4 R16, [R242+0xf100] ;  /* 0x00f10000f210783b */ /* 0x000fee0000000200 */
[----:B------:R-:W-:Y:S01]  /*27e0*/  HMMA.16816.F32 R76, R212, R26, R76 ;  /* 0x0000001ad44c723c */ /* 0x000fe2000000184c */
[----:B------:R-:W5:Y:S01]  /*27f0*/  LDSM.16.M88.4 R24, [R239+0xe100] ;  /* 0x00e10000ef18783b */ /* 0x000f620000000200 */
[----:B------:R-:W-:-:S02]  /*2800*/  FMUL.FTZ R80, R80, c[0x0][0x320] ;  /* 0x0000c80050507a20 */ /* 0x000fc40000410000 */
[----:B------:R-:W-:Y:S02]  /*2810*/  FMUL.FTZ R81, R81, c[0x0][0x320] ;  /* 0x0000c80051517a20 */ /* 0x000fe40000410000 */
[----:B------:R-:W-:Y:S02]  /*2820*/  FMUL.FTZ R82, R82, c[0x0][0x320] ;  /* 0x0000c80052527a20 */ /* 0x000fe40000410000 */
[----:B------:R-:W-:Y:S01]  /*2830*/  HMMA.16816.F32 R36, R184, R34, R36 ;  /* 0x00000022b824723c */ /* 0x000fe20000001824 */
[----:B------:R-:W3:Y:S01]  /*2840*/  LDSM.16.M88.4 R32, [R241+0x6800] ;  /* 0x00680000f120783b */ /* 0x000ee20000000200 */
[----:B------:R-:W-:Y:S01]  /*2850*/  FMUL.FTZ R83, R83, c[0x0][0x320] ;  /* 0x0000c80053537a20 */ /* 0x000fe20000410000 */
[----:B------:R-:W2:Y:S05]  /*2860*/  MUFU.TANH R80, R80 ;  /* 0x0000005000507308 */ /* 0x000eaa0000002400 */
[C---:B-1----:R-:W-:Y:S03]  /*2870*/  HMMA.16816.F32 R64, R188.reuse, R8, R64 ;  /* 0x00000008bc40723c */ /* 0x042fe60000001840 */
[----:B------:R-:W1:Y:S05]  /*2880*/  MUFU.TANH R81, R81 ;  /* 0x0000005100517308 */ /* 0x000e6a0000002400 */
[----:B------:R-:W-:Y:S01]  /*2890*/  HMMA.16816.F32 R44, R188, R10, R44 ;  /* 0x0000000abc2c723c */ /* 0x000fe2000000182c */
[----:B------:R-:W1:Y:S01]  /*28a0*/  LDSM.16.M88.4 R8, [R239+0xe900] ;  /* 0x00e90000ef08783b */ /* 0x000e620000000200 */
[----:B------:R-:W-:Y:S01]  /*28b0*/  FMUL.FTZ R76, R76, c[0x0][0x320] ;  /* 0x0000c8004c4c7a20 */ /* 0x000fe20000410000 */
[----:B------:R-:W1:Y:S01]  /*28c0*/  MUFU.TANH R82, R82 ;  /* 0x0000005200527308 */ /* 0x000e620000002400 */
[----:B------:R-:W-:-:S02]  /*28d0*/  FMUL.FTZ R77, R77, c[0x0][0x320] ;  /* 0x0000c8004d4d7a20 */ /* 0x000fc40000410000 */
[----:B------:R-:W-:Y:S02]  /*28e0*/  FMUL.FTZ R78, R78, c[0x0][0x320] ;  /* 0x0000c8004e4e7a20 */ /* 0x000fe40000410000 */
[C---:B--2---:R-:W-:Y:S01]  /*28f0*/  HMMA.16816.F32 R72, R192.reuse, R12, R72 ;  /* 0x0000000cc048723c */ /* 0x044fe20000001848 */
[----:B------:R-:W-:Y:S02]  /*2900*/  FMUL.FTZ R79, R79, c[0x0][0x320] ;  /* 0x0000c8004f4f7a20 */ /* 0x000fe40000410000 */
[----:B------:R-:W2:Y:S05]  /*2910*/  MUFU.TANH R83, R83 ;  /* 0x0000005300537308 */ /* 0x000eaa0000002400 */
[C---:B------:R-:W-:Y:S01]  /*2920*/  HMMA.16816.F32 R52, R192.reuse, R14, R52 ;  /* 0x0000000ec034723c */ /* 0x040fe20000001834 */
[----:B------:R-:W1:Y:S02]  /*2930*/  LDSM.16.M88.4 R12, [R228+0x6000] ;  /* 0x00600000e40c783b */ /* 0x000e640000000200 */
[----:B------:R-:W1:Y:S05]  /*2940*/  MUFU.TANH R76, R76 ;  /* 0x0000004c004c7308 */ /* 0x000e6a0000002400 */
[----:B-----5:R-:W-:Y:S03]  /*2950*/  HMMA.16816.F32 R64, R192, R24, R64 ;  /* 0x00000018c040723c */ /* 0x020fe60000001840 */
[----:B------:R-:W1:Y:S05]  /*2960*/  MUFU.TANH R77, R77 ;  /* 0x0000004d004d7308 */ /* 0x000e6a0000002400 */
[----:B---3--:R-:W-:Y:S03]  /*2970*/  HMMA.16816.F32 R92, R188, R32, R92 ;  /* 0x00000020bc5c723c */ /* 0x008fe6000000185c */
[----:B------:R-:W3:Y:S05]  /*2980*/  MUFU.TANH R78, R78 ;  /* 0x0000004e004e7308 */ /* 0x000eea0000002400 */
[----:B------:R-:W-:Y:S01]  /*2990*/  HMMA.16816.F32 R44, R192, R26, R44 ;  /* 0x0000001ac02c723c */ /* 0x000fe2000000182c */
[----:B------:R-:W5:Y:S02]  /*29a0*/  LDSM.16.M88.4 R24, [R242+0xf900] ;  /* 0x00f90000f218783b */ /* 0x000f640000000200 */
[----:B------:R-:W1:Y:S05]  /*29b0*/  MUFU.TANH R146, R79 ;  /* 0x0000004f00927308 */ /* 0x000e6a0000002400 */
[----:B------:R-:W-:Y:S08]  /*29c0*/  HMMA.16816.F32 R36, R188, R34, R36 ;  /* 0x00000022bc24723c */ /* 0x000ff00000001824 */
[----:B------:R-:W-:Y:S08]  /*29d0*/  HMMA.16816.F32 R72, R212, R20, R72 ;  /* 0x00000014d448723c */ /* 0x000ff00000001848 */
[----:B------:R-:W-:Y:S08]  /*29e0*/  HMMA.16816.F32 R100, R184, R16, R100 ;  /* 0x00000010b864723c */ /* 0x000ff00000001864 */
[----:B------:R-:W-:Y:S01]  /*29f0*/  HMMA.16816.F32 R52, R212, R22, R52 ;  /* 0x00000016d434723c */ /* 0x000fe20000001834 */
[----:B------:R-:W2:Y:S07]  /*2a00*/  LDSM.16.M88.4 R20, [R241+0x7000] ;  /* 0x00700000f114783b */ /* 0x000eae0000000200 */
[----:B------:R-:W-:Y:S01]  /*2a10*/  HMMA.16816.F32 R28, R184, R18, R28 ;  /* 0x00000012b81c723c */ /* 0x000fe2000000181c */
[----:B------:R-:W2:Y:S01]  /*2a20*/  LDSM.16.M88.4 R16, [R228+0x6800] ;  /* 0x00680000e410783b */ /* 0x000ea20000000200 */
[----:B------:R-:W-:-:S02]  /*2a30*/  FMUL.FTZ R72, R72, c[0x0][0x320] ;  /* 0x0000c80048487a20 */ /* 0x000fc40000410000 */
[----:B------:R-:W-:Y:S02]  /*2a40*/  FMUL.FTZ R32, R74, c[0x0][0x320] ;  /* 0x0000c8004a207a20 */ /* 0x000fe40000410000 */
[----:B------:R-:W-:Y:S02]  /*2a50*/  FMUL.FTZ R73, R73, c[0x0][0x320] ;  /* 0x0000c80049497a20 */ /* 0x000fe40000410000 */
[C---:B-1----:R-:W-:Y:S01]  /*2a60*/  HMMA.16816.F32 R92, R192.reuse, R8, R92 ;  /* 0x00000008c05c723c */ /* 0x042fe2000000185c */
[----:B------:R-:W-:Y:S01]  /*2a70*/  FMUL.FTZ R75, R75, c[0x0][0x320] ;  /* 0x0000c8004b4b7a20 */ /* 0x000fe20000410000 */
[----:B------:R-:W1:Y:S06]  /*2a80*/  MUFU.TANH R72, R72 ;  /* 0x0000004800487308 */ /* 0x000e6c0000002400 */
[----:B------:R-:W-:Y:S01]  /*2a90*/  HMMA.16816.F32 R36, R192, R10, R36 ;  /* 0x0000000ac024723c */ /* 0x000fe20000001824 */
[----:B------:R-:W1:Y:S01]  /*2aa0*/  LDSM.16.M88.4 R8, [R241+0x7800] ;  /* 0x00780000f108783b */ /* 0x000e620000000200 */
[----:B------:R-:W-:Y:S01]  /*2ab0*/  FMUL.FTZ R33, R53, c[0x0][0x320] ;  /* 0x0000c80035217a20 */ /* 0x000fe20000410000 */
[----:B------:R-:W1:Y:S01]  /*2ac0*/  MUFU.TANH R145, R73 ;  /* 0x0000004900917308 */ /* 0x000e620000002400 */
[----:B------:R-:W-:-:S02]  /*2ad0*/  FMUL.FTZ R52, R52, c[0x0][0x320] ;  /* 0x0000c80034347a20 */ /* 0x000fc40000410000 */
[----:B------:R-:W-:Y:S02]  /*2ae0*/  FMUL.FTZ R54, R54, c[0x0][0x320] ;  /* 0x0000c80036367a20 */ /* 0x000fe40000410000 */
[C---:B------:R-:W-:Y:S01]  /*2af0*/  HMMA.16816.F32 R64, R212.reuse, R12, R64 ;  /* 0x0000000cd440723c */ /* 0x040fe20000001840 */
[----:B------:R-:W-:Y:S02]  /*2b00*/  FMUL.FTZ R55, R55, c[0x0][0x320] ;  /* 0x0000c80037377a20 */ /* 0x000fe40000410000 */
[----:B------:R-:W1:Y:S05]  /*2b10*/  MUFU.TANH R32, R32 ;  /* 0x0000002000207308 */ /* 0x000e6a0000002400 */
[----:B------:R-:W-:Y:S01]  /*2b20*/  HMMA.16816.F32 R44, R212, R14, R44 ;  /* 0x0000000ed42c723c */ /* 0x000fe2000000182c */
[----:B------:R-:W1:Y:S02]  /*2b30*/  LDSM.16.M88.4 R12, [R239+0xf100] ;  /* 0x00f10000ef0c783b */ /* 0x000e640000000200 */
[----:B------:R-:W1:Y:S05]  /*2b40*/  MUFU.TANH R151, R75 ;  /* 0x0000004b00977308 */ /* 0x000e6a0000002400 */
[C---:B-----5:R-:W-:Y:S03]  /*2b50*/  HMMA.16816.F32 R68, R184.reuse, R24, R68 ;  /* 0x00000018b844723c */ /* 0x060fe60000001844 */
[----:B------:R-:W1:Y:S05]  /*2b60*/  MUFU.TANH R147, R52 ;  /* 0x0000003400937308 */ /* 0x000e6a0000002400 */
[----:B------:R-:W-:Y:S01]  /*2b70*/  HMMA.16816.F32 R56, R184, R26, R56 ;  /* 0x0000001ab838723c */ /* 0x000fe20000001838 */
[----:B------:R-:W-:-:S02]  /*2b80*/  FMUL.FTZ R65, R65, c[0x0][0x320] ;  /* 0x0000c80041417a20 */ /* 0x000fc40000410000 */
[----:B------:R-:W-:Y:S01]  /*2b90*/  FMUL.FTZ R67, R67, c[0x0][0x320] ;  /* 0x0000c80043437a20 */ /* 0x000fe20000410000 */
[----:B------:R-:W1:Y:S01]  /*2ba0*/  MUFU.TANH R33, R33 ;  /* 0x0000002100217308 */ /* 0x000e620000002400 */
[----:B------:R-:W-:Y:S02]  /*2bb0*/  FMUL.FTZ R219, R66, c[0x0][0x320] ;  /* 0x0000c80042db7a20 */ /* 0x000fe40000410000 */
[----:B------:R-:W-:Y:S01]  /*2bc0*/  FMUL.FTZ R64, R64, c[0x0][0x320] ;  /* 0x0000c80040407a20 */ /* 0x000fe20000410000 */
[----:B--2---:R-:W-:Y:S01]  /*2bd0*/  HMMA.16816.F32 R100, R188, R20, R100 ;  /* 0x00000014bc64723c */ /* 0x004fe20000001864 */
[----:B------:R-:W-:Y:S02]  /*2be0*/  FMUL.FTZ R44, R44, c[0x0][0x320] ;  /* 0x0000c8002c2c7a20 */ /* 0x000fe40000410000 */
[----:B------:R-:W-:Y:S01]  /*2bf0*/  FMUL.FTZ R45, R45, c[0x0][0x320] ;  /* 0x0000c8002d2d7a20 */ /* 0x000fe20000410000 */
[----:B------:R-:W2:Y:S01]  /*2c00*/  MUFU.TANH R134, R65 ;  /* 0x0000004100867308 */ /* 0x000ea20000002400 */
[----:B------:R-:W-:-:S02]  /*2c10*/  FMUL.FTZ R46, R46, c[0x0][0x320] ;  /* 0x0000c8002e2e7a20 */ /* 0x000fc40000410000 */
[----:B------:R-:W-:Y:S01]  /*2c20*/  FMUL.FTZ R47, R47, c[0x0][0x320] ;  /* 0x0000c8002f2f7a20 */ /* 0x000fe20000410000 */
[----:B------:R-:W-:Y:S04]  /*2c30*/  HMMA.16816.F32 R92, R212, R16, R92 ;  /* 0x00000010d45c723c */ /* 0x000fe8000000185c */
[----:B------:R5:W1:Y:S04]  /*2c40*/  MUFU.TANH R169, R67 ;  /* 0x0000004300a97308 */ /* 0x000a680000002400 */
[----:B------:R-:W-:Y:S01]  /*2c50*/  HMMA.16816.F32 R28, R188, R22, R28 ;  /* 0x00000016bc1c723c */ /* 0x000fe2000000181c */
[----:B------:R-:W-:Y:S03]  /*2c60*/  LDSM.16.M88.4 R20, [R228+0x7000] ;  /* 0x00700000e414783b */ /* 0x000fe60000000200 */
[----:B------:R2:W2:Y:S04]  /*2c70*/  MUFU.TANH R144, R54 ;  /* 0x0000003600907308 */ /* 0x0004a80000002400 */
[----:B------:R-:W-:Y:S01]  /*2c80*/  HMMA.16816.F32 R36, R212, R18, R36 ;  /* 0x00000012d424723c */ /* 0x000fe20000001824 */
[----:B------:R-:W2:Y:S03]  /*2c90*/  LDSM.16.M88.4 R16, [R239+0xf900] ;  /* 0x00f90000ef10783b */ /* 0x000ea60000000200 */
[----:B------:R2:W2:Y:S04]  /*2ca0*/  MUFU.TANH R142, R55 ;  /* 0x00000037008e7308 */ /* 0x0004a80000002400 */
[----:B-1----:R-:W-:Y:S01]  /*2cb0*/  HMMA.16816.F32 R68, R188, R8, R68 ;  /* 0x00000008bc44723c */ /* 0x002fe20000001844 */
[----:B------:R-:W-:-:S02]  /*2cc0*/  FMUL.FTZ R92, R92, c[0x0][0x320] ;  /* 0x0000c8005c5c7a20 */ /* 0x000fc40000410000 */
[----:B------:R-:W-:Y:S01]  /*2cd0*/  FMUL.FTZ R93, R93, c[0x0][0x320] ;  /* 0x0000c8005d5d7a20 */ /* 0x000fe20000410000 */
[----:B------:R1:W1:Y:S01]  /*2ce0*/  MUFU.TANH R140, R64 ;  /* 0x00000040008c7308 */ /* 0x0002620000002400 */
[----:B------:R-:W-:Y:S02]  /*2cf0*/  FMUL.FTZ R94, R94, c[0x0][0x320] ;  /* 0x0000c8005e5e7a20 */ /* 0x000fe40000410000 */
[----:B------:R-:W-:Y:S01]  /*2d00*/  FMUL.FTZ R95, R95, c[0x0][0x320] ;  /* 0x0000c8005f5f7a20 */ /* 0x000fe20000410000 */
[----:B------:R-:W-:Y:S04]  /*2d10*/  HMMA.16816.F32 R56, R188, R10, R56 ;  /* 0x0000000abc38723c */ /* 0x000fe80000001838 */
[----:B------:R-:W1:Y:S04]  /*2d20*/  MUFU.TANH R219, R219 ;  /* 0x000000db00db7308 */ /* 0x000e680000002400 */
[----:B------:R-:W-:Y:S01]  /*2d30*/  HMMA.16816.F32 R100, R192, R12, R100 ;  /* 0x0000000cc064723c */ /* 0x000fe20000001864 */
[----:B------:R-:W-:-:S02]  /*2d40*/  FMUL.FTZ R36, R36, c[0x0][0x320] ;  /* 0x0000c80024247a20 */ /* 0x000fc40000410000 */
[----:B------:R-:W-:Y:S01]  /*2d50*/  FMUL.FTZ R37, R37, c[0x0][0x320] ;  /* 0x0000c80025257a20 */ /* 0x000fe20000410000 */
[----:B------:R1:W1:Y:S01]  /*2d60*/  MUFU.TANH R167, R44 ;  /* 0x0000002c00a77308 */ /* 0x0002620000002400 */
[----:B------:R-:W-:Y:S02]  /*2d70*/  FMUL.FTZ R38, R38, c[0x0][0x320] ;  /* 0x0000c80026267a20 */ /* 0x000fe40000410000 */
[----:B------:R-:W-:Y:S01]  /*2d80*/  FMUL.FTZ R39, R39, c[0x0][0x320] ;  /* 0x0000c80027277a20 */ /* 0x000fe20000410000 */
[----:B------:R-:W-:Y:S01]  /*2d90*/  HMMA.16816.F32 R28, R192, R14, R28 ;  /* 0x0000000ec01c723c */ /* 0x000fe2000000181c */
[----:B------:R-:W1:Y:S01]  /*2da0*/  LDSM.16.M88.4 R12, [R228+0x7800] ;  /* 0x00780000e40c783b */ /* 0x000e620000000200 */
[----:B------:R-:W-:-:S04]  /*2db0*/  DEPBAR.LE SB0, 0x0 ;  /* 0x000080000000791a */ /* 0x000fc80000000000 */
[----:B------:R1:W1:Y:S02]  /*2dc0*/  MUFU.TANH R66, R45 ;  /* 0x0000002d00427308 */ /* 0x0002640000002400 */
[----:B------:R-:W-:Y:S06]  /*2dd0*/  HMMA.16816.F32 R84, R212, R62, R84 ;  /* 0x0000003ed454723c */ /* 0x000fec0000001854 */
[----:B------:R1:W1:Y:S02]  /*2de0*/  MUFU.TANH R217, R46 ;  /* 0x0000002e00d97308 */ /* 0x0002640000002400 */
[C---:B--2---:R-:W-:Y:S06]  /*2df0*/  HMMA.16816.F32 R68, R192.reuse, R16, R68 ;  /* 0x00000010c044723c */ /* 0x044fec0000001844 */
[----:B------:R2:W1:Y:S02]  /*2e00*/  MUFU.TANH R197, R47 ;  /* 0x0000002f00c57308 */ /* 0x0004640000002400 */
[----:B------:R-:W-:Y:S06]  /*2e10*/  HMMA.16816.F32 R56, R192, R18, R56 ;  /* 0x00000012c038723c */ /* 0x000fec0000001838 */
[----:B------:R2:W1:Y:S02]  /*2e20*/  MUFU.TANH R211, R92 ;  /* 0x0000005c00d37308 */ /* 0x0004640000002400 */
[----:B------:R-:W-:Y:S01]  /*2e30*/  HMMA.16816.F32 R100, R212, R20, R100 ;  /* 0x00000014d464723c */ /* 0x000fe20000001864 */
[----:B------:R-:W-:-:S02]  /*2e40*/  FMUL.FTZ R60, R84, c[0x0][0x320] ;  /* 0x0000c800543c7a20 */ /* 0x000fc40000410000 */
[----:B------:R-:W-:Y:S02]  /*2e50*/  FMUL.FTZ R61, R85, c[0x0][0x320] ;  /* 0x0000c800553d7a20 */ /* 0x000fe40000410000 */
[----:B------:R-:W-:Y:S01]  /*2e60*/  FMUL.FTZ R62, R86, c[0x0][0x320] ;  /* 0x0000c800563e7a20 */ /* 0x000fe20000410000 */
[----:B------:R2:W2:Y:S01]  /*2e70*/  MUFU.TANH R209, R93 ;  /* 0x0000005d00d17308 */ /* 0x0004a20000002400 */
[----:B------:R-:W-:Y:S01]  /*2e80*/  FMUL.FTZ R63, R87, c[0x0][0x320] ;  /* 0x0000c800573f7a20 */ /* 0x000fe20000410000 */
[C---:B------:R-:W-:Y:S06]  /*2e90*/  HMMA.16816.F32 R28, R212.reuse, R22, R28 ;  /* 0x00000016d41c723c */ /* 0x040fec000000181c */
[----:B------:R-:W2:Y:S02]  /*2ea0*/  MUFU.TANH R60, R60 ;  /* 0x0000003c003c7308 */ /* 0x000ea40000002400 */
[C---:B-1----:R-:W-:Y:S06]  /*2eb0*/  HMMA.16816.F32 R68, R212.reuse, R12, R68 ;  /* 0x0000000cd444723c */ /* 0x042fec0000001844 */
[----:B------:R-:W1:Y:S02]  /*2ec0*/  MUFU.TANH R61, R61 ;  /* 0x0000003d003d7308 */ /* 0x000e640000002400 */
[----:B------:R-:W-:Y:S01]  /*2ed0*/  HMMA.16816.F32 R56, R212, R14, R56 ;  /* 0x0000000ed438723c */ /* 0x000fe20000001838 */
[----:B------:R-:W-:-:S02]  /*2ee0*/  FMUL.FTZ R100, R100, c[0x0][0x320] ;  /* 0x0000c80064647a20 */ /* 0x000fc40000410000 */
[----:B------:R-:W-:Y:S02]  /*2ef0*/  FMUL.FTZ R101, R101, c[0x0][0x320] ;  /* 0x0000c80065657a20 */ /* 0x000fe40000410000 */
[----:B------:R-:W-:Y:S01]  /*2f00*/  FMUL.FTZ R102, R102, c[0x0][0x320] ;  /* 0x0000c80066667a20 */ /* 0x000fe20000410000 */
[----:B------:R-:W1:Y:S01]  /*2f10*/  MUFU.TANH R62, R62 ;  /* 0x0000003e003e7308 */ /* 0x000e620000002400 */
[----:B------:R-:W-:Y:S02]  /*2f20*/  FMUL.FTZ R103, R103, c[0x0][0x320] ;  /* 0x0000c80067677a20 */ /* 0x000fe40000410000 */
[----:B------:R-:W-:Y:S02]  /*2f30*/  FMUL.FTZ R28, R28, c[0x0][0x320] ;  /* 0x0000c8001c1c7a20 */ /* 0x000fe40000410000 */
[----:B------:R-:W-:Y:S02]  /*2f40*/  FMUL.FTZ R29, R29, c[0x0][0x320] ;  /* 0x0000c8001d1d7a20 */ /* 0x000fe40000410000 */
[----:B------:R-:W-:Y:S01]  /*2f50*/  FMUL.FTZ R30, R30, c[0x0][0x320] ;  /* 0x0000c8001e1e7a20 */ /* 0x000fe20000410000 */
[----:B------:R-:W1:Y:S01]  /*2f60*/  MUFU.TANH R63, R63 ;  /* 0x0000003f003f7308 */ /* 0x000e620000002400 */
[----:B------:R-:W-:-:S02]  /*2f70*/  FMUL.FTZ R31, R31, c[0x0][0x320] ;  /* 0x0000c8001f1f7a20 */ /* 0x000fc40000410000 */
[----:B-----5:R-:W-:Y:S02]  /*2f80*/  FMUL.FTZ R67, R70, c[0x0][0x320] ;  /* 0x0000c80046437a20 */ /* 0x020fe40000410000 */
[----:B------:R-:W-:Y:S02]  /*2f90*/  FMUL.FTZ R65, R71, c[0x0][0x320] ;  /* 0x0000c80047417a20 */ /* 0x000fe40000410000 */
[----:B------:R-:W-:Y:S01]  /*2fa0*/  FMUL.FTZ R68, R68, c[0x0][0x320] ;  /* 0x0000c80044447a20 */ /* 0x000fe20000410000 */
[----:B------:R1:W1:Y:S01]  /*2fb0*/  MUFU.TANH R203, R94 ;  /* 0x0000005e00cb7308 */ /* 0x0002620000002400 */
[----:B------:R-:W-:Y:S02]  /*2fc0*/  FMUL.FTZ R69, R69, c[0x0][0x320] ;  /* 0x0000c80045457a20 */ /* 0x000fe40000410000 */
[----:B------:R-:W-:Y:S02]  /*2fd0*/  FMUL.FTZ R10, R58, c[0x0][0x320] ;  /* 0x0000c8003a0a7a20 */ /* 0x000fe40000410000 */
[----:B------:R-:W-:-:S02]  /*2fe0*/  FMUL.FTZ R8, R59, c[0x0][0x320] ;  /* 0x0000c8003b087a20 */ /* 0x000fc40000410000 */
[----:B------:R-:W-:Y:S01]  /*2ff0*/  FMUL.FTZ R56, R56, c[0x0][0x320] ;  /* 0x0000c80038387a20 */ /* 0x000fe20000410000 */
[----:B------:R1:W1:Y:S01]  /*3000*/  MUFU.TANH R201, R95 ;  /* 0x0000005f00c97308 */ /* 0x0002620000002400 */
[----:B------:R-:W-:-:S07]  /*3010*/  FMUL.FTZ R57, R57, c[0x0][0x320] ;  /* 0x0000c80039397a20 */ /* 0x000fce0000410000 */
[----:B------:R1:W1:Y:S08]  /*3020*/  MUFU.TANH R207, R36 ;  /* 0x0000002400cf7308 */ /* 0x0002700000002400 */
        /* <DEDUP_REMOVED lines=13> */
[----:B------:R-:W1:Y:S08]  /*3100*/  MUFU.TANH R67, R67 ;  /* 0x0000004300437308 */ /* 0x000e700000002400 */
[----:B------:R-:W1:Y:S08]  /*3110*/  MUFU.TANH R65, R65 ;  /* 0x0000004100417308 */ /* 0x000e700000002400 */
[----:B------:R1:W1:Y:S08]  /*3120*/  MUFU.TANH R135, R56 ;  /* 0x0000003800877308 */ /* 0x0002700000002400 */
[----:B------:R1:W1:Y:S08]  /*3130*/  MUFU.TANH R133, R57 ;  /* 0x0000003900857308 */ /* 0x0002700000002400 */
[----:B------:R-:W1:Y:S08]  /*3140*/  MUFU.TANH R10, R10 ;  /* 0x0000000a000a7308 */ /* 0x000e700000002400 */
[----:B------:R-:W1:Y:S01]  /*3150*/  MUFU.TANH R8, R8 ;  /* 0x0000000800087308 */ /* 0x000e620000002400 */
[----:B------:R-:W-:Y:S06]  /*3160*/  BAR.SYNC.DEFER_BLOCKING 0x0 ;  /* 0x0000000000007b1d */ /* 0x000fec0000010000 */
[----:B------:R-:W-:Y:S05]  /*3170*/  @!P1 BRA `(.L_x_23) ;  /* 0x0000025000009947 */ /* 0x000fea0003800000 */
[----:B--234-:R-:W-:-:S04]  /*3180*/  ULEA.HI.SX32 UR5, UR18, 0xfffffffe, 0x19 ;  /* 0xfffffffe12057891 */ /* 0x01cfc8000f8fca3f */
        /* <DEDUP_REMOVED lines=13> */
[----:B------:R-:W-:Y:S02]  /*3260*/  IADD3 R20, P4, P2, R20, 0x80, R24 ;  /* 0x0000008014147810 */ /* 0x000fe40007a9e018 */
[----:B------:R-:W-:Y:S01]  /*3270*/  IADD3 R22, P5, R24, UR5, RZ ;  /* 0x0000000518167c10 */ /* 0x000fe2000ffbe0ff */
[----:B------:R-:W-:Y:S01]  /*3280*/  @!PT LDS RZ, [RZ] ;  /* 0x00000000fffff984 */ /* 0x000fe20000000800 */
[----:B------:R-:W-:Y:S01]  /*3290*/  @!PT LDS RZ, [RZ] ;  /* 0x00000000fffff984 */ /* 0x000fe20000000800 */
[----:B------:R-:W-:Y:S01]  /*32a0*/  @!PT LDS RZ, [RZ] ;  /* 0x00000000fffff984 */ /* 0x000fe20000000800 */
[----:B------:R2:W-:Y:S01]  /*32b0*/  LDGSTS.E.BYPASS.LTC128B.128 [R243+0x8100], [R24.64], !P3 ;  /* 0x0810000018f37fae */ /* 0x0005e2000d901d50 */
[----:B------:R-:W-:Y:S02]  /*32c0*/  IADD3.X R21, RZ, UR6, R25, P4, P2 ;  /* 0x00000006ff157c10 */ /* 0x000fe4000a7e4419 */
[----:B------:R-:W-:Y:S01]  /*32d0*/  IADD3.X R23, R25, UR6, RZ, P5, !PT ;  /* 0x0000000619177c10 */ /* 0x000fe2000affe4ff */
[----:B------:R2:W-:Y:S01]  /*32e0*/  LDGSTS.E.BYPASS.LTC128B.128 [R243+0xc100], [R24.64+0x80], !P0 ;  /* 0x0c10008018f37fae */ /* 0x0005e2000c101d50 */
[----:B------:R-:W-:-:S02]  /*32f0*/  IADD3 R18, P2, R22, UR5, RZ ;  /* 0x0000000516127c10 */ /* 0x000fc4000ff5e0ff */
[----:B------:R-:W-:Y:S01]  /*3300*/  IADD3 R16, P5, R22, UR7, RZ ;  /* 0x0000000716107c10 */ /* 0x000fe2000ffbe0ff */
[----:B------:R2:W-:Y:S01]  /*3310*/  LDGSTS.E.BYPASS.LTC128B.128 [R243+0x9100], [R22.64], !P3 ;  /* 0x0910000016f37fae */ /* 0x0005e2000d901d50 */
[C---:B------:R-:W-:Y:S02]  /*3320*/  IADD3.X R19, R23.reuse, UR6, RZ, P2, !PT ;  /* 0x0000000617137c10 */ /* 0x040fe400097fe4ff */
[C---:B------:R-:W-:Y:S01]  /*3330*/  IADD3 R14, P4, R18.reuse, UR5, RZ ;  /* 0x00000005120e7c10 */ /* 0x040fe2000ff9e0ff */
[----:B------:R2:W-:Y:S01]  /*3340*/  LDGSTS.E.BYPASS.LTC128B.128 [R243+0xd100], [R20.64], !P0 ;  /* 0x0d10000014f37fae */ /* 0x0005e2000c101d50 */
[----:B------:R-:W-:Y:S02]  /*3350*/  IADD3 R12, P2, R18, UR7, RZ ;  /* 0x00000007120c7c10 */ /* 0x000fe4000ff5e0ff */
[----:B------:R-:W-:Y:S01]  /*3360*/  IADD3.X R17, R23, UR4, RZ, P5, !PT ;  /* 0x0000000417117c10 */ /* 0x000fe2000affe4ff */
[----:B------:R2:W-:Y:S01]  /*3370*/  LDGSTS.E.BYPASS.LTC128B.128 [R243+0xa100], [R18.64], !P3 ;  /* 0x0a10000012f37fae */ /* 0x0005e2000d901d50 */
[----:B------:R-:W-:-:S02]  /*3380*/  IADD3.X R15, R19, UR6, RZ, P4, !PT ;  /* 0x00000006130f7c10 */ /* 0x000fc4000a7fe4ff */
[----:B------:R-:W-:Y:S01]  /*3390*/  IADD3.X R13, R19, UR4, RZ, P2, !PT ;  /* 0x00000004130d7c10 */ /* 0x000fe200097fe4ff */
[----:B------:R2:W-:Y:S04]  /*33a0*/  LDGSTS.E.BYPASS.LTC128B.128 [R243+0xe100], [R16.64], !P0 ;  /* 0x0e10000010f37fae */ /* 0x0005e8000c101d50 */
[----:B------:R2:W-:Y:S04]  /*33b0*/  LDGSTS.E.BYPASS.LTC128B.128 [R243+0xb100], [R14.64], !P3 ;  /* 0x0b1000000ef37fae */ /* 0x0005e8000d901d50 */
[----:B------:R2:W-:Y:S02]  /*33c0*/  LDGSTS.E.BYPASS.LTC128B.128 [R243+0xf100], [R12.64], !P0 ;  /* 0x0f1000000cf37fae */ /* 0x0005e4000c101d50 */
.L_x_23:
[----:B--234-:R-:W-:Y:S01]  /*33d0*/  LOP3.LUT R113, R113, 0xffffffe0, RZ, 0xc0, !PT ;  /* 0xffffffe071717812 */ /* 0x01cfe200078ec0ff */
[----:B------:R-:W-:Y:S01]  /*33e0*/  IMAD.MOV.U32 R12, RZ, RZ, -0x2 ;  /* 0xfffffffeff0c7424 */ /* 0x000fe200078e00ff */
[----:B------:R-:W0:Y:S01]  /*33f0*/  LDGDEPBAR ;  /* 0x00000000000079af */ /* 0x000e220000000000 */
[----:B------:R-:W-:-:S02]  /*3400*/  IMAD.SHL.U32 R240, R0, 0x2, RZ ;  /* 0x0000000200f07824 */ /* 0x000fc400078e00ff */
[----:B------:R-:W-:Y:S02]  /*3410*/  IMAD.IADD R112, R112, 0x1, -R113 ;  /* 0x0000000170707824 */ /* 0x000fe400078e0a71 */
[--C-:B------:R-:W-:Y:S01]  /*3420*/  IMAD R238, R7, 0x2, R240.reuse ;  /* 0x0000000207ee7824 */ /* 0x100fe200078e02f0 */
[----:B------:R-:W-:Y:S01]  /*3430*/  LDSM.16.MT88.4 R124, [R240+0x100] ;  /* 0x00010000f07c783b */ /* 0x000fe20000004200 */
[C---:B------:R-:W-:Y:S01]  /*3440*/  IMAD R237, R5.reuse, 0x2, R240 ;  /* 0x0000000205ed7824 */ /* 0x040fe200078e02f0 */
[----:B------:R-:W-:Y:S01]  /*3450*/  SHF.R.S32.HI R9, RZ, 0x1f, R112 ;  /* 0x0000001fff097819 */ /* 0x000fe20000011470 */
[----:B------:R-:W-:Y:S01]  /*3460*/  IMAD R236, R5, 0x2, R238 ;  /* 0x0000000205ec7824 */ /* 0x000fe200078e02ee */
[----:B------:R-:W-:Y:S02]  /*3470*/  LDSM.16.MT88.4 R116, [R238+0x100] ;  /* 0x00010000ee74783b */ /* 0x000fe40000004200 */
[----:B------:R-:W-:Y:S02]  /*3480*/  LEA.HI R9, R9, R112, RZ, 0x2 ;  /* 0x0000007009097211 */ /* 0x000fe400078f10ff */
[----:B-1----:R-:W-:Y:S02]  /*3490*/  LDSM.16.MT88.4 R100, [R236+0x100] ;  /* 0x00010000ec64783b */ /* 0x002fe40000004200 */
[----:B------:R-:W-:-:S02]  /*34a0*/  LOP3.LUT R9, R9, 0x7ffffffc, RZ, 0xc0, !PT ;  /* 0x7ffffffc09097812 */ /* 0x000fc400078ec0ff */
[----:B------:R-:W-:Y:S03]  /*34b0*/  LDSM.16.MT88.4 R108, [R237+0x100] ;  /* 0x00010000ed6c783b */ /* 0x000fe60000004200 */
[----:B------:R-:W-:Y:S01]  /*34c0*/  IMAD.IADD R9, R112, 0x1, -R9 ;  /* 0x0000000170097824 */ /* 0x000fe200078e0a09 */
[----:B------:R-:W-:Y:S03]  /*34d0*/  LDSM.16.MT88.4 R92, [R240+0x4100] ;  /* 0x00410000f05c783b */ /* 0x000fe60000004200 */
[----:B------:R-:W-:Y:S01]  /*34e0*/  IMAD R12, R9, R12, UR15 ;  /* 0x0000000f090c7e24 */ /* 0x000fe2000f8e020c */
[----:B------:R-:W-:Y:S04]  /*34f0*/  LDSM.16.MT88.4 R84, [R238+0x4100] ;  /* 0x00410000ee54783b */ /* 0x000fe80000004200 */
[----:B------:R-:W-:-:S02]  /*3500*/  ISETP.GT.AND P6, PT, R12, RZ, PT ;  /* 0x000000ff0c00720c */ /* 0x000fc40003fc4270 */
[C---:B------:R-:W-:Y:S02]  /*3510*/  ISETP.GT.AND P5, PT, R12.reuse, 0x1, PT ;  /* 0x000000010c00780c */ /* 0x040fe40003fa4270 */
[----:B------:R-:W-:Y:S02]  /*3520*/  ISETP.GT.AND P4, PT, R12, 0x8, PT ;  /* 0x000000080c00780c */ /* 0x000fe40003f84270 */
[----:B------:R-:W-:Y:S02]  /*3530*/  FSEL R27, R2, -INF , P6 ;  /* 0xff800000021b7808 */ /* 0x000fe40003000000 */
        /* <DEDUP_REMOVED lines=9> */
[----:B------:R-:W-:Y:S02]  /*35d0*/  ISETP.GT.AND P5, PT, R12, 0x11, PT ;  /* 0x000000110c00780c */ /* 0x000fe40003fa4270 */
[----:B------:R-:W-:Y:S02]  /*35e0*/  FSEL R21, R48, -INF , P6 ;  /* 0xff80000030157808 */ /* 0x000fe40003000000 */
[----:B------:R-:W-:Y:S02]  /*35f0*/  FMNMX.FTZ R6, R45, R6, !PT ;  /* 0x000000062d067209 */ /* 0x000fe40007810000 */
[----:B------:R-:W-:Y:S02]  /*3600*/  FSEL R23, R42, -INF , P4 ;  /* 0xff8000002a177808 */ /* 0x000fe40002000000 */
[----:B------:R-:W-:Y:S02]  /*3610*/  ISETP.GT.AND P4, PT, R12, 0x18, PT ;  /* 0x000000180c00780c */ /* 0x000fe40003f84270 */
[----:B------:R-:W-:-:S02]  /*3620*/  FSEL R49, R49, -INF , P5 ;  /* 0xff80000031317808 */ /* 0x000fc40002800000 */
[----:B------:R-:W-:Y:S02]  /*3630*/  FMNMX.FTZ R6, R21, R6, !PT ;  /* 0x0000000615067209 */ /* 0x000fe40007810000 */
[----:B------:R-:W-:Y:S02]  /*3640*/  FSEL R43, R43, -INF , P2 ;  /* 0xff8000002b2b7808 */ /* 0x000fe40001000000 */
[----:B------:R-:W-:Y:S02]  /*3650*/  ISETP.GT.AND P2, PT, R12, 0x19, PT ;  /* 0x000000190c00780c */ /* 0x000fe40003f44270 */
[----:B------:R-:W-:Y:S02]  /*3660*/  FSEL R19, R60, -INF , P4 ;  /* 0xff8000003c137808 */ /* 0x000fe40002000000 */
[----:B------:R-:W-:Y:S02]  /*3670*/  FMNMX.FTZ R6, R49, R6, !PT ;  /* 0x0000000631067209 */ /* 0x000fe40007810000 */
[----:B------:R-:W-:-:S02]  /*3680*/  FSEL R15, R50, -INF , P6 ;  /* 0xff800000320f7808 */ /* 0x000fc40003000000 */
[C---:B------:R-:W-:Y:S02]  /*3690*/  ISETP.GT.AND P6, PT, R12.reuse, 0x20, PT ;  /* 0x000000200c00780c */ /* 0x040fe40003fc4270 */
[----:B------:R-:W-:Y:S02]  /*36a0*/  FSEL R17, R61, -INF , P2 ;  /* 0xff8000003d117808 */ /* 0x000fe40001000000 */
[----:B------:R-:W-:Y:S02]  /*36b0*/  FMNMX.FTZ R6, R19, R6, !PT ;  /* 0x0000000613067209 */ /* 0x000fe40007810000 */
[----:B------:R-:W-:Y:S02]  /*36c0*/  FSEL R13, R51, -INF , P5 ;  /* 0xff800000330d7808 */ /* 0x000fe40002800000 */
[----:B------:R-:W-:Y:S02]  /*36d0*/  ISETP.GT.AND P5, PT, R12, 0x21, PT ;  /* 0x000000210c00780c */ /* 0x000fe40003fa4270 */
[----:B------:R-:W-:-:S02]  /*36e0*/  FSEL R41, R80, -INF , P6 ;  /* 0xff80000050297808 */ /* 0x000fc40003000000 */
[----:B------:R-:W-:Y:S02]  /*36f0*/  FMNMX.FTZ R6, R17, R6, !PT ;  /* 0x0000000611067209 */ /* 0x000fe40007810000 */
[----:B------:R-:W-:Y:S02]  /*3700*/  FSEL R9, R63, -INF , P2 ;  /* 0xff8000003f097808 */ /* 0x000fe40001000000 */
[----:B------:R-:W-:Y:S02]  /*3710*/  FMNMX.FTZ R14, R4, R25, !PT ;  /* 0x00000019040e7209 */ /* 0x000fe40007810000 */
[----:B------:R-:W-:Y:S02]  /*3720*/  ISETP.GT.AND P2, PT, R12, 0x29, PT ;  /* 0x000000290c00780c */ /* 0x000fe40003f44270 */
[----:B------:R-:W-:Y:S02]  /*3730*/  FSEL R11, R62, -INF , P4 ;  /* 0xff8000003e0b7808 */ /* 0x000fe40002000000 */
[----:B------:R-:W-:-:S02]  /*3740*/  ISETP.GT.AND P4, PT, R12, 0x28, PT ;  /* 0x000000280c00780c */ /* 0x000fc40003f84270 */
[----:B------:R-:W-:Y:S02]  /*3750*/  FSEL R31, R81, -INF , P5 ;  /* 0xff800000511f7808 */ /* 0x000fe40002800000 */
[----:B------:R-:W-:Y:S02]  /*3760*/  FMNMX.FTZ R6, R41, R6, !PT ;  /* 0x0000000629067209 */ /* 0x000fe40007810000 */
[----:B------:R-:W-:Y:S02]  /*3770*/  FMNMX.FTZ R14, R23, R14, !PT ;  /* 0x0000000e170e7209 */ /* 0x000fe40007810000 */
[----:B------:R-:W-:Y:S02]  /*3780*/  FSEL R146, R146, -INF , P2 ;  /* 0xff80000092927808 */ /* 0x000fe40001000000 */
        /* <DEDUP_REMOVED lines=16> */
[----:B------:R-:W-:Y:S01]  /*3890*/  ISETP.GT.AND P4, PT, R12, 0x38, PT ;  /* 0x000000380c00780c */ /* 0x000fe20003f84270 */
[----:B------:R-:W-:Y:S01]  /*38a0*/  LDSM.16.MT88.4 R76, [R237+0x4100] ;  /* 0x00410000ed4c783b */ /* 0x000fe20000004200 */
[----:B------:R-:W-:Y:S02]  /*38b0*/  FSEL R145, R145, -INF , P5 ;  /* 0xff80000091917808 */ /* 0x000fe40002800000 */
[----:B------:R-:W-:Y:S02]  /*38c0*/  FMNMX.FTZ R6, R60, R33, !PT ;  /* 0x000000213c067209 */ /* 0x000fe40007810000 */
[----:B------:R-:W-:-:S02]  /*38d0*/  FMNMX.FTZ R14, R11, R14, !PT ;  /* 0x0000000e0b0e7209 */ /* 0x000fc40007810000 */
[----:B------:R-:W-:Y:S02]  /*38e0*/  FSEL R147, R147, -INF , P4 ;  /* 0xff80000093937808 */ /* 0x000fe40002000000 */
[----:B------:R-:W-:Y:S02]  /*38f0*/  FMNMX.FTZ R6, R145, R6, !PT ;  /* 0x0000000691067209 */ /* 0x000fe40007810000 */
[----:B------:R-:W-:Y:S02]  /*3900*/  FMNMX.FTZ R14, R9, R14, !PT ;  /* 0x0000000e090e7209 */ /* 0x000fe40007810000 */
[----:B------:R-:W-:Y:S02]  /*3910*/  FSEL R64, R32, -INF , P6 ;  /* 0xff80000020407808 */ /* 0x000fe40003000000 */
[----:B------:R-:W-:Y:S02]  /*3920*/  ISETP.GT.AND P6, PT, R12, 0x40, PT ;  /* 0x000000400c00780c */ /* 0x000fe40003fc4270 */
        /* <DEDUP_REMOVED lines=43> */
[C---:B------:R-:W-:Y:S02]  /*3be0*/  ISETP.GT.AND P5, PT, R12.reuse, 0x61, PT ;  /* 0x000000610c00780c */ /* 0x040fe40003fa4270 */
        /* <DEDUP_REMOVED lines=34> */
[----:B------:R-:W-:-:S02]  /*3e10*/  FMNMX.FTZ R6, R135, R6, !PT ;  /* 0x0000000687067209 */ /* 0x000fc40007810000 */
[----:B------:R-:W-:Y:S02]  /*3e20*/  FMNMX.FTZ R12, R157, R14, !PT ;  /* 0x0000000e9d0c7209 */ /* 0x000fe40007810000 */
[----:B------:R-:W-:Y:S02]  /*3e30*/  FMNMX.FTZ R33, R133, R6, !PT ;  /* 0x0000000685217209 */ /* 0x000fe40007810000 */
[----:B------:R-:W-:Y:S02]  /*3e40*/  FMNMX.FTZ R12, R155, R12, !PT ;  /* 0x0000000c9b0c7209 */ /* 0x000fe40007810000 */
[----:B------:R-:W-:Y:S01]  /*3e50*/  FSEL R67, R67, -INF , P6 ;  /* 0xff80000043437808 */ /* 0x000fe20003000000 */
[----:B------:R-:W1:Y:S01]  /*3e60*/  SHFL.BFLY PT, R6, R33, 0x2, 0x1f ;  /* 0x0c401f0021067f89 */ /* 0x000e6200000e0000 */
[----:B------:R-:W-:Y:S02]  /*3e70*/  FMNMX.FTZ R12, R153, R12, !PT ;  /* 0x0000000c990c7209 */ /* 0x000fe40007810000 */
[----:B------:R-:W-:-:S02]  /*3e80*/  FSEL R65, R65, -INF , P5 ;  /* 0xff80000041417808 */ /* 0x000fc40002800000 */
[----:B------:R-:W-:Y:S02]  /*3e90*/  FMNMX.FTZ R12, R149, R12, !PT ;  /* 0x0000000c950c7209 */ /* 0x000fe40007810000 */
[----:B------:R-:W-:Y:S02]  /*3ea0*/  FSEL R63, R10, -INF , P4 ;  /* 0xff8000000a3f7808 */ /* 0x000fe40002000000 */
[----:B------:R-:W-:Y:S02]  /*3eb0*/  FMNMX.FTZ R12, R67, R12, !PT ;  /* 0x0000000c430c7209 */ /* 0x000fe40007810000 */
[----:B------:R-:W-:Y:S02]  /*3ec0*/  FSEL R61, R8, -INF , P2 ;  /* 0xff800000083d7808 */ /* 0x000fe40001000000 */
[----:B------:R-:W-:-:S04]  /*3ed0*/  FMNMX.FTZ R10, R65, R12, !PT ;  /* 0x0000000c410a7209 */ /* 0x000fc80007810000 */
        /* <DEDUP_REMOVED lines=13> */
[--C-:B------:R-:W-:Y:S02]  /*3fb0*/  FFMA.FTZ R55, R35, c[0x0][0x2d0], -R58.reuse ;  /* 0x0000b40023377a23 */ /* 0x100fe4000001083a */
[--C-:B------:R-:W-:Y:S01]  /*3fc0*/  FFMA.FTZ R48, R45, c[0x0][0x2d0], -R58.reuse ;  /* 0x0000b4002d307a23 */ /* 0x100fe2000001083a */
[----:B------:R-:W-:Y:S01]  /*3fd0*/  MUFU.EX2 R52, R52 ;  /* 0x0000003400347308 */ /* 0x000fe20000000800 */
[--C-:B------:R-:W-:Y:S01]  /*3fe0*/  FFMA.FTZ R46, R49, c[0x0][0x2d0], -R58.reuse ;  /* 0x0000b400312e7a23 */ /* 0x100fe2000001083a */
[----:B-1----:R-:W-:Y:S01]  /*3ff0*/  FMNMX.FTZ R3, R33, R6, !PT ;  /* 0x0000000621037209 */ /* 0x002fe20007810000 */
[--C-:B------:R-:W-:Y:S01]  /*4000*/  FFMA.FTZ R53, R21, c[0x0][0x2d0], -R58.reuse ;  /* 0x0000b40015357a23 */ /* 0x100fe2000001083a */
[----:B------:R-:W-:Y:S01]  /*4010*/  LDSM.16.MT88.4 R32, [R238+0x4900] ;  /* 0x00490000ee20783b */ /* 0x000fe20000004200 */
[--C-:B------:R-:W-:Y:S01]  /*4020*/  FFMA.FTZ R49, R19, c[0x0][0x2d0], -R58.reuse ;  /* 0x0000b40013317a23 */ /* 0x100fe2000001083a */
[C---:B------:R-:W-:Y:S01]  /*4030*/  FSETP.NEU.FTZ.AND P2, PT, R3.reuse, -INF , PT ;  /* 0xff8000000300780b */ /* 0x040fe20003f5d000 */
[----:B------:R-:W-:Y:S01]  /*4040*/  FMUL.FTZ R56, R3, c[0x0][0x2d0] ;  /* 0x0000b40003387a20 */ /* 0x000fe20000410000 */
[----:B------:R-:W1:Y:S01]  /*4050*/  MUFU.EX2 R57, R57 ;  /* 0x0000003900397308 */ /* 0x000e620000000800 */
[----:B------:R-:W-:-:S02]  /*4060*/  FFMA.FTZ R42, R17, c[0x0][0x2d0], -R58 ;  /* 0x0000b400112a7a23 */ /* 0x000fc4000001083a */
[----:B------:R-:W-:Y:S01]  /*4070*/  LDSM.16.MT88.4 R16, [R237+0x900] ;  /* 0x00090000ed10783b */ /* 0x000fe20000004200 */
[----:B------:R-:W-:Y:S01]  /*4080*/  FSEL R56, R56, RZ, P2 ;  /* 0x000000ff38387208 */ /* 0x000fe20001000000 */
[--C-:B------:R-:W-:Y:S02]  /*4090*/  FFMA.FTZ R45, R41, c[0x0][0x2d0], -R58.reuse ;  /* 0x0000b400292d7a23 */ /* 0x100fe4000001083a */
[----:B------:R-:W-:Y:S01]  /*40a0*/  FFMA.FTZ R38, R31, c[0x0][0x2d0], -R58 ;  /* 0x0000b4001f267a23 */ /* 0x000fe2000001083a */
[----:B------:R-:W-:Y:S01]  /*40b0*/  MUFU.EX2 R55, R55 ;  /* 0x0000003700377308 */ /* 0x000fe20000000800 */
[--C-:B------:R-:W-:Y:S02]  /*40c0*/  FFMA.FTZ R59, R4, c[0x0][0x2d0], -R56.reuse ;  /* 0x0000b400043b7a23 */ /* 0x100fe40000010838 */
[--C-:B------:R-:W-:Y:S01]  /*40d0*/  FFMA.FTZ R54, R25, c[0x0][0x2d0], -R56.reuse ;  /* 0x0000b40019367a23 */ /* 0x100fe20000010838 */
[----:B------:R-:W2:Y:S01]  /*40e0*/  LDSM.16.MT88.4 R4, [R236+0x4100] ;  /* 0x00410000ec04783b */ /* 0x000ea20000004200 */
[----:B------:R-:W-:-:S02]  /*40f0*/  FFMA.FTZ R51, R23, c[0x0][0x2d0], -R56 ;  /* 0x0000b40017337a23 */ /* 0x000fc40000010838 */
[--C-:B------:R-:W-:Y:S01]  /*4100*/  FFMA.FTZ R50, R43, c[0x0][0x2d0], -R56.reuse ;  /* 0x0000b4002b327a23 */ /* 0x100fe20000010838 */
[----:B------:R-:W3:Y:S01]  /*4110*/  MUFU.EX2 R48, R48 ;  /* 0x0000003000307308 */ /* 0x000ee20000000800 */
[--C-:B------:R-:W-:Y:S01]  /*4120*/  FFMA.FTZ R47, R15, c[0x0][0x2d0], -R56.reuse ;  /* 0x0000b4000f2f7a23 */ /* 0x100fe20000010838 */
[----:B-1----:R-:W-:Y:S01]  /*4130*/  F2FP.PACK_AB R68, R52, R57 ;  /* 0x000000393444723e */ /* 0x002fe200000000ff */
[--C-:B------:R-:W-:Y:S01]  /*4140*/  FFMA.FTZ R44, R13, c[0x0][0x2d0], -R56.reuse ;  /* 0x0000b4000d2c7a23 */ /* 0x100fe20000010838 */
[----:B------:R-:W-:Y:S01]  /*4150*/  LDSM.16.MT88.4 R24, [R240+0x900] ;  /* 0x00090000f018783b */ /* 0x000fe20000004200 */
[--C-:B------:R-:W-:Y:S02]  /*4160*/  FFMA.FTZ R43, R11, c[0x0][0x2d0], -R56.reuse ;  /* 0x0000b4000b2b7a23 */ /* 0x100fe40000010838 */
[----:B------:R-:W-:Y:S01]  /*4170*/  FFMA.FTZ R40, R9, c[0x0][0x2d0], -R56 ;  /* 0x0000b40009287a23 */ /* 0x000fe20000010838 */
[----:B------:R-:W-:Y:S01]  /*4180*/  MUFU.EX2 R59, R59 ;  /* 0x0000003b003b7308 */ /* 0x000fe20000000800 */
[----:B------:R-:W1:Y:S01]  /*4190*/  LDSM.16.MT88.4 R12, [R236+0x900] ;  /* 0x00090000ec0c783b */ /* 0x000e620000004200 */
[----:B------:R-:W-:-:S02]  /*41a0*/  FFMA.FTZ R41, R29, c[0x0][0x2d0], -R58 ;  /* 0x0000b4001d297a23 */ /* 0x000fc4000001083a */
[----:B------:R-:W-:Y:S01]  /*41b0*/  FFMA.FTZ R2, R2, c[0x0][0x2d0], -R58 ;  /* 0x0000b40002027a23 */ /* 0x000fe2000001083a */
[----:B------:R-:W4:Y:S01]  /*41c0*/  LDSM.16.MT88.4 R8, [R240+0x4900] ;  /* 0x00490000f008783b */ /* 0x000f220000004200 */
[--C-:B------:R-:W-:Y:S02]  /*41d0*/  FFMA.FTZ R39, R39, c[0x0][0x2d0], -R56.reuse ;  /* 0x0000b40027277a23 */ /* 0x100fe40000010838 */
[----:B------:R-:W5:Y:S01]  /*41e0*/  MUFU.EX2 R54, R54 ;  /* 0x0000003600367308 */ /* 0x000f620000000800 */
[----:B---3--:R-:W-:Y:S01]  /*41f0*/  F2FP.PACK_AB R70, R48, R55 ;  /* 0x000000373046723e */ /* 0x008fe200000000ff */
[----:B------:R-:W-:Y:S01]  /*4200*/  LDSM.16.MT88.4 R20, [R238+0x900] ;  /* 0x00090000ee14783b */ /* 0x000fe20000004200 */
[--C-:B------:R-:W-:Y:S02]  /*4210*/  FFMA.FTZ R36, R36, c[0x0][0x2d0], -R56.reuse ;  /* 0x0000b40024247a23 */ /* 0x100fe40000010838 */
[--C-:B------:R-:W-:Y:S01]  /*4220*/  FFMA.FTZ R37, R37, c[0x0][0x2d0], -R56.reuse ;  /* 0x0000b40025257a23 */ /* 0x100fe20000010838 */
[----:B------:R-:W-:Y:S01]  /*4230*/  LDSM.16.MT88.4 R28, [R237+0x4900] ;  /* 0x00490000ed1c783b */ /* 0x000fe20000004200 */
[----:B------:R-:W-:Y:S01]  /*4240*/  FFMA.FTZ R0, R146, c[0x0][0x2d0], -R56 ;  /* 0x0000b40092007a23 */ /* 0x000fe20000010838 */
[----:B------:R-:W-:Y:S01]  /*4250*/  MUFU.EX2 R51, R51 ;  /* 0x0000003300337308 */ /* 0x000fe20000000800 */
[----:B------:R-:W-:-:S02]  /*4260*/  FFMA.FTZ R60, R60, c[0x0][0x2d0], -R58 ;  /* 0x0000b4003c3c7a23 */ /* 0x000fc4000001083a */
[--C-:B------:R-:W-:Y:S02]  /*4270*/  FFMA.FTZ R145, R145, c[0x0][0x2d0], -R58.reuse ;  /* 0x0000b40091917a23 */ /* 0x100fe4000001083a */
[--C-:B------:R-:W-:Y:S02]  /*4280*/  FFMA.FTZ R147, R147, c[0x0][0x2d0], -R58.reuse ;  /* 0x0000b40093937a23 */ /* 0x100fe4000001083a */
[----:B------:R-:W-:Y:S01]  /*4290*/  FFMA.FTZ R62, R62, c[0x0][0x2d0], -R58 ;  /* 0x0000b4003e3e7a23 */ /* 0x000fe2000001083a */
[----:B------:R-:W3:Y:S01]  /*42a0*/  MUFU.EX2 R50, R50 ;  /* 0x0000003200327308 */ /* 0x000ee20000000800 */
[----:B-----5:R-:W-:Y:S01]  /*42b0*/  F2FP.PACK_AB R69, R54, R59 ;  /* 0x0000003b3645723e */ /* 0x020fe200000000ff */
[--C-:B------:R-:W-:Y:S02]  /*42c0*/  FFMA.FTZ R64, R64, c[0x0][0x2d0], -R56.reuse ;  /* 0x0000b40040407a23 */ /* 0x100fe40000010838 */
[--C-:B------:R-:W-:Y:S02]  /*42d0*/  FFMA.FTZ R151, R151, c[0x0][0x2d0], -R56.reuse ;  /* 0x0000b40097977a23 */ /* 0x100fe40000010838 */
[----:B------:R-:W-:-:S02]  /*42e0*/  FFMA.FTZ R144, R144, c[0x0][0x2d0], -R56 ;  /* 0x0000b40090907a23 */ /* 0x000fc40000010838 */
[----:B------:R-:W-:Y:S01]  /*42f0*/  MUFU.EX2 R53, R53 ;  /* 0x0000003500357308 */ /* 0x000fe20000000800 */
[--C-:B------:R-:W-:Y:S02]  /*4300*/  FFMA.FTZ R167, R167, c[0x0][0x2d0], -R58.reuse ;  /* 0x0000b400a7a77a23 */ /* 0x100fe4000001083a */
[----:B------:R-:W-:Y:S02]  /*4310*/  FFMA.FTZ R66, R66, c[0x0][0x2d0], -R58 ;  /* 0x0000b40042427a23 */ /* 0x000fe4000001083a */
[--C-:B------:R-:W-:Y:S02]  /*4320*/  FFMA.FTZ R169, R169, c[0x0][0x2d0], -R56.reuse ;  /* 0x0000b400a9a97a23 */ /* 0x100fe40000010838 */
[----:B------:R-:W-:Y:S01]  /*4330*/  FFMA.FTZ R197, R197, c[0x0][0x2d0], -R56 ;  /* 0x0000b400c5c57a23 */ /* 0x000fe20000010838 */
[----:B---3--:R-:W-:Y:S01]  /*4340*/  F2FP.PACK_AB R71, R50, R51 ;  /* 0x000000333247723e */ /* 0x008fe200000000ff */
[----:B------:R-:W3:Y:S01]  /*4350*/  MUFU.EX2 R46, R46 ;  /* 0x0000002e002e7308 */ /* 0x000ee20000000800 */
[----:B------:R-:W-:-:S02]  /*4360*/  FFMA.FTZ R209, R209, c[0x0][0x2d0], -R58 ;  /* 0x0000b400d1d17a23 */ /* 0x000fc4000001083a */
[----:B------:R-:W-:Y:S02]  /*4370*/  FFMA.FTZ R205, R205, c[0x0][0x2d0], -R58 ;  /* 0x0000b400cdcd7a23 */ /* 0x000fe4000001083a */
[--C-:B------:R-:W-:Y:S01]  /*4380*/  FFMA.FTZ R146, R203, c[0x0][0x2d0], -R56.reuse ;  /* 0x0000b400cb927a23 */ /* 0x100fe20000010838 */
[C---:B------:R-:W-:Y:S01]  /*4390*/  HMMA.16816.F32 R104, R68.reuse, R100, RZ ;  /* 0x000000644468723c */ /* 0x040fe200000018ff */
[--C-:B------:R-:W-:Y:S01]  /*43a0*/  FFMA.FTZ R201, R201, c[0x0][0x2d0], -R56.reuse ;  /* 0x0000b400c9c97a23 */ /* 0x100fe20000010838 */
[----:B------:R-:W-:Y:S01]  /*43b0*/  MUFU.EX2 R49, R49 ;  /* 0x0000003100317308 */ /* 0x000fe20000000800 */
[--C-:B------:R-:W-:Y:S02]  /*43c0*/  FFMA.FTZ R148, R199, c[0x0][0x2d0], -R56.reuse ;  /* 0x0000b400c7947a23 */ /* 0x100fe40000010838 */
[----:B------:R-:W-:Y:S02]  /*43d0*/  FFMA.FTZ R171, R171, c[0x0][0x2d0], -R56 ;  /* 0x0000b400abab7a23 */ /* 0x000fe40000010838 */
[--C-:B------:R-:W-:Y:S01]  /*43e0*/  FFMA.FTZ R150, R165, c[0x0][0x2d0], -R58.reuse ;  /* 0x0000b400a5967a23 */ /* 0x100fe2000001083a */
[----:B------:R-:W-:Y:S01]  /*43f0*/  HMMA.16816.F32 R100, R68, R102, RZ ;  /* 0x000000664464723c */ /* 0x000fe200000018ff */
[--C-:B------:R-:W-:Y:S01]  /*4400*/  FFMA.FTZ R163, R163, c[0x0][0x2d0], -R58.reuse ;  /* 0x0000b400a3a37a23 */ /* 0x100fe2000001083a */
[----:B------:R-:W-:Y:S01]  /*4410*/  MUFU.EX2 R42, R42 ;  /* 0x0000002a002a7308 */ /* 0x000fe20000000800 */
        /* <DEDUP_REMOVED lines=8> */
[----:B------:R-:W-:Y:S01]  /*44a0*/  FADD.FTZ R54, R59, R54 ;  /* 0x000000363b367221 */ /* 0x000fe20000010000 */
[----:B------:R-:W-:Y:S01]  /*44b0*/  HMMA.16816.F32 R120, R68, R116, RZ ;  /* 0x000000744478723c */ /* 0x000fe200000018ff */
[----:B------:R-:W-:Y:S01]  /*44c0*/  FADD.FTZ R52, R57, R52 ;  /* 0x0000003439347221 */ /* 0x000fe20000010000 */
[----:B------:R-:W5:Y:S01]  /*44d0*/  MUFU.EX2 R44, R44 ;  /* 0x0000002c002c7308 */ /* 0x000f620000000800 */
[----:B------:R-:W-:-:S02]  /*44e0*/  FADD.FTZ R51, R51, R54 ;  /* 0x0000003633337221 */ /* 0x000fc40000010000 */
[----:B------:R-:W-:Y:S02]  /*44f0*/  FADD.FTZ R55, R55, R52 ;  /* 0x0000003437377221 */ /* 0x000fe40000010000 */
[----:B------:R-:W-:Y:S01]  /*4500*/  FADD.FTZ R50, R50, R51 ;  /* 0x0000003332327221 */ /* 0x000fe20000010000 */
[C---:B------:R-:W-:Y:S01]  /*4510*/  HMMA.16816.F32 R112, R68.reuse, R108, RZ ;  /* 0x0000006c4470723c */ /* 0x040fe200000018ff */
[----:B------:R-:W-:Y:S01]  /*4520*/  FADD.FTZ R48, R48, R55 ;  /* 0x0000003730307221 */ /* 0x000fe20000010000 */
[----:B------:R-:W-:Y:S06]  /*4530*/  MUFU.EX2 R43, R43 ;  /* 0x0000002b002b7308 */ /* 0x000fec0000000800 */
[C---:B------:R-:W-:Y:S02]  /*4540*/  HMMA.16816.F32 R96, R68.reuse, R92, RZ ;  /* 0x0000005c4460723c */ /* 0x040fe400000018ff */
[----:B------:R-:W1:Y:S06]  /*4550*/  MUFU.EX2 R40, R40 ;  /* 0x0000002800287308 */ /* 0x000e6c0000000800 */
[C---:B------:R-:W-:Y:S02]  /*4560*/  HMMA.16816.F32 R88, R68.reuse, R84, RZ ;  /* 0x000000544458723c */ /* 0x040fe400000018ff */
        /* <DEDUP_REMOVED lines=15> */
[C---:B--2---:R-:W-:Y:S02]  /*4660*/  HMMA.16816.F32 R72, R68.reuse, R4, RZ ;  /* 0x000000044448723c */ /* 0x044fe400000018ff */
[----:B------:R-:W-:Y:S05]  /*4670*/  MUFU.EX2 R60, R60 ;  /* 0x0000003c003c7308 */ /* 0x000fea0000000800 */
[----:B---3--:R-:W-:Y:S01]  /*4680*/  F2FP.PACK_AB R4, R46, R53 ;  /* 0x000000352e04723e */ /* 0x008fe200000000ff */
[----:B------:R-:W-:Y:S01]  /*4690*/  HMMA.16816.F32 R68, R68, R6, RZ ;  /* 0x000000064444723c */ /* 0x000fe200000018ff */
[----:B-----5:R-:W-:Y:S01]  /*46a0*/  F2FP.PACK_AB R5, R44, R47 ;  /* 0x0000002f2c05723e */ /* 0x020fe200000000ff */
[----:B------:R-:W2:Y:S01]  /*46b0*/  MUFU.EX2 R145, R145 ;  /* 0x0000009100917308 */ /* 0x000ea20000000800 */
[----:B------:R-:W-:-:S02]  /*46c0*/  FADD.FTZ R47, R47, R50 ;  /* 0x000000322f2f7221 */ /* 0x000fc40000010000 */
[----:B------:R-:W-:Y:S02]  /*46d0*/  FADD.FTZ R53, R53, R48 ;  /* 0x0000003035357221 */ /* 0x000fe40000010000 */
[----:B------:R-:W-:Y:S01]  /*46e0*/  F2FP.PACK_AB R6, R42, R49 ;  /* 0x000000312a06723e */ /* 0x000fe200000000ff */
[----:B------:R-:W-:Y:S01]  /*46f0*/  FADD.FTZ R44, R44, R47 ;  /* 0x0000002f2c2c7221 */ /* 0x000fe20000010000 */
[----:B-1----:R-:W-:Y:S01]  /*4700*/  F2FP.PACK_AB R7, R40, R43 ;  /* 0x0000002b2807723e */ /* 0x002fe200000000ff */
[----:B------:R-:W-:Y:S01]  /*4710*/  MUFU.EX2 R147, R147 ;  /* 0x0000009300937308 */ /* 0x000fe20000000800 */
[----:B------:R-:W-:Y:S02]  /*4720*/  FADD.FTZ R46, R46, R53 ;  /* 0x000000352e2e7221 */ /* 0x000fe40000010000 */
[----:B------:R-:W-:Y:S02]  /*4730*/  FADD.FTZ R43, R43, R44 ;  /* 0x0000002c2b2b7221 */ /* 0x000fe40000010000 */
[----:B------:R-:W-:Y:S01]  /*4740*/  FADD.FTZ R49, R49, R46 ;  /* 0x0000002e31317221 */ /* 0x000fe20000010000 */
[----:B------:R-:W-:Y:S01]  /*4750*/  HMMA.16816.F32 R104, R4, R12, R104 ;  /* 0x0000000c0468723c */ /* 0x000fe20000001868 */
[----:B------:R-:W-:Y:S01]  /*4760*/  FADD.FTZ R40, R40, R43 ;  /* 0x0000002b28287221 */ /* 0x000fe20000010000 */
[----:B------:R-:W1:Y:S01]  /*4770*/  MUFU.EX2 R62, R62 ;  /* 0x0000003e003e7308 */ /* 0x000e620000000800 */
[----:B------:R-:W-:-:S05]  /*4780*/  FADD.FTZ R42, R42, R49 ;  /* 0x000000312a2a7221 */ /* 0x000fca0000010000 */
[C---:B------:R-:W-:Y:S01]  /*4790*/  HMMA.16816.F32 R100, R4.reuse, R14, R100 ;  /* 0x0000000e0464723c */ /* 0x040fe20000001864 */
[----:B------:R-:W3:Y:S01]  /*47a0*/  LDSM.16.MT88.4 R12, [R236+0x4900] ;  /* 0x00490000ec0c783b */ /* 0x000ee20000004200 */
[----:B------:R-:W-:Y:S06]  /*47b0*/  MUFU.EX2 R64, R64 ;  /* 0x0000004000407308 */ /* 0x000fec0000000800 */
[C---:B----4-:R-:W-:Y:S02]  /*47c0*/  HMMA.16816.F32 R96, R4.reuse, R8, R96 ;  /* 0x000000080460723c */ /* 0x050fe40000001860 */
[----:B------:R-:W4:Y:S06]  /*47d0*/  MUFU.EX2 R151, R151 ;  /* 0x0000009700977308 */ /* 0x000f2c0000000800 */
[C---:B------:R-:W-:Y:S01]  /*47e0*/  HMMA.16816.F32 R92, R4.reuse, R10, R92 ;  /* 0x0000000a045c723c */ /* 0x040fe2000000185c */
[----:B------:R-:W5:Y:S01]  /*47f0*/  LDSM.16.MT88.4 R8, [R236+0x1100] ;  /* 0x00110000ec08783b */ /* 0x000f620000004200 */
[----:B------:R-:W-:Y:S06]  /*4800*/  MUFU.EX2 R167, R167 ;  /* 0x000000a700a77308 */ /* 0x000fec0000000800 */
[C---:B------:R-:W-:Y:S02]  /*4810*/  HMMA.16816.F32 R112, R4.reuse, R16, R112 ;  /* 0x000000100470723c */ /* 0x040fe40000001870 */
[----:B------:R-:W-:Y:S06]  /*4820*/  MUFU.EX2 R66, R66 ;  /* 0x0000004200427308 */ /* 0x000fec0000000800 */
[C---:B------:R-:W-:Y:S01]  /*4830*/  HMMA.16816.F32 R108, R4.reuse, R18, R108 ;  /* 0x00000012046c723c */ /* 0x040fe2000000186c */
[----:B------:R-:W1:Y:S01]  /*4840*/  LDSM.16.MT88.4 R16, [R237+0x1100] ;  /* 0x00110000ed10783b */ /* 0x000e620000004200 */
[----:B------:R-:W-:Y:S06]  /*4850*/  MUFU.EX2 R169, R169 ;  /* 0x000000a900a97308 */ /* 0x000fec0000000800 */
[C---:B------:R-:W-:Y:S02]  /*4860*/  HMMA.16816.F32 R88, R4.reuse, R32, R88 ;  /* 0x000000200458723c */ /* 0x040fe40000001858 */
[----:B------:R-:W-:Y:S06]  /*4870*/  MUFU.EX2 R197, R197 ;  /* 0x000000c500c57308 */ /* 0x000fec0000000800 */
[C---:B---3--:R-:W-:Y:S02]  /*4880*/  HMMA.16816.F32 R72, R4.reuse, R12, R72 ;  /* 0x0000000c0448723c */ /* 0x048fe40000001848 */
[----:B------:R-:W-:Y:S06]  /*4890*/  MUFU.EX2 R209, R209 ;  /* 0x000000d100d17308 */ /* 0x000fec0000000800 */
[C---:B------:R-:W-:Y:S01]  /*48a0*/  HMMA.16816.F32 R68, R4.reuse, R14, R68 ;  /* 0x0000000e0444723c */ /* 0x040fe20000001844 */
[----:B------:R-:W3:Y:S01]  /*48b0*/  LDSM.16.MT88.4 R12, [R240+0x5100] ;  /* 0x00510000f00c783b */ /* 0x000ee20000004200 */
[----:B------:R-:W-:Y:S06]  /*48c0*/  MUFU.EX2 R205, R205 ;  /* 0x000000cd00cd7308 */ /* 0x000fec0000000800 */
[C---:B------:R-:W-:Y:S01]  /*48d0*/  HMMA.16816.F32 R84, R4.reuse, R34, R84 ;  /* 0x000000220454723c */ /* 0x040fe20000001854 */
[----:B------:R-:W1:Y:S01]  /*48e0*/  LDSM.16.MT88.4 R32, [R238+0x5100] ;  /* 0x00510000ee20783b */ /* 0x000e620000004200 */
        /* <DEDUP_REMOVED lines=13> */
[----:B------:R-:W-:Y:S01]  /*49c0*/  HMMA.16816.F32 R76, R4, R30, R76 ;  /* 0x0000001e044c723c */ /* 0x000fe2000000184c */
[----:B------:R-:W2:Y:S01]  /*49d0*/  LDSM.16.MT88.4 R28, [R237+0x5100] ;  /* 0x00510000ed1c783b */ /* 0x000ea20000004200 */
[----:B------:R-:W-:Y:S05]  /*49e0*/  MUFU.EX2 R152, R152 ;  /* 0x0000009800987308 */ /* 0x000fea0000000800 */
[----:B------:R-:W-:Y:S01]  /*49f0*/  F2FP.PACK_AB R4, R38, R45 ;  /* 0x0000002d2604723e */ /* 0x000fe200000000ff */
[----:B------:R-:W-:Y:S01]  /*4a00*/  FADD.FTZ R45, R45, R42 ;  /* 0x0000002a2d2d7221 */ /* 0x000fe20000010000 */
[----:B------:R-:W-:Y:S01]  /*4a10*/  F2FP.PACK_AB R6, R2, R41 ;  /* 0x000000290206723e */ /* 0x000fe200000000ff */
[----:B------:R-:W-:Y:S01]  /*4a20*/  MUFU.EX2 R159, R159 ;  /* 0x0000009f009f7308 */ /* 0x000fe20000000800 */
[----:B------:R-:W-:Y:S01]  /*4a30*/  F2FP.PACK_AB R5, R36, R39 ;  /* 0x000000272405723e */ /* 0x000fe200000000ff */
[----:B------:R-:W-:Y:S01]  /*4a40*/  FADD.FTZ R39, R39, R40 ;  /* 0x0000002827277221 */ /* 0x000fe20000010000 */
[----:B------:R-:W-:Y:S01]  /*4a50*/  F2FP.PACK_AB R7, R0, R37 ;  /* 0x000000250007723e */ /* 0x000fe200000000ff */
[----:B------:R-:W-:-:S02]  /*4a60*/  FADD.FTZ R38, R38, R45 ;  /* 0x0000002d26267221 */ /* 0x000fc40000010000 */
[----:B------:R-:W-:Y:S02]  /*4a70*/  FADD.FTZ R36, R36, R39 ;  /* 0x0000002724247221 */ /* 0x000fe40000010000 */
[----:B------:R-:W-:Y:S01]  /*4a80*/  MUFU.EX2 R154, R154 ;  /* 0x0000009a009a7308 */ /* 0x000fe20000000800 */
[----:B------:R-:W-:Y:S01]  /*4a90*/  FADD.FTZ R41, R41, R38 ;  /* 0x0000002629297221 */ /* 0x000fe20000010000 */
[----:B-----5:R-:W-:Y:S03]  /*4aa0*/  HMMA.16816.F32 R104, R4, R8, R104 ;  /* 0x000000080468723c */ /* 0x020fe60000001868 */
[----:B------:R-:W-:-:S03]  /*4ab0*/  FADD.FTZ R41, R2, R41 ;  /* 0x0000002902297221 */ /* 0x000fc60000010000 */
[----:B------:R-:W-:Y:S02]  /*4ac0*/  MUFU.EX2 R155, R155 ;  /* 0x0000009b009b7308 */ /* 0x000fe40000000800 */
[C---:B------:R-:W-:Y:S01]  /*4ad0*/  HMMA.16816.F32 R100, R4.reuse, R10, R100 ;  /* 0x0000000a0464723c */ /* 0x040fe20000001864 */
[----:B------:R-:W5:Y:S05]  /*4ae0*/  LDSM.16.MT88.4 R8, [R236+0x5100] ;  /* 0x00510000ec08783b */ /* 0x000f6a0000004200 */
[----:B------:R-:W-:Y:S02]  /*4af0*/  MUFU.EX2 R153, R153 ;  /* 0x0000009900997308 */ /* 0x000fe40000000800 */
[C---:B-1----:R-:W-:Y:S06]  /*4b00*/  HMMA.16816.F32 R112, R4.reuse, R16, R112 ;  /* 0x000000100470723c */ /* 0x042fec0000001870 */
[----:B------:R-:W-:Y:S02]  /*4b10*/  MUFU.EX2 R156, R156 ;  /* 0x0000009c009c7308 */ /* 0x000fe40000000800 */
[C---:B------:R-:W-:Y:S01]  /*4b20*/  HMMA.16816.F32 R108, R4.reuse, R18, R108 ;  /* 0x00000012046c723c */ /* 0x040fe2000000186c */
[----:B------:R-:W1:Y:S07]  /*4b30*/  LDSM.16.MT88.4 R16, [R237+0x1900] ;  /* 0x00190000ed10783b */ /* 0x000e6e0000004200 */
[C---:B---3--:R-:W-:Y:S08]  /*4b40*/  HMMA.16816.F32 R96, R4.reuse, R12, R96 ;  /* 0x0000000c0460723c */ /* 0x048ff00000001860 */
[C---:B------:R-:W-:Y:S01]  /*4b50*/  HMMA.16816.F32 R92, R4.reuse, R14, R92 ;  /* 0x0000000e045c723c */ /* 0x040fe2000000185c */
[----:B------:R-:W3:Y:S07]  /*4b60*/  LDSM.16.MT88.4 R12, [R236+0x1900] ;  /* 0x00190000ec0c783b */ /* 0x000eee0000004200 */
[C---:B------:R-:W-:Y:S01]  /*4b70*/  HMMA.16816.F32 R88, R4.reuse, R32, R88 ;  /* 0x000000200458723c */ /* 0x040fe20000001858 */
[----:B------:R1:W-:Y:S06]  /*4b80*/  MUFU.EX2 R32, R144 ;  /* 0x0000009000207308 */ /* 0x0003ec0000000800 */
[----:B------:R-:W-:Y:S01]  /*4b90*/  FFMA.FTZ R33, R142, c[0x0][0x2d0], -R56 ;  /* 0x0000b4008e217a23 */ /* 0x000fe20000010838 */
[----:B------:R-:W-:Y:S01]  /*4ba0*/  HMMA.16816.F32 R128, R4, R24, R128 ;  /* 0x000000180480723c */ /* 0x000fe20000001880 */
[----:B------:R-:W-:-:S04]  /*4bb0*/  FFMA.FTZ R142, R211, c[0x0][0x2d0], -R58 ;  /* 0x0000b400d38e7a23 */ /* 0x000fc8000001083a */
[----:B------:R-:W2:Y:S03]  /*4bc0*/  MUFU.EX2 R33, R33 ;  /* 0x0000002100217308 */ /* 0x000ea60000000800 */
[----:B------:R-:W-:Y:S01]  /*4bd0*/  HMMA.16816.F32 R124, R4, R26, R124 ;  /* 0x0000001a047c723c */ /* 0x000fe2000000187c */
[----:B------:R-:W-:Y:S01]  /*4be0*/  LDSM.16.MT88.4 R24, [R240+0x1900] ;  /* 0x00190000f018783b */ /* 0x000fe20000004200 */
[----:B-1----:R-:W-:-:S03]  /*4bf0*/  FFMA.FTZ R144, R207, c[0x0][0x2d0], -R58 ;  /* 0x0000b400cf907a23 */ /* 0x002fc6000001083a */
[----:B------:R-:W-:Y:S03]  /*4c00*/  MUFU.EX2 R142, R142 ;  /* 0x0000008e008e7308 */ /* 0x000fe60000000800 */
[C---:B------:R-:W-:Y:S05]  /*4c10*/  HMMA.16816.F32 R120, R4.reuse, R20, R120 ;  /* 0x000000140478723c */ /* 0x040fea0000001878 */
[----:B------:R-:W-:Y:S03]  /*4c20*/  MUFU.EX2 R144, R144 ;  /* 0x0000009000907308 */ /* 0x000fe60000000800 */
[C---:B------:R-:W-:Y:S01]  /*4c30*/  HMMA.16816.F32 R116, R4.reuse, R22, R116 ;  /* 0x000000160474723c */ /* 0x040fe20000001874 */
[----:B------:R-:W1:Y:S07]  /*4c40*/  LDSM.16.MT88.4 R20, [R238+0x1900] ;  /* 0x00190000ee14783b */ /* 0x000e6e0000004200 */
[C---:B------:R-:W-:Y:S07]  /*4c50*/  HMMA.16816.F32 R84, R4.reuse, R34, R84 ;  /* 0x000000220454723c */ /* 0x040fee0000001854 */
[--C-:B------:R-:W-:Y:S01]  /*4c60*/  FFMA.FTZ R34, R140, c[0x0][0x2d0], -R58.reuse ;  /* 0x0000b4008c227a23 */ /* 0x100fe2000001083a */
[----:B--2---:R-:W-:Y:S01]  /*4c70*/  HMMA.16816.F32 R80, R4, R28, R80 ;  /* 0x0000001c0450723c */ /* 0x004fe20000001850 */
[----:B------:R-:W-:-:S02]  /*4c80*/  FFMA.FTZ R35, R134, c[0x0][0x2d0], -R58 ;  /* 0x0000b40086237a23 */ /* 0x000fc4000001083a */
[--C-:B------:R-:W-:Y:S02]  /*4c90*/  FFMA.FTZ R134, R219, c[0x0][0x2d0], -R56.reuse ;  /* 0x0000b400db867a23 */ /* 0x100fe40000010838 */
[----:B------:R-:W-:Y:S01]  /*4ca0*/  FFMA.FTZ R140, R217, c[0x0][0x2d0], -R56 ;  /* 0x0000b400d98c7a23 */ /* 0x000fe20000010838 */
[----:B------:R-:W-:Y:S02]  /*4cb0*/  MUFU.EX2 R34, R34 ;  /* 0x0000002200227308 */ /* 0x000fe40000000800 */
[C---:B------:R-:W-:Y:S01]  /*4cc0*/  HMMA.16816.F32 R76, R4.reuse, R30, R76 ;  /* 0x0000001e044c723c */ /* 0x040fe2000000184c */
[----:B------:R-:W-:Y:S05]  /*4cd0*/  LDSM.16.MT88.4 R28, [R237+0x5900] ;  /* 0x00590000ed1c783b */ /* 0x000fea0000004200 */
[----:B------:R-:W2:Y:S02]  /*4ce0*/  MUFU.EX2 R35, R35 ;  /* 0x0000002300237308 */ /* 0x000ea40000000800 */
[C---:B-----5:R-:W-:Y:S06]  /*4cf0*/  HMMA.16816.F32 R72, R4.reuse, R8, R72 ;  /* 0x000000080448723c */ /* 0x060fec0000001848 */
[----:B------:R-:W5:Y:S02]  /*4d00*/  MUFU.EX2 R134, R134 ;  /* 0x0000008600867308 */ /* 0x000f640000000800 */
[----:B------:R-:W-:Y:S01]  /*4d10*/  HMMA.16816.F32 R68, R4, R10, R68 ;  /* 0x0000000a0444723c */ /* 0x000fe20000001844 */
[----:B------:R-:W1:Y:S05]  /*4d20*/  LDSM.16.MT88.4 R8, [R240+0x5900] ;  /* 0x00590000f008783b */ /* 0x000e6a0000004200 */
[----:B------:R-:W1:Y:S01]  /*4d30*/  MUFU.EX2 R140, R140 ;  /* 0x0000008c008c7308 */ /* 0x000e620000000800 */
[----:B------:R-:W-:Y:S01]  /*4d40*/  F2FP.PACK_AB R4, R145, R60 ;  /* 0x0000003c9104723e */ /* 0x000fe200000000ff */
[----:B------:R-:W-:Y:S01]  /*4d50*/  FADD.FTZ R60, R60, R41 ;  /* 0x000000293c3c7221 */ /* 0x000fe20000010000 */
[----:B------:R-:W-:-:S02]  /*4d60*/  F2FP.PACK_AB R6, R62, R147 ;  /* 0x000000933e06723e */ /* 0x000fc400000000ff */
[----:B----4-:R-:W-:Y:S01]  /*4d70*/  F2FP.PACK_AB R5, R151, R64 ;  /* 0x000000409705723e */ /* 0x010fe200000000ff */
[----:B------:R-:W-:Y:S01]  /*4d80*/  FADD.FTZ R60, R145, R60 ;  /* 0x0000003c913c7221 */ /* 0x000fe20000010000 */
[----:B------:R-:W-:-:S03]  /*4d90*/  F2FP.PACK_AB R7, R33, R32 ;  /* 0x000000202107723e */ /* 0x000fc600000000ff */
[----:B------:R-:W-:-:S04]  /*4da0*/  FADD.FTZ R147, R147, R60 ;  /* 0x0000003c93937221 */ /* 0x000fc80000010000 */
[----:B------:R-:W-:Y:S01]  /*4db0*/  HMMA.16816.F32 R112, R4, R16, R112 ;  /* 0x000000100470723c */ /* 0x000fe20000001870 */
[----:B------:R-:W-:-:S07]  /*4dc0*/  FADD.FTZ R147, R62, R147 ;  /* 0x000000933e937221 */ /* 0x000fce0000010000 */
[C---:B------:R-:W-:Y:S01]  /*4dd0*/  HMMA.16816.F32 R108, R4.reuse, R18, R108 ;  /* 0x00000012046c723c */ /* 0x040fe2000000186c */
[----:B------:R-:W4:Y:S07]  /*4de0*/  LDSM.16.MT88.4 R16, [R238+0x5900] ;  /* 0x00590000ee10783b */ /* 0x000f2e0000004200 */
[C---:B---3--:R-:W-:Y:S08]  /*4df0*/  HMMA.16816.F32 R104, R4.reuse, R12, R104 ;  /* 0x0000000c0468723c */ /* 0x048ff00000001868 */
[C---:B------:R-:W-:Y:S01]  /*4e00*/  HMMA.16816.F32 R100, R4.reuse, R14, R100 ;  /* 0x0000000e0464723c */ /* 0x040fe20000001864 */
[----:B------:R-:W3:Y:S07]  /*4e10*/  LDSM.16.MT88.4 R12, [R236+0x5900] ;  /* 0x00590000ec0c783b */ /* 0x000eee0000004200 */
[C---:B-1----:R-:W-:Y:S08]  /*4e20*/  HMMA.16816.F32 R120, R4.reuse, R20, R120 ;  /* 0x000000140478723c */ /* 0x042ff00000001878 */
[C---:B------:R-:W-:Y:S01]  /*4e30*/  HMMA.16816.F32 R116, R4.reuse, R22, R116 ;  /* 0x000000160474723c */ /* 0x040fe20000001874 */
[----:B------:R-:W-:Y:S07]  /*4e40*/  LDSM.16.MT88.4 R20, [R237+0x2100] ;  /* 0x00210000ed14783b */ /* 0x000fee0000004200 */
[C---:B------:R-:W-:Y:S08]  /*4e50*/  HMMA.16816.F32 R96, R4.reuse, R8, R96 ;  /* 0x000000080460723c */ /* 0x040ff00000001860 */
[C---:B------:R-:W-:Y:S01]  /*4e60*/  HMMA.16816.F32 R92, R4.reuse, R10, R92 ;  /* 0x0000000a045c723c */ /* 0x040fe2000000185c */
[----:B------:R-:W1:Y:S07]  /*4e70*/  LDSM.16.MT88.4 R8, [R238+0x2100] ;  /* 0x00210000ee08783b */ /* 0x000e6e0000004200 */
[C---:B----4-:R-:W-:Y:S08]  /*4e80*/  HMMA.16816.F32 R88, R4.reuse, R16, R88 ;  /* 0x000000100458723c */ /* 0x050ff00000001858 */
[C---:B------:R-:W-:Y:S01]  /*4e90*/  HMMA.16816.F32 R84, R4.reuse, R18, R84 ;  /* 0x000000120454723c */ /* 0x040fe20000001854 */
[----:B------:R-:W4:Y:S07]  /*4ea0*/  LDSM.16.MT88.4 R16, [R236+0x2100] ;  /* 0x00210000ec10783b */ /* 0x000f2e0000004200 */
[C---:B---3--:R-:W-:Y:S08]  /*4eb0*/  HMMA.16816.F32 R72, R4.reuse, R12, R72 ;  /* 0x0000000c0448723c */ /* 0x048ff00000001848 */
[C---:B------:R-:W-:Y:S01]  /*4ec0*/  HMMA.16816.F32 R68, R4.reuse, R14, R68 ;  /* 0x0000000e0444723c */ /* 0x040fe20000001844 */
[----:B------:R-:W3:Y:S07]  /*4ed0*/  LDSM.16.MT88.4 R12, [R240+0x6100] ;  /* 0x00610000f00c783b */ /* 0x000eee0000004200 */
[C---:B------:R-:W-:Y:S08]  /*4ee0*/  HMMA.16816.F32 R128, R4.reuse, R24, R128 ;  /* 0x000000180480723c */ /* 0x040ff00000001880 */
[C---:B------:R-:W-:Y:S01]  /*4ef0*/  HMMA.16816.F32 R124, R4.reuse, R26, R124 ;  /* 0x0000001a047c723c */ /* 0x040fe2000000187c */
[----:B------:R-:W3:Y:S07]  /*4f00*/  LDSM.16.MT88.4 R24, [R240+0x2100] ;  /* 0x00210000f018783b */ /* 0x000eee0000004200 */
[C---:B------:R-:W-:Y:S08]  /*4f10*/  HMMA.16816.F32 R80, R4.reuse, R28, R80 ;  /* 0x0000001c0450723c */ /* 0x040ff00000001850 */
[----:B------:R-:W-:Y:S01]  /*4f20*/  HMMA.16816.F32 R76, R4, R30, R76 ;  /* 0x0000001e044c723c */ /* 0x000fe2000000184c */
[----:B------:R-:W-:Y:S06]  /*4f30*/  LDSM.16.MT88.4 R28, [R237+0x6100] ;  /* 0x00610000ed1c783b */ /* 0x000fec0000004200 */
[----:B--2---:R-:W-:Y:S01]  /*4f40*/  F2FP.PACK_AB R4, R35, R34 ;  /* 0x000000222304723e */ /* 0x004fe200000000ff */
[----:B------:R-:W-:Y:S01]  /*4f50*/  FADD.FTZ R34, R34, R147 ;  /* 0x0000009322227221 */ /* 0x000fe20000010000 */
[----:B------:R-:W-:-:S02]  /*4f60*/  F2FP.PACK_AB R6, R66, R167 ;  /* 0x000000a74206723e */ /* 0x000fc400000000ff */
[----:B-----5:R-:W-:Y:S01]  /*4f70*/  F2FP.PACK_AB R5, R169, R134 ;  /* 0x00000086a905723e */ /* 0x020fe200000000ff */
[----:B------:R-:W-:Y:S01]  /*4f80*/  FADD.FTZ R34, R35, R34 ;  /* 0x0000002223227221 */ /* 0x000fe20000010000 */
[----:B------:R-:W-:-:S03]  /*4f90*/  F2FP.PACK_AB R7, R197, R140 ;  /* 0x0000008cc507723e */ /* 0x000fc600000000ff */
[----:B------:R-:W-:-:S04]  /*4fa0*/  FADD.FTZ R167, R167, R34 ;  /* 0x00000022a7a77221 */ /* 0x000fc80000010000 */
[----:B-1----:R-:W-:Y:S01]  /*4fb0*/  HMMA.16816.F32 R120, R4, R8, R120 ;  /* 0x000000080478723c */ /* 0x002fe20000001878 */
[----:B------:R-:W-:-:S07]  /*4fc0*/  FADD.FTZ R167, R66, R167 ;  /* 0x000000a742a77221 */ /* 0x000fce0000010000 */
[C---:B------:R-:W-:Y:S01]  /*4fd0*/  HMMA.16816.F32 R116, R4.reuse, R10, R116 ;  /* 0x0000000a0474723c */ /* 0x040fe20000001874 */
[----:B------:R-:W1:Y:S07]  /*4fe0*/  LDSM.16.MT88.4 R8, [R238+0x6100] ;  /* 0x00610000ee08783b */ /* 0x000e6e0000004200 */
[C---:B------:R-:W-:Y:S08]  /*4ff0*/  HMMA.16816.F32 R112, R4.reuse, R20, R112 ;  /* 0x000000140470723c */ /* 0x040ff00000001870 */
[C---:B------:R-:W-:Y:S01]  /*5000*/  HMMA.16816.F32 R108, R4.reuse, R22, R108 ;  /* 0x00000016046c723c */ /* 0x040fe2000000186c */
[----:B------:R-:W2:Y:S07]  /*5010*/  LDSM.16.MT88.4 R20, [R236+0x6100] ;  /* 0x00610000ec14783b */ /* 0x000eae0000004200 */
        /* <DEDUP_REMOVED lines=8> */
[----:B------:R-:W-:Y:S07]  /*50a0*/  LDSM.16.MT88.4 R24, [R238+0x2900] ;  /* 0x00290000ee18783b */ /* 0x000fee0000004200 */
[C---:B-1----:R-:W-:Y:S08]  /*50b0*/  HMMA.16816.F32 R88, R4.reuse, R8, R88 ;  /* 0x000000080458723c */ /* 0x042ff00000001858 */
[C---:B------:R-:W-:Y:S01]  /*50c0*/  HMMA.16816.F32 R84, R4.reuse, R10, R84 ;  /* 0x0000000a0454723c */ /* 0x040fe20000001854 */
[----:B------:R-:W1:Y:S07]  /*50d0*/  LDSM.16.MT88.4 R8, [R236+0x2900] ;  /* 0x00290000ec08783b */ /* 0x000e6e0000004200 */
[C---:B------:R-:W-:Y:S08]  /*50e0*/  HMMA.16816.F32 R80, R4.reuse, R28, R80 ;  /* 0x0000001c0450723c */ /* 0x040ff00000001850 */
[C---:B------:R-:W-:Y:S01]  /*50f0*/  HMMA.16816.F32 R76, R4.reuse, R30, R76 ;  /* 0x0000001e044c723c */ /* 0x040fe2000000184c */
[----:B------:R-:W-:Y:S07]  /*5100*/  LDSM.16.MT88.4 R28, [R240+0x3100] ;  /* 0x00310000f01c783b */ /* 0x000fee0000004200 */
[C---:B--2---:R-:W-:Y:S08]  /*5110*/  HMMA.16816.F32 R72, R4.reuse, R20, R72 ;  /* 0x000000140448723c */ /* 0x044ff00000001848 */
[----:B------:R-:W-:Y:S01]  /*5120*/  HMMA.16816.F32 R68, R4, R22, R68 ;  /* 0x000000160444723c */ /* 0x000fe20000001844 */
[----:B------:R-:W2:Y:S06]  /*5130*/  LDSM.16.MT88.4 R20, [R240+0x6900] ;  /* 0x00690000f014783b */ /* 0x000eac0000004200 */
[----:B------:R-:W-:Y:S01]  /*5140*/  F2FP.PACK_AB R4, R209, R142 ;  /* 0x0000008ed104723e */ /* 0x000fe200000000ff */
[----:B------:R-:W-:Y:S01]  /*5150*/  FADD.FTZ R142, R142, R167 ;  /* 0x000000a78e8e7221 */ /* 0x000fe20000010000 */
[----:B------:R-:W-:-:S02]  /*5160*/  F2FP.PACK_AB R6, R205, R144 ;  /* 0x00000090cd06723e */ /* 0x000fc400000000ff */
[----:B------:R-:W-:Y:S01]  /*5170*/  F2FP.PACK_AB R5, R201, R146 ;  /* 0x00000092c905723e */ /* 0x000fe200000000ff */
[----:B------:R-:W-:Y:S01]  /*5180*/  FADD.FTZ R209, R209, R142 ;  /* 0x0000008ed1d17221 */ /* 0x000fe20000010000 */
[----:B------:R-:W-:-:S03]  /*5190*/  F2FP.PACK_AB R7, R171, R148 ;  /* 0x00000094ab07723e */ /* 0x000fc600000000ff */
[----:B------:R-:W-:-:S04]  /*51a0*/  FADD.FTZ R144, R144, R209 ;  /* 0x000000d190907221 */ /* 0x000fc80000010000 */
[----:B----4-:R-:W-:Y:S01]  /*51b0*/  HMMA.16816.F32 R128, R4, R16, R128 ;  /* 0x000000100480723c */ /* 0x010fe20000001880 */
        /* <DEDUP_REMOVED lines=8> */
[----:B------:R-:W1:Y:S07]  /*5240*/  LDSM.16.MT88.4 R8, [R236+0x6900] ;  /* 0x00690000ec08783b */ /* 0x000e6e0000004200 */
[C---:B--2---:R-:W-:Y:S08]  /*5250*/  HMMA.16816.F32 R96, R4.reuse, R20, R96 ;  /* 0x000000140460723c */ /* 0x044ff00000001860 */
[C---:B----4-:R-:W-:Y:S08]  /*5260*/  HMMA.16816.F32 R88, R4.reuse, R16, R88 ;  /* 0x000000100458723c */ /* 0x050ff00000001858 */
[C---:B------:R-:W-:Y:S01]  /*5270*/  HMMA.16816.F32 R84, R4.reuse, R18, R84 ;  /* 0x000000120454723c */ /* 0x040fe20000001854 */
[----:B------:R-:W2:Y:S07]  /*5280*/  LDSM.16.MT88.4 R16, [R236+0x3100] ;  /* 0x00310000ec10783b */ /* 0x000eae0000004200 */
[C---:B---3--:R-:W-:Y:S08]  /*5290*/  HMMA.16816.F32 R80, R4.reuse, R12, R80 ;  /* 0x0000000c0450723c */ /* 0x048ff00000001850 */
[C---:B------:R-:W-:Y:S01]  /*52a0*/  HMMA.16816.F32 R76, R4.reuse, R14, R76 ;  /* 0x0000000e044c723c */ /* 0x040fe2000000184c */
[----:B------:R-:W3:Y:S07]  /*52b0*/  LDSM.16.MT88.4 R12, [R240+0x7100] ;  /* 0x00710000f00c783b */ /* 0x000eee0000004200 */
[C---:B------:R-:W-:Y:S01]  /*52c0*/  HMMA.16816.F32 R92, R4.reuse, R22, R92 ;  /* 0x00000016045c723c */ /* 0x040fe2000000185c */
[----:B------:R-:W4:Y:S07]  /*52d0*/  LDSM.16.MT88.4 R20, [R237+0x3100] ;  /* 0x00310000ed14783b */ /* 0x000f2e0000004200 */
[C---:B------:R-:W-:Y:S08]  /*52e0*/  HMMA.16816.F32 R120, R4.reuse, R24, R120 ;  /* 0x000000180478723c */ /* 0x040ff00000001878 */
[C---:B------:R-:W-:Y:S01]  /*52f0*/  HMMA.16816.F32 R116, R4.reuse, R26, R116 ;  /* 0x0000001a0474723c */ /* 0x040fe20000001874 */
[----:B------:R-:W5:Y:S07]  /*5300*/  LDSM.16.MT88.4 R24, [R238+0x3100] ;  /* 0x00310000ee18783b */ /* 0x000f6e0000004200 */
[C---:B-1----:R-:W-:Y:S08]  /*5310*/  HMMA.16816.F32 R72, R4.reuse, R8, R72 ;  /* 0x000000080448723c */ /* 0x042ff00000001848 */
[----:B------:R-:W-:Y:S01]  /*5320*/  HMMA.16816.F32 R68, R4, R10, R68 ;  /* 0x0000000a0444723c */ /* 0x000fe20000001844 */
[----:B------:R-:W1:Y:S06]  /*5330*/  LDSM.16.MT88.4 R8, [R238+0x7100] ;  /* 0x00710000ee08783b */ /* 0x000e6c0000004200 */
[----:B------:R-:W-:Y:S01]  /*5340*/  F2FP.PACK_AB R4, R163, R150 ;  /* 0x00000096a304723e */ /* 0x000fe200000000ff */
[----:B------:R-:W-:Y:S01]  /*5350*/  FADD.FTZ R150, R150, R205 ;  /* 0x000000cd96967221 */ /* 0x000fe20000010000 */
[----:B------:R-:W-:-:S02]  /*5360*/  F2FP.PACK_AB R6, R159, R152 ;  /* 0x000000989f06723e */ /* 0x000fc400000000ff */
[----:B------:R-:W-:Y:S01]  /*5370*/  F2FP.PACK_AB R5, R155, R154 ;  /* 0x0000009a9b05723e */ /* 0x000fe200000000ff */
[----:B------:R-:W-:Y:S01]  /*5380*/  FADD.FTZ R163, R163, R150 ;  /* 0x00000096a3a37221 */ /* 0x000fe20000010000 */
[----:B------:R-:W-:-:S03]  /*5390*/  F2FP.PACK_AB R7, R156, R153 ;  /* 0x000000999c07723e */ /* 0x000fc600000000ff */
[----:B------:R-:W-:-:S04]  /*53a0*/  FADD.FTZ R152, R152, R163 ;  /* 0x000000a398987221 */ /* 0x000fc80000010000 */
[----:B--2---:R-:W-:Y:S01]  /*53b0*/  HMMA.16816.F32 R104, R4, R16, R104 ;  /* 0x000000100468723c */ /* 0x004fe20000001868 */
[----:B------:R-:W-:-:S07]  /*53c0*/  FADD.FTZ R159, R159, R152 ;  /* 0x000000989f9f7221 */ /* 0x000fce0000010000 */
[C---:B------:R-:W-:Y:S01]  /*53d0*/  HMMA.16816.F32 R100, R4.reuse, R18, R100 ;  /* 0x000000120464723c */ /* 0x040fe20000001864 */
[----:B------:R-:W2:Y:S07]  /*53e0*/  LDSM.16.MT88.4 R16, [R237+0x7100] ;  /* 0x00710000ed10783b */ /* 0x000eae0000004200 */
[C---:B---3--:R-:W-:Y:S08]  /*53f0*/  HMMA.16816.F32 R96, R4.reuse, R12, R96 ;  /* 0x0000000c0460723c */ /* 0x048ff00000001860 */
[C---:B------:R-:W-:Y:S01]  /*5400*/  HMMA.16816.F32 R92, R4.reuse, R14, R92 ;  /* 0x0000000e045c723c */ /* 0x040fe2000000185c */
[----:B------:R-:W3:Y:S07]  /*5410*/  LDSM.16.MT88.4 R12, [R236+0x7100] ;  /* 0x00710000ec0c783b */ /* 0x000eee0000004200 */
[C---:B----4-:R-:W-:Y:S08]  /*5420*/  HMMA.16816.F32 R112, R4.reuse, R20, R112 ;  /* 0x000000140470723c */ /* 0x050ff00000001870 */
[C---:B------:R-:W-:Y:S01]  /*5430*/  HMMA.16816.F32 R108, R4.reuse, R22, R108 ;  /* 0x00000016046c723c */ /* 0x040fe2000000186c */
[----:B------:R-:W4:Y:S07]  /*5440*/  LDSM.16.MT88.4 R20, [R240+0x3900] ;  /* 0x00390000f014783b */ /* 0x000f2e0000004200 */
[C---:B------:R-:W-:Y:S07]  /*5450*/  HMMA.16816.F32 R128, R4.reuse, R28, R128 ;  /* 0x0000001c0480723c */ /* 0x040fee0000001880 */
[--C-:B------:R-:W-:Y:S01]  /*5460*/  FFMA.FTZ R28, R67, c[0x0][0x2d0], -R56.reuse ;  /* 0x0000b400431c7a23 */ /* 0x100fe20000010838 */
[----:B------:R-:W-:Y:S01]  /*5470*/  HMMA.16816.F32 R124, R4, R30, R124 ;  /* 0x0000001e047c723c */ /* 0x000fe2000000187c */
[----:B------:R-:W-:-:S04]  /*5480*/  FFMA.FTZ R29, R65, c[0x0][0x2d0], -R56 ;  /* 0x0000b400411d7a23 */ /* 0x000fc80000010838 */
[----:B------:R-:W-:Y:S02]  /*5490*/  MUFU.EX2 R28, R28 ;  /* 0x0000001c001c7308 */ /* 0x000fe40000000800 */
[--C-:B------:R-:W-:Y:S01]  /*54a0*/  FFMA.FTZ R30, R63, c[0x0][0x2d0], -R56.reuse ;  /* 0x0000b4003f1e7a23 */ /* 0x100fe20000010838 */
[----:B-----5:R-:W-:Y:S01]  /*54b0*/  HMMA.16816.F32 R120, R4, R24, R120 ;  /* 0x000000180478723c */ /* 0x020fe20000001878 */
[----:B------:R-:W-:-:S04]  /*54c0*/  FFMA.FTZ R31, R61, c[0x0][0x2d0], -R56 ;  /* 0x0000b4003d1f7a23 */ /* 0x000fc80000010838 */
[----:B------:R-:W-:Y:S02]  /*54d0*/  MUFU.EX2 R29, R29 ;  /* 0x0000001d001d7308 */ /* 0x000fe40000000800 */
[--C-:B------:R-:W-:Y:S01]  /*54e0*/  FFMA.FTZ R24, R143, c[0x0][0x2d0], -R58.reuse ;  /* 0x0000b4008f187a23 */ /* 0x100fe2000001083a */
[----:B------:R-:W-:Y:S01]  /*54f0*/  HMMA.16816.F32 R116, R4, R26, R116 ;  /* 0x0000001a0474723c */ /* 0x000fe20000001874 */
[----:B------:R-:W-:-:S04]  /*5500*/  FFMA.FTZ R25, R141, c[0x0][0x2d0], -R58 ;  /* 0x0000b4008d197a23 */ /* 0x000fc8000001083a */
[----:B------:R-:W-:Y:S02]  /*5510*/  MUFU.EX2 R24, R24 ;  /* 0x0000001800187308 */ /* 0x000fe40000000800 */
[--C-:B------:R-:W-:Y:S01]  /*5520*/  FFMA.FTZ R26, R135, c[0x0][0x2d0], -R58.reuse ;  /* 0x0000b400871a7a23 */ /* 0x100fe2000001083a */
[----:B-1----:R-:W-:Y:S01]  /*5530*/  HMMA.16816.F32 R88, R4, R8, R88 ;  /* 0x000000080458723c */ /* 0x002fe20000001858 */
[----:B------:R-:W-:-:S04]  /*5540*/  FFMA.FTZ R27, R133, c[0x0][0x2d0], -R58 ;  /* 0x0000b400851b7a23 */ /* 0x000fc8000001083a */
[----:B------:R-:W1:Y:S03]  /*5550*/  MUFU.EX2 R25, R25 ;  /* 0x0000001900197308 */ /* 0x000e660000000800 */
[C---:B------:R-:W-:Y:S01]  /*5560*/  HMMA.16816.F32 R84, R4.reuse, R10, R84 ;  /* 0x0000000a0454723c */ /* 0x040fe20000001854 */
[----:B------:R-:W5:Y:S04]  /*5570*/  LDSM.16.MT88.4 R8, [R238+0x3900] ;  /* 0x00390000ee08783b */ /* 0x000f680000004200 */
[----:B------:R-:W-:Y:S03]  /*5580*/  MUFU.EX2 R26, R26 ;  /* 0x0000001a001a7308 */ /* 0x000fe60000000800 */
[C---:B--2---:R-:W-:Y:S05]  /*5590*/  HMMA.16816.F32 R80, R4.reuse, R16, R80 ;  /* 0x000000100450723c */ /* 0x044fea0000001850 */
[----:B------:R-:W2:Y:S03]  /*55a0*/  MUFU.EX2 R27, R27 ;  /* 0x0000001b001b7308 */ /* 0x000ea60000000800 */
[C---:B------:R-:W-:Y:S01]  /*55b0*/  HMMA.16816.F32 R76, R4.reuse, R18, R76 ;  /* 0x00000012044c723c */ /* 0x040fe2000000184c */
[----:B------:R-:W5:Y:S04]  /*55c0*/  LDSM.16.MT88.4 R16, [R237+0x3900] ;  /* 0x00390000ed10783b */ /* 0x000f680000004200 */
[----:B------:R-:W-:Y:S03]  /*55d0*/  MUFU.EX2 R30, R30 ;  /* 0x0000001e001e7308 */ /* 0x000fe60000000800 */
[C---:B---3--:R-:W-:Y:S05]  /*55e0*/  HMMA.16816.F32 R72, R4.reuse, R12, R72 ;  /* 0x0000000c0448723c */ /* 0x048fea0000001848 */
[----:B------:R-:W3:Y:S03]  /*55f0*/  MUFU.EX2 R31, R31 ;  /* 0x0000001f001f7308 */ /* 0x000ee60000000800 */
[----:B------:R-:W-:Y:S01]  /*5600*/  HMMA.16816.F32 R68, R4, R14, R68 ;  /* 0x0000000e0444723c */ /* 0x000fe20000001844 */
[----:B------:R-:W5:Y:S06]  /*5610*/  LDSM.16.MT88.4 R12, [R236+0x3900] ;  /* 0x00390000ec0c783b */ /* 0x000f6c0000004200 */
[----:B-1----:R-:W-:Y:S01]  /*5620*/  F2FP.PACK_AB R4, R25, R24 ;  /* 0x000000181904723e */ /* 0x002fe200000000ff */
[----:B------:R-:W-:Y:S01]  /*5630*/  FADD.FTZ R24, R24, R159 ;  /* 0x0000009f18187221 */ /* 0x000fe20000010000 */
[----:B--2---:R-:W-:-:S02]  /*5640*/  F2FP.PACK_AB R6, R27, R26 ;  /* 0x0000001a1b06723e */ /* 0x004fc400000000ff */
[----:B------:R-:W-:Y:S01]  /*5650*/  F2FP.PACK_AB R5, R29, R28 ;  /* 0x0000001c1d05723e */ /* 0x000fe200000000ff */
[----:B------:R-:W-:Y:S01]  /*5660*/  FADD.FTZ R25, R25, R24 ;  /* 0x0000001819197221 */ /* 0x000fe20000010000 */
[----:B---3--:R-:W-:-:S03]  /*5670*/  F2FP.PACK_AB R7, R31, R30 ;  /* 0x0000001e1f07723e */ /* 0x008fc600000000ff */
[----:B------:R-:W-:-:S04]  /*5680*/  FADD.FTZ R26, R26, R25 ;  /* 0x000000191a1a7221 */ /* 0x000fc80000010000 */
[----:B----4-:R-:W-:Y:S01]  /*5690*/  HMMA.16816.F32 R128, R4, R20, R128 ;  /* 0x000000140480723c */ /* 0x010fe20000001880 */
[----:B------:R-:W-:-:S06]  /*56a0*/  FADD.FTZ R2, R27, R26 ;  /* 0x0000001a1b027221 */ /* 0x000fcc0000010000 */
[----:B------:R-:W-:Y:S01]  /*56b0*/  FADD.FTZ R21, R37, R36 ;  /* 0x0000002425157221 */ /* 0x000fe20000010000 */
[----:B-----5:R-:W-:Y:S03]  /*56c0*/  HMMA.16816.F32 R120, R4, R8, R120 ;  /* 0x000000080478723c */ /* 0x020fe60000001878 */
[----:B------:R-:W-:-:S04]  /*56d0*/  FADD.FTZ R21, R0, R21 ;  /* 0x0000001500157221 */ /* 0x000fc80000010000 */
[----:B------:R-:W-:Y:S01]  /*56e0*/  FADD.FTZ R64, R64, R21 ;  /* 0x0000001540407221 */ /* 0x000fe20000010000 */
[----:B------:R-:W-:Y:S01]  /*56f0*/  HMMA.16816.F32 R116, R4, R10, R116 ;  /* 0x0000000a0474723c */ /* 0x000fe20000001874 */
[----:B------:R-:W1:Y:S02]  /*5700*/  LDSM.16.MT88.4 R8, [R240+0x7900] ;  /* 0x00790000f008783b */ /* 0x000e640000004200 */
[----:B------:R-:W-:-:S04]  /*5710*/  FADD.FTZ R151, R151, R64 ;  /* 0x0000004097977221 */ /* 0x000fc80000010000 */
[----:B------:R-:W-:Y:S01]  /*5720*/  FADD.FTZ R32, R32, R151 ;  /* 0x0000009720207221 */ /* 0x000fe20000010000 */
[----:B------:R-:W-:Y:S03]  /*5730*/  HMMA.16816.F32 R112, R4, R16, R112 ;  /* 0x000000100470723c */ /* 0x000fe60000001870 */
[----:B------:R-:W-:-:S04]  /*5740*/  FADD.FTZ R33, R33, R32 ;  /* 0x0000002021217221 */ /* 0x000fc80000010000 */
[----:B------:R-:W-:Y:S01]  /*5750*/  FADD.FTZ R134, R134, R33 ;  /* 0x0000002186867221 */ /* 0x000fe20000010000 */
[----:B------:R-:W-:Y:S01]  /*5760*/  HMMA.16816.F32 R108, R4, R18, R108 ;  /* 0x00000012046c723c */ /* 0x000fe2000000186c */
[----:B------:R-:W2:Y:S02]  /*5770*/  LDSM.16.MT88.4 R16, [R238+0x7900] ;  /* 0x00790000ee10783b */ /* 0x000ea40000004200 */
[----:B------:R-:W-:-:S04]  /*5780*/  FADD.FTZ R169, R169, R134 ;  /* 0x00000086a9a97221 */ /* 0x000fc80000010000 */
[----:B------:R-:W-:Y:S01]  /*5790*/  FADD.FTZ R140, R140, R169 ;  /* 0x000000a98c8c7221 */ /* 0x000fe20000010000 */
[----:B------:R-:W-:Y:S03]  /*57a0*/  HMMA.16816.F32 R104, R4, R12, R104 ;  /* 0x0000000c0468723c */ /* 0x000fe60000001868 */
[----:B------:R-:W-:-:S04]  /*57b0*/  FADD.FTZ R197, R197, R140 ;  /* 0x0000008cc5c57221 */ /* 0x000fc80000010000 */
[----:B------:R-:W-:Y:S01]  /*57c0*/  FADD.FTZ R146, R146, R197 ;  /* 0x000000c592927221 */ /* 0x000fe20000010000 */
[----:B------:R-:W-:Y:S01]  /*57d0*/  HMMA.16816.F32 R100, R4, R14, R100 ;  /* 0x0000000e0464723c */ /* 0x000fe20000001864 */
[----:B------:R-:W3:Y:S02]  /*57e0*/  LDSM.16.MT88.4 R12, [R237+0x7900] ;  /* 0x00790000ed0c783b */ /* 0x000ee40000004200 */
[----:B------:R-:W-:-:S04]  /*57f0*/  FADD.FTZ R201, R201, R146 ;  /* 0x00000092c9c97221 */ /* 0x000fc80000010000 */
[----:B------:R-:W-:Y:S01]  /*5800*/  FADD.FTZ R148, R148, R201 ;  /* 0x000000c994947221 */ /* 0x000fe20000010000 */
[----:B------:R-:W-:Y:S03]  /*5810*/  HMMA.16816.F32 R124, R4, R22, R124 ;  /* 0x00000016047c723c */ /* 0x000fe6000000187c */
[----:B------:R-:W-:-:S04]  /*5820*/  FADD.FTZ R171, R171, R148 ;  /* 0x00000094abab7221 */ /* 0x000fc80000010000 */
[----:B------:R-:W-:Y:S01]  /*5830*/  FADD.FTZ R154, R154, R171 ;  /* 0x000000ab9a9a7221 */ /* 0x000fe20000010000 */
[----:B-1----:R-:W-:Y:S03]  /*5840*/  HMMA.16816.F32 R96, R4, R8, R96 ;  /* 0x000000080460723c */ /* 0x002fe60000001860 */
[----:B------:R-:W-:-:S04]  /*5850*/  FADD.FTZ R154, R155, R154 ;  /* 0x0000009a9b9a7221 */ /* 0x000fc80000010000 */
[----:B------:R-:W-:Y:S01]  /*5860*/  FADD.FTZ R153, R153, R154 ;  /* 0x0000009a99997221 */ /* 0x000fe20000010000 */
[----:B------:R-:W-:Y:S01]  /*5870*/  HMMA.16816.F32 R92, R4, R10, R92 ;  /* 0x0000000a045c723c */ /* 0x000fe2000000185c */
[----:B------:R-:W1:Y:S02]  /*5880*/  LDSM.16.MT88.4 R8, [R236+0x7900] ;  /* 0x00790000ec08783b */ /* 0x000e640000004200 */
[----:B------:R-:W-:-:S04]  /*5890*/  FADD.FTZ R153, R156, R153 ;  /* 0x000000999c997221 */ /* 0x000fc80000010000 */
[----:B------:R-:W-:Y:S01]  /*58a0*/  FADD.FTZ R28, R28, R153 ;  /* 0x000000991c1c7221 */ /* 0x000fe20000010000 */
[----:B--2---:R-:W-:Y:S03]  /*58b0*/  HMMA.16816.F32 R88, R4, R16, R88 ;  /* 0x000000100458723c */ /* 0x004fe60000001858 */
[----:B------:R-:W-:-:S04]  /*58c0*/  FADD.FTZ R29, R29, R28 ;  /* 0x0000001c1d1d7221 */ /* 0x000fc80000010000 */
[----:B------:R-:W-:Y:S01]  /*58d0*/  FADD.FTZ R30, R30, R29 ;  /* 0x0000001d1e1e7221 */ /* 0x000fe20000010000 */
[----:B------:R-:W-:Y:S03]  /*58e0*/  HMMA.16816.F32 R84, R4, R18, R84 ;  /* 0x000000120454723c */ /* 0x000fe60000001854 */
[----:B------:R-:W-:-:S05]  /*58f0*/  FADD.FTZ R0, R31, R30 ;  /* 0x0000001e1f007221 */ /* 0x000fca0000010000 */
[----:B------:R2:W-:Y:S01]  /*5900*/  STL [R1+0xc], R0 ;  /* 0x00000c0001007387 */ /* 0x0005e20000100800 */
[C---:B---3--:R-:W-:Y:S03]  /*5910*/  HMMA.16816.F32 R80, R4.reuse, R12, R80 ;  /* 0x0000000c0450723c */ /* 0x048fe60000001850 */
[----:B------:R2:W-:Y:S05]  /*5920*/  STL [R1+0x10], R2 ;  /* 0x0000100201007387 */ /* 0x0005ea0000100800 */
[C---:B------:R-:W-:Y:S08]  /*5930*/  HMMA.16816.F32 R76, R4.reuse, R14, R76 ;  /* 0x0000000e044c723c */ /* 0x040ff0000000184c */
[C---:B-1----:R-:W-:Y:S08]  /*5940*/  HMMA.16816.F32 R72, R4.reuse, R8, R72 ;  /* 0x000000080448723c */ /* 0x042ff00000001848 */
[----:B------:R-:W-:Y:S01]  /*5950*/  HMMA.16816.F32 R68, R4, R10, R68 ;  /* 0x0000000a0444723c */ /* 0x000fe20000001844 */
[----:B------:R-:W-:Y:S07]  /*5960*/  @!P1 BRA `(.L_x_24) ;  /* 0x00003f0000009947 */ /* 0x000fee0003800000 */
[----:B--2---:R-:W-:Y:S01]  /*5970*/  IADD3 R0, P2, R250, 0x40, RZ ;  /* 0x00000040fa007810 */ /* 0x004fe20007f5e0ff */
[----:B------:R-:W-:Y:S01]  /*5980*/  IMAD.MOV.U32 R135, RZ, RZ, R132 ;  /* 0x000000ffff877224 */ /* 0x000fe200078e0084 */
[----:B------:R-:W-:Y:S01]  /*5990*/  IADD3 R2, P1, R246, 0x40, RZ ;  /* 0x00000040f6027810 */ /* 0x000fe20007f3e0ff */
[----:B------:R-:W-:-:S02]  /*59a0*/  ULEA.HI.SX32 UR21, UR18, 0xfffffffe, 0x19 ;  /* 0xfffffffe12157891 */ /* 0x000fc4000f8fca3f */
[----:B------:R1:W-:Y:S01]  /*59b0*/  STL [R1+0x8], R0 ;  /* 0x0000080001007387 */ /* 0x0003e20000100800 */
[----:B------:R-:W-:Y:S01]  /*59c0*/  ULDC.64 UR6, c[0x0][0x208] ;  /* 0x0000820000067ab9 */ /* 0x000fe20000000a00 */
[----:B------:R-:W-:Y:S01]  /*59d0*/  IMAD.X R252, RZ, RZ, R249, P1 ;  /* 0x000000fffffc7224 */ /* 0x000fe200008e06f9 */
[----:B------:R-:W-:Y:S01]  /*59e0*/  ULDC.64 UR4, c[0x0][0x1e0] ;  /* 0x0000780000047ab9 */ /* 0x000fe20000000a00 */
[----:B------:R2:W-:Y:S01]  /*59f0*/  STL [R1], R2 ;  /* 0x0000000201007387 */ /* 0x0005e20000100800 */
[----:B-1----:R-:W-:Y:S01]  /*5a00*/  IMAD.MOV.U32 R0, RZ, RZ, R3 ;  /* 0x000000ffff007224 */ /* 0x002fe200078e0003 */
[----:B--2---:R-:W-:-:S05]  /*5a10*/  IADD3.X R2, RZ, R245, RZ, P2, !PT ;  /* 0x000000f5ff027210 */ /* 0x004fca00017fe4ff */
[----:B------:R1:W-:Y:S02]  /*5a20*/  STL [R1+0x4], R2 ;  /* 0x0000040201007387 */ /* 0x0003e40000100800 */
.L_x_25:
[----:B-12---:R-:W2:Y:S01]  /*5a30*/  LDL R2, [R1+0x8] ;  /* 0x0000080001027983 */ /* 0x006ea20000100800 */
[----:B------:R-:W-:Y:S04]  /*5a40*/  DEPBAR.LE SB0, 0x0 ;  /* 0x000080000000791a */ /* 0x000fe80000000000 */
[----:B------:R-:W3:Y:S01]  /*5a50*/  LDL R133, [R1+0x4] ;  /* 0x0000040001857983 */ /* 0x000ee20000100800 */
[----:B------:R-:W-:Y:S02]  /*5a60*/  USHF.R.S32.HI UR15, URZ, 0x1f, UR21 ;  /* 0x0000001f3f0f7899 */ /* 0x000fe40008011415 */
[----:B------:R-:W-:Y:S01]  /*5a70*/  UIMAD.WIDE.U32 UR22, UR21, UR6, URZ ;  /* 0x00000006151672a5 */ /* 0x000fe2000f8e003f */
[----:B------:R-:W-:Y:S01]  /*5a80*/  BAR.SYNC.DEFER_BLOCKING 0x0 ;  /* 0x0000000000007b1d */ /* 0x000fe20000010000 */
[----:B------:R-:W-:Y:S02]  /*5a90*/  UIMAD UR15, UR15, UR6, URZ ;  /* 0x000000060f0f72a4 */ /* 0x000fe4000f8e023f */
[----:B------:R-:W-:Y:S02]  /*5aa0*/  USHF.L.U32 UR18, UR22, 0x7, URZ ;  /* 0x0000000716127899 */ /* 0x000fe4000800063f */
[----:B------:R-:W-:Y:S02]  /*5ab0*/  UIMAD UR15, UR21, UR7, UR15 ;  /* 0x00000007150f72a4 */ /* 0x000fe4000f8e020f */
[----:B------:R-:W-:Y:S02]  /*5ac0*/  UISETP.GT.AND UP1, UPT, UR21, URZ, UPT ;  /* 0x0000003f1500728c */ /* 0x000fe4000bf24270 */
[----:B------:R-:W-:Y:S01]  /*5ad0*/  UIADD3 UR15, UR23, UR15, URZ ;  /* 0x0000000f170f7290 */ /* 0x000fe2000fffe03f */
[----:B------:R-:W-:Y:S01]  /*5ae0*/  IADD3 R3, P5, R250, UR18, RZ ;  /* 0x00000012fa037c10 */ /* 0x000fe2000ffbe0ff */
[----:B------:R-:W-:Y:S02]  /*5af0*/  UIADD3 UR21, UR21, -0x1, URZ ;  /* 0xffffffff15157890 */ /* 0x000fe4000fffe03f */
[----:B------:R-:W-:Y:S01]  /*5b00*/  USHF.L.U64.HI UR15, UR22, 0x7, UR15 ;  /* 0x00000007160f7899 */ /* 0x000fe2000801020f */
[----:B------:R-:W-:Y:S04]  /*5b10*/  LEA R196, P4, R3, c[0x0][0x1f8], 0x1 ;  /* 0x00007e0003c47a11 */ /* 0x000fe800078808ff */
[----:B------:R-:W-:Y:S01]  /*5b20*/  @UP1 USHF.L.U32 UR19, UR4, 0x6, URZ ;  /* 0x0000000604131899 */ /* 0x000fe2000800063f */
[----:B------:R-:W-:Y:S01]  /*5b30*/  IADD3.X R134, R245, UR15, RZ, P5, !PT ;  /* 0x0000000ff5867c10 */ /* 0x000fe2000affe4ff */
[----:B------:R-:W-:Y:S02]  /*5b40*/  @UP1 USHF.L.U64.HI UR20, UR4, 0x6, UR5 ;  /* 0x0000000604141899 */ /* 0x000fe40008010205 */
[----:B------:R-:W-:Y:S01]  /*5b50*/  @UP1 UIMAD.WIDE.U32 UR22, UR21, UR4, URZ ;  /* 0x00000004151612a5 */ /* 0x000fe2000f8e003f */
[----:B------:R-:W-:Y:S01]  /*5b60*/  LEA.HI.X R197, R3, c[0x0][0x1fc], R134, 0x1, P4 ;  /* 0x00007f0003c57a11 */ /* 0x000fe200020f0c86 */
[----:B------:R-:W1:Y:S08]  /*5b70*/  LDSM.16.M88.4 R140, [R242+0x8100] ;  /* 0x00810000f28c783b */ /* 0x000e700000000200 */
[----:B------:R-:W4:Y:S08]  /*5b80*/  LDSM.16.M88.4 R144, [R242+0x8900] ;  /* 0x00890000f290783b */ /* 0x000f300000000200 */
[----:B------:R-:W5:Y:S08]  /*5b90*/  LDSM.16.M88.4 R148, [R242+0x9100] ;  /* 0x00910000f294783b */ /* 0x000f700000000200 */
[----:B------:R-:W5:Y:S08]  /*5ba0*/  LDSM.16.M88.4 R152, [R242+0x9900] ;  /* 0x00990000f298783b */ /* 0x000f700000000200 */
[----:B------:R-:W5:Y:S01]  /*5bb0*/  LDSM.16.M88.4 R156, [R242+0xa100] ;  /* 0x00a10000f29c783b */ /* 0x000f620000000200 */
[C---:B-1----:R-:W-:Y:S07]  /*5bc0*/  HMMA.16816.F32 R4, R136.reuse, R140, RZ ;  /* 0x0000008c8804723c */ /* 0x042fee00000018ff */
[----:B------:R-:W1:Y:S01]  /*5bd0*/  LDSM.16.M88.4 R160, [R242+0xa900] ;  /* 0x00a90000f2a0783b */ /* 0x000e620000000200 */
[C---:B------:R-:W-:Y:S07]  /*5be0*/  HMMA.16816.F32 R8, R136.reuse, R142, RZ ;  /* 0x0000008e8808723c */ /* 0x040fee00000018ff */
[----:B------:R-:W1:Y:S01]  /*5bf0*/  LDSM.16.M88.4 R164, [R242+0xb100] ;  /* 0x00b10000f2a4783b */ /* 0x000e620000000200 */
[C---:B----4-:R-:W-:Y:S07]  /*5c00*/  HMMA.16816.F32 R12, R136.reuse, R144, RZ ;  /* 0x00000090880c723c */ /* 0x050fee00000018ff */
[----:B------:R-:W4:Y:S01]  /*5c10*/  LDSM.16.M88.4 R168, [R242+0xb900] ;  /* 0x00b90000f2a8783b */ /* 0x000f220000000200 */
[C---:B------:R-:W-:Y:S07]  /*5c20*/  HMMA.16816.F32 R16, R136.reuse, R146, RZ ;  /* 0x000000928810723c */ /* 0x040fee00000018ff */
[----:B------:R-:W1:Y:S01]  /*5c30*/  LDSM.16.M88.4 R140, [R241] ;  /* 0x00000000f18c783b */ /* 0x000e620000000200 */
[C---:B-----5:R-:W-:Y:S07]  /*5c40*/  HMMA.16816.F32 R20, R136.reuse, R148, RZ ;  /* 0x000000948814723c */ /* 0x060fee00000018ff */
[----:B------:R-:W5:Y:S01]  /*5c50*/  LDSM.16.M88.4 R144, [R235] ;  /* 0x00000000eb90783b */ /* 0x000f620000000200 */
[C---:B------:R-:W-:Y:S07]  /*5c60*/  HMMA.16816.F32 R24, R136.reuse, R150, RZ ;  /* 0x000000968818723c */ /* 0x040fee00000018ff */
[----:B------:R-:W4:Y:S01]  /*5c70*/  LDSM.16.M88.4 R148, [R234] ;  /* 0x00000000ea94783b */ /* 0x000f220000000200 */
[C---:B------:R-:W-:Y:S08]  /*5c80*/  HMMA.16816.F32 R28, R136.reuse, R152, RZ ;  /* 0x00000098881c723c */ /* 0x040ff000000018ff */
[C---:B------:R-:W-:Y:S01]  /*5c90*/  HMMA.16816.F32 R32, R136.reuse, R154, RZ ;  /* 0x0000009a8820723c */ /* 0x040fe200000018ff */
[----:B------:R-:W-:Y:S07]  /*5ca0*/  LDSM.16.M88.4 R152, [R232] ;  /* 0x00000000e898783b */ /* 0x000fee0000000200 */
[C---:B------:R-:W-:Y:S08]  /*5cb0*/  HMMA.16816.F32 R36, R136.reuse, R156, RZ ;  /* 0x0000009c8824723c */ /* 0x040ff000000018ff */
[C---:B------:R-:W-:Y:S01]  /*5cc0*/  HMMA.16816.F32 R40, R136.reuse, R158, RZ ;  /* 0x0000009e8828723c */ /* 0x040fe200000018ff */
[----:B------:R-:W-:Y:S07]  /*5cd0*/  LDSM.16.M88.4 R156, [R231] ;  /* 0x00000000e79c783b */ /* 0x000fee0000000200 */
[C---:B-1----:R-:W-:Y:S08]  /*5ce0*/  HMMA.16816.F32 R44, R136.reuse, R160, RZ ;  /* 0x000000a0882c723c */ /* 0x042ff000000018ff */
[C---:B------:R-:W-:Y:S01]  /*5cf0*/  HMMA.16816.F32 R48, R136.reuse, R162, RZ ;  /* 0x000000a28830723c */ /* 0x040fe200000018ff */
[----:B------:R-:W-:Y:S07]  /*5d00*/  LDSM.16.M88.4 R160, [R230] ;  /* 0x00000000e6a0783b */ /* 0x000fee0000000200 */
[C---:B------:R-:W-:Y:S08]  /*5d10*/  HMMA.16816.F32 R52, R136.reuse, R164, RZ ;  /* 0x000000a48834723c */ /* 0x040ff000000018ff */
[C---:B------:R-:W-:Y:S01]  /*5d20*/  HMMA.16816.F32 R56, R136.reuse, R166, RZ ;  /* 0x000000a68838723c */ /* 0x040fe200000018ff */
[----:B------:R-:W-:Y:S07]  /*5d30*/  LDSM.16.M88.4 R164, [R229] ;  /* 0x00000000e5a4783b */ /* 0x000fee0000000200 */
[C---:B----4-:R-:W-:Y:S08]  /*5d40*/  HMMA.16816.F32 R60, R136.reuse, R168, RZ ;  /* 0x000000a8883c723c */ /* 0x050ff000000018ff */
[----:B------:R-:W-:Y:S08]  /*5d50*/  HMMA.16816.F32 R64, R136, R170, RZ ;  /* 0x000000aa8840723c */ /* 0x000ff000000018ff */
[C---:B------:R-:W-:Y:S08]  /*5d60*/  HMMA.16816.F32 R4, R172.reuse, R140, R4 ;  /* 0x0000008cac04723c */ /* 0x040ff00000001804 */
[C---:B------:R-:W-:Y:S01]  /*5d70*/  HMMA.16816.F32 R8, R172.reuse, R142, R8 ;  /* 0x0000008eac08723c */ /* 0x040fe20000001808 */
[----:B------:R-:W1:Y:S07]  /*5d80*/  LDSM.16.M88.4 R140, [R233] ;  /* 0x00000000e98c783b */ /* 0x000e6e0000000200 */
[C---:B-----5:R-:W-:Y:S01]  /*5d90*/  HMMA.16816.F32 R12, R172.reuse, R144, R12 ;  /* 0x00000090ac0c723c */ /* 0x060fe2000000180c */
[----:B------:R-:W-:Y:S01]  /*5da0*/  @!PT LDS RZ, [RZ] ;  /* 0x00000000fffff984 */ /* 0x000fe20000000800 */
[----:B------:R-:W-:Y:S01]  /*5db0*/  @!PT LDS RZ, [RZ] ;  /* 0x00000000fffff984 */ /* 0x000fe20000000800 */
[----:B------:R-:W-:Y:S01]  /*5dc0*/  @!PT LDS RZ, [RZ] ;  /* 0x00000000fffff984 */ /* 0x000fe20000000800 */
[----:B------:R4:W-:Y:S07]  /*5dd0*/  LDGSTS.E.BYPASS.LTC128B.128 [R243+0x100], [R196.64], !P3 ;  /* 0x00100000c4f37fae */ /* 0x0009ee000d901d50 */
[C---:B------:R-:W-:Y:S08]  /*5de0*/  HMMA.16816.F32 R16, R172.reuse, R146, R16 ;  /* 0x00000092ac10723c */ /* 0x040ff00000001810 */
[C---:B------:R-:W-:Y:S08]  /*5df0*/  HMMA.16816.F32 R20, R172.reuse, R148, R20 ;  /* 0x00000094ac14723c */ /* 0x040ff00000001814 */
[C---:B------:R-:W-:Y:S08]  /*5e00*/  HMMA.16816.F32 R24, R172.reuse, R150, R24 ;  /* 0x00000096ac18723c */ /* 0x040ff00000001818 */
[C---:B-1----:R-:W-:Y:S08]  /*5e10*/  HMMA.16816.F32 R28, R172.reuse, R140, R28 ;  /* 0x0000008cac1c723c */ /* 0x042ff0000000181c */
[C---:B------:R-:W-:Y:S08]  /*5e20*/  HMMA.16816.F32 R32, R172.reuse, R142, R32 ;  /* 0x0000008eac20723c */ /* 0x040ff00000001820 */
[C---:B------:R-:W-:Y:S08]  /*5e30*/  HMMA.16816.F32 R36, R172.reuse, R152, R36 ;  /* 0x00000098ac24723c */ /* 0x040ff00000001824 */
[C---:B------:R-:W-:Y:S08]  /*5e40*/  HMMA.16816.F32 R40, R172.reuse, R154, R40 ;  /* 0x0000009aac28723c */ /* 0x040ff00000001828 */
[C---:B------:R-:W-:Y:S08]  /*5e50*/  HMMA.16816.F32 R44, R172.reuse, R156, R44 ;  /* 0x0000009cac2c723c */ /* 0x040ff0000000182c */
[C---:B------:R-:W-:Y:S08]  /*5e60*/  HMMA.16816.F32 R48, R172.reuse, R158, R48 ;  /* 0x0000009eac30723c */ /* 0x040ff00000001830 */
[C---:B------:R-:W-:Y:S04]  /*5e70*/  HMMA.16816.F32 R52, R172.reuse, R160, R52 ;  /* 0x000000a0ac34723c */ /* 0x040fe80000001834 */
[----:B--2---:R-:W-:Y:S01]  /*5e80*/  IADD3 R132, P2, R2, UR18, RZ ;  /* 0x0000001202847c10 */ /* 0x004fe2000ff5e0ff */
[----:B------:R-:W-:Y:S03]  /*5e90*/  @UP1 USHF.R.S32.HI UR18, URZ, 0x1f, UR21 ;  /* 0x0000001f3f121899 */ /* 0x000fe60008011415 */
[C---:B------:R-:W-:Y:S01]  /*5ea0*/  HMMA.16816.F32 R56, R172.reuse, R162, R56 ;  /* 0x000000a2ac38723c */ /* 0x040fe20000001838 */
[----:B------:R-:W-:Y:S03]  /*5eb0*/  @UP1 UIMAD UR18, UR18, UR4, URZ ;  /* 0x00000004121212a4 */ /* 0x000fe6000f8e023f */
[C---:B------:R-:W-:Y:S01]  /*5ec0*/  LEA R2, P1, R132.reuse, c[0x0][0x1f8], 0x1 ;  /* 0x00007e0084027a11 */ /* 0x040fe200078208ff */
[----:B------:R-:W-:Y:S01]  /*5ed0*/  @UP1 UIMAD UR18, UR21, UR5, UR18 ;  /* 0x00000005151212a4 */ /* 0x000fe2000f8e0212 */
[----:B---3--:R-:W-:Y:S01]  /*5ee0*/  IADD3.X R133, R133, UR15, RZ, P2, !PT ;  /* 0x0000000f85857c10 */ /* 0x008fe200097fe4ff */
[----:B------:R-:W-:Y:S01]  /*5ef0*/  @UP1 USHF.L.U32 UR15, UR22, 0x7, URZ ;  /* 0x00000007160f1899 */ /* 0x000fe2000800063f */
[C---:B------:R-:W-:Y:S01]  /*5f00*/  HMMA.16816.F32 R60, R172.reuse, R164, R60 ;  /* 0x000000a4ac3c723c */ /* 0x040fe2000000183c */
[----:B------:R-:W-:Y:S03]  /*5f10*/  @UP1 UIADD3 UR18, UR23, UR18, URZ ;  /* 0x0000001217121290 */ /* 0x000fe6000fffe03f */
[----:B------:R-:W-:Y:S01]  /*5f20*/  LEA.HI.X R3, R132, c[0x0][0x1fc], R133, 0x1, P1 ;  /* 0x00007f0084037a11 */ /* 0x000fe200008f0c85 */
[----:B------:R-:W-:Y:S01]  /*5f30*/  @UP1 USHF.L.U64.HI UR18, UR22, 0x7, UR18 ;  /* 0x0000000716121899 */ /* 0x000fe20008010212 */
[----:B------:R-:W-:Y:S02]  /*5f40*/  IADD3 R132, P1, R196, UR9, RZ ;  /* 0x00000009c4847c10 */ /* 0x000fe4000ff3e0ff */
[----:B------:R-:W-:Y:S01]  /*5f50*/  HMMA.16816.F32 R64, R172, R166, R64 ;  /* 0x000000a6ac40723c */ /* 0x000fe20000001840 */
[----:B------:R1:W-:Y:S03]  /*5f60*/  LDGSTS.E.BYPASS.LTC128B.128 [R243+0x4100], [R2.64], !P0 ;  /* 0x0410000002f37fae */ /* 0x0003e6000c101d50 */
[----:B------:R-:W-:Y:S02]  /*5f70*/  IADD3.X R133, R197, UR12, RZ, P1, !PT ;  /* 0x0000000cc5857c10 */ /* 0x000fe40008ffe4ff */
[C---:B------:R-:W-:Y:S02]  /*5f80*/  IADD3 R198, P1, R132.reuse, UR9, RZ ;  /* 0x0000000984c67c10 */ /* 0x040fe4000ff3e0ff */
[----:B------:R-:W-:Y:S01]  /*5f90*/  IADD3 R200, P4, R132, UR14, RZ ;  /* 0x0000000e84c87c10 */ /* 0x000fe2000ff9e0ff */
[----:B------:R2:W-:Y:S03]  /*5fa0*/  LDGSTS.E.BYPASS.LTC128B.128 [R243+0x1100], [R132.64], !P3 ;  /* 0x0110000084f37fae */ /* 0x0005e6000d901d50 */
[C---:B------:R-:W-:Y:S02]  /*5fb0*/  IADD3.X R199, R133.reuse, UR12, RZ, P1, !PT ;  /* 0x0000000c85c77c10 */ /* 0x040fe40008ffe4ff */
[----:B------:R-:W-:Y:S02]  /*5fc0*/  IADD3.X R201, R133, UR13, RZ, P4, !PT ;  /* 0x0000000d85c97c10 */ /* 0x000fe4000a7fe4ff */
[C---:B------:R-:W-:Y:S01]  /*5fd0*/  IADD3 R202, P2, R198.reuse, UR9, RZ ;  /* 0x00000009c6ca7c10 */ /* 0x040fe2000ff5e0ff */
[----:B------:R2:W-:Y:S01]  /*5fe0*/  LDGSTS.E.BYPASS.LTC128B.128 [R243+0x5100], [R132.64+0x80], !P0 ;  /* 0x0510008084f37fae */ /* 0x0005e2000c101d50 */
[----:B----4-:R-:W-:Y:S02]  /*5ff0*/  IADD3 R196, P1, R198, UR14, RZ ;  /* 0x0000000ec6c47c10 */ /* 0x010fe4000ff3e0ff */
[C---:B------:R-:W-:Y:S02]  /*6000*/  IADD3.X R203, R199.reuse, UR12, RZ, P2, !PT ;  /* 0x0000000cc7cb7c10 */ /* 0x040fe400097fe4ff */
[----:B------:R-:W-:Y:S02]  /*6010*/  IADD3.X R197, R199, UR13, RZ, P1, !PT ;  /* 0x0000000dc7c57c10 */ /* 0x000fe40008ffe4ff */
[----:B------:R-:W-:Y:S01]  /*6020*/  PLOP3.LUT P1, PT, PT, PT, UP1, 0x80, 0x0 ;  /* 0x000000000000781c */ /* 0x000fe20003f2f018 */
[----:B------:R3:W-:Y:S08]  /*6030*/  LDGSTS.E.BYPASS.LTC128B.128 [R243+0x2100], [R198.64], !P3 ;  /* 0x02100000c6f37fae */ /* 0x0007f0000d901d50 */
[----:B------:R4:W-:Y:S08]  /*6040*/  LDGSTS.E.BYPASS.LTC128B.128 [R243+0x6100], [R200.64], !P0 ;  /* 0x06100000c8f37fae */ /* 0x0009f0000c101d50 */
[----:B------:R4:W-:Y:S08]  /*6050*/  LDGSTS.E.BYPASS.LTC128B.128 [R243+0x3100], [R202.64], !P3 ;  /* 0x03100000caf37fae */ /* 0x0009f0000d901d50 */
[----:B------:R3:W-:Y:S08]  /*6060*/  LDGSTS.E.BYPASS.LTC128B.128 [R243+0x7100], [R196.64], !P0 ;  /* 0x07100000c4f37fae */ /* 0x0007f0000c101d50 */
[----:B------:R-:W5:Y:S08]  /*6070*/  LDSM.16.M88.4 R144, [R239+0x8100] ;  /* 0x00810000ef90783b */ /* 0x000f700000000200 */
[----:B------:R-:W1:Y:S08]  /*6080*/  LDSM.16.M88.4 R140, [R239+0x8900] ;  /* 0x00890000ef8c783b */ /* 0x000e700000000200 */
[----:B------:R-:W1:Y:S08]  /*6090*/  LDSM.16.M88.4 R148, [R239+0x9100] ;  /* 0x00910000ef94783b */ /* 0x000e700000000200 */
[----:B------:R-:W0:Y:S08]  /*60a0*/  LDGDEPBAR ;  /* 0x00000000000079af */ /* 0x000e300000000000 */
[----:B------:R-:W2:Y:S01]  /*60b0*/  LDSM.16.M88.4 R152, [R239+0x9900] ;  /* 0x00990000ef98783b */ /* 0x000ea20000000200 */
[C---:B-----5:R-:W-:Y:S07]  /*60c0*/  HMMA.16816.F32 R4, R176.reuse, R144, R4 ;  /* 0x00000090b004723c */ /* 0x060fee0000001804 */
[----:B------:R-:W5:Y:S01]  /*60d0*/  LDSM.16.M88.4 R156, [R239+0xa100] ;  /* 0x00a10000ef9c783b */ /* 0x000f620000000200 */
[C---:B------:R-:W-:Y:S07]  /*60e0*/  HMMA.16816.F32 R8, R176.reuse, R146, R8 ;  /* 0x00000092b008723c */ /* 0x040fee0000001808 */
[----:B------:R-:W3:Y:S01]  /*60f0*/  LDSM.16.M88.4 R144, [R239+0xa900] ;  /* 0x00a90000ef90783b */ /* 0x000ee20000000200 */
[C---:B-1----:R-:W-:Y:S07]  /*6100*/  HMMA.16816.F32 R12, R176.reuse, R140, R12 ;  /* 0x0000008cb00c723c */ /* 0x042fee000000180c */
[----:B------:R-:W-:Y:S01]  /*6110*/  LDSM.16.M88.4 R160, [R242+0xc100] ;  /* 0x00c10000f2a0783b */ /* 0x000fe20000000200 */
[C---:B------:R-:W-:Y:S07]  /*6120*/  HMMA.16816.F32 R16, R176.reuse, R142, R16 ;  /* 0x0000008eb010723c */ /* 0x040fee0000001810 */
[----:B------:R-:W1:Y:S01]  /*6130*/  LDSM.16.M88.4 R140, [R239+0xb100] ;  /* 0x00b10000ef8c783b */ /* 0x000e620000000200 */
[C---:B------:R-:W-:Y:S07]  /*6140*/  HMMA.16816.F32 R20, R176.reuse, R148, R20 ;  /* 0x00000094b014723c */ /* 0x040fee0000001814 */
[----:B------:R-:W-:Y:S01]  /*6150*/  LDSM.16.M88.4 R164, [R225] ;  /* 0x00000000e1a4783b */ /* 0x000fe20000000200 */
[C---:B------:R-:W-:Y:S07]  /*6160*/  HMMA.16816.F32 R24, R176.reuse, R150, R24 ;  /* 0x00000096b018723c */ /* 0x040fee0000001818 */
[----:B------:R-:W1:Y:S01]  /*6170*/  LDSM.16.M88.4 R148, [R239+0xb900] ;  /* 0x00b90000ef94783b */ /* 0x000e620000000200 */
[C---:B--2---:R-:W-:Y:S07]  /*6180*/  HMMA.16816.F32 R28, R176.reuse, R152, R28 ;  /* 0x00000098b01c723c */ /* 0x044fee000000181c */
[----:B------:R-:W-:Y:S01]  /*6190*/  LDSM.16.M88.4 R168, [R239+0xd100] ;  /* 0x00d10000efa8783b */ /* 0x000fe20000000200 */
[C---:B------:R-:W-:Y:S07]  /*61a0*/  HMMA.16816.F32 R32, R176.reuse, R154, R32 ;  /* 0x0000009ab020723c */ /* 0x040fee0000001820 */
[----:B------:R-:W2:Y:S01]  /*61b0*/  LDSM.16.M88.4 R152, [R228] ;  /* 0x00000000e498783b */ /* 0x000ea20000000200 */
[C---:B-----5:R-:W-:Y:S07]  /*61c0*/  HMMA.16816.F32 R36, R176.reuse, R156, R36 ;  /* 0x0000009cb024723c */ /* 0x060fee0000001824 */
[----:B---3--:R-:W-:Y:S01]  /*61d0*/  LDSM.16.M88.4 R196, [R239+0xd900] ;  /* 0x00d90000efc4783b */ /* 0x008fe20000000200 */
[C---:B------:R-:W-:Y:S07]  /*61e0*/  HMMA.16816.F32 R40, R176.reuse, R158, R40 ;  /* 0x0000009eb028723c */ /* 0x040fee0000001828 */
[----:B------:R-:W3:Y:S01]  /*61f0*/  LDSM.16.M88.4 R156, [R228+0x800] ;  /* 0x00080000e49c783b */ /* 0x000ee20000000200 */
[C---:B------:R-:W-:Y:S07]  /*6200*/  HMMA.16816.F32 R44, R176.reuse, R144, R44 ;  /* 0x00000090b02c723c */ /* 0x040fee000000182c */
[----:B----4-:R-:W-:Y:S01]  /*6210*/  LDSM.16.M88.4 R200, [R239+0xe900] ;  /* 0x00e90000efc8783b */ /* 0x010fe20000000200 */
[C---:B------:R-:W-:Y:S07]  /*6220*/  HMMA.16816.F32 R48, R176.reuse, R146, R48 ;  /* 0x00000092b030723c */ /* 0x040fee0000001830 */
[----:B------:R-:W4:Y:S01]  /*6230*/  LDSM.16.M88.4 R144, [R228+0x1000] ;  /* 0x00100000e490783b */ /* 0x000f220000000200 */
[C---:B-1----:R-:W-:Y:S07]  /*6240*/  HMMA.16816.F32 R52, R176.reuse, R140, R52 ;  /* 0x0000008cb034723c */ /* 0x042fee0000001834 */
[----:B------:R-:W-:Y:S01]  /*6250*/  LDSM.16.M88.4 R204, [R239+0xf100] ;  /* 0x00f10000efcc783b */ /* 0x000fe20000000200 */
[C---:B------:R-:W-:Y:S07]  /*6260*/  HMMA.16816.F32 R56, R176.reuse, R142, R56 ;  /* 0x0000008eb038723c */ /* 0x040fee0000001838 */
[----:B------:R-:W1:Y:S01]  /*6270*/  LDSM.16.M88.4 R140, [R228+0x1800] ;  /* 0x00180000e48c783b */ /* 0x000e620000000200 */
[C---:B------:R-:W-:Y:S07]  /*6280*/  HMMA.16816.F32 R60, R176.reuse, R148, R60 ;  /* 0x00000094b03c723c */ /* 0x040fee000000183c */
[----:B------:R-:W-:Y:S01]  /*6290*/  LDSM.16.M88.4 R208, [R239+0xf900] ;  /* 0x00f90000efd0783b */ /* 0x000fe20000000200 */
[----:B------:R-:W-:Y:S07]  /*62a0*/  HMMA.16816.F32 R64, R176, R150, R64 ;  /* 0x00000096b040723c */ /* 0x000fee0000001840 */
[----:B------:R-:W5:Y:S01]  /*62b0*/  LDSM.16.M88.4 R148, [R228+0x2000] ;  /* 0x00200000e494783b */ /* 0x000f620000000200 */
[C---:B--2---:R-:W-:Y:S07]  /*62c0*/  HMMA.16816.F32 R4, R180.reuse, R152, R4 ;  /* 0x00000098b404723c */ /* 0x044fee0000001804 */
[----:B------:R-:W-:Y:S01]  /*62d0*/  LDSM.16.M88.4 R216, [R228+0x4000] ;  /* 0x00400000e4d8783b */ /* 0x000fe20000000200 */
[C---:B------:R-:W-:Y:S07]  /*62e0*/  HMMA.16816.F32 R8, R180.reuse, R154, R8 ;  /* 0x0000009ab408723c */ /* 0x040fee0000001808 */
[----:B------:R-:W2:Y:S01]  /*62f0*/  LDSM.16.M88.4 R152, [R228+0x2800] ;  /* 0x00280000e498783b */ /* 0x000ea20000000200 */
[C---:B---3--:R-:W-:Y:S08]  /*6300*/  HMMA.16816.F32 R12, R180.reuse, R156, R12 ;  /* 0x0000009cb40c723c */ /* 0x048ff0000000180c */
[C---:B------:R-:W-:Y:S01]  /*6310*/  HMMA.16816.F32 R16, R180.reuse, R158, R16 ;  /* 0x0000009eb410723c */ /* 0x040fe20000001810 */
[----:B------:R-:W3:Y:S07]  /*6320*/  LDSM.16.M88.4 R156, [R228+0x3000] ;  /* 0x00300000e49c783b */ /* 0x000eee0000000200 */
[C---:B----4-:R-:W-:Y:S08]  /*6330*/  HMMA.16816.F32 R20, R180.reuse, R144, R20 ;  /* 0x00000090b414723c */ /* 0x050ff00000001814 */
[C---:B------:R-:W-:Y:S01]  /*6340*/  HMMA.16816.F32 R24, R180.reuse, R146, R24 ;  /* 0x00000092b418723c */ /* 0x040fe20000001818 */
[----:B------:R-:W4:Y:S07]  /*6350*/  LDSM.16.M88.4 R144, [R228+0x3800] ;  /* 0x00380000e490783b */ /* 0x000f2e0000000200 */
[C---:B-1----:R-:W-:Y:S08]  /*6360*/  HMMA.16816.F32 R28, R180.reuse, R140, R28 ;  /* 0x0000008cb41c723c */ /* 0x042ff0000000181c */
[C---:B------:R-:W-:Y:S01]  /*6370*/  HMMA.16816.F32 R32, R180.reuse, R142, R32 ;  /* 0x0000008eb420723c */ /* 0x040fe20000001820 */
[----:B------:R-:W1:Y:S07]  /*6380*/  LDSM.16.M88.4 R140, [R242+0xc900] ;  /* 0x00c90000f28c783b */ /* 0x000e6e0000000200 */
[C---:B-----5:R-:W-:Y:S08]  /*6390*/  HMMA.16816.F32 R36, R180.reuse, R148, R36 ;  /* 0x00000094b424723c */ /* 0x060ff00000001824 */
[C---:B------:R-:W-:Y:S01]  /*63a0*/  HMMA.16816.F32 R40, R180.reuse, R150, R40 ;  /* 0x00000096b428723c */ /* 0x040fe20000001828 */
[----:B------:R-:W5:Y:S07]  /*63b0*/  LDSM.16.M88.4 R148, [R242+0xd100] ;  /* 0x00d10000f294783b */ /* 0x000f6e0000000200 */
[C---:B--2---:R-:W-:Y:S08]  /*63c0*/  HMMA.16816.F32 R44, R180.reuse, R152, R44 ;  /* 0x00000098b42c723c */ /* 0x044ff0000000182c */
[C---:B------:R-:W-:Y:S01]  /*63d0*/  HMMA.16816.F32 R48, R180.reuse, R154, R48 ;  /* 0x0000009ab430723c */ /* 0x040fe20000001830 */
[----:B------:R-:W-:Y:S07]  /*63e0*/  LDSM.16.M88.4 R152, [R242+0xe100] ;  /* 0x00e10000f298783b */ /* 0x000fee0000000200 */
[C---:B---3--:R-:W-:Y:S08]  /*63f0*/  HMMA.16816.F32 R52, R180.reuse, R156, R52 ;  /* 0x0000009cb434723c */ /* 0x048ff00000001834 */
[C---:B------:R-:W-:Y:S01]  /*6400*/  HMMA.16816.F32 R56, R180.reuse, R158, R56 ;  /* 0x0000009eb438723c */ /* 0x040fe20000001838 */
[----:B------:R-:W-:Y:S07]  /*6410*/  LDSM.16.M88.4 R156, [R242+0xe900] ;  /* 0x00e90000f29c783b */ /* 0x000fee0000000200 */
[C---:B----4-:R-:W-:Y:S08]  /*6420*/  HMMA.16816.F32 R60, R180.reuse, R144, R60 ;  /* 0x00000090b43c723c */ /* 0x050ff0000000183c */
[----:B------:R-:W-:Y:S01]  /*6430*/  HMMA.16816.F32 R64, R180, R146, R64 ;  /* 0x00000092b440723c */ /* 0x000fe20000001840 */
[----:B------:R-:W2:Y:S07]  /*6440*/  LDSM.16.M88.4 R144, [R242+0xd900] ;  /* 0x00d90000f290783b */ /* 0x000eae0000000200 */
[C---:B------:R-:W-:Y:S08]  /*6450*/  HMMA.16816.F32 R4, R184.reuse, R160, R4 ;  /* 0x000000a0b804723c */ /* 0x040ff00000001804 */
[C---:B------:R-:W-:Y:S01]  /*6460*/  HMMA.16816.F32 R8, R184.reuse, R162, R8 ;  /* 0x000000a2b808723c */ /* 0x040fe20000001808 */
[----:B------:R-:W-:Y:S07]  /*6470*/  LDSM.16.M88.4 R160, [R242+0xf900] ;  /* 0x00f90000f2a0783b */ /* 0x000fee0000000200 */
[C---:B-1----:R-:W-:Y:S08]  /*6480*/  HMMA.16816.F32 R12, R184.reuse, R140, R12 ;  /* 0x0000008cb80c723c */ /* 0x042ff0000000180c */
[C---:B------:R-:W-:Y:S01]  /*6490*/  HMMA.16816.F32 R16, R184.reuse, R142, R16 ;  /* 0x0000008eb810723c */ /* 0x040fe20000001810 */
[----:B------:R-:W1:Y:S07]  /*64a0*/  LDSM.16.M88.4 R140, [R242+0xf100] ;  /* 0x00f10000f28c783b */ /* 0x000e6e0000000200 */
[C---:B-----5:R-:W-:Y:S08]  /*64b0*/  HMMA.16816.F32 R20, R184.reuse, R148, R20 ;  /* 0x00000094b814723c */ /* 0x060ff00000001814 */
[C---:B------:R-:W-:Y:S01]  /*64c0*/  HMMA.16816.F32 R24, R184.reuse, R150, R24 ;  /* 0x00000096b818723c */ /* 0x040fe20000001818 */
[----:B------:R-:W3:Y:S07]  /*64d0*/  LDSM.16.M88.4 R148, [R227] ;  /* 0x00000000e394783b */ /* 0x000eee0000000200 */
[C---:B--2---:R-:W-:Y:S08]  /*64e0*/  HMMA.16816.F32 R28, R184.reuse, R144, R28 ;  /* 0x00000090b81c723c */ /* 0x044ff0000000181c */
[C---:B------:R-:W-:Y:S01]  /*64f0*/  HMMA.16816.F32 R32, R184.reuse, R146, R32 ;  /* 0x00000092b820723c */ /* 0x040fe20000001820 */
[----:B------:R-:W2:Y:S07]  /*6500*/  LDSM.16.M88.4 R144, [R226] ;  /* 0x00000000e290783b */ /* 0x000eae0000000200 */
[C---:B------:R-:W-:Y:S08]  /*6510*/  HMMA.16816.F32 R36, R184.reuse, R152, R36 ;  /* 0x00000098b824723c */ /* 0x040ff00000001824 */
[C---:B------:R-:W-:Y:S01]  /*6520*/  HMMA.16816.F32 R40, R184.reuse, R154, R40 ;  /* 0x0000009ab828723c */ /* 0x040fe20000001828 */
[----:B------:R-:W4:Y:S07]  /*6530*/  LDSM.16.M88.4 R152, [R224] ;  /* 0x00000000e098783b */ /* 0x000f2e0000000200 */
[C---:B------:R-:W-:Y:S08]  /*6540*/  HMMA.16816.F32 R44, R184.reuse, R156, R44 ;  /* 0x0000009cb82c723c */ /* 0x040ff0000000182c */
[C---:B------:R-:W-:Y:S01]  /*6550*/  HMMA.16816.F32 R48, R184.reuse, R158, R48 ;  /* 0x0000009eb830723c */ /* 0x040fe20000001830 */
[----:B------:R-:W-:Y:S07]  /*6560*/  LDSM.16.M88.4 R156, [R220] ;  /* 0x00000000dc9c783b */ /* 0x000fee0000000200 */
[C---:B-1----:R-:W-:Y:S08]  /*6570*/  HMMA.16816.F32 R52, R184.reuse, R140, R52 ;  /* 0x0000008cb834723c */ /* 0x042ff00000001834 */
[C---:B------:R-:W-:Y:S01]  /*6580*/  HMMA.16816.F32 R56, R184.reuse, R142, R56 ;  /* 0x0000008eb838723c */ /* 0x040fe20000001838 */
[----:B------:R-:W1:Y:S07]  /*6590*/  LDSM.16.M88.4 R140, [R223] ;  /* 0x00000000df8c783b */ /* 0x000e6e0000000200 */
[C---:B------:R-:W-:Y:S08]  /*65a0*/  HMMA.16816.F32 R60, R184.reuse, R160, R60 ;  /* 0x000000a0b83c723c */ /* 0x040ff0000000183c */
[----:B------:R-:W-:Y:S01]  /*65b0*/  HMMA.16816.F32 R64, R184, R162, R64 ;  /* 0x000000a2b840723c */ /* 0x000fe20000001840 */
[----:B------:R-:W-:Y:S07]  /*65c0*/  LDSM.16.M88.4 R160, [R239+0xc100] ;  /* 0x00c10000efa0783b */ /* 0x000fee0000000200 */
[C---:B---3--:R-:W-:Y:S08]  /*65d0*/  HMMA.16816.F32 R4, R188.reuse, R148, R4 ;  /* 0x00000094bc04723c */ /* 0x048ff00000001804 */
[C---:B------:R-:W-:Y:S01]  /*65e0*/  HMMA.16816.F32 R8, R188.reuse, R150, R8 ;  /* 0x00000096bc08723c */ /* 0x040fe20000001808 */
[----:B------:R-:W-:Y:S07]  /*65f0*/  LDSM.16.M88.4 R148, [R221] ;  /* 0x00000000dd94783b */ /* 0x000fee0000000200 */
[C---:B--2---:R-:W-:Y:S08]  /*6600*/  HMMA.16816.F32 R12, R188.reuse, R144, R12 ;  /* 0x00000090bc0c723c */ /* 0x044ff0000000180c */
[C---:B------:R-:W-:Y:S01]  /*6610*/  HMMA.16816.F32 R16, R188.reuse, R146, R16 ;  /* 0x00000092bc10723c */ /* 0x040fe20000001810 */
[----:B------:R-:W2:Y:S07]  /*6620*/  LDSM.16.M88.4 R144, [R222] ;  /* 0x00000000de90783b */ /* 0x000eae0000000200 */
[C---:B------:R-:W-:Y:S08]  /*6630*/  HMMA.16816.F32 R20, R188.reuse, R164, R20 ;  /* 0x000000a4bc14723c */ /* 0x040ff00000001814 */
        /* <DEDUP_REMOVED lines=8> */
[C---:B--2---:R-:W-:Y:S08]  /*66c0*/  HMMA.16816.F32 R44, R188.reuse, R144, R44 ;  /* 0x00000090bc2c723c */ /* 0x044ff0000000182c */
[C---:B------:R-:W-:Y:S08]  /*66d0*/  HMMA.16816.F32 R48, R188.reuse, R146, R48 ;  /* 0x00000092bc30723c */ /* 0x040ff00000001830 */
[C---:B------:R-:W-:Y:S08]  /*66e0*/  HMMA.16816.F32 R52, R188.reuse, R148, R52 ;  /* 0x00000094bc34723c */ /* 0x040ff00000001834 */
[C---:B------:R-:W-:Y:S08]  /*66f0*/  HMMA.16816.F32 R56, R188.reuse, R150, R56 ;  /* 0x00000096bc38723c */ /* 0x040ff00000001838 */
[C---:B------:R-:W-:Y:S08]  /*6700*/  HMMA.16816.F32 R60, R188.reuse, R156, R60 ;  /* 0x0000009cbc3c723c */ /* 0x040ff0000000183c */
[----:B------:R-:W-:Y:S08]  /*6710*/  HMMA.16816.F32 R64, R188, R158, R64 ;  /* 0x0000009ebc40723c */ /* 0x000ff00000001840 */
[C---:B------:R-:W-:Y:S08]  /*6720*/  HMMA.16816.F32 R4, R192.reuse, R160, R4 ;  /* 0x000000a0c004723c */ /* 0x040ff00000001804 */
[C---:B------:R-:W-:Y:S08]  /*6730*/  HMMA.16816.F32 R8, R192.reuse, R162, R8 ;  /* 0x000000a2c008723c */ /* 0x040ff00000001808 */
[C---:B---3--:R-:W-:Y:S08]  /*6740*/  HMMA.16816.F32 R12, R192.reuse, R164, R12 ;  /* 0x000000a4c00c723c */ /* 0x048ff0000000180c */
[C---:B------:R-:W-:Y:S08]  /*6750*/  HMMA.16816.F32 R16, R192.reuse, R166, R16 ;  /* 0x000000a6c010723c */ /* 0x040ff00000001810 */
[C---:B------:R-:W-:Y:S08]  /*6760*/  HMMA.16816.F32 R20, R192.reuse, R168, R20 ;  /* 0x000000a8c014723c */ /* 0x040ff00000001814 */
[C---:B------:R-:W-:Y:S08]  /*6770*/  HMMA.16816.F32 R24, R192.reuse, R170, R24 ;  /* 0x000000aac018723c */ /* 0x040ff00000001818 */
[C---:B------:R-:W-:Y:S08]  /*6780*/  HMMA.16816.F32 R28, R192.reuse, R196, R28 ;  /* 0x000000c4c01c723c */ /* 0x040ff0000000181c */
[C---:B------:R-:W-:Y:S08]  /*6790*/  HMMA.16816.F32 R32, R192.reuse, R198, R32 ;  /* 0x000000c6c020723c */ /* 0x040ff00000001820 */
[C---:B----4-:R-:W-:Y:S08]  /*67a0*/  HMMA.16816.F32 R36, R192.reuse, R152, R36 ;  /* 0x00000098c024723c */ /* 0x050ff00000001824 */
[C---:B------:R-:W-:Y:S08]  /*67b0*/  HMMA.16816.F32 R40, R192.reuse, R154, R40 ;  /* 0x0000009ac028723c */ /* 0x040ff00000001828 */
[C---:B------:R-:W-:Y:S08]  /*67c0*/  HMMA.16816.F32 R44, R192.reuse, R200, R44 ;  /* 0x000000c8c02c723c */ /* 0x040ff0000000182c */
[C---:B------:R-:W-:Y:S08]  /*67d0*/  HMMA.16816.F32 R48, R192.reuse, R202, R48 ;  /* 0x000000cac030723c */ /* 0x040ff00000001830 */
[C---:B------:R-:W-:Y:S08]  /*67e0*/  HMMA.16816.F32 R52, R192.reuse, R204, R52 ;  /* 0x000000ccc034723c */ /* 0x040ff00000001834 */
[C---:B------:R-:W-:Y:S08]  /*67f0*/  HMMA.16816.F32 R56, R192.reuse, R206, R56 ;  /* 0x000000cec038723c */ /* 0x040ff00000001838 */
[C---:B------:R-:W-:Y:S08]  /*6800*/  HMMA.16816.F32 R60, R192.reuse, R208, R60 ;  /* 0x000000d0c03c723c */ /* 0x040ff0000000183c */
[----:B------:R-:W-:Y:S08]  /*6810*/  HMMA.16816.F32 R64, R192, R210, R64 ;  /* 0x000000d2c040723c */ /* 0x000ff00000001840 */
[C---:B------:R-:W-:Y:S08]  /*6820*/  HMMA.16816.F32 R4, R212.reuse, R216, R4 ;  /* 0x000000d8d404723c */ /* 0x040ff00000001804 */
[C---:B------:R-:W-:Y:S08]  /*6830*/  HMMA.16816.F32 R8, R212.reuse, R218, R8 ;  /* 0x000000dad408723c */ /* 0x040ff00000001808 */
[C---:B-1----:R-:W-:Y:S08]  /*6840*/  HMMA.16816.F32 R12, R212.reuse, R140, R12 ;  /* 0x0000008cd40c723c */ /* 0x042ff0000000180c */
[----:B------:R-:W-:Y:S01]  /*6850*/  FMUL.FTZ R198, R4, c[0x0][0x320] ;  /* 0x0000c80004c67a20 */ /* 0x000fe20000410000 */
[C---:B------:R-:W-:Y:S03]  /*6860*/  HMMA.16816.F32 R16, R212.reuse, R142, R16 ;  /* 0x0000008ed410723c */ /* 0x040fe60000001810 */
[----:B------:R-:W-:Y:S02]  /*6870*/  FMUL.FTZ R199, R5, c[0x0][0x320] ;  /* 0x0000c80005c77a20 */ /* 0x000fe40000410000 */
[----:B------:R-:W-:Y:S01]  /*6880*/  MUFU.TANH R198, R198 ;  /* 0x000000c600c67308 */ /* 0x000fe20000002400 */
[----:B------:R-:W-:Y:S02]  /*6890*/  FMUL.FTZ R196, R6, c[0x0][0x320] ;  /* 0x0000c80006c47a20 */ /* 0x000fe40000410000 */
[----:B------:R-:W-:Y:S02]  /*68a0*/  FMUL.FTZ R197, R7, c[0x0][0x320] ;  /* 0x0000c80007c57a20 */ /* 0x000fe40000410000 */
[----:B------:R-:W1:Y:S02]  /*68b0*/  LDSM.16.M88.4 R4, [R228+0x5000] ;  /* 0x00500000e404783b */ /* 0x000e640000000200 */
[----:B------:R-:W-:Y:S02]  /*68c0*/  FMUL.FTZ R9, R9, c[0x0][0x320] ;  /* 0x0000c80009097a20 */ /* 0x000fe40000410000 */
[----:B------:R-:W-:Y:S01]  /*68d0*/  FMUL.FTZ R10, R10, c[0x0][0x320] ;  /* 0x0000c8000a0a7a20 */ /* 0x000fe20000410000 */
[----:B------:R-:W-:Y:S01]  /*68e0*/  MUFU.TANH R199, R199 ;  /* 0x000000c700c77308 */ /* 0x000fe20000002400 */
[----:B------:R-:W-:Y:S02]  /*68f0*/  FMUL.FTZ R11, R11, c[0x0][0x320] ;  /* 0x0000c8000b0b7a20 */ /* 0x000fe40000410000 */
[----:B------:R-:W-:Y:S02]  /*6900*/  FMUL.FTZ R200, R8, c[0x0][0x320] ;  /* 0x0000c80008c87a20 */ /* 0x000fe40000410000 */
[----:B------:R-:W-:Y:S02]  /*6910*/  FMUL.FTZ R13, R13, c[0x0][0x320] ;  /* 0x0000c8000d0d7a20 */ /* 0x000fe40000410000 */
        /* <DEDUP_REMOVED lines=8> */
[----:B------:R-:W-:Y:S10]  /*69a0*/  MUFU.TANH R134, R17 ;  /* 0x0000001100867308 */ /* 0x000ff40000002400 */
[----:B------:R-:W2:Y:S01]  /*69b0*/  MUFU.TANH R157, R10 ;  /* 0x0000000a009d7308 */ /* 0x000ea20000002400 */
[C---:B-1----:R-:W-:Y:S09]  /*69c0*/  HMMA.16816.F32 R20, R212.reuse, R4, R20 ;  /* 0x00000004d414723c */ /* 0x042ff20000001814 */
[----:B------:R1:W-:Y:S01]  /*69d0*/  MUFU.TANH R201, R11 ;  /* 0x0000000b00c97308 */ /* 0x0003e20000002400 */
[C---:B------:R-:W-:Y:S01]  /*69e0*/  HMMA.16816.F32 R24, R212.reuse, R6, R24 ;  /* 0x00000006d418723c */ /* 0x040fe20000001818 */
[----:B------:R-:W-:Y:S08]  /*69f0*/  LDSM.16.M88.4 R4, [R228+0x6000] ;  /* 0x00600000e404783b */ /* 0x000ff00000000200 */
[----:B------:R3:W4:Y:S03]  /*6a00*/  MUFU.TANH R202, R2 ;  /* 0x0000000200ca7308 */ /* 0x0007260000002400 */
[----:B--2---:R-:W-:Y:S02]  /*6a10*/  MOV R12, R157 ;  /* 0x0000009d000c7202 */ /* 0x004fe40000000f00 */
[----:B------:R-:W-:Y:S05]  /*6a20*/  FMUL.FTZ R21, R21, c[0x0][0x320] ;  /* 0x0000c80015157a20 */ /* 0x000fea0000410000 */
[----:B------:R2:W5:Y:S01]  /*6a30*/  MUFU.TANH R149, R3 ;  /* 0x0000000300957308 */ /* 0x0005620000002400 */
[----:B------:R-:W-:Y:S02]  /*6a40*/  FMUL.FTZ R22, R22, c[0x0][0x320] ;  /* 0x0000c80016167a20 */ /* 0x000fe40000410000 */
[----:B------:R-:W-:Y:S01]  /*6a50*/  FMUL.FTZ R23, R23, c[0x0][0x320] ;  /* 0x0000c80017177a20 */ /* 0x000fe20000410000 */
[----:B-1----:R-:W1:Y:S01]  /*6a60*/  LDSM.16.M88.4 R8, [R228+0x5800] ;  /* 0x00580000e408783b */ /* 0x002e620000000200 */
[----:B------:R-:W-:Y:S02]  /*6a70*/  FMUL.FTZ R27, R27, c[0x0][0x320] ;  /* 0x0000c8001b1b7a20 */ /* 0x000fe40000410000 */
[----:B------:R-:W-:Y:S03]  /*6a80*/  FMUL.FTZ R25, R25, c[0x0][0x320] ;  /* 0x0000c80019197a20 */ /* 0x000fe60000410000 */
[----:B------:R4:W-:Y:S01]  /*6a90*/  MUFU.TANH R147, R13 ;  /* 0x0000000d00937308 */ /* 0x0009e20000002400 */
[----:B------:R-:W-:Y:S02]  /*6aa0*/  FMUL.FTZ R26, R26, c[0x0][0x320] ;  /* 0x0000c8001a1a7a20 */ /* 0x000fe40000410000 */
[----:B---3--:R-:W-:Y:S07]  /*6ab0*/  FMUL.FTZ R2, R20, c[0x0][0x320] ;  /* 0x0000c80014027a20 */ /* 0x008fee0000410000 */
[----:B------:R3:W-:Y:S01]  /*6ac0*/  MUFU.TANH R142, R2 ;  /* 0x00000002008e7308 */ /* 0x0007e20000002400 */
[----:B--2---:R-:W-:Y:S09]  /*6ad0*/  FMUL.FTZ R3, R24, c[0x0][0x320] ;  /* 0x0000c80018037a20 */ /* 0x004ff20000410000 */
[----:B------:R2:W-:Y:S01]  /*6ae0*/  MUFU.TANH R153, R3 ;  /* 0x0000000300997308 */ /* 0x0005e20000002400 */
[----:B----4-:R-:W4:Y:S09]  /*6af0*/  LDL R13, [R1] ;  /* 0x00000000010d7983 */ /* 0x010f320000100800 */
[----:B------:R-:W2:Y:S01]  /*6b00*/  MUFU.TANH R170, R25 ;  /* 0x0000001900aa7308 */ /* 0x000ea20000002400 */
[C---:B-1----:R-:W-:Y:S09]  /*6b10*/  HMMA.16816.F32 R28, R212.reuse, R8, R28 ;  /* 0x00000008d41c723c */ /* 0x042ff2000000181c */
[----:B------:R-:W-:Y:S01]  /*6b20*/  MUFU.TANH R196, R196 ;  /* 0x000000c400c47308 */ /* 0x000fe20000002400 */
[C---:B------:R-:W-:Y:S01]  /*6b30*/  HMMA.16816.F32 R32, R212.reuse, R10, R32 ;  /* 0x0000000ad420723c */ /* 0x040fe20000001820 */
[----:B------:R-:W1:Y:S08]  /*6b40*/  LDSM.16.M88.4 R8, [R228+0x6800] ;  /* 0x00680000e408783b */ /* 0x000e700000000200 */
[----:B------:R-:W-:Y:S01]  /*6b50*/  MUFU.TANH R200, R200 ;  /* 0x000000c800c87308 */ /* 0x000fe20000002400 */
[C---:B------:R-:W-:Y:S04]  /*6b60*/  HMMA.16816.F32 R36, R212.reuse, R4, R36 ;  /* 0x00000004d424723c */ /* 0x040fe80000001824 */
[----:B---3--:R-:W-:Y:S04]  /*6b70*/  FMUL.FTZ R2, R28, c[0x0][0x320] ;  /* 0x0000c8001c027a20 */ /* 0x008fe80000410000 */
[C---:B------:R-:W-:Y:S01]  /*6b80*/  HMMA.16816.F32 R40, R212.reuse, R6, R40 ;  /* 0x00000006d428723c */ /* 0x040fe20000001828 */
[----:B------:R-:W-:Y:S01]  /*6b90*/  MUFU.TANH R197, R197 ;  /* 0x000000c500c57308 */ /* 0x000fe20000002400 */
[----:B------:R-:W3:Y:S02]  /*6ba0*/  LDSM.16.M88.4 R4, [R228+0x7000] ;  /* 0x00700000e404783b */ /* 0x000ee40000000200 */
[----:B------:R-:W-:Y:S02]  /*6bb0*/  FMUL.FTZ R29, R29, c[0x0][0x320] ;  /* 0x0000c8001d1d7a20 */ /* 0x000fe40000410000 */
[----:B------:R-:W-:Y:S02]  /*6bc0*/  FMUL.FTZ R30, R30, c[0x0][0x320] ;  /* 0x0000c8001e1e7a20 */ /* 0x000fe40000410000 */
[----:B------:R-:W-:Y:S03]  /*6bd0*/  FMUL.FTZ R31, R31, c[0x0][0x320] ;  /* 0x0000c8001f1f7a20 */ /* 0x000fe60000410000 */
[----:B------:R5:W-:Y:S01]  /*6be0*/  MUFU.TANH R158, R2 ;  /* 0x00000002009e7308 */ /* 0x000be20000002400 */
[----:B--2---:R-:W-:Y:S01]  /*6bf0*/  FMUL.FTZ R3, R32, c[0x0][0x320] ;  /* 0x0000c80020037a20 */ /* 0x004fe20000410000 */
[----:B------:R-:W-:Y:S01]  /*6c00*/  MOV R32, R202 ;  /* 0x000000ca00207202 */ /* 0x000fe20000000f00 */
[----:B------:R-:W-:Y:S02]  /*6c10*/  FMUL.FTZ R34, R34, c[0x0][0x320] ;  /* 0x0000c80022227a20 */ /* 0x000fe40000410000 */
[----:B------:R-:W-:Y:S02]  /*6c20*/  FMUL.FTZ R37, R37, c[0x0][0x320] ;  /* 0x0000c80025257a20 */ /* 0x000fe40000410000 */
[----:B------:R-:W-:Y:S02]  /*6c30*/  FMUL.FTZ R38, R38, c[0x0][0x320] ;  /* 0x0000c80026267a20 */ /* 0x000fe40000410000 */
[----:B------:R-:W-:Y:S01]  /*6c40*/  FMUL.FTZ R39, R39, c[0x0][0x320] ;  /* 0x0000c80027277a20 */ /* 0x000fe20000410000 */
[----:B------:R2:W-:Y:S01]  /*6c50*/  MUFU.TANH R162, R3 ;  /* 0x0000000300a27308 */ /* 0x0005e20000002400 */
[----:B------:R-:W-:Y:S01]  /*6c60*/  FMUL.FTZ R35, R35, c[0x0][0x320] ;  /* 0x0000c80023237a20 */ /* 0x000fe20000410000 */
[C---:B-1----:R-:W-:Y:S03]  /*6c70*/  HMMA.16816.F32 R44, R212.reuse, R8, R44 ;  /* 0x00000008d42c723c */ /* 0x042fe6000000182c */
[----:B------:R-:W-:Y:S02]  /*6c80*/  FMUL.FTZ R42, R42, c[0x0][0x320] ;  /* 0x0000c8002a2a7a20 */ /* 0x000fe40000410000 */
[----:B------:R-:W-:Y:S03]  /*6c90*/  FMUL.FTZ R43, R43, c[0x0][0x320] ;  /* 0x0000c8002b2b7a20 */ /* 0x000fe60000410000 */
[----:B------:R-:W1:Y:S01]  /*6ca0*/  MUFU.TANH R145, R37 ;  /* 0x0000002500917308 */ /* 0x000e620000002400 */
[C---:B------:R-:W-:Y:S01]  /*6cb0*/  HMMA.16816.F32 R48, R212.reuse, R10, R48 ;  /* 0x0000000ad430723c */ /* 0x040fe20000001830 */
[----:B------:R-:W1:Y:S01]  /*6cc0*/  LDSM.16.M88.4 R8, [R228+0x7800] ;  /* 0x00780000e408783b */ /* 0x000e620000000200 */
[----:B------:R-:W-:Y:S04]  /*6cd0*/  DEPBAR.LE SB0, 0x0 ;  /* 0x000080000000791a */ /* 0x000fe80000000000 */
[----:B-----5:R-:W-:Y:S02]  /*6ce0*/  FMUL.FTZ R2, R36, c[0x0][0x320] ;  /* 0x0000c80024027a20 */ /* 0x020fe40000410000 */
[----:B------:R-:W-:Y:S01]  /*6cf0*/  FMUL.FTZ R41, R41, c[0x0][0x320] ;  /* 0x0000c80029297a20 */ /* 0x000fe20000410000 */
[----:B------:R5:W-:Y:S01]  /*6d00*/  MUFU.TANH R216, R18 ;  /* 0x0000001200d87308 */ /* 0x000be20000002400 */
[----:B------:R-:W-:Y:S01]  /*6d10*/  BAR.SYNC.DEFER_BLOCKING 0x0 ;  /* 0x0000000000007b1d */ /* 0x000fe20000010000 */
[C---:B---3--:R-:W-:Y:S05]  /*6d20*/  HMMA.16816.F32 R52, R212.reuse, R4, R52 ;  /* 0x00000004d434723c */ /* 0x048fea0000001834 */
[----:B------:R-:W-:Y:S02]  /*6d30*/  FMUL.FTZ R45, R45, c[0x0][0x320] ;  /* 0x0000c8002d2d7a20 */ /* 0x000fe40000410000 */
[----:B------:R-:W-:Y:S01]  /*6d40*/  FMUL.FTZ R46, R46, c[0x0][0x320] ;  /* 0x0000c8002e2e7a20 */ /* 0x000fe20000410000 */
[----:B------:R3:W-:Y:S01]  /*6d50*/  MUFU.TANH R132, R2 ;  /* 0x0000000200847308 */ /* 0x0007e20000002400 */
[----:B--2---:R-:W-:Y:S01]  /*6d60*/  FMUL.FTZ R3, R40, c[0x0][0x320] ;  /* 0x0000c80028037a20 */ /* 0x004fe20000410000 */
[C---:B------:R-:W-:Y:S03]  /*6d70*/  HMMA.16816.F32 R56, R212.reuse, R6, R56 ;  /* 0x00000006d438723c */ /* 0x040fe60000001838 */
[----:B------:R-:W-:Y:S01]  /*6d80*/  FMUL.FTZ R47, R47, c[0x0][0x320] ;  /* 0x0000c8002f2f7a20 */ /* 0x000fe20000410000 */
[----:B------:R-:W-:Y:S01]  /*6d90*/  MOV R40, R149 ;  /* 0x0000009500287202 */ /* 0x000fe20000000f00 */
[----:B------:R-:W-:Y:S02]  /*6da0*/  FMUL.FTZ R49, R49, c[0x0][0x320] ;  /* 0x0000c80031317a20 */ /* 0x000fe40000410000 */
[----:B------:R-:W-:Y:S01]  /*6db0*/  FMUL.FTZ R33, R33, c[0x0][0x320] ;  /* 0x0000c80021217a20 */ /* 0x000fe20000410000 */
[----:B------:R2:W-:Y:S01]  /*6dc0*/  MUFU.TANH R203, R3 ;  /* 0x0000000300cb7308 */ /* 0x0005e20000002400 */
[----:B------:R-:W-:Y:S03]  /*6dd0*/  FMUL.FTZ R51, R51, c[0x0][0x320] ;  /* 0x0000c80033337a20 */ /* 0x000fe60000410000 */
[----:B-----5:R-:W-:Y:S01]  /*6de0*/  MOV R18, R201 ;  /* 0x000000c900127202 */ /* 0x020fe20000000f00 */
[----:B------:R-:W-:Y:S02]  /*6df0*/  FMUL.FTZ R50, R50, c[0x0][0x320] ;  /* 0x0000c80032327a20 */ /* 0x000fe40000410000 */
[----:B------:R-:W-:Y:S02]  /*6e00*/  FMUL.FTZ R53, R53, c[0x0][0x320] ;  /* 0x0000c80035357a20 */ /* 0x000fe40000410000 */
[----:B------:R-:W-:Y:S01]  /*6e10*/  FMUL.FTZ R54, R54, c[0x0][0x320] ;  /* 0x0000c80036367a20 */ /* 0x000fe20000410000 */
[----:B------:R5:W-:Y:S01]  /*6e20*/  MUFU.TANH R205, R41 ;  /* 0x0000002900cd7308 */ /* 0x000be20000002400 */
[----:B------:R-:W-:Y:S01]  /*6e30*/  FMUL.FTZ R55, R55, c[0x0][0x320] ;  /* 0x0000c80037377a20 */ /* 0x000fe20000410000 */
[C---:B-1----:R-:W-:Y:S03]  /*6e40*/  HMMA.16816.F32 R60, R212.reuse, R8, R60 ;  /* 0x00000008d43c723c */ /* 0x042fe6000000183c */
[----:B---3--:R-:W-:Y:S02]  /*6e50*/  FMUL.FTZ R2, R44, c[0x0][0x320] ;  /* 0x0000c8002c027a20 */ /* 0x008fe40000410000 */
[----:B------:R-:W-:Y:S02]  /*6e60*/  FMUL.FTZ R58, R58, c[0x0][0x320] ;  /* 0x0000c8003a3a7a20 */ /* 0x000fe40000410000 */
[----:B------:R-:W-:Y:S01]  /*6e70*/  FMUL.FTZ R59, R59, c[0x0][0x320] ;  /* 0x0000c8003b3b7a20 */ /* 0x000fe20000410000 */
[----:B------:R1:W-:Y:S01]  /*6e80*/  MUFU.TANH R156, R2 ;  /* 0x00000002009c7308 */ /* 0x0003e20000002400 */
[----:B------:R-:W-:Y:S03]  /*6e90*/  HMMA.16816.F32 R64, R212, R10, R64 ;  /* 0x0000000ad440723c */ /* 0x000fe60000001840 */
[----:B--2---:R-:W-:Y:S01]  /*6ea0*/  FMUL.FTZ R3, R48, c[0x0][0x320] ;  /* 0x0000c80030037a20 */ /* 0x004fe20000410000 */
[----:B------:R-:W-:Y:S01]  /*6eb0*/  MOV R48, R170 ;  /* 0x000000aa00307202 */ /* 0x000fe20000000f00 */
[----:B------:R-:W-:Y:S01]  /*6ec0*/  FMUL.FTZ R4, R56, c[0x0][0x320] ;  /* 0x0000c80038047a20 */ /* 0x000fe20000410000 */
[----:B------:R-:W-:Y:S01]  /*6ed0*/  MOV R56, R145 ;  /* 0x0000009100387202 */ /* 0x000fe20000000f00 */
[----:B------:R-:W-:Y:S02]  /*6ee0*/  FMUL.FTZ R57, R57, c[0x0][0x320] ;  /* 0x0000c80039397a20 */ /* 0x000fe40000410000 */
[----:B------:R-:W-:Y:S03]  /*6ef0*/  MUFU.TANH R170, R3 ;  /* 0x0000000300aa7308 */ /* 0x000fe60000002400 */
[----:B-----5:R-:W-:Y:S03]  /*6f00*/  MOV R41, R147 ;  /* 0x0000009300297202 */ /* 0x020fe60000000f00 */
[----:B------:R-:W-:Y:S02]  /*6f10*/  FMUL.FTZ R60, R60, c[0x0][0x320] ;  /* 0x0000c8003c3c7a20 */ /* 0x000fe40000410000 */
[----:B------:R-:W-:Y:S02]  /*6f20*/  FMUL.FTZ R61, R61, c[0x0][0x320] ;  /* 0x0000c8003d3d7a20 */ /* 0x000fe40000410000 */
[----:B------:R-:W2:Y:S01]  /*6f30*/  MUFU.TANH R133, R14 ;  /* 0x0000000e00857308 */ /* 0x000ea20000002400 */
[----:B------:R-:W-:Y:S02]  /*6f40*/  FMUL.FTZ R62, R62, c[0x0][0x320] ;  /* 0x0000c8003e3e7a20 */ /* 0x000fe40000410000 */
[----:B------:R-:W-:Y:S02]  /*6f50*/  FMUL.FTZ R63, R63, c[0x0][0x320] ;  /* 0x0000c8003f3f7a20 */ /* 0x000fe40000410000 */
[----:B-1----:R-:W-:Y:S02]  /*6f60*/  FMUL.FTZ R2, R52, c[0x0][0x320] ;  /* 0x0000c80034027a20 */ /* 0x002fe40000410000 */
[----:B------:R-:W-:Y:S02]  /*6f70*/  FMUL.FTZ R64, R64, c[0x0][0x320] ;  /* 0x0000c80040407a20 */ /* 0x000fe40000410000 */
[----:B------:R-:W-:Y:S01]  /*6f80*/  FMUL.FTZ R65, R65, c[0x0][0x320] ;  /* 0x0000c80041417a20 */ /* 0x000fe20000410000 */
[----:B------:R1:W-:Y:S01]  /*6f90*/  MUFU.TANH R149, R2 ;  /* 0x0000000200957308 */ /* 0x0003e20000002400 */
[----:B------:R-:W-:Y:S09]  /*6fa0*/  FMUL.FTZ R66, R66, c[0x0][0x320] ;  /* 0x0000c80042427a20 */ /* 0x000ff20000410000 */
[----:B------:R-:W-:Y:S10]  /*6fb0*/  MUFU.TANH R207, R64 ;  /* 0x0000004000cf7308 */ /* 0x000ff40000002400 */
[----:B------:R2:W-:Y:S01]  /*6fc0*/  MUFU.TANH R218, R58 ;  /* 0x0000003a00da7308 */ /* 0x0005e20000002400 */
[----:B-1----:R-:W-:Y:S04]  /*6fd0*/  FMNMX.FTZ R2, R198, R135, !PT ;  /* 0x00000087c6027209 */ /* 0x002fe80007810000 */
[----:B------:R-:W-:Y:S05]  /*6fe0*/  FMNMX.FTZ R3, R199, R2, !PT ;  /* 0x00000002c7037209 */ /* 0x000fea0007810000 */
[----:B------:R1:W-:Y:S01]  /*6ff0*/  MUFU.TANH R211, R59 ;  /* 0x0000003b00d37308 */ /* 0x0003e20000002400 */
[----:B------:R-:W-:Y:S02]  /*7000*/  FMNMX.FTZ R2, R196, R0, !PT ;  /* 0x00000000c4027209 */ /* 0x000fe40007810000 */
[----:B------:R-:W-:Y:S02]  /*7010*/  FMNMX.FTZ R3, R200, R3, !PT ;  /* 0x00000003c8037209 */ /* 0x000fe40007810000 */
[----:B------:R-:W-:Y:S02]  /*7020*/  FMNMX.FTZ R5, R197, R2, !PT ;  /* 0x00000002c5057209 */ /* 0x000fe40007810000 */
[----:B------:R-:W-:Y:S02]  /*7030*/  FMNMX.FTZ R3, R204, R3, !PT ;  /* 0x00000003cc037209 */ /* 0x000fe40007810000 */
[----:B------:R-:W-:Y:S01]  /*7040*/  FMNMX.FTZ R5, R12, R5, !PT ;  /* 0x000000050c057209 */ /* 0x000fe20007810000 */
[----:B------:R-:W3:Y:S01]  /*7050*/  MUFU.TANH R146, R15 ;  /* 0x0000000f00927308 */ /* 0x000ee20000002400 */
[----:B------:R-:W-:Y:S02]  /*7060*/  FMNMX.FTZ R3, R32, R3, !PT ;  /* 0x0000000320037209 */ /* 0x000fe40007810000 */
[----:B------:R-:W-:Y:S02]  /*7070*/  FMNMX.FTZ R5, R18, R5, !PT ;  /* 0x0000000512057209 */ /* 0x000fe40007810000 */
[----:B--2---:R-:W-:Y:S02]  /*7080*/  MOV R58, R133 ;  /* 0x00000085003a7202 */ /* 0x004fe40000000f00 */
[----:B------:R-:W-:Y:S02]  /*7090*/  FMNMX.FTZ R3, R41, R3, !PT ;  /* 0x0000000329037209 */ /* 0x000fe40007810000 */
[----:B------:R-:W-:Y:S01]  /*70a0*/  FMNMX.FTZ R5, R58, R5, !PT ;  /* 0x000000053a057209 */ /* 0x000fe20007810000 */
[----:B------:R2:W-:Y:S01]  /*70b0*/  MUFU.TANH R145, R4 ;  /* 0x0000000400917308 */ /* 0x0005e20000002400 */
[----:B------:R-:W-:Y:S02]  /*70c0*/  FMNMX.FTZ R3, R40, R3, !PT ;  /* 0x0000000328037209 */ /* 0x000fe40007810000 */
[----:B-1----:R-:W-:Y:S04]  /*70d0*/  MOV R59, R134 ;  /* 0x00000086003b7202 */ /* 0x002fe80000000f00 */
[----:B------:R-:W-:Y:S03]  /*70e0*/  FMNMX.FTZ R3, R59, R3, !PT ;  /* 0x000000033b037209 */ /* 0x000fe60007810000 */
[----:B------:R-:W1:Y:S01]  /*70f0*/  MUFU.TANH R141, R19 ;  /* 0x00000013008d7308 */ /* 0x000e620000002400 */
[----:B------:R-:W-:Y:S02]  /*7100*/  FMNMX.FTZ R2, R142, R3, !PT ;  /* 0x000000038e027209 */ /* 0x000fe40007810000 */
[----:B---3--:R-:W-:Y:S07]  /*7110*/  FMNMX.FTZ R5, R146, R5, !PT ;  /* 0x0000000592057209 */ /* 0x008fee0007810000 */
[----:B------:R-:W3:Y:S01]  /*7120*/  MUFU.TANH R151, R21 ;  /* 0x0000001500977308 */ /* 0x000ee20000002400 */
[----:B--2---:R-:W-:Y:S09]  /*7130*/  FMNMX.FTZ R4, R216, R5, !PT ;  /* 0x00000005d8047209 */ /* 0x004ff20007810000 */
[----:B------:R-:W2:Y:S01]  /*7140*/  MUFU.TANH R150, R22 ;  /* 0x0000001600967308 */ /* 0x000ea20000002400 */
[----:B-1----:R-:W-:Y:S09]  /*7150*/  FMNMX.FTZ R3, R141, R4, !PT ;  /* 0x000000048d037209 */ /* 0x002ff20007810000 */
[----:B------:R-:W1:Y:S01]  /*7160*/  MUFU.TANH R155, R23 ;  /* 0x00000017009b7308 */ /* 0x000e620000002400 */
[----:B---3--:R-:W-:Y:S04]  /*7170*/  FMNMX.FTZ R2, R151, R2, !PT ;  /* 0x0000000297027209 */ /* 0x008fe80007810000 */
[----:B------:R-:W-:Y:S05]  /*7180*/  FMNMX.FTZ R2, R153, R2, !PT ;  /* 0x0000000299027209 */ /* 0x000fea0007810000 */
[----:B------:R-:W3:Y:S01]  /*7190*/  MUFU.TANH R163, R42 ;  /* 0x0000002a00a37308 */ /* 0x000ee20000002400 */
[----:B------:R-:W-:Y:S02]  /*71a0*/  FMNMX.FTZ R5, R48, R2, !PT ;  /* 0x0000000230057209 */ /* 0x000fe40007810000 */
[----:B--2---:R-:W-:Y:S07]  /*71b0*/  FMNMX.FTZ R4, R150, R3, !PT ;  /* 0x0000000396047209 */ /* 0x004fee0007810000 */
[----:B------:R3:W-:Y:S01]  /*71c0*/  MUFU.TANH R140, R49 ;  /* 0x00000031008c7308 */ /* 0x0007e20000002400 */
[----:B-1----:R-:W-:Y:S02]  /*71d0*/  FMNMX.FTZ R3, R155, R4, !PT ;  /* 0x000000049b037209 */ /* 0x002fe40007810000 */
[----:B------:R-:W-:Y:S07]  /*71e0*/  FMNMX.FTZ R4, R158, R5, !PT ;  /* 0x000000059e047209 */ /* 0x000fee0007810000 */
[----:B------:R-:W1:Y:S10]  /*71f0*/  MUFU.TANH R154, R26 ;  /* 0x0000001a009a7308 */ /* 0x000e740000002400 */
[----:B------:R-:W2:Y:S01]  /*7200*/  MUFU.TANH R159, R27 ;  /* 0x0000001b009f7308 */ /* 0x000ea20000002400 */
[----:B---3--:R-:W-:Y:S09]  /*7210*/  MOV R49, R163 ;  /* 0x000000a300317202 */ /* 0x008ff20000000f00 */
[----:B------:R-:W3:Y:S01]  /*7220*/  MUFU.TANH R165, R29 ;  /* 0x0000001d00a57308 */ /* 0x000ee20000002400 */
[----:B-1----:R-:W-:Y:S09]  /*7230*/  FMNMX.FTZ R2, R154, R3, !PT ;  /* 0x000000039a027209 */ /* 0x002ff20007810000 */
[----:B------:R-:W1:Y:S01]  /*7240*/  MUFU.TANH R166, R30 ;  /* 0x0000001e00a67308 */ /* 0x000e620000002400 */
[----:B--2---:R-:W-:Y:S09]  /*7250*/  FMNMX.FTZ R5, R159, R2, !PT ;  /* 0x000000029f057209 */ /* 0x004ff20007810000 */
[----:B------:R-:W2:Y:S01]  /*7260*/  MUFU.TANH R171, R31 ;  /* 0x0000001f00ab7308 */ /* 0x000ea20000002400 */
[----:B---3--:R-:W-:Y:S04]  /*7270*/  FMNMX.FTZ R3, R165, R4, !PT ;  /* 0x00000004a5037209 */ /* 0x008fe80007810000 */
[----:B------:R-:W-:Y:S05]  /*7280*/  FMNMX.FTZ R2, R162, R3, !PT ;  /* 0x00000003a2027209 */ /* 0x000fea0007810000 */
[----:B------:R-:W3:Y:S01]  /*7290*/  MUFU.TANH R167, R33 ;  /* 0x0000002100a77308 */ /* 0x000ee20000002400 */
[----:B-1----:R-:W-:Y:S09]  /*72a0*/  FMNMX.FTZ R4, R166, R5, !PT ;  /* 0x00000005a6047209 */ /* 0x002ff20007810000 */
[----:B------:R1:W-:Y:S01]  /*72b0*/  MUFU.TANH R143, R57 ;  /* 0x00000039008f7308 */ /* 0x0003e20000002400 */
[----:B--2---:R-:W-:Y:S09]  /*72c0*/  FMNMX.FTZ R5, R171, R4, !PT ;  /* 0x00000004ab057209 */ /* 0x004ff20007810000 */
[----:B------:R-:W2:Y:S01]  /*72d0*/  MUFU.TANH R144, R34 ;  /* 0x0000002200907308 */ /* 0x000ea20000002400 */
[----:B---3--:R-:W-:Y:S01]  /*72e0*/  FMNMX.FTZ R3, R167, R2, !PT ;  /* 0x00000002a7037209 */ /* 0x008fe20007810000 */
[----:B------:R-:W-:Y:S08]  /*72f0*/  FMUL.FTZ R2, R67, c[0x0][0x320] ;  /* 0x0000c80043027a20 */ /* 0x000ff00000410000 */
[----:B------:R-:W3:Y:S01]  /*7300*/  MUFU.TANH R152, R35 ;  /* 0x0000002300987308 */ /* 0x000ee20000002400 */
[----:B-1----:R-:W-:Y:S04]  /*7310*/  MOV R57, R132 ;  /* 0x0000008400397202 */ /* 0x002fe80000000f00 */
[----:B------:R-:W-:Y:S05]  /*7320*/  FMNMX.FTZ R3, R57, R3, !PT ;  /* 0x0000000339037209 */ /* 0x000fea0007810000 */
[----:B------:R1:W-:Y:S01]  /*7330*/  MUFU.TANH R157, R51 ;  /* 0x00000033009d7308 */ /* 0x0003e20000002400 */
[----:B------:R-:W-:Y:S02]  /*7340*/  FMNMX.FTZ R3, R56, R3, !PT ;  /* 0x0000000338037209 */ /* 0x000fe40007810000 */
[----:B--2---:R-:W-:Y:S07]  /*7350*/  FMNMX.FTZ R5, R144, R5, !PT ;  /* 0x0000000590057209 */ /* 0x004fee0007810000 */
[----:B------:R-:W2:Y:S01]  /*7360*/  MUFU.TANH R168, R38 ;  /* 0x0000002600a87308 */ /* 0x000ea20000002400 */
[----:B---3--:R-:W-:Y:S09]  /*7370*/  FMNMX.FTZ R5, R152, R5, !PT ;  /* 0x0000000598057209 */ /* 0x008ff20007810000 */
[----:B------:R3:W-:Y:S01]  /*7380*/  MUFU.TANH R163, R50 ;  /* 0x0000003200a37308 */ /* 0x0007e20000002400 */
[----:B-1----:R-:W-:Y:S04]  /*7390*/  MOV R51, R203 ;  /* 0x000000cb00337202 */ /* 0x002fe80000000f00 */
[----:B------:R-:W-:Y:S05]  /*73a0*/  FMNMX.FTZ R3, R51, R3, !PT ;  /* 0x0000000333037209 */ /* 0x000fea0007810000 */
[----:B------:R-:W1:Y:S01]  /*73b0*/  MUFU.TANH R164, R39 ;  /* 0x0000002700a47308 */ /* 0x000e620000002400 */
[----:B--2---:R-:W-:Y:S09]  /*73c0*/  FMNMX.FTZ R5, R168, R5, !PT ;  /* 0x00000005a8057209 */ /* 0x004ff20007810000 */
[----:B------:R-:W2:Y:S01]  /*73d0*/  MUFU.TANH R160, R43 ;  /* 0x0000002b00a07308 */ /* 0x000ea20000002400 */
[----:B---3--:R-:W-:Y:S04]  /*73e0*/  MOV R50, R205 ;  /* 0x000000cd00327202 */ /* 0x008fe80000000f00 */
[----:B------:R-:W-:Y:S05]  /*73f0*/  FMNMX.FTZ R3, R50, R3, !PT ;  /* 0x0000000332037209 */ /* 0x000fea0007810000 */
[----:B------:R-:W3:Y:S01]  /*7400*/  MUFU.TANH R148, R45 ;  /* 0x0000002d00947308 */ /* 0x000ee20000002400 */
[----:B------:R-:W-:Y:S02]  /*7410*/  FMNMX.FTZ R3, R156, R3, !PT ;  /* 0x000000039c037209 */ /* 0x000fe40007810000 */
[----:B-1----:R-:W-:Y:S04]  /*7420*/  FMNMX.FTZ R5, R164, R5, !PT ;  /* 0x00000005a4057209 */ /* 0x002fe80007810000 */
[----:B------:R-:W-:Y:S03]  /*7430*/  FMNMX.FTZ R5, R49, R5, !PT ;  /* 0x0000000531057209 */ /* 0x000fe60007810000 */
[----:B------:R-:W1:Y:S01]  /*7440*/  MUFU.TANH R169, R46 ;  /* 0x0000002e00a97308 */ /* 0x000e620000002400 */
[----:B--2---:R-:W-:Y:S09]  /*7450*/  FMNMX.FTZ R6, R160, R5, !PT ;  /* 0x00000005a0067209 */ /* 0x004ff20007810000 */
[----:B------:R-:W2:Y:S01]  /*7460*/  MUFU.TANH R161, R47 ;  /* 0x0000002f00a17308 */ /* 0x000ea20000002400 */
[----:B---3--:R-:W-:Y:S04]  /*7470*/  FMNMX.FTZ R3, R148, R3, !PT ;  /* 0x0000000394037209 */ /* 0x008fe80007810000 */
[----:B------:R-:W-:Y:S05]  /*7480*/  FMNMX.FTZ R3, R170, R3, !PT ;  /* 0x00000003aa037209 */ /* 0x000fea0007810000 */
[----:B------:R-:W3:Y:S01]  /*7490*/  MUFU.TANH R147, R53 ;  /* 0x0000003500937308 */ /* 0x000ee20000002400 */
[----:B------:R-:W-:Y:S02]  /*74a0*/  FMNMX.FTZ R4, R140, R3, !PT ;  /* 0x000000038c047209 */ /* 0x000fe40007810000 */
[----:B-1----:R-:W-:Y:S02]  /*74b0*/  FMNMX.FTZ R6, R169, R6, !PT ;  /* 0x00000006a9067209 */ /* 0x002fe40007810000 */
[----:B------:R-:W-:Y:S05]  /*74c0*/  FMNMX.FTZ R4, R149, R4, !PT ;  /* 0x0000000495047209 */ /* 0x000fea0007810000 */
[----:B------:R-:W1:Y:S01]  /*74d0*/  MUFU.TANH R219, R54 ;  /* 0x0000003600db7308 */ /* 0x000e620000002400 */
[----:B--2---:R-:W-:Y:S04]  /*74e0*/  FMNMX.FTZ R6, R161, R6, !PT ;  /* 0x00000006a1067209 */ /* 0x004fe80007810000 */
[----:B------:R-:W-:Y:S05]  /*74f0*/  FMNMX.FTZ R6, R163, R6, !PT ;  /* 0x00000006a3067209 */ /* 0x000fea0007810000 */
[----:B------:R-:W2:Y:S01]  /*7500*/  MUFU.TANH R217, R55 ;  /* 0x0000003700d97308 */ /* 0x000ea20000002400 */
[----:B------:R-:W-:Y:S02]  /*7510*/  FMNMX.FTZ R6, R157, R6, !PT ;  /* 0x000000069d067209 */ /* 0x000fe40007810000 */
[----:B---3--:R-:W-:Y:S04]  /*7520*/  FMNMX.FTZ R4, R147, R4, !PT ;  /* 0x0000000493047209 */ /* 0x008fe80007810000 */
[----:B------:R-:W-:Y:S03]  /*7530*/  FMNMX.FTZ R4, R145, R4, !PT ;  /* 0x0000000491047209 */ /* 0x000fe60007810000 */
[----:B------:R-:W3:Y:S01]  /*7540*/  MUFU.TANH R208, R60 ;  /* 0x0000003c00d07308 */ /* 0x000ee20000002400 */
[----:B------:R-:W-:Y:S02]  /*7550*/  FMNMX.FTZ R3, R143, R4, !PT ;  /* 0x000000048f037209 */ /* 0x000fe40007810000 */
[----:B-1----:R-:W-:Y:S07]  /*7560*/  FMNMX.FTZ R6, R219, R6, !PT ;  /* 0x00000006db067209 */ /* 0x002fee0007810000 */
[----:B------:R-:W1:Y:S01]  /*7570*/  MUFU.TANH R209, R61 ;  /* 0x0000003d00d17308 */ /* 0x000e620000002400 */
[----:B--2---:R-:W-:Y:S04]  /*7580*/  FMNMX.FTZ R5, R217, R6, !PT ;  /* 0x00000006d9057209 */ /* 0x004fe80007810000 */
[----:B------:R-:W-:Y:S05]  /*7590*/  FMNMX.FTZ R4, R218, R5, !PT ;  /* 0x00000005da047209 */ /* 0x000fea0007810000 */
[----:B------:R-:W2:Y:S01]  /*75a0*/  MUFU.TANH R205, R62 ;  /* 0x0000003e00cd7308 */ /* 0x000ea20000002400 */
[----:B------:R-:W-:Y:S02]  /*75b0*/  FMNMX.FTZ R4, R211, R4, !PT ;  /* 0x00000004d3047209 */ /* 0x000fe40007810000 */
[----:B---3--:R-:W-:Y:S07]  /*75c0*/  FMNMX.FTZ R8, R208, R3, !PT ;  /* 0x00000003d0087209 */ /* 0x008fee0007810000 */
[----:B------:R-:W3:Y:S01]  /*75d0*/  MUFU.TANH R203, R63 ;  /* 0x0000003f00cb7308 */ /* 0x000ee20000002400 */
[----:B-1----:R-:W-:Y:S04]  /*75e0*/  FMNMX.FTZ R8, R209, R8, !PT ;  /* 0x00000008d1087209 */ /* 0x002fe80007810000 */
[----:B------:R-:W-:Y:S05]  /*75f0*/  FMNMX.FTZ R9, R207, R8, !PT ;  /* 0x00000008cf097209 */ /* 0x000fea0007810000 */
[----:B------:R-:W1:Y:S01]  /*7600*/  MUFU.TANH R206, R65 ;  /* 0x0000004100ce7308 */ /* 0x000e620000002400 */
[----:B--2---:R-:W-:Y:S09]  /*7610*/  FMNMX.FTZ R4, R205, R4, !PT ;  /* 0x00000004cd047209 */ /* 0x004ff20007810000 */
[----:B------:R-:W2:Y:S01]  /*7620*/  MUFU.TANH R134, R66 ;  /* 0x0000004200867308 */ /* 0x000ea20000002400 */
[----:B---3--:R-:W-:Y:S09]  /*7630*/  FMNMX.FTZ R3, R203, R4, !PT ;  /* 0x00000004cb037209 */ /* 0x008ff20007810000 */
[----:B------:R2:W3:Y:S01]  /*7640*/  MUFU.TANH R133, R2 ;  /* 0x0000000200857308 */ /* 0x0004e20000002400 */
[----:B-1----:R-:W-:Y:S02]  /*7650*/  FMNMX.FTZ R6, R206, R9, !PT ;  /* 0x00000009ce067209 */ /* 0x002fe40007810000 */
[----:B--2---:R-:W-:Y:S03]  /*7660*/  FMNMX.FTZ R2, R134, R3, !PT ;  /* 0x0000000386027209 */ /* 0x004fe60007810000 */
[----:B------:R-:W1:Y:S01]  /*7670*/  SHFL.BFLY PT, R3, R6, 0x2, 0x1f ;  /* 0x0c401f0006037f89 */ /* 0x000e6200000e0000 */
[----:B---3--:R-:W-:Y:S07]  /*7680*/  FMNMX.FTZ R5, R133, R2, !PT ;  /* 0x0000000285057209 */ /* 0x008fee0007810000 */
[----:B------:R-:W2:Y:S01]  /*7690*/  SHFL.BFLY PT, R2, R5, 0x2, 0x1f ;  /* 0x0c401f0005027f89 */ /* 0x000ea200000e0000 */
[----:B-1----:R-:W-:Y:S07]  /*76a0*/  FMNMX.FTZ R7, R6, R3, !PT ;  /* 0x0000000306077209 */ /* 0x002fee0007810000 */
[----:B------:R-:W1:Y:S01]  /*76b0*/  SHFL.BFLY PT, R132, R7, 0x1, 0x1f ;  /* 0x0c201f0007847f89 */ /* 0x000e6200000e0000 */
[----:B--2---:R-:W-:Y:S07]  /*76c0*/  FMNMX.FTZ R4, R5, R2, !PT ;  /* 0x0000000205047209 */ /* 0x004fee0007810000 */
[----:B------:R-:W2:Y:S01]  /*76d0*/  SHFL.BFLY PT, R3, R4, 0x1, 0x1f ;  /* 0x0c201f0004037f89 */ /* 0x000ea200000e0000 */
[----:B-1----:R-:W-:Y:S02]  /*76e0*/  FMNMX.FTZ R132, R7, R132, !PT ;  /* 0x0000008407847209 */ /* 0x002fe40007810000 */
[----:B----4-:R-:W-:Y:S03]  /*76f0*/  @P1 IADD3 R7, P4, R13, UR15, RZ ;  /* 0x0000000f0d071c10 */ /* 0x010fe6000ff9e0ff */
[C---:B------:R-:W-:Y:S02]  /*7700*/  FADD.FTZ R2, -R132.reuse, R135 ;  /* 0x0000008784027221 */ /* 0x040fe40000010100 */
[----:B------:R-:W-:Y:S01]  /*7710*/  FMUL.FTZ R210, R132, c[0x0][0x2d0] ;  /* 0x0000b40084d27a20 */ /* 0x000fe20000410000 */
[----:B--2---:R-:W-:Y:S01]  /*7720*/  FMNMX.FTZ R3, R4, R3, !PT ;  /* 0x0000000304037209 */ /* 0x004fe20007810000 */
[----:B------:R-:W-:Y:S01]  /*7730*/  FMUL.FTZ R6, R2, c[0x0][0x2d0] ;  /* 0x0000b40002067a20 */ /* 0x000fe20000410000 */
[----:B------:R-:W-:Y:S01]  /*7740*/  @P1 IADD3 R4, P2, R246, UR15, RZ ;  /* 0x0000000ff6041c10 */ /* 0x000fe2000ff5e0ff */
[----:B------:R-:W-:Y:S02]  /*7750*/  FFMA.FTZ R201, R199, c[0x0][0x2d0], -R210 ;  /* 0x0000b400c7c97a23 */ /* 0x000fe400000108d2 */
[----:B------:R1:W2:Y:S01]  /*7760*/  MUFU.EX2 R2, R6 ;  /* 0x0000000600027308 */ /* 0x0002a20000000800 */
[----:B------:R-:W-:Y:S01]  /*7770*/  FADD.FTZ R5, -R3, R0 ;  /* 0x0000000003057221 */ /* 0x000fe20000010100 */
[----:B------:R-:W-:Y:S01]  /*7780*/  @P1 LEA R10, P5, R4, c[0x0][0x1c8], 0x1 ;  /* 0x00007200040a1a11 */ /* 0x000fe200078a08ff */
[--C-:B------:R-:W-:Y:S02]  /*7790*/  FFMA.FTZ R199, R204, c[0x0][0x2d0], -R210.reuse ;  /* 0x0000b400ccc77a23 */ /* 0x100fe400000108d2 */
[----:B------:R-:W-:Y:S01]  /*77a0*/  FMUL.FTZ R0, R5, c[0x0][0x2d0] ;  /* 0x0000b40005007a20 */ /* 0x000fe20000410000 */
[----:B------:R-:W-:Y:S01]  /*77b0*/  @P1 IADD3.X R5, R249, UR18, RZ, P2, !PT ;  /* 0x00000012f9051c10 */ /* 0x000fe200097fe4ff */
[----:B------:R-:W-:Y:S01]  /*77c0*/  FMUL.FTZ R204, R3, c[0x0][0x2d0] ;  /* 0x0000b40003cc7a20 */ /* 0x000fe20000410000 */
[----:B------:R-:W-:Y:S01]  /*77d0*/  @P1 LEA R8, P2, R7, c[0x0][0x1c8], 0x1 ;  /* 0x0000720007081a11 */ /* 0x000fe200078408ff */
[----:B------:R-:W-:Y:S01]  /*77e0*/  FFMA.FTZ R202, R198, c[0x0][0x2d0], -R210 ;  /* 0x0000b400c6ca7a23 */ /* 0x000fe200000108d2 */
[----:B------:R-:W-:Y:S01]  /*77f0*/  @P1 LEA.HI.X R11, R4, c[0x0][0x1cc], R5, 0x1, P5 ;  /* 0x00007300040b1a11 */ /* 0x000fe200028f0c05 */
[--C-:B------:R-:W-:Y:S01]  /*7800*/  FFMA.FTZ R198, R196, c[0x0][0x2d0], -R204.reuse ;  /* 0x0000b400c4c67a23 */ /* 0x100fe200000108cc */
[----:B------:R-:W3:Y:S01]  /*7810*/  MUFU.EX2 R0, R0 ;  /* 0x0000000000007308 */ /* 0x000ee20000000800 */
[--C-:B------:R-:W-:Y:S02]  /*7820*/  FFMA.FTZ R196, R12, c[0x0][0x2d0], -R204.reuse ;  /* 0x0000b4000cc47a23 */ /* 0x100fe400000108cc */
[----:B------:R4:W-:Y:S01]  /*7830*/  @P1 LDGSTS.E.BYPASS.LTC128B.128 [R243+0x8100], [R10.64], !P3 ;  /* 0x081000000af31fae */ /* 0x0009e2000d901d50 */
[----:B------:R-:W-:Y:S02]  /*7840*/  FFMA.FTZ R135, R18, c[0x0][0x2d0], -R204 ;  /* 0x0000b40012877a23 */ /* 0x000fe400000108cc */
[----:B------:R-:W-:Y:S02]  /*7850*/  FFMA.FTZ R200, R200, c[0x0][0x2d0], -R210 ;  /* 0x0000b400c8c87a23 */ /* 0x000fe400000108d2 */
[--C-:B------:R-:W-:Y:S02]  /*7860*/  FFMA.FTZ R197, R197, c[0x0][0x2d0], -R204.reuse ;  /* 0x0000b400c5c57a23 */ /* 0x100fe400000108cc */
[----:B------:R-:W-:Y:S01]  /*7870*/  MUFU.EX2 R202, R202 ;  /* 0x000000ca00ca7308 */ /* 0x000fe20000000800 */
[----:B------:R-:W-:Y:S01]  /*7880*/  FFMA.FTZ R216, R216, c[0x0][0x2d0], -R204 ;  /* 0x0000b400d8d87a23 */ /* 0x000fe200000108cc */
[----:B-1----:R-:W-:Y:S01]  /*7890*/  @P1 IADD3.X R6, R252, UR18, RZ, P4, !PT ;  /* 0x00000012fc061c10 */ /* 0x002fe2000a7fe4ff */
[----:B------:R-:W-:Y:S01]  /*78a0*/  @UP1 UIADD3 UR18, UP0, UR10, 0x80, URZ ;  /* 0x000000800a121890 */ /* 0x000fe2000ff1e03f */
[----:B--2---:R-:W-:Y:S02]  /*78b0*/  FMUL.FTZ R24, R2, R108 ;  /* 0x0000006c02187220 */ /* 0x004fe40000410000 */
[----:B------:R-:W-:Y:S01]  /*78c0*/  @P1 LEA.HI.X R9, R7, c[0x0][0x1cc], R6, 0x1, P2 ;  /* 0x0000730007091a11 */ /* 0x000fe200010f0c06 */
[----:B------:R-:W-:Y:S01]  /*78d0*/  @UP1 UIADD3.X UR15, URZ, UR8, URZ, UP0, !UPT ;  /* 0x000000083f0f1290 */ /* 0x000fe200087fe43f */
[----:B------:R-:W-:Y:S01]  /*78e0*/  @P1 IADD3 R4, P2, R10, UR19, RZ ;  /* 0x000000130a041c10 */ /* 0x000fe2000ff5e0ff */
[C---:B------:R-:W-:Y:S01]  /*78f0*/  FMUL.FTZ R25, R2.reuse, R109 ;  /* 0x0000006d02197220 */ /* 0x040fe20000410000 */
[----:B------:R-:W1:Y:S01]  /*7900*/  MUFU.EX2 R201, R201 ;  /* 0x000000c900c97308 */ /* 0x000e620000000800 */
[----:B------:R2:W-:Y:S01]  /*7910*/  @P1 LDGSTS.E.BYPASS.LTC128B.128 [R243+0xc100], [R8.64], !P0 ;  /* 0x0c10000008f31fae */ /* 0x0005e2000c101d50 */
[----:B------:R-:W-:Y:S01]  /*7920*/  @P1 IADD3.X R5, R11, UR20, RZ, P2, !PT ;  /* 0x000000140b051c10 */ /* 0x000fe200097fe4ff */
[----:B------:R-:W-:Y:S01]  /*7930*/  FMUL.FTZ R33, R2, R101 ;  /* 0x0000006502217220 */ /* 0x000fe20000410000 */
[----:B------:R-:W-:Y:S01]  /*7940*/  @P1 IADD3 R6, P2, R4, UR19, RZ ;  /* 0x0000001304061c10 */ /* 0x000fe2000ff5e0ff */
[----:B---3--:R-:W-:Y:S01]  /*7950*/  FMUL.FTZ R18, R0, R118 ;  /* 0x0000007600127220 */ /* 0x008fe20000410000 */
[----:B------:R-:W-:Y:S01]  /*7960*/  @P1 IADD3 R16, P5, R4, UR18, RZ ;  /* 0x0000001204101c10 */ /* 0x000fe2000ffbe0ff */
[----:B------:R-:W-:Y:S01]  /*7970*/  FMUL.FTZ R19, R0, R119 ;  /* 0x0000007700137220 */ /* 0x000fe20000410000 */
[C---:B------:R-:W-:Y:S01]  /*7980*/  @P1 IADD3.X R7, R5.reuse, UR20, RZ, P2, !PT ;  /* 0x0000001405071c10 */ /* 0x040fe200097fe4ff */
[----:B------:R3:W-:Y:S01]  /*7990*/  @P1 LDGSTS.E.BYPASS.LTC128B.128 [R243+0x9100], [R4.64], !P3 ;  /* 0x0910000004f31fae */ /* 0x0007e2000d901d50 */
[----:B------:R-:W-:Y:S01]  /*79a0*/  @P1 IADD3.X R17, R5, UR15, RZ, P5, !PT ;  /* 0x0000000f05111c10 */ /* 0x000fe2000affe4ff */
[----:B------:R-:W-:Y:S01]  /*79b0*/  MUFU.EX2 R200, R200 ;  /* 0x000000c800c87308 */ /* 0x000fe20000000800 */
[----:B----4-:R-:W-:Y:S01]  /*79c0*/  @P1 IADD3 R10, P4, R6, UR19, RZ ;  /* 0x00000013060a1c10 */ /* 0x010fe2000ff9e0ff */
[C---:B------:R-:W-:Y:S02]  /*79d0*/  FMUL.FTZ R27, R0.reuse, R111 ;  /* 0x0000006f001b7220 */ /* 0x040fe40000410000 */
[C---:B------:R-:W-:Y:S01]  /*79e0*/  FMUL.FTZ R26, R0.reuse, R110 ;  /* 0x0000006e001a7220 */ /* 0x040fe20000410000 */
[C---:B------:R-:W-:Y:S01]  /*79f0*/  @P1 IADD3.X R11, R7.reuse, UR20, RZ, P4, !PT ;  /* 0x00000014070b1c10 */ /* 0x040fe2000a7fe4ff */
[----:B------:R3:W-:Y:S01]  /*7a00*/  @P1 LDGSTS.E.BYPASS.LTC128B.128 [R243+0xd100], [R4.64+0x80], !P0 ;  /* 0x0d10008004f31fae */ /* 0x0007e2000c101d50 */
[C---:B------:R-:W-:Y:S02]  /*7a10*/  FMUL.FTZ R34, R0.reuse, R102 ;  /* 0x0000006600227220 */ /* 0x040fe40000410000 */
[C---:B------:R-:W-:Y:S01]  /*7a20*/  FMUL.FTZ R35, R0.reuse, R103 ;  /* 0x0000006700237220 */ /* 0x040fe20000410000 */
[----:B------:R-:W4:Y:S01]  /*7a30*/  MUFU.EX2 R199, R199 ;  /* 0x000000c700c77308 */ /* 0x000f220000000800 */
[C---:B------:R-:W-:Y:S02]  /*7a40*/  FMUL.FTZ R42, R0.reuse, R94 ;  /* 0x0000005e002a7220 */ /* 0x040fe40000410000 */
[----:B------:R-:W-:Y:S01]  /*7a50*/  FMUL.FTZ R43, R0, R95 ;  /* 0x0000005f002b7220 */ /* 0x000fe20000410000 */
[----:B------:R5:W-:Y:S01]  /*7a60*/  @P1 LDGSTS.E.BYPASS.LTC128B.128 [R243+0xa100], [R6.64], !P3 ;  /* 0x0a10000006f31fae */ /* 0x000be2000d901d50 */
[----:B------:R-:W-:Y:S01]  /*7a70*/  FMUL.FTZ R64, R2, R68 ;  /* 0x0000004402407220 */ /* 0x000fe20000410000 */
[----:B--2---:R-:W-:Y:S01]  /*7a80*/  @P1 IADD3 R8, P2, R6, UR18, RZ ;  /* 0x0000001206081c10 */ /* 0x004fe2000ff5e0ff */
[----:B------:R-:W-:Y:S03]  /*7a90*/  FMUL.FTZ R65, R2, R69 ;  /* 0x0000004502417220 */ /* 0x000fe60000410000 */
[----:B------:R-:W-:Y:S01]  /*7aa0*/  MUFU.EX2 R198, R198 ;  /* 0x000000c600c67308 */ /* 0x000fe20000000800 */
[----:B------:R-:W-:Y:S01]  /*7ab0*/  @P1 IADD3.X R9, R7, UR15, RZ, P2, !PT ;  /* 0x0000000f07091c10 */ /* 0x000fe200097fe4ff */
[----:B------:R2:W-:Y:S01]  /*7ac0*/  @P1 LDGSTS.E.BYPASS.LTC128B.128 [R243+0xe100], [R16.64], !P0 ;  /* 0x0e10000010f31fae */ /* 0x0005e2000c101d50 */
[C---:B------:R-:W-:Y:S02]  /*7ad0*/  FMUL.FTZ R66, R0.reuse, R70 ;  /* 0x0000004600427220 */ /* 0x040fe40000410000 */
[----:B------:R-:W-:Y:S02]  /*7ae0*/  FMUL.FTZ R67, R0, R71 ;  /* 0x0000004700437220 */ /* 0x000fe40000410000 */
[----:B------:R-:W-:Y:S02]  /*7af0*/  FFMA.FTZ R101, R167, c[0x0][0x2d0], -R210 ;  /* 0x0000b400a7657a23 */ /* 0x000fe400000108d2 */
[--C-:B------:R-:W-:Y:S01]  /*7b00*/  FFMA.FTZ R110, R171, c[0x0][0x2d0], -R204.reuse ;  /* 0x0000b400ab6e7a23 */ /* 0x100fe200000108cc */
[----:B------:R2:W-:Y:S01]  /*7b10*/  @P1 LDGSTS.E.BYPASS.LTC128B.128 [R243+0xb100], [R10.64], !P3 ;  /* 0x0b1000000af31fae */ /* 0x0005e2000d901d50 */
[----:B------:R-:W2:Y:S01]  /*7b20*/  MUFU.EX2 R197, R197 ;  /* 0x000000c500c57308 */ /* 0x000ea20000000800 */
[--C-:B------:R-:W-:Y:S02]  /*7b30*/  FFMA.FTZ R109, R144, c[0x0][0x2d0], -R204.reuse ;  /* 0x0000b400906d7a23 */ /* 0x100fe400000108cc */
[C---:B---3--:R-:W-:Y:S01]  /*7b40*/  FMUL.FTZ R4, R2.reuse, R128 ;  /* 0x0000008002047220 */ /* 0x048fe20000410000 */
[----:B-1----:R-:W-:Y:S01]  /*7b50*/  F2FP.PACK_AB R128, R201, R202 ;  /* 0x000000cac980723e */ /* 0x002fe200000000ff */
[----:B------:R-:W-:Y:S02]  /*7b60*/  FMUL.FTZ R5, R2, R129 ;  /* 0x0000008102057220 */ /* 0x000fe40000410000 */
[----:B------:R1:W-:Y:S01]  /*7b70*/  @P1 LDGSTS.E.BYPASS.LTC128B.128 [R243+0xf100], [R8.64], !P0 ;  /* 0x0f10000008f31fae */ /* 0x0003e2000c101d50 */
[--C-:B------:R-:W-:Y:S02]  /*7b80*/  FFMA.FTZ R108, R152, c[0x0][0x2d0], -R204.reuse ;  /* 0x0000b400986c7a23 */ /* 0x100fe400000108cc */
[----:B------:R-:W-:Y:S01]  /*7b90*/  MUFU.EX2 R196, R196 ;  /* 0x000000c400c47308 */ /* 0x000fe20000000800 */
[C---:B-----5:R-:W-:Y:S01]  /*7ba0*/  FMUL.FTZ R6, R0.reuse, R130 ;  /* 0x0000008200067220 */ /* 0x060fe20000410000 */
[----:B----4-:R-:W-:Y:S01]  /*7bb0*/  F2FP.PACK_AB R130, R199, R200 ;  /* 0x000000c8c782723e */ /* 0x010fe200000000ff */
[----:B------:R-:W-:Y:S02]  /*7bc0*/  FMUL.FTZ R7, R0, R131 ;  /* 0x0000008300077220 */ /* 0x000fe40000410000 */
[----:B------:R-:W3:Y:S01]  /*7bd0*/  LDSM.16.MT88.4 R12, [R240+0x100] ;  /* 0x00010000f00c783b */ /* 0x000ee20000004200 */
[--C-:B------:R-:W-:Y:S02]  /*7be0*/  FFMA.FTZ R219, R219, c[0x0][0x2d0], -R204.reuse ;  /* 0x0000b400dbdb7a23 */ /* 0x100fe400000108cc */
[C---:B--2---:R-:W-:Y:S02]  /*7bf0*/  FMUL.FTZ R16, R2.reuse, R116 ;  /* 0x0000007402107220 */ /* 0x044fe40000410000 */
[----:B------:R-:W2:Y:S01]  /*7c00*/  MUFU.EX2 R135, R135 ;  /* 0x0000008700877308 */ /* 0x000ea20000000800 */
[----:B------:R-:W-:Y:S02]  /*7c10*/  FMUL.FTZ R17, R2, R117 ;  /* 0x0000007502117220 */ /* 0x000fe40000410000 */
[----:B------:R-:W4:Y:S01]  /*7c20*/  LDSM.16.MT88.4 R20, [R238+0x100] ;  /* 0x00010000ee14783b */ /* 0x000f220000004200 */
[----:B------:R-:W-:Y:S01]  /*7c30*/  F2FP.PACK_AB R129, R197, R198 ;  /* 0x000000c6c581723e */ /* 0x000fe200000000ff */
[--C-:B------:R-:W-:Y:S02]  /*7c40*/  FFMA.FTZ R217, R217, c[0x0][0x2d0], -R204.reuse ;  /* 0x0000b400d9d97a23 */ /* 0x100fe400000108cc */
[C---:B------:R-:W-:Y:S01]  /*7c50*/  FMUL.FTZ R10, R0.reuse, R126 ;  /* 0x0000007e000a7220 */ /* 0x040fe20000410000 */
[----:B------:R-:W-:Y:S01]  /*7c60*/  MOV R126, R51 ;  /* 0x00000033007e7202 */ /* 0x000fe20000000f00 */
[C---:B------:R-:W-:Y:S01]  /*7c70*/  FMUL.FTZ R11, R0.reuse, R127 ;  /* 0x0000007f000b7220 */ /* 0x040fe20000410000 */
[----:B------:R-:W-:Y:S01]  /*7c80*/  MOV R127, R56 ;  /* 0x00000038007f7202 */ /* 0x000fe20000000f00 */
[----:B------:R-:W5:Y:S01]  /*7c90*/  LDSM.16.MT88.4 R28, [R237+0x100] ;  /* 0x00010000ed1c783b */ /* 0x000f620000004200 */
[----:B------:R-:W-:Y:S01]  /*7ca0*/  FMUL.FTZ R51, R0, R87 ;  /* 0x0000005700337220 */ /* 0x000fe20000410000 */
[----:B------:R-:W-:Y:S01]  /*7cb0*/  MUFU.EX2 R216, R216 ;  /* 0x000000d800d87308 */ /* 0x000fe20000000800 */
[C---:B-1----:R-:W-:Y:S01]  /*7cc0*/  FMUL.FTZ R8, R2.reuse, R124 ;  /* 0x0000007c02087220 */ /* 0x042fe20000410000 */
[----:B------:R-:W-:Y:S01]  /*7cd0*/  MOV R124, R49 ;  /* 0x00000031007c7202 */ /* 0x000fe20000000f00 */
[C---:B------:R-:W-:Y:S01]  /*7ce0*/  FMUL.FTZ R9, R2.reuse, R125 ;  /* 0x0000007d02097220 */ /* 0x040fe20000410000 */
[----:B------:R-:W-:Y:S01]  /*7cf0*/  MOV R125, R50 ;  /* 0x00000032007d7202 */ /* 0x000fe20000000f00 */
[----:B------:R-:W-:Y:S01]  /*7d00*/  FMUL.FTZ R49, R2, R85 ;  /* 0x0000005502317220 */ /* 0x000fe20000410000 */
[----:B------:R-:W1:Y:S01]  /*7d10*/  LDSM.16.MT88.4 R36, [R236+0x100] ;  /* 0x00010000ec24783b */ /* 0x000e620000004200 */
[----:B------:R-:W-:Y:S02]  /*7d20*/  FMUL.FTZ R50, R0, R86 ;  /* 0x0000005600327220 */ /* 0x000fe40000410000 */
[----:B------:R-:W-:Y:S01]  /*7d30*/  FMUL.FTZ R56, R2, R76 ;  /* 0x0000004c02387220 */ /* 0x000fe20000410000 */
[----:B------:R-:W-:Y:S01]  /*7d40*/  MUFU.EX2 R167, R101 ;  /* 0x0000006500a77308 */ /* 0x000fe20000000800 */
[----:B--2---:R-:W-:Y:S01]  /*7d50*/  F2FP.PACK_AB R131, R135, R196 ;  /* 0x000000c48783723e */ /* 0x004fe200000000ff */
[--C-:B------:R-:W-:Y:S02]  /*7d60*/  FFMA.FTZ R218, R218, c[0x0][0x2d0], -R204.reuse ;  /* 0x0000b400dada7a23 */ /* 0x100fe400000108cc */
[----:B------:R-:W2:Y:S01]  /*7d70*/  LDSM.16.MT88.4 R44, [R240+0x4100] ;  /* 0x00410000f02c783b */ /* 0x000ea20000004200 */
[----:B------:R-:W-:Y:S02]  /*7d80*/  FFMA.FTZ R211, R211, c[0x0][0x2d0], -R204 ;  /* 0x0000b400d3d37a23 */ /* 0x000fe400000108cc */
[--C-:B------:R-:W-:Y:S02]  /*7d90*/  FFMA.FTZ R208, R208, c[0x0][0x2d0], -R210.reuse ;  /* 0x0000b400d0d07a23 */ /* 0x100fe400000108d2 */
[--C-:B------:R-:W-:Y:S01]  /*7da0*/  FFMA.FTZ R209, R209, c[0x0][0x2d0], -R210.reuse ;  /* 0x0000b400d1d17a23 */ /* 0x100fe200000108d2 */
[----:B------:R-:W-:Y:S01]  /*7db0*/  MUFU.EX2 R171, R110 ;  /* 0x0000006e00ab7308 */ /* 0x000fe20000000800 */
[----:B------:R-:W-:Y:S01]  /*7dc0*/  FFMA.FTZ R207, R207, c[0x0][0x2d0], -R210 ;  /* 0x0000b400cfcf7a23 */ /* 0x000fe200000108d2 */
[C---:B---3--:R-:W-:Y:S01]  /*7dd0*/  HMMA.16816.F32 R4, R128.reuse, R12, R4 ;  /* 0x0000000c8004723c */ /* 0x048fe20000001804 */
[----:B------:R-:W2:Y:S04]  /*7de0*/  LDSM.16.MT88.4 R52, [R238+0x4100] ;  /* 0x00410000ee34783b */ /* 0x000ea80000004200 */
[--C-:B------:R-:W-:Y:S02]  /*7df0*/  FFMA.FTZ R205, R205, c[0x0][0x2d0], -R204.reuse ;  /* 0x0000b400cdcd7a23 */ /* 0x100fe400000108cc */
[C---:B------:R-:W-:Y:S01]  /*7e00*/  FMUL.FTZ R12, R2.reuse, R120 ;  /* 0x00000078020c7220 */ /* 0x040fe20000410000 */
[C---:B------:R-:W-:Y:S01]  /*7e10*/  HMMA.16816.F32 R8, R128.reuse, R14, R8 ;  /* 0x0000000e8008723c */ /* 0x040fe20000001808 */
[----:B------:R-:W1:Y:S01]  /*7e20*/  LDSM.16.MT88.4 R60, [R237+0x4100] ;  /* 0x00410000ed3c783b */ /* 0x000e620000004200 */
[----:B------:R-:W-:Y:S02]  /*7e30*/  MUFU.EX2 R144, R109 ;  /* 0x0000006d00907308 */ /* 0x000fe40000000800 */
[C---:B------:R-:W-:Y:S01]  /*7e40*/  FMUL.FTZ R13, R2.reuse, R121 ;  /* 0x00000079020d7220 */ /* 0x040fe20000410000 */
[----:B------:R-:W-:Y:S01]  /*7e50*/  MOV R121, R48 ;  /* 0x0000003000797202 */ /* 0x000fe20000000f00 */
[----:B------:R-:W-:Y:S01]  /*7e60*/  FMUL.FTZ R48, R2, R84 ;  /* 0x0000005402307220 */ /* 0x000fe20000410000 */
[----:B------:R-:W-:Y:S01]  /*7e70*/  MOV R120, R57 ;  /* 0x0000003900787202 */ /* 0x000fe20000000f00 */
[C---:B------:R-:W-:Y:S01]  /*7e80*/  FMUL.FTZ R15, R0.reuse, R123 ;  /* 0x0000007b000f7220 */ /* 0x040fe20000410000 */
[----:B------:R-:W1:Y:S03]  /*7e90*/  LDSM.16.MT88.4 R84, [R236+0x4100] ;  /* 0x00410000ec54783b */ /* 0x000e660000004200 */
[----:B------:R-:W-:Y:S01]  /*7ea0*/  FMUL.FTZ R14, R0, R122 ;  /* 0x0000007a000e7220 */ /* 0x000fe20000410000 */
[----:B------:R2:W-:Y:S01]  /*7eb0*/  MUFU.EX2 R152, R108 ;  /* 0x0000006c00987308 */ /* 0x0005e20000000800 */
[----:B------:R-:W-:Y:S02]  /*7ec0*/  FMUL.FTZ R57, R2, R77 ;  /* 0x0000004d02397220 */ /* 0x000fe40000410000 */
[--C-:B------:R-:W-:Y:S01]  /*7ed0*/  FFMA.FTZ R134, R134, c[0x0][0x2d0], -R204.reuse ;  /* 0x0000b40086867a23 */ /* 0x100fe200000108cc */
[----:B------:R-:W3:Y:S02]  /*7ee0*/  LDL.LU R123, [R1+0xc] ;  /* 0x00000c00017b7983 */ /* 0x000ee40000300800 */
[C---:B----4-:R-:W-:Y:S02]  /*7ef0*/  HMMA.16816.F32 R12, R128.reuse, R20, R12 ;  /* 0x00000014800c723c */ /* 0x050fe4000000180c */
[----:B------:R-:W-:Y:S02]  /*7f00*/  LDSM.16.MT88.4 R116, [R238+0x3900] ;  /* 0x00390000ee74783b */ /* 0x000fe40000004200 */
[----:B------:R-:W-:Y:S03]  /*7f10*/  MUFU.EX2 R219, R219 ;  /* 0x000000db00db7308 */ /* 0x000fe60000000800 */
[C---:B------:R-:W-:Y:S01]  /*7f20*/  FMUL.FTZ R20, R2.reuse, R112 ;  /* 0x0000007002147220 */ /* 0x040fe20000410000 */
[C---:B------:R-:W-:Y:S02]  /*7f30*/  HMMA.16816.F32 R16, R128.reuse, R22, R16 ;  /* 0x000000168010723c */ /* 0x040fe40000001810 */
[----:B------:R-:W0:Y:S02]  /*7f40*/  LDGDEPBAR ;  /* 0x00000000000079af */ /* 0x000e240000000000 */
[----:B------:R-:W-:Y:S02]  /*7f50*/  FMUL.FTZ R21, R2, R113 ;  /* 0x0000007102157220 */ /* 0x000fe40000410000 */
[--C-:B------:R-:W-:Y:S01]  /*7f60*/  FFMA.FTZ R112, R58, c[0x0][0x2d0], -R204.reuse ;  /* 0x0000b4003a707a23 */ /* 0x100fe200000108cc */
[----:B------:R-:W-:Y:S01]  /*7f70*/  MUFU.EX2 R217, R217 ;  /* 0x000000d900d97308 */ /* 0x000fe20000000800 */
[C---:B------:R-:W-:Y:S02]  /*7f80*/  FMUL.FTZ R22, R0.reuse, R114 ;  /* 0x0000007200167220 */ /* 0x040fe40000410000 */
[----:B--2---:R-:W-:Y:S02]  /*7f90*/  LDSM.16.MT88.4 R108, [R237+0x3900] ;  /* 0x00390000ed6c783b */ /* 0x004fe40000004200 */
[C---:B------:R-:W-:Y:S02]  /*7fa0*/  FMUL.FTZ R23, R0.reuse, R115 ;  /* 0x0000007300177220 */ /* 0x040fe40000410000 */
[----:B------:R-:W-:Y:S02]  /*7fb0*/  FMUL.FTZ R58, R0, R78 ;  /* 0x0000004e003a7220 */ /* 0x000fe40000410000 */
[----:B------:R-:W-:Y:S01]  /*7fc0*/  FFMA.FTZ R113, R146, c[0x0][0x2d0], -R204 ;  /* 0x0000b40092717a23 */ /* 0x000fe200000108cc */
[----:B------:R-:W-:Y:S02]  /*7fd0*/  MUFU.EX2 R112, R112 ;  /* 0x0000007000707308 */ /* 0x000fe40000000800 */
[C---:B-----5:R-:W-:Y:S07]  /*7fe0*/  HMMA.16816.F32 R20, R128.reuse, R28, R20 ;  /* 0x0000001c8014723c */ /* 0x060fee0000001814 */
[C---:B------:R-:W-:Y:S01]  /*7ff0*/  FMUL.FTZ R28, R2.reuse, R104 ;  /* 0x00000068021c7220 */ /* 0x040fe20000410000 */
[C---:B------:R-:W-:Y:S01]  /*8000*/  HMMA.16816.F32 R24, R128.reuse, R30, R24 ;  /* 0x0000001e8018723c */ /* 0x040fe20000001818 */
[----:B------:R-:W2:Y:S03]  /*8010*/  MUFU.EX2 R113, R113 ;  /* 0x0000007100717308 */ /* 0x000ea60000000800 */
[----:B------:R-:W-:Y:S02]  /*8020*/  FMUL.FTZ R29, R2, R105 ;  /* 0x00000069021d7220 */ /* 0x000fe40000410000 */
[----:B------:R-:W-:Y:S02]  /*8030*/  FFMA.FTZ R104, R32, c[0x0][0x2d0], -R210 ;  /* 0x0000b40020687a23 */ /* 0x000fe400000108d2 */
[C---:B------:R-:W-:Y:S03]  /*8040*/  FMUL.FTZ R30, R0.reuse, R106 ;  /* 0x0000006a001e7220 */ /* 0x040fe60000410000 */
[----:B------:R-:W-:Y:S01]  /*8050*/  MUFU.EX2 R218, R218 ;  /* 0x000000da00da7308 */ /* 0x000fe20000000800 */
[----:B------:R-:W-:Y:S02]  /*8060*/  FMUL.FTZ R31, R0, R107 ;  /* 0x0000006b001f7220 */ /* 0x000fe40000410000 */
[----:B------:R-:W-:Y:S02]  /*8070*/  FMUL.FTZ R32, R2, R100 ;  /* 0x0000006402207220 */ /* 0x000fe40000410000 */
[----:B------:R-:W-:Y:S02]  /*8080*/  FFMA.FTZ R100, R166, c[0x0][0x2d0], -R204 ;  /* 0x0000b400a6647a23 */ /* 0x000fe400000108cc */
[--C-:B------:R-:W-:Y:S01]  /*8090*/  FFMA.FTZ R105, R41, c[0x0][0x2d0], -R210.reuse ;  /* 0x0000b40029697a23 */ /* 0x100fe200000108d2 */
[C---:B-1----:R-:W-:Y:S02]  /*80a0*/  HMMA.16816.F32 R28, R128.reuse, R36, R28 ;  /* 0x00000024801c723c */ /* 0x042fe4000000181c */
[----:B------:R1:W-:Y:S01]  /*80b0*/  MUFU.EX2 R166, R100 ;  /* 0x0000006400a67308 */ /* 0x0003e20000000800 */
[C---:B------:R-:W-:Y:S02]  /*80c0*/  FMUL.FTZ R41, R2.reuse, R93 ;  /* 0x0000005d02297220 */ /* 0x040fe40000410000 */
[--C-:B------:R-:W-:Y:S01]  /*80d0*/  FFMA.FTZ R107, R59, c[0x0][0x2d0], -R210.reuse ;  /* 0x0000b4003b6b7a23 */ /* 0x100fe200000108d2 */
[----:B--2---:R-:W-:Y:S01]  /*80e0*/  F2FP.PACK_AB R69, R113, R112 ;  /* 0x000000707145723e */ /* 0x004fe200000000ff */
[C---:B------:R-:W-:Y:S01]  /*80f0*/  FMUL.FTZ R37, R2.reuse, R97 ;  /* 0x0000006102257220 */ /* 0x040fe20000410000 */
[C---:B------:R-:W-:Y:S04]  /*8100*/  HMMA.16816.F32 R32, R128.reuse, R38, R32 ;  /* 0x000000268020723c */ /* 0x040fe80000001820 */
[----:B------:R-:W-:Y:S01]  /*8110*/  FMUL.FTZ R36, R2, R96 ;  /* 0x0000006002247220 */ /* 0x000fe20000410000 */
[----:B------:R-:W-:Y:S01]  /*8120*/  MUFU.EX2 R104, R104 ;  /* 0x0000006800687308 */ /* 0x000fe20000000800 */
[--C-:B------:R-:W-:Y:S02]  /*8130*/  FFMA.FTZ R106, R40, c[0x0][0x2d0], -R210.reuse ;  /* 0x0000b400286a7a23 */ /* 0x100fe400000108d2 */
[C---:B------:R-:W-:Y:S04]  /*8140*/  FMUL.FTZ R38, R0.reuse, R98 ;  /* 0x0000006200267220 */ /* 0x040fe80000410000 */
[C---:B------:R-:W-:Y:S02]  /*8150*/  FMUL.FTZ R39, R0.reuse, R99 ;  /* 0x0000006300277220 */ /* 0x040fe40000410000 */
[----:B------:R-:W-:Y:S01]  /*8160*/  FMUL.FTZ R59, R0, R79 ;  /* 0x0000004f003b7220 */ /* 0x000fe20000410000 */
[----:B------:R-:W2:Y:S01]  /*8170*/  MUFU.EX2 R105, R105 ;  /* 0x0000006900697308 */ /* 0x000ea20000000800 */
[----:B------:R-:W4:Y:S01]  /*8180*/  LDSM.16.MT88.4 R76, [R240+0x900] ;  /* 0x00090000f04c783b */ /* 0x000f220000004200 */
[--C-:B------:R-:W-:Y:S02]  /*8190*/  FFMA.FTZ R96, R162, c[0x0][0x2d0], -R210.reuse ;  /* 0x0000b400a2607a23 */ /* 0x100fe400000108d2 */
[C---:B------:R-:W-:Y:S03]  /*81a0*/  HMMA.16816.F32 R36, R128.reuse, R44, R36 ;  /* 0x0000002c8024723c */ /* 0x040fe60000001824 */
[C---:B------:R-:W-:Y:S02]  /*81b0*/  FMUL.FTZ R40, R2.reuse, R92 ;  /* 0x0000005c02287220 */ /* 0x040fe40000410000 */
[----:B-1----:R-:W-:Y:S01]  /*81c0*/  LDSM.16.MT88.4 R100, [R238+0x1900] ;  /* 0x00190000ee64783b */ /* 0x002fe20000004200 */
[----:B------:R-:W-:Y:S01]  /*81d0*/  FFMA.FTZ R92, R151, c[0x0][0x2d0], -R210 ;  /* 0x0000b400975c7a23 */ /* 0x000fe200000108d2 */
[----:B------:R1:W-:Y:S01]  /*81e0*/  MUFU.EX2 R162, R96 ;  /* 0x0000006000a27308 */ /* 0x0003e20000000800 */
[C---:B------:R-:W-:Y:S02]  /*81f0*/  FMUL.FTZ R45, R2.reuse, R89 ;  /* 0x00000059022d7220 */ /* 0x040fe40000410000 */
[C---:B------:R-:W-:Y:S03]  /*8200*/  HMMA.16816.F32 R40, R128.reuse, R46, R40 ;  /* 0x0000002e8028723c */ /* 0x040fe60000001828 */
[----:B------:R-:W-:Y:S02]  /*8210*/  FMUL.FTZ R44, R2, R88 ;  /* 0x00000058022c7220 */ /* 0x000fe40000410000 */
[----:B------:R-:W-:Y:S02]  /*8220*/  FFMA.FTZ R88, R141, c[0x0][0x2d0], -R204 ;  /* 0x0000b4008d587a23 */ /* 0x000fe400000108cc */
[C---:B------:R-:W-:Y:S01]  /*8230*/  FMUL.FTZ R46, R0.reuse, R90 ;  /* 0x0000005a002e7220 */ /* 0x040fe20000410000 */
[----:B------:R-:W-:Y:S01]  /*8240*/  MUFU.EX2 R106, R106 ;  /* 0x0000006a006a7308 */ /* 0x000fe20000000800 */
[----:B------:R-:W-:Y:S03]  /*8250*/  FMUL.FTZ R47, R0, R91 ;  /* 0x0000005b002f7220 */ /* 0x000fe60000410000 */
[----:B--2---:R-:W-:Y:S04]  /*8260*/  F2FP.PACK_AB R68, R105, R104 ;  /* 0x000000686944723e */ /* 0x004fe800000000ff */
[C---:B------:R-:W-:Y:S02]  /*8270*/  HMMA.16816.F32 R44, R128.reuse, R52, R44 ;  /* 0x00000034802c723c */ /* 0x040fe4000000182c */
[----:B------:R2:W5:Y:S01]  /*8280*/  MUFU.EX2 R141, R88 ;  /* 0x00000058008d7308 */ /* 0x0005620000000800 */
[----:B-1----:R-:W-:Y:S04]  /*8290*/  LDSM.16.MT88.4 R96, [R236+0x5100] ;  /* 0x00510000ec60783b */ /* 0x002fe80000004200 */
[C---:B------:R-:W-:Y:S01]  /*82a0*/  FMUL.FTZ R52, R2.reuse, R80 ;  /* 0x0000005002347220 */ /* 0x040fe20000410000 */
[C---:B------:R-:W-:Y:S04]  /*82b0*/  HMMA.16816.F32 R48, R128.reuse, R54, R48 ;  /* 0x000000368030723c */ /* 0x040fe80000001830 */
[----:B------:R-:W-:Y:S01]  /*82c0*/  FMUL.FTZ R53, R2, R81 ;  /* 0x0000005102357220 */ /* 0x000fe20000410000 */
[----:B------:R-:W1:Y:S02]  /*82d0*/  MUFU.EX2 R107, R107 ;  /* 0x0000006b006b7308 */ /* 0x000e640000000800 */
[C---:B------:R-:W-:Y:S02]  /*82e0*/  FMUL.FTZ R54, R0.reuse, R82 ;  /* 0x0000005200367220 */ /* 0x040fe40000410000 */
[----:B------:R-:W-:Y:S02]  /*82f0*/  FMUL.FTZ R55, R0, R83 ;  /* 0x0000005300377220 */ /* 0x000fe40000410000 */
[----:B------:R-:W4:Y:S04]  /*8300*/  LDSM.16.MT88.4 R80, [R238+0x900] ;  /* 0x00090000ee50783b */ /* 0x000f280000004200 */
[----:B------:R4:W-:Y:S01]  /*8310*/  MUFU.EX2 R151, R92 ;  /* 0x0000005c00977308 */ /* 0x0009e20000000800 */
[C---:B------:R-:W-:Y:S03]  /*8320*/  HMMA.16816.F32 R52, R128.reuse, R60, R52 ;  /* 0x0000003c8034723c */ /* 0x040fe60000001834 */
[----:B--2---:R-:W-:Y:S01]  /*8330*/  LDSM.16.MT88.4 R88, [R236+0x900] ;  /* 0x00090000ec58783b */ /* 0x004fe20000004200 */
[----:B-----5:R-:W-:Y:S03]  /*8340*/  F2FP.PACK_AB R71, R141, R216 ;  /* 0x000000d88d47723e */ /* 0x020fe600000000ff */
[C---:B------:R-:W-:Y:S01]  /*8350*/  FMUL.FTZ R60, R2.reuse, R72 ;  /* 0x00000048023c7220 */ /* 0x040fe20000410000 */
[C---:B------:R-:W-:Y:S01]  /*8360*/  HMMA.16816.F32 R56, R128.reuse, R62, R56 ;  /* 0x0000003e8038723c */ /* 0x040fe20000001838 */
[----:B------:R-:W-:Y:S03]  /*8370*/  MUFU.EX2 R211, R211 ;  /* 0x000000d300d37308 */ /* 0x000fe60000000800 */
[----:B------:R-:W-:Y:S01]  /*8380*/  FMUL.FTZ R61, R2, R73 ;  /* 0x00000049023d7220 */ /* 0x000fe20000410000 */
[----:B-1----:R-:W-:Y:S02]  /*8390*/  F2FP.PACK_AB R70, R107, R106 ;  /* 0x0000006a6b46723e */ /* 0x002fe400000000ff */
[C---:B------:R-:W-:Y:S02]  /*83a0*/  FMUL.FTZ R62, R0.reuse, R74 ;  /* 0x0000004a003e7220 */ /* 0x040fe40000410000 */
[----:B------:R-:W-:Y:S02]  /*83b0*/  FMUL.FTZ R63, R0, R75 ;  /* 0x0000004b003f7220 */ /* 0x000fe40000410000 */
[----:B------:R-:W1:Y:S01]  /*83c0*/  LDSM.16.MT88.4 R72, [R237+0x900] ;  /* 0x00090000ed48783b */ /* 0x000e620000004200 */
[----:B------:R-:W-:Y:S04]  /*83d0*/  MUFU.EX2 R208, R208 ;  /* 0x000000d000d07308 */ /* 0x000fe80000000800 */
[C---:B------:R-:W-:Y:S03]  /*83e0*/  HMMA.16816.F32 R60, R128.reuse, R84, R60 ;  /* 0x00000054803c723c */ /* 0x040fe6000000183c */
[----:B----4-:R-:W-:Y:S03]  /*83f0*/  LDSM.16.MT88.4 R92, [R237+0x5100] ;  /* 0x00510000ed5c783b */ /* 0x010fe60000004200 */
[----:B------:R-:W-:Y:S02]  /*8400*/  MUFU.EX2 R209, R209 ;  /* 0x000000d100d17308 */ /* 0x000fe40000000800 */
[----:B------:R-:W-:Y:S03]  /*8410*/  HMMA.16816.F32 R64, R128, R86, R64 ;  /* 0x000000568040723c */ /* 0x000fe60000001840 */
[----:B------:R-:W2:Y:S05]  /*8420*/  LDSM.16.MT88.4 R84, [R240+0x4900] ;  /* 0x00490000f054783b */ /* 0x000eaa0000004200 */
[C---:B------:R-:W-:Y:S01]  /*8430*/  HMMA.16816.F32 R4, R68.reuse, R76, R4 ;  /* 0x0000004c4404723c */ /* 0x040fe20000001804 */
[----:B------:R-:W-:Y:S07]  /*8440*/  MUFU.EX2 R207, R207 ;  /* 0x000000cf00cf7308 */ /* 0x000fee0000000800 */
[C---:B------:R-:W-:Y:S01]  /*8450*/  HMMA.16816.F32 R8, R68.reuse, R78, R8 ;  /* 0x0000004e4408723c */ /* 0x040fe20000001808 */
[----:B------:R-:W4:Y:S02]  /*8460*/  LDSM.16.MT88.4 R76, [R238+0x4900] ;  /* 0x00490000ee4c783b */ /* 0x000f240000004200 */
[----:B------:R-:W-:Y:S05]  /*8470*/  MUFU.EX2 R205, R205 ;  /* 0x000000cd00cd7308 */ /* 0x000fea0000000800 */
[C---:B------:R-:W-:Y:S05]  /*8480*/  HMMA.16816.F32 R12, R68.reuse, R80, R12 ;  /* 0x00000050440c723c */ /* 0x040fea000000180c */
[----:B------:R-:W-:Y:S02]  /*8490*/  MUFU.EX2 R134, R134 ;  /* 0x0000008600867308 */ /* 0x000fe40000000800 */
[--C-:B------:R-:W-:Y:S01]  /*84a0*/  FFMA.FTZ R80, R142, c[0x0][0x2d0], -R210.reuse ;  /* 0x0000b4008e507a23 */ /* 0x100fe200000108d2 */
[C---:B------:R-:W-:Y:S07]  /*84b0*/  HMMA.16816.F32 R16, R68.reuse, R82, R16 ;  /* 0x000000524410723c */ /* 0x040fee0000001810 */
[----:B------:R5:W2:Y:S01]  /*84c0*/  MUFU.EX2 R142, R80 ;  /* 0x00000050008e7308 */ /* 0x000aa20000000800 */
[C---:B-1----:R-:W-:Y:S08]  /*84d0*/  HMMA.16816.F32 R20, R68.reuse, R72, R20 ;  /* 0x000000484414723c */ /* 0x042ff00000001814 */
[C---:B------:R-:W-:Y:S01]  /*84e0*/  HMMA.16816.F32 R24, R68.reuse, R74, R24 ;  /* 0x0000004a4418723c */ /* 0x040fe20000001818 */
[----:B------:R-:W1:Y:S07]  /*84f0*/  LDSM.16.MT88.4 R72, [R237+0x4900] ;  /* 0x00490000ed48783b */ /* 0x000e6e0000004200 */
[C---:B------:R-:W-:Y:S01]  /*8500*/  HMMA.16816.F32 R28, R68.reuse, R88, R28 ;  /* 0x00000058441c723c */ /* 0x040fe2000000181c */
[----:B-----5:R-:W5:Y:S07]  /*8510*/  LDSM.16.MT88.4 R80, [R236+0x4900] ;  /* 0x00490000ec50783b */ /* 0x020f6e0000004200 */
[C---:B------:R-:W-:Y:S04]  /*8520*/  HMMA.16816.F32 R32, R68.reuse, R90, R32 ;  /* 0x0000005a4420723c */ /* 0x040fe80000001820 */
[----:B------:R-:W-:Y:S02]  /*8530*/  FFMA.FTZ R89, R153, c[0x0][0x2d0], -R210 ;  /* 0x0000b40099597a23 */ /* 0x000fe400000108d2 */
[----:B------:R-:W-:Y:S02]  /*8540*/  FFMA.FTZ R88, R150, c[0x0][0x2d0], -R204 ;  /* 0x0000b40096587a23 */ /* 0x000fe400000108cc */
[C---:B--2---:R-:W-:Y:S01]  /*8550*/  HMMA.16816.F32 R36, R68.reuse, R84, R36 ;  /* 0x000000544424723c */ /* 0x044fe20000001824 */
[----:B------:R-:W-:Y:S03]  /*8560*/  MUFU.EX2 R146, R89 ;  /* 0x0000005900927308 */ /* 0x000fe60000000800 */
[----:B------:R-:W-:Y:S03]  /*8570*/  FFMA.FTZ R90, R121, c[0x0][0x2d0], -R210 ;  /* 0x0000b400795a7a23 */ /* 0x000fe600000108d2 */
[--C-:B------:R-:W-:Y:S01]  /*8580*/  FFMA.FTZ R85, R154, c[0x0][0x2d0], -R204.reuse ;  /* 0x0000b4009a557a23 */ /* 0x100fe200000108cc */
[C---:B------:R-:W-:Y:S03]  /*8590*/  HMMA.16816.F32 R40, R68.reuse, R86, R40 ;  /* 0x000000564428723c */ /* 0x040fe60000001828 */
[----:B------:R-:W2:Y:S01]  /*85a0*/  MUFU.EX2 R153, R90 ;  /* 0x0000005a00997308 */ /* 0x000ea20000000800 */
[--C-:B------:R-:W-:Y:S03]  /*85b0*/  FFMA.FTZ R84, R159, c[0x0][0x2d0], -R204.reuse ;  /* 0x0000b4009f547a23 */ /* 0x100fe600000108cc */
[----:B------:R-:W-:Y:S01]  /*85c0*/  FFMA.FTZ R86, R155, c[0x0][0x2d0], -R204 ;  /* 0x0000b4009b567a23 */ /* 0x000fe200000108cc */
[C---:B----4-:R-:W-:Y:S05]  /*85d0*/  HMMA.16816.F32 R44, R68.reuse, R76, R44 ;  /* 0x0000004c442c723c */ /* 0x050fea000000182c */
[----:B------:R-:W-:Y:S03]  /*85e0*/  MUFU.EX2 R154, R85 ;  /* 0x00000055009a7308 */ /* 0x000fe60000000800 */
[C---:B------:R-:W-:Y:S01]  /*85f0*/  HMMA.16816.F32 R48, R68.reuse, R78, R48 ;  /* 0x0000004e4430723c */ /* 0x040fe20000001830 */
[----:B------:R-:W4:Y:S06]  /*8600*/  LDSM.16.MT88.4 R76, [R240+0x1100] ;  /* 0x00110000f04c783b */ /* 0x000f2c0000004200 */
[----:B------:R2:W-:Y:S01]  /*8610*/  MUFU.EX2 R155, R86 ;  /* 0x00000056009b7308 */ /* 0x0005e20000000800 */
[C---:B-1----:R-:W-:Y:S08]  /*8620*/  HMMA.16816.F32 R52, R68.reuse, R72, R52 ;  /* 0x000000484434723c */ /* 0x042ff00000001834 */
[C---:B------:R-:W-:Y:S01]  /*8630*/  HMMA.16816.F32 R56, R68.reuse, R74, R56 ;  /* 0x0000004a4438723c */ /* 0x040fe20000001838 */
[----:B------:R-:W1:Y:S01]  /*8640*/  MUFU.EX2 R159, R84 ;  /* 0x00000054009f7308 */ /* 0x000e620000000800 */
[----:B------:R-:W4:Y:S06]  /*8650*/  LDSM.16.MT88.4 R72, [R238+0x1100] ;  /* 0x00110000ee48783b */ /* 0x000f2c0000004200 */
[C---:B-----5:R-:W-:Y:S03]  /*8660*/  HMMA.16816.F32 R60, R68.reuse, R80, R60 ;  /* 0x00000050443c723c */ /* 0x060fe6000000183c */
[----:B------:R-:W5:Y:S01]  /*8670*/  MUFU.EX2 R150, R88 ;  /* 0x0000005800967308 */ /* 0x000f620000000800 */
[----:B--2---:R-:W-:Y:S04]  /*8680*/  FFMA.FTZ R86, R158, c[0x0][0x2d0], -R210 ;  /* 0x0000b4009e567a23 */ /* 0x004fe800000108d2 */
[----:B------:R-:W-:Y:S01]  /*8690*/  HMMA.16816.F32 R64, R68, R82, R64 ;  /* 0x000000524440723c */ /* 0x000fe20000001840 */
[----:B------:R-:W2:Y:S04]  /*86a0*/  LDSM.16.MT88.4 R80, [R237+0x1100] ;  /* 0x00110000ed50783b */ /* 0x000ea80000004200 */
[----:B------:R4:W-:Y:S02]  /*86b0*/  MUFU.EX2 R158, R86 ;  /* 0x00000056009e7308 */ /* 0x0009e40000000800 */
[----:B------:R-:W-:Y:S01]  /*86c0*/  F2FP.PACK_AB R68, R151, R142 ;  /* 0x0000008e9744723e */ /* 0x000fe200000000ff */
[----:B---3--:R-:W-:Y:S01]  /*86d0*/  FFMA.FTZ R198, R0, R123, R198 ;  /* 0x0000007b00c67223 */ /* 0x008fe200000100c6 */
[----:B------:R-:W-:Y:S03]  /*86e0*/  F2FP.PACK_AB R70, R153, R146 ;  /* 0x000000929946723e */ /* 0x000fe600000000ff */
[----:B-1----:R-:W-:Y:S01]  /*86f0*/  F2FP.PACK_AB R71, R159, R154 ;  /* 0x0000009a9f47723e */ /* 0x002fe200000000ff */
[----:B------:R-:W-:Y:S04]  /*8700*/  FADD.FTZ R197, R197, R198 ;  /* 0x000000c6c5c57221 */ /* 0x000fe80000010000 */
[----:B------:R-:W-:Y:S01]  /*8710*/  FADD.FTZ R196, R196, R197 ;  /* 0x000000c5c4c47221 */ /* 0x000fe20000010000 */
[----:B-----5:R-:W-:Y:S01]  /*8720*/  F2FP.PACK_AB R69, R155, R150 ;  /* 0x000000969b45723e */ /* 0x020fe200000000ff */
[----:B------:R-:W-:Y:S02]  /*8730*/  FFMA.FTZ R88, R165, c[0x0][0x2d0], -R210 ;  /* 0x0000b400a5587a23 */ /* 0x000fe400000108d2 */
[----:B------:R-:W-:Y:S02]  /*8740*/  FADD.FTZ R135, R135, R196 ;  /* 0x000000c487877221 */ /* 0x000fe40000010000 */
[----:B------:R1:W3:Y:S02]  /*8750*/  MUFU.EX2 R165, R88 ;  /* 0x0000005800a57308 */ /* 0x0002e40000000800 */
[C---:B----4-:R-:W-:Y:S01]  /*8760*/  HMMA.16816.F32 R4, R68.reuse, R76, R4 ;  /* 0x0000004c4404723c */ /* 0x050fe20000001804 */
[----:B------:R-:W4:Y:S02]  /*8770*/  LDSM.16.MT88.4 R84, [R236+0x1100] ;  /* 0x00110000ec54783b */ /* 0x000f240000004200 */
[----:B------:R-:W-:Y:S01]  /*8780*/  FADD.FTZ R112, R112, R135 ;  /* 0x0000008770707221 */ /* 0x000fe20000010000 */
[----:B------:R-:W-:Y:S04]  /*8790*/  MOV R135, R132 ;  /* 0x0000008400877202 */ /* 0x000fe80000000f00 */
[C---:B------:R-:W-:Y:S01]  /*87a0*/  HMMA.16816.F32 R8, R68.reuse, R78, R8 ;  /* 0x0000004e4408723c */ /* 0x040fe20000001808 */
[----:B------:R-:W5:Y:S07]  /*87b0*/  LDSM.16.MT88.4 R76, [R240+0x5100] ;  /* 0x00510000f04c783b */ /* 0x000f6e0000004200 */
[C---:B------:R-:W-:Y:S01]  /*87c0*/  HMMA.16816.F32 R12, R68.reuse, R72, R12 ;  /* 0x00000048440c723c */ /* 0x040fe2000000180c */
[----:B-1----:R-:W1:Y:S07]  /*87d0*/  LDSM.16.MT88.4 R88, [R238+0x5100] ;  /* 0x00510000ee58783b */ /* 0x002e6e0000004200 */
[C---:B------:R-:W-:Y:S01]  /*87e0*/  HMMA.16816.F32 R16, R68.reuse, R74, R16 ;  /* 0x0000004a4410723c */ /* 0x040fe20000001810 */
[----:B------:R-:W1:Y:S07]  /*87f0*/  LDSM.16.MT88.4 R72, [R240+0x1900] ;  /* 0x00190000f048783b */ /* 0x000e6e0000004200 */
[C---:B--2---:R-:W-:Y:S08]  /*8800*/  HMMA.16816.F32 R20, R68.reuse, R80, R20 ;  /* 0x000000504414723c */ /* 0x044ff00000001814 */
[C---:B------:R-:W-:Y:S01]  /*8810*/  HMMA.16816.F32 R24, R68.reuse, R82, R24 ;  /* 0x000000524418723c */ /* 0x040fe20000001818 */
[----:B------:R-:W2:Y:S07]  /*8820*/  LDSM.16.MT88.4 R80, [R237+0x1900] ;  /* 0x00190000ed50783b */ /* 0x000eae0000004200 */
[C---:B----4-:R-:W-:Y:S08]  /*8830*/  HMMA.16816.F32 R28, R68.reuse, R84, R28 ;  /* 0x00000054441c723c */ /* 0x050ff0000000181c */
[C---:B------:R-:W-:Y:S01]  /*8840*/  HMMA.16816.F32 R32, R68.reuse, R86, R32 ;  /* 0x000000564420723c */ /* 0x040fe20000001820 */
[----:B------:R-:W-:Y:S07]  /*8850*/  LDSM.16.MT88.4 R84, [R238+0x5900] ;  /* 0x00590000ee54783b */ /* 0x000fee0000004200 */
[C---:B-----5:R-:W-:Y:S08]  /*8860*/  HMMA.16816.F32 R36, R68.reuse, R76, R36 ;  /* 0x0000004c4424723c */ /* 0x060ff00000001824 */
[C---:B------:R-:W-:Y:S01]  /*8870*/  HMMA.16816.F32 R40, R68.reuse, R78, R40 ;  /* 0x0000004e4428723c */ /* 0x040fe20000001828 */
[----:B------:R-:W4:Y:S07]  /*8880*/  LDSM.16.MT88.4 R76, [R236+0x1900] ;  /* 0x00190000ec4c783b */ /* 0x000f2e0000004200 */
[C---:B-1----:R-:W-:Y:S07]  /*8890*/  HMMA.16816.F32 R44, R68.reuse, R88, R44 ;  /* 0x00000058442c723c */ /* 0x042fee000000182c */
[--C-:B------:R-:W-:Y:S01]  /*88a0*/  FFMA.FTZ R88, R127, c[0x0][0x2d0], -R210.reuse ;  /* 0x0000b4007f587a23 */ /* 0x100fe200000108d2 */
[C---:B------:R-:W-:Y:S03]  /*88b0*/  HMMA.16816.F32 R48, R68.reuse, R90, R48 ;  /* 0x0000005a4430723c */ /* 0x040fe60000001830 */
[----:B------:R1:W-:Y:S01]  /*88c0*/  MUFU.EX2 R115, R88 ;  /* 0x0000005800737308 */ /* 0x0003e20000000800 */
[--C-:B------:R-:W-:Y:S03]  /*88d0*/  FFMA.FTZ R89, R120, c[0x0][0x2d0], -R210.reuse ;  /* 0x0000b40078597a23 */ /* 0x100fe600000108d2 */
[----:B------:R-:W-:Y:S01]  /*88e0*/  FFMA.FTZ R91, R125, c[0x0][0x2d0], -R210 ;  /* 0x0000b4007d5b7a23 */ /* 0x000fe200000108d2 */
[C---:B------:R-:W-:Y:S04]  /*88f0*/  HMMA.16816.F32 R52, R68.reuse, R92, R52 ;  /* 0x0000005c4434723c */ /* 0x040fe80000001834 */
[----:B------:R-:W-:Y:S01]  /*8900*/  FFMA.FTZ R90, R164, c[0x0][0x2d0], -R204 ;  /* 0x0000b400a45a7a23 */ /* 0x000fe200000108cc */
[----:B------:R5:W-:Y:S02]  /*8910*/  MUFU.EX2 R122, R91 ;  /* 0x0000005b007a7308 */ /* 0x000be40000000800 */
[----:B------:R-:W-:Y:S01]  /*8920*/  FFMA.FTZ R92, R126, c[0x0][0x2d0], -R210 ;  /* 0x0000b4007e5c7a23 */ /* 0x000fe200000108d2 */
[C---:B------:R-:W-:Y:S07]  /*8930*/  HMMA.16816.F32 R56, R68.reuse, R94, R56 ;  /* 0x0000005e4438723c */ /* 0x040fee0000001838 */
[----:B------:R2:W-:Y:S01]  /*8940*/  MUFU.EX2 R120, R92 ;  /* 0x0000005c00787308 */ /* 0x0005e20000000800 */
[C---:B------:R-:W-:Y:S04]  /*8950*/  HMMA.16816.F32 R60, R68.reuse, R96, R60 ;  /* 0x00000060443c723c */ /* 0x040fe8000000183c */
[----:B-1----:R-:W-:Y:S02]  /*8960*/  FFMA.FTZ R88, R124, c[0x0][0x2d0], -R204 ;  /* 0x0000b4007c587a23 */ /* 0x002fe400000108cc */
[----:B------:R-:W-:Y:S01]  /*8970*/  LDSM.16.MT88.4 R124, [R240+0x3900] ;  /* 0x00390000f07c783b */ /* 0x000fe20000004200 */
[----:B------:R-:W-:Y:S01]  /*8980*/  FFMA.FTZ R97, R170, c[0x0][0x2d0], -R210 ;  /* 0x0000b400aa617a23 */ /* 0x000fe200000108d2 */
[----:B------:R-:W-:Y:S01]  /*8990*/  HMMA.16816.F32 R64, R68, R98, R64 ;  /* 0x000000624440723c */ /* 0x000fe20000001840 */
[----:B------:R1:W1:Y:S03]  /*89a0*/  MUFU.EX2 R114, R89 ;  /* 0x0000005900727308 */ /* 0x0002660000000800 */
[--C-:B------:R-:W-:Y:S02]  /*89b0*/  FFMA.FTZ R96, R169, c[0x0][0x2d0], -R204.reuse ;  /* 0x0000b400a9607a23 */ /* 0x100fe400000108cc */
[----:B-----5:R-:W-:Y:S01]  /*89c0*/  FFMA.FTZ R91, R160, c[0x0][0x2d0], -R204 ;  /* 0x0000b400a05b7a23 */ /* 0x020fe200000108cc */
[----:B---3--:R-:W-:Y:S01]  /*89d0*/  F2FP.PACK_AB R68, R165, R158 ;  /* 0x0000009ea544723e */ /* 0x008fe200000000ff */
[----:B------:R-:W-:Y:S01]  /*89e0*/  FFMA.FTZ R98, R140, c[0x0][0x2d0], -R210 ;  /* 0x0000b4008c627a23 */ /* 0x000fe200000108d2 */
[----:B------:R-:W-:Y:S02]  /*89f0*/  F2FP.PACK_AB R70, R167, R162 ;  /* 0x000000a2a746723e */ /* 0x000fe400000000ff */
[----:B------:R-:W-:Y:S01]  /*8a00*/  MUFU.EX2 R164, R90 ;  /* 0x0000005a00a47308 */ /* 0x000fe20000000800 */
[----:B------:R-:W-:Y:S02]  /*8a10*/  F2FP.PACK_AB R69, R171, R166 ;  /* 0x000000a6ab45723e */ /* 0x000fe400000000ff */
[----:B------:R-:W-:Y:S01]  /*8a20*/  F2FP.PACK_AB R71, R152, R144 ;  /* 0x000000909847723e */ /* 0x000fe200000000ff */
[----:B--2---:R-:W-:Y:S06]  /*8a30*/  LDSM.16.MT88.4 R92, [R237+0x6100] ;  /* 0x00610000ed5c783b */ /* 0x004fec0000004200 */
[C---:B------:R-:W-:Y:S01]  /*8a40*/  HMMA.16816.F32 R4, R68.reuse, R72, R4 ;  /* 0x000000484404723c */ /* 0x040fe20000001804 */
[----:B------:R-:W-:Y:S02]  /*8a50*/  MUFU.EX2 R160, R91 ;  /* 0x0000005b00a07308 */ /* 0x000fe40000000800 */
[--C-:B-1----:R-:W-:Y:S05]  /*8a60*/  FFMA.FTZ R89, R168, c[0x0][0x2d0], -R204.reuse ;  /* 0x0000b400a8597a23 */ /* 0x102fea00000108cc */
[C---:B------:R-:W-:Y:S01]  /*8a70*/  HMMA.16816.F32 R8, R68.reuse, R74, R8 ;  /* 0x0000004a4408723c */ /* 0x040fe20000001808 */
[----:B------:R-:W1:Y:S02]  /*8a80*/  LDSM.16.MT88.4 R72, [R240+0x5900] ;  /* 0x00590000f048783b */ /* 0x000e640000004200 */
[----:B------:R-:W-:Y:S05]  /*8a90*/  MUFU.EX2 R170, R97 ;  /* 0x0000006100aa7308 */ /* 0x000fea0000000800 */
[C---:B------:R-:W-:Y:S05]  /*8aa0*/  HMMA.16816.F32 R12, R68.reuse, R100, R12 ;  /* 0x00000064440c723c */ /* 0x040fea000000180c */
[----:B------:R-:W-:Y:S02]  /*8ab0*/  MUFU.EX2 R140, R98 ;  /* 0x00000062008c7308 */ /* 0x000fe40000000800 */
[--C-:B------:R-:W-:Y:S01]  /*8ac0*/  FFMA.FTZ R101, R163, c[0x0][0x2d0], -R204.reuse ;  /* 0x0000b400a3657a23 */ /* 0x100fe200000108cc */
[C---:B------:R-:W-:Y:S04]  /*8ad0*/  HMMA.16816.F32 R16, R68.reuse, R102, R16 ;  /* 0x000000664410723c */ /* 0x040fe80000001810 */
[--C-:B------:R-:W-:Y:S03]  /*8ae0*/  FFMA.FTZ R100, R157, c[0x0][0x2d0], -R204.reuse ;  /* 0x0000b4009d647a23 */ /* 0x100fe600000108cc */
[----:B------:R2:W-:Y:S01]  /*8af0*/  MUFU.EX2 R169, R96 ;  /* 0x0000006000a97308 */ /* 0x0005e20000000800 */
[C---:B------:R-:W-:Y:S04]  /*8b00*/  HMMA.16816.F32 R20, R68.reuse, R80, R20 ;  /* 0x000000504414723c */ /* 0x040fe80000001814 */
[----:B------:R-:W-:Y:S04]  /*8b10*/  FFMA.FTZ R102, R161, c[0x0][0x2d0], -R204 ;  /* 0x0000b400a1667a23 */ /* 0x000fe800000108cc */
[C---:B------:R-:W-:Y:S01]  /*8b20*/  HMMA.16816.F32 R24, R68.reuse, R82, R24 ;  /* 0x000000524418723c */ /* 0x040fe20000001818 */
[----:B------:R-:W3:Y:S01]  /*8b30*/  LDSM.16.MT88.4 R80, [R237+0x5900] ;  /* 0x00590000ed50783b */ /* 0x000ee20000004200 */
[----:B------:R-:W-:Y:S06]  /*8b40*/  MUFU.EX2 R161, R102 ;  /* 0x0000006600a17308 */ /* 0x000fec0000000800 */
[C---:B----4-:R-:W-:Y:S04]  /*8b50*/  HMMA.16816.F32 R28, R68.reuse, R76, R28 ;  /* 0x0000004c441c723c */ /* 0x050fe8000000181c */
[----:B------:R-:W-:Y:S01]  /*8b60*/  MUFU.EX2 R163, R101 ;  /* 0x0000006500a37308 */ /* 0x000fe20000000800 */
[----:B--2---:R-:W-:Y:S03]  /*8b70*/  LDSM.16.MT88.4 R96, [R238+0x2900] ;  /* 0x00290000ee60783b */ /* 0x004fe60000004200 */
[C---:B------:R-:W-:Y:S06]  /*8b80*/  HMMA.16816.F32 R32, R68.reuse, R78, R32 ;  /* 0x0000004e4420723c */ /* 0x040fec0000001820 */
[----:B------:R2:W-:Y:S01]  /*8b90*/  MUFU.EX2 R157, R100 ;  /* 0x00000064009d7308 */ /* 0x0005e20000000800 */
[----:B------:R-:W4:Y:S01]  /*8ba0*/  LDSM.16.MT88.4 R76, [R236+0x5900] ;  /* 0x00590000ec4c783b */ /* 0x000f220000004200 */
[C---:B-1----:R-:W-:Y:S08]  /*8bb0*/  HMMA.16816.F32 R36, R68.reuse, R72, R36 ;  /* 0x000000484424723c */ /* 0x042ff00000001824 */
[C---:B------:R-:W-:Y:S01]  /*8bc0*/  HMMA.16816.F32 R40, R68.reuse, R74, R40 ;  /* 0x0000004a4428723c */ /* 0x040fe20000001828 */
[----:B------:R-:W1:Y:S01]  /*8bd0*/  LDSM.16.MT88.4 R72, [R240+0x2100] ;  /* 0x00210000f048783b */ /* 0x000e620000004200 */
[----:B------:R5:W1:Y:S06]  /*8be0*/  MUFU.EX2 R168, R89 ;  /* 0x0000005900a87308 */ /* 0x000a6c0000000800 */
[C---:B------:R-:W-:Y:S04]  /*8bf0*/  HMMA.16816.F32 R44, R68.reuse, R84, R44 ;  /* 0x00000054442c723c */ /* 0x040fe8000000182c */
[----:B------:R4:W1:Y:S01]  /*8c00*/  MUFU.EX2 R121, R88 ;  /* 0x0000005800797308 */ /* 0x0008620000000800 */
[----:B--2---:R-:W-:Y:S03]  /*8c10*/  LDSM.16.MT88.4 R100, [R236+0x3900] ;  /* 0x00390000ec64783b */ /* 0x004fe60000004200 */
[C---:B------:R-:W-:Y:S05]  /*8c20*/  HMMA.16816.F32 R48, R68.reuse, R86, R48 ;  /* 0x000000564430723c */ /* 0x040fea0000001830 */
[----:B------:R-:W2:Y:S03]  /*8c30*/  LDSM.16.MT88.4 R84, [R238+0x2100] ;  /* 0x00210000ee54783b */ /* 0x000ea60000004200 */
[C---:B---3--:R-:W-:Y:S04]  /*8c40*/  HMMA.16816.F32 R52, R68.reuse, R80, R52 ;  /* 0x000000504434723c */ /* 0x048fe80000001834 */
[--C-:B-----5:R-:W-:Y:S04]  /*8c50*/  FFMA.FTZ R89, R156, c[0x0][0x2d0], -R210.reuse ;  /* 0x0000b4009c597a23 */ /* 0x120fe800000108d2 */
[C---:B------:R-:W-:Y:S01]  /*8c60*/  HMMA.16816.F32 R56, R68.reuse, R82, R56 ;  /* 0x000000524438723c */ /* 0x040fe20000001838 */
[----:B------:R-:W3:Y:S01]  /*8c70*/  LDSM.16.MT88.4 R80, [R237+0x2100] ;  /* 0x00210000ed50783b */ /* 0x000ee20000004200 */
[----:B------:R-:W-:Y:S02]  /*8c80*/  MUFU.EX2 R156, R89 ;  /* 0x00000059009c7308 */ /* 0x000fe40000000800 */
[--C-:B----4-:R-:W-:Y:S04]  /*8c90*/  FFMA.FTZ R88, R148, c[0x0][0x2d0], -R210.reuse ;  /* 0x0000b40094587a23 */ /* 0x110fe800000108d2 */
[C---:B------:R-:W-:Y:S04]  /*8ca0*/  HMMA.16816.F32 R60, R68.reuse, R76, R60 ;  /* 0x0000004c443c723c */ /* 0x040fe8000000183c */
[----:B------:R4:W5:Y:S04]  /*8cb0*/  MUFU.EX2 R148, R88 ;  /* 0x0000005800947308 */ /* 0x0009680000000800 */
[----:B------:R-:W-:Y:S01]  /*8cc0*/  HMMA.16816.F32 R64, R68, R78, R64 ;  /* 0x0000004e4440723c */ /* 0x000fe20000001840 */
[----:B------:R-:W3:Y:S06]  /*8cd0*/  LDSM.16.MT88.4 R76, [R236+0x2100] ;  /* 0x00210000ec4c783b */ /* 0x000eec0000004200 */
[----:B------:R-:W-:Y:S02]  /*8ce0*/  F2FP.PACK_AB R68, R115, R114 ;  /* 0x000000727344723e */ /* 0x000fe400000000ff */
[----:B------:R-:W-:Y:S03]  /*8cf0*/  F2FP.PACK_AB R70, R122, R120 ;  /* 0x000000787a46723e */ /* 0x000fe600000000ff */
[----:B-1----:R-:W-:Y:S02]  /*8d00*/  F2FP.PACK_AB R69, R164, R168 ;  /* 0x000000a8a445723e */ /* 0x002fe400000000ff */
[----:B------:R-:W-:Y:S01]  /*8d10*/  F2FP.PACK_AB R71, R160, R121 ;  /* 0x00000079a047723e */ /* 0x000fe200000000ff */
[----:B----4-:R-:W-:Y:S06]  /*8d20*/  LDSM.16.MT88.4 R88, [R238+0x6100] ;  /* 0x00610000ee58783b */ /* 0x010fec0000004200 */
[C---:B------:R-:W-:Y:S08]  /*8d30*/  HMMA.16816.F32 R4, R68.reuse, R72, R4 ;  /* 0x000000484404723c */ /* 0x040ff00000001804 */
[C---:B------:R-:W-:Y:S01]  /*8d40*/  HMMA.16816.F32 R8, R68.reuse, R74, R8 ;  /* 0x0000004a4408723c */ /* 0x040fe20000001808 */
[----:B------:R-:W1:Y:S07]  /*8d50*/  LDSM.16.MT88.4 R72, [R240+0x6100] ;  /* 0x00610000f048783b */ /* 0x000e6e0000004200 */
[C---:B--2---:R-:W-:Y:S08]  /*8d60*/  HMMA.16816.F32 R12, R68.reuse, R84, R12 ;  /* 0x00000054440c723c */ /* 0x044ff0000000180c */
[C---:B------:R-:W-:Y:S01]  /*8d70*/  HMMA.16816.F32 R16, R68.reuse, R86, R16 ;  /* 0x000000564410723c */ /* 0x040fe20000001810 */
[----:B------:R-:W2:Y:S07]  /*8d80*/  LDSM.16.MT88.4 R84, [R236+0x6100] ;  /* 0x00610000ec54783b */ /* 0x000eae0000004200 */
[C---:B---3--:R-:W-:Y:S08]  /*8d90*/  HMMA.16816.F32 R20, R68.reuse, R80, R20 ;  /* 0x000000504414723c */ /* 0x048ff00000001814 */
[C---:B------:R-:W-:Y:S01]  /*8da0*/  HMMA.16816.F32 R24, R68.reuse, R82, R24 ;  /* 0x000000524418723c */ /* 0x040fe20000001818 */
[----:B------:R-:W3:Y:S07]  /*8db0*/  LDSM.16.MT88.4 R80, [R240+0x2900] ;  /* 0x00290000f050783b */ /* 0x000eee0000004200 */
[C---:B------:R-:W-:Y:S08]  /*8dc0*/  HMMA.16816.F32 R28, R68.reuse, R76, R28 ;  /* 0x0000004c441c723c */ /* 0x040ff0000000181c */
[C---:B------:R-:W-:Y:S01]  /*8dd0*/  HMMA.16816.F32 R32, R68.reuse, R78, R32 ;  /* 0x0000004e4420723c */ /* 0x040fe20000001820 */
[----:B------:R-:W4:Y:S07]  /*8de0*/  LDSM.16.MT88.4 R76, [R237+0x2900] ;  /* 0x00290000ed4c783b */ /* 0x000f2e0000004200 */
[C---:B-1----:R-:W-:Y:S08]  /*8df0*/  HMMA.16816.F32 R36, R68.reuse, R72, R36 ;  /* 0x000000484424723c */ /* 0x042ff00000001824 */
[C---:B------:R-:W-:Y:S01]  /*8e00*/  HMMA.16816.F32 R40, R68.reuse, R74, R40 ;  /* 0x0000004a4428723c */ /* 0x040fe20000001828 */
[----:B------:R-:W1:Y:S07]  /*8e10*/  LDSM.16.MT88.4 R72, [R236+0x2900] ;  /* 0x00290000ec48783b */ /* 0x000e6e0000004200 */
[C---:B------:R-:W-:Y:S07]  /*8e20*/  HMMA.16816.F32 R44, R68.reuse, R88, R44 ;  /* 0x00000058442c723c */ /* 0x040fee000000182c */
[--C-:B------:R-:W-:Y:S01]  /*8e30*/  FFMA.FTZ R88, R149, c[0x0][0x2d0], -R210.reuse ;  /* 0x0000b40095587a23 */ /* 0x100fe200000108d2 */
[C---:B------:R-:W-:Y:S03]  /*8e40*/  HMMA.16816.F32 R48, R68.reuse, R90, R48 ;  /* 0x0000005a4430723c */ /* 0x040fe60000001830 */
[----:B------:R-:W-:Y:S01]  /*8e50*/  MUFU.EX2 R149, R88 ;  /* 0x0000005800957308 */ /* 0x000fe20000000800 */
[--C-:B------:R-:W-:Y:S03]  /*8e60*/  FFMA.FTZ R89, R145, c[0x0][0x2d0], -R210.reuse ;  /* 0x0000b40091597a23 */ /* 0x100fe600000108d2 */
[--C-:B------:R-:W-:Y:S01]  /*8e70*/  FFMA.FTZ R91, R147, c[0x0][0x2d0], -R210.reuse ;  /* 0x0000b400935b7a23 */ /* 0x100fe200000108d2 */
[C---:B------:R-:W-:Y:S04]  /*8e80*/  HMMA.16816.F32 R52, R68.reuse, R92, R52 ;  /* 0x0000005c4434723c */ /* 0x040fe80000001834 */
[--C-:B------:R-:W-:Y:S01]  /*8e90*/  FFMA.FTZ R90, R143, c[0x0][0x2d0], -R210.reuse ;  /* 0x0000b4008f5a7a23 */ /* 0x100fe200000108d2 */
[----:B------:R-:W1:Y:S01]  /*8ea0*/  MUFU.EX2 R147, R91 ;  /* 0x0000005b00937308 */ /* 0x000e620000000800 */
[----:B------:R-:W-:Y:S02]  /*8eb0*/  FFMA.FTZ R210, R206, c[0x0][0x2d0], -R210 ;  /* 0x0000b400ced27a23 */ /* 0x000fe400000108d2 */
[C---:B------:R-:W-:Y:S01]  /*8ec0*/  HMMA.16816.F32 R56, R68.reuse, R94, R56 ;  /* 0x0000005e4438723c */ /* 0x040fe20000001838 */
[----:B------:R-:W-:Y:S03]  /*8ed0*/  LDSM.16.MT88.4 R92, [R237+0x7100] ;  /* 0x00710000ed5c783b */ /* 0x000fe60000004200 */
[--C-:B------:R-:W-:Y:S01]  /*8ee0*/  FFMA.FTZ R206, R203, c[0x0][0x2d0], -R204.reuse ;  /* 0x0000b400cbce7a23 */ /* 0x100fe200000108cc */
[----:B------:R-:W-:Y:S01]  /*8ef0*/  MOV R203, R122 ;  /* 0x0000007a00cb7202 */ /* 0x000fe20000000f00 */
[----:B------:R-:W-:Y:S01]  /*8f00*/  FFMA.FTZ R204, R133, c[0x0][0x2d0], -R204 ;  /* 0x0000b40085cc7a23 */ /* 0x000fe200000108cc */
[----:B------:R-:W-:Y:S01]  /*8f10*/  MUFU.EX2 R145, R89 ;  /* 0x0000005900917308 */ /* 0x000fe20000000800 */
[C---:B--2---:R-:W-:Y:S08]  /*8f20*/  HMMA.16816.F32 R60, R68.reuse, R84, R60 ;  /* 0x00000054443c723c */ /* 0x044ff0000000183c */
[----:B------:R-:W-:Y:S01]  /*8f30*/  HMMA.16816.F32 R64, R68, R86, R64 ;  /* 0x000000564440723c */ /* 0x000fe20000001840 */
[----:B------:R-:W-:Y:S01]  /*8f40*/  LDSM.16.MT88.4 R84, [R238+0x6900] ;  /* 0x00690000ee54783b */ /* 0x000fe20000004200 */
[----:B------:R2:W1:Y:S05]  /*8f50*/  MUFU.EX2 R143, R90 ;  /* 0x0000005a008f7308 */ /* 0x00046a0000000800 */
[----:B-----5:R-:W-:Y:S02]  /*8f60*/  F2FP.PACK_AB R68, R148, R156 ;  /* 0x0000009c9444723e */ /* 0x020fe400000000ff */
[----:B------:R-:W-:Y:S03]  /*8f70*/  F2FP.PACK_AB R70, R140, R170 ;  /* 0x000000aa8c46723e */ /* 0x000fe600000000ff */
[----:B------:R-:W-:Y:S01]  /*8f80*/  F2FP.PACK_AB R69, R161, R169 ;  /* 0x000000a9a145723e */ /* 0x000fe200000000ff */
[----:B------:R-:W5:Y:S01]  /*8f90*/  MUFU.EX2 R210, R210 ;  /* 0x000000d200d27308 */ /* 0x000f620000000800 */
[----:B------:R-:W-:Y:S07]  /*8fa0*/  F2FP.PACK_AB R71, R157, R163 ;  /* 0x000000a39d47723e */ /* 0x000fee00000000ff */
[C---:B---3--:R-:W-:Y:S02]  /*8fb0*/  HMMA.16816.F32 R4, R68.reuse, R80, R4 ;  /* 0x000000504404723c */ /* 0x048fe40000001804 */
[----:B------:R-:W-:Y:S01]  /*8fc0*/  MUFU.EX2 R133, R204 ;  /* 0x000000cc00857308 */ /* 0x000fe20000000800 */
[----:B--2---:R-:W-:Y:S05]  /*8fd0*/  LDSM.16.MT88.4 R88, [R238+0x7100] ;  /* 0x00710000ee58783b */ /* 0x004fea0000004200 */
[C---:B------:R-:W-:Y:S04]  /*8fe0*/  HMMA.16816.F32 R8, R68.reuse, R82, R8 ;  /* 0x000000524408723c */ /* 0x040fe80000001808 */
[----:B------:R-:W2:Y:S01]  /*8ff0*/  MUFU.EX2 R206, R206 ;  /* 0x000000ce00ce7308 */ /* 0x000ea20000000800 */
[----:B------:R-:W3:Y:S03]  /*9000*/  LDSM.16.MT88.4 R80, [R240+0x6900] ;  /* 0x00690000f050783b */ /* 0x000ee60000004200 */
[C---:B------:R-:W-:Y:S08]  /*9010*/  HMMA.16816.F32 R12, R68.reuse, R96, R12 ;  /* 0x00000060440c723c */ /* 0x040ff0000000180c */
[C---:B------:R-:W-:Y:S01]  /*9020*/  HMMA.16816.F32 R16, R68.reuse, R98, R16 ;  /* 0x000000624410723c */ /* 0x040fe20000001810 */
[----:B------:R-:W-:Y:S07]  /*9030*/  LDSM.16.MT88.4 R96, [R236+0x7100] ;  /* 0x00710000ec60783b */ /* 0x000fee0000004200 */
[C---:B----4-:R-:W-:Y:S08]  /*9040*/  HMMA.16816.F32 R20, R68.reuse, R76, R20 ;  /* 0x0000004c4414723c */ /* 0x050ff00000001814 */
[C---:B------:R-:W-:Y:S01]  /*9050*/  HMMA.16816.F32 R24, R68.reuse, R78, R24 ;  /* 0x0000004e4418723c */ /* 0x040fe20000001818 */
[----:B------:R-:W4:Y:S07]  /*9060*/  LDSM.16.MT88.4 R76, [R237+0x6900] ;  /* 0x00690000ed4c783b */ /* 0x000f2e0000004200 */
[C---:B-1----:R-:W-:Y:S08]  /*9070*/  HMMA.16816.F32 R28, R68.reuse, R72, R28 ;  /* 0x00000048441c723c */ /* 0x042ff0000000181c */
[C---:B------:R-:W-:Y:S01]  /*9080*/  HMMA.16816.F32 R32, R68.reuse, R74, R32 ;  /* 0x0000004a4420723c */ /* 0x040fe20000001820 */
[----:B------:R-:W1:Y:S07]  /*9090*/  LDSM.16.MT88.4 R72, [R236+0x6900] ;  /* 0x00690000ec48783b */ /* 0x000e6e0000004200 */
[C---:B---3--:R-:W-:Y:S08]  /*90a0*/  HMMA.16816.F32 R36, R68.reuse, R80, R36 ;  /* 0x000000504424723c */ /* 0x048ff00000001824 */
[C---:B------:R-:W-:Y:S01]  /*90b0*/  HMMA.16816.F32 R40, R68.reuse, R82, R40 ;  /* 0x000000524428723c */ /* 0x040fe20000001828 */
[----:B------:R-:W3:Y:S07]  /*90c0*/  LDSM.16.MT88.4 R80, [R240+0x3100] ;  /* 0x00310000f050783b */ /* 0x000eee0000004200 */
[C---:B------:R-:W-:Y:S08]  /*90d0*/  HMMA.16816.F32 R44, R68.reuse, R84, R44 ;  /* 0x00000054442c723c */ /* 0x040ff0000000182c */
[C---:B------:R-:W-:Y:S01]  /*90e0*/  HMMA.16816.F32 R48, R68.reuse, R86, R48 ;  /* 0x000000564430723c */ /* 0x040fe20000001830 */
[----:B------:R-:W-:Y:S07]  /*90f0*/  LDSM.16.MT88.4 R84, [R236+0x3100] ;  /* 0x00310000ec54783b */ /* 0x000fee0000004200 */
[C---:B----4-:R-:W-:Y:S08]  /*9100*/  HMMA.16816.F32 R52, R68.reuse, R76, R52 ;  /* 0x0000004c4434723c */ /* 0x050ff00000001834 */
[C---:B------:R-:W-:Y:S01]  /*9110*/  HMMA.16816.F32 R56, R68.reuse, R78, R56 ;  /* 0x0000004e4438723c */ /* 0x040fe20000001838 */
[----:B------:R-:W4:Y:S07]  /*9120*/  LDSM.16.MT88.4 R76, [R238+0x3100] ;  /* 0x00310000ee4c783b */ /* 0x000f2e0000004200 */
[C---:B-1----:R-:W-:Y:S08]  /*9130*/  HMMA.16816.F32 R60, R68.reuse, R72, R60 ;  /* 0x00000048443c723c */ /* 0x042ff0000000183c */
[----:B------:R-:W-:Y:S01]  /*9140*/  HMMA.16816.F32 R64, R68, R74, R64 ;  /* 0x0000004a4440723c */ /* 0x000fe20000001840 */
[----:B------:R-:W1:Y:S06]  /*9150*/  LDSM.16.MT88.4 R72, [R237+0x3100] ;  /* 0x00310000ed48783b */ /* 0x000e6c0000004200 */
[----:B------:R-:W-:Y:S02]  /*9160*/  F2FP.PACK_AB R68, R147, R149 ;  /* 0x000000959344723e */ /* 0x000fe400000000ff */
[----:B------:R-:W-:Y:S03]  /*9170*/  F2FP.PACK_AB R70, R143, R145 ;  /* 0x000000918f46723e */ /* 0x000fe600000000ff */
[----:B------:R-:W-:Y:S02]  /*9180*/  F2FP.PACK_AB R69, R217, R219 ;  /* 0x000000dbd945723e */ /* 0x000fe400000000ff */
[----:B------:R-:W-:Y:S07]  /*9190*/  F2FP.PACK_AB R71, R211, R218 ;  /* 0x000000dad347723e */ /* 0x000fee00000000ff */
[C---:B---3--:R-:W-:Y:S08]  /*91a0*/  HMMA.16816.F32 R4, R68.reuse, R80, R4 ;  /* 0x000000504404723c */ /* 0x048ff00000001804 */
[C---:B------:R-:W-:Y:S01]  /*91b0*/  HMMA.16816.F32 R8, R68.reuse, R82, R8 ;  /* 0x000000524408723c */ /* 0x040fe20000001808 */
[----:B------:R-:W3:Y:S07]  /*91c0*/  LDSM.16.MT88.4 R80, [R240+0x7100] ;  /* 0x00710000f050783b */ /* 0x000eee0000004200 */
[C---:B----4-:R-:W-:Y:S01]  /*91d0*/  HMMA.16816.F32 R12, R68.reuse, R76, R12 ;  /* 0x0000004c440c723c */ /* 0x050fe2000000180c */
[----:B------:R-:W4:Y:S07]  /*91e0*/  LDL.LU R77, [R1+0x10] ;  /* 0x00001000014d7983 */ /* 0x000f2e0000300800 */
[C---:B------:R-:W-:Y:S08]  /*91f0*/  HMMA.16816.F32 R16, R68.reuse, R78, R16 ;  /* 0x0000004e4410723c */ /* 0x040ff00000001810 */
[C---:B-1----:R-:W-:Y:S07]  /*9200*/  HMMA.16816.F32 R20, R68.reuse, R72, R20 ;  /* 0x000000484414723c */ /* 0x042fee0000001814 */
[----:B------:R-:W-:Y:S01]  /*9210*/  MOV R73, R121 ;  /* 0x0000007900497202 */ /* 0x000fe20000000f00 */
[C---:B------:R-:W-:Y:S04]  /*9220*/  HMMA.16816.F32 R24, R68.reuse, R74, R24 ;  /* 0x0000004a4418723c */ /* 0x040fe80000001818 */
[----:B------:R-:W-:Y:S03]  /*9230*/  MOV R72, R120 ;  /* 0x0000007800487202 */ /* 0x000fe60000000f00 */
[----:B------:R-:W-:Y:S01]  /*9240*/  MOV R75, R115 ;  /* 0x00000073004b7202 */ /* 0x000fe20000000f00 */
[C---:B------:R-:W-:Y:S04]  /*9250*/  HMMA.16816.F32 R28, R68.reuse, R84, R28 ;  /* 0x00000054441c723c */ /* 0x040fe8000000181c */
[----:B------:R-:W-:Y:S04]  /*9260*/  MOV R74, R114 ;  /* 0x00000072004a7202 */ /* 0x000fe80000000f00 */
[C---:B------:R-:W-:Y:S01]  /*9270*/  HMMA.16816.F32 R32, R68.reuse, R86, R32 ;  /* 0x000000564420723c */ /* 0x040fe20000001820 */
[----:B------:R-:W-:Y:S07]  /*9280*/  LDSM.16.MT88.4 R84, [R238+0x7900] ;  /* 0x00790000ee54783b */ /* 0x000fee0000004200 */
[C---:B---3--:R-:W-:Y:S08]  /*9290*/  HMMA.16816.F32 R36, R68.reuse, R80, R36 ;  /* 0x000000504424723c */ /* 0x048ff00000001824 */
[C---:B------:R-:W-:Y:S08]  /*92a0*/  HMMA.16816.F32 R40, R68.reuse, R82, R40 ;  /* 0x000000524428723c */ /* 0x040ff00000001828 */
[C---:B------:R-:W-:Y:S08]  /*92b0*/  HMMA.16816.F32 R44, R68.reuse, R88, R44 ;  /* 0x00000058442c723c */ /* 0x040ff0000000182c */
[C---:B------:R-:W-:Y:S08]  /*92c0*/  HMMA.16816.F32 R48, R68.reuse, R90, R48 ;  /* 0x0000005a4430723c */ /* 0x040ff00000001830 */
[C---:B------:R-:W-:Y:S08]  /*92d0*/  HMMA.16816.F32 R52, R68.reuse, R92, R52 ;  /* 0x0000005c4434723c */ /* 0x040ff00000001834 */
[C---:B------:R-:W-:Y:S01]  /*92e0*/  HMMA.16816.F32 R56, R68.reuse, R94, R56 ;  /* 0x0000005e4438723c */ /* 0x040fe20000001838 */
[----:B------:R-:W1:Y:S07]  /*92f0*/  LDSM.16.MT88.4 R92, [R240+0x7900] ;  /* 0x00790000f05c783b */ /* 0x000e6e0000004200 */
[C---:B------:R-:W-:Y:S08]  /*9300*/  HMMA.16816.F32 R60, R68.reuse, R96, R60 ;  /* 0x00000060443c723c */ /* 0x040ff0000000183c */
[----:B------:R-:W-:Y:S07]  /*9310*/  HMMA.16816.F32 R64, R68, R98, R64 ;  /* 0x000000624440723c */ /* 0x000fee0000001840 */
[----:B------:R-:W-:Y:S02]  /*9320*/  F2FP.PACK_AB R68, R209, R208 ;  /* 0x000000d0d144723e */ /* 0x000fe400000000ff */
[----:B-----5:R-:W-:Y:S03]  /*9330*/  F2FP.PACK_AB R70, R210, R207 ;  /* 0x000000cfd246723e */ /* 0x020fe600000000ff */
[----:B--2---:R-:W-:Y:S02]  /*9340*/  F2FP.PACK_AB R69, R206, R205 ;  /* 0x000000cdce45723e */ /* 0x004fe400000000ff */
[----:B------:R-:W-:Y:S07]  /*9350*/  F2FP.PACK_AB R71, R133, R134 ;  /* 0x000000868547723e */ /* 0x000fee00000000ff */
[C---:B------:R-:W-:Y:S07]  /*9360*/  HMMA.16816.F32 R128, R68.reuse, R124, R4 ;  /* 0x0000007c4480723c */ /* 0x040fee0000001804 */
[----:B------:R-:W-:Y:S01]  /*9370*/  FADD.FTZ R5, R113, R112 ;  /* 0x0000007071057221 */ /* 0x000fe20000010000 */
[C---:B------:R-:W-:Y:S04]  /*9380*/  HMMA.16816.F32 R124, R68.reuse, R126, R8 ;  /* 0x0000007e447c723c */ /* 0x040fe80000001808 */
[----:B------:R-:W-:Y:S04]  /*9390*/  FADD.FTZ R216, R216, R5 ;  /* 0x00000005d8d87221 */ /* 0x000fe80000010000 */
[----:B------:R-:W-:Y:S01]  /*93a0*/  FADD.FTZ R5, R141, R216 ;  /* 0x000000d88d057221 */ /* 0x000fe20000010000 */
[C---:B------:R-:W-:Y:S08]  /*93b0*/  HMMA.16816.F32 R120, R68.reuse, R116, R12 ;  /* 0x000000744478723c */ /* 0x040ff0000000180c */
[C---:B------:R-:W-:Y:S08]  /*93c0*/  HMMA.16816.F32 R116, R68.reuse, R118, R16 ;  /* 0x000000764474723c */ /* 0x040ff00000001810 */
[C---:B------:R-:W-:Y:S08]  /*93d0*/  HMMA.16816.F32 R112, R68.reuse, R108, R20 ;  /* 0x0000006c4470723c */ /* 0x040ff00000001814 */
[C---:B------:R-:W-:Y:S04]  /*93e0*/  HMMA.16816.F32 R108, R68.reuse, R110, R24 ;  /* 0x0000006e446c723c */ /* 0x040fe80000001818 */
[----:B----4-:R-:W-:Y:S02]  /*93f0*/  FFMA.FTZ R202, R2, R77, R202 ;  /* 0x0000004d02ca7223 */ /* 0x010fe400000100ca */
[----:B------:R-:W-:Y:S01]  /*9400*/  FADD.FTZ R2, R150, R5 ;  /* 0x0000000596027221 */ /* 0x000fe20000010000 */
[----:B------:R-:W2:Y:S01]  /*9410*/  LDSM.16.MT88.4 R76, [R237+0x7900] ;  /* 0x00790000ed4c783b */ /* 0x000ea20000004200 */
[----:B------:R-:W-:Y:S04]  /*9420*/  FADD.FTZ R201, R201, R202 ;  /* 0x000000cac9c97221 */ /* 0x000fe80000010000 */
[----:B------:R-:W-:Y:S02]  /*9430*/  FADD.FTZ R7, R155, R2 ;  /* 0x000000029b077221 */ /* 0x000fe40000010000 */
        /* <DEDUP_REMOVED lines=13> */
[C---:B------:R-:W-:Y:S03]  /*9510*/  HMMA.16816.F32 R104, R68.reuse, R100, R28 ;  /* 0x000000644468723c */ /* 0x040fe6000000181c */
[----:B------:R-:W-:Y:S02]  /*9520*/  FADD.FTZ R5, R151, R0 ;  /* 0x0000000097057221 */ /* 0x000fe40000010000 */
[----:B------:R-:W-:Y:S02]  /*9530*/  FADD.FTZ R9, R168, R9 ;  /* 0x00000009a8097221 */ /* 0x000fe40000010000 */
[----:B------:R-:W-:Y:S01]  /*9540*/  FADD.FTZ R0, R146, R5 ;  /* 0x0000000592007221 */ /* 0x000fe20000010000 */
[C---:B------:R-:W-:Y:S04]  /*9550*/  HMMA.16816.F32 R100, R68.reuse, R102, R32 ;  /* 0x000000664464723c */ /* 0x040fe80000001820 */
[----:B------:R-:W-:Y:S02]  /*9560*/  FADD.FTZ R5, R153, R0 ;  /* 0x0000000099057221 */ /* 0x000fe40000010000 */
[----:B------:R-:W-:Y:S02]  /*9570*/  FADD.FTZ R2, R164, R9 ;  /* 0x00000009a4027221 */ /* 0x000fe40000010000 */
[----:B------:R-:W-:Y:S01]  /*9580*/  FADD.FTZ R0, R158, R5 ;  /* 0x000000059e007221 */ /* 0x000fe20000010000 */
[C---:B-1----:R-:W-:Y:S03]  /*9590*/  HMMA.16816.F32 R96, R68.reuse, R92, R36 ;  /* 0x0000005c4460723c */ /* 0x042fe60000001824 */
[----:B------:R-:W-:Y:S02]  /*95a0*/  FADD.FTZ R5, R165, R0 ;  /* 0x00000000a5057221 */ /* 0x000fe40000010000 */
[----:B------:R-:W-:Y:S02]  /*95b0*/  FADD.FTZ R11, R73, R2 ;  /* 0x00000002490b7221 */ /* 0x000fe40000010000 */
[----:B------:R-:W-:Y:S01]  /*95c0*/  FADD.FTZ R0, R162, R5 ;  /* 0x00000005a2007221 */ /* 0x000fe20000010000 */
[C---:B------:R-:W-:Y:S01]  /*95d0*/  HMMA.16816.F32 R92, R68.reuse, R94, R40 ;  /* 0x0000005e445c723c */ /* 0x040fe20000001828 */
[----:B------:R-:W1:Y:S03]  /*95e0*/  LDSM.16.MT88.4 R4, [R236+0x7900] ;  /* 0x00790000ec04783b */ /* 0x000e660000004200 */
[----:B------:R-:W-:Y:S04]  /*95f0*/  FADD.FTZ R0, R167, R0 ;  /* 0x00000000a7007221 */ /* 0x000fe80000010000 */
[----:B------:R-:W-:Y:S01]  /*9600*/  FADD.FTZ R0, R74, R0 ;  /* 0x000000004a007221 */ /* 0x000fe20000010000 */
[C---:B------:R-:W-:Y:S03]  /*9610*/  HMMA.16816.F32 R88, R68.reuse, R84, R44 ;  /* 0x000000544458723c */ /* 0x040fe6000000182c */
[----:B------:R-:W-:Y:S04]  /*9620*/  FADD.FTZ R0, R75, R0 ;  /* 0x000000004b007221 */ /* 0x000fe80000010000 */
[----:B------:R-:W-:Y:S01]  /*9630*/  FADD.FTZ R0, R72, R0 ;  /* 0x0000000048007221 */ /* 0x000fe20000010000 */
[C---:B------:R-:W-:Y:S04]  /*9640*/  HMMA.16816.F32 R84, R68.reuse, R86, R48 ;  /* 0x000000564454723c */ /* 0x040fe80000001830 */
[----:B------:R-:W-:Y:S02]  /*9650*/  FADD.FTZ R9, R203, R0 ;  /* 0x00000000cb097221 */ /* 0x000fe40000010000 */
[----:B------:R-:W-:Y:S02]  /*9660*/  FADD.FTZ R0, R160, R11 ;  /* 0x0000000ba0007221 */ /* 0x000fe40000010000 */
[----:B------:R-:W-:Y:S01]  /*9670*/  FADD.FTZ R9, R156, R9 ;  /* 0x000000099c097221 */ /* 0x000fe20000010000 */
[C---:B--2---:R-:W-:Y:S03]  /*9680*/  HMMA.16816.F32 R80, R68.reuse, R76, R52 ;  /* 0x0000004c4450723c */ /* 0x044fe60000001834 */
        /* <DEDUP_REMOVED lines=11> */
[----:B------:R-:W-:Y:S04]  /*9740*/  HMMA.16816.F32 R68, R68, R6, R64 ;  /* 0x000000064444723c */ /* 0x000fe80000001840 */
[----:B------:R-:W-:Y:S02]  /*9750*/  FADD.FTZ R2, R219, R2 ;  /* 0x00000002db027221 */ /* 0x000fe40000010000 */
[----:B------:R-:W-:Y:S02]  /*9760*/  FADD.FTZ R0, R145, R0 ;  /* 0x0000000091007221 */ /* 0x000fe40000010000 */
        /* <DEDUP_REMOVED lines=10> */
[----:B------:R-:W-:Y:S03]  /*9810*/  FADD.FTZ R134, R134, R205 ;  /* 0x000000cd86867221 */ /* 0x000fe60000010000 */
[----:B------:R1:W-:Y:S01]  /*9820*/  STL [R1+0x10], R0 ;  /* 0x0000100001007387 */ /* 0x0003e20000100800 */
[----:B------:R-:W-:Y:S05]  /*9830*/  FADD.FTZ R2, R133, R134 ;  /* 0x0000008685027221 */ /* 0x000fea0000010000 */
[----:B------:R2:W-:Y:S01]  /*9840*/  STL [R1+0xc], R2 ;  /* 0x00000c0201007387 */ /* 0x0005e20000100800 */
[----:B-1----:R-:W-:Y:S01]  /*9850*/  MOV R0, R3 ;  /* 0x0000000300007202 */ /* 0x002fe20000000f00 */
[----:B------:R-:W-:-:S05]  /*9860*/  @P1 BRA `(.L_x_25) ;  /* 0xffffc1c000001947 */ /* 0x000fca000383ffff */
.L_x_24:
[----:B------:R-:W3:Y:S04]  /*9870*/  LDL.LU R4, [R1+0x10] ;  /* 0x0000100001047983 */ /* 0x000ee80000300800 */
[----:B--2---:R-:W2:Y:S01]  /*9880*/  LDL.LU R2, [R1+0xc] ;  /* 0x00000c0001027983 */ /* 0x004ea20000300800 */
[----:B------:R-:W-:-:S03]  /*9890*/  PLOP3.LUT P3, PT, PT, PT, PT, 0x8, 0x0 ;  /* 0x000000000000781c */ /* 0x000fc60003f6e170 */
[----:B---3--:R-:W1:Y:S04]  /*98a0*/  SHFL.BFLY PT, R6, R4, 0x2, 0x1f ;  /* 0x0c401f0004067f89 */ /* 0x008e6800000e0000 */
[----:B--2---:R-:W2:Y:S01]  /*98b0*/  SHFL.BFLY PT, R7, R2, 0x2, 0x1f ;  /* 0x0c401f0002077f89 */ /* 0x004ea200000e0000 */
[----:B-1----:R-:W-:Y:S01]  /*98c0*/  FADD.FTZ R6, R6, R4 ;  /* 0x0000000406067221 */ /* 0x002fe20000010000 */
[----:B------:R-:W-:Y:S01]  /*98d0*/  MOV R4, RZ ;  /* 0x000000ff00047202 */ /* 0x000fe20000000f00 */
[----:B--2---:R-:W-:-:S03]  /*98e0*/  FADD.FTZ R7, R7, R2 ;  /* 0x0000000207077221 */ /* 0x004fc60000010000 */
[----:B------:R-:W1:Y:S01]  /*98f0*/  SHFL.BFLY PT, R5, R6, 0x1, 0x1f ;  /* 0x0c201f0006057f89 */ /* 0x000e6200000e0000 */
[----:B------:R-:W-:-:S03]  /*9900*/  MOV R2, RZ ;  /* 0x000000ff00027202 */ /* 0x000fc60000000f00 */
[----:B------:R-:W2:Y:S01]  /*9910*/  SHFL.BFLY PT, R0, R7, 0x1, 0x1f ;  /* 0x0c201f0007007f89 */ /* 0x000ea200000e0000 */
[----:B-1----:R-:W-:Y:S02]  /*9920*/  FADD.FTZ R5, R6, R5 ;  /* 0x0000000506057221 */ /* 0x002fe40000010000 */
[----:B--2---:R-:W-:-:S03]  /*9930*/  FADD.FTZ R0, R0, R7 ;  /* 0x0000000700007221 */ /* 0x004fc60000010000 */
[----:B------:R-:W-:Y:S02]  /*9940*/  FSETP.NE.FTZ.AND P1, PT, R5, RZ, PT ;  /* 0x000000ff0500720b */ /* 0x000fe40003f35000 */
[----:B------:R-:W-:Y:S02]  /*9950*/  MOV R7, 0xff800000 ;  /* 0xff80000000077802 */ /* 0x000fe40000000f00 */
[----:B------:R-:W-:-:S09]  /*9960*/  FSETP.NE.FTZ.AND P0, PT, R0, RZ, PT ;  /* 0x000000ff0000720b */ /* 0x000fd20003f15000 */
[----:B------:R-:W1:Y:S01]  /*9970*/  @P1 MUFU.RCP R4, R5 ;  /* 0x0000000500041308 */ /* 0x000e620000001000 */
[----:B------:R-:W-:-:S03]  /*9980*/  @P1 MOV R9, 0x3f317218 ;  /* 0x3f31721800091802 */ /* 0x000fc60000000f00 */
[----:B------:R-:W-:Y:S02]  /*9990*/  @P0 MOV R8, 0x3f317218 ;  /* 0x3f31721800080802 */ /* 0x000fe40000000f00 */
[----:B------:R-:W-:Y:S02]  /*99a0*/  @P1 FMUL.FTZ R9, R9, c[0x0][0x2d0] ;  /* 0x0000b40009091a20 */ /* 0x000fe40000410000 */
[----:B------:R-:W-:Y:S01]  /*99b0*/  @P0 MUFU.RCP R2, R0 ;  /* 0x0000000000020308 */ /* 0x000fe20000001000 */
[----:B------:R-:W-:-:S07]  /*99c0*/  @P0 FMUL.FTZ R8, R8, c[0x0][0x2d0] ;  /* 0x0000b40008080a20 */ /* 0x000fce0000410000 */
[----:B------:R-:W2:Y:S01]  /*99d0*/  @P1 MUFU.LG2 R5, R5 ;  /* 0x0000000500051308 */ /* 0x000ea20000000c00 */
[C---:B-1----:R-:W-:Y:S02]  /*99e0*/  FMUL.FTZ R128, R4.reuse, R128 ;  /* 0x0000008004807220 */ /* 0x042fe40000410000 */
[C---:B------:R-:W-:Y:S02]  /*99f0*/  FMUL.FTZ R129, R4.reuse, R129 ;  /* 0x0000008104817220 */ /* 0x040fe40000410000 */
[C---:B------:R-:W-:Y:S02]  /*9a00*/  FMUL.FTZ R124, R4.reuse, R124 ;  /* 0x0000007c047c7220 */ /* 0x040fe40000410000 */
[C---:B------:R-:W-:Y:S01]  /*9a10*/  FMUL.FTZ R125, R4.reuse, R125 ;  /* 0x0000007d047d7220 */ /* 0x040fe20000410000 */
[----:B------:R-:W1:Y:S01]  /*9a20*/  @P0 MUFU.LG2 R0, R0 ;  /* 0x0000000000000308 */ /* 0x000e620000000c00 */
[C---:B------:R-:W-:Y:S02]  /*9a30*/  FMUL.FTZ R120, R4.reuse, R120 ;  /* 0x0000007804787220 */ /* 0x040fe40000410000 */
[----:B------:R-:W-:-:S02]  /*9a40*/  FMUL.FTZ R121, R4, R121 ;  /* 0x0000007904797220 */ /* 0x000fc40000410000 */
[C---:B------:R-:W-:Y:S02]  /*9a50*/  FMUL.FTZ R116, R4.reuse, R116 ;  /* 0x0000007404747220 */ /* 0x040fe40000410000 */
[C---:B------:R-:W-:Y:S02]  /*9a60*/  FMUL.FTZ R117, R4.reuse, R117 ;  /* 0x0000007504757220 */ /* 0x040fe40000410000 */
[----:B--2---:R-:W-:Y:S02]  /*9a70*/  @P1 FMUL.FTZ R5, R5, 0.69314718246459960938 ;  /* 0x3f31721805051820 */ /* 0x004fe40000410000 */
[C---:B------:R-:W-:Y:S02]  /*9a80*/  FMUL.FTZ R6, R4.reuse, R112 ;  /* 0x0000007004067220 */ /* 0x040fe40000410000 */
[C---:B------:R-:W-:Y:S02]  /*9a90*/  FMUL.FTZ R113, R4.reuse, R113 ;  /* 0x0000007104717220 */ /* 0x040fe40000410000 */
[----:B------:R-:W-:-:S02]  /*9aa0*/  FMUL.FTZ R108, R4, R108 ;  /* 0x0000006c046c7220 */ /* 0x000fc40000410000 */
[----:B-1----:R-:W-:Y:S02]  /*9ab0*/  @P0 FMUL.FTZ R0, R0, 0.69314718246459960938 ;  /* 0x3f31721800000820 */ /* 0x002fe40000410000 */
        /* <DEDUP_REMOVED lines=21> */
[----:B------:R-:W-:Y:S01]  /*9c10*/  MOV R4, 0xff800000 ;  /* 0xff80000000047802 */ /* 0x000fe20000000f00 */
        /* <DEDUP_REMOVED lines=32> */
[----:B------:R-:W-:Y:S02]  /*9e20*/  @P1 FFMA.FTZ R4, R9, R132, R5 ;  /* 0x0000008409041223 */ /* 0x000fe40000010005 */
[----:B------:R-:W-:Y:S02]  /*9e30*/  @P0 FFMA.FTZ R7, R8, R3, R0 ;  /* 0x0000000308070223 */ /* 0x000fe40000010000 */
.L_x_22:
[----:B------:R-:W-:Y:S05]  /*9e40*/  @P3 BRA `(.L_x_26) ;  /* 0x0000128000003947 */ /* 0x000fea0003800000 */
[----:B------:R-:W1:Y:S01]  /*9e50*/  S2R R0, SR_TID.X ;  /* 0x0000000000007919 */ /* 0x000e620000002100 */
[----:B------:R-:W-:Y:S02]  /*9e60*/  F2FP.PACK_AB R128, R129, R128 ;  /* 0x000000808180723e */ /* 0x000fe400000000ff */
[----:B------:R-:W-:Y:S01]  /*9e70*/  F2FP.PACK_AB R130, R131, R130 ;  /* 0x000000828382723e */ /* 0x000fe200000000ff */
[----:B------:R-:W-:Y:S01]  /*9e80*/  BAR.SYNC.DEFER_BLOCKING 0x1, 0x100 ;  /* 0x0044000000007b1d */ /* 0x000fe20000010000 */
[----:B------:R-:W-:Y:S02]  /*9e90*/  F2FP.PACK_AB R124, R125, R124 ;  /* 0x0000007c7d7c723e */ /* 0x000fe400000000ff */
[----:B------:R-:W-:Y:S02]  /*9ea0*/  F2FP.PACK_AB R126, R127, R126 ;  /* 0x0000007e7f7e723e */ /* 0x000fe400000000ff */
[----:B------:R-:W-:-:S02]  /*9eb0*/  F2FP.PACK_AB R120, R121, R120 ;  /* 0x000000787978723e */ /* 0x000fc400000000ff */
[----:B------:R-:W-:Y:S02]  /*9ec0*/  F2FP.PACK_AB R122, R123, R122 ;  /* 0x0000007a7b7a723e */ /* 0x000fe400000000ff */
[----:B------:R-:W-:Y:S02]  /*9ed0*/  F2FP.PACK_AB R116, R117, R116 ;  /* 0x000000747574723e */ /* 0x000fe400000000ff */
[----:B------:R-:W-:Y:S02]  /*9ee0*/  F2FP.PACK_AB R118, R119, R118 ;  /* 0x000000767776723e */ /* 0x000fe400000000ff */
[----:B------:R-:W-:Y:S02]  /*9ef0*/  F2FP.PACK_AB R6, R113, R6 ;  /* 0x000000067106723e */ /* 0x000fe400000000ff */
[----:B------:R-:W-:Y:S02]  /*9f00*/  F2FP.PACK_AB R114, R115, R114 ;  /* 0x000000727372723e */ /* 0x000fe400000000ff */
[----:B------:R-:W-:-:S02]  /*9f10*/  F2FP.PACK_AB R108, R109, R108 ;  /* 0x0000006c6d6c723e */ /* 0x000fc400000000ff */
[----:B------:R-:W-:Y:S02]  /*9f20*/  F2FP.PACK_AB R110, R111, R110 ;  /* 0x0000006e6f6e723e */ /* 0x000fe400000000ff */
[----:B-1----:R-:W-:Y:S02]  /*9f30*/  SHF.R.S32.HI R3, RZ, 0x1f, R0 ;  /* 0x0000001fff037819 */ /* 0x002fe40000011400 */
[----:B------:R-:W-:Y:S02]  /*9f40*/  F2FP.PACK_AB R104, R105, R104 ;  /* 0x000000686968723e */ /* 0x000fe400000000ff */
[----:B------:R-:W-:Y:S02]  /*9f50*/  LEA.HI R2, R3, R0, RZ, 0x2 ;  /* 0x0000000003027211 */ /* 0x000fe400078f10ff */
[----:B------:R-:W-:Y:S02]  /*9f60*/  F2FP.PACK_AB R106, R107, R106 ;  /* 0x0000006a6b6a723e */ /* 0x000fe400000000ff */
[----:B------:R-:W-:-:S02]  /*9f70*/  SHF.R.S32.HI R8, RZ, 0x2, R2 ;  /* 0x00000002ff087819 */ /* 0x000fc40000011402 */
[----:B------:R-:W-:Y:S02]  /*9f80*/  SHF.R.S32.HI R5, RZ, 0x1f, R2 ;  /* 0x0000001fff057819 */ /* 0x000fe40000011402 */
[----:B------:R-:W-:Y:S02]  /*9f90*/  LOP3.LUT R9, R2, 0xfffffffc, RZ, 0xc0, !PT ;  /* 0xfffffffc02097812 */ /* 0x000fe400078ec0ff */
[----:B------:R-:W-:Y:S02]  /*9fa0*/  LEA.HI R5, R5, R8, RZ, 0x3 ;  /* 0x0000000805057211 */ /* 0x000fe400078f18ff */
[----:B------:R-:W-:Y:S01]  /*9fb0*/  F2FP.PACK_AB R100, R101, R100 ;  /* 0x000000646564723e */ /* 0x000fe200000000ff */
[----:B------:R-:W-:Y:S01]  /*9fc0*/  IMAD.IADD R9, R0, 0x1, -R9 ;  /* 0x0000000100097824 */ /* 0x000fe200078e0a09 */
[----:B------:R-:W-:Y:S02]  /*9fd0*/  LOP3.LUT R5, R5, 0xfffffff8, RZ, 0xc0, !PT ;  /* 0xfffffff805057812 */ /* 0x000fe400078ec0ff */
[----:B------:R-:W-:-:S02]  /*9fe0*/  F2FP.PACK_AB R102, R103, R102 ;  /* 0x000000666766723e */ /* 0x000fc400000000ff */
[----:B------:R-:W-:Y:S01]  /*9ff0*/  F2FP.PACK_AB R96, R97, R96 ;  /* 0x000000606160723e */ /* 0x000fe200000000ff */
[----:B------:R-:W-:Y:S01]  /*a000*/  IMAD.IADD R8, R8, 0x1, -R5 ;  /* 0x0000000108087824 */ /* 0x000fe200078e0a05 */
[----:B------:R-:W-:Y:S02]  /*a010*/  LEA.HI R5, R3, R0, RZ, 0x5 ;  /* 0x0000000003057211 */ /* 0x000fe400078f28ff */
[----:B------:R-:W-:Y:S01]  /*a020*/  F2FP.PACK_AB R98, R99, R98 ;  /* 0x000000626362723e */ /* 0x000fe200000000ff */
[C---:B------:R-:W-:Y:S01]  /*a030*/  IMAD.SHL.U32 R10, R8.reuse, 0x40, RZ ;  /* 0x00000040080a7824 */ /* 0x040fe200078e00ff */
[----:B------:R-:W-:Y:S02]  /*a040*/  SHF.R.S32.HI R2, RZ, 0x5, R5 ;  /* 0x00000005ff027819 */ /* 0x000fe40000011405 */
[----:B------:R-:W-:Y:S02]  /*a050*/  LOP3.LUT R12, R8, 0x1, RZ, 0xc0, !PT ;  /* 0x00000001080c7812 */ /* 0x000fe400078ec0ff */
[----:B------:R-:W-:Y:S01]  /*a060*/  LOP3.LUT R10, R10, 0x1c0, RZ, 0xc0, !PT ;  /* 0x000001c00a0a7812 */ /* 0x000fe200078ec0ff */
[----:B------:R-:W-:Y:S01]  /*a070*/  IMAD R11, R2, 0x200, R9 ;  /* 0x00000200020b7824 */ /* 0x000fe200078e0209 */
[----:B------:R-:W-:-:S02]  /*a080*/  ISETP.NE.U32.AND P0, PT, R12, 0x1, PT ;  /* 0x000000010c00780c */ /* 0x000fc40003f05070 */
[----:B------:R-:W-:Y:S02]  /*a090*/  LEA.HI R10, R10, R10, RZ, 0x1d ;  /* 0x0000000a0a0a7211 */ /* 0x000fe400078fe8ff */
[----:B------:R-:W-:Y:S01]  /*a0a0*/  R2P PR, R8, 0x6 ;  /* 0x0000000608007804 */ /* 0x000fe20000000000 */
[----:B------:R-:W-:Y:S01]  /*a0b0*/  IMAD.MOV.U32 R8, RZ, RZ, 0x20 ;  /* 0x00000020ff087424 */ /* 0x000fe200078e00ff */
[----:B------:R-:W-:Y:S01]  /*a0c0*/  F2FP.PACK_AB R92, R93, R92 ;  /* 0x0000005c5d5c723e */ /* 0x000fe200000000ff */
[----:B------:R-:W-:Y:S01]  /*a0d0*/  IMAD.U32 R10, R11, 0x2, R10 ;  /* 0x000000020b0a7824 */ /* 0x000fe200078e000a */
[----:B------:R-:W-:Y:S02]  /*a0e0*/  F2FP.PACK_AB R94, R95, R94 ;  /* 0x0000005e5f5e723e */ /* 0x000fe400000000ff */
[----:B------:R-:W-:Y:S01]  /*a0f0*/  SEL R8, R8, 0xffffffe0, !P1 ;  /* 0xffffffe008087807 */ /* 0x000fe20004800000 */
[----:B------:R-:W-:Y:S01]  /*a100*/  IMAD.SHL.U32 R11, R10, 0x2, RZ ;  /* 0x000000020a0b7824 */ /* 0x000fe200078e00ff */
[----:B------:R-:W-:-:S02]  /*a110*/  F2FP.PACK_AB R88, R89, R88 ;  /* 0x000000585958723e */ /* 0x000fc400000000ff */
[----:B------:R-:W-:Y:S01]  /*a120*/  F2FP.PACK_AB R90, R91, R90 ;  /* 0x0000005a5b5a723e */ /* 0x000fe200000000ff */
[C---:B------:R-:W-:Y:S01]  /*a130*/  IMAD.IADD R15, R11.reuse, 0x1, R8 ;  /* 0x000000010b0f7824 */ /* 0x040fe200078e0208 */
[C---:B------:R-:W-:Y:S01]  /*a140*/  IADD3 R10, R11.reuse, 0x80, RZ ;  /* 0x000000800b0a7810 */ /* 0x040fe20007ffe0ff */
[----:B------:R-:W-:Y:S01]  /*a150*/  STS [R11+0x80], R128 ;  /* 0x000080800b007388 */ /* 0x000fe20000000800 */
[----:B------:R-:W-:Y:S02]  /*a160*/  IADD3 R13, R11, 0x70, RZ ;  /* 0x000000700b0d7810 */ /* 0x000fe40007ffe0ff */
[----:B------:R-:W-:Y:S01]  /*a170*/  @P0 IADD3 R13, R10, 0x10, RZ ;  /* 0x000000100a0d0810 */ /* 0x000fe20007ffe0ff */
[----:B------:R-:W-:Y:S01]  /*a180*/  IMAD.MOV.U32 R10, RZ, RZ, 0x40 ;  /* 0x00000040ff0a7424 */ /* 0x000fe200078e00ff */
[----:B------:R-:W-:Y:S01]  /*a190*/  STS [R11+0x480], R130 ;  /* 0x000480820b007388 */ /* 0x000fe20000000800 */
[----:B------:R-:W-:Y:S02]  /*a1a0*/  F2FP.PACK_AB R84, R85, R84 ;  /* 0x000000545554723e */ /* 0x000fe400000000ff */
[----:B------:R-:W-:Y:S01]  /*a1b0*/  IMAD.IADD R17, R8, 0x1, R13 ;  /* 0x0000000108117824 */ /* 0x000fe200078e020d */
[----:B------:R-:W-:Y:S01]  /*a1c0*/  SEL R10, R10, 0xffffffc0, !P2 ;  /* 0xffffffc00a0a7807 */ /* 0x000fe20005000000 */
[----:B------:R-:W-:Y:S01]  /*a1d0*/  STS [R13], R124 ;  /* 0x0000007c0d007388 */ /* 0x000fe20000000800 */
[----:B------:R-:W-:-:S02]  /*a1e0*/  F2FP.PACK_AB R86, R87, R86 ;  /* 0x000000565756723e */ /* 0x000fc400000000ff */
[----:B------:R-:W-:Y:S01]  /*a1f0*/  F2FP.PACK_AB R80, R81, R80 ;  /* 0x000000505150723e */ /* 0x000fe200000000ff */
[--C-:B------:R-:W-:Y:S01]  /*a200*/  IMAD.IADD R19, R11, 0x1, R10.reuse ;  /* 0x000000010b137824 */ /* 0x100fe200078e020a */
[----:B------:R-:W-:Y:S01]  /*a210*/  STS [R13+0x400], R126 ;  /* 0x0004007e0d007388 */ /* 0x000fe20000000800 */
[C---:B------:R-:W-:Y:S01]  /*a220*/  IMAD.IADD R21, R10.reuse, 0x1, R13 ;  /* 0x000000010a157824 */ /* 0x040fe200078e020d */
[----:B------:R-:W-:Y:S01]  /*a230*/  F2FP.PACK_AB R82, R83, R82 ;  /* 0x000000525352723e */ /* 0x000fe200000000ff */
[----:B------:R-:W-:Y:S01]  /*a240*/  IMAD.IADD R23, R10, 0x1, R15 ;  /* 0x000000010a177824 */ /* 0x000fe200078e020f */
[----:B------:R-:W-:Y:S01]  /*a250*/  STS [R15+0x80], R120 ;  /* 0x000080780f007388 */ /* 0x000fe20000000800 */
[----:B------:R-:W-:Y:S01]  /*a260*/  IMAD.IADD R25, R17, 0x1, R10 ;  /* 0x0000000111197824 */ /* 0x000fe200078e020a */
[----:B------:R-:W-:Y:S02]  /*a270*/  F2FP.PACK_AB R76, R77, R76 ;  /* 0x0000004c4d4c723e */ /* 0x000fe400000000ff */
[----:B------:R-:W-:Y:S01]  /*a280*/  STS [R15+0x480], R122 ;  /* 0x0004807a0f007388 */ /* 0x000fe20000000800 */
[----:B------:R-:W-:-:S02]  /*a290*/  F2FP.PACK_AB R78, R79, R78 ;  /* 0x0000004e4f4e723e */ /* 0x000fc400000000ff */
[----:B------:R-:W-:Y:S01]  /*a2a0*/  F2FP.PACK_AB R72, R73, R72 ;  /* 0x000000484948723e */ /* 0x000fe200000000ff */
[----:B------:R-:W-:Y:S01]  /*a2b0*/  STS [R17], R116 ;  /* 0x0000007411007388 */ /* 0x000fe20000000800 */
[----:B------:R-:W-:Y:S02]  /*a2c0*/  F2FP.PACK_AB R74, R75, R74 ;  /* 0x0000004a4b4a723e */ /* 0x000fe400000000ff */
[----:B------:R-:W-:Y:S01]  /*a2d0*/  F2FP.PACK_AB R68, R69, R68 ;  /* 0x000000444544723e */ /* 0x000fe200000000ff */
[----:B------:R-:W-:Y:S01]  /*a2e0*/  STS [R17+0x400], R118 ;  /* 0x0004007611007388 */ /* 0x000fe20000000800 */
[----:B------:R-:W-:Y:S02]  /*a2f0*/  F2FP.PACK_AB R70, R71, R70 ;  /* 0x000000464746723e */ /* 0x000fe400000000ff */
[----:B------:R-:W-:Y:S01]  /*a300*/  ISETP.NE.U32.AND P1, PT, RZ, c[0x0][0x508], PT ;  /* 0x00014200ff007a0c */ /* 0x000fe20003f25070 */
[----:B------:R-:W-:Y:S01]  /*a310*/  STS [R19+0x80], R6 ;  /* 0x0000800613007388 */ /* 0x000fe20000000800 */
[----:B------:R-:W-:-:S02]  /*a320*/  ISETP.NE.U32.AND P0, PT, RZ, c[0x0][0x500], PT ;  /* 0x00014000ff007a0c */ /* 0x000fc40003f05070 */
[----:B------:R-:W-:Y:S01]  /*a330*/  ISETP.NE.AND.EX P1, PT, RZ, c[0x0][0x50c], PT, P1 ;  /* 0x00014300ff007a0c */ /* 0x000fe20003f25310 */
[----:B------:R-:W-:Y:S01]  /*a340*/  STS [R19+0x480], R114 ;  /* 0x0004807213007388 */ /* 0x000fe20000000800 */
[----:B------:R-:W-:-:S03]  /*a350*/  ISETP.NE.AND.EX P0, PT, RZ, c[0x0][0x504], PT, P0 ;  /* 0x00014100ff007a0c */ /* 0x000fc60003f05300 */
[----:B------:R-:W-:Y:S04]  /*a360*/  STS [R21], R108 ;  /* 0x0000006c15007388 */ /* 0x000fe80000000800 */
[----:B------:R-:W-:Y:S04]  /*a370*/  STS [R21+0x400], R110 ;  /* 0x0004006e15007388 */ /* 0x000fe80000000800 */
[----:B------:R-:W-:Y:S04]  /*a380*/  STS [R23+0x80], R104 ;  /* 0x0000806817007388 */ /* 0x000fe80000000800 */
[----:B------:R-:W-:Y:S04]  /*a390*/  STS [R23+0x480], R106 ;  /* 0x0004806a17007388 */ /* 0x000fe80000000800 */
[----:B------:R-:W-:Y:S04]  /*a3a0*/  STS [R25], R100 ;  /* 0x0000006419007388 */ /* 0x000fe80000000800 */
[----:B------:R-:W-:Y:S04]  /*a3b0*/  STS [R25+0x400], R102 ;  /* 0x0004006619007388 */ /* 0x000fe80000000800 */
[----:B------:R-:W-:Y:S04]  /*a3c0*/  STS [R11+0x4080], R96 ;  /* 0x004080600b007388 */ /* 0x000fe80000000800 */
[----:B------:R1:W-:Y:S04]  /*a3d0*/  STS [R11+0x4480], R98 ;  /* 0x004480620b007388 */ /* 0x0003e80000000800 */
[----:B------:R-:W-:Y:S04]  /*a3e0*/  STS [R13+0x4000], R92 ;  /* 0x0040005c0d007388 */ /* 0x000fe80000000800 */
[----:B------:R2:W-:Y:S04]  /*a3f0*/  STS [R13+0x4400], R94 ;  /* 0x0044005e0d007388 */ /* 0x0005e80000000800 */
[----:B------:R-:W-:Y:S04]  /*a400*/  STS [R15+0x4080], R88 ;  /* 0x004080580f007388 */ /* 0x000fe80000000800 */
[----:B------:R3:W-:Y:S04]  /*a410*/  STS [R15+0x4480], R90 ;  /* 0x0044805a0f007388 */ /* 0x0007e80000000800 */
[----:B------:R-:W-:Y:S04]  /*a420*/  STS [R17+0x4000], R84 ;  /* 0x0040005411007388 */ /* 0x000fe80000000800 */
[----:B------:R-:W-:Y:S01]  /*a430*/  STS [R17+0x4400], R86 ;  /* 0x0044005611007388 */ /* 0x000fe20000000800 */
[----:B-1----:R-:W-:-:S03]  /*a440*/  IMAD.MOV.U32 R11, RZ, RZ, 0x4 ;  /* 0x00000004ff0b7424 */ /* 0x002fc600078e00ff */
[----:B------:R-:W-:Y:S04]  /*a450*/  STS [R19+0x4080], R80 ;  /* 0x0040805013007388 */ /* 0x000fe80000000800 */
[----:B------:R-:W-:Y:S01]  /*a460*/  STS [R19+0x4480], R82 ;  /* 0x0044805213007388 */ /* 0x000fe20000000800 */
[----:B--2---:R-:W-:-:S03]  /*a470*/  IMAD.WIDE R12, R244, R11, c[0x0][0x500] ;  /* 0x00014000f40c7625 */ /* 0x004fc600078e020b */
[----:B------:R-:W-:Y:S04]  /*a480*/  STS [R21+0x4000], R76 ;  /* 0x0040004c15007388 */ /* 0x000fe80000000800 */
[----:B------:R1:W-:Y:S04]  /*a490*/  STS [R21+0x4400], R78 ;  /* 0x0044004e15007388 */ /* 0x0003e80000000800 */
[----:B------:R2:W-:Y:S04]  /*a4a0*/  STS [R23+0x4080], R72 ;  /* 0x0040804817007388 */ /* 0x0005e80000000800 */
[----:B------:R2:W-:Y:S04]  /*a4b0*/  STS [R23+0x4480], R74 ;  /* 0x0044804a17007388 */ /* 0x0005e80000000800 */
[----:B------:R2:W-:Y:S04]  /*a4c0*/  STS [R25+0x4000], R68 ;  /* 0x0040004419007388 */ /* 0x0005e80000000800 */
[----:B------:R2:W-:Y:S04]  /*a4d0*/  STS [R25+0x4400], R70 ;  /* 0x0044004619007388 */ /* 0x0005e80000000800 */
[----:B------:R-:W-:Y:S01]  /*a4e0*/  BAR.SYNC.DEFER_BLOCKING 0x1, 0x100 ;  /* 0x0044000000007b1d */ /* 0x000fe20000010000 */
[----:B------:R-:W-:-:S02]  /*a4f0*/  IMAD.MOV.U32 R8, RZ, RZ, c[0x0][0x388] ;  /* 0x0000e200ff087624 */ /* 0x000fc400078e00ff */
[----:B------:R-:W-:-:S03]  /*a500*/  @P1 IMAD.WIDE R10, R244, R11, c[0x0][0x508] ;  /* 0x00014200f40a1625 */ /* 0x000fc600078e020b */
[----:B---3--:R-:W3:Y:S04]  /*a510*/  @P0 LDG.E R15, [R12.64] ;  /* 0x000000100c0f0981 */ /* 0x008ee8000c1e1900 */
[----:B------:R2:W5:Y:S01]  /*a520*/  @P1 LDG.E R8, [R10.64] ;  /* 0x000000100a081981 */ /* 0x000562000c1e1900 */
[----:B-1----:R-:W-:Y:S02]  /*a530*/  CS2R R20, SRZ ;  /* 0x0000000000147805 */ /* 0x002fe4000001ff00 */
[--C-:B---3--:R-:W-:Y:S01]  /*a540*/  @P0 SHF.R.S32.HI R21, RZ, 0x1f, R15.reuse ;  /* 0x0000001fff150819 */ /* 0x108fe2000001140f */
[----:B------:R-:W-:Y:S01]  /*a550*/  @P0 IMAD.MOV.U32 R20, RZ, RZ, R15 ;  /* 0x000000ffff140224 */ /* 0x000fe200078e000f */
[----:B------:R-:W-:Y:S05]  /*a560*/  @P1 BRA `(.L_x_27) ;  /* 0x0000004000001947 */ /* 0x000fea0003800000 */
[----:B--2---:R-:W-:Y:S05]  /*a570*/  @!P0 BRA `(.L_x_27) ;  /* 0x0000003000008947 */ /* 0x004fea0003800000 */
[----:B-----5:R-:W2:Y:S04]  /*a580*/  LDG.E R8, [R12.64] ;  /* 0x000000100c087981 */ /* 0x020ea8000c1e1900 */
[----:B------:R-:W2:Y:S02]  /*a590*/  LDG.E R11, [R12.64+0x4] ;  /* 0x000004100c0b7981 */ /* 0x000ea4000c1e1900 */
[----:B--2---:R-:W-:-:S02]  /*a5a0*/  IADD3 R8, -R8, R11, RZ ;  /* 0x0000000b08087210 */ /* 0x004fc40007ffe1ff */
.L_x_27:
[----:B--2---:R-:W-:Y:S01]  /*a5b0*/  LOP3.LUT R5, R5, 0xffffffe0, RZ, 0xc0, !PT ;  /* 0xffffffe005057812 */ /* 0x004fe200078ec0ff */
[----:B------:R-:W1:Y:S01]  /*a5c0*/  S2R R6, SR_CTAID.Y ;  /* 0x0000000000067919 */ /* 0x000e620000002600 */
[----:B------:R-:W-:Y:S01]  /*a5d0*/  SHF.R.S32.HI R13, RZ, 0x1f, R2 ;  /* 0x0000001fff0d7819 */ /* 0x000fe20000011402 */
[----:B------:R-:W-:Y:S01]  /*a5e0*/  IMAD.MOV.U32 R11, RZ, RZ, c[0x0][0x4e8] ;  /* 0x00013a00ff0b7624 */ /* 0x000fe200078e00ff */
[----:B------:R-:W-:Y:S01]  /*a5f0*/  LEA.HI R12, R9, R9, RZ, 0x1 ;  /* 0x00000009090c7211 */ /* 0x000fe200078f08ff */
[----:B------:R-:W-:Y:S01]  /*a600*/  IMAD.IADD R10, R0, 0x1, -R5 ;  /* 0x00000001000a7824 */ /* 0x000fe200078e0a05 */
[----:B------:R-:W2:Y:S01]  /*a610*/  S2R R37, SR_CTAID.X ;  /* 0x0000000000257919 */ /* 0x000ea20000002500 */
[----:B------:R-:W-:Y:S01]  /*a620*/  LEA.HI R13, R13, R2, RZ, 0x3 ;  /* 0x000000020d0d7211 */ /* 0x000fe200078f18ff */
[----:B------:R-:W-:Y:S01]  /*a630*/  IMAD.MOV.U32 R18, RZ, RZ, R20 ;  /* 0x000000ffff127224 */ /* 0x000fe200078e0014 */
[----:B------:R-:W-:Y:S01]  /*a640*/  ISETP.NE.AND P1, PT, R11, 0x1, PT ;  /* 0x000000010b00780c */ /* 0x000fe20003f25270 */
[----:B------:R-:W-:Y:S01]  /*a650*/  BSSY B0, `(.L_x_28) ;  /* 0x0000077000007945 */ /* 0x000fe20003800000 */
[----:B------:R-:W-:-:S02]  /*a660*/  SHF.R.S32.HI R5, RZ, 0x1f, R10 ;  /* 0x0000001fff057819 */ /* 0x000fc4000001140a */
[----:B------:R-:W-:Y:S02]  /*a670*/  LOP3.LUT R13, R13, 0xffffff8, RZ, 0xc0, !PT ;  /* 0x0ffffff80d0d7812 */ /* 0x000fe400078ec0ff */
[----:B------:R-:W-:Y:S02]  /*a680*/  LEA.HI R5, R5, R10, RZ, 0x2 ;  /* 0x0000000a05057211 */ /* 0x000fe400078f10ff */
[----:B------:R-:W-:Y:S01]  /*a690*/  LOP3.LUT R12, R12, 0x1ffffffe, RZ, 0xc0, !PT ;  /* 0x1ffffffe0c0c7812 */ /* 0x000fe200078ec0ff */
[----:B------:R-:W-:Y:S01]  /*a6a0*/  IMAD.IADD R2, R2, 0x1, -R13 ;  /* 0x0000000102027824 */ /* 0x000fe200078e0a0d */
[----:B------:R-:W-:Y:S01]  /*a6b0*/  SHF.R.S32.HI R11, RZ, 0x2, R5 ;  /* 0x00000002ff0b7819 */ /* 0x000fe20000011405 */
[----:B------:R-:W-:Y:S01]  /*a6c0*/  IMAD R5, R21, c[0x0][0x3a0], RZ ;  /* 0x0000e80015057a24 */ /* 0x000fe200078e02ff */
[----:B------:R-:W-:Y:S02]  /*a6d0*/  IADD3 R15, R9, -R12, RZ ;  /* 0x8000000c090f7210 */ /* 0x000fe40007ffe0ff */
[----:B------:R-:W-:Y:S01]  /*a6e0*/  LOP3.LUT P2, RZ, R10, 0x3, RZ, 0xc0, !PT ;  /* 0x000000030aff7812 */ /* 0x000fe2000784c0ff */
[----:B------:R-:W-:Y:S01]  /*a6f0*/  IMAD R2, R2, 0x10, R11 ;  /* 0x0000001002027824 */ /* 0x000fe200078e020b */
[----:B------:R-:W-:Y:S01]  /*a700*/  MOV R19, R21 ;  /* 0x0000001500137202 */ /* 0x000fe20000000f00 */
[C---:B------:R-:W-:Y:S01]  /*a710*/  IMAD R5, R20.reuse, c[0x0][0x3a4], R5 ;  /* 0x0000e90014057a24 */ /* 0x040fe200078e0205 */
[----:B-1----:R-:W-:Y:S01]  /*a720*/  SHF.R.S32.HI R13, RZ, 0x1f, R6 ;  /* 0x0000001fff0d7819 */ /* 0x002fe20000011406 */
[----:B------:R-:W-:Y:S01]  /*a730*/  IMAD.WIDE.U32 R20, R20, c[0x0][0x3a0], RZ ;  /* 0x0000e80014147a25 */ /* 0x000fe200078e00ff */
[----:B------:R-:W-:-:S02]  /*a740*/  LEA.HI R10, R3, R0, RZ, 0x3 ;  /* 0x00000000030a7211 */ /* 0x000fc400078f18ff */
[----:B------:R-:W-:Y:S01]  /*a750*/  LEA.HI R3, R3, R0, RZ, 0x6 ;  /* 0x0000000003037211 */ /* 0x000fe200078f30ff */
[----:B------:R-:W-:Y:S01]  /*a760*/  IMAD R12, R15, 0x8, R2 ;  /* 0x000000080f0c7824 */ /* 0x000fe200078e0202 */
[----:B------:R-:W-:Y:S01]  /*a770*/  LOP3.LUT R11, R10, 0xfffffff8, RZ, 0xc0, !PT ;  /* 0xfffffff80a0b7812 */ /* 0x000fe200078ec0ff */
[----:B------:R-:W-:Y:S01]  /*a780*/  IMAD.IADD R21, R21, 0x1, R5 ;  /* 0x0000000115157824 */ /* 0x000fe200078e0205 */
[----:B------:R-:W-:Y:S01]  /*a790*/  SHF.R.S32.HI R15, RZ, 0x1f, R244 ;  /* 0x0000001fff0f7819 */ /* 0x000fe200000114f4 */
[----:B------:R-:W-:Y:S01]  /*a7a0*/  IMAD R9, R13, c[0x0][0x490], RZ ;  /* 0x000124000d097a24 */ /* 0x000fe200078e02ff */
[----:B--2---:R-:W-:Y:S01]  /*a7b0*/  LEA R5, R37, R12, 0x7 ;  /* 0x0000000c25057211 */ /* 0x004fe200078e38ff */
[----:B------:R-:W-:Y:S01]  /*a7c0*/  IMAD.WIDE.U32 R18, R6, c[0x0][0x490], R18 ;  /* 0x0001240006127a25 */ /* 0x000fe200078e0012 */
[----:B------:R-:W-:Y:S02]  /*a7d0*/  SEL R15, R15, RZ, !P0 ;  /* 0x000000ff0f0f7207 */ /* 0x000fe40004000000 */
[----:B------:R-:W-:Y:S01]  /*a7e0*/  SEL R16, R244, RZ, !P0 ;  /* 0x000000fff4107207 */ /* 0x000fe20004000000 */
[----:B------:R-:W-:-:S02]  /*a7f0*/  IMAD R9, R6, c[0x0][0x494], R9 ;  /* 0x0001250006097a24 */ /* 0x000fc400078e0209 */
[----:B------:R-:W-:Y:S02]  /*a800*/  IMAD R13, R13, c[0x0][0x3e8], RZ ;  /* 0x0000fa000d0d7a24 */ /* 0x000fe400078e02ff */
[----:B------:R-:W-:Y:S02]  /*a810*/  IMAD.IADD R11, R0, 0x1, -R11 ;  /* 0x00000001000b7824 */ /* 0x000fe400078e0a0b */
[----:B------:R-:W-:-:S04]  /*a820*/  @P1 IMAD.HI.U32 R0, R5, c[0x0][0x4ec], RZ ;  /* 0x00013b0005001a27 */ /* 0x000fc800078e00ff */
[----:B------:R-:W-:Y:S01]  /*a830*/  IMAD.IADD R19, R19, 0x1, R9 ;  /* 0x0000000113137824 */ /* 0x000fe200078e0209 */
[----:B------:R-:W-:Y:S01]  /*a840*/  MOV R9, R5 ;  /* 0x0000000500097202 */ /* 0x000fe20000000f00 */
[C---:B------:R-:W-:Y:S01]  /*a850*/  IMAD R13, R6.reuse, c[0x0][0x3ec], R13 ;  /* 0x0000fb00060d7a24 */ /* 0x040fe200078e020d */
[----:B------:R-:W-:Y:S01]  /*a860*/  @P1 SHF.R.U32.HI R9, RZ, c[0x0][0x4f0], R0 ;  /* 0x00013c00ff091a19 */ /* 0x000fe20000011600 */
[----:B------:R-:W-:Y:S01]  /*a870*/  IMAD.WIDE.U32 R20, R6, c[0x0][0x3e8], R20 ;  /* 0x0000fa0006147a25 */ /* 0x000fe200078e0014 */
[----:B------:R-:W-:Y:S02]  /*a880*/  SHF.R.S32.HI R6, RZ, 0x3, R10 ;  /* 0x00000003ff067819 */ /* 0x000fe4000001140a */
[----:B------:R-:W-:Y:S01]  /*a890*/  IADD3 R12, -R9, RZ, RZ ;  /* 0x000000ff090c7210 */ /* 0x000fe20007ffe1ff */
[----:B------:R-:W-:Y:S01]  /*a8a0*/  IMAD.IADD R21, R21, 0x1, R13 ;  /* 0x0000000115157824 */ /* 0x000fe200078e020d */
[----:B------:R-:W-:Y:S01]  /*a8b0*/  SHF.R.S32.HI R14, RZ, 0x1f, R9 ;  /* 0x0000001fff0e7819 */ /* 0x000fe20000011409 */
[----:B------:R-:W-:-:S02]  /*a8c0*/  IMAD R10, R11, 0x20, R6 ;  /* 0x000000200b0a7824 */ /* 0x000fc400078e0206 */
[----:B------:R-:W-:Y:S02]  /*a8d0*/  IMAD R13, R15, c[0x0][0x498], RZ ;  /* 0x000126000f0d7a24 */ /* 0x000fe400078e02ff */
[----:B------:R-:W-:Y:S02]  /*a8e0*/  IMAD R10, R37, 0x80, R10 ;  /* 0x00000080250a7824 */ /* 0x000fe400078e020a */
[----:B------:R-:W-:-:S04]  /*a8f0*/  IMAD.WIDE.U32 R18, R16, c[0x0][0x498], R18 ;  /* 0x0001260010127a25 */ /* 0x000fc800078e0012 */
[----:B------:R-:W-:Y:S01]  /*a900*/  IMAD R12, R12, c[0x0][0x4e8], R5 ;  /* 0x00013a000c0c7a24 */ /* 0x000fe200078e0205 */
[----:B------:R-:W-:Y:S01]  /*a910*/  IADD3 R18, P0, R9, R18, RZ ;  /* 0x0000001209127210 */ /* 0x000fe20007f1e0ff */
[----:B------:R-:W-:-:S04]  /*a920*/  @P1 IMAD.HI.U32 R0, R10, c[0x0][0x4ec], RZ ;  /* 0x00013b000a001a27 */ /* 0x000fc800078e00ff */
[----:B------:R-:W-:Y:S01]  /*a930*/  IMAD R5, R16, c[0x0][0x49c], R13 ;  /* 0x0001270010057a24 */ /* 0x000fe200078e020d */
[----:B------:R-:W-:Y:S01]  /*a940*/  SHF.R.S32.HI R13, RZ, 0x1f, R12 ;  /* 0x0000001fff0d7819 */ /* 0x000fe2000001140c */
[----:B------:R-:W-:Y:S01]  /*a950*/  IMAD.MOV.U32 R9, RZ, RZ, R10 ;  /* 0x000000ffff097224 */ /* 0x000fe200078e000a */
[----:B------:R-:W-:Y:S01]  /*a960*/  @P1 SHF.R.U32.HI R9, RZ, c[0x0][0x4f0], R0 ;  /* 0x00013c00ff091a19 */ /* 0x000fe20000011600 */
[----:B------:R-:W-:Y:S01]  /*a970*/  IMAD.SHL.U32 R0, R11, 0x8, RZ ;  /* 0x000000080b007824 */ /* 0x000fe200078e00ff */
[----:B------:R-:W-:Y:S01]  /*a980*/  IADD3.X R19, R14, R19, R5, P0, !PT ;  /* 0x000000130e137210 */ /* 0x000fe200007fe405 */
[----:B------:R-:W-:Y:S01]  /*a990*/  IMAD R11, R13, c[0x0][0x488], RZ ;  /* 0x000122000d0b7a24 */ /* 0x000fe200078e02ff */
[----:B------:R-:W-:Y:S01]  /*a9a0*/  SHF.L.U32 R5, R6, 0x6, RZ ;  /* 0x0000000606057819 */ /* 0x000fe200000006ff */
[----:B------:R-:W-:Y:S01]  /*a9b0*/  IMAD R15, R15, c[0x0][0x3f0], RZ ;  /* 0x0000fc000f0f7a24 */ /* 0x000fe200078e02ff */
[----:B------:R-:W-:Y:S01]  /*a9c0*/  IADD3 R13, -R9, RZ, RZ ;  /* 0x000000ff090d7210 */ /* 0x000fe20007ffe1ff */
[----:B------:R-:W-:Y:S01]  /*a9d0*/  IMAD.WIDE.U32 R18, R12, c[0x0][0x488], R18 ;  /* 0x000122000c127a25 */ /* 0x000fe200078e0012 */
[----:B------:R-:W-:-:S02]  /*a9e0*/  LOP3.LUT R5, R5, 0x1c0, RZ, 0xc0, !PT ;  /* 0x000001c005057812 */ /* 0x000fc400078ec0ff */
[----:B------:R-:W-:Y:S01]  /*a9f0*/  IADD3 R36, R0, 0x40, RZ ;  /* 0x0000004000247810 */ /* 0x000fe20007ffe0ff */
[----:B------:R-:W-:Y:S01]  /*aa00*/  IMAD R11, R12, c[0x0][0x48c], R11 ;  /* 0x000123000c0b7a24 */ /* 0x000fe200078e020b */
[----:B------:R-:W-:Y:S01]  /*aa10*/  LEA R14, P0, R18, c[0x0][0x450], 0x2 ;  /* 0x00011400120e7a11 */ /* 0x000fe200078010ff */
[C---:B------:R-:W-:Y:S01]  /*aa20*/  IMAD R15, R16.reuse, c[0x0][0x3f4], R15 ;  /* 0x0000fd00100f7a24 */ /* 0x040fe200078e020f */
[----:B------:R-:W-:Y:S01]  /*aa30*/  LOP3.LUT R12, R5, 0x38, R0, 0xf8, !PT ;  /* 0x00000038050c7812 */ /* 0x000fe200078ef800 */
[----:B------:R-:W-:Y:S01]  /*aa40*/  IMAD.IADD R11, R19, 0x1, R11 ;  /* 0x00000001130b7824 */ /* 0x000fe200078e020b */
[----:B------:R-:W-:Y:S01]  /*aa50*/  SHF.R.U32.HI R5, RZ, 0x3, R5 ;  /* 0x00000003ff057819 */ /* 0x000fe20000011605 */
[----:B------:R-:W-:Y:S01]  /*aa60*/  IMAD.WIDE.U32 R16, R16, c[0x0][0x3f0], R20 ;  /* 0x0000fc0010107a25 */ /* 0x000fe200078e0014 */
[----:B------:R-:W-:Y:S02]  /*aa70*/  SHFL.IDX PT, R34, R14, RZ, 0x1c1f ;  /* 0x001c1fff0e227589 */ /* 0x000fe400000e0000 */
[----:B------:R-:W-:Y:S01]  /*aa80*/  LEA.HI.X R11, R18, c[0x0][0x454], R11, 0x2, P0 ;  /* 0x00011500120b7a11 */ /* 0x000fe200000f140b */
[----:B------:R-:W-:Y:S01]  /*aa90*/  IMAD.IADD R15, R17, 0x1, R15 ;  /* 0x00000001110f7824 */ /* 0x000fe200078e020f */
[----:B------:R1:W-:Y:S01]  /*aaa0*/  SHFL.IDX PT, R32, R14, 0x1, 0x1c1f ;  /* 0x003c1f000e207f89 */ /* 0x0003e200000e0000 */
[----:B------:R-:W-:Y:S01]  /*aab0*/  IMAD R17, R37, 0x80, R2 ;  /* 0x0000008025117824 */ /* 0x000fe200078e0202 */
[----:B------:R-:W-:Y:S01]  /*aac0*/  LOP3.LUT R5, R12, R5, RZ, 0x3c, !PT ;  /* 0x000000050c057212 */ /* 0x000fe200078e3cff */
[----:B-----5:R-:W-:Y:S01]  /*aad0*/  IMAD R2, R8, c[0x0][0x4e8], RZ ;  /* 0x00013a0008027a24 */ /* 0x020fe200078e02ff */
[----:B------:R-:W2:Y:S01]  /*aae0*/  SHFL.IDX PT, R35, R11, RZ, 0x1c1f ;  /* 0x001c1fff0b237589 */ /* 0x000ea200000e0000 */
[----:B------:R-:W-:Y:S01]  /*aaf0*/  SHF.R.S32.HI R12, RZ, 0x1f, R9 ;  /* 0x0000001fff0c7819 */ /* 0x000fe20000011409 */
[----:B------:R-:W-:Y:S01]  /*ab00*/  IMAD R13, R13, c[0x0][0x4e8], R10 ;  /* 0x00013a000d0d7a24 */ /* 0x000fe200078e020a */
[C---:B------:R-:W-:Y:S01]  /*ab10*/  IADD3 R19, R17.reuse, 0x8, RZ ;  /* 0x0000000811137810 */ /* 0x040fe20007ffe0ff */
[----:B------:R-:W3:Y:S01]  /*ab20*/  SHFL.IDX PT, R33, R11, 0x1, 0x1c1f ;  /* 0x003c1f000b217f89 */ /* 0x000ee200000e0000 */
[-C--:B------:R-:W-:Y:S01]  /*ab30*/  ISETP.GE.OR P0, PT, R17, R2.reuse, P2 ;  /* 0x000000021100720c */ /* 0x080fe20001706670 */
[----:B------:R-:W-:Y:S01]  /*ab40*/  IMAD R12, R12, c[0x0][0x3e0], RZ ;  /* 0x0000f8000c0c7a24 */ /* 0x000fe200078e02ff */
[----:B------:R-:W-:Y:S01]  /*ab50*/  ISETP.GE.OR P2, PT, R19, R2, P2 ;  /* 0x000000021300720c */ /* 0x000fe20001746670 */
[----:B------:R-:W-:Y:S01]  /*ab60*/  IMAD.SHL.U32 R10, R3, 0x8, RZ ;  /* 0x00000008030a7824 */ /* 0x000fe200078e00ff */
[----:B------:R-:W-:Y:S01]  /*ab70*/  SHF.R.S32.HI R8, RZ, 0x1f, R13 ;  /* 0x0000001fff087819 */ /* 0x000fe2000001140d */
[----:B------:R-:W-:Y:S01]  /*ab80*/  IMAD R12, R9, c[0x0][0x3e4], R12 ;  /* 0x0000f900090c7a24 */ /* 0x000fe200078e020c */
[----:B------:R-:W-:-:S02]  /*ab90*/  LEA R37, R37, R6, 0x7 ;  /* 0x0000000625257211 */ /* 0x000fc400078e38ff */
[----:B------:R-:W-:Y:S01]  /*aba0*/  LOP3.LUT R5, R5, 0x7ffffe00, R10, 0xf8, !PT ;  /* 0x7ffffe0005057812 */ /* 0x000fe200078ef80a */
[----:B------:R-:W-:-:S03]  /*abb0*/  IMAD R8, R8, c[0x0][0x3d8], RZ ;  /* 0x0000f60008087a24 */ /* 0x000fc600078e02ff */
[----:B------:R-:W-:Y:S01]  /*abc0*/  SHF.L.U32 R40, R5, 0x1, RZ ;  /* 0x0000000105287819 */ /* 0x000fe200000006ff */
[----:B------:R-:W-:Y:S01]  /*abd0*/  IMAD R3, R13, c[0x0][0x3dc], R8 ;  /* 0x0000f7000d037a24 */ /* 0x000fe200078e0208 */
[----:B-1----:R-:W-:-:S05]  /*abe0*/  MOV R14, R16 ;  /* 0x00000010000e7202 */ /* 0x002fca0000000f00 */
[----:B------:R-:W-:Y:S01]  /*abf0*/  IMAD.WIDE.U32 R20, R9, c[0x0][0x3e0], R14 ;  /* 0x0000f80009147a25 */ /* 0x000fe200078e000e */
[----:B--2---:R1:W-:Y:S03]  /*ac00*/  @!P0 ST.E [R34.64], R4 ;  /* 0x0000000422008985 */ /* 0x0043e6000c101910 */
[----:B------:R-:W-:Y:S01]  /*ac10*/  IMAD.IADD R21, R21, 0x1, R12 ;  /* 0x0000000115157824 */ /* 0x000fe200078e020c */
[----:B---3--:R1:W-:Y:S03]  /*ac20*/  @!P2 ST.E [R32.64], R7 ;  /* 0x000000072000a985 */ /* 0x0083e6000c101910 */
[----:B------:R-:W-:Y:S01]  /*ac30*/  IMAD.WIDE.U32 R38, R13, c[0x0][0x3d8], R20 ;  /* 0x0000f6000d267a25 */ /* 0x000fe200078e0014 */
[----:B------:R1:W2:Y:S03]  /*ac40*/  LDS.128 R28, [R40+0x1080] ;  /* 0x00108000281c7984 */ /* 0x0002a60000000c00 */
[----:B------:R-:W-:Y:S01]  /*ac50*/  IMAD.IADD R3, R39, 0x1, R3 ;  /* 0x0000000127037824 */ /* 0x000fe200078e0203 */
[----:B------:R1:W3:Y:S01]  /*ac60*/  LDS.128 R24, [R40+0x2080] ;  /* 0x0020800028187984 */ /* 0x0002e20000000c00 */
[----:B------:R-:W-:-:S03]  /*ac70*/  LEA R39, P0, R38, c[0x0][0x380], 0x1 ;  /* 0x0000e00026277a11 */ /* 0x000fc600078008ff */
[----:B------:R1:W4:Y:S01]  /*ac80*/  LDS.128 R20, [R40+0x3080] ;  /* 0x0030800028147984 */ /* 0x0003220000000c00 */
[----:B------:R-:W-:Y:S02]  /*ac90*/  LEA.HI.X R38, R38, c[0x0][0x384], R3, 0x1, P0 ;  /* 0x0000e10026267a11 */ /* 0x000fe400000f0c03 */
[----:B------:R-:W-:Y:S01]  /*aca0*/  ISETP.GE.AND P0, PT, R37, R2, PT ;  /* 0x000000022500720c */ /* 0x000fe20003f06270 */
[----:B------:R1:W1:Y:S04]  /*acb0*/  LDS.128 R16, [R40+0x5080] ;  /* 0x0050800028107984 */ /* 0x0002680000000c00 */
[----:B------:R1:W1:Y:S04]  /*acc0*/  LDS.128 R12, [R40+0x6080] ;  /* 0x00608000280c7984 */ /* 0x0002680000000c00 */
[----:B------:R1:W1:Y:S04]  /*acd0*/  LDS.128 R8, [R40+0x7080] ;  /* 0x0070800028087984 */ /* 0x0002680000000c00 */
[----:B------:R1:W1:Y:S04]  /*ace0*/  SHFL.IDX PT, R42, R39, RZ, 0x181f ;  /* 0x00181fff272a7589 */ /* 0x00026800000e0000 */
[----:B------:R1:W1:Y:S01]  /*acf0*/  SHFL.IDX PT, R43, R38, RZ, 0x181f ;  /* 0x00181fff262b7589 */ /* 0x00026200000e0000 */
[----:B------:R-:W-:Y:S05]  /*ad00*/  @P0 BRA `(.L_x_29) ;  /* 0x000000b000000947 */ /* 0x000fea0003800000 */
[----:B-1----:R-:W1:Y:S01]  /*ad10*/  LDS.128 R32, [R40+0x80] ;  /* 0x0000800028207984 */ /* 0x002e620000000c00 */
[----:B------:R-:W-:-:S02]  /*ad20*/  ISETP.GE.AND P0, PT, R36, c[0x0][0x3c8], PT ;  /* 0x0000f20024007a0c */ /* 0x000fc40003f06270 */
[----:B------:R-:W-:Y:S01]  /*ad30*/  ISETP.GE.AND P1, PT, R0, c[0x0][0x3c8], PT ;  /* 0x0000f20000007a0c */ /* 0x000fe20003f26270 */
[----:B------:R-:W5:Y:S10]  /*ad40*/  LDS.128 R4, [R40+0x4080] ;  /* 0x0040800028047984 */ /* 0x000f740000000c00 */
[----:B------:R-:W-:-:S02]  /*ad50*/  @!P0 SHF.R.S32.HI R3, RZ, 0x1f, R36 ;  /* 0x0000001fff038819 */ /* 0x000fc40000011424 */
[----:B------:R-:W-:Y:S02]  /*ad60*/  @!P1 IMAD.WIDE R44, R0, 0x2, R42 ;  /* 0x00000002002c9825 */ /* 0x000fe400078e022a */
[----:B------:R-:W-:-:S04]  /*ad70*/  @!P0 LEA.HI R3, R3, R36, RZ, 0x3 ;  /* 0x0000002403038211 */ /* 0x000fc800078f18ff */
[----:B------:R-:W-:-:S05]  /*ad80*/  @!P0 LOP3.LUT R3, R3, 0xfffffff8, RZ, 0xc0, !PT ;  /* 0xfffffff803038812 */ /* 0x000fca00078ec0ff */
[----:B------:R-:W-:Y:S01]  /*ad90*/  @!P0 IMAD.WIDE R42, R3, 0x2, R42 ;  /* 0x00000002032a8825 */ /* 0x000fe200078e022a */
[----:B-1----:R1:W-:Y:S04]  /*ada0*/  @!P1 ST.E.128 [R44.64], R32 ;  /* 0x000000202c009985 */ /* 0x0023e8000c101d10 */
[----:B-----5:R1:W-:Y:S02]  /*adb0*/  @!P0 ST.E.128 [R42.64], R4 ;  /* 0x000000042a008985 */ /* 0x0203e4000c101d10 */
.L_x_29:
[----:B------:R-:W-:Y:S05]  /*adc0*/  BSYNC B0 ;  /* 0x0000000000007941 */ /* 0x000fea0003800000 */
.L_x_28:
[----:B------:R-:W-:Y:S01]  /*add0*/  IADD3 R3, R37, 0x20, RZ ;  /* 0x0000002025037810 */ /* 0x000fe20007ffe0ff */
[----:B-1----:R1:W4:Y:S01]  /*ade0*/  SHFL.IDX PT, R5, R38, 0x1, 0x181f ;  /* 0x00381f0026057f89 */ /* 0x00232200000e0000 */
[----:B------:R-:W-:Y:S02]  /*adf0*/  BSSY B0, `(.L_x_30) ;  /* 0x000000d000007945 */ /* 0x000fe40003800000 */
[----:B------:R-:W-:Y:S01]  /*ae00*/  ISETP.GE.AND P0, PT, R3, R2, PT ;  /* 0x000000020300720c */ /* 0x000fe20003f06270 */
[----:B------:R1:W3:-:S12]  /*ae10*/  SHFL.IDX PT, R4, R39, 0x1, 0x181f ;  /* 0x00381f0027047f89 */ /* 0x0002d800000e0000 */
[----:B------:R-:W-:Y:S05]  /*ae20*/  @P0 BRA `(.L_x_31) ;  /* 0x0000009000000947 */ /* 0x000fea0003800000 */
[----:B------:R-:W-:Y:S02]  /*ae30*/  ISETP.GE.AND P0, PT, R36, c[0x0][0x3c8], PT ;  /* 0x0000f20024007a0c */ /* 0x000fe40003f06270 */
[----:B------:R-:W-:-:S11]  /*ae40*/  ISETP.GE.AND P1, PT, R0, c[0x0][0x3c8], PT ;  /* 0x0000f20000007a0c */ /* 0x000fd60003f26270 */
[----:B------:R-:W-:Y:S02]  /*ae50*/  @!P0 SHF.R.S32.HI R3, RZ, 0x1f, R36 ;  /* 0x0000001fff038819 */ /* 0x000fe40000011424 */
[----:B---34-:R-:W-:Y:S02]  /*ae60*/  @!P1 IMAD.WIDE R6, R0, 0x2, R4 ;  /* 0x0000000200069825 */ /* 0x018fe400078e0204 */
[----:B------:R-:W-:-:S03]  /*ae70*/  @!P0 LEA.HI R3, R3, R36, RZ, 0x3 ;  /* 0x0000002403038211 */ /* 0x000fc600078f18ff */
[----:B--2---:R2:W-:Y:S01]  /*ae80*/  @!P1 ST.E.128 [R6.64], R28 ;  /* 0x0000001c06009985 */ /* 0x0045e2000c101d10 */
[----:B------:R-:W-:-:S05]  /*ae90*/  @!P0 LOP3.LUT R3, R3, 0xfffffff8, RZ, 0xc0, !PT ;  /* 0xfffffff803038812 */ /* 0x000fca00078ec0ff */
[----:B------:R-:W-:-:S05]  /*aea0*/  @!P0 IMAD.WIDE R4, R3, 0x2, R4 ;  /* 0x0000000203048825 */ /* 0x000fca00078e0204 */
[----:B------:R2:W-:Y:S02]  /*aeb0*/  @!P0 ST.E.128 [R4.64], R16 ;  /* 0x0000001004008985 */ /* 0x0005e4000c101d10 */
.L_x_31:
[----:B------:R-:W-:Y:S05]  /*aec0*/  BSYNC B0 ;  /* 0x0000000000007941 */ /* 0x000fea0003800000 */
.L_x_30:
[----:B------:R-:W-:Y:S01]  /*aed0*/  IADD3 R3, R37, 0x40, RZ ;  /* 0x0000004025037810 */ /* 0x000fe20007ffe0ff */
[----:B--2-4-:R2:W4:Y:S01]  /*aee0*/  SHFL.IDX PT, R5, R38, 0x2, 0x181f ;  /* 0x00581f0026057f89 */ /* 0x01452200000e0000 */
[----:B------:R-:W-:Y:S02]  /*aef0*/  BSSY B0, `(.L_x_32) ;  /* 0x000000d000007945 */ /* 0x000fe40003800000 */
[----:B------:R-:W-:Y:S01]  /*af00*/  ISETP.GE.AND P0, PT, R3, R2, PT ;  /* 0x000000020300720c */ /* 0x000fe20003f06270 */
[----:B---3--:R2:W3:-:S12]  /*af10*/  SHFL.IDX PT, R4, R39, 0x2, 0x181f ;  /* 0x00581f0027047f89 */ /* 0x0084d800000e0000 */
[----:B------:R-:W-:Y:S05]  /*af20*/  @P0 BRA `(.L_x_33) ;  /* 0x0000009000000947 */ /* 0x000fea0003800000 */
[----:B------:R-:W-:Y:S02]  /*af30*/  ISETP.GE.AND P0, PT, R36, c[0x0][0x3c8], PT ;  /* 0x0000f20024007a0c */ /* 0x000fe40003f06270 */
[----:B------:R-:W-:-:S11]  /*af40*/  ISETP.GE.AND P1, PT, R0, c[0x0][0x3c8], PT ;  /* 0x0000f20000007a0c */ /* 0x000fd60003f26270 */
[----:B------:R-:W-:Y:S02]  /*af50*/  @!P0 SHF.R.S32.HI R3, RZ, 0x1f, R36 ;  /* 0x0000001fff038819 */ /* 0x000fe40000011424 */
[----:B---34-:R-:W-:Y:S02]  /*af60*/  @!P1 IMAD.WIDE R6, R0, 0x2, R4 ;  /* 0x0000000200069825 */ /* 0x018fe400078e0204 */
[----:B------:R-:W-:-:S03]  /*af70*/  @!P0 LEA.HI R3, R3, R36, RZ, 0x3 ;  /* 0x0000002403038211 */ /* 0x000fc600078f18ff */
[----:B------:R3:W-:Y:S01]  /*af80*/  @!P1 ST.E.128 [R6.64], R24 ;  /* 0x0000001806009985 */ /* 0x0007e2000c101d10 */
[----:B------:R-:W-:-:S05]  /*af90*/  @!P0 LOP3.LUT R3, R3, 0xfffffff8, RZ, 0xc0, !PT ;  /* 0xfffffff803038812 */ /* 0x000fca00078ec0ff */
[----:B------:R-:W-:-:S05]  /*afa0*/  @!P0 IMAD.WIDE R4, R3, 0x2, R4 ;  /* 0x0000000203048825 */ /* 0x000fca00078e0204 */
[----:B------:R3:W-:Y:S02]  /*afb0*/  @!P0 ST.E.128 [R4.64], R12 ;  /* 0x0000000c04008985 */ /* 0x0007e4000c101d10 */
.L_x_33:
[----:B------:R-:W-:Y:S05]  /*afc0*/  BSYNC B0 ;  /* 0x0000000000007941 */ /* 0x000fea0003800000 */
.L_x_32:
[----:B------:R-:W-:Y:S01]  /*afd0*/  IADD3 R37, R37, 0x60, RZ ;  /* 0x0000006025257810 */ /* 0x000fe20007ffe0ff */
[----:B---34-:R3:W4:Y:S03]  /*afe0*/  SHFL.IDX PT, R5, R38, 0x3, 0x181f ;  /* 0x00781f0026057f89 */ /* 0x01872600000e0000 */
[----:B------:R-:W-:Y:S01]  /*aff0*/  ISETP.GE.AND P0, PT, R37, R2, PT ;  /* 0x000000022500720c */ /* 0x000fe20003f06270 */
[----:B------:R3:W1:-:S12]  /*b000*/  SHFL.IDX PT, R4, R39, 0x3, 0x181f ;  /* 0x00781f0027047f89 */ /* 0x00065800000e0000 */
[----:B------:R-:W-:Y:S05]  /*b010*/  @P0 EXIT ;  /* 0x000000000000094d */ /* 0x000fea0003800000 */
[----:B------:R-:W-:-:S13]  /*b020*/  ISETP.GE.AND P0, PT, R0, c[0x0][0x3c8], PT ;  /* 0x0000f20000007a0c */ /* 0x000fda0003f06270 */
[----:B-1--4-:R-:W-:-:S05]  /*b030*/  @!P0 IMAD.WIDE R2, R0, 0x2, R4 ;  /* 0x0000000200028825 */ /* 0x012fca00078e0204 */
[----:B------:R1:W-:Y:S01]  /*b040*/  @!P0 ST.E.128 [R2.64], R20 ;  /* 0x0000001402008985 */ /* 0x0003e2000c101d10 */
[----:B------:R-:W-:-:S13]  /*b050*/  ISETP.GE.AND P0, PT, R36, c[0x0][0x3c8], PT ;  /* 0x0000f20024007a0c */ /* 0x000fda0003f06270 */
[----:B------:R-:W-:Y:S05]  /*b060*/  @P0 EXIT ;  /* 0x000000000000094d */ /* 0x000fea0003800000 */
[----:B-1----:R-:W-:-:S04]  /*b070*/  SHF.R.S32.HI R3, RZ, 0x1f, R36 ;  /* 0x0000001fff037819 */ /* 0x002fc80000011424 */
[----:B------:R-:W-:-:S04]  /*b080*/  LEA.HI R3, R3, R36, RZ, 0x3 ;  /* 0x0000002403037211 */ /* 0x000fc800078f18ff */
[----:B------:R-:W-:-:S05]  /*b090*/  LOP3.LUT R3, R3, 0xfffffff8, RZ, 0xc0, !PT ;  /* 0xfffffff803037812 */ /* 0x000fca00078ec0ff */
[----:B------:R-:W-:-:S05]  /*b0a0*/  IMAD.WIDE R4, R3, 0x2, R4 ;  /* 0x0000000203047825 */ /* 0x000fca00078e0204 */
[----:B------:R-:W-:Y:S01]  /*b0b0*/  ST.E.128 [R4.64], R8 ;  /* 0x0000000804007985 */ /* 0x000fe2000c101d10 */
[----:B------:R-:W-:Y:S05]  /*b0c0*/  EXIT ;  /* 0x000000000000794d */ /* 0x000fea0003800000 */
.L_x_26:
[----:B------:R-:W-:Y:S01]  /*b0d0*/  ISETP.NE.U32.AND P0, PT, RZ, c[0x0][0x508], PT ;  /* 0x00014200ff007a0c */ /* 0x000fe20003f05070 */
[----:B------:R-:W-:Y:S01]  /*b0e0*/  IMAD.MOV.U32 R7, RZ, RZ, 0x4 ;  /* 0x00000004ff077424 */ /* 0x000fe200078e00ff */
[----:B------:R-:W-:Y:S02]  /*b0f0*/  ISETP.NE.U32.AND P1, PT, RZ, c[0x0][0x500], PT ;  /* 0x00014000ff007a0c */ /* 0x000fe40003f25070 */
[----:B------:R-:W-:Y:S01]  /*b100*/  ISETP.NE.AND.EX P0, PT, RZ, c[0x0][0x50c], PT, P0 ;  /* 0x00014300ff007a0c */ /* 0x000fe20003f05300 */
[----:B------:R-:W-:Y:S01]  /*b110*/  IMAD.WIDE R4, R244, R7, c[0x0][0x500] ;  /* 0x00014000f4047625 */ /* 0x000fe200078e0207 */
[----:B------:R-:W-:-:S03]  /*b120*/  ISETP.NE.AND.EX P1, PT, RZ, c[0x0][0x504], PT, P1 ;  /* 0x00014100ff007a0c */ /* 0x000fc60003f25310 */
[----:B------:R-:W-:-:S08]  /*b130*/  IMAD.MOV.U32 R2, RZ, RZ, c[0x0][0x388] ;  /* 0x0000e200ff027624 */ /* 0x000fd000078e00ff */
[----:B------:R-:W-:Y:S02]  /*b140*/  @P0 IMAD.WIDE R6, R244, R7, c[0x0][0x508] ;  /* 0x00014200f4060625 */ /* 0x000fe400078e0207 */
[----:B------:R-:W2:Y:S04]  /*b150*/  @P1 LDG.E R3, [R4.64] ;  /* 0x0000001004031981 */ /* 0x000ea8000c1e1900 */
[----:B------:R1:W5:Y:S01]  /*b160*/  @P0 LDG.E R2, [R6.64] ;  /* 0x0000001006020981 */ /* 0x000362000c1e1900 */
[----:B------:R-:W-:Y:S02]  /*b170*/  CS2R R12, SRZ ;  /* 0x00000000000c7805 */ /* 0x000fe4000001ff00 */
[--C-:B--2---:R-:W-:Y:S01]  /*b180*/  @P1 SHF.R.S32.HI R13, RZ, 0x1f, R3.reuse ;  /* 0x0000001fff0d1819 */ /* 0x104fe20000011403 */
[----:B------:R-:W-:Y:S01]  /*b190*/  @P1 IMAD.MOV.U32 R12, RZ, RZ, R3 ;  /* 0x000000ffff0c1224 */ /* 0x000fe200078e0003 */
[----:B------:R-:W-:Y:S05]  /*b1a0*/  @P0 BRA `(.L_x_34) ;  /* 0x0000004000000947 */ /* 0x000fea0003800000 */
[----:B-1----:R-:W-:Y:S05]  /*b1b0*/  @!P1 BRA `(.L_x_34) ;  /* 0x0000003000009947 */ /* 0x002fea0003800000 */
[----:B-----5:R-:W2:Y:S04]  /*b1c0*/  LDG.E R2, [R4.64] ;  /* 0x0000001004027981 */ /* 0x020ea8000c1e1900 */
[----:B------:R-:W2:Y:S02]  /*b1d0*/  LDG.E R3, [R4.64+0x4] ;  /* 0x0000041004037981 */ /* 0x000ea4000c1e1900 */
[----:B--2---:R-:W-:-:S02]  /*b1e0*/  IADD3 R2, -R2, R3, RZ ;  /* 0x0000000302027210 */ /* 0x004fc40007ffe1ff */
.L_x_34:
[----:B-1----:R-:W1:Y:S01]  /*b1f0*/  S2R R0, SR_TID.X ;  /* 0x0000000000007919 */ /* 0x002e620000002100 */
[----:B------:R-:W-:Y:S01]  /*b200*/  SHF.R.S32.HI R9, RZ, 0x1f, R244 ;  /* 0x0000001fff097819 */ /* 0x000fe200000114f4 */
[----:B------:R-:W-:Y:S01]  /*b210*/  BSSY B0, `(.L_x_35) ;  /* 0x0000028000007945 */ /* 0x000fe20003800000 */
[----:B------:R-:W-:-:S02]  /*b220*/  SEL R244, R244, RZ, !P1 ;  /* 0x000000fff4f47207 */ /* 0x000fc40004800000 */
[----:B------:R-:W-:Y:S02]  /*b230*/  SEL R9, R9, RZ, !P1 ;  /* 0x000000ff09097207 */ /* 0x000fe40004800000 */
[----:B-1----:R-:W-:-:S13]  /*b240*/  ISETP.GE.AND P0, PT, R0, 0x80, PT ;  /* 0x000000800000780c */ /* 0x002fda0003f06270 */
[----:B------:R-:W-:Y:S05]  /*b250*/  @P0 BRA `(.L_x_36) ;  /* 0x0000023000000947 */ /* 0x000fea0003800000 */
[----:B------:R-:W1:Y:S01]  /*b260*/  S2R R7, SR_CTAID.X ;  /* 0x0000000000077919 */ /* 0x000e620000002500 */
[----:B-----5:R-:W-:Y:S01]  /*b270*/  IMAD R4, R2, c[0x0][0x4e8], RZ ;  /* 0x00013a0002047a24 */ /* 0x020fe200078e02ff */
[----:B-1----:R-:W-:-:S04]  /*b280*/  LEA R7, R7, R0, 0x7 ;  /* 0x0000000007077211 */ /* 0x002fc800078e38ff */
[----:B------:R-:W-:-:S13]  /*b290*/  ISETP.GE.AND P0, PT, R7, R4, PT ;  /* 0x000000040700720c */ /* 0x000fda0003f06270 */
[----:B------:R-:W-:Y:S05]  /*b2a0*/  @P0 BRA `(.L_x_36) ;  /* 0x000001e000000947 */ /* 0x000fea0003800000 */
[----:B------:R-:W1:Y:S01]  /*b2b0*/  S2R R4, SR_CTAID.Y ;  /* 0x0000000000047919 */ /* 0x000e620000002600 */
[----:B------:R-:W-:Y:S01]  /*b2c0*/  MOV R3, c[0x0][0x4e8] ;  /* 0x00013a0000037a02 */ /* 0x000fe20000000f00 */
[----:B------:R-:W-:Y:S01]  /*b2d0*/  IMAD.MOV.U32 R11, RZ, RZ, R13 ;  /* 0x000000ffff0b7224 */ /* 0x000fe200078e000d */
[----:B------:R-:W-:Y:S01]  /*b2e0*/  MOV R10, R12 ;  /* 0x0000000c000a7202 */ /* 0x000fe20000000f00 */
[----:B------:R-:W-:Y:S01]  /*b2f0*/  IMAD.MOV.U32 R6, RZ, RZ, R7 ;  /* 0x000000ffff067224 */ /* 0x000fe200078e0007 */
[----:B------:R-:W-:-:S13]  /*b300*/  ISETP.NE.AND P0, PT, R3, 0x1, PT ;  /* 0x000000010300780c */ /* 0x000fda0003f05270 */
[----:B------:R-:W-:-:S05]  /*b310*/  @P0 IMAD.HI.U32 R5, R7, c[0x0][0x4ec], RZ ;  /* 0x00013b0007050a27 */ /* 0x000fca00078e00ff */
[----:B------:R-:W-:Y:S01]  /*b320*/  @P0 SHF.R.U32.HI R6, RZ, c[0x0][0x4f0], R5 ;  /* 0x00013c00ff060a19 */ /* 0x000fe20000011605 */
[----:B-1----:R-:W-:Y:S01]  /*b330*/  IMAD.WIDE.U32 R10, R4, c[0x0][0x490], R10 ;  /* 0x00012400040a7a25 */ /* 0x002fe200078e000a */
[----:B------:R-:W-:Y:S02]  /*b340*/  SHF.R.S32.HI R3, RZ, 0x1f, R4 ;  /* 0x0000001fff037819 */ /* 0x000fe40000011404 */
[----:B------:R-:W-:-:S03]  /*b350*/  SHF.R.S32.HI R8, RZ, 0x1f, R6 ;  /* 0x0000001fff087819 */ /* 0x000fc60000011406 */
[----:B------:R-:W-:-:S04]  /*b360*/  IMAD R3, R3, c[0x0][0x490], RZ ;  /* 0x0001240003037a24 */ /* 0x000fc800078e02ff */
[----:B------:R-:W-:Y:S01]  /*b370*/  IMAD R3, R4, c[0x0][0x494], R3 ;  /* 0x0001250004037a24 */ /* 0x000fe200078e0203 */
[----:B------:R-:W-:-:S03]  /*b380*/  IADD3 R4, -R6, RZ, RZ ;  /* 0x000000ff06047210 */ /* 0x000fc60007ffe1ff */
[----:B------:R-:W-:Y:S02]  /*b390*/  IMAD.IADD R11, R3, 0x1, R11 ;  /* 0x00000001030b7824 */ /* 0x000fe400078e020b */
[----:B------:R-:W-:Y:S02]  /*b3a0*/  IMAD R3, R9, c[0x0][0x498], RZ ;  /* 0x0001260009037a24 */ /* 0x000fe400078e02ff */
[----:B------:R-:W-:Y:S02]  /*b3b0*/  IMAD R4, R4, c[0x0][0x4e8], R7 ;  /* 0x00013a0004047a24 */ /* 0x000fe400078e0207 */
[----:B------:R-:W-:-:S03]  /*b3c0*/  IMAD.WIDE.U32 R10, R244, c[0x0][0x498], R10 ;  /* 0x00012600f40a7a25 */ /* 0x000fc600078e000a */
[----:B------:R-:W-:Y:S01]  /*b3d0*/  SHF.R.S32.HI R5, RZ, 0x1f, R4 ;  /* 0x0000001fff057819 */ /* 0x000fe20000011404 */
[----:B------:R-:W-:Y:S01]  /*b3e0*/  IMAD R3, R244, c[0x0][0x49c], R3 ;  /* 0x00012700f4037a24 */ /* 0x000fe200078e0203 */
[----:B------:R-:W-:-:S03]  /*b3f0*/  IADD3 R6, P0, R6, R10, RZ ;  /* 0x0000000a06067210 */ /* 0x000fc60007f1e0ff */
[----:B------:R-:W-:Y:S01]  /*b400*/  IMAD R5, R5, c[0x0][0x488], RZ ;  /* 0x0001220005057a24 */ /* 0x000fe200078e02ff */
[----:B------:R-:W-:Y:S02]  /*b410*/  IADD3.X R7, R8, R11, R3, P0, !PT ;  /* 0x0000000b08077210 */ /* 0x000fe400007fe403 */
[----:B------:R-:W-:Y:S01]  /*b420*/  MOV R3, 0xff800000 ;  /* 0xff80000000037802 */ /* 0x000fe20000000f00 */
[C---:B------:R-:W-:Y:S02]  /*b430*/  IMAD R5, R4.reuse, c[0x0][0x48c], R5 ;  /* 0x0001230004057a24 */ /* 0x040fe400078e0205 */
[----:B------:R-:W-:-:S05]  /*b440*/  IMAD.WIDE.U32 R6, R4, c[0x0][0x488], R6 ;  /* 0x0001220004067a25 */ /* 0x000fca00078e0006 */
[----:B------:R-:W-:Y:S02]  /*b450*/  IADD3 R5, R7, R5, RZ ;  /* 0x0000000507057210 */ /* 0x000fe40007ffe0ff */
[----:B------:R-:W-:-:S04]  /*b460*/  LEA R4, P0, R6, c[0x0][0x450], 0x2 ;  /* 0x0001140006047a11 */ /* 0x000fc800078010ff */
[----:B------:R-:W-:-:S05]  /*b470*/  LEA.HI.X R5, R6, c[0x0][0x454], R5, 0x2, P0 ;  /* 0x0001150006057a11 */ /* 0x000fca00000f1405 */
[----:B------:R1:W-:Y:S04]  /*b480*/  STG.E [R4.64], R3 ;  /* 0x0000000304007986 */ /* 0x0003e8000c101910 */
.L_x_36:
[----:B------:R-:W-:Y:S05]  /*b490*/  BSYNC B0 ;  /* 0x0000000000007941 */ /* 0x000fea0003800000 */
.L_x_35:
[----:B------:R-:W2:Y:S01]  /*b4a0*/  S2R R7, SR_CTAID.Y ;  /* 0x0000000000077919 */ /* 0x000ea20000002600 */
[----:B-1----:R-:W-:Y:S01]  /*b4b0*/  SHF.R.S32.HI R3, RZ, 0x1f, R0 ;  /* 0x0000001fff037819 */ /* 0x002fe20000011400 */
[----:B------:R-:W-:Y:S01]  /*b4c0*/  IMAD R5, R13, c[0x0][0x3a0], RZ ;  /* 0x0000e8000d057a24 */ /* 0x000fe200078e02ff */
[----:B------:R-:W-:Y:S01]  /*b4d0*/  BSSY B0, `(.L_x_37) ;  /* 0x0000038000007945 */ /* 0x000fe20003800000 */
[----:B------:R-:W1:Y:S01]  /*b4e0*/  S2R R8, SR_CTAID.X ;  /* 0x0000000000087919 */ /* 0x000e620000002500 */
[----:B------:R-:W-:Y:S01]  /*b4f0*/  LEA.HI R4, R3, R0, RZ, 0x3 ;  /* 0x0000000003047211 */ /* 0x000fe200078f18ff */
[C---:B------:R-:W-:Y:S01]  /*b500*/  IMAD R10, R12.reuse, c[0x0][0x3a4], R5 ;  /* 0x0000e9000c0a7a24 */ /* 0x040fe200078e0205 */
[----:B------:R-:W-:Y:S01]  /*b510*/  MOV R3, c[0x0][0x4e8] ;  /* 0x00013a0000037a02 */ /* 0x000fe20000000f00 */
[----:B------:R-:W-:Y:S01]  /*b520*/  IMAD.WIDE.U32 R12, R12, c[0x0][0x3a0], RZ ;  /* 0x0000e8000c0c7a25 */ /* 0x000fe200078e00ff */
[----:B------:R-:W-:Y:S02]  /*b530*/  LOP3.LUT R5, R4, 0xfffffff8, RZ, 0xc0, !PT ;  /* 0xfffffff804057812 */ /* 0x000fe400078ec0ff */
[----:B------:R-:W-:Y:S01]  /*b540*/  ISETP.NE.AND P0, PT, R3, 0x1, PT ;  /* 0x000000010300780c */ /* 0x000fe20003f05270 */
[----:B------:R-:W-:Y:S01]  /*b550*/  IMAD R9, R9, c[0x0][0x3f0], RZ ;  /* 0x0000fc0009097a24 */ /* 0x000fe200078e02ff */
[----:B------:R-:W-:Y:S01]  /*b560*/  SHF.R.S32.HI R4, RZ, 0x3, R4 ;  /* 0x00000003ff047819 */ /* 0x000fe20000011404 */
[----:B------:R-:W-:Y:S01]  /*b570*/  IMAD.IADD R5, R0, 0x1, -R5 ;  /* 0x0000000100057824 */ /* 0x000fe200078e0a05 */
[----:B------:R-:W-:Y:S01]  /*b580*/  IADD3 R13, R13, R10, RZ ;  /* 0x0000000a0d0d7210 */ /* 0x000fe20007ffe0ff */
[----:B------:R-:W-:-:S02]  /*b590*/  IMAD R9, R244, c[0x0][0x3f4], R9 ;  /* 0x0000fd00f4097a24 */ /* 0x000fc400078e0209 */
[----:B-----5:R-:W-:Y:S01]  /*b5a0*/  IMAD R2, R2, c[0x0][0x4e8], RZ ;  /* 0x00013a0002027a24 */ /* 0x020fe200078e02ff */
[C---:B------:R-:W-:Y:S02]  /*b5b0*/  LEA R3, R5.reuse, R4, 0x5 ;  /* 0x0000000405037211 */ /* 0x040fe400078e28ff */
[----:B------:R-:W-:Y:S02]  /*b5c0*/  SHF.L.U32 R5, R5, 0x3, RZ ;  /* 0x0000000305057819 */ /* 0x000fe400000006ff */
[----:B--2---:R-:W-:Y:S01]  /*b5d0*/  SHF.R.S32.HI R6, RZ, 0x1f, R7 ;  /* 0x0000001fff067819 */ /* 0x004fe20000011407 */
[----:B------:R-:W-:-:S04]  /*b5e0*/  IMAD.WIDE.U32 R12, R7, c[0x0][0x3e8], R12 ;  /* 0x0000fa00070c7a25 */ /* 0x000fc800078e000c */
[----:B------:R-:W-:Y:S02]  /*b5f0*/  IMAD R6, R6, c[0x0][0x3e8], RZ ;  /* 0x0000fa0006067a24 */ /* 0x000fe400078e02ff */
[----:B-1----:R-:W-:Y:S02]  /*b600*/  IMAD R3, R8, 0x80, R3 ;  /* 0x0000008008037824 */ /* 0x002fe400078e0203 */
[----:B------:R-:W-:Y:S02]  /*b610*/  IMAD R6, R7, c[0x0][0x3ec], R6 ;  /* 0x0000fb0007067a24 */ /* 0x000fe400078e0206 */
[----:B------:R-:W-:-:S03]  /*b620*/  @P0 IMAD.HI.U32 R0, R3, c[0x0][0x4ec], RZ ;  /* 0x00013b0003000a27 */ /* 0x000fc600078e00ff */
[----:B------:R-:W-:Y:S02]  /*b630*/  IADD3 R13, R6, R13, RZ ;  /* 0x0000000d060d7210 */ /* 0x000fe40007ffe0ff */
[----:B------:R-:W-:Y:S02]  /*b640*/  MOV R6, R3 ;  /* 0x0000000300067202 */ /* 0x000fe40000000f00 */
[----:B------:R-:W-:Y:S01]  /*b650*/  @P0 SHF.R.U32.HI R6, RZ, c[0x0][0x4f0], R0 ;  /* 0x00013c00ff060a19 */ /* 0x000fe20000011600 */
[----:B------:R-:W-:-:S03]  /*b660*/  IMAD.WIDE.U32 R12, R244, c[0x0][0x3f0], R12 ;  /* 0x0000fc00f40c7a25 */ /* 0x000fc600078e000c */
[--C-:B------:R-:W-:Y:S01]  /*b670*/  SHF.R.S32.HI R7, RZ, 0x1f, R6.reuse ;  /* 0x0000001fff077819 */ /* 0x100fe20000011406 */
[----:B------:R-:W-:Y:S01]  /*b680*/  IMAD.MOV R0, RZ, RZ, -R6 ;  /* 0x000000ffff007224 */ /* 0x000fe200078e0a06 */
[----:B------:R-:W-:Y:S02]  /*b690*/  IADD3 R13, R13, R9, RZ ;  /* 0x000000090d0d7210 */ /* 0x000fe40007ffe0ff */
[----:B------:R-:W-:Y:S01]  /*b6a0*/  LEA R9, R8, R4, 0x7 ;  /* 0x0000000408097211 */ /* 0x000fe200078e38ff */
[----:B------:R-:W-:Y:S01]  /*b6b0*/  IMAD R7, R7, c[0x0][0x3e0], RZ ;  /* 0x0000f80007077a24 */ /* 0x000fe200078e02ff */
[----:B------:R-:W-:Y:S01]  /*b6c0*/  IADD3 R4, R5, 0x40, RZ ;  /* 0x0000004005047810 */ /* 0x000fe20007ffe0ff */
[----:B------:R-:W-:Y:S02]  /*b6d0*/  IMAD R0, R0, c[0x0][0x4e8], R3 ;  /* 0x00013a0000007a24 */ /* 0x000fe400078e0203 */
[----:B------:R-:W-:-:S03]  /*b6e0*/  IMAD.WIDE.U32 R12, R6, c[0x0][0x3e0], R12 ;  /* 0x0000f800060c7a25 */ /* 0x000fc600078e000c */
[----:B------:R-:W-:Y:S01]  /*b6f0*/  SHF.R.S32.HI R3, RZ, 0x1f, R0 ;  /* 0x0000001fff037819 */ /* 0x000fe20000011400 */
[----:B------:R-:W-:-:S04]  /*b700*/  IMAD R7, R6, c[0x0][0x3e4], R7 ;  /* 0x0000f90006077a24 */ /* 0x000fc800078e0207 */
[----:B------:R-:W-:Y:S01]  /*b710*/  IMAD R3, R3, c[0x0][0x3d8], RZ ;  /* 0x0000f60003037a24 */ /* 0x000fe200078e02ff */
[----:B------:R-:W-:-:S03]  /*b720*/  IADD3 R13, R13, R7, RZ ;  /* 0x000000070d0d7210 */ /* 0x000fc60007ffe0ff */
[C---:B------:R-:W-:Y:S02]  /*b730*/  IMAD R3, R0.reuse, c[0x0][0x3dc], R3 ;  /* 0x0000f70000037a24 */ /* 0x040fe400078e0203 */
[----:B------:R-:W-:-:S04]  /*b740*/  IMAD.WIDE.U32 R12, R0, c[0x0][0x3d8], R12 ;  /* 0x0000f600000c7a25 */ /* 0x000fc800078e000c */
[----:B------:R-:W-:Y:S01]  /*b750*/  IMAD.IADD R7, R13, 0x1, R3 ;  /* 0x000000010d077824 */ /* 0x000fe200078e0203 */
[----:B------:R-:W-:-:S04]  /*b760*/  LEA R3, P0, R12, c[0x0][0x380], 0x1 ;  /* 0x0000e0000c037a11 */ /* 0x000fc800078008ff */
[----:B------:R-:W-:Y:S01]  /*b770*/  LEA.HI.X R0, R12, c[0x0][0x384], R7, 0x1, P0 ;  /* 0x0000e1000c007a11 */ /* 0x000fe200000f0c07 */
[----:B------:R1:W2:Y:S01]  /*b780*/  SHFL.IDX PT, R6, R3, RZ, 0x181f ;  /* 0x00181fff03067589 */ /* 0x0002a200000e0000 */
[----:B------:R-:W-:-:S03]  /*b790*/  ISETP.GE.AND P0, PT, R9, R2, PT ;  /* 0x000000020900720c */ /* 0x000fc60003f06270 */
[----:B------:R1:W3:Y:S10]  /*b7a0*/  SHFL.IDX PT, R7, R0, RZ, 0x181f ;  /* 0x00181fff00077589 */ /* 0x0002f400000e0000 */
[----:B------:R-:W-:Y:S05]  /*b7b0*/  @P0 BRA `(.L_x_38) ;  /* 0x0000009000000947 */ /* 0x000fea0003800000 */
[----:B------:R-:W-:Y:S02]  /*b7c0*/  ISETP.GE.AND P0, PT, R4, c[0x0][0x3c8], PT ;  /* 0x0000f20004007a0c */ /* 0x000fe40003f06270 */
[----:B------:R-:W-:-:S11]  /*b7d0*/  ISETP.GE.AND P1, PT, R5, c[0x0][0x3c8], PT ;  /* 0x0000f20005007a0c */ /* 0x000fd60003f26270 */
[----:B------:R-:W-:Y:S02]  /*b7e0*/  @!P0 SHF.R.S32.HI R11, RZ, 0x1f, R4 ;  /* 0x0000001fff0b8819 */ /* 0x000fe40000011404 */
[----:B--23--:R-:W-:Y:S02]  /*b7f0*/  @!P1 IMAD.WIDE R12, R5, 0x2, R6 ;  /* 0x00000002050c9825 */ /* 0x00cfe400078e0206 */
[----:B------:R-:W-:-:S03]  /*b800*/  @!P0 LEA.HI R11, R11, R4, RZ, 0x3 ;  /* 0x000000040b0b8211 */ /* 0x000fc600078f18ff */
[----:B------:R2:W-:Y:S01]  /*b810*/  @!P1 ST.E.128 [R12.64], RZ ;  /* 0x000000ff0c009985 */ /* 0x0005e2000c101d10 */
[----:B------:R-:W-:-:S05]  /*b820*/  @!P0 LOP3.LUT R11, R11, 0xfffffff8, RZ, 0xc0, !PT ;  /* 0xfffffff80b0b8812 */ /* 0x000fca00078ec0ff */
[----:B------:R-:W-:-:S05]  /*b830*/  @!P0 IMAD.WIDE R6, R11, 0x2, R6 ;  /* 0x000000020b068825 */ /* 0x000fca00078e0206 */
[----:B------:R2:W-:Y:S02]  /*b840*/  @!P0 ST.E.128 [R6.64], RZ ;  /* 0x000000ff06008985 */ /* 0x0005e4000c101d10 */
.L_x_38:
[----:B------:R-:W-:Y:S05]  /*b850*/  BSYNC B0 ;  /* 0x0000000000007941 */ /* 0x000fea0003800000 */
.L_x_37:
[----:B--23--:R-:W-:Y:S01]  /*b860*/  IADD3 R7, R9, 0x20, RZ ;  /* 0x0000002009077810 */ /* 0x00cfe20007ffe0ff */
[----:B------:R2:W3:Y:S01]  /*b870*/  SHFL.IDX PT, R11, R0, 0x1, 0x181f ;  /* 0x00381f00000b7f89 */ /* 0x0004e200000e0000 */
[----:B------:R-:W-:Y:S02]  /*b880*/  BSSY B0, `(.L_x_39) ;  /* 0x000000d000007945 */ /* 0x000fe40003800000 */
[----:B------:R-:W-:Y:S01]  /*b890*/  ISETP.GE.AND P0, PT, R7, R2, PT ;  /* 0x000000020700720c */ /* 0x000fe20003f06270 */
[----:B------:R2:W4:-:S12]  /*b8a0*/  SHFL.IDX PT, R10, R3, 0x1, 0x181f ;  /* 0x00381f00030a7f89 */ /* 0x00051800000e0000 */
[----:B------:R-:W-:Y:S05]  /*b8b0*/  @P0 BRA `(.L_x_40) ;  /* 0x0000009000000947 */ /* 0x000fea0003800000 */
[----:B------:R-:W-:Y:S02]  /*b8c0*/  ISETP.GE.AND P0, PT, R4, c[0x0][0x3c8], PT ;  /* 0x0000f20004007a0c */ /* 0x000fe40003f06270 */
[----:B------:R-:W-:-:S11]  /*b8d0*/  ISETP.GE.AND P1, PT, R5, c[0x0][0x3c8], PT ;  /* 0x0000f20005007a0c */ /* 0x000fd60003f26270 */
[----:B------:R-:W-:Y:S02]  /*b8e0*/  @!P0 SHF.R.S32.HI R7, RZ, 0x1f, R4 ;  /* 0x0000001fff078819 */ /* 0x000fe40000011404 */
[----:B---34-:R-:W-:Y:S02]  /*b8f0*/  @!P1 IMAD.WIDE R12, R5, 0x2, R10 ;  /* 0x00000002050c9825 */ /* 0x018fe400078e020a */
[----:B------:R-:W-:-:S03]  /*b900*/  @!P0 LEA.HI R6, R7, R4, RZ, 0x3 ;  /* 0x0000000407068211 */ /* 0x000fc600078f18ff */
[----:B------:R3:W-:Y:S01]  /*b910*/  @!P1 ST.E.128 [R12.64], RZ ;  /* 0x000000ff0c009985 */ /* 0x0007e2000c101d10 */
[----:B------:R-:W-:-:S05]  /*b920*/  @!P0 LOP3.LUT R6, R6, 0xfffffff8, RZ, 0xc0, !PT ;  /* 0xfffffff806068812 */ /* 0x000fca00078ec0ff */
[----:B------:R-:W-:-:S05]  /*b930*/  @!P0 IMAD.WIDE R6, R6, 0x2, R10 ;  /* 0x0000000206068825 */ /* 0x000fca00078e020a */
[----:B------:R3:W-:Y:S02]  /*b940*/  @!P0 ST.E.128 [R6.64], RZ ;  /* 0x000000ff06008985 */ /* 0x0007e4000c101d10 */
.L_x_40:
[----:B------:R-:W-:Y:S05]  /*b950*/  BSYNC B0 ;  /* 0x0000000000007941 */ /* 0x000fea0003800000 */
.L_x_39:
[----:B---3--:R-:W-:Y:S01]  /*b960*/  IADD3 R7, R9, 0x40, RZ ;  /* 0x0000004009077810 */ /* 0x008fe20007ffe0ff */
[----:B------:R3:W1:Y:S01]  /*b970*/  SHFL.IDX PT, R11, R0, 0x2, 0x181f ;  /* 0x00581f00000b7f89 */ /* 0x00066200000e0000 */
[----:B------:R-:W-:Y:S02]  /*b980*/  BSSY B0, `(.L_x_41) ;  /* 0x000000d000007945 */ /* 0x000fe40003800000 */
[----:B------:R-:W-:Y:S01]  /*b990*/  ISETP.GE.AND P0, PT, R7, R2, PT ;  /* 0x000000020700720c */ /* 0x000fe20003f06270 */
[----:B----4-:R3:W4:-:S12]  /*b9a0*/  SHFL.IDX PT, R10, R3, 0x2, 0x181f ;  /* 0x00581f00030a7f89 */ /* 0x01071800000e0000 */
[----:B------:R-:W-:Y:S05]  /*b9b0*/  @P0 BRA `(.L_x_42) ;  /* 0x0000009000000947 */ /* 0x000fea0003800000 */
[----:B------:R-:W-:Y:S02]  /*b9c0*/  ISETP.GE.AND P0, PT, R4, c[0x0][0x3c8], PT ;  /* 0x0000f20004007a0c */ /* 0x000fe40003f06270 */
[----:B------:R-:W-:-:S11]  /*b9d0*/  ISETP.GE.AND P1, PT, R5, c[0x0][0x3c8], PT ;  /* 0x0000f20005007a0c */ /* 0x000fd60003f26270 */
[----:B------:R-:W-:Y:S02]  /*b9e0*/  @!P0 SHF.R.S32.HI R7, RZ, 0x1f, R4 ;  /* 0x0000001fff078819 */ /* 0x000fe40000011404 */
[----:B-1--4-:R-:W-:Y:S02]  /*b9f0*/  @!P1 IMAD.WIDE R12, R5, 0x2, R10 ;  /* 0x00000002050c9825 */ /* 0x012fe400078e020a */
[----:B------:R-:W-:-:S03]  /*ba00*/  @!P0 LEA.HI R6, R7, R4, RZ, 0x3 ;  /* 0x0000000407068211 */ /* 0x000fc600078f18ff */
[----:B------:R1:W-:Y:S01]  /*ba10*/  @!P1 ST.E.128 [R12.64], RZ ;  /* 0x000000ff0c009985 */ /* 0x0003e2000c101d10 */
[----:B------:R-:W-:-:S05]  /*ba20*/  @!P0 LOP3.LUT R6, R6, 0xfffffff8, RZ, 0xc0, !PT ;  /* 0xfffffff806068812 */ /* 0x000fca00078ec0ff */
[----:B------:R-:W-:-:S05]  /*ba30*/  @!P0 IMAD.WIDE R6, R6, 0x2, R10 ;  /* 0x0000000206068825 */ /* 0x000fca00078e020a */
[----:B------:R1:W-:Y:S02]  /*ba40*/  @!P0 ST.E.128 [R6.64], RZ ;  /* 0x000000ff06008985 */ /* 0x0003e4000c101d10 */
.L_x_42:
[----:B------:R-:W-:Y:S05]  /*ba50*/  BSYNC B0 ;  /* 0x0000000000007941 */ /* 0x000fea0003800000 */
.L_x_41:
[----:B------:R-:W-:Y:S01]  /*ba60*/  IADD3 R9, R9, 0x60, RZ ;  /* 0x0000006009097810 */ /* 0x000fe20007ffe0ff */
[----:B-1----:R1:W2:Y:S03]  /*ba70*/  SHFL.IDX PT, R7, R0, 0x3, 0x181f ;  /* 0x00781f0000077f89 */ /* 0x0022a600000e0000 */
[----:B------:R-:W-:Y:S01]  /*ba80*/  ISETP.GE.AND P0, PT, R9, R2, PT ;  /* 0x000000020900720c */ /* 0x000fe20003f06270 */
[----:B------:R1:W3:-:S12]  /*ba90*/  SHFL.IDX PT, R6, R3, 0x3, 0x181f ;  /* 0x00781f0003067f89 */ /* 0x0002d800000e0000 */
[----:B------:R-:W-:Y:S05]  /*baa0*/  @P0 EXIT ;  /* 0x000000000000094d */ /* 0x000fea0003800000 */
[----:B------:R-:W-:-:S13]  /*bab0*/  ISETP.GE.AND P0, PT, R5, c[0x0][0x3c8], PT ;  /* 0x0000f20005007a0c */ /* 0x000fda0003f06270 */
[----:B-123--:R-:W-:-:S05]  /*bac0*/  @!P0 IMAD.WIDE R2, R5, 0x2, R6 ;  /* 0x0000000205028825 */ /* 0x00efca00078e0206 */
[----:B------:R1:W-:Y:S01]  /*bad0*/  @!P0 ST.E.128 [R2.64], RZ ;  /* 0x000000ff02008985 */ /* 0x0003e2000c101d10 */
[----:B------:R-:W-:-:S13]  /*bae0*/  ISETP.GE.AND P0, PT, R4, c[0x0][0x3c8], PT ;  /* 0x0000f20004007a0c */ /* 0x000fda0003f06270 */
[----:B------:R-:W-:Y:S05]  /*baf0*/  @P0 EXIT ;  /* 0x000000000000094d */ /* 0x000fea0003800000 */
[----:B-1----:R-:W-:-:S04]  /*bb00*/  SHF.R.S32.HI R3, RZ, 0x1f, R4 ;  /* 0x0000001fff037819 */ /* 0x002fc80000011404 */
[----:B------:R-:W-:-:S04]  /*bb10*/  LEA.HI R3, R3, R4, RZ, 0x3 ;  /* 0x0000000403037211 */ /* 0x000fc800078f18ff */
[----:B------:R-:W-:-:S05]  /*bb20*/  LOP3.LUT R3, R3, 0xfffffff8, RZ, 0xc0, !PT ;  /* 0xfffffff803037812 */ /* 0x000fca00078ec0ff */
[----:B------:R-:W-:-:S05]  /*bb30*/  IMAD.WIDE R6, R3, 0x2, R6 ;  /* 0x0000000203067825 */ /* 0x000fca00078e0206 */
[----:B------:R-:W-:Y:S01]  /*bb40*/  ST.E.128 [R6.64], RZ ;  /* 0x000000ff06007985 */ /* 0x000fe2000c101d10 */
[----:B------:R-:W-:Y:S05]  /*bb50*/  EXIT ;  /* 0x000000000000794d */ /* 0x000fea0003800000 */
.L_x_43:
        /* <DEDUP_REMOVED lines=10> */
.L_x_1713:


//--------------------- .text._ZN7cutlass13device_kernelIN5flash19enable_sm80_to_sm89INS1_16FlashAttnFwdSm80INS1_25CollectiveMainloopFwdSm80ILi8ELi1ELb1EN4cute5tupleIJNS5_1CILi128EEES8_S8_EEELi128ENS_6half_tEfNS_4arch4Sm80ELb0ELb0ELb1ELb1ELb0ELb1ELb1ELb0EEENS1_21CollectiveEpilogueFwdIS9_NS6_IJNS7_ILi1EEESF_SF_EEESA_SC_Li256ELb1ELb1ELb0ELb0EEENS1_19SingleTileSchedulerILb1ELb0ELb1ELi128EEEEEEEEEvNT_6ParamsE --------------------------
	.section	.text._ZN7cutlass13device_kernelIN5flash19enable_sm80_to_sm89INS1_16FlashAttnFwdSm80INS1_25CollectiveMainloopFwdSm80ILi8ELi1ELb1EN4cute5tupleIJNS5_1CILi128EEES8_S8_EEELi128ENS_6half_tEfNS_4arch4Sm80ELb0ELb0ELb1ELb1ELb0ELb1ELb1ELb0EEENS1_21CollectiveEpilogueFwdIS9_NS6_IJNS7_ILi1EEESF_SF_EEESA_SC_Li256ELb1ELb1ELb0ELb0EEENS1_19SingleTileSchedulerILb1ELb0ELb1ELi128EEEEEEEEEvNT_6ParamsE,"ax",@progbits
	.sectioninfo	@"SHI_REGISTERS=255"
	.align	128
.text._ZN7cutlass13device_kernelIN5flash19enable_sm80_to_sm89INS1_16FlashAttnFwdSm80INS1_25CollectiveMainloopFwdSm80ILi8ELi1ELb1EN4cute5tupleIJNS5_1CILi128EEES8_S8_EEELi128ENS_6half_tEfNS_4arch4Sm80ELb0ELb0ELb1ELb1ELb0ELb1ELb1ELb0EEENS1_21CollectiveEpilogueFwdIS9_NS6_IJNS7_ILi1EEESF_SF_EEESA_SC_Li256ELb1ELb1ELb0ELb0EEENS1_19SingleTileSchedulerILb1ELb0ELb1ELi128EEEEEEEEEvNT_6ParamsE:
        .type           _ZN7cutlass13device_kernelIN5flash19enable_sm80_to_sm89INS1_16FlashAttnFwdSm80INS1_25CollectiveMainloopFwdSm80ILi8ELi1ELb1EN4cute5tupleIJNS5_1CILi128EEES8_S8_EEELi128ENS_6half_tEfNS_4arch4Sm80ELb0ELb0ELb1ELb1ELb0ELb1ELb1ELb0EEENS1_21CollectiveEpilogueFwdIS9_NS6_IJNS7_ILi1EEESF_SF_EEESA_SC_Li256ELb1ELb1ELb0ELb0EEENS1_19SingleTileSchedulerILb1ELb0ELb1ELi128EEEEEEEEEvNT_6ParamsE,@function
        .size           _ZN7cutlass13device_kernelIN5flash19enable_sm80_to_sm89INS1_16FlashAttnFwdSm80INS1_25CollectiveMainloopFwdSm80ILi8ELi1ELb1EN4cute5tupleIJNS5_1CILi128EEES8_S8_EEELi128ENS_6half_tEfNS_4arch4Sm80ELb0ELb0ELb1ELb1ELb0ELb1ELb1ELb0EEENS1_21CollectiveEpilogueFwdIS9_NS6_IJNS7_ILi1EEESF_SF_EEESA_SC_Li256ELb1ELb1ELb0ELb0EEENS1_19SingleTileSchedulerILb1ELb0ELb1ELi128EEEEEEEEEvNT_6ParamsE,(.L_x_1714 - _ZN7cutlass13device_kernelIN5flash19enable_sm80_to_sm89INS1_16FlashAttnFwdSm80INS1_25CollectiveMainloopFwdSm80ILi8ELi1ELb1EN4cute5tupleIJNS5_1CILi128EEES8_S8_EEELi128ENS_6half_tEfNS_4arch4Sm80ELb0ELb0ELb1ELb1ELb0ELb1ELb1ELb0EEENS1_21CollectiveEpilogueFwdIS9_NS6_IJNS7_ILi1EEESF_SF_EEESA_SC_Li256ELb1ELb1ELb0ELb0EEENS1_19SingleTileSchedulerILb1ELb0ELb1ELi128EEEEEEEEEvNT_6ParamsE)
        .other          _ZN7cutlass13device_kernelIN5flash19enable_sm80_to_sm89INS1_16FlashAttnFwdSm80INS1_25CollectiveMainloopFwdSm80ILi8ELi1ELb1EN4cute5tupleIJNS5_1CILi128EEES8_S8_EEELi128ENS_6half_tEfNS_4arch4Sm80ELb0ELb0ELb1ELb1ELb0ELb1ELb1ELb0EEENS1_21CollectiveEpilogueFwdIS9_NS6_IJNS7_ILi1EEESF_SF_EEESA_SC_Li256ELb1ELb1ELb0ELb0EEENS1_19SingleTileSchedulerILb1ELb0ELb1ELi128EEEEEEEEEvNT_6ParamsE,@"STO_CUDA_ENTRY STV_DEFAULT"
_ZN7cutlass13device_kernelIN5flash19enable_sm80_to_sm89INS1_16FlashAttnFwdSm80INS1_25CollectiveMainloopFwdSm80ILi8ELi1ELb1EN4cute5tupleIJNS5_1CILi128EEES8_S8_EEELi128ENS_6half_tEfNS_4arch4Sm80ELb0ELb0ELb1ELb1ELb0ELb1ELb1ELb0EEENS1_21CollectiveEpilogueFwdIS9_NS6_IJNS7_ILi1EEESF_SF_EEESA_SC_Li256ELb1ELb1ELb0ELb0EEENS1_19SingleTileSchedulerILb1ELb0ELb1ELi128EEEEEEEEEvNT_6ParamsE:
        /* <DEDUP_REMOVED lines=17> */
.L_x_45:
        /* <DEDUP_REMOVED lines=8> */
.L_x_47:
[----:B------:R-:W-:-:S05]  /*0190*/  MOV R0, c[0x0][0x54c] ;  /* 0x0001530000007a02 */ /* 0x000fca0000000f00 */
.L_x_46:
[----:B-----5:R-:W-:Y:S01]  /*01a0*/  IMAD R0, R0, c[0x0][0x548], RZ ;  /* 0x0001520000007a24 */ /* 0x020fe200078e02ff */
[----:B-1----:R-:W-:-:S04]  /*01b0*/  SHF.L.U32 R2, R212, 0x7, RZ ;  /* 0x00000007d4027819 */ /* 0x002fc800000006ff */
[----:B------:R-:W-:-:S04]  /*01c0*/  ISETP.GE.AND P0, PT, R2, R0, PT ;  /* 0x000000000200720c */ /* 0x000fc80003f06270 */
[----:B------:R-:W-:-:S05]  /*01d0*/  SEL R0, R5, 0xffffffff, !P0 ;  /* 0xffffffff05007807 */ /* 0x000fca0004000000 */
[----:B------:R1:W-:Y:S01]  /*01e0*/  STL [R1+0x40], R0 ;  /* 0x0000400001007387 */ /* 0x0003e20000100800 */
[----:B------:R-:W-:Y:S05]  /*01f0*/  BRA `(.L_x_48) ;  /* 0x0000013000007947 */ /* 0x000fea0003800000 */
.L_x_44:
[----:B---3--:R-:W-:-:S04]  /*0200*/  ISETP.NE.U32.AND P0, PT, RZ, c[0x0][0x568], PT ;  /* 0x00015a00ff007a0c */ /* 0x008fc80003f05070 */
[----:B------:R-:W-:-:S13]  /*0210*/  ISETP.NE.AND.EX P0, PT, RZ, c[0x0][0x56c], PT, P0 ;  /* 0x00015b00ff007a0c */ /* 0x000fda0003f05300 */
[----:B------:R-:W-:Y:S05]  /*0220*/  @!P0 BRA `(.L_x_49) ;  /* 0x0000002000008947 */ /* 0x000fea0003800000 */
[----:B------:R1:W5:Y:S01]  /*0230*/  LDG.E R0, [R2.64] ;  /* 0x0000000802007981 */ /* 0x000362000c1e1900 */
[----:B------:R-:W-:Y:S05]  /*0240*/  BRA `(.L_x_50) ;  /* 0x0000009000007947 */ /* 0x000fea0003800000 */
.L_x_49:
        /* <DEDUP_REMOVED lines=8> */
.L_x_51:
[----:B------:R-:W-:-:S05]  /*02d0*/  MOV R0, c[0x0][0x54c] ;  /* 0x0001530000007a02 */ /* 0x000fca0000000f00 */
.L_x_50:
[----:B-----5:R-:W-:Y:S01]  /*02e0*/  IMAD R0, R0, c[0x0][0x548], RZ ;  /* 0x0001520000007a24 */ /* 0x020fe200078e02ff */
[----:B-1----:R-:W-:-:S04]  /*02f0*/  SHF.L.U32 R2, R212, 0x7, RZ ;  /* 0x00000007d4027819 */ /* 0x002fc800000006ff */
[----:B------:R-:W-:-:S04]  /*0300*/  ISETP.GE.AND P0, PT, R2, R0, PT ;  /* 0x000000000200720c */ /* 0x000fc80003f06270 */
[----:B------:R-:W-:-:S05]  /*0310*/  SEL R0, R5, 0xffffffff, !P0 ;  /* 0xffffffff05007807 */ /* 0x000fca0004000000 */
[----:B------:R1:W-:Y:S04]  /*0320*/  STL [R1+0x40], R0 ;  /* 0x0000400001007387 */ /* 0x0003e80000100800 */
.L_x_48:
[----:B------:R-:W2:Y:S02]  /*0330*/  LDL R18, [R1+0x40] ;  /* 0x0000400001127983 */ /* 0x000ea40000100800 */
[----:B--2---:R-:W-:-:S13]  /*0340*/  ISETP.GE.AND P0, PT, R18, RZ, PT ;  /* 0x000000ff1200720c */ /* 0x004fda0003f06270 */
[----:B------:R-:W-:Y:S05]  /*0350*/  @!P0 EXIT ;  /* 0x000000000000894d */ /* 0x000fea0003800000 */
[----:B------:R-:W-:Y:S01]  /*0360*/  ISETP.NE.U32.AND P0, PT, RZ, c[0x0][0x370], PT ;  /* 0x0000dc00ff007a0c */ /* 0x000fe20003f05070 */
[----:B------:R-:W-:Y:S01]  /*0370*/  IMAD.MOV.U32 R179, RZ, RZ, RZ ;  /* 0x000000ffffb37224 */ /* 0x000fe200078e00ff */
[----:B------:R-:W-:Y:S01]  /*0380*/  ISETP.NE.U32.AND P1, PT, RZ, c[0x0][0x360], PT ;  /* 0x0000d800ff007a0c */ /* 0x000fe20003f25070 */
[----:B------:R-:W-:Y:S01]  /*0390*/  IMAD.MOV.U32 R171, RZ, RZ, RZ ;  /* 0x000000ffffab7224 */ /* 0x000fe200078e00ff */
[----:B------:R-:W-:Y:S01]  /*03a0*/  ISETP.NE.AND.EX P2, PT, RZ, c[0x0][0x374], PT, P0 ;  /* 0x0000dd00ff007a0c */ /* 0x000fe20003f45300 */
[----:B------:R-:W-:Y:S01]  /*03b0*/  IMAD.MOV.U32 R12, RZ, RZ, RZ ;  /* 0x000000ffff0c7224 */ /* 0x000fe200078e00ff */
[----:B------:R-:W-:Y:S01]  /*03c0*/  ISETP.NE.AND.EX P0, PT, RZ, c[0x0][0x364], PT, P1 ;  /* 0x0000d900ff007a0c */ /* 0x000fe20003f05310 */
[CC--:B------:R-:W-:Y:S01]  /*03d0*/  IMAD.WIDE R6, R18.reuse, R13.reuse, c[0x0][0x348] ;  /* 0x0000d20012067625 */ /* 0x0c0fe200078e020d */
[----:B------:R-:W-:Y:S02]  /*03e0*/  ISETP.NE.U32.AND P1, PT, RZ, c[0x0][0x348], PT ;  /* 0x0000d200ff007a0c */ /* 0x000fe40003f25070 */
[----:B------:R-:W-:Y:S01]  /*03f0*/  ISETP.NE.U32.AND P5, PT, RZ, c[0x0][0x350], PT ;  /* 0x0000d400ff007a0c */ /* 0x000fe20003fa5070 */
[----:B------:R-:W-:Y:S01]  /*0400*/  IMAD.WIDE R4, R18, R13, c[0x0][0x350] ;  /* 0x0000d40012047625 */ /* 0x000fe200078e020d */
[----:B------:R-:W-:-:S02]  /*0410*/  ISETP.NE.U32.AND P3, PT, RZ, c[0x0][0x358], PT ;  /* 0x0000d600ff007a0c */ /* 0x000fc40003f65070 */
[----:B------:R-:W-:Y:S01]  /*0420*/  ISETP.NE.AND.EX P1, PT, RZ, c[0x0][0x34c], PT, P1 ;  /* 0x0000d300ff007a0c */ /* 0x000fe20003f25310 */
[CC--:B------:R-:W-:Y:S01]  /*0430*/  IMAD.WIDE R2, R18.reuse, R13.reuse, c[0x0][0x358] ;  /* 0x0000d60012027625 */ /* 0x0c0fe200078e020d */
[----:B------:R-:W-:Y:S02]  /*0440*/  ISETP.NE.AND.EX P5, PT, RZ, c[0x0][0x354], PT, P5 ;  /* 0x0000d500ff007a0c */ /* 0x000fe40003fa5350 */
[----:B------:R-:W-:Y:S01]  /*0450*/  ISETP.NE.AND.EX P3, PT, RZ, c[0x0][0x35c], PT, P3 ;  /* 0x0000d700ff007a0c */ /* 0x000fe20003f65330 */
[CC--:B------:R-:W-:Y:S01]  /*0460*/  @P2 IMAD.WIDE R10, R18.reuse, R13.reuse, c[0x0][0x370] ;  /* 0x0000dc00120a2625 */ /* 0x0c0fe200078e020d */
[----:B------:R-:W-:Y:S01]  /*0470*/  MOV R182, RZ ;  /* 0x000000ff00b67202 */ /* 0x000fe20000000f00 */
[----:B------:R-:W2:Y:S02]  /*0480*/  S2R R26, SR_CTAID.Y ;  /* 0x00000000001a7919 */ /* 0x000ea40000002600 */
[----:B------:R-:W-:Y:S02]  /*0490*/  IMAD.MOV.U32 R183, RZ, RZ, c[0x0][0x168] ;  /* 0x00005a00ffb77624 */ /* 0x000fe400078e00ff */
[----:B------:R3:W5:Y:S01]  /*04a0*/  @P2 LDG.E R179, [R10.64] ;  /* 0x000000080ab32981 */ /* 0x000762000c1e1900 */
[----:B------:R-:W-:-:S03]  /*04b0*/  @P0 IMAD.WIDE R8, R18, R13, c[0x0][0x360] ;  /* 0x0000d80012080625 */ /* 0x000fc600078e020d */
[----:B------:R3:W5:Y:S04]  /*04c0*/  @P1 LDG.E R171, [R6.64] ;  /* 0x0000000806ab1981 */ /* 0x000768000c1e1900 */
[----:B------:R3:W5:Y:S04]  /*04d0*/  @P5 LDG.E R182, [R4.64] ;  /* 0x0000000804b65981 */ /* 0x000768000c1e1900 */
[----:B------:R3:W5:Y:S01]  /*04e0*/  @P3 LDG.E R12, [R2.64] ;  /* 0x00000008020c3981 */ /* 0x000762000c1e1900 */
[----:B------:R-:W-:-:S03]  /*04f0*/  MOV R127, c[0x0][0x228] ;  /* 0x00008a00007f7a02 */ /* 0x000fc60000000f00 */
[----:B------:R4:W5:Y:S01]  /*0500*/  @P0 LDG.E R183, [R8.64] ;  /* 0x0000000808b70981 */ /* 0x000962000c1e1900 */
[----:B--2---:R-:W-:Y:S01]  /*0510*/  SHF.R.S32.HI R215, RZ, 0x1f, R26 ;  /* 0x0000001fffd77819 */ /* 0x004fe2000001141a */
[----:B----4-:R-:W-:Y:S01]  /*0520*/  IMAD.MOV.U32 R8, RZ, RZ, c[0x0][0x1d0] ;  /* 0x00007400ff087624 */ /* 0x010fe200078e00ff */
[----:B------:R-:W-:Y:S05]  /*0530*/  @P0 BRA `(.L_x_52) ;  /* 0x0000004000000947 */ /* 0x000fea0003800000 */
[----:B---3--:R-:W-:Y:S05]  /*0540*/  @!P1 BRA `(.L_x_52) ;  /* 0x0000003000009947 */ /* 0x008fea0003800000 */
[----:B-1----:R1:W2:Y:S04]  /*0550*/  LDG.E R0, [R6.64] ;  /* 0x0000000806007981 */ /* 0x0022a8000c1e1900 */
[----:B-1----:R-:W2:Y:S02]  /*0560*/  LDG.E R6, [R6.64+0x4] ;  /* 0x0000040806067981 */ /* 0x002ea4000c1e1900 */
[----:B--2--5:R-:W-:Y:S02]  /*0570*/  IADD3 R183, -R0, R6, RZ ;  /* 0x0000000600b77210 */ /* 0x024fe40007ffe1ff */
.L_x_52:
[----:B---3--:R-:W-:-:S04]  /*0580*/  ISETP.NE.U32.AND P0, PT, RZ, c[0x0][0x368], PT ;  /* 0x0000da00ff007a0c */ /* 0x008fc80003f05070 */
[----:B------:R-:W-:-:S13]  /*0590*/  ISETP.NE.AND.EX P0, PT, RZ, c[0x0][0x36c], PT, P0 ;  /* 0x0000db00ff007a0c */ /* 0x000fda0003f05300 */
[----:B------:R-:W-:Y:S05]  /*05a0*/  @!P0 BRA `(.L_x_53) ;  /* 0x0000003000008947 */ /* 0x000fea0003800000 */
[----:B------:R-:W-:-:S05]  /*05b0*/  IMAD.WIDE R4, R18, R13, c[0x0][0x368] ;  /* 0x0000da0012047625 */ /* 0x000fca00078e020d */
[----:B------:R2:W5:Y:S01]  /*05c0*/  LDG.E R8, [R4.64] ;  /* 0x0000000804087981 */ /* 0x000562000c1e1900 */
[----:B------:R-:W-:Y:S05]  /*05d0*/  BRA `(.L_x_54) ;  /* 0x0000004000007947 */ /* 0x000fea0003800000 */
.L_x_53:
[----:B------:R-:W-:Y:S05]  /*05e0*/  @!P5 BRA `(.L_x_54) ;  /* 0x000000300000d947 */ /* 0x000fea0003800000 */
[----:B-1----:R1:W2:Y:S04]  /*05f0*/  LDG.E R0, [R4.64] ;  /* 0x0000000804007981 */ /* 0x0022a8000c1e1900 */
[----:B-1----:R-:W2:Y:S02]  /*0600*/  LDG.E R4, [R4.64+0x4] ;  /* 0x0000040804047981 */ /* 0x002ea4000c1e1900 */
[----:B--2---:R-:W-:Y:S02]  /*0610*/  IADD3 R8, -R0, R4, RZ ;  /* 0x0000000400087210 */ /* 0x004fe40007ffe1ff */
.L_x_54:
[----:B--2---:R2:W3:Y:S04]  /*0620*/  @P3 LDG.E R5, [R2.64] ;  /* 0x0000000802053981 */ /* 0x0044e8000c1e1900 */
[----:B------:R2:W3:Y:S01]  /*0630*/  @P3 LDG.E R4, [R2.64+0x4] ;  /* 0x0000040802043981 */ /* 0x0004e2000c1e1900 */
[----:B------:R-:W-:Y:S01]  /*0640*/  ISETP.NE.U32.AND P0, PT, RZ, c[0x0][0x378], PT ;  /* 0x0000de00ff007a0c */ /* 0x000fe20003f05070 */
[----:B-----5:R-:W-:-:S03]  /*0650*/  IMAD.MOV.U32 R166, RZ, RZ, R8 ;  /* 0x000000ffffa67224 */ /* 0x020fc600078e0008 */
[----:B------:R-:W-:Y:S01]  /*0660*/  ISETP.NE.AND.EX P0, PT, RZ, c[0x0][0x37c], PT, P0 ;  /* 0x0000df00ff007a0c */ /* 0x000fe20003f05300 */
[----:B-1----:R-:W-:-:S12]  /*0670*/  IMAD.IADD R0, R8, 0x1, -R179 ;  /* 0x0000000108007824 */ /* 0x002fd800078e0ab3 */
[----:B--2---:R-:W-:-:S05]  /*0680*/  @P0 IMAD.WIDE R2, R18, R13, c[0x0][0x378] ;  /* 0x0000de0012020625 */ /* 0x004fca00078e020d */
[----:B------:R1:W5:Y:S01]  /*0690*/  @P0 LDG.E R166, [R2.64] ;  /* 0x0000000802a60981 */ /* 0x000362000c1e1900 */
[----:B---3--:R-:W-:-:S04]  /*06a0*/  @P3 IMAD.IADD R127, R4, 0x1, -R5 ;  /* 0x00000001047f3824 */ /* 0x008fc800078e0a05 */
[----:B------:R-:W-:-:S05]  /*06b0*/  IMAD.IADD R209, R0, 0x1, R127 ;  /* 0x0000000100d17824 */ /* 0x000fca00078e027f */
[----:B-1----:R-:W-:-:S04]  /*06c0*/  IADD3 R2, R209, 0x7f, RZ ;  /* 0x0000007fd1027810 */ /* 0x002fc80007ffe0ff */
[----:B------:R-:W-:-:S04]  /*06d0*/  SHF.R.S32.HI R3, RZ, 0x1f, R2 ;  /* 0x0000001fff037819 */ /* 0x000fc80000011402 */
[----:B------:R-:W-:Y:S01]  /*06e0*/  LEA.HI R6, R3, R2, RZ, 0x7 ;  /* 0x0000000203067211 */ /* 0x000fe200078f38ff */
[----:B------:R-:W-:-:S03]  /*06f0*/  IMAD.MOV R3, RZ, RZ, -R0 ;  /* 0x000000ffff037224 */ /* 0x000fc600078e0a00 */
[----:B------:R-:W-:Y:S01]  /*0700*/  LOP3.LUT R2, R6, 0xffffff80, RZ, 0xc0, !PT ;  /* 0xffffff8006027812 */ /* 0x000fe200078ec0ff */
[----:B------:R1:W-:Y:S04]  /*0710*/  STL [R1], R6 ;  /* 0x0000000601007387 */ /* 0x0003e80000100800 */
[----:B------:R-:W-:Y:S01]  /*0720*/  IMAD.IADD R0, R2, 0x1, -R0 ;  /* 0x0000000102007824 */ /* 0x000fe200078e0a00 */
[----:B------:R-:W-:-:S04]  /*0730*/  IMNMX R2, RZ, R3, !PT ;  /* 0x00000003ff027217 */ /* 0x000fc80007800200 */
[----:B------:R-:W-:Y:S02]  /*0740*/  IMNMX R0, R0, R127, PT ;  /* 0x0000007f00007217 */ /* 0x000fe40003800200 */
[----:B------:R-:W-:Y:S02]  /*0750*/  SHF.R.U32.HI R158, RZ, 0x7, R2 ;  /* 0x00000007ff9e7819 */ /* 0x000fe40000011602 */
[----:B------:R-:W-:-:S03]  /*0760*/  ISETP.GT.AND P0, PT, R0, R2, PT ;  /* 0x000000020000720c */ /* 0x000fc60003f04270 */
[----:B------:R-:W-:-:S10]  /*0770*/  IMAD.MOV.U32 R4, RZ, RZ, R158 ;  /* 0x000000ffff047224 */ /* 0x000fd400078e009e */
[----:B------:R-:W-:-:S04]  /*0780*/  @P0 IADD3 R0, R0, 0x7f, RZ ;  /* 0x0000007f00000810 */ /* 0x000fc80007ffe0ff */
[----:B------:R-:W-:-:S04]  /*0790*/  @P0 SHF.R.S32.HI R2, RZ, 0x1f, R0 ;  /* 0x0000001fff020819 */ /* 0x000fc80000011400 */
[----:B------:R-:W-:-:S04]  /*07a0*/  @P0 LEA.HI R0, R2, R0, RZ, 0x7 ;  /* 0x0000000002000211 */ /* 0x000fc800078f38ff */
[----:B------:R-:W-:-:S04]  /*07b0*/  @P0 SHF.R.S32.HI R4, RZ, 0x7, R0 ;  /* 0x00000007ff040819 */ /* 0x000fc80000011400 */
[----:B------:R-:W-:-:S13]  /*07c0*/  ISETP.GT.AND P0, PT, R4, R158, PT ;  /* 0x0000009e0400720c */ /* 0x000fda0003f04270 */
[----:B------:R-:W-:Y:S05]  /*07d0*/  @!P0 BRA `(.L_x_55) ;  /* 0x000072a000008947 */ /* 0x000fea0003800000 */
[----:B-1----:R-:W-:-:S04]  /*07e0*/  ISETP.NE.U32.AND P4, PT, RZ, c[0x0][0x340], PT ;  /* 0x0000d000ff007a0c */ /* 0x002fc80003f85070 */
[----:B------:R-:W-:-:S13]  /*07f0*/  ISETP.NE.AND.EX P4, PT, RZ, c[0x0][0x344], PT, P4 ;  /* 0x0000d100ff007a0c */ /* 0x000fda0003f85340 */
[----:B------:R-:W-:-:S05]  /*0800*/  @P4 IMAD.WIDE R2, R18, R13, c[0x0][0x340] ;  /* 0x0000d00012024625 */ /* 0x000fca00078e020d */
[----:B------:R1:W2:Y:S01]  /*0810*/  @P4 LDG.E R16, [R2.64] ;  /* 0x0000000802104981 */ /* 0x0002a2000c1e1900 */
[----:B------:R-:W-:Y:S01]  /*0820*/  SHF.R.S32.HI R6, RZ, 0x1f, R213 ;  /* 0x0000001fff067819 */ /* 0x000fe200000114d5 */
[----:B------:R-:W-:Y:S01]  /*0830*/  IMAD.MOV.U32 R170, RZ, RZ, c[0x0][0x238] ;  /* 0x00008e00ffaa7624 */ /* 0x000fe200078e00ff */
[----:B------:R-:W-:Y:S01]  /*0840*/  SHF.R.S32.HI R9, RZ, 0x1f, R18 ;  /* 0x0000001fff097819 */ /* 0x000fe20000011412 */
[----:B------:R-:W-:Y:S01]  /*0850*/  IMAD.MOV.U32 R194, RZ, RZ, 0x7 ;  /* 0x00000007ffc27424 */ /* 0x000fe200078e00ff */
[----:B------:R-:W-:Y:S01]  /*0860*/  LEA.HI R0, R6, R213, RZ, 0x3 ;  /* 0x000000d506007211 */ /* 0x000fe200078f18ff */
[----:B------:R-:W-:Y:S01]  /*0870*/  IMAD.IADD R35, R182, 0x1, R8 ;  /* 0x00000001b6237824 */ /* 0x000fe200078e0208 */
[----:B------:R-:W-:Y:S01]  /*0880*/  IADD3 R92, R4, -0x1, RZ ;  /* 0xffffffff045c7810 */ /* 0x000fe20007ffe0ff */
[----:B------:R-:W-:Y:S01]  /*0890*/  IMAD.MOV.U32 R40, RZ, RZ, c[0x0][0x23c] ;  /* 0x00008f00ff287624 */ /* 0x000fe200078e00ff */
[----:B------:R-:W-:Y:S01]  /*08a0*/  SHF.R.S32.HI R97, RZ, 0x3, R0 ;  /* 0x00000003ff617819 */ /* 0x000fe20000011400 */
[----:B------:R-:W-:Y:S01]  /*08b0*/  IMAD.WIDE.U32 R10, R170, 0x40, RZ ;  /* 0x00000040aa0a7825 */ /* 0x000fe200078e00ff */
[----:B------:R-:W-:Y:S01]  /*08c0*/  LOP3.LUT R0, R0, 0xfffffff8, RZ, 0xc0, !PT ;  /* 0xfffffff800007812 */ /* 0x000fe200078ec0ff */
[----:B------:R-:W-:Y:S01]  /*08d0*/  ULDC.U8 UR6, c[0x0][0x298] ;  /* 0x0000a60000067ab9 */ /* 0x000fe20000000000 */
[--C-:B------:R-:W-:Y:S01]  /*08e0*/  SHF.R.S32.HI R39, RZ, 0x1f, R97.reuse ;  /* 0x0000001fff277819 */ /* 0x100fe20000011461 */
[----:B------:R-:W-:Y:S01]  /*08f0*/  IMAD.IADD R138, R127, 0x1, -R97 ;  /* 0x000000017f8a7824 */ /* 0x000fe200078e0a61 */
[----:B------:R-:W-:Y:S01]  /*0900*/  IADD3 R154, P0, R97, R12, RZ ;  /* 0x0000000c619a7210 */ /* 0x000fe20007f1e0ff */
[----:B------:R-:W-:Y:S01]  /*0910*/  IMAD.IADD R28, R213, 0x1, -R0 ;  /* 0x00000001d51c7824 */ /* 0x000fe200078e0a00 */
[----:B------:R-:W-:Y:S01]  /*0920*/  SEL R24, R9, RZ, !P3 ;  /* 0x000000ff09187207 */ /* 0x000fe20005800000 */
[----:B------:R-:W-:Y:S01]  /*0930*/  IMAD R8, R92, -0x80, R138 ;  /* 0xffffff805c087824 */ /* 0x000fe200078e028a */
[----:B------:R-:W-:Y:S01]  /*0940*/  LEA.HI.X.SX32 R164, R12, R39, 0x1, P0 ;  /* 0x000000270ca47211 */ /* 0x000fe200000f0eff */
[----:B------:R-:W-:Y:S01]  /*0950*/  IMAD.SHL.U32 R32, R28, 0x8, RZ ;  /* 0x000000081c207824 */ /* 0x000fe200078e00ff */
[----:B------:R-:W-:Y:S01]  /*0960*/  SEL R102, R18, RZ, !P3 ;  /* 0x000000ff12667207 */ /* 0x000fe20005800000 */
[----:B------:R-:W-:Y:S01]  /*0970*/  IMAD.SHL.U32 R128, R40, 0x40, RZ ;  /* 0x0000004028807824 */ /* 0x000fe200078e00ff */
[----:B------:R-:W-:Y:S01]  /*0980*/  SHF.L.U64.HI R200, R170, R194, c[0x0][0x23c] ;  /* 0x00008f00aac87619 */ /* 0x000fe200000102c2 */
[----:B------:R-:W-:Y:S01]  /*0990*/  IMAD R0, R164, c[0x0][0x238], RZ ;  /* 0x00008e00a4007a24 */ /* 0x000fe200078e02ff */
[----:B------:R-:W-:Y:S01]  /*09a0*/  SHF.R.S32.HI R33, RZ, 0x1f, R32 ;  /* 0x0000001fff217819 */ /* 0x000fe20000011420 */
[----:B------:R-:W-:Y:S01]  /*09b0*/  IMAD.MOV.U32 R214, RZ, RZ, c[0x0][0x27c] ;  /* 0x00009f00ffd67624 */ /* 0x000fe200078e00ff */
[----:B------:R-:W-:Y:S01]  /*09c0*/  ISETP.GE.AND P0, PT, R8, 0x1, PT ;  /* 0x000000010800780c */ /* 0x000fe20003f06270 */
[----:B------:R-:W-:Y:S01]  /*09d0*/  IMAD R0, R154, c[0x0][0x23c], R0 ;  /* 0x00008f009a007a24 */ /* 0x000fe200078e0200 */
[----:B------:R-:W-:Y:S01]  /*09e0*/  SHF.L.U32 R208, R170, 0x7, RZ ;  /* 0x00000007aad07819 */ /* 0x000fe200000006ff */
[----:B-1----:R-:W-:Y:S01]  /*09f0*/  IMAD.WIDE.U32 R2, R154, c[0x0][0x238], R32 ;  /* 0x00008e009a027a25 */ /* 0x002fe200078e0020 */
[----:B------:R-:W-:Y:S01]  /*0a00*/  SHF.R.S32.HI R5, RZ, 0x1f, R92 ;  /* 0x0000001fff057819 */ /* 0x000fe2000001145c */
[----:B------:R-:W-:Y:S01]  /*0a10*/  UMOV UR7, 0x60 ;  /* 0x0000006000077882 */ /* 0x000fe20000000000 */
[C---:B------:R-:W-:Y:S01]  /*0a20*/  ISETP.GE.AND P1, PT, R32.reuse, c[0x0][0x1d4], PT ;  /* 0x0000750020007a0c */ /* 0x040fe20003f26270 */
[----:B------:R-:W-:Y:S01]  /*0a30*/  IMAD.IADD R3, R3, 0x1, R0 ;  /* 0x0000000103037824 */ /* 0x000fe200078e0200 */
[----:B------:R-:W-:Y:S01]  /*0a40*/  IADD3 R93, R32, 0x40, RZ ;  /* 0x00000040205d7810 */ /* 0x000fe20007ffe0ff */
[----:B------:R-:W-:Y:S01]  /*0a50*/  IMAD R0, R215, c[0x0][0x240], RZ ;  /* 0x00009000d7007a24 */ /* 0x000fe200078e02ff */
[----:B------:R-:W-:Y:S01]  /*0a60*/  P2R R148, PR, RZ, 0x2 ;  /* 0x00000002ff947803 */ /* 0x000fe20000000000 */
[----:B------:R-:W-:Y:S01]  /*0a70*/  IMAD.WIDE.U32 R2, R26, c[0x0][0x240], R2 ;  /* 0x000090001a027a25 */ /* 0x000fe200078e0002 */
[----:B------:R-:W-:Y:S01]  /*0a80*/  ISETP.GE.AND P2, PT, R8, 0x21, PT ;  /* 0x000000210800780c */ /* 0x000fe20003f46270 */
[----:B------:R-:W-:Y:S01]  /*0a90*/  ULDC UR5, c[0x0][0x284] ;  /* 0x0000a10000057ab9 */ /* 0x000fe20000000800 */
[----:B------:R-:W-:Y:S01]  /*0aa0*/  ISETP.GE.AND P6, PT, R93, c[0x0][0x1d4], PT ;  /* 0x000075005d007a0c */ /* 0x000fe20003fc6270 */
[----:B------:R-:W-:Y:S01]  /*0ab0*/  IMAD R4, R26, c[0x0][0x244], R0 ;  /* 0x000091001a047a24 */ /* 0x000fe200078e0200 */
[----:B------:R-:W-:Y:S01]  /*0ac0*/  SHF.R.S32.HI R37, RZ, 0x1f, R35 ;  /* 0x0000001fff257819 */ /* 0x000fe20000011423 */
[----:B------:R-:W-:Y:S01]  /*0ad0*/  IMAD R0, R200, R92, RZ ;  /* 0x0000005cc8007224 */ /* 0x000fe200078e02ff */
[----:B------:R-:W-:Y:S01]  /*0ae0*/  IADD3 R169, R97, 0x20, RZ ;  /* 0x0000002061a97810 */ /* 0x000fe20007ffe0ff */
[----:B------:R-:W-:Y:S01]  /*0af0*/  IMAD.IADD R3, R3, 0x1, R4 ;  /* 0x0000000103037824 */ /* 0x000fe200078e0204 */
[C---:B------:R-:W-:Y:S01]  /*0b00*/  IADD3 R168, R97.reuse, 0x40, RZ ;  /* 0x0000004061a87810 */ /* 0x040fe20007ffe0ff */
[----:B------:R-:W-:Y:S01]  /*0b10*/  IMAD R4, R24, c[0x0][0x248], RZ ;  /* 0x0000920018047a24 */ /* 0x000fe200078e02ff */
[----:B------:R-:W-:Y:S01]  /*0b20*/  IADD3 R167, R97, 0x60, RZ ;  /* 0x0000006061a77810 */ /* 0x000fe20007ffe0ff */
[C---:B------:R-:W-:Y:S01]  /*0b30*/  IMAD.WIDE.U32 R136, R102.reuse, c[0x0][0x248], R2 ;  /* 0x0000920066887a25 */ /* 0x040fe200078e0002 */
[----:B------:R-:W-:Y:S01]  /*0b40*/  ULDC UR4, c[0x0][0x294] ;  /* 0x0000a50000047ab9 */ /* 0x000fe20000000800 */
[----:B------:R-:W-:Y:S01]  /*0b50*/  P2R R165, PR, RZ, 0x40 ;  /* 0x00000040ffa57803 */ /* 0x000fe20000000000 */
[----:B------:R-:W-:Y:S01]  /*0b60*/  UIMAD UR5, UR7, UR5, URZ ;  /* 0x00000005070572a4 */ /* 0x000fe2000f8e023f */
[----:B------:R-:W-:Y:S01]  /*0b70*/  IMAD R4, R102, c[0x0][0x24c], R4 ;  /* 0x0000930066047a24 */ /* 0x000fe200078e0204 */
[----:B------:R-:W-:Y:S01]  /*0b80*/  UIMAD UR4, UR7, UR4, URZ ;  /* 0x00000004070472a4 */ /* 0x000fe2000f8e023f */
[----:B------:R-:W-:-:S02]  /*0b90*/  IMAD.MOV.U32 R132, RZ, RZ, R136 ;  /* 0x000000ffff847224 */ /* 0x000fc400078e0088 */
[----:B------:R-:W-:Y:S01]  /*0ba0*/  IMAD R5, R5, R208, R0 ;  /* 0x000000d005057224 */ /* 0x000fe200078e0200 */
[----:B------:R-:W-:Y:S01]  /*0bb0*/  IADD3 R133, R137, R4, RZ ;  /* 0x0000000489857210 */ /* 0x000fe20007ffe0ff */
[----:B------:R-:W-:Y:S01]  /*0bc0*/  IMAD.SHL.U32 R2, R97, 0x40, RZ ;  /* 0x0000004061027824 */ /* 0x000fe200078e00ff */
[----:B------:R-:W-:Y:S01]  /*0bd0*/  LEA.HI R0, R6, R213, RZ, 0x6 ;  /* 0x000000d506007211 */ /* 0x000fe200078f30ff */
[----:B------:R-:W-:Y:S02]  /*0be0*/  IMAD R4, R37, c[0x0][0x1e0], RZ ;  /* 0x0000780025047a24 */ /* 0x000fe400078e02ff */
[----:B------:R-:W-:Y:S01]  /*0bf0*/  IMAD.WIDE.U32 R20, R92, R208, R132 ;  /* 0x000000d05c147225 */ /* 0x000fe200078e0084 */
[----:B------:R-:W-:-:S03]  /*0c00*/  LOP3.LUT R19, R2, 0x1c0, RZ, 0xc0, !PT ;  /* 0x000001c002137812 */ /* 0x000fc600078ec0ff */
[----:B------:R-:W-:Y:S01]  /*0c10*/  IMAD.SHL.U32 R0, R0, 0x8, RZ ;  /* 0x0000000800007824 */ /* 0x000fe200078e00ff */
[----:B------:R-:W-:Y:S01]  /*0c20*/  @P0 LEA R2, P1, R20, c[0x0][0x220], 0x1 ;  /* 0x0000880014020a11 */ /* 0x000fe200078208ff */
[----:B------:R-:W-:Y:S01]  /*0c30*/  IMAD.IADD R15, R21, 0x1, R5 ;  /* 0x00000001150f7824 */ /* 0x000fe200078e0205 */
[----:B------:R-:W-:Y:S01]  /*0c40*/  LOP3.LUT R75, R19, 0x38, R32, 0xf8, !PT ;  /* 0x00000038134b7812 */ /* 0x000fe200078ef820 */
[C---:B------:R-:W-:Y:S01]  /*0c50*/  IMAD.WIDE.U32 R6, R35.reuse, c[0x0][0x1e0], RZ ;  /* 0x0000780023067a25 */ /* 0x040fe200078e00ff */
[----:B------:R-:W-:Y:S02]  /*0c60*/  LOP3.LUT R27, R0, 0xfffffe00, RZ, 0xc0, !PT ;  /* 0xfffffe00001b7812 */ /* 0x000fe400078ec0ff */
[----:B------:R-:W-:Y:S01]  /*0c70*/  SHF.R.U32.HI R36, RZ, 0x3, R19 ;  /* 0x00000003ff247819 */ /* 0x000fe20000011613 */
[----:B------:R-:W-:Y:S01]  /*0c80*/  IMAD R4, R35, c[0x0][0x1e4], R4 ;  /* 0x0000790023047a24 */ /* 0x000fe200078e0204 */
[----:B------:R-:W-:Y:S01]  /*0c90*/  @P0 LEA.HI.X R3, R20, c[0x0][0x224], R15, 0x1, P1 ;  /* 0x0000890014030a11 */ /* 0x000fe200008f0c0f */
[----:B------:R-:W-:Y:S01]  /*0ca0*/  IMAD.IADD R128, R11, 0x1, R128 ;  /* 0x000000010b807824 */ /* 0x000fe200078e0280 */
[----:B------:R-:W-:Y:S01]  /*0cb0*/  ISETP.NE.AND P1, PT, R148, RZ, PT ;  /* 0x000000ff9400720c */ /* 0x000fe20003f25270 */
[----:B------:R-:W-:Y:S01]  /*0cc0*/  IMAD.SHL.U32 R28, R28, 0x4, RZ ;  /* 0x000000041c1c7824 */ /* 0x000fe200078e00ff */
[----:B------:R-:W-:Y:S01]  /*0cd0*/  LOP3.LUT R75, R27, R75, R36, 0xf6, !PT ;  /* 0x0000004b1b4b7212 */ /* 0x000fe200078ef624 */
[----:B------:R-:W-:Y:S01]  /*0ce0*/  IMAD R14, R39, c[0x0][0x280], RZ ;  /* 0x0000a000270e7a24 */ /* 0x000fe200078e02ff */
[C---:B------:R-:W-:Y:S01]  /*0cf0*/  @P2 LEA R0, P3, R170.reuse, R20, 0x5 ;  /* 0x00000014aa002211 */ /* 0x040fe200078628ff */
[----:B------:R-:W-:Y:S01]  /*0d00*/  IMAD R21, R215, c[0x0][0x210], RZ ;  /* 0x00008400d7157a24 */ /* 0x000fe200078e02ff */
[----:B------:R-:W-:Y:S01]  /*0d10*/  SHF.R.S32.HI R29, RZ, 0x1f, R28 ;  /* 0x0000001fff1d7819 */ /* 0x000fe2000001141c */
[----:B------:R-:W-:Y:S01]  /*0d20*/  IMAD.SHL.U32 R75, R75, 0x2, RZ ;  /* 0x000000024b4b7824 */ /* 0x000fe200078e00ff */
[----:B------:R-:W-:Y:S01]  /*0d30*/  @P2 LEA.HI.X R5, R170, R15, R40, 0x5, P3 ;  /* 0x0000000faa052211 */ /* 0x000fe200018f2c28 */
[----:B------:R-:W-:-:S02]  /*0d40*/  IMAD R14, R97, c[0x0][0x284], R14 ;  /* 0x0000a100610e7a24 */ /* 0x000fc400078e020e */
[----:B------:R-:W-:Y:S02]  /*0d50*/  IMAD R21, R26, c[0x0][0x214], R21 ;  /* 0x000085001a157a24 */ /* 0x000fe400078e0215 */
[----:B------:R-:W-:Y:S01]  /*0d60*/  @!PT LDS RZ, [RZ] ;  /* 0x00000000fffff984 */ /* 0x000fe20000000800 */
[----:B------:R-:W-:Y:S01]  /*0d70*/  @!PT LDS RZ, [RZ] ;  /* 0x00000000fffff984 */ /* 0x000fe20000000800 */
[----:B------:R-:W-:Y:S01]  /*0d80*/  @!PT LDS RZ, [RZ] ;  /* 0x00000000fffff984 */ /* 0x000fe20000000800 */
[----:B------:R1:W-:Y:S01]  /*0d90*/  @P0 LDGSTS.E.BYPASS.LTC128B.128 [R75+0x8100], [R2.64], !P1 ;  /* 0x08100000024b0fae */ /* 0x0003e2000c901d48 */
[----:B------:R-:W-:Y:S01]  /*0da0*/  ISETP.GE.AND P1, PT, R8, 0x41, PT ;  /* 0x000000410800780c */ /* 0x000fe20003f26270 */
[----:B------:R-:W-:Y:S02]  /*0db0*/  IMAD.WIDE.U32 R12, R97, c[0x0][0x280], R28 ;  /* 0x0000a000610c7a25 */ /* 0x000fe400078e001c */
[----:B------:R1:W-:Y:S02]  /*0dc0*/  @P0 LDGSTS.E.BYPASS.LTC128B.128 [R75+0xc100], [R2.64+0x80], !P6 ;  /* 0x0c100080024b0fae */ /* 0x0003e4000f101d48 */
[----:B------:R-:W-:Y:S02]  /*0dd0*/  IMAD.MOV.U32 R110, RZ, RZ, R12 ;  /* 0x000000ffff6e7224 */ /* 0x000fe400078e000c */
[----:B------:R-:W-:-:S02]  /*0de0*/  IMAD.IADD R111, R13, 0x1, R14 ;  /* 0x000000010d6f7824 */ /* 0x000fc400078e020e */
[----:B------:R-:W-:Y:S02]  /*0df0*/  IMAD.MOV.U32 R176, RZ, RZ, 0x6 ;  /* 0x00000006ffb07424 */ /* 0x000fe400078e00ff */
[----:B------:R-:W-:Y:S02]  /*0e00*/  IMAD.MOV.U32 R178, RZ, RZ, 0x5 ;  /* 0x00000005ffb27424 */ /* 0x000fe400078e00ff */
[----:B------:R-:W-:Y:S02]  /*0e10*/  IMAD.SHL.U32 R174, R170, 0x40, RZ ;  /* 0x00000040aaae7824 */ /* 0x000fe400078e00ff */
[----:B------:R-:W-:-:S04]  /*0e20*/  IMAD.WIDE.U32 R180, R97, c[0x0][0x1e0], RZ ;  /* 0x0000780061b47a25 */ /* 0x000fc800078e00ff */
[----:B------:R-:W-:Y:S02]  /*0e30*/  IMAD.MOV.U32 R191, RZ, RZ, c[0x0][0x1e4] ;  /* 0x00007900ffbf7624 */ /* 0x000fe400078e00ff */
[----:B------:R-:W-:-:S04]  /*0e40*/  IMAD.WIDE.U32 R188, R169, c[0x0][0x1e0], RZ ;  /* 0x00007800a9bc7a25 */ /* 0x000fc800078e00ff */
[----:B------:R-:W-:Y:S02]  /*0e50*/  IMAD R191, R191, 0x60, RZ ;  /* 0x00000060bfbf7824 */ /* 0x000fe400078e02ff */
[----:B------:R-:W-:Y:S01]  /*0e60*/  IMAD.WIDE.U32 R186, R168, c[0x0][0x1e0], RZ ;  /* 0x00007800a8ba7a25 */ /* 0x000fe200078e00ff */
[----:B-1----:R-:W-:-:S03]  /*0e70*/  MOV R2, R6 ;  /* 0x0000000600027202 */ /* 0x002fc60000000f00 */
[----:B------:R-:W-:Y:S01]  /*0e80*/  IMAD.IADD R3, R7, 0x1, R4 ;  /* 0x0000000107037824 */ /* 0x000fe200078e0204 */
[----:B------:R-:W-:Y:S01]  /*0e90*/  @P2 LEA R4, P0, R0, c[0x0][0x220], 0x1 ;  /* 0x0000880000042a11 */ /* 0x000fe200078008ff */
[----:B------:R-:W-:Y:S01]  /*0ea0*/  IMAD.WIDE.U32 R184, R167, c[0x0][0x1e0], RZ ;  /* 0x00007800a7b87a25 */ /* 0x000fe200078e00ff */
[----:B------:R-:W-:Y:S02]  /*0eb0*/  @P1 IADD3 R6, P3, R20, R10, RZ ;  /* 0x0000000a14061210 */ /* 0x000fe40007f7e0ff */
[----:B------:R-:W-:Y:S01]  /*0ec0*/  @P2 LEA.HI.X R5, R0, c[0x0][0x224], R5, 0x1, P0 ;  /* 0x0000890000052a11 */ /* 0x000fe200000f0c05 */
[----:B------:R-:W-:Y:S01]  /*0ed0*/  IMAD.SHL.U32 R0, R214, 0x2, RZ ;  /* 0x00000002d6007824 */ /* 0x000fe200078e00ff */
[----:B------:R-:W-:Y:S01]  /*0ee0*/  ISETP.GE.AND P0, PT, R32, c[0x0][0x27c], PT ;  /* 0x00009f0020007a0c */ /* 0x000fe20003f06270 */
[----:B------:R-:W-:-:S04]  /*0ef0*/  IMAD.WIDE.U32 R2, R26, c[0x0][0x1e8], R2 ;  /* 0x00007a001a027a25 */ /* 0x000fc800078e0002 */
[----:B------:R-:W-:Y:S02]  /*0f00*/  IMAD.MOV.U32 R94, RZ, RZ, R2 ;  /* 0x000000ffff5e7224 */ /* 0x000fe400078e0002 */
[----:B-----5:R-:W-:-:S06]  /*0f10*/  IMAD.WIDE.U32 R110, R166, c[0x0][0x280], R110 ;  /* 0x0000a000a66e7a25 */ /* 0x020fcc00078e006e */
[----:B------:R-:W-:Y:S02]  /*0f20*/  @P0 IADD3 R0, -R0, c[0x0][0x1d4], RZ ;  /* 0x0000750000000a10 */ /* 0x000fe40007ffe1ff */
[----:B--2---:R-:W-:Y:S01]  /*0f30*/  @P4 SHF.R.S32.HI R17, RZ, 0x1f, R16 ;  /* 0x0000001fff114819 */ /* 0x004fe20000011410 */
[----:B------:R-:W-:Y:S02]  /*0f40*/  @!P4 IMAD.MOV.U32 R16, RZ, RZ, R18 ;  /* 0x000000ffff10c224 */ /* 0x000fe400078e0012 */
[----:B------:R-:W-:Y:S01]  /*0f50*/  @!P4 IMAD.MOV.U32 R17, RZ, RZ, R9 ;  /* 0x000000ffff11c224 */ /* 0x000fe200078e0009 */
[----:B------:R-:W-:-:S13]  /*0f60*/  ISETP.NE.AND P4, PT, R148, RZ, PT ;  /* 0x000000ff9400720c */ /* 0x000fda0003f85270 */
[----:B------:R1:W-:Y:S04]  /*0f70*/  @P2 LDGSTS.E.BYPASS.LTC128B.128 [R75+0x9100], [R4.64], !P4 ;  /* 0x09100000044b2fae */ /* 0x0003e8000e101d48 */
[----:B------:R1:W-:Y:S01]  /*0f80*/  @P2 LDGSTS.E.BYPASS.LTC128B.128 [R75+0xd100], [R4.64+0x80], !P6 ;  /* 0x0d100080044b2fae */ /* 0x0003e2000f101d48 */
[----:B------:R-:W-:Y:S02]  /*0f90*/  ISETP.GE.AND P2, PT, R214, 0x1, PT ;  /* 0x00000001d600780c */ /* 0x000fe40003f46270 */
[----:B------:R-:W-:Y:S02]  /*0fa0*/  @P1 LEA R22, P2, R6, c[0x0][0x220], 0x1 ;  /* 0x0000880006161a11 */ /* 0x000fe400078408ff */
[----:B-1----:R-:W-:Y:S01]  /*0fb0*/  @P1 IADD3.X R4, R128, R15, RZ, P3, !PT ;  /* 0x0000000f80041210 */ /* 0x002fe20001ffe4ff */
[----:B------:R-:W-:-:S03]  /*0fc0*/  IMAD R5, R215, c[0x0][0x1e8], RZ ;  /* 0x00007a00d7057a24 */ /* 0x000fc600078e02ff */
[----:B------:R-:W-:Y:S01]  /*0fd0*/  @P1 LEA.HI.X R23, R6, c[0x0][0x224], R4, 0x1, P2 ;  /* 0x0000890006171a11 */ /* 0x000fe200010f0c04 */
[----:B------:R-:W-:Y:S01]  /*0fe0*/  IMAD R5, R26, c[0x0][0x1ec], R5 ;  /* 0x00007b001a057a24 */ /* 0x000fe200078e0205 */
[----:B------:R-:W-:Y:S01]  /*0ff0*/  SEL R4, RZ, c[0x0][0x27c], !P0 ;  /* 0x00009f00ff047a07 */ /* 0x000fe20004000000 */
[----:B------:R-:W-:Y:S01]  /*1000*/  IMAD.WIDE.U32 R6, R97, c[0x0][0x290], R32 ;  /* 0x0000a40061067a25 */ /* 0x000fe200078e0020 */
[----:B------:R-:W-:Y:S01]  /*1010*/  IADD3 R131, P2, R10, 0x80, RZ ;  /* 0x000000800a837810 */ /* 0x000fe20007f5e0ff */
[----:B------:R1:W-:Y:S01]  /*1020*/  @P1 LDGSTS.E.BYPASS.LTC128B.128 [R75+0xa100], [R22.64], !P4 ;  /* 0x0a100000164b1fae */ /* 0x0003e2000e101d48 */
[----:B------:R-:W-:Y:S01]  /*1030*/  ISETP.GT.AND P0, PT, R8, 0x60, PT ;  /* 0x000000600800780c */ /* 0x000fe20003f04270 */
[----:B------:R-:W-:Y:S01]  /*1040*/  IMAD.IADD R95, R3, 0x1, R5 ;  /* 0x00000001035f7824 */ /* 0x000fe200078e0205 */
[----:B------:R-:W-:Y:S01]  /*1050*/  SHF.R.S32.HI R3, RZ, 0x1f, R0 ;  /* 0x0000001fff037819 */ /* 0x000fe20000011400 */
[----:B------:R-:W-:Y:S01]  /*1060*/  IMAD.IADD R4, R32, 0x1, R4 ;  /* 0x0000000120047824 */ /* 0x000fe200078e0204 */
[----:B------:R1:W-:Y:S01]  /*1070*/  @P1 LDGSTS.E.BYPASS.LTC128B.128 [R75+0xe100], [R22.64+0x80], !P6 ;  /* 0x0e100080164b1fae */ /* 0x0003e2000f101d48 */
[----:B------:R-:W-:Y:S01]  /*1080*/  IMAD R5, R215, c[0x0][0x260], RZ ;  /* 0x00009800d7057a24 */ /* 0x000fe200078e02ff */
[----:B------:R-:W-:Y:S01]  /*1090*/  LEA.HI R34, R3, R0, RZ, 0x4 ;  /* 0x0000000003227211 */ /* 0x000fe200078f20ff */
[----:B------:R-:W-:Y:S01]  /*10a0*/  IMAD.WIDE.U32 R2, R26, c[0x0][0x260], R32 ;  /* 0x000098001a027a25 */ /* 0x000fe200078e0020 */
[----:B------:R-:W-:-:S03]  /*10b0*/  SHF.R.S32.HI R0, RZ, 0x1f, R4 ;  /* 0x0000001fff007819 */ /* 0x000fc60000011404 */
[----:B------:R-:W-:Y:S01]  /*10c0*/  IMAD R5, R26, c[0x0][0x264], R5 ;  /* 0x000099001a057a24 */ /* 0x000fe200078e0205 */
[CC--:B------:R-:W-:Y:S01]  /*10d0*/  LEA.HI R18, R0.reuse, R4.reuse, RZ, 0x3 ;  /* 0x0000000400127211 */ /* 0x0c0fe200078f18ff */
[----:B------:R-:W-:Y:S01]  /*10e0*/  IMAD.WIDE.U32 R10, R97, c[0x0][0x290], R28 ;  /* 0x0000a400610a7a25 */ /* 0x000fe200078e001c */
[----:B------:R-:W-:Y:S02]  /*10f0*/  LEA.HI R25, R0, R4, RZ, 0x6 ;  /* 0x0000000400197211 */ /* 0x000fe400078f30ff */
[----:B------:R-:W-:Y:S01]  /*1100*/  IADD3 R3, R3, R5, RZ ;  /* 0x0000000503037210 */ /* 0x000fe20007ffe0ff */
[----:B------:R-:W-:Y:S01]  /*1110*/  IMAD R0, R39, c[0x0][0x290], RZ ;  /* 0x0000a40027007a24 */ /* 0x000fe200078e02ff */
[----:B------:R-:W-:Y:S01]  /*1120*/  LOP3.LUT R116, R18, 0xfffffff8, RZ, 0xc0, !PT ;  /* 0xfffffff812747812 */ /* 0x000fe200078ec0ff */
[----:B------:R-:W-:-:S03]  /*1130*/  IMAD.WIDE.U32 R8, R97, c[0x0][0x280], R32 ;  /* 0x0000a00061087a25 */ /* 0x000fc600078e0020 */
[----:B------:R-:W-:Y:S01]  /*1140*/  SHF.R.S32.HI R122, RZ, 0x1f, R116 ;  /* 0x0000001fff7a7819 */ /* 0x000fe20000011474 */
[----:B------:R-:W-:Y:S02]  /*1150*/  IMAD R0, R97, c[0x0][0x294], R0 ;  /* 0x0000a50061007a24 */ /* 0x000fe400078e0200 */
[----:B------:R-:W-:Y:S01]  /*1160*/  IMAD.MOV.U32 R106, RZ, RZ, R8 ;  /* 0x000000ffff6a7224 */ /* 0x000fe200078e0008 */
[----:B------:R-:W-:Y:S01]  /*1170*/  SHF.R.S32.HI R8, RZ, 0x1f, R169 ;  /* 0x0000001fff087819 */ /* 0x000fe200000114a9 */
[----:B------:R-:W-:Y:S02]  /*1180*/  IMAD.IADD R109, R11, 0x1, R0 ;  /* 0x000000010b6d7824 */ /* 0x000fe400078e0200 */
[----:B------:R-:W-:Y:S01]  /*1190*/  IMAD.IADD R105, R0, 0x1, R7 ;  /* 0x0000000100697824 */ /* 0x000fe200078e0207 */
[----:B------:R-:W-:Y:S01]  /*11a0*/  LEA.HI R8, R8, R169, RZ, 0x3 ;  /* 0x000000a908087211 */ /* 0x000fe200078f18ff */
[----:B------:R-:W-:Y:S02]  /*11b0*/  IMAD R0, R24, c[0x0][0x268], RZ ;  /* 0x00009a0018007a24 */ /* 0x000fe400078e02ff */
[----:B------:R-:W-:-:S04]  /*11c0*/  IMAD.WIDE.U32 R4, R26, c[0x0][0x210], R32 ;  /* 0x000084001a047a25 */ /* 0x000fc800078e0020 */
[C---:B------:R-:W-:Y:S01]  /*11d0*/  IMAD R113, R102.reuse, c[0x0][0x26c], R0 ;  /* 0x00009b0066717a24 */ /* 0x040fe200078e0200 */
[----:B------:R-:W-:Y:S01]  /*11e0*/  SHF.R.S32.HI R0, RZ, 0x1f, R167 ;  /* 0x0000001fff007819 */ /* 0x000fe200000114a7 */
[----:B------:R-:W-:Y:S01]  /*11f0*/  IMAD.WIDE.U32 R102, R102, c[0x0][0x268], R2 ;  /* 0x00009a0066667a25 */ /* 0x000fe200078e0002 */
[----:B------:R-:W-:Y:S02]  /*1200*/  SHF.R.S32.HI R3, RZ, 0x1f, R168 ;  /* 0x0000001fff037819 */ /* 0x000fe400000114a8 */
[----:B------:R-:W-:Y:S01]  /*1210*/  LEA.HI R0, R0, R167, RZ, 0x3 ;  /* 0x000000a700007211 */ /* 0x000fe200078f18ff */
[----:B------:R-:W-:Y:S01]  /*1220*/  IMAD.IADD R107, R14, 0x1, R9 ;  /* 0x000000010e6b7824 */ /* 0x000fe200078e0209 */
[----:B------:R-:W-:Y:S01]  /*1230*/  LEA.HI R3, R3, R168, RZ, 0x3 ;  /* 0x000000a803037211 */ /* 0x000fe200078f18ff */
[----:B------:R-:W-:Y:S01]  /*1240*/  IMAD.MOV.U32 R104, RZ, RZ, R6 ;  /* 0x000000ffff687224 */ /* 0x000fe200078e0006 */
[----:B------:R-:W-:Y:S01]  /*1250*/  IADD3 R7, R5, R21, RZ ;  /* 0x0000001505077210 */ /* 0x000fe20007ffe0ff */
[----:B------:R-:W-:Y:S01]  /*1260*/  IMAD.SHL.U32 R9, R8, 0x40, RZ ;  /* 0x0000004008097824 */ /* 0x000fe200078e00ff */
[----:B------:R-:W-:Y:S01]  /*1270*/  SHF.L.U32 R5, R168, 0x6, RZ ;  /* 0x00000006a8057819 */ /* 0x000fe200000006ff */
[----:B------:R-:W-:-:S02]  /*1280*/  IMAD.MOV.U32 R6, RZ, RZ, R4 ;  /* 0x000000ffff067224 */ /* 0x000fc400078e0004 */
[----:B------:R-:W-:Y:S01]  /*1290*/  IMAD.SHL.U32 R2, R169, 0x40, RZ ;  /* 0x00000040a9027824 */ /* 0x000fe200078e00ff */
[----:B------:R-:W-:Y:S01]  /*12a0*/  LOP3.LUT R5, R5, 0x1c0, RZ, 0xc0, !PT ;  /* 0x000001c005057812 */ /* 0x000fe200078ec0ff */
[----:B------:R-:W-:Y:S01]  /*12b0*/  IMAD.SHL.U32 R8, R3, 0x40, RZ ;  /* 0x0000004003087824 */ /* 0x000fe200078e00ff */
[----:B------:R-:W-:Y:S01]  /*12c0*/  SHF.R.S32.HI R3, RZ, 0x4, R34 ;  /* 0x00000004ff037819 */ /* 0x000fe20000011422 */
[----:B------:R-:W-:Y:S01]  /*12d0*/  IMAD.SHL.U32 R4, R167, 0x40, RZ ;  /* 0x00000040a7047824 */ /* 0x000fe200078e00ff */
[----:B------:R-:W-:Y:S01]  /*12e0*/  LOP3.LUT R2, R2, 0x1c0, RZ, 0xc0, !PT ;  /* 0x000001c002027812 */ /* 0x000fe200078ec0ff */
[----:B------:R-:W-:Y:S01]  /*12f0*/  IMAD.SHL.U32 R0, R0, 0x40, RZ ;  /* 0x0000004000007824 */ /* 0x000fe200078e00ff */
[----:B------:R-:W-:Y:S01]  /*1300*/  LEA.HI.SX32 R3, R18, R3, 0x1d ;  /* 0x0000000312037211 */ /* 0x000fe200078feaff */
[----:B------:R-:W-:Y:S01]  /*1310*/  IMAD.MOV.U32 R108, RZ, RZ, R10 ;  /* 0x000000ffff6c7224 */ /* 0x000fe200078e000a */
[----:B------:R-:W-:Y:S01]  /*1320*/  LOP3.LUT R4, R4, 0x1c0, RZ, 0xc0, !PT ;  /* 0x000001c004047812 */ /* 0x000fe200078ec0ff */
[----:B------:R-:W-:Y:S01]  /*1330*/  IMAD.WIDE.U32 R106, R166, c[0x0][0x280], R106 ;  /* 0x0000a000a66a7a25 */ /* 0x000fe200078e006a */
[----:B------:R-:W-:-:S02]  /*1340*/  LOP3.LUT R10, R0, 0xfffffe00, RZ, 0xc0, !PT ;  /* 0xfffffe00000a7812 */ /* 0x000fc400078ec0ff */
[----:B------:R-:W-:Y:S01]  /*1350*/  LOP3.LUT R12, R9, 0xfffffe00, RZ, 0xc0, !PT ;  /* 0xfffffe00090c7812 */ /* 0x000fe200078ec0ff */
[----:B------:R-:W-:Y:S01]  /*1360*/  IMAD.SHL.U32 R0, R25, 0x80, RZ ;  /* 0x0000008019007824 */ /* 0x000fe200078e00ff */
[----:B------:R-:W-:Y:S01]  /*1370*/  LOP3.LUT R11, R8, 0xfffffe00, RZ, 0xc0, !PT ;  /* 0xfffffe00080b7812 */ /* 0x000fe200078ec0ff */
[C---:B------:R-:W-:Y:S01]  /*1380*/  IMAD.WIDE.U32 R108, R166.reuse, c[0x0][0x290], R108 ;  /* 0x0000a400a66c7a25 */ /* 0x040fe200078e006c */
[----:B------:R-:W-:Y:S02]  /*1390*/  SHF.R.U32.HI R26, RZ, 0x3, R2 ;  /* 0x00000003ff1a7819 */ /* 0x000fe40000011602 */
[----:B------:R-:W-:Y:S01]  /*13a0*/  LOP3.LUT R9, R19, 0x38, R18, 0xf8, !PT ;  /* 0x0000003813097812 */ /* 0x000fe200078ef812 */
[----:B------:R-:W-:Y:S01]  /*13b0*/  IMAD.WIDE.U32 R104, R166, c[0x0][0x290], R104 ;  /* 0x0000a400a6687a25 */ /* 0x000fe200078e0068 */
[----:B------:R-:W-:Y:S02]  /*13c0*/  LOP3.LUT R13, R2, 0x38, R18, 0xf8, !PT ;  /* 0x00000038020d7812 */ /* 0x000fe400078ef812 */
[----:B------:R-:W-:Y:S01]  /*13d0*/  SHF.R.S32.HI R8, RZ, 0x1f, R3 ;  /* 0x0000001fff087819 */ /* 0x000fe20000011403 */
[----:B------:R-:W-:Y:S01]  /*13e0*/  IMAD.X R128, RZ, RZ, R128, P2 ;  /* 0x000000ffff807224 */ /* 0x000fe200010e0680 */
[----:B------:R-:W-:Y:S01]  /*13f0*/  SHF.R.U32.HI R30, RZ, 0x3, R5 ;  /* 0x00000003ff1e7819 */ /* 0x000fe20000011605 */
[----:B------:R-:W-:Y:S01]  /*1400*/  IMAD.IADD R113, R103, 0x1, R113 ;  /* 0x0000000167717824 */ /* 0x000fe200078e0271 */
[----:B------:R-:W-:-:S02]  /*1410*/  SHF.R.U32.HI R31, RZ, 0x3, R4 ;  /* 0x00000003ff1f7819 */ /* 0x000fc40000011604 */
[--C-:B------:R-:W-:Y:S02]  /*1420*/  LOP3.LUT R14, R5, 0x38, R18.reuse, 0xf8, !PT ;  /* 0x00000038050e7812 */ /* 0x100fe400078ef812 */
[----:B------:R-:W-:Y:S02]  /*1430*/  LOP3.LUT R24, R4, 0x38, R18, 0xf8, !PT ;  /* 0x0000003804187812 */ /* 0x000fe400078ef812 */
[----:B------:R-:W-:Y:S02]  /*1440*/  SHF.L.U32 R98, R3, 0x3, RZ ;  /* 0x0000000303627819 */ /* 0x000fe400000006ff */
[----:B------:R-:W-:Y:S02]  /*1450*/  LOP3.LUT R0, R0, 0xffffe000, RZ, 0xc0, !PT ;  /* 0xffffe00000007812 */ /* 0x000fe400078ec0ff */
[----:B------:R-:W-:Y:S02]  /*1460*/  LOP3.LUT R21, R9, R36, RZ, 0x3c, !PT ;  /* 0x0000002409157212 */ /* 0x000fe400078e3cff */
[----:B------:R-:W-:-:S02]  /*1470*/  LEA.HI R25, R8, R3, RZ, 0x3 ;  /* 0x0000000308197211 */ /* 0x000fc400078f18ff */
[----:B------:R-:W-:Y:S02]  /*1480*/  LOP3.LUT R13, R13, R26, RZ, 0x3c, !PT ;  /* 0x0000001a0d0d7212 */ /* 0x000fe400078e3cff */
[----:B------:R-:W-:Y:S01]  /*1490*/  LOP3.LUT R9, R14, R30, RZ, 0x3c, !PT ;  /* 0x0000001e0e097212 */ /* 0x000fe200078e3cff */
[----:B------:R-:W-:Y:S01]  /*14a0*/  @P0 IMAD.MOV.U32 R14, RZ, RZ, R20 ;  /* 0x000000ffff0e0224 */ /* 0x000fe200078e0014 */
[----:B------:R-:W-:Y:S02]  /*14b0*/  LOP3.LUT R8, R24, R31, RZ, 0x3c, !PT ;  /* 0x0000001f18087212 */ /* 0x000fe400078e3cff */
[--C-:B------:R-:W-:Y:S02]  /*14c0*/  LOP3.LUT R3, R19, 0x38, R98.reuse, 0xf8, !PT ;  /* 0x0000003813037812 */ /* 0x100fe400078ef862 */
[----:B------:R-:W-:Y:S02]  /*14d0*/  LOP3.LUT R2, R2, 0x38, R98, 0xf8, !PT ;  /* 0x0000003802027812 */ /* 0x000fe400078ef862 */
[----:B------:R-:W-:-:S02]  /*14e0*/  IADD3 R38, R21, R0, R27 ;  /* 0x0000000015267210 */ /* 0x000fc40007ffe01b */
[-C--:B------:R-:W-:Y:S02]  /*14f0*/  IADD3 R34, R13, R0.reuse, R12 ;  /* 0x000000000d227210 */ /* 0x080fe40007ffe00c */
[----:B------:R-:W-:Y:S01]  /*1500*/  IADD3 R21, R8, R0, R10 ;  /* 0x0000000008157210 */ /* 0x000fe20007ffe00a */
[----:B------:R-:W-:Y:S01]  /*1510*/  @P0 IMAD R8, R40, 0x60, RZ ;  /* 0x0000006028080824 */ /* 0x000fe200078e02ff */
[----:B------:R-:W-:Y:S01]  /*1520*/  LOP3.LUT R19, R3, R36, RZ, 0x3c, !PT ;  /* 0x0000002403137212 */ /* 0x000fe200078e3cff */
[----:B------:R-:W-:Y:S01]  /*1530*/  IMAD.SHL.U32 R153, R38, 0x2, RZ ;  /* 0x0000000226997824 */ /* 0x000fe200078e00ff */
[----:B------:R-:W-:Y:S01]  /*1540*/  LOP3.LUT R13, R2, R26, RZ, 0x3c, !PT ;  /* 0x0000001a020d7212 */ /* 0x000fe200078e3cff */
[----:B------:R-:W-:Y:S01]  /*1550*/  @P0 IMAD.WIDE.U32 R2, R170, 0x60, R14 ;  /* 0x00000060aa020825 */ /* 0x000fe200078e000e */
[----:B------:R-:W-:Y:S02]  /*1560*/  IADD3 R24, R9, R0, R11 ;  /* 0x0000000009187210 */ /* 0x000fe40007ffe00b */
[----:B------:R-:W-:Y:S01]  /*1570*/  LOP3.LUT R9, R5, 0x38, R98, 0xf8, !PT ;  /* 0x0000003805097812 */ /* 0x000fe200078ef862 */
[----:B------:R-:W-:Y:S01]  /*1580*/  @P0 IMAD.IADD R8, R3, 0x1, R8 ;  /* 0x0000000103080824 */ /* 0x000fe200078e0208 */
[----:B------:R-:W-:Y:S01]  /*1590*/  LOP3.LUT R5, R4, 0x38, R98, 0xf8, !PT ;  /* 0x0000003804057812 */ /* 0x000fe200078ef862 */
[----:B------:R-:W-:Y:S01]  /*15a0*/  IMAD.SHL.U32 R0, R25, 0x400, RZ ;  /* 0x0000040019007824 */ /* 0x000fe200078e00ff */
[----:B------:R-:W-:Y:S01]  /*15b0*/  @P0 LEA R4, P1, R2, c[0x0][0x220], 0x1 ;  /* 0x0000880002040a11 */ /* 0x000fe200078208ff */
[----:B------:R-:W-:Y:S01]  /*15c0*/  IMAD.SHL.U32 R152, R34, 0x2, RZ ;  /* 0x0000000222987824 */ /* 0x000fe200078e00ff */
[----:B------:R-:W-:Y:S01]  /*15d0*/  LOP3.LUT R3, R5, R31, RZ, 0x3c, !PT ;  /* 0x0000001f05037212 */ /* 0x000fe200078e3cff */
[----:B------:R-:W-:Y:S01]  /*15e0*/  IMAD.SHL.U32 R151, R24, 0x2, RZ ;  /* 0x0000000218977824 */ /* 0x000fe200078e00ff */
[----:B------:R-:W-:Y:S01]  /*15f0*/  @P0 LEA.HI.X R5, R2, c[0x0][0x224], R8, 0x1, P1 ;  /* 0x0000890002050a11 */ /* 0x000fe200008f0c08 */
[----:B------:R-:W-:Y:S01]  /*1600*/  IMAD.SHL.U32 R150, R21, 0x2, RZ ;  /* 0x0000000215967824 */ /* 0x000fe200078e00ff */
[----:B------:R-:W-:-:S02]  /*1610*/  LOP3.LUT R0, R0, 0xffffe000, RZ, 0xc0, !PT ;  /* 0xffffe00000007812 */ /* 0x000fc400078ec0ff */
[----:B------:R-:W-:Y:S01]  /*1620*/  LOP3.LUT R9, R9, R30, RZ, 0x3c, !PT ;  /* 0x0000001e09097212 */ /* 0x000fe200078e3cff */
[----:B------:R2:W-:Y:S01]  /*1630*/  @P0 LDGSTS.E.BYPASS.LTC128B.128 [R75+0xb100], [R4.64], !P4 ;  /* 0x0b100000044b0fae */ /* 0x0005e2000e101d48 */
[----:B------:R-:W-:Y:S02]  /*1640*/  SEL R2, R17, RZ, !P5 ;  /* 0x000000ff11027207 */ /* 0x000fe40006800000 */
[-C--:B------:R-:W-:Y:S01]  /*1650*/  IADD3 R19, R19, R0.reuse, R27 ;  /* 0x0000000013137210 */ /* 0x080fe20007ffe01b */
[----:B------:R2:W-:Y:S01]  /*1660*/  @P0 LDGSTS.E.BYPASS.LTC128B.128 [R75+0xf100], [R4.64+0x80], !P6 ;  /* 0x0f100080044b0fae */ /* 0x0005e2000f101d48 */
[-C--:B------:R-:W-:Y:S02]  /*1670*/  IADD3 R13, R13, R0.reuse, R12 ;  /* 0x000000000d0d7210 */ /* 0x080fe40007ffe00c */
[-C--:B------:R-:W-:Y:S01]  /*1680*/  IADD3 R11, R9, R0.reuse, R11 ;  /* 0x00000000090b7210 */ /* 0x080fe20007ffe00b */
[----:B------:R-:W0:Y:S01]  /*1690*/  LDGDEPBAR ;  /* 0x00000000000079af */ /* 0x000e220000000000 */
[----:B------:R-:W-:Y:S01]  /*16a0*/  IADD3 R10, R3, R0, R10 ;  /* 0x00000000030a7210 */ /* 0x000fe20007ffe00a */
[----:B------:R-:W-:Y:S01]  /*16b0*/  IMAD R3, R2, c[0x0][0x1f0], RZ ;  /* 0x00007c0002037a24 */ /* 0x000fe200078e02ff */
[----:B------:R-:W-:Y:S01]  /*16c0*/  SEL R0, R16, RZ, !P5 ;  /* 0x000000ff10007207 */ /* 0x000fe20006800000 */
[----:B------:R-:W-:Y:S01]  /*16d0*/  IMAD R2, R2, c[0x0][0x218], RZ ;  /* 0x0000860002027a24 */ /* 0x000fe200078e02ff */
[----:B------:R-:W-:Y:S01]  /*16e0*/  ISETP.NE.AND P0, PT, RZ, UR6, PT ;  /* 0x00000006ff007c0c */ /* 0x000fe2000bf05270 */
[----:B------:R-:W-:Y:S01]  /*16f0*/  IMAD.SHL.U32 R147, R13, 0x2, RZ ;  /* 0x000000020d937824 */ /* 0x000fe200078e00ff */
[----:B------:R-:W-:Y:S01]  /*1700*/  SHF.L.U64.HI R170, R170, R176, c[0x0][0x23c] ;  /* 0x00008f00aaaa7619 */ /* 0x000fe200000102b0 */
[----:B------:R-:W-:Y:S01]  /*1710*/  IMAD.WIDE.U32 R94, R0, c[0x0][0x1f0], R94 ;  /* 0x00007c00005e7a25 */ /* 0x000fe200078e005e */
[----:B------:R-:W-:-:S02]  /*1720*/  P2R R163, PR, RZ, 0x1 ;  /* 0x00000001ffa37803 */ /* 0x000fc40000000000 */
[----:B------:R-:W-:Y:S01]  /*1730*/  IADD3 R162, P1, R35, R97, RZ ;  /* 0x0000006123a27210 */ /* 0x000fe20007f3e0ff */
[C---:B------:R-:W-:Y:S01]  /*1740*/  IMAD R96, R0.reuse, c[0x0][0x1f4], R3 ;  /* 0x00007d0000607a24 */ /* 0x040fe200078e0203 */
[----:B------:R-:W-:Y:S01]  /*1750*/  SHF.R.S32.HI R9, RZ, 0x1f, R167 ;  /* 0x0000001fff097819 */ /* 0x000fe200000114a7 */
[----:B------:R-:W-:Y:S01]  /*1760*/  IMAD R112, R0, c[0x0][0x21c], R2 ;  /* 0x0000870000707a24 */ /* 0x000fe200078e0202 */
[----:B------:R-:W-:Y:S01]  /*1770*/  ISETP.GE.AND P5, PT, R32, c[0x0][0x1d4], PT ;  /* 0x0000750020007a0c */ /* 0x000fe20003fa6270 */
[----:B------:R-:W-:Y:S01]  /*1780*/  IMAD.WIDE.U32 R100, R0, c[0x0][0x218], R6 ;  /* 0x0000860000647a25 */ /* 0x000fe200078e0006 */
[----:B------:R-:W-:Y:S02]  /*1790*/  SHF.R.S32.HI R0, RZ, 0x1f, R166 ;  /* 0x0000001fff007819 */ /* 0x000fe400000114a6 */
[----:B------:R-:W-:Y:S01]  /*17a0*/  SHF.R.S32.HI R6, RZ, 0x1f, R169 ;  /* 0x0000001fff067819 */ /* 0x000fe200000114a9 */
[----:B------:R-:W-:Y:S01]  /*17b0*/  IMAD.MOV.U32 R3, RZ, RZ, c[0x0][0x290] ;  /* 0x0000a400ff037624 */ /* 0x000fe200078e00ff */
[----:B------:R-:W-:Y:S01]  /*17c0*/  SHF.R.S32.HI R7, RZ, 0x1f, R168 ;  /* 0x0000001fff077819 */ /* 0x000fe200000114a8 */
[C---:B------:R-:W-:Y:S01]  /*17d0*/  IMAD R2, R0.reuse, c[0x0][0x280], RZ ;  /* 0x0000a00000027a24 */ /* 0x040fe200078e02ff */
[----:B--2---:R-:W-:Y:S01]  /*17e0*/  MOV R4, c[0x0][0x280] ;  /* 0x0000a00000047a02 */ /* 0x004fe20000000f00 */
[----:B------:R-:W-:Y:S01]  /*17f0*/  IMAD R0, R0, c[0x0][0x290], RZ ;  /* 0x0000a40000007a24 */ /* 0x000fe200078e02ff */
[----:B------:R-:W-:Y:S01]  /*1800*/  IADD3 R31, R28, 0x20, RZ ;  /* 0x000000201c1f7810 */ /* 0x000fe20007ffe0ff */
[----:B------:R-:W-:Y:S01]  /*1810*/  IMAD.MOV.U32 R5, RZ, RZ, c[0x0][0x1e0] ;  /* 0x00007800ff057624 */ /* 0x000fe200078e00ff */
[C---:B------:R-:W-:Y:S01]  /*1820*/  SHF.L.U64.HI R175, R4.reuse, R176, c[0x0][0x284] ;  /* 0x0000a10004af7619 */ /* 0x040fe200000102b0 */
[C---:B------:R-:W-:Y:S01]  /*1830*/  IMAD.SHL.U32 R203, R4.reuse, 0x40, RZ ;  /* 0x0000004004cb7824 */ /* 0x040fe200078e00ff */
[C---:B------:R-:W-:Y:S01]  /*1840*/  SHF.L.U64.HI R193, R4.reuse, R194, c[0x0][0x284] ;  /* 0x0000a10004c17619 */ /* 0x040fe200000102c2 */
[C---:B------:R-:W-:Y:S01]  /*1850*/  IMAD.SHL.U32 R206, R4.reuse, 0x20, RZ ;  /* 0x0000002004ce7824 */ /* 0x040fe200078e00ff */
[C---:B------:R-:W-:Y:S01]  /*1860*/  SHF.L.U64.HI R177, R4.reuse, R178, c[0x0][0x284] ;  /* 0x0000a10004b17619 */ /* 0x040fe200000102b2 */
[C---:B------:R-:W-:Y:S01]  /*1870*/  IMAD.WIDE.U32 R198, R4.reuse, 0x60, RZ ;  /* 0x0000006004c67825 */ /* 0x040fe200078e00ff */
[----:B------:R-:W-:-:S02]  /*1880*/  SHF.L.U32 R205, R4, 0x7, RZ ;  /* 0x0000000704cd7819 */ /* 0x000fc400000006ff */
[----:B------:R-:W-:Y:S01]  /*1890*/  SHF.L.U64.HI R195, R5, R176, c[0x0][0x1e4] ;  /* 0x0000790005c37619 */ /* 0x000fe200000102b0 */
[C---:B------:R-:W-:Y:S01]  /*18a0*/  IMAD R4, R166.reuse, c[0x0][0x294], R0 ;  /* 0x0000a500a6047a24 */ /* 0x040fe200078e0200 */
[----:B------:R-:W-:Y:S01]  /*18b0*/  IADD3 R0, P0, R97, 0x20, RZ ;  /* 0x0000002061007810 */ /* 0x000fe20007f1e0ff */
[C---:B------:R-:W-:Y:S01]  /*18c0*/  IMAD.SHL.U32 R211, R5.reuse, 0x40, RZ ;  /* 0x0000004005d37824 */ /* 0x040fe200078e00ff */
[C---:B------:R-:W-:Y:S01]  /*18d0*/  SHF.L.U64.HI R192, R5.reuse, R194, c[0x0][0x1e4] ;  /* 0x0000790005c07619 */ /* 0x040fe200000102c2 */
[C---:B------:R-:W-:Y:S01]  /*18e0*/  IMAD.SHL.U32 R207, R5.reuse, 0x80, RZ ;  /* 0x0000008005cf7824 */ /* 0x040fe200078e00ff */
[C---:B------:R-:W-:Y:S01]  /*18f0*/  SHF.L.U64.HI R190, R5.reuse, R178, c[0x0][0x1e4] ;  /* 0x0000790005be7619 */ /* 0x040fe200000102b2 */
[C---:B------:R-:W-:Y:S01]  /*1900*/  IMAD.WIDE.U32 R172, R5.reuse, 0x60, RZ ;  /* 0x0000006005ac7825 */ /* 0x040fe200078e00ff */
[----:B------:R-:W-:Y:S02]  /*1910*/  SHF.L.U32 R210, R5, 0x5, RZ ;  /* 0x0000000505d27819 */ /* 0x000fe400000006ff */
[C---:B------:R-:W-:Y:S01]  /*1920*/  SHF.L.U64.HI R176, R3.reuse, R176, c[0x0][0x294] ;  /* 0x0000a50003b07619 */ /* 0x040fe200000102b0 */
[----:B------:R-:W-:Y:S01]  /*1930*/  IMAD R5, R166, c[0x0][0x284], R2 ;  /* 0x0000a100a6057a24 */ /* 0x000fe200078e0202 */
[----:B------:R-:W-:Y:S01]  /*1940*/  IADD3.X R2, RZ, R39, RZ, P0, !PT ;  /* 0x00000027ff027210 */ /* 0x000fe200007fe4ff */
[C---:B------:R-:W-:Y:S01]  /*1950*/  IMAD.SHL.U32 R204, R3.reuse, 0x40, RZ ;  /* 0x0000004003cc7824 */ /* 0x040fe200078e00ff */
[C---:B------:R-:W-:Y:S01]  /*1960*/  SHF.L.U64.HI R194, R3.reuse, R194, c[0x0][0x294] ;  /* 0x0000a50003c27619 */ /* 0x040fe200000102c2 */
[C---:B------:R-:W-:Y:S01]  /*1970*/  IMAD.SHL.U32 R201, R3.reuse, 0x80, RZ ;  /* 0x0000008003c97824 */ /* 0x040fe200078e00ff */
[C---:B------:R-:W-:Y:S01]  /*1980*/  SHF.L.U64.HI R178, R3.reuse, R178, c[0x0][0x294] ;  /* 0x0000a50003b27619 */ /* 0x040fe200000102b2 */
[C---:B------:R-:W-:Y:S01]  /*1990*/  IMAD.SHL.U32 R202, R3.reuse, 0x20, RZ ;  /* 0x0000002003ca7824 */ /* 0x040fe200078e00ff */
[----:B------:R-:W-:Y:S01]  /*19a0*/  IADD3 R143, P0, R32, R180, RZ ;  /* 0x000000b4208f7210 */ /* 0x000fe20007f1e0ff */
[----:B------:R-:W-:Y:S01]  /*19b0*/  IMAD.WIDE.U32 R196, R3, 0x60, RZ ;  /* 0x0000006003c47825 */ /* 0x000fe200078e00ff */
[----:B------:R-:W-:-:S02]  /*19c0*/  IADD3 R129, R199, UR5, RZ ;  /* 0x00000005c7817c10 */ /* 0x000fc4000fffe0ff */
[----:B------:R-:W-:Y:S01]  /*19d0*/  IADD3 R123, R5, R107, RZ ;  /* 0x0000006b057b7210 */ /* 0x000fe20007ffe0ff */
[----:B------:R-:W-:Y:S01]  /*19e0*/  IMAD R3, R39, c[0x0][0x1e0], RZ ;  /* 0x0000780027037a24 */ /* 0x000fe200078e02ff */
[----:B------:R-:W-:Y:S01]  /*19f0*/  IADD3 R130, R197, UR4, RZ ;  /* 0x00000004c5827c10 */ /* 0x000fe2000fffe0ff */
[----:B------:R-:W-:Y:S01]  /*1a00*/  IMAD R2, R2, c[0x0][0x1e0], RZ ;  /* 0x0000780002027a24 */ /* 0x000fe200078e02ff */
[----:B------:R-:W-:Y:S01]  /*1a10*/  SHF.R.S32.HI R121, RZ, 0x1f, R98 ;  /* 0x0000001fff797819 */ /* 0x000fe20000011462 */
[----:B------:R-:W-:Y:S01]  /*1a20*/  IMAD.WIDE.U32 R134, R0, c[0x0][0x1e0], RZ ;  /* 0x0000780000867a25 */ /* 0x000fe200078e00ff */
[----:B------:R-:W-:-:S03]  /*1a30*/  SHF.L.U32 R149, R19, 0x1, RZ ;  /* 0x0000000113957819 */ /* 0x000fc600000006ff */
[----:B------:R-:W-:Y:S02]  /*1a40*/  IMAD R3, R97, c[0x0][0x1e4], R3 ;  /* 0x0000790061037a24 */ /* 0x000fe400078e0203 */
[----:B------:R-:W-:Y:S02]  /*1a50*/  IMAD R8, R0, c[0x0][0x1e4], R2 ;  /* 0x0000790000087a24 */ /* 0x000fe400078e0202 */
[----:B------:R-:W-:Y:S01]  /*1a60*/  IMAD.X R161, R37, 0x1, R39, P1 ;  /* 0x0000000125a17824 */ /* 0x000fe200008e0627 */
[----:B------:R-:W-:Y:S01]  /*1a70*/  IADD3 R144, P1, R210, R134, RZ ;  /* 0x00000086d2907210 */ /* 0x000fe20007f3e0ff */
[----:B------:R-:W-:Y:S02]  /*1a80*/  IMAD.IADD R142, R181, 0x1, R3 ;  /* 0x00000001b58e7824 */ /* 0x000fe400078e0203 */
[----:B------:R-:W-:Y:S02]  /*1a90*/  IMAD.IADD R141, R135, 0x1, R8 ;  /* 0x00000001878d7824 */ /* 0x000fe400078e0208 */
[----:B------:R-:W-:Y:S01]  /*1aa0*/  IMAD.IADD R96, R95, 0x1, R96 ;  /* 0x000000015f607824 */ /* 0x000fe200078e0260 */
[----:B------:R-:W-:Y:S01]  /*1ab0*/  IADD3.X R139, R33, R142, RZ, P0, !PT ;  /* 0x0000008e218b7210 */ /* 0x000fe200007fe4ff */
[----:B------:R-:W-:Y:S01]  /*1ac0*/  IMAD.X R140, R190, 0x1, R141, P1 ;  /* 0x00000001be8c7824 */ /* 0x000fe200008e068d */
[----:B------:R-:W-:Y:S01]  /*1ad0*/  IADD3 R160, P0, R210, R144, RZ ;  /* 0x00000090d2a07210 */ /* 0x000fe20007f1e0ff */
[----:B------:R-:W-:-:S02]  /*1ae0*/  IMAD R2, R6, c[0x0][0x1e0], RZ ;  /* 0x0000780006027a24 */ /* 0x000fc400078e02ff */
[----:B------:R-:W-:Y:S01]  /*1af0*/  IMAD R0, R7, c[0x0][0x1e0], RZ ;  /* 0x0000780007007a24 */ /* 0x000fe200078e02ff */
[----:B------:R-:W-:Y:S01]  /*1b00*/  IADD3.X R156, R190, R140, RZ, P0, !PT ;  /* 0x0000008cbe9c7210 */ /* 0x000fe200007fe4ff */
[----:B------:R-:W-:Y:S01]  /*1b10*/  IMAD R6, R9, c[0x0][0x1e0], RZ ;  /* 0x0000780009067a24 */ /* 0x000fe200078e02ff */
[----:B------:R-:W-:Y:S01]  /*1b20*/  IADD3 R115, P0, R143, R94, RZ ;  /* 0x0000005e8f737210 */ /* 0x000fe20007f1e0ff */
[----:B------:R-:W-:Y:S02]  /*1b30*/  IMAD R7, R169, c[0x0][0x1e4], R2 ;  /* 0x00007900a9077a24 */ /* 0x000fe400078e0202 */
[----:B------:R-:W-:Y:S02]  /*1b40*/  IMAD R2, R168, c[0x0][0x1e4], R0 ;  /* 0x00007900a8027a24 */ /* 0x000fe400078e0200 */
[----:B------:R-:W-:Y:S01]  /*1b50*/  IMAD.X R114, R139, 0x1, R96, P0 ;  /* 0x000000018b727824 */ /* 0x000fe200000e0660 */
[----:B------:R-:W-:Y:S01]  /*1b60*/  IADD3 R125, P0, R94, 0x40, RZ ;  /* 0x000000405e7d7810 */ /* 0x000fe20007f1e0ff */
[----:B------:R-:W-:-:S02]  /*1b70*/  IMAD R0, R167, c[0x0][0x1e4], R6 ;  /* 0x00007900a7007a24 */ /* 0x000fc400078e0206 */
[----:B------:R-:W-:Y:S02]  /*1b80*/  IMAD.IADD R191, R173, 0x1, R191 ;  /* 0x00000001adbf7824 */ /* 0x000fe400078e02bf */
[----:B------:R-:W-:Y:S01]  /*1b90*/  IMAD.X R117, RZ, RZ, R96, P0 ;  /* 0x000000ffff757224 */ /* 0x000fe200000e0660 */
[----:B------:R-:W-:Y:S01]  /*1ba0*/  IADD3 R119, P0, R115, 0x40, RZ ;  /* 0x0000004073777810 */ /* 0x000fe20007f1e0ff */
[----:B------:R-:W-:Y:S02]  /*1bb0*/  IMAD.IADD R159, R189, 0x1, R7 ;  /* 0x00000001bd9f7824 */ /* 0x000fe400078e0207 */
[----:B------:R-:W-:Y:S01]  /*1bc0*/  IMAD.IADD R157, R187, 0x1, R2 ;  /* 0x00000001bb9d7824 */ /* 0x000fe200078e0202 */
[----:B------:R-:W-:Y:S01]  /*1bd0*/  IADD3.X R118, RZ, R114, RZ, P0, !PT ;  /* 0x00000072ff767210 */ /* 0x000fe200007fe4ff */
[----:B------:R-:W-:Y:S02]  /*1be0*/  IMAD.IADD R155, R185, 0x1, R0 ;  /* 0x00000001b99b7824 */ /* 0x000fe400078e0200 */
[----:B------:R-:W-:-:S02]  /*1bf0*/  IMAD.IADD R126, R111, 0x1, R5 ;  /* 0x000000016f7e7824 */ /* 0x000fc400078e0205 */
[----:B------:R-:W-:Y:S02]  /*1c00*/  IMAD.IADD R124, R109, 0x1, R4 ;  /* 0x000000016d7c7824 */ /* 0x000fe400078e0204 */
[----:B------:R-:W-:Y:S02]  /*1c10*/  IMAD.IADD R120, R4, 0x1, R105 ;  /* 0x0000000104787824 */ /* 0x000fe400078e0269 */
[----:B------:R-:W-:Y:S02]  /*1c20*/  IMAD.IADD R112, R101, 0x1, R112 ;  /* 0x0000000165707824 */ /* 0x000fe400078e0270 */
[----:B------:R-:W-:Y:S02]  /*1c30*/  IMAD.SHL.U32 R146, R11, 0x2, RZ ;  /* 0x000000020b927824 */ /* 0x000fe400078e00ff */
[----:B------:R-:W-:Y:S01]  /*1c40*/  IMAD.SHL.U32 R145, R10, 0x2, RZ ;  /* 0x000000020a917824 */ /* 0x000fe200078e00ff */
[----:B-1----:R-:W-:Y:S06]  /*1c50*/  BAR.SYNC.DEFER_BLOCKING 0x0 ;  /* 0x0000000000007b1d */ /* 0x002fec0000010000 */
.L_x_102:
[-C--:B------:R-:W-:Y:S01]  /*1c60*/  IMAD R0, R192, R92.reuse, RZ ;  /* 0x0000005cc0007224 */ /* 0x080fe200078e02ff */
[----:B------:R-:W-:Y:S04]  /*1c70*/  DEPBAR.LE SB0, 0x0 ;  /* 0x000080000000791a */ /* 0x000fe80000000000 */
[----:B------:R-:W-:Y:S01]  /*1c80*/  BAR.SYNC.DEFER_BLOCKING 0x0 ;  /* 0x0000000000007b1d */ /* 0x000fe20000010000 */
[----:B------:R-:W-:Y:S01]  /*1c90*/  ISETP.GE.AND P0, PT, R214, 0x1, PT ;  /* 0x00000001d600780c */ /* 0x000fe20003f06270 */
[----:B------:R-:W-:Y:S01]  /*1ca0*/  IMAD.WIDE.U32 R86, R207, R92, RZ ;  /* 0x0000005ccf567225 */ /* 0x000fe200078e00ff */
[----:B------:R-:W-:Y:S05]  /*1cb0*/  SHF.R.S32.HI R99, RZ, 0x1f, R92 ;  /* 0x0000001fff637819 */ /* 0x000fea000001145c */
[----:B------:R-:W-:Y:S05]  /*1cc0*/  IMAD R0, R99, R207, R0 ;  /* 0x000000cf63007224 */ /* 0x000fea00078e0200 */
[----:B------:R-:W-:Y:S01]  /*1cd0*/  IADD3 R90, R87, R0, RZ ;  /* 0x00000000575a7210 */ /* 0x000fe20007ffe0ff */
[----:B------:R-:W-:Y:S01]  /*1ce0*/  BSSY B2, `(.L_x_56) ;  /* 0x0000524000027945 */ /* 0x000fe20003800000 */
[----:B--2---:R-:W-:-:S05]  /*1cf0*/  @!P0 BRA `(.L_x_57) ;  /* 0x00004d4000008947 */ /* 0x004fca0003800000 */
[-C--:B------:R-:W-:Y:S01]  /*1d00*/  IMAD R2, R193, R92.reuse, RZ ;  /* 0x0000005cc1027224 */ /* 0x080fe200078e02ff */
[----:B------:R-:W-:Y:S01]  /*1d10*/  ISETP.NE.AND P0, PT, R163, RZ, PT ;  /* 0x000000ffa300720c */ /* 0x000fe20003f05270 */
[-C--:B------:R-:W-:Y:S02]  /*1d20*/  IMAD R0, R194, R92.reuse, RZ ;  /* 0x0000005cc2007224 */ /* 0x080fe400078e02ff */
[----:B------:R-:W-:Y:S02]  /*1d30*/  IMAD R3, R92, -0x80, R127 ;  /* 0xffffff805c037824 */ /* 0x000fe400078e027f */
[-C--:B------:R-:W-:Y:S03]  /*1d40*/  IMAD.WIDE.U32 R36, R205, R92.reuse, RZ ;  /* 0x0000005ccd247225 */ /* 0x080fe600078e00ff */
[----:B------:R-:W-:Y:S01]  /*1d50*/  IMNMX R76, R3, 0x80, PT ;  /* 0x00000080034c7817 */ /* 0x000fe20003800200 */
[----:B------:R-:W-:Y:S04]  /*1d60*/  IMAD.WIDE.U32 R72, R201, R92, RZ ;  /* 0x0000005cc9487225 */ /* 0x000fe800078e00ff */
[C---:B------:R-:W-:Y:S02]  /*1d70*/  IMAD R2, R99.reuse, R205, R2 ;  /* 0x000000cd63027224 */ /* 0x040fe400078e0202 */
[----:B------:R-:W-:Y:S03]  /*1d80*/  IMAD R0, R99, R201, R0 ;  /* 0x000000c963007224 */ /* 0x000fe600078e0200 */
[----:B------:R-:W-:Y:S02]  /*1d90*/  IADD3 R41, R37, R2, RZ ;  /* 0x0000000225297210 */ /* 0x000fe40007ffe0ff */
[----:B------:R-:W-:Y:S01]  /*1da0*/  IADD3 R43, R73, R0, RZ ;  /* 0x00000000492b7210 */ /* 0x000fe20007ffe0ff */
[----:B------:R-:W-:-:S05]  /*1db0*/  @!P0 BRA `(.L_x_58) ;  /* 0x000028b000008947 */ /* 0x000fca0003800000 */
[----:B------:R-:W-:Y:S01]  /*1dc0*/  ISETP.GE.AND P2, PT, R97, R76, PT ;  /* 0x0000004c6100720c */ /* 0x000fe20003f46270 */
[----:B------:R-:W-:Y:S01]  /*1dd0*/  BSSY B0, `(.L_x_59) ;  /* 0x000001b000007945 */ /* 0x000fe20003800000 */
[----:B------:R-:W-:Y:S01]  /*1de0*/  CS2R R48, SRZ ;  /* 0x0000000000307805 */ /* 0x000fe2000001ff00 */
[----:B------:R-:W-:Y:S01]  /*1df0*/  CS2R R44, SRZ ;  /* 0x00000000002c7805 */ /* 0x000fe2000001ff00 */
[----:B------:R-:W-:Y:S01]  /*1e00*/  CS2R R38, SRZ ;  /* 0x0000000000267805 */ /* 0x000fe2000001ff00 */
[----:B------:R-:W-:Y:S01]  /*1e10*/  CS2R R12, SRZ ;  /* 0x00000000000c7805 */ /* 0x000fe2000001ff00 */
[----:B------:R-:W-:Y:S07]  /*1e20*/  CS2R R2, SRZ ;  /* 0x0000000000027805 */ /* 0x000fee000001ff00 */
[----:B------:R-:W-:-:S05]  /*1e30*/  @P2 BRA `(.L_x_60) ;  /* 0x0000014000002947 */ /* 0x000fca0003800000 */
[----:B------:R-:W-:Y:S01]  /*1e40*/  IADD3 R0, P0, R110, R36, RZ ;  /* 0x000000246e007210 */ /* 0x000fe20007f1e0ff */
[----:B------:R-:W-:Y:S01]  /*1e50*/  CS2R R38, SRZ ;  /* 0x0000000000267805 */ /* 0x000fe2000001ff00 */
[----:B------:R-:W-:Y:S01]  /*1e60*/  CS2R R44, SRZ ;  /* 0x00000000002c7805 */ /* 0x000fe2000001ff00 */
[----:B------:R-:W-:Y:S02]  /*1e70*/  CS2R R12, SRZ ;  /* 0x00000000000c7805 */ /* 0x000fe4000001ff00 */
[----:B------:R-:W-:Y:S01]  /*1e80*/  IMAD.X R3, R41, 0x1, R126, P0 ;  /* 0x0000000129037824 */ /* 0x000fe200000e067e */
[----:B------:R-:W-:Y:S05]  /*1e90*/  IADD3 R2, P0, R108, R72, RZ ;  /* 0x000000486c027210 */ /* 0x000fea0007f1e0ff */
[----:B------:R-:W-:Y:S01]  /*1ea0*/  IMAD.X R5, R43, 0x1, R124, P0 ;  /* 0x000000012b057824 */ /* 0x000fe200000e067c */
[C---:B------:R-:W-:Y:S04]  /*1eb0*/  LEA R6, P0, R0.reuse, c[0x0][0x270], 0x1 ;  /* 0x00009c0000067a11 */ /* 0x040fe800078008ff */
[----:B------:R-:W-:Y:S02]  /*1ec0*/  LEA.HI.X R7, R0, c[0x0][0x274], R3, 0x1, P0 ;  /* 0x00009d0000077a11 */ /* 0x000fe400000f0c03 */
[C---:B------:R-:W-:Y:S04]  /*1ed0*/  LEA R4, P0, R2.reuse, c[0x0][0x288], 0x1 ;  /* 0x0000a20002047a11 */ /* 0x040fe800078008ff */
[----:B------:R-:W-:Y:S02]  /*1ee0*/  LEA.HI.X R5, R2, c[0x0][0x28c], R5, 0x1, P0 ;  /* 0x0000a30002057a11 */ /* 0x000fe400000f0c05 */
[----:B------:R-:W-:Y:S01]  /*1ef0*/  ISETP.GE.AND P0, PT, R28, c[0x0][0x27c], PT ;  /* 0x00009f001c007a0c */ /* 0x000fe20003f06270 */
[----:B------:R-:W-:Y:S11]  /*1f00*/  CS2R R2, SRZ ;  /* 0x0000000000027805 */ /* 0x000ff6000001ff00 */
[----:B------:R-:W-:Y:S01]  /*1f10*/  @!UPT UIADD3 URZ, URZ, URZ, URZ ;  /* 0x0000003f3f3ff290 */ /* 0x000fe2000fffe03f */
[----:B------:R1:W5:Y:S04]  /*1f20*/  @!P0 LDG.E.64 R38, [R6.64] ;  /* 0x0000000806268981 */ /* 0x000368000c1e1b00 */
[----:B------:R1:W5:Y:S01]  /*1f30*/  @!P0 LDG.E.64 R2, [R4.64] ;  /* 0x0000000804028981 */ /* 0x000362000c1e1b00 */
[----:B------:R-:W-:Y:S11]  /*1f40*/  ISETP.GE.AND P0, PT, R31, c[0x0][0x27c], PT ;  /* 0x00009f001f007a0c */ /* 0x000ff60003f06270 */
[----:B------:R-:W-:Y:S02]  /*1f50*/  @!UPT UIADD3 URZ, URZ, URZ, URZ ;  /* 0x0000003f3f3ff290 */ /* 0x000fe4000fffe03f */
[----:B------:R1:W5:Y:S04]  /*1f60*/  @!P0 LDG.E.64 R44, [R6.64+0x40] ;  /* 0x00004008062c8981 */ /* 0x000368000c1e1b00 */
[----:B------:R1:W5:Y:S02]  /*1f70*/  @!P0 LDG.E.64 R12, [R4.64+0x40] ;  /* 0x00004008040c8981 */ /* 0x000364000c1e1b00 */
.L_x_60:
[----:B------:R-:W-:Y:S05]  /*1f80*/  BSYNC B0 ;  /* 0x0000000000007941 */ /* 0x000fea0003800000 */
.L_x_59:
[----:B------:R-:W-:Y:S01]  /*1f90*/  ISETP.GE.AND P3, PT, R169, R76, PT ;  /* 0x0000004ca900720c */ /* 0x000fe20003f66270 */
[----:B-----5:R-:W-:Y:S01]  /*1fa0*/  IMAD.MOV.U32 R0, RZ, RZ, R44 ;  /* 0x000000ffff007224 */ /* 0x020fe200078e002c */
[----:B------:R-:W-:Y:S01]  /*1fb0*/  BSSY B0, `(.L_x_61) ;  /* 0x0000026000007945 */ /* 0x000fe20003800000 */
[----:B-1----:R-:W-:Y:S01]  /*1fc0*/  IMAD.MOV.U32 R6, RZ, RZ, R45 ;  /* 0x000000ffff067224 */ /* 0x002fe200078e002d */
[----:B------:R-:W-:Y:S01]  /*1fd0*/  CS2R R46, SRZ ;  /* 0x00000000002e7805 */ /* 0x000fe2000001ff00 */
[----:B------:R-:W-:Y:S01]  /*1fe0*/  IMAD.MOV.U32 R5, RZ, RZ, R38 ;  /* 0x000000ffff057224 */ /* 0x000fe200078e0026 */
[----:B------:R-:W-:Y:S01]  /*1ff0*/  CS2R R16, SRZ ;  /* 0x0000000000107805 */ /* 0x000fe2000001ff00 */
[----:B------:R-:W-:Y:S01]  /*2000*/  IMAD.MOV.U32 R4, RZ, RZ, R39 ;  /* 0x000000ffff047224 */ /* 0x000fe200078e0027 */
[----:B------:R-:W-:Y:S01]  /*2010*/  PRMT R58, R0, 0x5410, R6 ;  /* 0x00005410003a7816 */ /* 0x000fe20000000006 */
[----:B------:R-:W-:Y:S01]  /*2020*/  CS2R R14, SRZ ;  /* 0x00000000000e7805 */ /* 0x000fe2000001ff00 */
[----:B------:R-:W-:Y:S02]  /*2030*/  MOV R0, R12 ;  /* 0x0000000c00007202 */ /* 0x000fe40000000f00 */
[----:B------:R-:W-:Y:S01]  /*2040*/  PRMT R40, R5, 0x7610, R40 ;  /* 0x0000761005287816 */ /* 0x000fe20000000028 */
[----:B------:R-:W-:Y:S01]  /*2050*/  IMAD.MOV.U32 R5, RZ, RZ, R13 ;  /* 0x000000ffff057224 */ /* 0x000fe200078e000d */
[----:B------:R-:W-:Y:S01]  /*2060*/  PRMT R42, R4, 0x7610, R42 ;  /* 0x00007610042a7816 */ /* 0x000fe2000000002a */
[----:B------:R-:W-:Y:S01]  /*2070*/  IMAD.MOV.U32 R4, RZ, RZ, R2 ;  /* 0x000000ffff047224 */ /* 0x000fe200078e0002 */
[----:B------:R-:W-:Y:S02]  /*2080*/  PRMT R26, R0, 0x7610, R26 ;  /* 0x00007610001a7816 */ /* 0x000fe4000000001a */
[----:B------:R-:W-:Y:S02]  /*2090*/  MOV R0, R3 ;  /* 0x0000000300007202 */ /* 0x000fe40000000f00 */
[----:B------:R-:W-:Y:S02]  /*20a0*/  PRMT R26, R26, 0x5410, R5 ;  /* 0x000054101a1a7816 */ /* 0x000fe40000000005 */
[----:B------:R-:W-:Y:S01]  /*20b0*/  PRMT R7, R4, 0x5410, R0 ;  /* 0x0000541004077816 */ /* 0x000fe20000000000 */
[----:B------:R-:W-:-:S05]  /*20c0*/  @P3 BRA `(.L_x_62) ;  /* 0x0000014000003947 */ /* 0x000fca0003800000 */
[----:B------:R-:W-:Y:S01]  /*20d0*/  IADD3 R0, P1, P0, R110, R36, R206 ;  /* 0x000000246e007210 */ /* 0x000fe2000783e0ce */
[----:B------:R-:W-:Y:S01]  /*20e0*/  CS2R R46, SRZ ;  /* 0x00000000002e7805 */ /* 0x000fe2000001ff00 */
[----:B------:R-:W-:Y:S01]  /*20f0*/  CS2R R14, SRZ ;  /* 0x00000000000e7805 */ /* 0x000fe2000001ff00 */
[----:B------:R-:W-:Y:S01]  /*2100*/  CS2R R48, SRZ ;  /* 0x0000000000307805 */ /* 0x000fe2000001ff00 */
[----:B------:R-:W-:Y:S01]  /*2110*/  IADD3.X R4, R126, R41, R177, P1, P0 ;  /* 0x000000297e047210 */ /* 0x000fe20000fe04b1 */
[----:B------:R-:W-:Y:S01]  /*2120*/  CS2R R16, SRZ ;  /* 0x0000000000107805 */ /* 0x000fe2000001ff00 */
[----:B------:R-:W-:Y:S04]  /*2130*/  IADD3 R5, P1, P0, R108, R72, R202 ;  /* 0x000000486c057210 */ /* 0x000fe8000783e0ca */
[----:B------:R-:W-:Y:S02]  /*2140*/  IADD3.X R6, R124, R43, R178, P1, P0 ;  /* 0x0000002b7c067210 */ /* 0x000fe40000fe04b2 */
[C---:B------:R-:W-:Y:S04]  /*2150*/  LEA R8, P0, R0.reuse, c[0x0][0x270], 0x1 ;  /* 0x00009c0000087a11 */ /* 0x040fe800078008ff */
[----:B------:R-:W-:Y:S02]  /*2160*/  LEA.HI.X R9, R0, c[0x0][0x274], R4, 0x1, P0 ;  /* 0x00009d0000097a11 */ /* 0x000fe400000f0c04 */
[C---:B------:R-:W-:Y:S04]  /*2170*/  LEA R4, P0, R5.reuse, c[0x0][0x288], 0x1 ;  /* 0x0000a20005047a11 */ /* 0x040fe800078008ff */
[----:B------:R-:W-:Y:S02]  /*2180*/  LEA.HI.X R5, R5, c[0x0][0x28c], R6, 0x1, P0 ;  /* 0x0000a30005057a11 */ /* 0x000fe400000f0c06 */
[----:B------:R-:W-:Y:S11]  /*2190*/  ISETP.GE.AND P0, PT, R28, c[0x0][0x27c], PT ;  /* 0x00009f001c007a0c */ /* 0x000ff60003f06270 */
[----:B------:R-:W-:Y:S02]  /*21a0*/  @!UPT UIADD3 URZ, URZ, URZ, URZ ;  /* 0x0000003f3f3ff290 */ /* 0x000fe4000fffe03f */
[----:B------:R1:W5:Y:S04]  /*21b0*/  @!P0 LDG.E.64 R46, [R8.64] ;  /* 0x00000008082e8981 */ /* 0x000368000c1e1b00 */
[----:B------:R1:W5:Y:S01]  /*21c0*/  @!P0 LDG.E.64 R14, [R4.64] ;  /* 0x00000008040e8981 */ /* 0x000362000c1e1b00 */
[----:B------:R-:W-:Y:S11]  /*21d0*/  ISETP.GE.AND P0, PT, R31, c[0x0][0x27c], PT ;  /* 0x00009f001f007a0c */ /* 0x000ff60003f06270 */
[----:B------:R-:W-:Y:S02]  /*21e0*/  @!UPT UIADD3 URZ, URZ, URZ, URZ ;  /* 0x0000003f3f3ff290 */ /* 0x000fe4000fffe03f */
[----:B------:R1:W5:Y:S04]  /*21f0*/  @!P0 LDG.E.64 R48, [R8.64+0x40] ;  /* 0x0000400808308981 */ /* 0x000368000c1e1b00 */
[----:B------:R1:W5:Y:S02]  /*2200*/  @!P0 LDG.E.64 R16, [R4.64+0x40] ;  /* 0x0000400804108981 */ /* 0x000364000c1e1b00 */
.L_x_62:
[----:B------:R-:W-:Y:S05]  /*2210*/  BSYNC B0 ;  /* 0x0000000000007941 */ /* 0x000fea0003800000 */
.L_x_61:
[----:B------:R-:W-:Y:S01]  /*2220*/  ISETP.GE.AND P6, PT, R168, R76, PT ;  /* 0x0000004ca800720c */ /* 0x000fe20003fc6270 */
[----:B-----5:R-:W-:Y:S01]  /*2230*/  IMAD.MOV.U32 R6, RZ, RZ, R48 ;  /* 0x000000ffff067224 */ /* 0x020fe200078e0030 */
[----:B-1----:R-:W-:Y:S01]  /*2240*/  MOV R4, R46 ;  /* 0x0000002e00047202 */ /* 0x002fe20000000f00 */
[----:B------:R-:W-:Y:S01]  /*2250*/  IMAD.MOV.U32 R5, RZ, RZ, R49 ;  /* 0x000000ffff057224 */ /* 0x000fe200078e0031 */
[----:B------:R-:W-:Y:S01]  /*2260*/  BSSY B0, `(.L_x_63) ;  /* 0x0000024000007945 */ /* 0x000fe20003800000 */
[----:B------:R-:W-:Y:S01]  /*2270*/  IMAD.MOV.U32 R0, RZ, RZ, R47 ;  /* 0x000000ffff007224 */ /* 0x000fe200078e002f */
[----:B------:R-:W-:Y:S01]  /*2280*/  CS2R R56, SRZ ;  /* 0x0000000000387805 */ /* 0x000fe2000001ff00 */
[----:B------:R-:W-:Y:S01]  /*2290*/  CS2R R52, SRZ ;  /* 0x0000000000347805 */ /* 0x000fe2000001ff00 */
[----:B------:R-:W-:Y:S01]  /*22a0*/  PRMT R60, R6, 0x5410, R5 ;  /* 0x00005410063c7816 */ /* 0x000fe20000000005 */
[----:B------:R-:W-:Y:S01]  /*22b0*/  IMAD.MOV.U32 R6, RZ, RZ, R16 ;  /* 0x000000ffff067224 */ /* 0x000fe200078e0010 */
[----:B------:R-:W-:Y:S01]  /*22c0*/  PRMT R59, R4, 0x5410, R0 ;  /* 0x00005410043b7816 */ /* 0x000fe20000000000 */
[----:B------:R-:W-:Y:S01]  /*22d0*/  IMAD.MOV.U32 R4, RZ, RZ, R14 ;  /* 0x000000ffff047224 */ /* 0x000fe200078e000e */
[----:B------:R-:W-:Y:S01]  /*22e0*/  MOV R5, R17 ;  /* 0x0000001100057202 */ /* 0x000fe20000000f00 */
[----:B------:R-:W-:Y:S01]  /*22f0*/  CS2R R50, SRZ ;  /* 0x0000000000327805 */ /* 0x000fe2000001ff00 */
[----:B------:R-:W-:Y:S01]  /*2300*/  MOV R0, R15 ;  /* 0x0000000f00007202 */ /* 0x000fe20000000f00 */
[----:B------:R-:W-:Y:S01]  /*2310*/  CS2R R20, SRZ ;  /* 0x0000000000147805 */ /* 0x000fe2000001ff00 */
[----:B------:R-:W-:Y:S01]  /*2320*/  PRMT R30, R6, 0x5410, R5 ;  /* 0x00005410061e7816 */ /* 0x000fe20000000005 */
[----:B------:R-:W-:Y:S01]  /*2330*/  CS2R R18, SRZ ;  /* 0x0000000000127805 */ /* 0x000fe2000001ff00 */
        /* <DEDUP_REMOVED lines=22> */
.L_x_64:
[----:B------:R-:W-:Y:S05]  /*24a0*/  BSYNC B0 ;  /* 0x0000000000007941 */ /* 0x000fea0003800000 */
.L_x_63:
        /* <DEDUP_REMOVED lines=38> */
.L_x_66:
[----:B------:R-:W-:Y:S05]  /*2710*/  BSYNC B0 ;  /* 0x0000000000007941 */ /* 0x000fea0003800000 */
.L_x_65:
[----:B-1---5:R-:W-:Y:S01]  /*2720*/  MOV R4, R54 ;  /* 0x0000003600047202 */ /* 0x022fe20000000f00 */
[----:B------:R-:W-:Y:S01]  /*2730*/  IMAD.MOV.U32 R6, RZ, RZ, R56 ;  /* 0x000000ffff067224 */ /* 0x000fe200078e0038 */
[----:B------:R-:W-:Y:S01]  /*2740*/  BSSY B1, `(.L_x_67) ;  /* 0x0000084000017945 */ /* 0x000fe20003800000 */
[----:B------:R-:W-:Y:S02]  /*2750*/  IMAD.MOV.U32 R5, RZ, RZ, R57 ;  /* 0x000000ffff057224 */ /* 0x000fe400078e0039 */
[----:B------:R-:W-:Y:S03]  /*2760*/  IMAD.MOV.U32 R0, RZ, RZ, R55 ;  /* 0x000000ffff007224 */ /* 0x000fe600078e0037 */
[----:B------:R-:W-:Y:S01]  /*2770*/  PRMT R64, R6, 0x5410, R5 ;  /* 0x0000541006407816 */ /* 0x000fe20000000005 */
[----:B------:R-:W-:Y:S01]  /*2780*/  IMAD.MOV.U32 R6, RZ, RZ, R24 ;  /* 0x000000ffff067224 */ /* 0x000fe200078e0018 */
[----:B------:R-:W-:Y:S01]  /*2790*/  PRMT R63, R4, 0x5410, R0 ;  /* 0x00005410043f7816 */ /* 0x000fe20000000000 */
[----:B------:R-:W-:Y:S01]  /*27a0*/  IMAD.MOV.U32 R4, RZ, RZ, R22 ;  /* 0x000000ffff047224 */ /* 0x000fe200078e0016 */
[----:B------:R-:W-:Y:S02]  /*27b0*/  MOV R5, R25 ;  /* 0x0000001900057202 */ /* 0x000fe40000000f00 */
[----:B------:R-:W-:Y:S02]  /*27c0*/  MOV R0, R23 ;  /* 0x0000001700007202 */ /* 0x000fe40000000f00 */
[----:B------:R-:W-:Y:S02]  /*27d0*/  PRMT R37, R6, 0x5410, R5 ;  /* 0x0000541006257816 */ /* 0x000fe40000000005 */
[----:B------:R-:W-:Y:S01]  /*27e0*/  PRMT R36, R4, 0x5410, R0 ;  /* 0x0000541004247816 */ /* 0x000fe20000000000 */
[----:B------:R-:W-:-:S05]  /*27f0*/  @P2 BRA `(.L_x_68) ;  /* 0x0000078000002947 */ /* 0x000fca0003800000 */
[----:B------:R-:W-:Y:S01]  /*2800*/  IADD3 R65, P0, R143, R86, RZ ;  /* 0x000000568f417210 */ /* 0x000fe20007f1e0ff */
[----:B------:R-:W-:Y:S03]  /*2810*/  BSSY B0, `(.L_x_69) ;  /* 0x000003b000007945 */ /* 0x000fe60003800000 */
[----:B------:R-:W-:Y:S01]  /*2820*/  IADD3.X R68, R90, R139, RZ, P0, !PT ;  /* 0x0000008b5a447210 */ /* 0x000fe200007fe4ff */
[----:B------:R-:W-:-:S05]  /*2830*/  @P5 BRA `(.L_x_70) ;  /* 0x0000038000005947 */ /* 0x000fca0003800000 */
[----:B------:R-:W-:Y:S01]  /*2840*/  IADD3 R0, P0, R65, R94, RZ ;  /* 0x0000005e41007210 */ /* 0x000fe20007f1e0ff */
[----:B------:R-:W1:Y:S03]  /*2850*/  LDS.128 R8, [R75+0x8100] ;  /* 0x008100004b087984 */ /* 0x000e660000000c00 */
[----:B------:R-:W-:Y:S02]  /*2860*/  IADD3.X R4, R68, R96, RZ, P0, !PT ;  /* 0x0000006044047210 */ /* 0x000fe400007fe4ff */
[C---:B------:R-:W-:Y:S04]  /*2870*/  LEA R66, P0, R0.reuse, c[0x0][0x1c8], 0x1 ;  /* 0x0000720000427a11 */ /* 0x040fe800078008ff */
[----:B------:R-:W-:Y:S02]  /*2880*/  LEA.HI.X R67, R0, c[0x0][0x1cc], R4, 0x1, P0 ;  /* 0x0000730000437a11 */ /* 0x000fe400000f0c04 */
[----:B------:R-:W-:Y:S11]  /*2890*/  ISETP.GE.AND P0, PT, R28, c[0x0][0x27c], PT ;  /* 0x00009f001c007a0c */ /* 0x000ff60003f06270 */
[----:B------:R-:W-:Y:S02]  /*28a0*/  @!UPT UIADD3 URZ, URZ, URZ, URZ ;  /* 0x0000003f3f3ff290 */ /* 0x000fe4000fffe03f */
[--C-:B------:R-:W-:Y:S01]  /*28b0*/  @!P0 SHF.R.U64 R5, R2, 0x10, R3.reuse ;  /* 0x0000001002058819 */ /* 0x100fe20000001203 */
[----:B------:R-:W-:Y:S01]  /*28c0*/  @!P0 HADD2.F32 R0, -RZ, R7.H0_H0 ;  /* 0x20000007ff008230 */ /* 0x000fe20000004100 */
[----:B------:R-:W-:Y:S02]  /*28d0*/  @!P0 SHF.R.U32.HI R6, RZ, 0x10, R3 ;  /* 0x00000010ff068819 */ /* 0x000fe40000011603 */
[--C-:B------:R-:W-:Y:S02]  /*28e0*/  @!P0 SHF.R.U64 R41, R38, 0x10, R39.reuse ;  /* 0x0000001026298819 */ /* 0x100fe40000001227 */
[----:B------:R-:W-:Y:S01]  /*28f0*/  @!P0 SHF.R.U32.HI R43, RZ, 0x10, R39 ;  /* 0x00000010ff2b8819 */ /* 0x000fe20000011627 */
[----:B------:R-:W-:Y:S02]  /*2900*/  @!P0 HADD2.F32 R39, -RZ, R40.H0_H0 ;  /* 0x20000028ff278230 */ /* 0x000fe40000004100 */
[----:B------:R-:W-:Y:S02]  /*2910*/  @!P0 HADD2.F32 R41, -RZ, R41.H0_H0 ;  /* 0x20000029ff298230 */ /* 0x000fe40000004100 */
[----:B------:R-:W-:Y:S01]  /*2920*/  @!P0 HADD2.F32 R43, -RZ, R43.H0_H0 ;  /* 0x2000002bff2b8230 */ /* 0x000fe20000004100 */
[----:B-1----:R-:W-:Y:S02]  /*2930*/  @!P0 MOV R4, R8 ;  /* 0x0000000800048202 */ /* 0x002fe40000000f00 */
[----:B------:R-:W-:Y:S03]  /*2940*/  @!P0 MOV R3, R9 ;  /* 0x0000000900038202 */ /* 0x000fe60000000f00 */
[--C-:B------:R-:W-:Y:S02]  /*2950*/  @!P0 HADD2.F32 R38, -RZ, R4.reuse.H1_H1 ;  /* 0x30000004ff268230 */ /* 0x100fe40000004100 */
[----:B------:R-:W-:Y:S02]  /*2960*/  @!P0 HADD2.F32 R2, -RZ, R4.H0_H0 ;  /* 0x20000004ff028230 */ /* 0x000fe40000004100 */
[----:B------:R-:W-:Y:S01]  /*2970*/  @!P0 HADD2.F32 R4, -RZ, R5.H0_H0 ;  /* 0x20000005ff048230 */ /* 0x000fe20000004100 */
[-C--:B------:R-:W-:Y:S01]  /*2980*/  @!P0 FMUL.FTZ R69, R38, R0.reuse ;  /* 0x0000000026458220 */ /* 0x080fe20000410000 */
[--C-:B------:R-:W-:Y:S01]  /*2990*/  @!P0 HADD2.F32 R40, -RZ, R3.reuse.H1_H1 ;  /* 0x30000003ff288230 */ /* 0x100fe20000004100 */
[----:B------:R-:W-:Y:S01]  /*29a0*/  @!P0 IMAD.MOV.U32 R5, RZ, RZ, R10 ;  /* 0x000000ffff058224 */ /* 0x000fe200078e000a */
[----:B------:R-:W-:Y:S01]  /*29b0*/  @!P0 HADD2.F32 R3, -RZ, R3.H0_H0 ;  /* 0x20000003ff038230 */ /* 0x000fe20000004100 */
[C---:B------:R-:W-:Y:S02]  /*29c0*/  @!P0 FMUL.FTZ R0, R2.reuse, R0 ;  /* 0x0000000002008220 */ /* 0x040fe40000410000 */
[----:B------:R-:W-:Y:S02]  /*29d0*/  @!P0 FFMA.FTZ R71, R2, R39, -R69 ;  /* 0x0000002702478223 */ /* 0x000fe40000010845 */
[-C--:B------:R-:W-:Y:S02]  /*29e0*/  @!P0 FMUL.FTZ R69, R40, R4.reuse ;  /* 0x0000000428458220 */ /* 0x080fe40000410000 */
[C---:B------:R-:W-:Y:S01]  /*29f0*/  @!P0 FMUL.FTZ R2, R3.reuse, R4 ;  /* 0x0000000403028220 */ /* 0x040fe20000410000 */
[----:B------:R-:W-:Y:S01]  /*2a00*/  @!P0 MOV R4, R11 ;  /* 0x0000000b00048202 */ /* 0x000fe20000000f00 */
[----:B------:R-:W-:Y:S01]  /*2a10*/  @!P0 FFMA.FTZ R0, R38, R39, R0 ;  /* 0x0000002726008223 */ /* 0x000fe20000010000 */
[----:B------:R-:W-:Y:S01]  /*2a20*/  @!P0 HADD2.F32 R38, -RZ, R5.H1_H1 ;  /* 0x30000005ff268230 */ /* 0x000fe20000004100 */
[-C--:B------:R-:W-:Y:S01]  /*2a30*/  @!P0 FFMA.FTZ R70, R3, R41.reuse, -R69 ;  /* 0x0000002903468223 */ /* 0x080fe20000010845 */
[----:B------:R-:W-:Y:S01]  /*2a40*/  @!P0 HADD2.F32 R3, -RZ, R7.H1_H1 ;  /* 0x30000007ff038230 */ /* 0x000fe20000004100 */
[----:B------:R-:W-:Y:S01]  /*2a50*/  @!P0 FFMA.FTZ R2, R40, R41, R2 ;  /* 0x0000002928028223 */ /* 0x000fe20000010002 */
[----:B------:R-:W-:Y:S01]  /*2a60*/  @!P0 HADD2.F32 R7, -RZ, R6.H0_H0 ;  /* 0x20000006ff078230 */ /* 0x000fe20000004100 */
[----:B------:R-:W-:Y:S01]  /*2a70*/  @!P0 F2FP.PACK_AB R0, R0, R71 ;  /* 0x000000470000823e */ /* 0x000fe200000000ff */
[----:B------:R-:W-:Y:S02]  /*2a80*/  @!P0 HADD2.F32 R6, -RZ, R5.H0_H0 ;  /* 0x20000005ff068230 */ /* 0x000fe40000004100 */
[----:B------:R-:W-:Y:S01]  /*2a90*/  @!P0 HADD2.F32 R39, -RZ, R42.H0_H0 ;  /* 0x2000002aff278230 */ /* 0x000fe20000004100 */
[----:B------:R-:W-:Y:S01]  /*2aa0*/  @!P0 F2FP.PACK_AB R2, R2, R70 ;  /* 0x000000460202823e */ /* 0x000fe200000000ff */
[--C-:B------:R-:W-:Y:S01]  /*2ab0*/  @!P0 HADD2.F32 R42, -RZ, R4.reuse.H1_H1 ;  /* 0x30000004ff2a8230 */ /* 0x100fe20000004100 */
[----:B------:R-:W-:Y:S01]  /*2ac0*/  @!P0 MOV R8, R0 ;  /* 0x0000000000088202 */ /* 0x000fe20000000f00 */
[----:B------:R-:W-:Y:S01]  /*2ad0*/  @!P0 HADD2.F32 R5, -RZ, R4.H0_H0 ;  /* 0x20000004ff058230 */ /* 0x000fe20000004100 */
[-C--:B------:R-:W-:Y:S02]  /*2ae0*/  @!P0 FMUL.FTZ R4, R38, R3.reuse ;  /* 0x0000000326048220 */ /* 0x080fe40000410000 */
[----:B------:R-:W-:Y:S02]  /*2af0*/  @!P0 FMUL.FTZ R3, R6, R3 ;  /* 0x0000000306038220 */ /* 0x000fe40000410000 */
[----:B------:R-:W-:Y:S02]  /*2b00*/  @!P0 FMUL.FTZ R69, R42, R7 ;  /* 0x000000072a458220 */ /* 0x000fe40000410000 */
[----:B------:R-:W-:Y:S02]  /*2b10*/  @!P0 FFMA.FTZ R6, R6, R39, -R4 ;  /* 0x0000002706068223 */ /* 0x000fe40000010804 */
[C---:B------:R-:W-:Y:S02]  /*2b20*/  @!P0 FMUL.FTZ R4, R5.reuse, R7 ;  /* 0x0000000705048220 */ /* 0x040fe40000410000 */
[----:B------:R-:W-:Y:S02]  /*2b30*/  @!P0 FFMA.FTZ R3, R38, R39, R3 ;  /* 0x0000002726038223 */ /* 0x000fe40000010003 */
[-C--:B------:R-:W-:Y:S02]  /*2b40*/  @!P0 FFMA.FTZ R69, R5, R43.reuse, -R69 ;  /* 0x0000002b05458223 */ /* 0x080fe40000010845 */
[----:B------:R-:W-:Y:S01]  /*2b50*/  @!P0 FFMA.FTZ R4, R42, R43, R4 ;  /* 0x0000002b2a048223 */ /* 0x000fe20000010004 */
[----:B------:R-:W-:Y:S01]  /*2b60*/  @!P0 F2FP.PACK_AB R3, R3, R6 ;  /* 0x000000060303823e */ /* 0x000fe200000000ff */
[----:B------:R-:W-:Y:S03]  /*2b70*/  @!P0 IMAD.MOV.U32 R9, RZ, RZ, R2 ;  /* 0x000000ffff098224 */ /* 0x000fe600078e0002 */
[----:B------:R-:W-:Y:S02]  /*2b80*/  @!P0 F2FP.PACK_AB R4, R4, R69 ;  /* 0x000000450404823e */ /* 0x000fe400000000ff */
[----:B------:R-:W-:Y:S02]  /*2b90*/  @!P0 MOV R10, R3 ;  /* 0x00000003000a8202 */ /* 0x000fe40000000f00 */
[----:B------:R-:W-:Y:S05]  /*2ba0*/  @!P0 MOV R11, R4 ;  /* 0x00000004000b8202 */ /* 0x000fea0000000f00 */
[----:B------:R1:W-:Y:S02]  /*2bb0*/  STG.E.128 [R66.64], R8 ;  /* 0x0000000842007986 */ /* 0x0003e4000c101d08 */
.L_x_70:
[----:B------:R-:W-:Y:S05]  /*2bc0*/  BSYNC B0 ;  /* 0x0000000000007941 */ /* 0x000fea0003800000 */
.L_x_69:
[----:B------:R-:W-:Y:S11]  /*2bd0*/  ISETP.GE.AND P0, PT, R93, c[0x0][0x1d4], PT ;  /* 0x000075005d007a0c */ /* 0x000ff60003f06270 */
[----:B------:R-:W-:Y:S02]  /*2be0*/  @!UPT UIADD3 URZ, URZ, URZ, URZ ;  /* 0x0000003f3f3ff290 */ /* 0x000fe4000fffe03f */
[----:B------:R-:W-:-:S05]  /*2bf0*/  @P0 BRA `(.L_x_68) ;  /* 0x0000038000000947 */ /* 0x000fca0003800000 */
[----:B------:R-:W-:Y:S01]  /*2c00*/  IADD3 R0, P0, R65, R125, RZ ;  /* 0x0000007d41007210 */ /* 0x000fe20007f1e0ff */
[----:B-1----:R-:W1:Y:S03]  /*2c10*/  LDS.128 R8, [R75+0xc100] ;  /* 0x00c100004b087984 */ /* 0x002e660000000c00 */
[----:B------:R-:W-:Y:S02]  /*2c20*/  IADD3.X R2, R68, R117, RZ, P0, !PT ;  /* 0x0000007544027210 */ /* 0x000fe400007fe4ff */
[C---:B------:R-:W-:Y:S04]  /*2c30*/  LEA R42, P0, R0.reuse, c[0x0][0x1c8], 0x1 ;  /* 0x00007200002a7a11 */ /* 0x040fe800078008ff */
[----:B------:R-:W-:Y:S02]  /*2c40*/  LEA.HI.X R43, R0, c[0x0][0x1cc], R2, 0x1, P0 ;  /* 0x00007300002b7a11 */ /* 0x000fe400000f0c02 */
[----:B------:R-:W-:Y:S11]  /*2c50*/  ISETP.GE.AND P0, PT, R31, c[0x0][0x27c], PT ;  /* 0x00009f001f007a0c */ /* 0x000ff60003f06270 */
[----:B------:R-:W-:Y:S02]  /*2c60*/  @!UPT UIADD3 URZ, URZ, URZ, URZ ;  /* 0x0000003f3f3ff290 */ /* 0x000fe4000fffe03f */
[--C-:B------:R-:W-:Y:S01]  /*2c70*/  @!P0 SHF.R.U64 R4, R12, 0x10, R13.reuse ;  /* 0x000000100c048819 */ /* 0x100fe2000000120d */
[----:B------:R-:W-:Y:S01]  /*2c80*/  @!P0 HADD2.F32 R0, -RZ, R26.H0_H0 ;  /* 0x2000001aff008230 */ /* 0x000fe20000004100 */
[----:B------:R-:W-:Y:S01]  /*2c90*/  @!P0 SHF.R.U32.HI R7, RZ, 0x10, R13 ;  /* 0x00000010ff078819 */ /* 0x000fe2000001160d */
[----:B------:R-:W-:Y:S01]  /*2ca0*/  @!P0 HADD2.F32 R6, -RZ, R58.H0_H0 ;  /* 0x2000003aff068230 */ /* 0x000fe20000004100 */
[--C-:B------:R-:W-:Y:S01]  /*2cb0*/  @!P0 SHF.R.U64 R13, R44, 0x10, R45.reuse ;  /* 0x000000102c0d8819 */ /* 0x100fe2000000122d */
[----:B------:R-:W-:Y:S01]  /*2cc0*/  @!P0 HADD2.F32 R4, -RZ, R4.H0_H0 ;  /* 0x20000004ff048230 */ /* 0x000fe20000004100 */
        /* <DEDUP_REMOVED lines=8> */
[--C-:B------:R-:W-:Y:S01]  /*2d50*/  @!P0 HADD2.F32 R12, -RZ, R3.reuse.H1_H1 ;  /* 0x30000003ff0c8230 */ /* 0x100fe20000004100 */
[CC--:B------:R-:W-:Y:S01]  /*2d60*/  @!P0 FMUL.FTZ R38, R5.reuse, R0.reuse ;  /* 0x0000000005268220 */ /* 0x0c0fe20000410000 */
[----:B------:R-:W-:Y:S01]  /*2d70*/  @!P0 HADD2.F32 R3, -RZ, R3.H0_H0 ;  /* 0x20000003ff038230 */ /* 0x000fe20000004100 */
[C---:B------:R-:W-:Y:S02]  /*2d80*/  @!P0 FMUL.FTZ R0, R2.reuse, R0 ;  /* 0x0000000002008220 */ /* 0x040fe40000410000 */
[-C--:B------:R-:W-:Y:S02]  /*2d90*/  @!P0 FFMA.FTZ R45, R2, R6.reuse, -R38 ;  /* 0x00000006022d8223 */ /* 0x080fe40000010826 */
[----:B------:R-:W-:Y:S02]  /*2da0*/  @!P0 FFMA.FTZ R0, R5, R6, R0 ;  /* 0x0000000605008223 */ /* 0x000fe40000010000 */
[----:B------:R-:W-:Y:S02]  /*2db0*/  @!P0 IMAD.MOV.U32 R5, RZ, RZ, R10 ;  /* 0x000000ffff058224 */ /* 0x000fe400078e000a */
[-C--:B------:R-:W-:Y:S01]  /*2dc0*/  @!P0 FMUL.FTZ R38, R12, R4.reuse ;  /* 0x000000040c268220 */ /* 0x080fe20000410000 */
[----:B------:R-:W-:Y:S01]  /*2dd0*/  @!P0 F2FP.PACK_AB R0, R0, R45 ;  /* 0x0000002d0000823e */ /* 0x000fe200000000ff */
[C---:B------:R-:W-:Y:S01]  /*2de0*/  @!P0 FMUL.FTZ R2, R3.reuse, R4 ;  /* 0x0000000403028220 */ /* 0x040fe20000410000 */
[----:B------:R-:W-:Y:S01]  /*2df0*/  @!P0 MOV R4, R11 ;  /* 0x0000000b00048202 */ /* 0x000fe20000000f00 */
[-C--:B------:R-:W-:Y:S01]  /*2e00*/  @!P0 FFMA.FTZ R44, R3, R13.reuse, -R38 ;  /* 0x0000000d032c8223 */ /* 0x080fe20000010826 */
[----:B------:R-:W-:Y:S01]  /*2e10*/  @!P0 HADD2.F32 R3, -RZ, R26.H1_H1 ;  /* 0x3000001aff038230 */ /* 0x000fe20000004100 */
[----:B------:R-:W-:Y:S01]  /*2e20*/  @!P0 FFMA.FTZ R2, R12, R13, R2 ;  /* 0x0000000d0c028223 */ /* 0x000fe20000010002 */
[--C-:B------:R-:W-:Y:S01]  /*2e30*/  @!P0 HADD2.F32 R26, -RZ, R5.reuse.H1_H1 ;  /* 0x30000005ff1a8230 */ /* 0x100fe20000004100 */
[----:B------:R-:W-:Y:S01]  /*2e40*/  @!P0 MOV R8, R0 ;  /* 0x0000000000088202 */ /* 0x000fe20000000f00 */
[----:B------:R-:W-:Y:S02]  /*2e50*/  @!P0 HADD2.F32 R6, -RZ, R5.H0_H0 ;  /* 0x20000005ff068230 */ /* 0x000fe40000004100 */
[----:B------:R-:W-:Y:S01]  /*2e60*/  @!P0 HADD2.F32 R38, -RZ, R58.H1_H1 ;  /* 0x3000003aff268230 */ /* 0x000fe20000004100 */
[----:B------:R-:W-:Y:S01]  /*2e70*/  @!P0 F2FP.PACK_AB R2, R2, R44 ;  /* 0x0000002c0202823e */ /* 0x000fe200000000ff */
[--C-:B------:R-:W-:Y:S02]  /*2e80*/  @!P0 HADD2.F32 R39, -RZ, R4.reuse.H1_H1 ;  /* 0x30000004ff278230 */ /* 0x100fe40000004100 */
[----:B------:R-:W-:Y:S01]  /*2e90*/  @!P0 HADD2.F32 R5, -RZ, R4.H0_H0 ;  /* 0x20000004ff058230 */ /* 0x000fe20000004100 */
[-C--:B------:R-:W-:Y:S02]  /*2ea0*/  @!P0 FMUL.FTZ R4, R26, R3.reuse ;  /* 0x000000031a048220 */ /* 0x080fe40000410000 */
[C---:B------:R-:W-:Y:S02]  /*2eb0*/  @!P0 FMUL.FTZ R3, R6.reuse, R3 ;  /* 0x0000000306038220 */ /* 0x040fe40000410000 */
[-C--:B------:R-:W-:Y:S02]  /*2ec0*/  @!P0 FMUL.FTZ R41, R39, R7.reuse ;  /* 0x0000000727298220 */ /* 0x080fe40000410000 */
[-C--:B------:R-:W-:Y:S02]  /*2ed0*/  @!P0 FFMA.FTZ R6, R6, R38.reuse, -R4 ;  /* 0x0000002606068223 */ /* 0x080fe40000010804 */
        /* <DEDUP_REMOVED lines=10> */
.L_x_68:
[----:B------:R-:W-:Y:S05]  /*2f80*/  BSYNC B1 ;  /* 0x0000000000017941 */ /* 0x000fea0003800000 */
.L_x_67:
[----:B------:R-:W-:Y:S01]  /*2f90*/  BSSY B1, `(.L_x_71) ;  /* 0x000007a000017945 */ /* 0x000fe20003800000 */
[----:B------:R-:W-:-:S05]  /*2fa0*/  @P3 BRA `(.L_x_72) ;  /* 0x0000078000003947 */ /* 0x000fca0003800000 */
[----:B------:R-:W-:Y:S01]  /*2fb0*/  IADD3 R40, P1, P0, R134, R86, R32 ;  /* 0x0000005686287210 */ /* 0x000fe2000783e020 */
[----:B------:R-:W-:Y:S03]  /*2fc0*/  BSSY B0, `(.L_x_73) ;  /* 0x000003b000007945 */ /* 0x000fe60003800000 */
[----:B-1----:R-:W-:Y:S01]  /*2fd0*/  IADD3.X R42, R141, R90, R33, P1, P0 ;  /* 0x0000005a8d2a7210 */ /* 0x002fe20000fe0421 */
        /* <DEDUP_REMOVED lines=8> */
[----:B------:R-:W-:Y:S01]  /*3060*/  @!P0 SHF.R.U64 R4, R14, 0x10, R15 ;  /* 0x000000100e048819 */ /* 0x000fe2000000120f */
[----:B------:R-:W-:Y:S01]  /*3070*/  @!P0 HADD2.F32 R0, -RZ, R27.H0_H0 ;  /* 0x2000001bff008230 */ /* 0x000fe20000004100 */
[----:B------:R-:W-:Y:S01]  /*3080*/  @!P0 SHF.R.U64 R13, R46, 0x10, R47 ;  /* 0x000000102e0d8819 */ /* 0x000fe2000000122f */
[----:B------:R-:W-:Y:S01]  /*3090*/  @!P0 HADD2.F32 R6, -RZ, R59.H0_H0 ;  /* 0x2000003bff068230 */ /* 0x000fe20000004100 */
[----:B------:R-:W-:Y:S01]  /*30a0*/  @!P0 SHF.R.U32.HI R7, RZ, 0x10, R15 ;  /* 0x00000010ff078819 */ /* 0x000fe2000001160f */
[----:B------:R-:W-:Y:S01]  /*30b0*/  @!P0 HADD2.F32 R4, -RZ, R4.H0_H0 ;  /* 0x20000004ff048230 */ /* 0x000fe20000004100 */
[----:B------:R-:W-:Y:S01]  /*30c0*/  @!P0 SHF.R.U32.HI R46, RZ, 0x10, R47 ;  /* 0x00000010ff2e8819 */ /* 0x000fe2000001162f */
[----:B------:R-:W-:Y:S02]  /*30d0*/  @!P0 HADD2.F32 R13, -RZ, R13.H0_H0 ;  /* 0x2000000dff0d8230 */ /* 0x000fe40000004100 */
[----:B------:R-:W-:Y:S02]  /*30e0*/  @!P0 HADD2.F32 R15, -RZ, R59.H1_H1 ;  /* 0x3000003bff0f8230 */ /* 0x000fe40000004100 */
        /* <DEDUP_REMOVED lines=12> */
[----:B------:R-:W-:Y:S01]  /*31b0*/  @!P0 FMUL.FTZ R14, R12, R4 ;  /* 0x000000040c0e8220 */ /* 0x000fe20000410000 */
[----:B------:R-:W-:Y:S01]  /*31c0*/  @!P0 F2FP.PACK_AB R0, R0, R44 ;  /* 0x0000002c0000823e */ /* 0x000fe200000000ff */
[C---:B------:R-:W-:Y:S01]  /*31d0*/  @!P0 FMUL.FTZ R2, R3.reuse, R4 ;  /* 0x0000000403028220 */ /* 0x040fe20000410000 */
[----:B------:R-:W-:Y:S01]  /*31e0*/  @!P0 MOV R4, R11 ;  /* 0x0000000b00048202 */ /* 0x000fe20000000f00 */
[-C--:B------:R-:W-:Y:S01]  /*31f0*/  @!P0 FFMA.FTZ R43, R3, R13.reuse, -R14 ;  /* 0x0000000d032b8223 */ /* 0x080fe2000001080e */
[----:B------:R-:W-:Y:S01]  /*3200*/  @!P0 HADD2.F32 R14, -RZ, R5.H1_H1 ;  /* 0x30000005ff0e8230 */ /* 0x000fe20000004100 */
[----:B------:R-:W-:Y:S01]  /*3210*/  @!P0 FFMA.FTZ R2, R12, R13, R2 ;  /* 0x0000000d0c028223 */ /* 0x000fe20000010002 */
[----:B------:R-:W-:Y:S01]  /*3220*/  @!P0 HADD2.F32 R3, -RZ, R27.H1_H1 ;  /* 0x3000001bff038230 */ /* 0x000fe20000004100 */
[----:B------:R-:W-:Y:S01]  /*3230*/  @!P0 MOV R8, R0 ;  /* 0x0000000000088202 */ /* 0x000fe20000000f00 */
[----:B------:R-:W-:Y:S02]  /*3240*/  @!P0 HADD2.F32 R6, -RZ, R5.H0_H0 ;  /* 0x20000005ff068230 */ /* 0x000fe40000004100 */
[--C-:B------:R-:W-:Y:S01]  /*3250*/  @!P0 HADD2.F32 R26, -RZ, R4.reuse.H1_H1 ;  /* 0x30000004ff1a8230 */ /* 0x100fe20000004100 */
[----:B------:R-:W-:Y:S01]  /*3260*/  @!P0 F2FP.PACK_AB R2, R2, R43 ;  /* 0x0000002b0202823e */ /* 0x000fe200000000ff */
[----:B------:R-:W-:Y:S01]  /*3270*/  @!P0 HADD2.F32 R5, -RZ, R4.H0_H0 ;  /* 0x20000004ff058230 */ /* 0x000fe20000004100 */
[-C--:B------:R-:W-:Y:S01]  /*3280*/  @!P0 FMUL.FTZ R4, R14, R3.reuse ;  /* 0x000000030e048220 */ /* 0x080fe20000410000 */
[----:B------:R-:W-:Y:S01]  /*3290*/  @!P0 HADD2.F32 R27, -RZ, R46.H0_H0 ;  /* 0x2000002eff1b8230 */ /* 0x000fe20000004100 */
        /* <DEDUP_REMOVED lines=13> */
.L_x_74:
[----:B------:R-:W-:Y:S05]  /*3370*/  BSYNC B0 ;  /* 0x0000000000007941 */ /* 0x000fea0003800000 */
.L_x_73:
        /* <DEDUP_REMOVED lines=37> */
[--C-:B------:R-:W-:Y:S01]  /*35d0*/  @!P0 HADD2.F32 R14, -RZ, R5.reuse.H1_H1 ;  /* 0x30000005ff0e8230 */ /* 0x100fe20000004100 */
[----:B------:R-:W-:Y:S01]  /*35e0*/  @!P0 FFMA.FTZ R2, R12, R13, R2 ;  /* 0x0000000d0c028223 */ /* 0x000fe20000010002 */
[----:B------:R-:W-:Y:S01]  /*35f0*/  @!P0 HADD2.F32 R3, -RZ, R30.H1_H1 ;  /* 0x3000001eff038230 */ /* 0x000fe20000004100 */
[----:B------:R-:W-:Y:S01]  /*3600*/  @!P0 MOV R8, R0 ;  /* 0x0000000000088202 */ /* 0x000fe20000000f00 */
[----:B------:R-:W-:Y:S02]  /*3610*/  @!P0 HADD2.F32 R6, -RZ, R5.H0_H0 ;  /* 0x20000005ff068230 */ /* 0x000fe40000004100 */
[--C-:B------:R-:W-:Y:S01]  /*3620*/  @!P0 HADD2.F32 R16, -RZ, R4.reuse.H1_H1 ;  /* 0x30000004ff108230 */ /* 0x100fe20000004100 */
[----:B------:R-:W-:Y:S01]  /*3630*/  @!P0 F2FP.PACK_AB R2, R2, R38 ;  /* 0x000000260202823e */ /* 0x000fe200000000ff */
        /* <DEDUP_REMOVED lines=15> */
.L_x_72:
[----:B------:R-:W-:Y:S05]  /*3730*/  BSYNC B1 ;  /* 0x0000000000017941 */ /* 0x000fea0003800000 */
.L_x_71:
        /* <DEDUP_REMOVED lines=62> */
.L_x_78:
[----:B------:R-:W-:Y:S05]  /*3b20*/  BSYNC B0 ;  /* 0x0000000000007941 */ /* 0x000fea0003800000 */
.L_x_77:
        /* <DEDUP_REMOVED lines=59> */
.L_x_76:
[----:B------:R-:W-:Y:S05]  /*3ee0*/  BSYNC B1 ;  /* 0x0000000000017941 */ /* 0x000fea0003800000 */
.L_x_75:
[----:B------:R-:W-:-:S05]  /*3ef0*/  @P4 BRA `(.L_x_79) ;  /* 0x0000302000004947 */ /* 0x000fca0003800000 */
[----:B-1----:R-:W-:Y:S01]  /*3f00*/  IADD3 R26, P1, P0, R160, R86, R32 ;  /* 0x00000056a01a7210 */ /* 0x002fe2000783e020 */
[----:B------:R-:W-:Y:S03]  /*3f10*/  BSSY B0, `(.L_x_80) ;  /* 0x000003a000007945 */ /* 0x000fe60003800000 */
[----:B------:R-:W-:Y:S01]  /*3f20*/  IADD3.X R27, R156, R90, R33, P1, P0 ;  /* 0x0000005a9c1b7210 */ /* 0x000fe20000fe0421 */
[----:B------:R-:W-:-:S05]  /*3f30*/  @P5 BRA `(.L_x_81) ;  /* 0x0000037000005947 */ /* 0x000fca0003800000 */
[----:B------:R-:W-:Y:S01]  /*3f40*/  ISETP.GE.AND P0, PT, R28, c[0x0][0x27c], PT ;  /* 0x00009f001c007a0c */ /* 0x000fe20003f06270 */
[----:B------:R-:W1:Y:S01]  /*3f50*/  LDS.128 R8, [R75+0xb100] ;  /* 0x00b100004b087984 */ /* 0x000e620000000c00 */
[----:B------:R-:W-:Y:S11]  /*3f60*/  IADD3 R18, P1, R26, R94, RZ ;  /* 0x0000005e1a127210 */ /* 0x000ff60007f3e0ff */
        /* <DEDUP_REMOVED lines=14> */
[--C-:B------:R-:W-:Y:S02]  /*4050*/  @!P0 HADD2.F32 R13, -RZ, R2.reuse.H1_H1 ;  /* 0x30000002ff0d8230 */ /* 0x100fe40000004100 */
[----:B------:R-:W-:Y:S01]  /*4060*/  @!P0 HADD2.F32 R3, -RZ, R2.H0_H0 ;  /* 0x20000002ff038230 */ /* 0x000fe20000004100 */
[----:B------:R-:W-:Y:S02]  /*4070*/  @!P0 FMUL.FTZ R2, R6, R0 ;  /* 0x0000000006028220 */ /* 0x000fe40000410000 */
[-C--:B------:R-:W-:Y:S02]  /*4080*/  @!P0 FMUL.FTZ R15, R13, R5.reuse ;  /* 0x000000050d0f8220 */ /* 0x080fe40000410000 */
[C---:B------:R-:W-:Y:S02]  /*4090*/  @!P0 FFMA.FTZ R22, R4.reuse, R12, -R2 ;  /* 0x0000000c04168223 */ /* 0x040fe40000010802 */
[C---:B------:R-:W-:Y:S01]  /*40a0*/  @!P0 FMUL.FTZ R2, R3.reuse, R5 ;  /* 0x0000000503028220 */ /* 0x040fe20000410000 */
[----:B------:R-:W-:Y:S01]  /*40b0*/  @!P0 MOV R5, R10 ;  /* 0x0000000a00058202 */ /* 0x000fe20000000f00 */
[----:B------:R-:W-:Y:S02]  /*40c0*/  @!P0 FMUL.FTZ R0, R4, R0 ;  /* 0x0000000004008220 */ /* 0x000fe40000410000 */
[----:B------:R-:W-:Y:S02]  /*40d0*/  @!P0 IMAD.MOV.U32 R4, RZ, RZ, R11 ;  /* 0x000000ffff048224 */ /* 0x000fe400078e000b */
[----:B------:R-:W-:Y:S01]  /*40e0*/  @!P0 FFMA.FTZ R0, R6, R12, R0 ;  /* 0x0000000c06008223 */ /* 0x000fe20000010000 */
[--C-:B------:R-:W-:Y:S01]  /*40f0*/  @!P0 HADD2.F32 R6, -RZ, R5.reuse.H0_H0 ;  /* 0x20000005ff068230 */ /* 0x100fe20000004100 */
[-C--:B------:R-:W-:Y:S01]  /*4100*/  @!P0 FFMA.FTZ R21, R3, R14.reuse, -R15 ;  /* 0x0000000e03158223 */ /* 0x080fe2000001080f */
[----:B------:R-:W-:Y:S01]  /*4110*/  @!P0 HADD2.F32 R3, -RZ, R36.H1_H1 ;  /* 0x30000024ff038230 */ /* 0x000fe20000004100 */
[----:B------:R-:W-:Y:S01]  /*4120*/  @!P0 FFMA.FTZ R2, R13, R14, R2 ;  /* 0x0000000e0d028223 */ /* 0x000fe20000010002 */
[----:B------:R-:W-:Y:S01]  /*4130*/  @!P0 F2FP.PACK_AB R0, R0, R22 ;  /* 0x000000160000823e */ /* 0x000fe200000000ff */
[----:B------:R-:W-:Y:S02]  /*4140*/  @!P0 HADD2.F32 R12, -RZ, R5.H1_H1 ;  /* 0x30000005ff0c8230 */ /* 0x000fe40000004100 */
[----:B------:R-:W-:Y:S01]  /*4150*/  @!P0 HADD2.F32 R15, -RZ, R63.H1_H1 ;  /* 0x3000003fff0f8230 */ /* 0x000fe20000004100 */
        /* <DEDUP_REMOVED lines=10> */
[-C--:B------:R-:W-:Y:S01]  /*4200*/  @!P0 FFMA.FTZ R19, R5, R17.reuse, -R19 ;  /* 0x0000001105138223 */ /* 0x080fe20000010813 */
[----:B------:R-:W-:Y:S01]  /*4210*/  IADD3.X R5, R27, R96, RZ, P1, !PT ;  /* 0x000000601b057210 */ /* 0x000fe20000ffe4ff */
[----:B------:R-:W-:Y:S01]  /*4220*/  @!P0 FFMA.FTZ R4, R16, R17, R4 ;  /* 0x0000001110048223 */ /* 0x000fe20000010004 */
[----:B------:R-:W-:Y:S01]  /*4230*/  LEA R6, P1, R18, c[0x0][0x1c8], 0x1 ;  /* 0x0000720012067a11 */ /* 0x000fe200078208ff */
[----:B------:R-:W-:Y:S01]  /*4240*/  @!P0 IMAD.MOV.U32 R9, RZ, RZ, R2 ;  /* 0x000000ffff098224 */ /* 0x000fe200078e0002 */
[----:B------:R-:W-:Y:S02]  /*4250*/  @!P0 F2FP.PACK_AB R3, R3, R20 ;  /* 0x000000140303823e */ /* 0x000fe400000000ff */
[----:B------:R-:W-:Y:S02]  /*4260*/  @!P0 F2FP.PACK_AB R4, R4, R19 ;  /* 0x000000130404823e */ /* 0x000fe400000000ff */
[----:B------:R-:W-:Y:S02]  /*4270*/  LEA.HI.X R7, R18, c[0x0][0x1cc], R5, 0x1, P1 ;  /* 0x0000730012077a11 */ /* 0x000fe400008f0c05 */
[----:B------:R-:W-:Y:S02]  /*4280*/  @!P0 MOV R10, R3 ;  /* 0x00000003000a8202 */ /* 0x000fe40000000f00 */
[----:B------:R-:W-:Y:S05]  /*4290*/  @!P0 MOV R11, R4 ;  /* 0x00000004000b8202 */ /* 0x000fea0000000f00 */
[----:B------:R1:W-:Y:S02]  /*42a0*/  STG.E.128 [R6.64], R8 ;  /* 0x0000000806007986 */ /* 0x0003e4000c101d08 */
.L_x_81:
[----:B------:R-:W-:Y:S05]  /*42b0*/  BSYNC B0 ;  /* 0x0000000000007941 */ /* 0x000fea0003800000 */
.L_x_80:
[----:B------:R-:W-:Y:S11]  /*42c0*/  ISETP.GE.AND P0, PT, R93, c[0x0][0x1d4], PT ;  /* 0x000075005d007a0c */ /* 0x000ff60003f06270 */
[----:B------:R-:W-:Y:S02]  /*42d0*/  @!UPT UIADD3 URZ, URZ, URZ, URZ ;  /* 0x0000003f3f3ff290 */ /* 0x000fe4000fffe03f */
[----:B------:R-:W-:-:S05]  /*42e0*/  @P0 BRA `(.L_x_79) ;  /* 0x00002c3000000947 */ /* 0x000fca0003800000 */
[----:B------:R-:W-:Y:S01]  /*42f0*/  ISETP.GE.AND P0, PT, R31, c[0x0][0x27c], PT ;  /* 0x00009f001f007a0c */ /* 0x000fe20003f06270 */
[----:B-1----:R-:W1:Y:S01]  /*4300*/  LDS.128 R8, [R75+0xf100] ;  /* 0x00f100004b087984 */ /* 0x002e620000000c00 */
        /* <DEDUP_REMOVED lines=25> */
[----:B------:R-:W-:Y:S01]  /*44a0*/  @!P0 HADD2.F32 R6, -RZ, R5.H0_H0 ;  /* 0x20000005ff068230 */ /* 0x000fe20000004100 */
        /* <DEDUP_REMOVED lines=16> */
[----:B------:R-:W-:Y:S01]  /*45b0*/  @!P0 FFMA.FTZ R19, R5, R17, -R19 ;  /* 0x0000001105138223 */ /* 0x000fe20000010813 */
        /* <DEDUP_REMOVED lines=9> */
[----:B------:R1:W-:Y:S01]  /*4650*/  STG.E.128 [R6.64], R8 ;  /* 0x0000000806007986 */ /* 0x0003e2000c101d08 */
[----:B------:R-:W-:-:S05]  /*4660*/  BRA `(.L_x_79) ;  /* 0x000028b000007947 */ /* 0x000fca0003800000 */
.L_x_58:
[----:B------:R-:W-:Y:S01]  /*4670*/  ISETP.GE.AND P0, PT, R169, R76, PT ;  /* 0x0000004ca900720c */ /* 0x000fe20003f06270 */
[----:B------:R-:W-:Y:S01]  /*4680*/  CS2R R18, SRZ ;  /* 0x0000000000127805 */ /* 0x000fe2000001ff00 */
[----:B------:R-:W-:Y:S01]  /*4690*/  CS2R R16, SRZ ;  /* 0x0000000000107805 */ /* 0x000fe2000001ff00 */
[----:B------:R-:W-:Y:S01]  /*46a0*/  CS2R R62, SRZ ;  /* 0x00000000003e7805 */ /* 0x000fe2000001ff00 */
[----:B------:R-:W-:Y:S01]  /*46b0*/  ISETP.GE.OR P4, PT, R32, c[0x0][0x27c], P0 ;  /* 0x00009f0020007a0c */ /* 0x000fe20000786670 */
        /* <DEDUP_REMOVED lines=9> */
[----:B------:R-:W-:Y:S03]  /*4750*/  BSSY B0, `(.L_x_82) ;  /* 0x00000d2000007945 */ /* 0x000fe60003800000 */
[----:B------:R-:W-:Y:S04]  /*4760*/  @!P4 IADD3 R0, P1, P0, R106, R36, R206 ;  /* 0x000000246a00c210 */ /* 0x000fe8000783e0ce */
[C---:B------:R-:W-:Y:S02]  /*4770*/  @!P4 IADD3.X R2, R123.reuse, R41, R177, P1, P0 ;  /* 0x000000297b02c210 */ /* 0x040fe40000fe04b1 */
[----:B------:R-:W-:Y:S04]  /*4780*/  @!P4 IADD3 R3, P1, P0, R104, R72, R202 ;  /* 0x000000486803c210 */ /* 0x000fe8000783e0ca */
[----:B------:R-:W-:Y:S02]  /*4790*/  @!P4 IADD3.X R4, R120, R43, R178, P1, P0 ;  /* 0x0000002b7804c210 */ /* 0x000fe40000fe04b2 */
[----:B------:R-:W-:Y:S04]  /*47a0*/  ISETP.GE.AND P0, PT, R168, R76, PT ;  /* 0x0000004ca800720c */ /* 0x000fe80003f06270 */
[----:B------:R-:W-:Y:S11]  /*47b0*/  ISETP.GE.OR P3, PT, R32, c[0x0][0x27c], P0 ;  /* 0x00009f0020007a0c */ /* 0x000ff60000766670 */
[----:B------:R-:W-:Y:S02]  /*47c0*/  @!UPT UIADD3 URZ, URZ, URZ, URZ ;  /* 0x0000003f3f3ff290 */ /* 0x000fe4000fffe03f */
[----:B------:R-:W-:Y:S04]  /*47d0*/  @!P3 IADD3 R5, P1, P0, R106, R203, R36 ;  /* 0x000000cb6a05b210 */ /* 0x000fe8000783e024 */
[----:B------:R-:W-:Y:S02]  /*47e0*/  @!P3 IADD3.X R8, R123, R175, R41, P1, P0 ;  /* 0x000000af7b08b210 */ /* 0x000fe40000fe0429 */
        /* <DEDUP_REMOVED lines=9> */
[C---:B------:R-:W-:Y:S04]  /*4880*/  @!P4 LEA R6, P0, R0.reuse, c[0x0][0x270], 0x1 ;  /* 0x00009c000006ca11 */ /* 0x040fe800078008ff */
[----:B------:R-:W-:Y:S02]  /*4890*/  @!P4 LEA.HI.X R7, R0, c[0x0][0x274], R2, 0x1, P0 ;  /* 0x00009d000007ca11 */ /* 0x000fe400000f0c02 */
[C---:B------:R-:W-:Y:S03]  /*48a0*/  @!P4 LEA R2, P0, R3.reuse, c[0x0][0x288], 0x1 ;  /* 0x0000a2000302ca11 */ /* 0x040fe600078008ff */
[----:B------:R1:W2:Y:S01]  /*48b0*/  @!P4 LDG.E.128 R60, [R6.64] ;  /* 0x00000008063cc981 */ /* 0x0002a2000c1e1d00 */
[----:B------:R-:W-:Y:S02]  /*48c0*/  @!P4 LEA.HI.X R3, R3, c[0x0][0x28c], R4, 0x1, P0 ;  /* 0x0000a3000303ca11 */ /* 0x000fe400000f0c04 */
[C---:B------:R-:W-:Y:S04]  /*48d0*/  @!P3 LEA R4, P0, R5.reuse, c[0x0][0x270], 0x1 ;  /* 0x00009c000504ba11 */ /* 0x040fe800078008ff */
[----:B------:R-:W-:Y:S01]  /*48e0*/  @!P3 LEA.HI.X R5, R5, c[0x0][0x274], R8, 0x1, P0 ;  /* 0x00009d000505ba11 */ /* 0x000fe200000f0c08 */
[----:B------:R3:W4:Y:S01]  /*48f0*/  @!P4 LDG.E.128 R16, [R2.64] ;  /* 0x000000080210c981 */ /* 0x000722000c1e1d00 */
[C---:B------:R-:W-:Y:S04]  /*4900*/  @!P3 LEA R8, P0, R9.reuse, c[0x0][0x288], 0x1 ;  /* 0x0000a2000908ba11 */ /* 0x040fe800078008ff */
[----:B------:R-:W-:Y:S02]  /*4910*/  @!P3 LEA.HI.X R9, R9, c[0x0][0x28c], R10, 0x1, P0 ;  /* 0x0000a3000909ba11 */ /* 0x000fe400000f0c0a */
[C---:B------:R-:W-:Y:S01]  /*4920*/  @!P2 LEA R10, P0, R11.reuse, c[0x0][0x270], 0x1 ;  /* 0x00009c000b0aaa11 */ /* 0x040fe200078008ff */
[----:B------:R3:W4:Y:S03]  /*4930*/  @!P3 LDG.E.128 R64, [R4.64] ;  /* 0x000000080440b981 */ /* 0x000726000c1e1d00 */
[----:B------:R-:W-:Y:S02]  /*4940*/  @!P2 LEA.HI.X R11, R11, c[0x0][0x274], R12, 0x1, P0 ;  /* 0x00009d000b0baa11 */ /* 0x000fe400000f0c0c */
[C---:B------:R-:W-:Y:S03]  /*4950*/  @!P2 LEA R12, P0, R13.reuse, c[0x0][0x288], 0x1 ;  /* 0x0000a2000d0caa11 */ /* 0x040fe600078008ff */
[----:B------:R2:W4:Y:S01]  /*4960*/  @!P3 LDG.E.128 R20, [R8.64] ;  /* 0x000000080814b981 */ /* 0x000522000c1e1d00 */
[----:B------:R-:W-:Y:S01]  /*4970*/  @!P2 LEA.HI.X R13, R13, c[0x0][0x28c], R14, 0x1, P0 ;  /* 0x0000a3000d0daa11 */ /* 0x000fe200000f0c0e */
[----:B-1----:R-:W-:Y:S01]  /*4980*/  CS2R R6, SRZ ;  /* 0x0000000000067805 */ /* 0x002fe2000001ff00 */
[----:B------:R-:W-:Y:S04]  /*4990*/  ISETP.GE.AND P0, PT, R97, R76, PT ;  /* 0x0000004c6100720c */ /* 0x000fe80003f06270 */
[----:B------:R-:W-:Y:S01]  /*49a0*/  ISETP.GE.OR P0, PT, R32, c[0x0][0x27c], P0 ;  /* 0x00009f0020007a0c */ /* 0x000fe20000706670 */
[----:B------:R-:W4:Y:S08]  /*49b0*/  @!P2 LDG.E.128 R68, [R10.64] ;  /* 0x000000080a44a981 */ /* 0x000f30000c1e1d00 */
[----:B------:R-:W4:Y:S01]  /*49c0*/  @!P2 LDG.E.128 R24, [R12.64] ;  /* 0x000000080c18a981 */ /* 0x000f22000c1e1d00 */
[----:B---3--:R-:W-:Y:S03]  /*49d0*/  CS2R R4, SRZ ;  /* 0x0000000000047805 */ /* 0x008fe6000001ff00 */
[----:B------:R-:W-:Y:S05]  /*49e0*/  @!P0 IADD3 R0, P1, R106, R36, RZ ;  /* 0x000000246a008210 */ /* 0x000fea0007f3e0ff */
[----:B------:R-:W-:Y:S01]  /*49f0*/  @!P0 IMAD.X R2, R41, 0x1, R123, P1 ;  /* 0x0000000129028824 */ /* 0x000fe200008e067b */
[C---:B------:R-:W-:Y:S01]  /*4a00*/  @!P0 LEA R14, P1, R0.reuse, c[0x0][0x270], 0x1 ;  /* 0x00009c00000e8a11 */ /* 0x040fe200078208ff */
[----:B------:R-:W-:Y:S03]  /*4a10*/  CS2R R40, SRZ ;  /* 0x0000000000287805 */ /* 0x000fe6000001ff00 */
[----:B------:R-:W-:Y:S02]  /*4a20*/  @!P0 LEA.HI.X R15, R0, c[0x0][0x274], R2, 0x1, P1 ;  /* 0x00009d00000f8a11 */ /* 0x000fe400008f0c02 */
[----:B------:R-:W-:Y:S05]  /*4a30*/  @!P0 IADD3 R0, P1, R104, R72, RZ ;  /* 0x0000004868008210 */ /* 0x000fea0007f3e0ff */
[----:B------:R-:W-:Y:S01]  /*4a40*/  @!P0 IMAD.X R3, R43, 0x1, R120, P1 ;  /* 0x000000012b038824 */ /* 0x000fe200008e0678 */
[C---:B------:R-:W-:Y:S01]  /*4a50*/  @!P0 LEA R2, P1, R0.reuse, c[0x0][0x288], 0x1 ;  /* 0x0000a20000028a11 */ /* 0x040fe200078208ff */
[----:B------:R-:W-:Y:S03]  /*4a60*/  CS2R R42, SRZ ;  /* 0x00000000002a7805 */ /* 0x000fe6000001ff00 */
[----:B------:R-:W-:Y:S02]  /*4a70*/  @!P0 LEA.HI.X R3, R0, c[0x0][0x28c], R3, 0x1, P1 ;  /* 0x0000a30000038a11 */ /* 0x000fe400008f0c03 */
[----:B------:R-:W-:Y:S01]  /*4a80*/  ISETP.GE.OR P1, PT, R97, R76, P5 ;  /* 0x0000004c6100720c */ /* 0x000fe20002f26670 */
[----:B------:R1:W5:Y:S08]  /*4a90*/  @!P0 LDG.E.128 R40, [R14.64] ;  /* 0x000000080e288981 */ /* 0x000370000c1e1d00 */
[----:B------:R3:W5:Y:S01]  /*4aa0*/  @!P0 LDG.E.128 R4, [R2.64] ;  /* 0x0000000802048981 */ /* 0x000762000c1e1d00 */
[----:B------:R-:W-:Y:S01]  /*4ab0*/  ISETP.GE.AND P0, PT, R32, c[0x0][0x27c], PT ;  /* 0x00009f0020007a0c */ /* 0x000fe20003f06270 */
[----:B--2---:R-:W-:Y:S02]  /*4ac0*/  IMAD.MOV.U32 R8, RZ, RZ, R62 ;  /* 0x000000ffff087224 */ /* 0x004fe400078e003e */
[----:B---3--:R-:W-:Y:S02]  /*4ad0*/  IMAD.MOV.U32 R3, RZ, RZ, R63 ;  /* 0x000000ffff037224 */ /* 0x008fe400078e003f */
[----:B------:R-:W-:Y:S02]  /*4ae0*/  IMAD.MOV.U32 R2, RZ, RZ, R60 ;  /* 0x000000ffff027224 */ /* 0x000fe400078e003c */
[----:B------:R-:W-:Y:S01]  /*4af0*/  IMAD.MOV.U32 R0, RZ, RZ, R61 ;  /* 0x000000ffff007224 */ /* 0x000fe200078e003d */
[----:B------:R-:W-:Y:S01]  /*4b00*/  PRMT R54, R3, 0x5410, R8 ;  /* 0x0000541003367816 */ /* 0x000fe20000000008 */
[----:B----4-:R-:W-:Y:S02]  /*4b10*/  IMAD.MOV.U32 R8, RZ, RZ, R18 ;  /* 0x000000ffff087224 */ /* 0x010fe400078e0012 */
[----:B------:R-:W-:Y:S01]  /*4b20*/  IMAD.MOV.U32 R3, RZ, RZ, R19 ;  /* 0x000000ffff037224 */ /* 0x000fe200078e0013 */
[----:B------:R-:W-:Y:S01]  /*4b30*/  PRMT R53, R2, 0x5410, R0 ;  /* 0x0000541002357816 */ /* 0x000fe20000000000 */
[----:B------:R-:W-:Y:S02]  /*4b40*/  IMAD.MOV.U32 R2, RZ, RZ, R16 ;  /* 0x000000ffff027224 */ /* 0x000fe400078e0010 */
        /* <DEDUP_REMOVED lines=25> */
[----:B------:R-:W-:Y:S04]  /*4ce0*/  PRMT R39, R3, 0x5410, R8 ;  /* 0x0000541003277816 */ /* 0x000fe80000000008 */
[----:B------:R-:W-:Y:S01]  /*4cf0*/  PRMT R38, R0, 0x5410, R2 ;  /* 0x0000541000267816 */ /* 0x000fe20000000002 */
[----:B------:R-:W-:-:S05]  /*4d00*/  @P1 BRA `(.L_x_83) ;  /* 0x0000076000001947 */ /* 0x000fca0003800000 */
[----:B-1---5:R-:W-:Y:S01]  /*4d10*/  IMAD.MOV.U32 R11, RZ, RZ, R7 ;  /* 0x000000ffff0b7224 */ /* 0x022fe200078e0007 */
[----:B------:R-:W-:Y:S01]  /*4d20*/  IADD3 R0, P1, R180, R86, RZ ;  /* 0x00000056b4007210 */ /* 0x000fe20007f3e0ff */
[----:B------:R-:W-:Y:S01]  /*4d30*/  LDS.128 R56, [R149+0x8100] ;  /* 0x0081000095387984 */ /* 0x000fe20000000c00 */
[----:B------:R-:W-:Y:S01]  /*4d40*/  @!P0 SHF.R.U32.HI R9, RZ, 0x10, R5 ;  /* 0x00000010ff098819 */ /* 0x000fe20000011605 */
[----:B------:R-:W-:Y:S01]  /*4d50*/  IMAD.MOV.U32 R51, RZ, RZ, R43 ;  /* 0x000000ffff337224 */ /* 0x000fe200078e002b */
[----:B------:R-:W-:Y:S02]  /*4d60*/  IADD3.X R2, R90, R142, RZ, P1, !PT ;  /* 0x0000008e5a027210 */ /* 0x000fe40000ffe4ff */
[----:B------:R-:W-:Y:S02]  /*4d70*/  IADD3 R3, P2, P1, R94, R0, R116 ;  /* 0x000000005e037210 */ /* 0x000fe4000795e074 */
[----:B------:R-:W-:Y:S01]  /*4d80*/  @!P0 SHF.R.U64 R48, R40, 0x10, R41 ;  /* 0x0000001028308819 */ /* 0x000fe20000001229 */
[----:B------:R-:W1:Y:S01]  /*4d90*/  LDS.128 R12, [R153+0x8100] ;  /* 0x00810000990c7984 */ /* 0x000e620000000c00 */
[----:B------:R-:W-:Y:S02]  /*4da0*/  IADD3.X R8, R96, R2, R122, P2, P1 ;  /* 0x0000000260087210 */ /* 0x000fe400017e247a */
[----:B------:R-:W-:Y:S02]  /*4db0*/  ISETP.GE.AND P1, PT, R98, c[0x0][0x1d4], PT ;  /* 0x0000750062007a0c */ /* 0x000fe40003f26270 */
[--C-:B------:R-:W-:Y:S02]  /*4dc0*/  @!P0 SHF.R.U64 R10, R6, 0x10, R7.reuse ;  /* 0x00000010060a8819 */ /* 0x100fe40000001207 */
[----:B------:R-:W-:Y:S02]  /*4dd0*/  @!P0 SHF.R.U32.HI R30, RZ, 0x10, R7 ;  /* 0x00000010ff1e8819 */ /* 0x000fe40000011607 */
[----:B------:R-:W-:Y:S02]  /*4de0*/  MOV R45, R41 ;  /* 0x00000029002d7202 */ /* 0x000fe40000000f00 */
[----:B------:R-:W-:Y:S02]  /*4df0*/  @!P0 SHF.R.U32.HI R47, RZ, 0x10, R41 ;  /* 0x00000010ff2f8819 */ /* 0x000fe40000011629 */
[----:B------:R-:W-:Y:S02]  /*4e00*/  MOV R50, R42 ;  /* 0x0000002a00327202 */ /* 0x000fe40000000f00 */
[--C-:B------:R-:W-:Y:S02]  /*4e10*/  @!P0 SHF.R.U64 R49, R42, 0x10, R43.reuse ;  /* 0x000000102a318819 */ /* 0x100fe4000000122b */
[----:B------:R-:W-:Y:S02]  /*4e20*/  @!P1 IADD3 R0, P3, P2, R94, R0, R98 ;  /* 0x000000005e009210 */ /* 0x000fe40007a7e062 */
[----:B------:R-:W-:Y:S01]  /*4e30*/  @!P0 SHF.R.U32.HI R52, RZ, 0x10, R43 ;  /* 0x00000010ff348819 */ /* 0x000fe2000001162b */
[----:B------:R-:W-:Y:S01]  /*4e40*/  @!P0 HADD2.F32 R43, -RZ, R45.H0_H0 ;  /* 0x2000002dff2b8230 */ /* 0x000fe20000004100 */
[----:B------:R-:W-:Y:S01]  /*4e50*/  @!P1 IADD3.X R2, R96, R2, R121, P3, P2 ;  /* 0x0000000260029210 */ /* 0x000fe20001fe4479 */
[----:B------:R-:W-:Y:S01]  /*4e60*/  @!P0 HADD2.F32 R49, -RZ, R49.H0_H0 ;  /* 0x20000031ff318230 */ /* 0x000fe20000004100 */
[C---:B------:R-:W-:Y:S01]  /*4e70*/  LEA R80, P2, R3.reuse, c[0x0][0x1c8], 0x1 ;  /* 0x0000720003507a11 */ /* 0x040fe200078408ff */
[----:B------:R-:W-:Y:S03]  /*4e80*/  @!P0 HADD2.F32 R52, -RZ, R52.H0_H0 ;  /* 0x20000034ff348230 */ /* 0x000fe60000004100 */
[----:B------:R-:W-:Y:S02]  /*4e90*/  LEA.HI.X R81, R3, c[0x0][0x1cc], R8, 0x1, P2 ;  /* 0x0000730003517a11 */ /* 0x000fe400010f0c08 */
[C---:B------:R-:W-:Y:S02]  /*4ea0*/  @!P1 LEA R78, P2, R0.reuse, c[0x0][0x1c8], 0x1 ;  /* 0x00007200004e9a11 */ /* 0x040fe400078408ff */
[----:B------:R-:W-:Y:S02]  /*4eb0*/  MOV R3, R5 ;  /* 0x0000000500037202 */ /* 0x000fe40000000f00 */
[----:B------:R-:W-:Y:S01]  /*4ec0*/  @!P1 LEA.HI.X R79, R0, c[0x0][0x1cc], R2, 0x1, P2 ;  /* 0x00007300004f9a11 */ /* 0x000fe200010f0c02 */
[----:B------:R-:W-:Y:S01]  /*4ed0*/  IMAD.MOV.U32 R0, RZ, RZ, R4 ;  /* 0x000000ffff007224 */ /* 0x000fe200078e0004 */
[----:B------:R-:W-:Y:S01]  /*4ee0*/  @!P0 SHF.R.U64 R5, R4, 0x10, R5 ;  /* 0x0000001004058819 */ /* 0x000fe20000001205 */
[----:B------:R-:W-:Y:S01]  /*4ef0*/  IMAD.MOV.U32 R4, RZ, RZ, R40 ;  /* 0x000000ffff047224 */ /* 0x000fe200078e0028 */
[----:B------:R-:W-:Y:S02]  /*4f00*/  @!P0 HADD2.F32 R3, -RZ, R3.H0_H0 ;  /* 0x20000003ff038230 */ /* 0x000fe40000004100 */
[----:B------:R-:W-:Y:S01]  /*4f10*/  @!P0 HADD2.F32 R0, -RZ, R0.H0_H0 ;  /* 0x20000000ff008230 */ /* 0x000fe20000004100 */
[----:B-1----:R-:W-:Y:S01]  /*4f20*/  @!P0 IMAD.MOV.U32 R8, RZ, RZ, R12 ;  /* 0x000000ffff088224 */ /* 0x002fe200078e000c */
[----:B------:R-:W-:Y:S01]  /*4f30*/  @!P0 MOV R46, R56 ;  /* 0x00000038002e8202 */ /* 0x000fe20000000f00 */
[----:B------:R-:W-:Y:S01]  /*4f40*/  @!P0 HADD2.F32 R41, -RZ, R4.H0_H0 ;  /* 0x20000004ff298230 */ /* 0x000fe20000004100 */
[----:B------:R-:W-:Y:S01]  /*4f50*/  @!P0 MOV R44, R57 ;  /* 0x00000039002c8202 */ /* 0x000fe20000000f00 */
[----:B------:R-:W-:Y:S01]  /*4f60*/  @!P0 HADD2.F32 R5, -RZ, R5.H0_H0 ;  /* 0x20000005ff058230 */ /* 0x000fe20000004100 */
[----:B------:R-:W-:Y:S01]  /*4f70*/  @!P0 MOV R7, R13 ;  /* 0x0000000d00078202 */ /* 0x000fe20000000f00 */
[----:B------:R-:W-:Y:S02]  /*4f80*/  @!P0 HADD2.F32 R40, -RZ, R46.H0_H0 ;  /* 0x2000002eff288230 */ /* 0x000fe40000004100 */
[----:B------:R-:W-:Y:S02]  /*4f90*/  @!P0 HADD2.F32 R2, -RZ, R8.H0_H0 ;  /* 0x20000008ff028230 */ /* 0x000fe40000004100 */
[--C-:B------:R-:W-:Y:S01]  /*4fa0*/  @!P0 HADD2.F32 R42, -RZ, R44.reuse.H0_H0 ;  /* 0x2000002cff2a8230 */ /* 0x100fe20000004100 */
[-C--:B------:R-:W-:Y:S01]  /*4fb0*/  @!P0 FMUL.FTZ R77, R40, R0.reuse ;  /* 0x00000000284d8220 */ /* 0x080fe20000410000 */
[--C-:B------:R-:W-:Y:S01]  /*4fc0*/  @!P0 HADD2.F32 R4, -RZ, R7.reuse.H0_H0 ;  /* 0x20000007ff048230 */ /* 0x100fe20000004100 */
[----:B------:R-:W-:Y:S01]  /*4fd0*/  @!P0 FMUL.FTZ R0, R2, R0 ;  /* 0x0000000002008220 */ /* 0x000fe20000410000 */
[----:B------:R-:W-:Y:S01]  /*4fe0*/  @!P0 HADD2.F32 R7, -RZ, R7.H1_H1 ;  /* 0x30000007ff078230 */ /* 0x000fe20000004100 */
[----:B------:R-:W-:Y:S01]  /*4ff0*/  @!P0 FMUL.FTZ R45, R42, R3 ;  /* 0x000000032a2d8220 */ /* 0x000fe20000410000 */
[----:B------:R-:W-:Y:S01]  /*5000*/  @!P0 HADD2.F32 R44, -RZ, R44.H1_H1 ;  /* 0x3000002cff2c8230 */ /* 0x000fe20000004100 */
[----:B------:R-:W-:Y:S01]  /*5010*/  @!P0 FFMA.FTZ R91, R2, R41, -R77 ;  /* 0x00000029025b8223 */ /* 0x000fe2000001084d */
[----:B------:R-:W-:Y:S01]  /*5020*/  @!P0 HADD2.F32 R2, -RZ, R9.H0_H0 ;  /* 0x20000009ff028230 */ /* 0x000fe20000004100 */
[----:B------:R-:W-:Y:S01]  /*5030*/  @!P0 FFMA.FTZ R89, R4, R43, -R45 ;  /* 0x0000002b04598223 */ /* 0x000fe2000001082d */
[----:B------:R-:W-:Y:S01]  /*5040*/  @!P0 HADD2.F32 R45, -RZ, R47.H0_H0 ;  /* 0x2000002fff2d8230 */ /* 0x000fe20000004100 */
[----:B------:R-:W-:Y:S01]  /*5050*/  @!P0 FFMA.FTZ R0, R40, R41, R0 ;  /* 0x0000002928008223 */ /* 0x000fe20000010000 */
[----:B------:R-:W-:Y:S01]  /*5060*/  @!P0 HADD2.F32 R40, -RZ, R46.H1_H1 ;  /* 0x3000002eff288230 */ /* 0x000fe20000004100 */
[-C--:B------:R-:W-:Y:S01]  /*5070*/  @!P0 FMUL.FTZ R9, R44, R2.reuse ;  /* 0x000000022c098220 */ /* 0x080fe20000410000 */
[----:B------:R-:W-:Y:S01]  /*5080*/  @!P0 HADD2.F32 R8, -RZ, R8.H1_H1 ;  /* 0x30000008ff088230 */ /* 0x000fe20000004100 */
[----:B------:R-:W-:Y:S01]  /*5090*/  @!P0 IMAD.MOV.U32 R46, RZ, RZ, R58 ;  /* 0x000000ffff2e8224 */ /* 0x000fe200078e003a */
[----:B------:R-:W-:Y:S01]  /*50a0*/  @!P0 HADD2.F32 R41, -RZ, R48.H0_H0 ;  /* 0x20000030ff298230 */ /* 0x000fe20000004100 */
[----:B------:R-:W-:Y:S02]  /*50b0*/  @!P0 FMUL.FTZ R3, R4, R3 ;  /* 0x0000000304038220 */ /* 0x000fe40000410000 */
[C---:B------:R-:W-:Y:S01]  /*50c0*/  @!P0 FMUL.FTZ R4, R7.reuse, R2 ;  /* 0x0000000207048220 */ /* 0x040fe20000410000 */
[--C-:B------:R-:W-:Y:S01]  /*50d0*/  @!P0 HADD2.F32 R48, -RZ, R46.reuse.H1_H1 ;  /* 0x3000002eff308230 */ /* 0x100fe20000004100 */
[----:B------:R-:W-:Y:S01]  /*50e0*/  @!P0 FFMA.FTZ R88, R7, R45, -R9 ;  /* 0x0000002d07588223 */ /* 0x000fe20000010809 */
[----:B------:R-:W-:Y:S01]  /*50f0*/  @!P0 MOV R7, R14 ;  /* 0x0000000e00078202 */ /* 0x000fe20000000f00 */
[-C--:B------:R-:W-:Y:S01]  /*5100*/  @!P0 FMUL.FTZ R47, R40, R5.reuse ;  /* 0x00000005282f8220 */ /* 0x080fe20000410000 */
[----:B------:R-:W-:Y:S01]  /*5110*/  @!P0 HADD2.F32 R46, -RZ, R46.H0_H0 ;  /* 0x2000002eff2e8230 */ /* 0x000fe20000004100 */
[C---:B------:R-:W-:Y:S01]  /*5120*/  @!P0 FMUL.FTZ R2, R8.reuse, R5 ;  /* 0x0000000508028220 */ /* 0x040fe20000410000 */
[----:B------:R-:W-:Y:S01]  /*5130*/  @!P0 HADD2.F32 R5, -RZ, R10.H0_H0 ;  /* 0x2000000aff058230 */ /* 0x000fe20000004100 */
[-C--:B------:R-:W-:Y:S01]  /*5140*/  @!P0 FFMA.FTZ R85, R8, R41.reuse, -R47 ;  /* 0x0000002908558223 */ /* 0x080fe2000001082f */
[--C-:B------:R-:W-:Y:S01]  /*5150*/  @!P0 HADD2.F32 R9, -RZ, R7.reuse.H1_H1 ;  /* 0x30000007ff098230 */ /* 0x100fe20000004100 */
[----:B------:R-:W-:Y:S01]  /*5160*/  @!P0 FFMA.FTZ R2, R40, R41, R2 ;  /* 0x0000002928028223 */ /* 0x000fe20000010002 */
[----:B------:R-:W-:Y:S01]  /*5170*/  @!P0 HADD2.F32 R8, -RZ, R6.H0_H0 ;  /* 0x20000006ff088230 */ /* 0x000fe20000004100 */
[-C--:B------:R-:W-:Y:S01]  /*5180*/  @!P0 FMUL.FTZ R10, R48, R5.reuse ;  /* 0x00000005300a8220 */ /* 0x080fe20000410000 */
[----:B------:R-:W-:Y:S01]  /*5190*/  @!P0 HADD2.F32 R7, -RZ, R7.H0_H0 ;  /* 0x20000007ff078230 */ /* 0x000fe20000004100 */
[C---:B------:R-:W-:Y:S01]  /*51a0*/  @!P0 FMUL.FTZ R6, R9.reuse, R5 ;  /* 0x0000000509068220 */ /* 0x040fe20000410000 */
[----:B------:R-:W-:Y:S01]  /*51b0*/  @!P0 F2FP.PACK_AB R0, R2, R0 ;  /* 0x000000000200823e */ /* 0x000fe200000000ff */
[----:B------:R-:W-:Y:S01]  /*51c0*/  @!P0 FFMA.FTZ R84, R9, R49, -R10 ;  /* 0x0000003109548223 */ /* 0x000fe2000001080a */
[----:B------:R-:W-:Y:S01]  /*51d0*/  @!P0 MOV R10, R59 ;  /* 0x0000003b000a8202 */ /* 0x000fe20000000f00 */
[CC--:B------:R-:W-:Y:S01]  /*51e0*/  @!P0 FMUL.FTZ R5, R7.reuse, R8.reuse ;  /* 0x0000000807058220 */ /* 0x0c0fe20000410000 */
[----:B------:R-:W-:Y:S01]  /*51f0*/  @!P0 HADD2.F32 R47, -RZ, R50.H0_H0 ;  /* 0x20000032ff2f8230 */ /* 0x000fe20000004100 */
[----:B------:R-:W-:Y:S01]  /*5200*/  @!P0 FMUL.FTZ R50, R46, R8 ;  /* 0x000000082e328220 */ /* 0x000fe20000410000 */
[----:B------:R-:W-:Y:S01]  /*5210*/  @!P0 MOV R56, R0 ;  /* 0x0000000000388202 */ /* 0x000fe20000000f00 */
[----:B------:R-:W-:Y:S01]  /*5220*/  @!P0 IMAD.MOV.U32 R8, RZ, RZ, R15 ;  /* 0x000000ffff088224 */ /* 0x000fe200078e000f */
[----:B------:R-:W-:Y:S01]  /*5230*/  @!P0 HADD2.F32 R9, -RZ, R30.H0_H0 ;  /* 0x2000001eff098230 */ /* 0x000fe20000004100 */
[----:B------:R-:W-:Y:S01]  /*5240*/  @!P0 FFMA.FTZ R83, R7, R47, -R50 ;  /* 0x0000002f07538223 */ /* 0x000fe20000010832 */
[----:B------:R-:W-:Y:S01]  /*5250*/  @!P0 HADD2.F32 R7, -RZ, R11.H0_H0 ;  /* 0x2000000bff078230 */ /* 0x000fe20000004100 */
[----:B------:R-:W-:Y:S01]  /*5260*/  @!P0 FFMA.FTZ R3, R42, R43, R3 ;  /* 0x0000002b2a038223 */ /* 0x000fe20000010003 */
[--C-:B------:R-:W-:Y:S01]  /*5270*/  @!P0 HADD2.F32 R30, -RZ, R10.reuse.H0_H0 ;  /* 0x2000000aff1e8230 */ /* 0x100fe20000004100 */
[----:B------:R-:W-:Y:S01]  /*5280*/  @!P0 FFMA.FTZ R4, R44, R45, R4 ;  /* 0x0000002d2c048223 */ /* 0x000fe20000010004 */
[----:B------:R-:W-:Y:S01]  /*5290*/  @!P0 HADD2.F32 R50, -RZ, R51.H0_H0 ;  /* 0x20000033ff328230 */ /* 0x000fe20000004100 */
[----:B------:R-:W-:Y:S01]  /*52a0*/  @!P0 FFMA.FTZ R5, R46, R47, R5 ;  /* 0x0000002f2e058223 */ /* 0x000fe20000010005 */
[----:B------:R-:W-:Y:S01]  /*52b0*/  @!P0 HADD2.F32 R51, -RZ, R10.H1_H1 ;  /* 0x3000000aff338230 */ /* 0x000fe20000004100 */
[----:B------:R-:W-:Y:S01]  /*52c0*/  @!P0 FFMA.FTZ R6, R48, R49, R6 ;  /* 0x0000003130068223 */ /* 0x000fe20000010006 */
[----:B------:R-:W-:Y:S01]  /*52d0*/  @!P0 F2FP.PACK_AB R3, R4, R3 ;  /* 0x000000030403823e */ /* 0x000fe200000000ff */
[--C-:B------:R-:W-:Y:S02]  /*52e0*/  @!P0 HADD2.F32 R11, -RZ, R8.reuse.H0_H0 ;  /* 0x20000008ff0b8230 */ /* 0x100fe40000004100 */
[----:B------:R-:W-:Y:S01]  /*52f0*/  @!P0 HADD2.F32 R10, -RZ, R8.H1_H1 ;  /* 0x30000008ff0a8230 */ /* 0x000fe20000004100 */
[----:B------:R-:W-:Y:S01]  /*5300*/  @!P0 F2FP.PACK_AB R5, R6, R5 ;  /* 0x000000050605823e */ /* 0x000fe200000000ff */
[----:B------:R-:W-:Y:S02]  /*5310*/  @!P0 FMUL.FTZ R77, R51, R9 ;  /* 0x00000009334d8220 */ /* 0x000fe40000410000 */
[----:B------:R-:W-:Y:S01]  /*5320*/  @!P0 FMUL.FTZ R8, R30, R7 ;  /* 0x000000071e088220 */ /* 0x000fe20000410000 */
[----:B------:R-:W-:Y:S01]  /*5330*/  @!P0 MOV R58, R5 ;  /* 0x00000005003a8202 */ /* 0x000fe20000000f00 */
[----:B------:R-:W-:Y:S02]  /*5340*/  @!P0 FFMA.FTZ R77, R10, R52, -R77 ;  /* 0x000000340a4d8223 */ /* 0x000fe4000001084d */
[CC--:B------:R-:W-:Y:S02]  /*5350*/  @!P0 FFMA.FTZ R82, R11.reuse, R50.reuse, -R8 ;  /* 0x000000320b528223 */ /* 0x0c0fe40000010808 */
[----:B------:R-:W-:Y:S01]  /*5360*/  @!P0 FMUL.FTZ R7, R11, R7 ;  /* 0x000000070b078220 */ /* 0x000fe20000410000 */
[----:B------:R-:W-:Y:S01]  /*5370*/  @!P0 F2FP.PACK_AB R11, R84, R83 ;  /* 0x00000053540b823e */ /* 0x000fe200000000ff */
[----:B------:R-:W-:Y:S01]  /*5380*/  @!P0 FMUL.FTZ R8, R10, R9 ;  /* 0x000000090a088220 */ /* 0x000fe20000410000 */
[----:B------:R-:W-:Y:S01]  /*5390*/  @!P0 F2FP.PACK_AB R10, R88, R89 ;  /* 0x00000059580a823e */ /* 0x000fe200000000ff */
[----:B------:R-:W-:Y:S01]  /*53a0*/  @!P0 FFMA.FTZ R7, R30, R50, R7 ;  /* 0x000000321e078223 */ /* 0x000fe20000010007 */
[----:B------:R-:W-:Y:S01]  /*53b0*/  @!P0 F2FP.PACK_AB R9, R85, R91 ;  /* 0x0000005b5509823e */ /* 0x000fe200000000ff */
[----:B------:R-:W-:Y:S01]  /*53c0*/  @!P0 FFMA.FTZ R8, R51, R52, R8 ;  /* 0x0000003433088223 */ /* 0x000fe20000010008 */
[----:B------:R-:W-:Y:S01]  /*53d0*/  @!P0 F2FP.PACK_AB R40, R77, R82 ;  /* 0x000000524d28823e */ /* 0x000fe200000000ff */
[----:B------:R-:W-:Y:S01]  /*53e0*/  @!P0 IMAD.MOV.U32 R14, RZ, RZ, R11 ;  /* 0x000000ffff0e8224 */ /* 0x000fe200078e000b */
[----:B------:R-:W-:Y:S01]  /*53f0*/  @!P0 MOV R12, R9 ;  /* 0x00000009000c8202 */ /* 0x000fe20000000f00 */
[----:B------:R-:W-:Y:S01]  /*5400*/  @!P0 IMAD.MOV.U32 R57, RZ, RZ, R3 ;  /* 0x000000ffff398224 */ /* 0x000fe200078e0003 */
[----:B------:R-:W-:Y:S02]  /*5410*/  @!P0 MOV R13, R10 ;  /* 0x0000000a000d8202 */ /* 0x000fe40000000f00 */
[----:B------:R-:W-:Y:S02]  /*5420*/  @!P0 MOV R15, R40 ;  /* 0x00000028000f8202 */ /* 0x000fe40000000f00 */
[----:B------:R-:W-:Y:S03]  /*5430*/  @!P0 F2FP.PACK_AB R7, R8, R7 ;  /* 0x000000070807823e */ /* 0x000fe600000000ff */
[----:B------:R1:W-:Y:S01]  /*5440*/  STG.E.128 [R80.64], R12 ;  /* 0x0000000c50007986 */ /* 0x0003e2000c101d08 */
[----:B------:R-:W-:Y:S07]  /*5450*/  @!P0 MOV R59, R7 ;  /* 0x00000007003b8202 */ /* 0x000fee0000000f00 */
[----:B------:R1:W-:Y:S02]  /*5460*/  @!P1 STG.E.128 [R78.64], R56 ;  /* 0x000000384e009986 */ /* 0x0003e4000c101d08 */
.L_x_83:
[----:B-1----:R-:W-:Y:S05]  /*5470*/  BSYNC B0 ;  /* 0x0000000000007941 */ /* 0x002fea0003800000 */
.L_x_82:
[----:B------:R-:W-:Y:S01]  /*5480*/  ISETP.GE.OR P1, PT, R169, R76, P5 ;  /* 0x0000004ca900720c */ /* 0x000fe20002f26670 */
[----:B------:R-:W-:Y:S01]  /*5490*/  @!UPT UIADD3 URZ, URZ, URZ, URZ ;  /* 0x0000003f3f3ff290 */ /* 0x000fe2000fffe03f */
[----:B------:R-:W-:Y:S11]  /*54a0*/  BSSY B0, `(.L_x_84) ;  /* 0x0000071000007945 */ /* 0x000ff60003800000 */
[----:B------:R-:W-:-:S05]  /*54b0*/  @P1 BRA `(.L_x_85) ;  /* 0x000006f000001947 */ /* 0x000fca0003800000 */
[----:B------:R-:W-:Y:S01]  /*54c0*/  IADD3 R0, P1, R188, R86, RZ ;  /* 0x00000056bc007210 */ /* 0x000fe20007f3e0ff */
[----:B------:R-:W-:Y:S01]  /*54d0*/  LDS.128 R48, [R147+0x8100] ;  /* 0x0081000093307984 */ /* 0x000fe20000000c00 */
[--C-:B------:R-:W-:Y:S01]  /*54e0*/  @!P0 SHF.R.U32.HI R8, RZ, 0x10, R17.reuse ;  /* 0x00000010ff088819 */ /* 0x100fe20000011611 */
[----:B------:R-:W-:Y:S01]  /*54f0*/  @!P0 HADD2.F32 R44, -RZ, R54.H0_H0 ;  /* 0x20000036ff2c8230 */ /* 0x000fe20000004100 */
[----:B------:R-:W-:Y:S02]  /*5500*/  IADD3.X R2, R90, R159, RZ, P1, !PT ;  /* 0x0000009f5a027210 */ /* 0x000fe40000ffe4ff */
[----:B------:R-:W-:Y:S02]  /*5510*/  IADD3 R3, P2, P1, R94, R0, R116 ;  /* 0x000000005e037210 */ /* 0x000fe4000795e074 */
[----:B-----5:R-:W-:Y:S01]  /*5520*/  @!P0 SHF.R.U64 R5, R16, 0x10, R17 ;  /* 0x0000001010058819 */ /* 0x020fe20000001211 */
[----:B------:R-:W1:Y:S01]  /*5530*/  LDS.128 R12, [R152+0x8100] ;  /* 0x00810000980c7984 */ /* 0x000e620000000c00 */
[----:B------:R-:W-:Y:S01]  /*5540*/  IADD3.X R4, R96, R2, R122, P2, P1 ;  /* 0x0000000260047210 */ /* 0x000fe200017e247a */
[----:B------:R-:W-:Y:S01]  /*5550*/  @!P0 HADD2.F32 R16, -RZ, R53.H0_H0 ;  /* 0x20000035ff108230 */ /* 0x000fe20000004100 */
[----:B------:R-:W-:Y:S01]  /*5560*/  ISETP.GE.AND P1, PT, R98, c[0x0][0x1d4], PT ;  /* 0x0000750062007a0c */ /* 0x000fe20003f26270 */
[----:B------:R-:W-:Y:S01]  /*5570*/  @!P0 HADD2.F32 R5, -RZ, R5.H0_H0 ;  /* 0x20000005ff058230 */ /* 0x000fe20000004100 */
[--C-:B------:R-:W-:Y:S02]  /*5580*/  @!P0 SHF.R.U64 R10, R18, 0x10, R19.reuse ;  /* 0x00000010120a8819 */ /* 0x100fe40000001213 */
[----:B------:R-:W-:Y:S01]  /*5590*/  @!P0 SHF.R.U32.HI R9, RZ, 0x10, R19 ;  /* 0x00000010ff098819 */ /* 0x000fe20000011613 */
[----:B------:R-:W-:Y:S01]  /*55a0*/  @!P0 HADD2.F32 R19, -RZ, R53.H1_H1 ;  /* 0x30000035ff138230 */ /* 0x000fe20000004100 */
[--C-:B------:R-:W-:Y:S02]  /*55b0*/  @!P0 SHF.R.U64 R42, R60, 0x10, R61.reuse ;  /* 0x000000103c2a8819 */ /* 0x100fe4000000123d */
[----:B------:R-:W-:Y:S02]  /*55c0*/  @!P0 SHF.R.U32.HI R41, RZ, 0x10, R61 ;  /* 0x00000010ff298819 */ /* 0x000fe4000001163d */
[--C-:B------:R-:W-:Y:S02]  /*55d0*/  @!P0 SHF.R.U32.HI R46, RZ, 0x10, R63.reuse ;  /* 0x00000010ff2e8819 */ /* 0x100fe4000001163f */
[----:B------:R-:W-:Y:S02]  /*55e0*/  @!P0 SHF.R.U64 R62, R62, 0x10, R63 ;  /* 0x000000103e3e8819 */ /* 0x000fe4000000123f */
[----:B------:R-:W-:Y:S01]  /*55f0*/  @!P1 IADD3 R0, P3, P2, R94, R0, R98 ;  /* 0x000000005e009210 */ /* 0x000fe20007a7e062 */
[----:B------:R-:W-:Y:S03]  /*5600*/  @!P0 HADD2.F32 R46, -RZ, R46.H0_H0 ;  /* 0x2000002eff2e8230 */ /* 0x000fe60000004100 */
[----:B------:R-:W-:Y:S02]  /*5610*/  @!P1 IADD3.X R2, R96, R2, R121, P3, P2 ;  /* 0x0000000260029210 */ /* 0x000fe40001fe4479 */
[C---:B------:R-:W-:Y:S04]  /*5620*/  LEA R58, P2, R3.reuse, c[0x0][0x1c8], 0x1 ;  /* 0x00007200033a7a11 */ /* 0x040fe800078408ff */
[----:B------:R-:W-:Y:S01]  /*5630*/  LEA.HI.X R59, R3, c[0x0][0x1cc], R4, 0x1, P2 ;  /* 0x00007300033b7a11 */ /* 0x000fe200010f0c04 */
[--C-:B------:R-:W-:Y:S01]  /*5640*/  @!P0 HADD2.F32 R3, -RZ, R34.reuse.H1_H1 ;  /* 0x30000022ff038230 */ /* 0x100fe20000004100 */
[C---:B------:R-:W-:Y:S04]  /*5650*/  @!P1 LEA R56, P2, R0.reuse, c[0x0][0x1c8], 0x1 ;  /* 0x0000720000389a11 */ /* 0x040fe800078408ff */
[----:B------:R-:W-:Y:S01]  /*5660*/  @!P1 LEA.HI.X R57, R0, c[0x0][0x1cc], R2, 0x1, P2 ;  /* 0x0000730000399a11 */ /* 0x000fe200010f0c02 */
[----:B------:R-:W-:Y:S01]  /*5670*/  @!P0 HADD2.F32 R0, -RZ, R34.H0_H0 ;  /* 0x20000022ff008230 */ /* 0x000fe20000004100 */
[----:B-1----:R-:W-:Y:S01]  /*5680*/  @!P0 IMAD.MOV.U32 R7, RZ, RZ, R12 ;  /* 0x000000ffff078224 */ /* 0x002fe200078e000c */
[----:B------:R-:W-:Y:S02]  /*5690*/  @!P0 MOV R40, R48 ;  /* 0x0000003000288202 */ /* 0x000fe40000000f00 */
[----:B------:R-:W-:Y:S02]  /*56a0*/  @!P0 MOV R17, R49 ;  /* 0x0000003100118202 */ /* 0x000fe40000000f00 */
[----:B------:R-:W-:Y:S01]  /*56b0*/  @!P0 HADD2.F32 R2, -RZ, R7.H0_H0 ;  /* 0x20000007ff028230 */ /* 0x000fe20000004100 */
[----:B------:R-:W-:Y:S01]  /*56c0*/  @!P0 MOV R6, R13 ;  /* 0x0000000d00068202 */ /* 0x000fe20000000f00 */
[----:B------:R-:W-:Y:S02]  /*56d0*/  @!P0 HADD2.F32 R11, -RZ, R40.H0_H0 ;  /* 0x20000028ff0b8230 */ /* 0x000fe40000004100 */
[----:B------:R-:W-:Y:S02]  /*56e0*/  @!P0 HADD2.F32 R18, -RZ, R17.H0_H0 ;  /* 0x20000011ff128230 */ /* 0x000fe40000004100 */
[--C-:B------:R-:W-:Y:S01]  /*56f0*/  @!P0 HADD2.F32 R4, -RZ, R6.reuse.H0_H0 ;  /* 0x20000006ff048230 */ /* 0x100fe20000004100 */
[CC--:B------:R-:W-:Y:S01]  /*5700*/  @!P0 FMUL.FTZ R34, R11.reuse, R0.reuse ;  /* 0x000000000b228220 */ /* 0x0c0fe20000410000 */
[----:B------:R-:W-:Y:S01]  /*5710*/  @!P0 HADD2.F32 R6, -RZ, R6.H1_H1 ;  /* 0x30000006ff068230 */ /* 0x000fe20000004100 */
[----:B------:R-:W-:Y:S01]  /*5720*/  @!P0 FMUL.FTZ R0, R2, R0 ;  /* 0x0000000002008220 */ /* 0x000fe20000410000 */
[----:B------:R-:W-:Y:S01]  /*5730*/  @!P0 HADD2.F32 R7, -RZ, R7.H1_H1 ;  /* 0x30000007ff078230 */ /* 0x000fe20000004100 */
[----:B------:R-:W-:Y:S02]  /*5740*/  @!P0 FMUL.FTZ R30, R18, R3 ;  /* 0x00000003121e8220 */ /* 0x000fe40000410000 */
[-C--:B------:R-:W-:Y:S01]  /*5750*/  @!P0 FFMA.FTZ R78, R2, R16.reuse, -R34 ;  /* 0x00000010024e8223 */ /* 0x080fe20000010822 */
[----:B------:R-:W-:Y:S01]  /*5760*/  @!P0 HADD2.F32 R2, -RZ, R8.H0_H0 ;  /* 0x20000008ff028230 */ /* 0x000fe20000004100 */
[----:B------:R-:W-:Y:S01]  /*5770*/  @!P0 FFMA.FTZ R0, R11, R16, R0 ;  /* 0x000000100b008223 */ /* 0x000fe20000010000 */
[----:B------:R-:W-:Y:S01]  /*5780*/  @!P0 HADD2.F32 R16, -RZ, R40.H1_H1 ;  /* 0x30000028ff108230 */ /* 0x000fe20000004100 */
[----:B------:R-:W-:Y:S01]  /*5790*/  @!P0 FFMA.FTZ R77, R4, R19, -R30 ;  /* 0x00000013044d8223 */ /* 0x000fe2000001081e */
[----:B------:R-:W-:Y:S01]  /*57a0*/  @!P0 HADD2.F32 R30, -RZ, R17.H1_H1 ;  /* 0x30000011ff1e8230 */ /* 0x000fe20000004100 */
[----:B------:R-:W-:Y:S01]  /*57b0*/  @!P0 IMAD.MOV.U32 R11, RZ, RZ, R51 ;  /* 0x000000ffff0b8224 */ /* 0x000fe200078e0033 */
[----:B------:R-:W-:Y:S01]  /*57c0*/  @!P0 HADD2.F32 R17, -RZ, R42.H0_H0 ;  /* 0x2000002aff118230 */ /* 0x000fe20000004100 */
[----:B------:R-:W-:Y:S01]  /*57d0*/  @!P0 FMUL.FTZ R40, R16, R5 ;  /* 0x0000000510288220 */ /* 0x000fe20000410000 */
[----:B------:R-:W-:Y:S01]  /*57e0*/  @!P0 HADD2.F32 R34, -RZ, R41.H0_H0 ;  /* 0x20000029ff228230 */ /* 0x000fe20000004100 */
[----:B------:R-:W-:Y:S01]  /*57f0*/  @!P0 FMUL.FTZ R3, R4, R3 ;  /* 0x0000000304038220 */ /* 0x000fe20000410000 */
[--C-:B------:R-:W-:Y:S01]  /*5800*/  @!P0 HADD2.F32 R43, -RZ, R11.reuse.H0_H0 ;  /* 0x2000000bff2b8230 */ /* 0x100fe20000004100 */
[-C--:B------:R-:W-:Y:S01]  /*5810*/  @!P0 FMUL.FTZ R8, R30, R2.reuse ;  /* 0x000000021e088220 */ /* 0x080fe20000410000 */
[----:B------:R-:W-:Y:S01]  /*5820*/  @!P0 HADD2.F32 R45, -RZ, R11.H1_H1 ;  /* 0x3000000bff2d8230 */ /* 0x000fe20000004100 */
[C---:B------:R-:W-:Y:S01]  /*5830*/  @!P0 FMUL.FTZ R4, R6.reuse, R2 ;  /* 0x0000000206048220 */ /* 0x040fe20000410000 */
[----:B------:R-:W-:Y:S01]  /*5840*/  @!P0 HADD2.F32 R42, -RZ, R62.H0_H0 ;  /* 0x2000003eff2a8230 */ /* 0x000fe20000004100 */
[C---:B------:R-:W-:Y:S01]  /*5850*/  @!P0 FMUL.FTZ R2, R7.reuse, R5 ;  /* 0x0000000507028220 */ /* 0x040fe20000410000 */
[----:B------:R-:W-:Y:S01]  /*5860*/  @!P0 MOV R5, R15 ;  /* 0x0000000f00058202 */ /* 0x000fe20000000f00 */
[-C--:B------:R-:W-:Y:S01]  /*5870*/  @!P0 FFMA.FTZ R61, R7, R17.reuse, -R40 ;  /* 0x00000011073d8223 */ /* 0x080fe20000010828 */
[----:B------:R-:W-:Y:S01]  /*5880*/  @!P0 HADD2.F32 R7, -RZ, R35.H0_H0 ;  /* 0x20000023ff078230 */ /* 0x000fe20000004100 */
[----:B------:R-:W-:Y:S01]  /*5890*/  @!P0 FFMA.FTZ R63, R6, R34, -R8 ;  /* 0x00000022063f8223 */ /* 0x000fe20000010808 */
[----:B------:R-:W-:Y:S01]  /*58a0*/  @!P0 HADD2.F32 R6, -RZ, R9.H0_H0 ;  /* 0x20000009ff068230 */ /* 0x000fe20000004100 */
[----:B------:R-:W-:Y:S01]  /*58b0*/  @!P0 FFMA.FTZ R2, R16, R17, R2 ;  /* 0x0000001110028223 */ /* 0x000fe20000010002 */
[--C-:B------:R-:W-:Y:S01]  /*58c0*/  @!P0 HADD2.F32 R8, -RZ, R5.reuse.H0_H0 ;  /* 0x20000005ff088230 */ /* 0x100fe20000004100 */
[-C--:B------:R-:W-:Y:S01]  /*58d0*/  @!P0 FMUL.FTZ R11, R43, R7.reuse ;  /* 0x000000072b0b8220 */ /* 0x080fe20000410000 */
[----:B------:R-:W-:Y:S01]  /*58e0*/  @!P0 HADD2.F32 R5, -RZ, R5.H1_H1 ;  /* 0x30000005ff058230 */ /* 0x000fe20000004100 */
[----:B------:R-:W-:Y:S01]  /*58f0*/  @!P0 FMUL.FTZ R9, R45, R6 ;  /* 0x000000062d098220 */ /* 0x000fe20000410000 */
[----:B------:R-:W-:Y:S01]  /*5900*/  @!P0 F2FP.PACK_AB R0, R2, R0 ;  /* 0x000000000200823e */ /* 0x000fe200000000ff */
[C---:B------:R-:W-:Y:S01]  /*5910*/  @!P0 FFMA.FTZ R60, R8.reuse, R44, -R11 ;  /* 0x0000002c083c8223 */ /* 0x040fe2000001080b */
[----:B------:R-:W-:Y:S01]  /*5920*/  @!P0 MOV R11, R50 ;  /* 0x00000032000b8202 */ /* 0x000fe20000000f00 */
[----:B------:R-:W-:Y:S01]  /*5930*/  @!P0 FMUL.FTZ R7, R8, R7 ;  /* 0x0000000708078220 */ /* 0x000fe20000410000 */
[----:B------:R-:W-:Y:S01]  /*5940*/  @!P0 MOV R48, R0 ;  /* 0x0000000000308202 */ /* 0x000fe20000000f00 */
[C---:B------:R-:W-:Y:S01]  /*5950*/  @!P0 FMUL.FTZ R8, R5.reuse, R6 ;  /* 0x0000000605088220 */ /* 0x040fe20000410000 */
[----:B------:R-:W-:Y:S01]  /*5960*/  @!P0 HADD2.F32 R40, -RZ, R54.H1_H1 ;  /* 0x30000036ff288230 */ /* 0x000fe20000004100 */
[----:B------:R-:W-:Y:S01]  /*5970*/  @!P0 IMAD.MOV.U32 R6, RZ, RZ, R14 ;  /* 0x000000ffff068224 */ /* 0x000fe200078e000e */
[----:B------:R-:W-:Y:S01]  /*5980*/  @!P0 HADD2.F32 R41, -RZ, R11.H1_H1 ;  /* 0x3000000bff298230 */ /* 0x000fe20000004100 */
[----:B------:R-:W-:Y:S01]  /*5990*/  @!P0 FFMA.FTZ R53, R5, R46, -R9 ;  /* 0x0000002e05358223 */ /* 0x000fe20000010809 */
[----:B------:R-:W-:Y:S01]  /*59a0*/  @!P0 HADD2.F32 R9, -RZ, R10.H0_H0 ;  /* 0x2000000aff098230 */ /* 0x000fe20000004100 */
[----:B------:R-:W-:Y:S01]  /*59b0*/  @!P0 FFMA.FTZ R3, R18, R19, R3 ;  /* 0x0000001312038223 */ /* 0x000fe20000010003 */
[----:B------:R-:W-:Y:S01]  /*59c0*/  @!P0 HADD2.F32 R5, -RZ, R35.H1_H1 ;  /* 0x30000023ff058230 */ /* 0x000fe20000004100 */
[----:B------:R-:W-:Y:S01]  /*59d0*/  @!P0 FFMA.FTZ R4, R30, R34, R4 ;  /* 0x000000221e048223 */ /* 0x000fe20000010004 */
[----:B------:R-:W-:Y:S01]  /*59e0*/  @!P0 F2FP.PACK_AB R16, R53, R60 ;  /* 0x0000003c3510823e */ /* 0x000fe200000000ff */
[----:B------:R-:W-:Y:S01]  /*59f0*/  @!P0 FMUL.FTZ R47, R41, R9 ;  /* 0x00000009292f8220 */ /* 0x000fe20000410000 */
[----:B------:R-:W-:Y:S02]  /*5a00*/  @!P0 HADD2.F32 R35, -RZ, R11.H0_H0 ;  /* 0x2000000bff238230 */ /* 0x000fe40000004100 */
[----:B------:R-:W-:Y:S01]  /*5a10*/  @!P0 MOV R15, R16 ;  /* 0x00000010000f8202 */ /* 0x000fe20000000f00 */
[--C-:B------:R-:W-:Y:S01]  /*5a20*/  @!P0 HADD2.F32 R11, -RZ, R6.reuse.H0_H0 ;  /* 0x20000006ff0b8230 */ /* 0x100fe20000004100 */
[----:B------:R-:W-:Y:S01]  /*5a30*/  @!P0 F2FP.PACK_AB R3, R4, R3 ;  /* 0x000000030403823e */ /* 0x000fe200000000ff */
[----:B------:R-:W-:Y:S01]  /*5a40*/  @!P0 HADD2.F32 R10, -RZ, R6.H1_H1 ;  /* 0x30000006ff0a8230 */ /* 0x000fe20000004100 */
[-C--:B------:R-:W-:Y:S02]  /*5a50*/  @!P0 FMUL.FTZ R6, R35, R5.reuse ;  /* 0x0000000523068220 */ /* 0x080fe40000410000 */
[C---:B------:R-:W-:Y:S02]  /*5a60*/  @!P0 FMUL.FTZ R5, R11.reuse, R5 ;  /* 0x000000050b058220 */ /* 0x040fe40000410000 */
[----:B------:R-:W-:Y:S02]  /*5a70*/  @!P0 FFMA.FTZ R52, R11, R40, -R6 ;  /* 0x000000280b348223 */ /* 0x000fe40000010806 */
[C---:B------:R-:W-:Y:S02]  /*5a80*/  @!P0 FFMA.FTZ R11, R10.reuse, R42, -R47 ;  /* 0x0000002a0a0b8223 */ /* 0x040fe4000001082f */
[----:B------:R-:W-:Y:S01]  /*5a90*/  @!P0 FMUL.FTZ R6, R10, R9 ;  /* 0x000000090a068220 */ /* 0x000fe20000410000 */
[----:B------:R-:W-:Y:S01]  /*5aa0*/  @!P0 F2FP.PACK_AB R10, R63, R77 ;  /* 0x0000004d3f0a823e */ /* 0x000fe200000000ff */
[----:B------:R-:W-:Y:S01]  /*5ab0*/  @!P0 FFMA.FTZ R5, R35, R40, R5 ;  /* 0x0000002823058223 */ /* 0x000fe20000010005 */
[----:B------:R-:W-:Y:S01]  /*5ac0*/  @!P0 F2FP.PACK_AB R11, R11, R52 ;  /* 0x000000340b0b823e */ /* 0x000fe200000000ff */
[----:B------:R-:W-:Y:S01]  /*5ad0*/  @!P0 FFMA.FTZ R6, R41, R42, R6 ;  /* 0x0000002a29068223 */ /* 0x000fe20000010006 */
[----:B------:R-:W-:Y:S01]  /*5ae0*/  @!P0 F2FP.PACK_AB R9, R61, R78 ;  /* 0x0000004e3d09823e */ /* 0x000fe200000000ff */
[----:B------:R-:W-:Y:S01]  /*5af0*/  @!P0 FFMA.FTZ R7, R43, R44, R7 ;  /* 0x0000002c2b078223 */ /* 0x000fe20000010007 */
[----:B------:R-:W-:Y:S01]  /*5b00*/  @!P0 MOV R13, R10 ;  /* 0x0000000a000d8202 */ /* 0x000fe20000000f00 */
[----:B------:R-:W-:Y:S01]  /*5b10*/  @!P0 FFMA.FTZ R8, R45, R46, R8 ;  /* 0x0000002e2d088223 */ /* 0x000fe20000010008 */
[----:B------:R-:W-:Y:S01]  /*5b20*/  @!P0 MOV R12, R9 ;  /* 0x00000009000c8202 */ /* 0x000fe20000000f00 */
[----:B------:R-:W-:Y:S01]  /*5b30*/  @!P0 IMAD.MOV.U32 R14, RZ, RZ, R11 ;  /* 0x000000ffff0e8224 */ /* 0x000fe200078e000b */
[----:B------:R-:W-:Y:S01]  /*5b40*/  @!P0 F2FP.PACK_AB R5, R6, R5 ;  /* 0x000000050605823e */ /* 0x000fe200000000ff */
[----:B------:R-:W-:Y:S01]  /*5b50*/  @!P0 IMAD.MOV.U32 R49, RZ, RZ, R3 ;  /* 0x000000ffff318224 */ /* 0x000fe200078e0003 */
[----:B------:R-:W-:Y:S02]  /*5b60*/  @!P0 F2FP.PACK_AB R7, R8, R7 ;  /* 0x000000070807823e */ /* 0x000fe400000000ff */
[----:B------:R1:W-:Y:S01]  /*5b70*/  STG.E.128 [R58.64], R12 ;  /* 0x0000000c3a007986 */ /* 0x0003e2000c101d08 */
[----:B------:R-:W-:Y:S02]  /*5b80*/  @!P0 MOV R50, R5 ;  /* 0x0000000500328202 */ /* 0x000fe40000000f00 */
[----:B------:R-:W-:Y:S05]  /*5b90*/  @!P0 MOV R51, R7 ;  /* 0x0000000700338202 */ /* 0x000fea0000000f00 */
[----:B------:R1:W-:Y:S02]  /*5ba0*/  @!P1 STG.E.128 [R56.64], R48 ;  /* 0x0000003038009986 */ /* 0x0003e4000c101d08 */
.L_x_85:
[----:B------:R-:W-:Y:S05]  /*5bb0*/  BSYNC B0 ;  /* 0x0000000000007941 */ /* 0x000fea0003800000 */
.L_x_84:
[----:B------:R-:W-:Y:S01]  /*5bc0*/  ISETP.GE.OR P1, PT, R168, R76, P5 ;  /* 0x0000004ca800720c */ /* 0x000fe20002f26670 */
[----:B------:R-:W-:Y:S01]  /*5bd0*/  @!UPT UIADD3 URZ, URZ, URZ, URZ ;  /* 0x0000003f3f3ff290 */ /* 0x000fe2000fffe03f */
[----:B------:R-:W-:Y:S11]  /*5be0*/  BSSY B0, `(.L_x_86) ;  /* 0x0000071000007945 */ /* 0x000ff60003800000 */
[----:B------:R-:W-:-:S05]  /*5bf0*/  @P1 BRA `(.L_x_87) ;  /* 0x000006f000001947 */ /* 0x000fca0003800000 */
[----:B------:R-:W-:Y:S01]  /*5c00*/  IADD3 R0, P1, R186, R86, RZ ;  /* 0x00000056ba007210 */ /* 0x000fe20007f3e0ff */
[----:B------:R-:W-:Y:S01]  /*5c10*/  LDS.128 R44, [R146+0x8100] ;  /* 0x00810000922c7984 */ /* 0x000fe20000000c00 */
[----:B------:R-:W-:Y:S01]  /*5c20*/  @!P0 SHF.R.U64 R10, R22, 0x10, R23 ;  /* 0x00000010160a8819 */ /* 0x000fe20000001217 */
[--C-:B------:R-:W-:Y:S01]  /*5c30*/  @!P0 HADD2.F32 R16, -RZ, R55.reuse.H0_H0 ;  /* 0x20000037ff108230 */ /* 0x100fe20000004100 */
[----:B------:R-:W-:Y:S01]  /*5c40*/  IADD3.X R2, R90, R157, RZ, P1, !PT ;  /* 0x0000009d5a027210 */ /* 0x000fe20000ffe4ff */
[----:B------:R-:W-:Y:S01]  /*5c50*/  @!P0 HADD2.F32 R19, -RZ, R55.H1_H1 ;  /* 0x30000037ff138230 */ /* 0x000fe20000004100 */
[----:B------:R-:W-:Y:S02]  /*5c60*/  IADD3 R3, P2, P1, R94, R0, R116 ;  /* 0x000000005e037210 */ /* 0x000fe4000795e074 */
[--C-:B-----5:R-:W-:Y:S01]  /*5c70*/  @!P0 SHF.R.U32.HI R5, RZ, 0x10, R21.reuse ;  /* 0x00000010ff058819 */ /* 0x120fe20000011615 */
[----:B-1----:R-:W1:Y:S01]  /*5c80*/  LDS.128 R12, [R151+0x8100] ;  /* 0x00810000970c7984 */ /* 0x002e620000000c00 */
[----:B------:R-:W-:Y:S02]  /*5c90*/  IADD3.X R4, R96, R2, R122, P2, P1 ;  /* 0x0000000260047210 */ /* 0x000fe400017e247a */
[----:B------:R-:W-:Y:S02]  /*5ca0*/  ISETP.GE.AND P1, PT, R98, c[0x0][0x1d4], PT ;  /* 0x0000750062007a0c */ /* 0x000fe40003f26270 */
[----:B------:R-:W-:Y:S02]  /*5cb0*/  @!P0 SHF.R.U64 R8, R20, 0x10, R21 ;  /* 0x0000001014088819 */ /* 0x000fe40000001215 */
[----:B------:R-:W-:Y:S02]  /*5cc0*/  @!P0 SHF.R.U32.HI R9, RZ, 0x10, R23 ;  /* 0x00000010ff098819 */ /* 0x000fe40000011617 */
[--C-:B------:R-:W-:Y:S02]  /*5cd0*/  @!P0 SHF.R.U64 R30, R64, 0x10, R65.reuse ;  /* 0x00000010401e8819 */ /* 0x100fe40000001241 */
[----:B------:R-:W-:Y:S02]  /*5ce0*/  @!P0 SHF.R.U32.HI R21, RZ, 0x10, R65 ;  /* 0x00000010ff158819 */ /* 0x000fe40000011641 */
[--C-:B------:R-:W-:Y:S02]  /*5cf0*/  @!P0 SHF.R.U32.HI R23, RZ, 0x10, R67.reuse ;  /* 0x00000010ff178819 */ /* 0x100fe40000011643 */
[----:B------:R-:W-:Y:S01]  /*5d00*/  @!P0 SHF.R.U64 R34, R66, 0x10, R67 ;  /* 0x0000001042228819 */ /* 0x000fe20000001243 */
[----:B------:R-:W-:Y:S01]  /*5d10*/  @!P0 HADD2.F32 R21, -RZ, R21.H0_H0 ;  /* 0x20000015ff158230 */ /* 0x000fe20000004100 */
[----:B------:R-:W-:Y:S01]  /*5d20*/  @!P1 IADD3 R0, P3, P2, R94, R0, R98 ;  /* 0x000000005e009210 */ /* 0x000fe20007a7e062 */
[----:B------:R-:W-:Y:S02]  /*5d30*/  @!P0 HADD2.F32 R41, -RZ, R23.H0_H0 ;  /* 0x20000017ff298230 */ /* 0x000fe40000004100 */
[----:B------:R-:W-:Y:S01]  /*5d40*/  @!P0 HADD2.F32 R23, -RZ, R72.H1_H1 ;  /* 0x30000048ff178230 */ /* 0x000fe20000004100 */
[----:B------:R-:W-:Y:S01]  /*5d50*/  @!P1 IADD3.X R2, R96, R2, R121, P3, P2 ;  /* 0x0000000260029210 */ /* 0x000fe20001fe4479 */
[----:B------:R-:W-:Y:S01]  /*5d60*/  @!P0 HADD2.F32 R34, -RZ, R34.H0_H0 ;  /* 0x20000022ff228230 */ /* 0x000fe20000004100 */
[C---:B------:R-:W-:Y:S04]  /*5d70*/  LEA R52, P2, R3.reuse, c[0x0][0x1c8], 0x1 ;  /* 0x0000720003347a11 */ /* 0x040fe800078408ff */
[----:B------:R-:W-:Y:S01]  /*5d80*/  LEA.HI.X R53, R3, c[0x0][0x1cc], R4, 0x1, P2 ;  /* 0x0000730003357a11 */ /* 0x000fe200010f0c04 */
[--C-:B------:R-:W-:Y:S01]  /*5d90*/  @!P0 HADD2.F32 R3, -RZ, R36.reuse.H1_H1 ;  /* 0x30000024ff038230 */ /* 0x100fe20000004100 */
[C---:B------:R-:W-:Y:S04]  /*5da0*/  @!P1 LEA R50, P2, R0.reuse, c[0x0][0x1c8], 0x1 ;  /* 0x0000720000329a11 */ /* 0x040fe800078408ff */
[----:B------:R-:W-:Y:S01]  /*5db0*/  @!P1 LEA.HI.X R51, R0, c[0x0][0x1cc], R2, 0x1, P2 ;  /* 0x0000730000339a11 */ /* 0x000fe200010f0c02 */
[----:B------:R-:W-:Y:S02]  /*5dc0*/  @!P0 HADD2.F32 R0, -RZ, R36.H0_H0 ;  /* 0x20000024ff008230 */ /* 0x000fe40000004100 */
        /* <DEDUP_REMOVED lines=17> */
[----:B------:R-:W-:Y:S01]  /*5ee0*/  @!P0 HADD2.F32 R5, -RZ, R8.H0_H0 ;  /* 0x20000008ff058230 */ /* 0x000fe20000004100 */
[C---:B------:R-:W-:Y:S01]  /*5ef0*/  @!P0 FFMA.FTZ R55, R4.reuse, R19, -R20 ;  /* 0x0000001304378223 */ /* 0x040fe20000010814 */
[----:B------:R-:W-:Y:S01]  /*5f00*/  @!P0 HADD2.F32 R16, -RZ, R22.H1_H1 ;  /* 0x30000016ff108230 */ /* 0x000fe20000004100 */
[----:B------:R-:W-:Y:S01]  /*5f10*/  @!P0 IMAD.MOV.U32 R11, RZ, RZ, R47 ;  /* 0x000000ffff0b8224 */ /* 0x000fe200078e002f */
[----:B------:R-:W-:Y:S01]  /*5f20*/  @!P0 HADD2.F32 R20, -RZ, R17.H1_H1 ;  /* 0x30000011ff148230 */ /* 0x000fe20000004100 */
[----:B------:R-:W-:Y:S01]  /*5f30*/  @!P0 FMUL.FTZ R3, R4, R3 ;  /* 0x0000000304038220 */ /* 0x000fe20000410000 */
[----:B------:R-:W-:Y:S01]  /*5f40*/  @!P0 HADD2.F32 R17, -RZ, R30.H0_H0 ;  /* 0x2000001eff118230 */ /* 0x000fe20000004100 */
[-C--:B------:R-:W-:Y:S01]  /*5f50*/  @!P0 FMUL.FTZ R22, R16, R5.reuse ;  /* 0x0000000510168220 */ /* 0x080fe20000410000 */
[--C-:B------:R-:W-:Y:S01]  /*5f60*/  @!P0 HADD2.F32 R35, -RZ, R11.reuse.H0_H0 ;  /* 0x2000000bff238230 */ /* 0x100fe20000004100 */
[-C--:B------:R-:W-:Y:S01]  /*5f70*/  @!P0 FMUL.FTZ R8, R20, R2.reuse ;  /* 0x0000000214088220 */ /* 0x080fe20000410000 */
[----:B------:R-:W-:Y:S01]  /*5f80*/  @!P0 HADD2.F32 R40, -RZ, R11.H1_H1 ;  /* 0x3000000bff288230 */ /* 0x000fe20000004100 */
[C---:B------:R-:W-:Y:S02]  /*5f90*/  @!P0 FMUL.FTZ R4, R6.reuse, R2 ;  /* 0x0000000206048220 */ /* 0x040fe40000410000 */
[C---:B------:R-:W-:Y:S01]  /*5fa0*/  @!P0 FMUL.FTZ R2, R7.reuse, R5 ;  /* 0x0000000507028220 */ /* 0x040fe20000410000 */
[----:B------:R-:W-:Y:S01]  /*5fb0*/  @!P0 MOV R5, R15 ;  /* 0x0000000f00058202 */ /* 0x000fe20000000f00 */
[----:B------:R-:W-:Y:S01]  /*5fc0*/  @!P0 FFMA.FTZ R49, R7, R17, -R22 ;  /* 0x0000001107318223 */ /* 0x000fe20000010816 */
        /* <DEDUP_REMOVED lines=13> */
[C---:B------:R-:W-:Y:S02]  /*60a0*/  @!P0 FMUL.FTZ R8, R5.reuse, R6 ;  /* 0x0000000605088220 */ /* 0x040fe40000410000 */
[----:B------:R-:W-:Y:S01]  /*60b0*/  @!P0 IMAD.MOV.U32 R6, RZ, RZ, R14 ;  /* 0x000000ffff068224 */ /* 0x000fe200078e000e */
[----:B------:R-:W-:Y:S01]  /*60c0*/  @!P0 HADD2.F32 R22, -RZ, R11.H0_H0 ;  /* 0x2000000bff168230 */ /* 0x000fe20000004100 */
[----:B------:R-:W-:Y:S01]  /*60d0*/  @!P0 FFMA.FTZ R43, R5, R41, -R9 ;  /* 0x00000029052b8223 */ /* 0x000fe20000010809 */
[----:B------:R-:W-:Y:S01]  /*60e0*/  @!P0 HADD2.F32 R9, -RZ, R10.H0_H0 ;  /* 0x2000000aff098230 */ /* 0x000fe20000004100 */
[----:B------:R-:W-:Y:S01]  /*60f0*/  @!P0 FFMA.FTZ R3, R18, R19, R3 ;  /* 0x0000001312038223 */ /* 0x000fe20000010003 */
[----:B------:R-:W-:Y:S01]  /*6100*/  @!P0 HADD2.F32 R5, -RZ, R37.H1_H1 ;  /* 0x30000025ff058230 */ /* 0x000fe20000004100 */
[----:B------:R-:W-:Y:S01]  /*6110*/  @!P0 FFMA.FTZ R4, R20, R21, R4 ;  /* 0x0000001514048223 */ /* 0x000fe20000010004 */
[----:B------:R-:W-:Y:S01]  /*6120*/  @!P0 F2FP.PACK_AB R16, R43, R48 ;  /* 0x000000302b10823e */ /* 0x000fe200000000ff */
[----:B------:R-:W-:Y:S02]  /*6130*/  @!P0 HADD2.F32 R30, -RZ, R11.H1_H1 ;  /* 0x3000000bff1e8230 */ /* 0x000fe40000004100 */
[--C-:B------:R-:W-:Y:S01]  /*6140*/  @!P0 HADD2.F32 R11, -RZ, R6.reuse.H0_H0 ;  /* 0x20000006ff0b8230 */ /* 0x100fe20000004100 */
[----:B------:R-:W-:Y:S01]  /*6150*/  @!P0 MOV R15, R16 ;  /* 0x00000010000f8202 */ /* 0x000fe20000000f00 */
[----:B------:R-:W-:Y:S01]  /*6160*/  @!P0 HADD2.F32 R10, -RZ, R6.H1_H1 ;  /* 0x30000006ff0a8230 */ /* 0x000fe20000004100 */
[----:B------:R-:W-:Y:S01]  /*6170*/  @!P0 FMUL.FTZ R6, R22, R5 ;  /* 0x0000000516068220 */ /* 0x000fe20000410000 */
[----:B------:R-:W-:Y:S01]  /*6180*/  @!P0 F2FP.PACK_AB R3, R4, R3 ;  /* 0x000000030403823e */ /* 0x000fe200000000ff */
[----:B------:R-:W-:Y:S02]  /*6190*/  @!P0 FMUL.FTZ R37, R30, R9 ;  /* 0x000000091e258220 */ /* 0x000fe40000410000 */
        /* <DEDUP_REMOVED lines=21> */
.L_x_87:
[----:B------:R-:W-:Y:S05]  /*62f0*/  BSYNC B0 ;  /* 0x0000000000007941 */ /* 0x000fea0003800000 */
.L_x_86:
[----:B------:R-:W-:Y:S05]  /*6300*/  IADD3 R54, P1, R184, R86, RZ ;  /* 0x00000056b8367210 */ /* 0x000fea0007f3e0ff */
[----:B------:R-:W-:Y:S01]  /*6310*/  IMAD.X R55, R90, 0x1, R155, P1 ;  /* 0x000000015a377824 */ /* 0x000fe200008e069b */
[----:B------:R-:W-:Y:S11]  /*6320*/  ISETP.GE.OR P1, PT, R167, R76, P5 ;  /* 0x0000004ca700720c */ /* 0x000ff60002f26670 */
[----:B------:R-:W-:Y:S02]  /*6330*/  @!UPT UIADD3 URZ, URZ, URZ, URZ ;  /* 0x0000003f3f3ff290 */ /* 0x000fe4000fffe03f */
[----:B------:R-:W-:-:S05]  /*6340*/  @P1 BRA `(.L_x_79) ;  /* 0x00000bd000001947 */ /* 0x000fca0003800000 */
[----:B-----5:R-:W-:Y:S01]  /*6350*/  @!P0 SHF.R.U64 R4, R24, 0x10, R25 ;  /* 0x0000001018048819 */ /* 0x020fe20000001219 */
[----:B------:R-:W2:Y:S01]  /*6360*/  LDS.128 R40, [R145+0x8100] ;  /* 0x0081000091287984 */ /* 0x000ea20000000c00 */
[----:B------:R-:W-:Y:S01]  /*6370*/  IADD3 R2, P2, P1, R94, R54, R116 ;  /* 0x000000365e027210 */ /* 0x000fe2000795e074 */
[----:B------:R-:W-:Y:S01]  /*6380*/  @!P0 HADD2.F32 R3, -RZ, R38.H0_H0 ;  /* 0x20000026ff038230 */ /* 0x000fe20000004100 */
[----:B-1----:R-:W-:Y:S01]  /*6390*/  @!P0 SHF.R.U64 R12, R68, 0x10, R69 ;  /* 0x00000010440c8819 */ /* 0x002fe20000001245 */
[--C-:B------:R-:W-:Y:S01]  /*63a0*/  @!P0 HADD2.F32 R23, -RZ, R73.reuse.H0_H0 ;  /* 0x20000049ff178230 */ /* 0x100fe20000004100 */
[----:B------:R-:W-:Y:S01]  /*63b0*/  IADD3.X R5, R96, R55, R122, P2, P1 ;  /* 0x0000003760057210 */ /* 0x000fe200017e247a */
[----:B------:R-:W-:Y:S01]  /*63c0*/  @!P0 HADD2.F32 R4, -RZ, R4.H0_H0 ;  /* 0x20000004ff048230 */ /* 0x000fe20000004100 */
[----:B------:R-:W-:Y:S01]  /*63d0*/  LEA R50, P1, R2, c[0x0][0x1c8], 0x1 ;  /* 0x0000720002327a11 */ /* 0x000fe200078208ff */
[----:B------:R-:W1:Y:S01]  /*63e0*/  LDS.128 R8, [R150+0x8100] ;  /* 0x0081000096087984 */ /* 0x000e620000000c00 */
[----:B------:R-:W-:Y:S01]  /*63f0*/  @!P0 SHF.R.U64 R16, R26, 0x10, R27 ;  /* 0x000000101a108819 */ /* 0x000fe2000000121b */
[----:B------:R-:W-:Y:S01]  /*6400*/  @!P0 HADD2.F32 R19, -RZ, R73.H1_H1 ;  /* 0x30000049ff138230 */ /* 0x000fe20000004100 */
[----:B------:R-:W-:Y:S01]  /*6410*/  LEA.HI.X R51, R2, c[0x0][0x1cc], R5, 0x1, P1 ;  /* 0x0000730002337a11 */ /* 0x000fe200008f0c05 */
[----:B------:R-:W-:Y:S01]  /*6420*/  @!P0 HADD2.F32 R21, -RZ, R12.H0_H0 ;  /* 0x2000000cff158230 */ /* 0x000fe20000004100 */
[----:B------:R-:W-:Y:S01]  /*6430*/  @!P0 SHF.R.U32.HI R26, RZ, 0x10, R71 ;  /* 0x00000010ff1a8819 */ /* 0x000fe20000011647 */
[--C-:B------:R-:W-:Y:S01]  /*6440*/  @!P0 HADD2.F32 R36, -RZ, R74.reuse.H0_H0 ;  /* 0x2000004aff248230 */ /* 0x100fe20000004100 */
[----:B------:R-:W-:Y:S01]  /*6450*/  @!P0 SHF.R.U32.HI R15, RZ, 0x10, R27 ;  /* 0x00000010ff0f8819 */ /* 0x000fe2000001161b */
[----:B------:R-:W-:Y:S01]  /*6460*/  @!P0 HADD2.F32 R27, -RZ, R74.H1_H1 ;  /* 0x3000004aff1b8230 */ /* 0x000fe20000004100 */
[----:B------:R-:W-:Y:S01]  /*6470*/  @!P0 SHF.R.U32.HI R13, RZ, 0x10, R25 ;  /* 0x00000010ff0d8819 */ /* 0x000fe20000011619 */
[----:B------:R-:W-:Y:S01]  /*6480*/  @!P0 HADD2.F32 R14, -RZ, R39.H0_H0 ;  /* 0x20000027ff0e8230 */ /* 0x000fe20000004100 */
[----:B------:R-:W-:Y:S01]  /*6490*/  @!P0 SHF.R.U32.HI R25, RZ, 0x10, R69 ;  /* 0x00000010ff198819 */ /* 0x000fe20000011645 */
[----:B------:R-:W-:Y:S01]  /*64a0*/  @!P0 HADD2.F32 R17, -RZ, R15.H0_H0 ;  /* 0x2000000fff118230 */ /* 0x000fe20000004100 */
[----:B------:R-:W-:Y:S02]  /*64b0*/  @!P0 SHF.R.U64 R34, R70, 0x10, R71 ;  /* 0x0000001046228819 */ /* 0x000fe40000001247 */
[----:B------:R-:W-:Y:S01]  /*64c0*/  ISETP.GE.AND P1, PT, R98, c[0x0][0x1d4], PT ;  /* 0x0000750062007a0c */ /* 0x000fe20003f26270 */
[----:B------:R-:W-:Y:S02]  /*64d0*/  @!P0 HADD2.F32 R25, -RZ, R25.H0_H0 ;  /* 0x20000019ff198230 */ /* 0x000fe40000004100 */
[----:B------:R-:W-:Y:S01]  /*64e0*/  @!P0 HADD2.F32 R34, -RZ, R34.H0_H0 ;  /* 0x20000022ff228230 */ /* 0x000fe20000004100 */
[----:B--2---:R-:W-:Y:S01]  /*64f0*/  @!P0 IMAD.MOV.U32 R30, RZ, RZ, R42 ;  /* 0x000000ffff1e8224 */ /* 0x004fe200078e002a */
[----:B------:R-:W-:Y:S02]  /*6500*/  @!P0 MOV R24, R41 ;  /* 0x0000002900188202 */ /* 0x000fe40000000f00 */
[----:B------:R-:W-:Y:S03]  /*6510*/  @!P0 MOV R5, R40 ;  /* 0x0000002800058202 */ /* 0x000fe60000000f00 */
[----:B------:R-:W-:Y:S01]  /*6520*/  @!P0 HADD2.F32 R22, -RZ, R24.H0_H0 ;  /* 0x20000018ff168230 */ /* 0x000fe20000004100 */
[----:B-1----:R-:W-:Y:S01]  /*6530*/  @!P0 MOV R7, R9 ;  /* 0x0000000900078202 */ /* 0x002fe20000000f00 */
[--C-:B------:R-:W-:Y:S01]  /*6540*/  @!P0 HADD2.F32 R18, -RZ, R5.reuse.H0_H0 ;  /* 0x20000005ff128230 */ /* 0x100fe20000004100 */
[----:B------:R-:W-:Y:S02]  /*6550*/  @!P0 MOV R2, R8 ;  /* 0x0000000800028202 */ /* 0x000fe40000000f00 */
[-C--:B------:R-:W-:Y:S01]  /*6560*/  @!P0 FMUL.FTZ R6, R22, R3.reuse ;  /* 0x0000000316068220 */ /* 0x080fe20000410000 */
[----:B------:R-:W-:Y:S02]  /*6570*/  @!P0 HADD2.F32 R20, -RZ, R5.H1_H1 ;  /* 0x30000005ff148230 */ /* 0x000fe40000004100 */
[--C-:B------:R-:W-:Y:S02]  /*6580*/  @!P0 HADD2.F32 R0, -RZ, R7.reuse.H0_H0 ;  /* 0x20000007ff008230 */ /* 0x100fe40000004100 */
[----:B------:R-:W-:Y:S01]  /*6590*/  @!P0 HADD2.F32 R5, -RZ, R2.H1_H1 ;  /* 0x30000002ff058230 */ /* 0x000fe20000004100 */
[----:B------:R-:W-:Y:S01]  /*65a0*/  @!P0 FMUL.FTZ R12, R20, R4 ;  /* 0x00000004140c8220 */ /* 0x000fe20000410000 */
[----:B------:R-:W-:Y:S01]  /*65b0*/  @!P0 HADD2.F32 R7, -RZ, R7.H1_H1 ;  /* 0x30000007ff078230 */ /* 0x000fe20000004100 */
[C---:B------:R-:W-:Y:S01]  /*65c0*/  @!P0 FMUL.FTZ R3, R0.reuse, R3 ;  /* 0x0000000300038220 */ /* 0x040fe20000410000 */
[----:B------:R-:W-:Y:S01]  /*65d0*/  @!P0 HADD2.F32 R24, -RZ, R24.H1_H1 ;  /* 0x30000018ff188230 */ /* 0x000fe20000004100 */
[----:B------:R-:W-:Y:S01]  /*65e0*/  @!P0 FFMA.FTZ R56, R0, R23, -R6 ;  /* 0x0000001700388223 */ /* 0x000fe20000010806 */
[----:B------:R-:W-:Y:S01]  /*65f0*/  @!P0 HADD2.F32 R0, -RZ, R38.H1_H1 ;  /* 0x30000026ff008230 */ /* 0x000fe20000004100 */
[C---:B------:R-:W-:Y:S01]  /*6600*/  @!P0 FFMA.FTZ R52, R5.reuse, R21, -R12 ;  /* 0x0000001505348223 */ /* 0x040fe2000001080c */
[----:B------:R-:W-:Y:S02]  /*6610*/  @!P0 HADD2.F32 R6, -RZ, R2.H0_H0 ;  /* 0x20000002ff068230 */ /* 0x000fe40000004100 */
[----:B------:R-:W-:Y:S01]  /*6620*/  @!P0 HADD2.F32 R38, -RZ, R26.H0_H0 ;  /* 0x2000001aff268230 */ /* 0x000fe20000004100 */
[-C--:B------:R-:W-:Y:S01]  /*6630*/  @!P0 FMUL.FTZ R2, R18, R0.reuse ;  /* 0x0000000012028220 */ /* 0x080fe20000410000 */
[----:B------:R-:W-:Y:S01]  /*6640*/  @!P0 MOV R26, R43 ;  /* 0x0000002b001a8202 */ /* 0x000fe20000000f00 */
[C---:B------:R-:W-:Y:S01]  /*6650*/  @!P0 FMUL.FTZ R0, R6.reuse, R0 ;  /* 0x0000000006008220 */ /* 0x040fe20000410000 */
[----:B------:R-:W-:Y:S01]  /*6660*/  @!P0 HADD2.F32 R12, -RZ, R39.H1_H1 ;  /* 0x30000027ff0c8230 */ /* 0x000fe20000004100 */
[----:B------:R-:W-:Y:S01]  /*6670*/  @!P0 FFMA.FTZ R53, R6, R19, -R2 ;  /* 0x0000001306358223 */ /* 0x000fe20000010802 */
[----:B------:R-:W-:Y:S01]  /*6680*/  @!P0 MOV R6, R10 ;  /* 0x0000000a00068202 */ /* 0x000fe20000000f00 */
[----:B------:R-:W-:Y:S01]  /*6690*/  @!P0 FMUL.FTZ R2, R5, R4 ;  /* 0x0000000405028220 */ /* 0x000fe20000410000 */
[----:B------:R-:W-:Y:S01]  /*66a0*/  @!P0 MOV R5, R11 ;  /* 0x0000000b00058202 */ /* 0x000fe20000000f00 */
[----:B------:R-:W-:Y:S01]  /*66b0*/  @!P0 FFMA.FTZ R0, R18, R19, R0 ;  /* 0x0000001312008223 */ /* 0x000fe20000010000 */
[--C-:B------:R-:W-:Y:S01]  /*66c0*/  @!P0 HADD2.F32 R35, -RZ, R26.reuse.H0_H0 ;  /* 0x2000001aff238230 */ /* 0x100fe20000004100 */
[----:B------:R-:W-:Y:S01]  /*66d0*/  @!P0 FFMA.FTZ R2, R20, R21, R2 ;  /* 0x0000001514028223 */ /* 0x000fe20000010002 */
[----:B------:R-:W-:Y:S01]  /*66e0*/  @!P0 HADD2.F32 R37, -RZ, R26.H1_H1 ;  /* 0x3000001aff258230 */ /* 0x000fe20000004100 */
[----:B------:R-:W-:Y:S01]  /*66f0*/  @!P0 FFMA.FTZ R3, R22, R23, R3 ;  /* 0x0000001716038223 */ /* 0x000fe20000010003 */
[--C-:B------:R-:W-:Y:S01]  /*6700*/  @!P0 HADD2.F32 R26, -RZ, R30.reuse.H0_H0 ;  /* 0x2000001eff1a8230 */ /* 0x100fe20000004100 */
[----:B------:R-:W-:Y:S01]  /*6710*/  @!P0 FMUL.FTZ R44, R35, R14 ;  /* 0x0000000e232c8220 */ /* 0x000fe20000410000 */
[----:B------:R-:W-:Y:S01]  /*6720*/  @!P0 HADD2.F32 R30, -RZ, R30.H1_H1 ;  /* 0x3000001eff1e8230 */ /* 0x000fe20000004100 */
[----:B------:R-:W-:Y:S01]  /*6730*/  @!P0 FMUL.FTZ R39, R37, R17 ;  /* 0x0000001125278220 */ /* 0x000fe20000410000 */
[----:B------:R-:W-:Y:S01]  /*6740*/  @!P0 HADD2.F32 R4, -RZ, R13.H0_H0 ;  /* 0x2000000dff048230 */ /* 0x000fe20000004100 */
[----:B------:R-:W-:Y:S01]  /*6750*/  @!P0 FMUL.FTZ R46, R26, R12 ;  /* 0x0000000c1a2e8220 */ /* 0x000fe20000410000 */
[----:B------:R-:W-:Y:S01]  /*6760*/  @!P0 HADD2.F32 R13, -RZ, R16.H0_H0 ;  /* 0x20000010ff0d8230 */ /* 0x000fe20000004100 */
[----:B------:R-:W-:Y:S01]  /*6770*/  @!P0 F2FP.PACK_AB R0, R2, R0 ;  /* 0x000000000200823e */ /* 0x000fe200000000ff */
[--C-:B------:R-:W-:Y:S01]  /*6780*/  @!P0 HADD2.F32 R16, -RZ, R5.reuse.H0_H0 ;  /* 0x20000005ff108230 */ /* 0x100fe20000004100 */
[----:B------:R-:W-:Y:S01]  /*6790*/  @!P0 FMUL.FTZ R47, R24, R4 ;  /* 0x00000004182f8220 */ /* 0x000fe20000410000 */
[----:B------:R-:W-:Y:S01]  /*67a0*/  @!P0 HADD2.F32 R15, -RZ, R5.H1_H1 ;  /* 0x30000005ff0f8230 */ /* 0x000fe20000004100 */
[----:B------:R-:W-:Y:S01]  /*67b0*/  @!P0 FMUL.FTZ R45, R30, R13 ;  /* 0x0000000d1e2d8220 */ /* 0x000fe20000410000 */
[--C-:B------:R-:W-:Y:S01]  /*67c0*/  @!P0 HADD2.F32 R5, -RZ, R6.reuse.H0_H0 ;  /* 0x20000006ff058230 */ /* 0x100fe20000004100 */
[----:B------:R-:W-:Y:S01]  /*67d0*/  @!P0 FFMA.FTZ R44, R16, R36, -R44 ;  /* 0x00000024102c8223 */ /* 0x000fe2000001082c */
[----:B------:R-:W-:Y:S01]  /*67e0*/  @!P0 HADD2.F32 R6, -RZ, R6.H1_H1 ;  /* 0x30000006ff068230 */ /* 0x000fe20000004100 */
[----:B------:R-:W-:Y:S01]  /*67f0*/  @!P0 FFMA.FTZ R39, R15, R38, -R39 ;  /* 0x000000260f278223 */ /* 0x000fe20000010827 */
[----:B------:R-:W-:Y:S01]  /*6800*/  @!P0 MOV R40, R0 ;  /* 0x0000000000288202 */ /* 0x000fe20000000f00 */
[----:B------:R-:W-:Y:S02]  /*6810*/  @!P0 FFMA.FTZ R49, R7, R25, -R47 ;  /* 0x0000001907318223 */ /* 0x000fe4000001082f */
[----:B------:R-:W-:Y:S01]  /*6820*/  @!P0 FFMA.FTZ R48, R5, R27, -R46 ;  /* 0x0000001b05308223 */ /* 0x000fe2000001082e */
[----:B------:R-:W-:Y:S01]  /*6830*/  @!P0 F2FP.PACK_AB R44, R39, R44 ;  /* 0x0000002c272c823e */ /* 0x000fe200000000ff */
[----:B------:R-:W-:Y:S01]  /*6840*/  @!P0 FFMA.FTZ R47, R6, R34, -R45 ;  /* 0x00000022062f8223 */ /* 0x000fe2000001082d */
[----:B------:R-:W-:Y:S01]  /*6850*/  @!P0 F2FP.PACK_AB R46, R49, R56 ;  /* 0x00000038312e823e */ /* 0x000fe200000000ff */
[----:B------:R-:W-:Y:S01]  /*6860*/  @!P0 FMUL.FTZ R4, R7, R4 ;  /* 0x0000000407048220 */ /* 0x000fe20000410000 */
[----:B------:R-:W-:Y:S01]  /*6870*/  @!P0 F2FP.PACK_AB R45, R52, R53 ;  /* 0x00000035342d823e */ /* 0x000fe200000000ff */
[----:B------:R-:W-:Y:S01]  /*6880*/  @!P0 IMAD.MOV.U32 R11, RZ, RZ, R44 ;  /* 0x000000ffff0b8224 */ /* 0x000fe200078e002c */
[----:B------:R-:W-:Y:S01]  /*6890*/  @!P0 F2FP.PACK_AB R39, R47, R48 ;  /* 0x000000302f27823e */ /* 0x000fe200000000ff */
[----:B------:R-:W-:Y:S01]  /*68a0*/  @!P0 FMUL.FTZ R5, R5, R12 ;  /* 0x0000000c05058220 */ /* 0x000fe20000410000 */
[----:B------:R-:W-:Y:S01]  /*68b0*/  @!P0 MOV R8, R45 ;  /* 0x0000002d00088202 */ /* 0x000fe20000000f00 */
[----:B------:R-:W-:Y:S01]  /*68c0*/  @!P0 FMUL.FTZ R6, R6, R13 ;  /* 0x0000000d06068220 */ /* 0x000fe20000410000 */
[----:B------:R-:W-:Y:S01]  /*68d0*/  @!P0 MOV R9, R46 ;  /* 0x0000002e00098202 */ /* 0x000fe20000000f00 */
[----:B------:R-:W-:Y:S01]  /*68e0*/  @!P0 FFMA.FTZ R4, R24, R25, R4 ;  /* 0x0000001918048223 */ /* 0x000fe20000010004 */
[----:B------:R-:W-:Y:S01]  /*68f0*/  @!P0 MOV R10, R39 ;  /* 0x00000027000a8202 */ /* 0x000fe20000000f00 */
[----:B------:R-:W-:Y:S02]  /*6900*/  @!P0 FMUL.FTZ R7, R16, R14 ;  /* 0x0000000e10078220 */ /* 0x000fe40000410000 */
[----:B------:R-:W-:Y:S01]  /*6910*/  @!P0 FFMA.FTZ R5, R26, R27, R5 ;  /* 0x0000001b1a058223 */ /* 0x000fe20000010005 */
[----:B------:R-:W-:Y:S01]  /*6920*/  @!P0 F2FP.PACK_AB R3, R4, R3 ;  /* 0x000000030403823e */ /* 0x000fe200000000ff */
[----:B------:R1:W-:Y:S01]  /*6930*/  STG.E.128 [R50.64], R8 ;  /* 0x0000000832007986 */ /* 0x0003e2000c101d08 */
[----:B------:R-:W-:Y:S02]  /*6940*/  @!P0 FFMA.FTZ R6, R30, R34, R6 ;  /* 0x000000221e068223 */ /* 0x000fe40000010006 */
[----:B------:R-:W-:Y:S01]  /*6950*/  @!P0 MOV R41, R3 ;  /* 0x0000000300298202 */ /* 0x000fe20000000f00 */
[----:B------:R-:W-:Y:S02]  /*6960*/  @!P0 FFMA.FTZ R7, R35, R36, R7 ;  /* 0x0000002423078223 */ /* 0x000fe40000010007 */
[----:B------:R-:W-:Y:S04]  /*6970*/  @!P0 F2FP.PACK_AB R5, R6, R5 ;  /* 0x000000050605823e */ /* 0x000fe800000000ff */
[----:B------:R-:W-:Y:S01]  /*6980*/  @!P0 MOV R42, R5 ;  /* 0x00000005002a8202 */ /* 0x000fe20000000f00 */
[----:B-1----:R-:W-:Y:S04]  /*6990*/  @!P0 FMUL.FTZ R8, R15, R17 ;  /* 0x000000110f088220 */ /* 0x002fe80000410000 */
[----:B------:R-:W-:Y:S05]  /*69a0*/  @!P0 FFMA.FTZ R8, R37, R38, R8 ;  /* 0x0000002625088223 */ /* 0x000fea0000010008 */
[----:B------:R-:W-:Y:S04]  /*69b0*/  @!P0 F2FP.PACK_AB R7, R8, R7 ;  /* 0x000000070807823e */ /* 0x000fe800000000ff */
[----:B------:R-:W-:Y:S01]  /*69c0*/  @!P0 MOV R43, R7 ;  /* 0x00000007002b8202 */ /* 0x000fe20000000f00 */
[----:B------:R-:W-:-:S05]  /*69d0*/  @P1 BRA `(.L_x_79) ;  /* 0x0000054000001947 */ /* 0x000fca0003800000 */
[----:B------:R-:W-:Y:S04]  /*69e0*/  IADD3 R0, P1, P0, R94, R54, R98 ;  /* 0x000000365e007210 */ /* 0x000fe8000783e062 */
[----:B------:R-:W-:Y:S02]  /*69f0*/  IADD3.X R3, R96, R55, R121, P1, P0 ;  /* 0x0000003760037210 */ /* 0x000fe40000fe0479 */
[C---:B------:R-:W-:Y:S04]  /*6a00*/  LEA R2, P0, R0.reuse, c[0x0][0x1c8], 0x1 ;  /* 0x0000720000027a11 */ /* 0x040fe800078008ff */
[----:B------:R-:W-:Y:S05]  /*6a10*/  LEA.HI.X R3, R0, c[0x0][0x1cc], R3, 0x1, P0 ;  /* 0x0000730000037a11 */ /* 0x000fea00000f0c03 */
[----:B------:R1:W-:Y:S01]  /*6a20*/  STG.E.128 [R2.64], R40 ;  /* 0x0000002802007986 */ /* 0x0003e2000c101d08 */
[----:B------:R-:W-:-:S05]  /*6a30*/  BRA `(.L_x_79) ;  /* 0x000004e000007947 */ /* 0x000fca0003800000 */
.L_x_57:
[----:B------:R-:W-:Y:S01]  /*6a40*/  IMAD R0, R92, -0x80, R127 ;  /* 0xffffff805c007824 */ /* 0x000fe200078e027f */
[----:B------:R-:W-:Y:S04]  /*6a50*/  BSSY B0, `(.L_x_88) ;  /* 0x0000012000007945 */ /* 0x000fe80003800000 */
[----:B------:R-:W-:Y:S04]  /*6a60*/  IMNMX R6, R0, 0x80, PT ;  /* 0x0000008000067817 */ /* 0x000fe80003800200 */
[----:B------:R-:W-:Y:S11]  /*6a70*/  ISETP.GE.AND P0, PT, R97, R6, PT ;  /* 0x000000066100720c */ /* 0x000ff60003f06270 */
[----:B------:R-:W-:Y:S02]  /*6a80*/  @!UPT UIADD3 URZ, URZ, URZ, URZ ;  /* 0x0000003f3f3ff290 */ /* 0x000fe4000fffe03f */
[----:B------:R-:W-:-:S05]  /*6a90*/  @P0 BRA `(.L_x_89) ;  /* 0x000000d000000947 */ /* 0x000fca0003800000 */
[----:B------:R-:W1:Y:S01]  /*6aa0*/  @!P5 LDS.128 R12, [R75+0x8100] ;  /* 0x008100004b0cd984 */ /* 0x000e620000000c00 */
[----:B------:R-:W-:Y:S02]  /*6ab0*/  ISETP.GE.AND P1, PT, R93, c[0x0][0x1d4], PT ;  /* 0x000075005d007a0c */ /* 0x000fe40003f26270 */
[-C--:B------:R-:W-:Y:S05]  /*6ac0*/  @!P5 IADD3 R0, P0, R115, R86.reuse, RZ ;  /* 0x000000567300d210 */ /* 0x080fea0007f1e0ff */
[----:B------:R-:W-:Y:S01]  /*6ad0*/  @!P5 IMAD.X R2, R114, 0x1, R90, P0 ;  /* 0x000000017202d824 */ /* 0x000fe200000e065a */
[C---:B------:R-:W-:Y:S04]  /*6ae0*/  @!P5 LEA R4, P0, R0.reuse, c[0x0][0x1c8], 0x1 ;  /* 0x000072000004da11 */ /* 0x040fe800078008ff */
[----:B------:R-:W-:Y:S01]  /*6af0*/  @!P5 LEA.HI.X R5, R0, c[0x0][0x1cc], R2, 0x1, P0 ;  /* 0x000073000005da11 */ /* 0x000fe200000f0c02 */
[----:B------:R-:W2:Y:S01]  /*6b00*/  @!P1 LDS.128 R8, [R75+0xc100] ;  /* 0x00c100004b089984 */ /* 0x000ea20000000c00 */
[----:B------:R-:W-:Y:S05]  /*6b10*/  @!P1 IADD3 R0, P0, R119, R86, RZ ;  /* 0x0000005677009210 */ /* 0x000fea0007f1e0ff */
[----:B------:R-:W-:Y:S01]  /*6b20*/  @!P1 IMAD.X R3, R90, 0x1, R118, P0 ;  /* 0x000000015a039824 */ /* 0x000fe200000e0676 */
[C---:B------:R-:W-:Y:S04]  /*6b30*/  @!P1 LEA R2, P0, R0.reuse, c[0x0][0x1c8], 0x1 ;  /* 0x0000720000029a11 */ /* 0x040fe800078008ff */
[----:B------:R-:W-:Y:S01]  /*6b40*/  @!P1 LEA.HI.X R3, R0, c[0x0][0x1cc], R3, 0x1, P0 ;  /* 0x0000730000039a11 */ /* 0x000fe200000f0c03 */
[----:B-1----:R1:W-:Y:S04]  /*6b50*/  @!P5 STG.E.128 [R4.64], R12 ;  /* 0x0000000c0400d986 */ /* 0x0023e8000c101d08 */
[----:B--2---:R1:W-:Y:S04]  /*6b60*/  @!P1 STG.E.128 [R2.64], R8 ;  /* 0x0000000802009986 */ /* 0x0043e8000c101d08 */
.L_x_89:
[----:B------:R-:W-:Y:S05]  /*6b70*/  BSYNC B0 ;  /* 0x0000000000007941 */ /* 0x000fea0003800000 */
.L_x_88:
[----:B------:R-:W-:Y:S01]  /*6b80*/  ISETP.GE.AND P0, PT, R169, R6, PT ;  /* 0x00000006a900720c */ /* 0x000fe20003f06270 */
[----:B------:R-:W-:Y:S01]  /*6b90*/  @!UPT UIADD3 URZ, URZ, URZ, URZ ;  /* 0x0000003f3f3ff290 */ /* 0x000fe2000fffe03f */
[----:B------:R-:W-:Y:S11]  /*6ba0*/  BSSY B0, `(.L_x_90) ;  /* 0x0000011000007945 */ /* 0x000ff60003800000 */
[----:B------:R-:W-:-:S05]  /*6bb0*/  @P0 BRA `(.L_x_91) ;  /* 0x000000f000000947 */ /* 0x000fca0003800000 */
[----:B-1----:R-:W1:Y:S01]  /*6bc0*/  @!P5 LDS.128 R12, [R75+0x9100] ;  /* 0x009100004b0cd984 */ /* 0x002e620000000c00 */
[----:B------:R-:W-:Y:S02]  /*6bd0*/  ISETP.GE.AND P1, PT, R93, c[0x0][0x1d4], PT ;  /* 0x000075005d007a0c */ /* 0x000fe40003f26270 */
[----:B------:R-:W-:Y:S05]  /*6be0*/  IADD3 R2, P0, R210, R86, RZ ;  /* 0x00000056d2027210 */ /* 0x000fea0007f1e0ff */
[----:B------:R-:W-:Y:S01]  /*6bf0*/  IMAD.X R0, R190, 0x1, R90, P0 ;  /* 0x00000001be007824 */ /* 0x000fe200000e065a */
[----:B------:R-:W-:Y:S05]  /*6c00*/  @!P5 IADD3 R3, P0, R115, R2, RZ ;  /* 0x000000027303d210 */ /* 0x000fea0007f1e0ff */
[----:B------:R-:W2:Y:S01]  /*6c10*/  @!P1 LDS.128 R8, [R75+0xd100] ;  /* 0x00d100004b089984 */ /* 0x000ea20000000c00 */
[----:B------:R-:W-:Y:S01]  /*6c20*/  @!P5 IMAD.X R5, R114, 0x1, R0, P0 ;  /* 0x000000017205d824 */ /* 0x000fe200000e0600 */
[C---:B------:R-:W-:Y:S04]  /*6c30*/  @!P5 LEA R4, P0, R3.reuse, c[0x0][0x1c8], 0x1 ;  /* 0x000072000304da11 */ /* 0x040fe800078008ff */
[----:B------:R-:W-:Y:S02]  /*6c40*/  @!P5 LEA.HI.X R5, R3, c[0x0][0x1cc], R5, 0x1, P0 ;  /* 0x000073000305da11 */ /* 0x000fe400000f0c05 */
[----:B------:R-:W-:Y:S05]  /*6c50*/  @!P1 IADD3 R3, P0, R2, R119, RZ ;  /* 0x0000007702039210 */ /* 0x000fea0007f1e0ff */
[----:B------:R-:W-:Y:S01]  /*6c60*/  @!P1 IMAD.X R0, R0, 0x1, R118, P0 ;  /* 0x0000000100009824 */ /* 0x000fe200000e0676 */
[C---:B------:R-:W-:Y:S04]  /*6c70*/  @!P1 LEA R2, P0, R3.reuse, c[0x0][0x1c8], 0x1 ;  /* 0x0000720003029a11 */ /* 0x040fe800078008ff */
[----:B------:R-:W-:Y:S01]  /*6c80*/  @!P1 LEA.HI.X R3, R3, c[0x0][0x1cc], R0, 0x1, P0 ;  /* 0x0000730003039a11 */ /* 0x000fe200000f0c00 */
[----:B-1----:R1:W-:Y:S04]  /*6c90*/  @!P5 STG.E.128 [R4.64], R12 ;  /* 0x0000000c0400d986 */ /* 0x0023e8000c101d08 */
[----:B--2---:R1:W-:Y:S04]  /*6ca0*/  @!P1 STG.E.128 [R2.64], R8 ;  /* 0x0000000802009986 */ /* 0x0043e8000c101d08 */
.L_x_91:
[----:B------:R-:W-:Y:S05]  /*6cb0*/  BSYNC B0 ;  /* 0x0000000000007941 */ /* 0x000fea0003800000 */
.L_x_90:
        /* <DEDUP_REMOVED lines=19> */
.L_x_93:
[----:B------:R-:W-:Y:S05]  /*6df0*/  BSYNC B0 ;  /* 0x0000000000007941 */ /* 0x000fea0003800000 */
.L_x_92:
[----:B------:R-:W-:Y:S11]  /*6e00*/  ISETP.GE.AND P0, PT, R167, R6, PT ;  /* 0x00000006a700720c */ /* 0x000ff60003f06270 */
[----:B------:R-:W-:Y:S02]  /*6e10*/  @!UPT UIADD3 URZ, URZ, URZ, URZ ;  /* 0x0000003f3f3ff290 */ /* 0x000fe4000fffe03f */
        /* <DEDUP_REMOVED lines=16> */
.L_x_79:
[----:B------:R-:W-:Y:S05]  /*6f20*/  BSYNC B2 ;  /* 0x0000000000027941 */ /* 0x000fea0003800000 */
.L_x_56:
[C---:B-1----:R-:W-:Y:S01]  /*6f30*/  IMAD.SHL.U32 R14, R92.reuse, 0x80, RZ ;  /* 0x000000805c0e7824 */ /* 0x042fe200078e00ff */
[----:B------:R-:W-:Y:S01]  /*6f40*/  ISETP.NE.AND P6, PT, R165, RZ, PT ;  /* 0x000000ffa500720c */ /* 0x000fe20003fc5270 */
[----:B------:R-:W-:Y:S01]  /*6f50*/  BSSY B0, `(.L_x_94) ;  /* 0x0000051000007945 */ /* 0x000fe20003800000 */
[----:B------:R-:W-:Y:S01]  /*6f60*/  SHF.L.U64.HI R16, R92, 0x7, R99 ;  /* 0x000000075c107819 */ /* 0x000fe20000010263 */
[----:B-----5:R-:W-:Y:S01]  /*6f70*/  IMAD.IADD R5, R138, 0x1, -R14 ;  /* 0x000000018a057824 */ /* 0x020fe200078e0a0e */
[----:B------:R-:W-:Y:S04]  /*6f80*/  IADD3 R0, P0, R14, R154, RZ ;  /* 0x0000009a0e007210 */ /* 0x000fe80007f1e0ff */
[C---:B------:R-:W-:Y:S01]  /*6f90*/  ISETP.GE.AND P3, PT, R5.reuse, 0x1, PT ;  /* 0x000000010500780c */ /* 0x040fe20003f66270 */
[----:B------:R-:W-:Y:S01]  /*6fa0*/  IMAD.X R4, R16, 0x1, R164, P0 ;  /* 0x0000000110047824 */ /* 0x000fe200000e06a4 */
[C---:B------:R-:W-:Y:S02]  /*6fb0*/  ISETP.GE.AND P2, PT, R5.reuse, 0x21, PT ;  /* 0x000000210500780c */ /* 0x040fe40003f46270 */
[----:B------:R-:W-:Y:S09]  /*6fc0*/  ISETP.GE.AND P1, PT, R5, 0x41, PT ;  /* 0x000000410500780c */ /* 0x000ff20003f26270 */
[----:B------:R-:W-:Y:S01]  /*6fd0*/  @P3 IMAD R6, R4, c[0x0][0x258], RZ ;  /* 0x0000960004063a24 */ /* 0x000fe200078e02ff */
[-C--:B------:R-:W-:Y:S01]  /*6fe0*/  @P3 MOV R3, R113.reuse ;  /* 0x0000007100033202 */ /* 0x080fe20000000f00 */
[----:B------:R-:W-:Y:S01]  /*6ff0*/  @P3 IMAD.MOV.U32 R2, RZ, RZ, R102 ;  /* 0x000000ffff023224 */ /* 0x000fe200078e0066 */
[C---:B------:R-:W-:Y:S01]  /*7000*/  @P2 IADD3 R7, P0, R0.reuse, 0x20, RZ ;  /* 0x0000002000072810 */ /* 0x040fe20007f1e0ff */
[C---:B------:R-:W-:Y:S02]  /*7010*/  @P3 IMAD R6, R0.reuse, c[0x0][0x25c], R6 ;  /* 0x0000970000063a24 */ /* 0x040fe400078e0206 */
[C---:B------:R-:W-:Y:S01]  /*7020*/  @P3 IMAD.WIDE.U32 R2, R0.reuse, c[0x0][0x258], R2 ;  /* 0x0000960000023a25 */ /* 0x040fe200078e0002 */
[----:B------:R-:W-:Y:S02]  /*7030*/  @P2 IADD3.X R8, RZ, R4, RZ, P0, !PT ;  /* 0x00000004ff082210 */ /* 0x000fe400007fe4ff */
[----:B------:R-:W-:Y:S01]  /*7040*/  @P1 IADD3 R12, P0, R0, 0x40, RZ ;  /* 0x00000040000c1810 */ /* 0x000fe20007f1e0ff */
[----:B------:R-:W-:Y:S01]  /*7050*/  @P3 IMAD.IADD R6, R3, 0x1, R6 ;  /* 0x0000000103063824 */ /* 0x000fe200078e0206 */
[----:B------:R-:W-:Y:S03]  /*7060*/  @P2 MOV R3, R113 ;  /* 0x0000007100032202 */ /* 0x000fe60000000f00 */
[----:B------:R-:W-:Y:S01]  /*7070*/  @P1 IMAD.X R13, RZ, RZ, R4, P0 ;  /* 0x000000ffff0d1224 */ /* 0x000fe200000e0604 */
[C---:B------:R-:W-:Y:S04]  /*7080*/  @P3 LEA R10, P0, R2.reuse, c[0x0][0x250], 0x1 ;  /* 0x00009400020a3a11 */ /* 0x040fe800078008ff */
[----:B------:R-:W-:Y:S01]  /*7090*/  @P3 LEA.HI.X R11, R2, c[0x0][0x254], R6, 0x1, P0 ;  /* 0x00009500020b3a11 */ /* 0x000fe200000f0c06 */
[----:B------:R-:W-:Y:S02]  /*70a0*/  @P2 IMAD R6, R8, c[0x0][0x258], RZ ;  /* 0x0000960008062a24 */ /* 0x000fe400078e02ff */
[----:B------:R-:W-:Y:S02]  /*70b0*/  @P2 IMAD.MOV.U32 R2, RZ, RZ, R102 ;  /* 0x000000ffff022224 */ /* 0x000fe400078e0066 */
[C---:B------:R-:W-:Y:S02]  /*70c0*/  @P2 IMAD R6, R7.reuse, c[0x0][0x25c], R6 ;  /* 0x0000970007062a24 */ /* 0x040fe400078e0206 */
[----:B------:R-:W-:Y:S04]  /*70d0*/  @P2 IMAD.WIDE.U32 R2, R7, c[0x0][0x258], R2 ;  /* 0x0000960007022a25 */ /* 0x000fe800078e0002 */
[----:B------:R-:W-:Y:S01]  /*70e0*/  @P2 IMAD.IADD R6, R3, 0x1, R6 ;  /* 0x0000000103062824 */ /* 0x000fe200078e0206 */
[C---:B------:R-:W-:Y:S01]  /*70f0*/  @P2 LEA R8, P0, R2.reuse, c[0x0][0x250], 0x1 ;  /* 0x0000940002082a11 */ /* 0x040fe200078008ff */
[----:B------:R-:W-:Y:S03]  /*7100*/  @P1 IMAD.MOV.U32 R3, RZ, RZ, R113 ;  /* 0x000000ffff031224 */ /* 0x000fe600078e0071 */
[----:B------:R-:W-:Y:S02]  /*7110*/  @P2 LEA.HI.X R9, R2, c[0x0][0x254], R6, 0x1, P0 ;  /* 0x0000950002092a11 */ /* 0x000fe400000f0c06 */
[----:B------:R-:W-:Y:S02]  /*7120*/  ISETP.GE.AND P0, PT, R5, 0x61, PT ;  /* 0x000000610500780c */ /* 0x000fe40003f06270 */
[-C--:B------:R-:W-:Y:S05]  /*7130*/  @P1 MOV R2, R102.reuse ;  /* 0x0000006600021202 */ /* 0x080fea0000000f00 */
[----:B------:R-:W-:Y:S06]  /*7140*/  @P1 IMAD.WIDE.U32 R2, R12, c[0x0][0x258], R2 ;  /* 0x000096000c021a25 */ /* 0x000fec00078e0002 */
[----:B------:R-:W-:Y:S01]  /*7150*/  @P0 IADD3 R5, P4, R0, 0x60, RZ ;  /* 0x0000006000050810 */ /* 0x000fe20007f9e0ff */
[----:B------:R-:W-:Y:S04]  /*7160*/  @P1 IMAD R0, R13, c[0x0][0x258], RZ ;  /* 0x000096000d001a24 */ /* 0x000fe800078e02ff */
[----:B------:R-:W-:Y:S02]  /*7170*/  @P1 IMAD R0, R12, c[0x0][0x25c], R0 ;  /* 0x000097000c001a24 */ /* 0x000fe400078e0200 */
[----:B------:R-:W-:Y:S01]  /*7180*/  @P0 IMAD.X R4, RZ, RZ, R4, P4 ;  /* 0x000000ffff040224 */ /* 0x000fe200020e0604 */
[C---:B------:R-:W-:Y:S01]  /*7190*/  @P1 LEA R6, P4, R2.reuse, c[0x0][0x250], 0x1 ;  /* 0x0000940002061a11 */ /* 0x040fe200078808ff */
[----:B------:R-:W-:Y:S02]  /*71a0*/  @P1 IMAD.IADD R0, R3, 0x1, R0 ;  /* 0x0000000103001824 */ /* 0x000fe400078e0200 */
[----:B------:R-:W-:Y:S03]  /*71b0*/  @P0 IMAD.MOV.U32 R3, RZ, RZ, R113 ;  /* 0x000000ffff030224 */ /* 0x000fe600078e0071 */
[----:B------:R-:W-:Y:S01]  /*71c0*/  @P1 LEA.HI.X R7, R2, c[0x0][0x254], R0, 0x1, P4 ;  /* 0x0000950002071a11 */ /* 0x000fe200020f0c00 */
[----:B------:R-:W-:Y:S01]  /*71d0*/  @P0 IMAD R0, R4, c[0x0][0x258], RZ ;  /* 0x0000960004000a24 */ /* 0x000fe200078e02ff */
[----:B------:R-:W-:Y:S03]  /*71e0*/  @P0 MOV R2, R102 ;  /* 0x0000006600020202 */ /* 0x000fe60000000f00 */
[C---:B------:R-:W-:Y:S02]  /*71f0*/  @P0 IMAD R0, R5.reuse, c[0x0][0x25c], R0 ;  /* 0x0000970005000a24 */ /* 0x040fe400078e0200 */
[----:B------:R-:W-:Y:S04]  /*7200*/  @P0 IMAD.WIDE.U32 R2, R5, c[0x0][0x258], R2 ;  /* 0x0000960005020a25 */ /* 0x000fe800078e0002 */
[----:B------:R-:W-:Y:S01]  /*7210*/  @P0 IMAD.IADD R0, R3, 0x1, R0 ;  /* 0x0000000103000824 */ /* 0x000fe200078e0200 */
[C---:B------:R-:W-:Y:S04]  /*7220*/  @P0 LEA R4, P4, R2.reuse, c[0x0][0x250], 0x1 ;  /* 0x0000940002040a11 */ /* 0x040fe800078808ff */
[----:B------:R-:W-:Y:S02]  /*7230*/  @P0 LEA.HI.X R5, R2, c[0x0][0x254], R0, 0x1, P4 ;  /* 0x0000950002050a11 */ /* 0x000fe400020f0c00 */
[----:B------:R-:W-:Y:S02]  /*7240*/  ISETP.NE.AND P4, PT, R148, RZ, PT ;  /* 0x000000ff9400720c */ /* 0x000fe40003f85270 */
[----:B------:R-:W-:Y:S11]  /*7250*/  IADD3 R0, -R14, R127, RZ ;  /* 0x0000007f0e007210 */ /* 0x000ff60007ffe1ff */
[----:B------:R-:W-:Y:S01]  /*7260*/  @!PT LDS RZ, [RZ] ;  /* 0x00000000fffff984 */ /* 0x000fe20000000800 */
[----:B------:R-:W-:Y:S01]  /*7270*/  @!PT LDS RZ, [RZ] ;  /* 0x00000000fffff984 */ /* 0x000fe20000000800 */
[----:B------:R-:W-:Y:S01]  /*7280*/  @!PT LDS RZ, [RZ] ;  /* 0x00000000fffff984 */ /* 0x000fe20000000800 */
[----:B------:R1:W-:Y:S05]  /*7290*/  @P3 LDGSTS.E.BYPASS.LTC128B.128 [R75+0x100], [R10.64], !P4 ;  /* 0x001000000a4b3fae */ /* 0x0003ea000e101d48 */
[----:B------:R1:W-:Y:S05]  /*72a0*/  @P3 LDGSTS.E.BYPASS.LTC128B.128 [R75+0x4100], [R10.64+0x80], !P6 ;  /* 0x041000800a4b3fae */ /* 0x0003ea000f101d48 */
[----:B------:R1:W-:Y:S05]  /*72b0*/  @P2 LDGSTS.E.BYPASS.LTC128B.128 [R75+0x1100], [R8.64], !P4 ;  /* 0x01100000084b2fae */ /* 0x0003ea000e101d48 */
[----:B------:R1:W-:Y:S05]  /*72c0*/  @P2 LDGSTS.E.BYPASS.LTC128B.128 [R75+0x5100], [R8.64+0x80], !P6 ;  /* 0x05100080084b2fae */ /* 0x0003ea000f101d48 */
[----:B------:R2:W-:Y:S05]  /*72d0*/  @P1 LDGSTS.E.BYPASS.LTC128B.128 [R75+0x2100], [R6.64], !P4 ;  /* 0x02100000064b1fae */ /* 0x0005ea000e101d48 */
[----:B------:R2:W-:Y:S05]  /*72e0*/  @P1 LDGSTS.E.BYPASS.LTC128B.128 [R75+0x6100], [R6.64+0x80], !P6 ;  /* 0x06100080064b1fae */ /* 0x0005ea000f101d48 */
[----:B------:R1:W-:Y:S05]  /*72f0*/  @P0 LDGSTS.E.BYPASS.LTC128B.128 [R75+0x3100], [R4.64], !P4 ;  /* 0x03100000044b0fae */ /* 0x0003ea000e101d48 */
[----:B------:R1:W-:Y:S05]  /*7300*/  @P0 LDGSTS.E.BYPASS.LTC128B.128 [R75+0x7100], [R4.64+0x80], !P6 ;  /* 0x07100080044b0fae */ /* 0x0003ea000f101d48 */
[----:B------:R-:W0:Y:S01]  /*7310*/  LDGDEPBAR ;  /* 0x00000000000079af */ /* 0x000e220000000000 */
[----:B--2---:R-:W-:Y:S02]  /*7320*/  IMNMX R7, R0, 0x80, PT ;  /* 0x0000008000077817 */ /* 0x004fe40003800200 */
[----:B------:R-:W-:Y:S02]  /*7330*/  IADD3 R6, P0, R14, R162, RZ ;  /* 0x000000a20e067210 */ /* 0x000fe40007f1e0ff */
[----:B------:R-:W-:Y:S03]  /*7340*/  ISETP.GE.AND P1, PT, R97, R7, PT ;  /* 0x000000076100720c */ /* 0x000fe60003f26270 */
[----:B------:R-:W-:Y:S01]  /*7350*/  IMAD.X R16, R16, 0x1, R161, P0 ;  /* 0x0000000110107824 */ /* 0x000fe200000e06a1 */
[----:B------:R-:W-:Y:S04]  /*7360*/  DEPBAR.LE SB0, 0x0 ;  /* 0x000080000000791a */ /* 0x000fe80000000000 */
[----:B------:R-:W-:Y:S06]  /*7370*/  BAR.SYNC.DEFER_BLOCKING 0x0 ;  /* 0x0000000000007b1d */ /* 0x000fec0000010000 */
[----:B------:R-:W-:-:S05]  /*7380*/  @P1 BRA `(.L_x_95) ;  /* 0x000000d000001947 */ /* 0x000fca0003800000 */
[----:B-1----:R-:W1:Y:S01]  /*7390*/  @!P5 LDS.128 R12, [R75+0x100] ;  /* 0x000100004b0cd984 */ /* 0x002e620000000c00 */
[----:B------:R-:W-:Y:S01]  /*73a0*/  ISETP.GE.AND P0, PT, R93, c[0x0][0x1d4], PT ;  /* 0x000075005d007a0c */ /* 0x000fe20003f06270 */
[----:B------:R-:W-:Y:S01]  /*73b0*/  IMAD R0, R16, c[0x0][0x208], RZ ;  /* 0x0000820010007a24 */ /* 0x000fe200078e02ff */
[----:B------:R-:W-:Y:S02]  /*73c0*/  MOV R4, R100 ;  /* 0x0000006400047202 */ /* 0x000fe40000000f00 */
[----:B------:R-:W-:Y:S01]  /*73d0*/  MOV R5, R112 ;  /* 0x0000007000057202 */ /* 0x000fe20000000f00 */
[C---:B------:R-:W-:Y:S04]  /*73e0*/  IMAD R0, R6.reuse, c[0x0][0x20c], R0 ;  /* 0x0000830006007a24 */ /* 0x040fe800078e0200 */
[----:B------:R-:W-:Y:S04]  /*73f0*/  IMAD.WIDE.U32 R4, R6, c[0x0][0x208], R4 ;  /* 0x0000820006047a25 */ /* 0x000fe800078e0004 */
[----:B------:R-:W2:Y:S01]  /*7400*/  @!P0 LDS.128 R8, [R75+0x4100] ;  /* 0x004100004b088984 */ /* 0x000ea20000000c00 */
[C---:B------:R-:W-:Y:S02]  /*7410*/  LEA R2, P1, R4.reuse, c[0x0][0x1f8], 0x1 ;  /* 0x00007e0004027a11 */ /* 0x040fe400078208ff */
[----:B------:R-:W-:Y:S04]  /*7420*/  IADD3 R0, R5, R0, RZ ;  /* 0x0000000005007210 */ /* 0x000fe80007ffe0ff */
[----:B------:R-:W-:Y:S05]  /*7430*/  LEA.HI.X R3, R4, c[0x0][0x1fc], R0, 0x1, P1 ;  /* 0x00007f0004037a11 */ /* 0x000fea00008f0c00 */
[----:B-1----:R1:W-:Y:S04]  /*7440*/  @!P5 STG.E.128 [R2.64], R12 ;  /* 0x0000000c0200d986 */ /* 0x0023e8000c101d08 */
[----:B--2---:R1:W-:Y:S02]  /*7450*/  @!P0 STG.E.128 [R2.64+0x80], R8 ;  /* 0x0000800802008986 */ /* 0x0043e4000c101d08 */
.L_x_95:
[----:B-1----:R-:W-:Y:S05]  /*7460*/  BSYNC B0 ;  /* 0x0000000000007941 */ /* 0x002fea0003800000 */
.L_x_94:
[----:B------:R-:W-:Y:S01]  /*7470*/  ISETP.GE.AND P0, PT, R169, R7, PT ;  /* 0x00000007a900720c */ /* 0x000fe20003f06270 */
[----:B------:R-:W-:Y:S01]  /*7480*/  @!UPT UIADD3 URZ, URZ, URZ, URZ ;  /* 0x0000003f3f3ff290 */ /* 0x000fe2000fffe03f */
[----:B------:R-:W-:Y:S11]  /*7490*/  BSSY B0, `(.L_x_96) ;  /* 0x0000011000007945 */ /* 0x000ff60003800000 */
[----:B------:R-:W-:-:S05]  /*74a0*/  @P0 BRA `(.L_x_97) ;  /* 0x000000f000000947 */ /* 0x000fca0003800000 */
[----:B------:R-:W1:Y:S01]  /*74b0*/  @!P5 LDS.128 R12, [R75+0x1100] ;  /* 0x001100004b0cd984 */ /* 0x000e620000000c00 */
[----:B------:R-:W-:Y:S01]  /*74c0*/  ISETP.GE.AND P1, PT, R93, c[0x0][0x1d4], PT ;  /* 0x000075005d007a0c */ /* 0x000fe20003f26270 */
[----:B------:R-:W-:Y:S01]  /*74d0*/  IMAD.MOV.U32 R4, RZ, RZ, R100 ;  /* 0x000000ffff047224 */ /* 0x000fe200078e0064 */
[----:B------:R-:W-:Y:S02]  /*74e0*/  IADD3 R0, P0, R6, 0x20, RZ ;  /* 0x0000002006007810 */ /* 0x000fe40007f1e0ff */
[----:B------:R-:W-:Y:S03]  /*74f0*/  MOV R5, R112 ;  /* 0x0000007000057202 */ /* 0x000fe60000000f00 */
[----:B------:R-:W-:Y:S02]  /*7500*/  IMAD.X R2, RZ, RZ, R16, P0 ;  /* 0x000000ffff027224 */ /* 0x000fe400000e0610 */
[----:B------:R-:W-:Y:S04]  /*7510*/  IMAD.WIDE.U32 R4, R0, c[0x0][0x208], R4 ;  /* 0x0000820000047a25 */ /* 0x000fe800078e0004 */
[----:B------:R-:W2:Y:S01]  /*7520*/  @!P1 LDS.128 R8, [R75+0x5100] ;  /* 0x005100004b089984 */ /* 0x000ea20000000c00 */
[----:B------:R-:W-:Y:S04]  /*7530*/  IMAD R2, R2, c[0x0][0x208], RZ ;  /* 0x0000820002027a24 */ /* 0x000fe800078e02ff */
[----:B------:R-:W-:Y:S01]  /*7540*/  IMAD R0, R0, c[0x0][0x20c], R2 ;  /* 0x0000830000007a24 */ /* 0x000fe200078e0202 */
[C---:B------:R-:W-:Y:S04]  /*7550*/  LEA R2, P0, R4.reuse, c[0x0][0x1f8], 0x1 ;  /* 0x00007e0004027a11 */ /* 0x040fe800078008ff */
[----:B------:R-:W-:Y:S04]  /*7560*/  IADD3 R0, R5, R0, RZ ;  /* 0x0000000005007210 */ /* 0x000fe80007ffe0ff */
[----:B------:R-:W-:Y:S05]  /*7570*/  LEA.HI.X R3, R4, c[0x0][0x1fc], R0, 0x1, P0 ;  /* 0x00007f0004037a11 */ /* 0x000fea00000f0c00 */
[----:B-1----:R1:W-:Y:S04]  /*7580*/  @!P5 STG.E.128 [R2.64], R12 ;  /* 0x0000000c0200d986 */ /* 0x0023e8000c101d08 */
[----:B--2---:R1:W-:Y:S02]  /*7590*/  @!P1 STG.E.128 [R2.64+0x80], R8 ;  /* 0x0000800802009986 */ /* 0x0043e4000c101d08 */
.L_x_97:
[----:B------:R-:W-:Y:S05]  /*75a0*/  BSYNC B0 ;  /* 0x0000000000007941 */ /* 0x000fea0003800000 */
.L_x_96:
[----:B------:R-:W-:Y:S01]  /*75b0*/  ISETP.GE.AND P0, PT, R168, R7, PT ;  /* 0x00000007a800720c */ /* 0x000fe20003f06270 */
[----:B------:R-:W-:Y:S01]  /*75c0*/  @!UPT UIADD3 URZ, URZ, URZ, URZ ;  /* 0x0000003f3f3ff290 */ /* 0x000fe2000fffe03f */
[----:B------:R-:W-:Y:S11]  /*75d0*/  BSSY B0, `(.L_x_98) ;  /* 0x0000011000007945 */ /* 0x000ff60003800000 */
[----:B------:R-:W-:-:S05]  /*75e0*/  @P0 BRA `(.L_x_99) ;  /* 0x000000f000000947 */ /* 0x000fca0003800000 */
[----:B-1----:R-:W1:Y:S01]  /*75f0*/  @!P5 LDS.128 R12, [R75+0x2100] ;  /* 0x002100004b0cd984 */ /* 0x002e620000000c00 */
        /* <DEDUP_REMOVED lines=14> */
.L_x_99:
[----:B------:R-:W-:Y:S05]  /*76e0*/  BSYNC B0 ;  /* 0x0000000000007941 */ /* 0x000fea0003800000 */
.L_x_98:
        /* <DEDUP_REMOVED lines=19> */
.L_x_101:
[----:B------:R-:W-:Y:S05]  /*7820*/  BSYNC B0 ;  /* 0x0000000000007941 */ /* 0x000fea0003800000 */
.L_x_100:
[C---:B------:R-:W-:Y:S02]  /*7830*/  ISETP.GT.AND P0, PT, R92.reuse, R158, PT ;  /* 0x0000009e5c00720c */ /* 0x040fe40003f04270 */
[----:B------:R-:W-:Y:S11]  /*7840*/  IADD3 R92, R92, -0x1, RZ ;  /* 0xffffffff5c5c7810 */ /* 0x000ff60007ffe0ff */
[----:B-1----:R-:W-:Y:S01]  /*7850*/  @P0 SHF.R.S32.HI R2, RZ, 0x1f, R92 ;  /* 0x0000001fff020819 */ /* 0x002fe2000001145c */
[----:B------:R-:W-:Y:S02]  /*7860*/  @P0 IMAD R0, R200, R92, RZ ;  /* 0x0000005cc8000224 */ /* 0x000fe400078e02ff */
[----:B------:R-:W-:Y:S02]  /*7870*/  @P0 IMAD.MOV.U32 R4, RZ, RZ, R136 ;  /* 0x000000ffff040224 */ /* 0x000fe400078e0088 */
[----:B------:R-:W-:Y:S02]  /*7880*/  @P0 IMAD.MOV.U32 R5, RZ, RZ, R133 ;  /* 0x000000ffff050224 */ /* 0x000fe400078e0085 */
[-C--:B------:R-:W-:Y:S02]  /*7890*/  @P0 IMAD R0, R2, R208.reuse, R0 ;  /* 0x000000d002000224 */ /* 0x080fe400078e0200 */
[----:B------:R-:W-:Y:S04]  /*78a0*/  @P0 IMAD.WIDE.U32 R4, R92, R208, R4 ;  /* 0x000000d05c040225 */ /* 0x000fe800078e0004 */
[----:B------:R-:W-:Y:S01]  /*78b0*/  @P0 IMAD.IADD R0, R5, 0x1, R0 ;  /* 0x0000000105000824 */ /* 0x000fe200078e0200 */
[C---:B------:R-:W-:Y:S04]  /*78c0*/  @P0 LEA R2, P1, R4.reuse, c[0x0][0x220], 0x1 ;  /* 0x0000880004020a11 */ /* 0x040fe800078208ff */
[----:B------:R-:W-:Y:S02]  /*78d0*/  @P0 LEA.HI.X R3, R4, c[0x0][0x224], R0, 0x1, P1 ;  /* 0x0000890004030a11 */ /* 0x000fe400008f0c00 */
[----:B------:R-:W-:Y:S03]  /*78e0*/  @P0 IADD3 R12, P2, P1, R174, 0x80, R2 ;  /* 0x00000080ae0c0810 */ /* 0x000fe6000795e002 */
[----:B------:R-:W-:Y:S01]  /*78f0*/  @!PT LDS RZ, [RZ] ;  /* 0x00000000fffff984 */ /* 0x000fe20000000800 */
[----:B------:R-:W-:Y:S01]  /*7900*/  @!PT LDS RZ, [RZ] ;  /* 0x00000000fffff984 */ /* 0x000fe20000000800 */
[----:B------:R-:W-:Y:S01]  /*7910*/  @!PT LDS RZ, [RZ] ;  /* 0x00000000fffff984 */ /* 0x000fe20000000800 */
[----:B------:R1:W-:Y:S01]  /*7920*/  @P0 LDGSTS.E.BYPASS.LTC128B.128 [R75+0x8100], [R2.64], !P4 ;  /* 0x08100000024b0fae */ /* 0x0003e2000e101d48 */
[----:B------:R-:W-:Y:S02]  /*7930*/  @P0 IADD3.X R13, R170, RZ, R3, P2, P1 ;  /* 0x000000ffaa0d0210 */ /* 0x000fe400017e2403 */
[-C--:B------:R-:W-:Y:S01]  /*7940*/  @P0 IADD3 R6, P1, R2, R174.reuse, RZ ;  /* 0x000000ae02060210 */ /* 0x080fe20007f3e0ff */
[----:B------:R1:W-:Y:S04]  /*7950*/  @P0 LDGSTS.E.BYPASS.LTC128B.128 [R75+0xc100], [R2.64+0x80], !P6 ;  /* 0x0c100080024b0fae */ /* 0x0003e8000f101d48 */
[--C-:B------:R-:W-:Y:S01]  /*7960*/  @P0 IMAD.X R7, R3, 0x1, R170.reuse, P1 ;  /* 0x0000000103070824 */ /* 0x100fe200008e06aa */
[CC--:B------:R-:W-:Y:S04]  /*7970*/  @P0 IADD3 R4, P1, R6.reuse, R174.reuse, RZ ;  /* 0x000000ae06040210 */ /* 0x0c0fe80007f3e0ff */
[----:B------:R2:W-:Y:S01]  /*7980*/  @P0 LDGSTS.E.BYPASS.LTC128B.128 [R75+0x9100], [R6.64], !P4 ;  /* 0x09100000064b0fae */ /* 0x0005e2000e101d48 */
[C---:B------:R-:W-:Y:S01]  /*7990*/  @P0 IMAD.X R5, R7.reuse, 0x1, R170, P1 ;  /* 0x0000000107050824 */ /* 0x040fe200008e06aa */
[-C--:B------:R-:W-:Y:S02]  /*79a0*/  @P0 IADD3 R10, P1, R6, R131.reuse, RZ ;  /* 0x00000083060a0210 */ /* 0x080fe40007f3e0ff */
[----:B------:R2:W-:Y:S03]  /*79b0*/  @P0 LDGSTS.E.BYPASS.LTC128B.128 [R75+0xd100], [R12.64], !P6 ;  /* 0x0d1000000c4b0fae */ /* 0x0005e6000f101d48 */
[----:B------:R-:W-:Y:S01]  /*79c0*/  @P0 IMAD.X R11, R7, 0x1, R128, P1 ;  /* 0x00000001070b0824 */ /* 0x000fe200008e0680 */
[----:B------:R2:W-:Y:S01]  /*79d0*/  @P0 LDGSTS.E.BYPASS.LTC128B.128 [R75+0xa100], [R4.64], !P4 ;  /* 0x0a100000044b0fae */ /* 0x0005e2000e101d48 */
[C---:B------:R-:W-:Y:S03]  /*79e0*/  @P0 IADD3 R8, P1, R4.reuse, R174, RZ ;  /* 0x000000ae04080210 */ /* 0x040fe60007f3e0ff */
[----:B------:R2:W-:Y:S02]  /*79f0*/  @P0 LDGSTS.E.BYPASS.LTC128B.128 [R75+0xe100], [R10.64], !P6 ;  /* 0x0e1000000a4b0fae */ /* 0x0005e4000f101d48 */
[C---:B------:R-:W-:Y:S01]  /*7a00*/  @P0 IMAD.X R9, R5.reuse, 0x1, R170, P1 ;  /* 0x0000000105090824 */ /* 0x040fe200008e06aa */
[----:B-1----:R-:W-:Y:S04]  /*7a10*/  @P0 IADD3 R2, P1, R4, R131, RZ ;  /* 0x0000008304020210 */ /* 0x002fe80007f3e0ff */
[----:B------:R2:W-:Y:S01]  /*7a20*/  @P0 LDGSTS.E.BYPASS.LTC128B.128 [R75+0xb100], [R8.64], !P4 ;  /* 0x0b100000084b0fae */ /* 0x0005e2000e101d48 */
[----:B------:R-:W-:Y:S05]  /*7a30*/  @P0 IMAD.X R3, R5, 0x1, R128, P1 ;  /* 0x0000000105030824 */ /* 0x000fea00008e0680 */
[----:B------:R2:W-:Y:S04]  /*7a40*/  @P0 LDGSTS.E.BYPASS.LTC128B.128 [R75+0xf100], [R2.64], !P6 ;  /* 0x0f100000024b0fae */ /* 0x0005e8000f101d48 */
[----:B------:R-:W0:Y:S01]  /*7a50*/  LDGDEPBAR ;  /* 0x00000000000079af */ /* 0x000e220000000000 */
[----:B------:R-:W-:-:S05]  /*7a60*/  @P0 BRA `(.L_x_102) ;  /* 0xffffa1f000000947 */ /* 0x000fca000383ffff */
[----:B------:R-:W-:Y:S06]  /*7a70*/  BAR.SYNC.DEFER_BLOCKING 0x0 ;  /* 0x0000000000007b1d */ /* 0x000fec0000010000 */
.L_x_55:
[----:B-1----:R-:W-:Y:S01]  /*7a80*/  ISETP.GE.AND P0, PT, R209, 0x1, PT ;  /* 0x00000001d100780c */ /* 0x002fe20003f06270 */
[----:B------:R-:W-:Y:S01]  /*7a90*/  IMAD.IADD R19, R182, 0x1, R179 ;  /* 0x00000001b6137824 */ /* 0x000fe200078e02b3 */
[----:B------:R-:W-:Y:S01]  /*7aa0*/  PLOP3.LUT P2, PT, PT, PT, PT, 0x80, 0x0 ;  /* 0x000000000000781c */ /* 0x000fe20003f4f070 */
[----:B--2---:R-:W-:Y:S01]  /*7ab0*/  CS2R R10, SRZ ;  /* 0x00000000000a7805 */ /* 0x004fe2000001ff00 */
[----:B------:R-:W-:Y:S01]  /*7ac0*/  MOV R134, RZ ;  /* 0x000000ff00867202 */ /* 0x000fe20000000f00 */
[----:B------:R-:W-:Y:S01]  /*7ad0*/  CS2R R14, SRZ ;  /* 0x00000000000e7805 */ /* 0x000fe2000001ff00 */
[----:B------:R-:W-:Y:S01]  /*7ae0*/  IMAD.MOV.U32 R132, RZ, RZ, RZ ;  /* 0x000000ffff847224 */ /* 0x000fe200078e00ff */
        /* <DEDUP_REMOVED lines=10> */
[----:B------:R-:W-:Y:S01]  /*7b90*/  IMAD.MOV.U32 R18, RZ, RZ, RZ ;  /* 0x000000ffff127224 */ /* 0x000fe200078e00ff */
[----:B------:R-:W-:Y:S01]  /*7ba0*/  MOV R116, RZ ;  /* 0x000000ff00747202 */ /* 0x000fe20000000f00 */
[----:B------:R-:W-:Y:S01]  /*7bb0*/  CS2R R114, SRZ ;  /* 0x0000000000727805 */ /* 0x000fe2000001ff00 */
[----:B------:R-:W-:Y:S01]  /*7bc0*/  CS2R R20, SRZ ;  /* 0x0000000000147805 */ /* 0x000fe2000001ff00 */
[----:B------:R-:W-:Y:S01]  /*7bd0*/  IMAD.MOV.U32 R112, RZ, RZ, RZ ;  /* 0x000000ffff707224 */ /* 0x000fe200078e00ff */
[----:B------:R-:W-:Y:S01]  /*7be0*/  CS2R R110, SRZ ;  /* 0x00000000006e7805 */ /* 0x000fe2000001ff00 */
[----:B------:R-:W-:Y:S01]  /*7bf0*/  MOV R108, RZ ;  /* 0x000000ff006c7202 */ /* 0x000fe20000000f00 */
[----:B------:R-:W-:Y:S01]  /*7c00*/  CS2R R106, SRZ ;  /* 0x00000000006a7805 */ /* 0x000fe2000001ff00 */
        /* <DEDUP_REMOVED lines=17> */
[----:B------:R-:W-:Y:S01]  /*7d20*/  MOV R76, RZ ;  /* 0x000000ff004c7202 */ /* 0x000fe20000000f00 */
[----:B------:R-:W-:Y:S01]  /*7d30*/  CS2R R74, SRZ ;  /* 0x00000000004a7805 */ /* 0x000fe2000001ff00 */
[----:B------:R-:W-:Y:S01]  /*7d40*/  IMAD.MOV.U32 R72, RZ, RZ, RZ ;  /* 0x000000ffff487224 */ /* 0x000fe200078e00ff */
[----:B------:R-:W-:Y:S01]  /*7d50*/  CS2R R30, SRZ ;  /* 0x00000000001e7805 */ /* 0x000fe2000001ff00 */
[----:B------:R-:W-:Y:S05]  /*7d60*/  @!P0 BRA `(.L_x_103) ;  /* 0x0000d15000008947 */ /* 0x000fea0003800000 */
[----:B------:R-:W2:Y:S01]  /*7d70*/  LDL R32, [R1+0x40] ;  /* 0x0000400001207983 */ /* 0x000ea20000100800 */
[----:B------:R-:W-:-:S03]  /*7d80*/  ISETP.NE.U32.AND P0, PT, RZ, c[0x0][0x340], PT ;  /* 0x0000d000ff007a0c */ /* 0x000fc60003f05070 */
[----:B------:R-:W3:Y:S01]  /*7d90*/  LDL R157, [R1] ;  /* 0x00000000019d7983 */ /* 0x000ee20000100800 */
[----:B------:R-:W-:-:S13]  /*7da0*/  ISETP.NE.AND.EX P3, PT, RZ, c[0x0][0x344], PT, P0 ;  /* 0x0000d100ff007a0c */ /* 0x000fda0003f65300 */
[----:B------:R-:W-:Y:S01]  /*7db0*/  @P3 IMAD.MOV.U32 R2, RZ, RZ, 0x4 ;  /* 0x00000004ff023424 */ /* 0x000fe200078e00ff */
[----:B------:R-:W-:Y:S01]  /*7dc0*/  SHF.R.S32.HI R0, RZ, 0x1f, R171 ;  /* 0x0000001fff007819 */ /* 0x000fe200000114ab */
[----:B------:R-:W1:Y:S01]  /*7dd0*/  S2R R29, SR_CTAID.Y ;  /* 0x00000000001d7919 */ /* 0x000e620000002600 */
[----:B------:R-:W-:-:S03]  /*7de0*/  SHF.R.S32.HI R149, RZ, 0x1f, R213 ;  /* 0x0000001fff957819 */ /* 0x000fc600000114d5 */
[----:B------:R-:W-:Y:S01]  /*7df0*/  IMAD R0, R0, c[0x0][0x178], RZ ;  /* 0x00005e0000007a24 */ /* 0x000fe200078e02ff */
[----:B------:R-:W-:-:S03]  /*7e00*/  LEA.HI R4, R149, R213, RZ, 0x3 ;  /* 0x000000d595047211 */ /* 0x000fc600078f18ff */
[----:B------:R-:W-:Y:S02]  /*7e10*/  IMAD R0, R171, c[0x0][0x17c], R0 ;  /* 0x00005f00ab007a24 */ /* 0x000fe400078e0200 */
[----:B------:R-:W-:Y:S01]  /*7e20*/  IMAD.MOV.U32 R5, RZ, RZ, c[0x0][0x2c4] ;  /* 0x0000b100ff057624 */ /* 0x000fe200078e00ff */
[----:B------:R-:W-:-:S04]  /*7e30*/  SHF.R.S32.HI R45, RZ, 0x3, R4 ;  /* 0x00000003ff2d7819 */ /* 0x000fc80000011404 */
[----:B------:R-:W-:Y:S02]  /*7e40*/  ISETP.NE.AND P1, PT, R5, 0x1, PT ;  /* 0x000000010500780c */ /* 0x000fe40003f25270 */
[----:B------:R-:W-:-:S04]  /*7e50*/  ISETP.NE.U32.AND P0, PT, RZ, c[0x0][0x348], PT ;  /* 0x0000d200ff007a0c */ /* 0x000fc80003f05070 */
[----:B------:R-:W-:Y:S01]  /*7e60*/  ISETP.NE.AND.EX P0, PT, RZ, c[0x0][0x34c], PT, P0 ;  /* 0x0000d300ff007a0c */ /* 0x000fe20003f05300 */
[----:B--2---:R-:W-:-:S05]  /*7e70*/  @P3 IMAD.WIDE R2, R32, R2, c[0x0][0x340] ;  /* 0x0000d00020023625 */ /* 0x004fca00078e0202 */
[----:B------:R2:W4:Y:S01]  /*7e80*/  @P3 LDG.E R12, [R2.64] ;  /* 0x00000008020c3981 */ /* 0x000522000c1e1900 */
[----:B------:R-:W-:Y:S01]  /*7e90*/  SHF.R.S32.HI R11, RZ, 0x1f, R32 ;  /* 0x0000001fff0b7819 */ /* 0x000fe20000011420 */
[----:B------:R-:W-:-:S03]  /*7ea0*/  IMAD R25, R183, c[0x0][0x2c4], RZ ;  /* 0x0000b100b7197a24 */ /* 0x000fc600078e02ff */
[----:B------:R-:W-:-:S05]  /*7eb0*/  SEL R6, R11, RZ, !P0 ;  /* 0x000000ff0b067207 */ /* 0x000fca0004000000 */
[----:B------:R-:W-:Y:S02]  /*7ec0*/  IMAD R6, R6, c[0x0][0x1c0], RZ ;  /* 0x0000700006067a24 */ /* 0x000fe400078e02ff */
[----:B--2---:R-:W-:-:S04]  /*7ed0*/  IMAD.WIDE.U32 R2, R171, c[0x0][0x178], RZ ;  /* 0x00005e00ab027a25 */ /* 0x004fc800078e00ff */
[----:B------:R-:W-:Y:S01]  /*7ee0*/  IMAD.IADD R3, R3, 0x1, R0 ;  /* 0x0000000103037824 */ /* 0x000fe200078e0200 */
[----:B------:R-:W-:Y:S02]  /*7ef0*/  LOP3.LUT R0, R4, 0xfffffff8, RZ, 0xc0, !PT ;  /* 0xfffffff804007812 */ /* 0x000fe400078ec0ff */
[----:B------:R-:W-:Y:S01]  /*7f00*/  SEL R4, R32, RZ, !P0 ;  /* 0x000000ff20047207 */ /* 0x000fe20004000000 */
[----:B-1----:R-:W-:-:S04]  /*7f10*/  IMAD.WIDE.U32 R2, R29, c[0x0][0x1b8], R2 ;  /* 0x00006e001d027a25 */ /* 0x002fc800078e0002 */
[----:B------:R-:W-:Y:S02]  /*7f20*/  IMAD.IADD R64, R213, 0x1, -R0 ;  /* 0x00000001d5407824 */ /* 0x000fe400078e0a00 */
[----:B------:R-:W-:Y:S02]  /*7f30*/  IMAD R0, R215, c[0x0][0x1b8], RZ ;  /* 0x00006e00d7007a24 */ /* 0x000fe400078e02ff */
[----:B------:R-:W-:Y:S02]  /*7f40*/  IMAD R5, R64, 0x20, R45 ;  /* 0x0000002040057824 */ /* 0x000fe400078e022d */
[----:B------:R-:W-:Y:S02]  /*7f50*/  IMAD R0, R29, c[0x0][0x1bc], R0 ;  /* 0x00006f001d007a24 */ /* 0x000fe400078e0200 */
[----:B------:R-:W-:Y:S02]  /*7f60*/  IMAD R5, R212, 0x80, R5 ;  /* 0x00000080d4057824 */ /* 0x000fe400078e0205 */
[----:B------:R-:W-:-:S02]  /*7f70*/  IMAD.IADD R3, R3, 0x1, R0 ;  /* 0x0000000103037824 */ /* 0x000fc400078e0200 */
[----:B------:R-:W-:-:S04]  /*7f80*/  @P1 IMAD.HI.U32 R7, R5, c[0x0][0x2c8], RZ ;  /* 0x0000b20005071a27 */ /* 0x000fc800078e00ff */
[----:B------:R-:W-:Y:S01]  /*7f90*/  IMAD.MOV.U32 R0, RZ, RZ, R5 ;  /* 0x000000ffff007224 */ /* 0x000fe200078e0005 */
[----:B------:R-:W-:Y:S01]  /*7fa0*/  @P1 SHF.R.U32.HI R0, RZ, c[0x0][0x2cc], R7 ;  /* 0x0000b300ff001a19 */ /* 0x000fe20000011607 */
[C---:B------:R-:W-:Y:S02]  /*7fb0*/  IMAD R6, R4.reuse, c[0x0][0x1c4], R6 ;  /* 0x0000710004067a24 */ /* 0x040fe400078e0206 */
[----:B------:R-:W-:Y:S01]  /*7fc0*/  IMAD.WIDE.U32 R2, R4, c[0x0][0x1c0], R2 ;  /* 0x0000700004027a25 */ /* 0x000fe200078e0002 */
[----:B------:R-:W-:-:S03]  /*7fd0*/  SHF.R.S32.HI R7, RZ, 0x1f, R0 ;  /* 0x0000001fff077819 */ /* 0x000fc60000011400 */
[----:B------:R-:W-:Y:S02]  /*7fe0*/  IMAD.MOV R4, RZ, RZ, -R0 ;  /* 0x000000ffff047224 */ /* 0x000fe400078e0a00 */
[----:B------:R-:W-:Y:S02]  /*7ff0*/  IMAD.IADD R3, R3, 0x1, R6 ;  /* 0x0000000103037824 */ /* 0x000fe400078e0206 */
[----:B------:R-:W-:Y:S02]  /*8000*/  IMAD R4, R4, c[0x0][0x2c4], R5 ;  /* 0x0000b10004047a24 */ /* 0x000fe400078e0205 */
[----:B------:R-:W-:Y:S02]  /*8010*/  IMAD R5, R7, c[0x0][0x1b0], RZ ;  /* 0x00006c0007057a24 */ /* 0x000fe400078e02ff */
[----:B------:R-:W-:-:S04]  /*8020*/  IMAD.WIDE.U32 R2, R0, c[0x0][0x1b0], R2 ;  /* 0x00006c0000027a25 */ /* 0x000fc800078e0002 */
[----:B------:R-:W-:Y:S01]  /*8030*/  IMAD R6, R0, c[0x0][0x1b4], R5 ;  /* 0x00006d0000067a24 */ /* 0x000fe200078e0205 */
[----:B------:R-:W-:Y:S01]  /*8040*/  SHF.R.S32.HI R5, RZ, 0x1f, R4 ;  /* 0x0000001fff057819 */ /* 0x000fe20000011404 */
[----:B------:R-:W-:Y:S02]  /*8050*/  IMAD.SHL.U32 R22, R64, 0x8, RZ ;  /* 0x0000000840167824 */ /* 0x000fe400078e00ff */
[----:B------:R-:W-:Y:S02]  /*8060*/  IMAD.IADD R3, R3, 0x1, R6 ;  /* 0x0000000103037824 */ /* 0x000fe400078e0206 */
[----:B------:R-:W-:Y:S01]  /*8070*/  IMAD R0, R5, c[0x0][0x1a8], RZ ;  /* 0x00006a0005007a24 */ /* 0x000fe200078e02ff */
[----:B------:R-:W-:Y:S01]  /*8080*/  IADD3 R21, R22, 0x40, RZ ;  /* 0x0000004016157810 */ /* 0x000fe20007ffe0ff */
[----:B------:R-:W-:Y:S01]  /*8090*/  IMAD R6, R212, 0x80, R45 ;  /* 0x00000080d4067824 */ /* 0x000fe200078e022d */
[----:B------:R-:W-:Y:S01]  /*80a0*/  SHF.R.S32.HI R23, RZ, 0x1f, R22 ;  /* 0x0000001fff177819 */ /* 0x000fe20000011416 */
[----:B------:R-:W-:-:S02]  /*80b0*/  IMAD R0, R4, c[0x0][0x1ac], R0 ;  /* 0x00006b0004007a24 */ /* 0x000fc400078e0200 */
[----:B------:R-:W-:Y:S01]  /*80c0*/  IMAD.WIDE.U32 R2, R4, c[0x0][0x1a8], R2 ;  /* 0x00006a0004027a25 */ /* 0x000fe200078e0002 */
[C---:B------:R-:W-:Y:S02]  /*80d0*/  ISETP.GE.AND P5, PT, R6.reuse, R25, PT ;  /* 0x000000190600720c */ /* 0x040fe40003fa6270 */
[----:B------:R-:W-:Y:S01]  /*80e0*/  IADD3 R9, R6, 0x20, RZ ;  /* 0x0000002006097810 */ /* 0x000fe20007ffe0ff */
[----:B------:R-:W-:Y:S01]  /*80f0*/  IMAD.IADD R0, R3, 0x1, R0 ;  /* 0x0000000103007824 */ /* 0x000fe200078e0200 */
[----:B------:R-:W-:Y:S01]  /*8100*/  BAR.SYNC.DEFER_BLOCKING 0x0 ;  /* 0x0000000000007b1d */ /* 0x000fe20000010000 */
[C---:B------:R-:W-:Y:S02]  /*8110*/  LEA R15, P0, R2.reuse, c[0x0][0x160], 0x1 ;  /* 0x00005800020f7a11 */ /* 0x040fe400078008ff */
[----:B------:R-:W-:Y:S02]  /*8120*/  SHF.R.S32.HI R3, RZ, 0x1f, R19 ;  /* 0x0000001fff037819 */ /* 0x000fe40000011413 */
[----:B------:R-:W-:Y:S01]  /*8130*/  IADD3 R19, P1, R45, R19, RZ ;  /* 0x000000132d137210 */ /* 0x000fe20007f3e0ff */
[----:B------:R-:W-:Y:S01]  /*8140*/  SHFL.IDX PT, R4, R15, RZ, 0x181f ;  /* 0x00181fff0f047589 */ /* 0x000fe200000e0000 */
[----:B------:R-:W-:-:S02]  /*8150*/  LEA.HI.X R18, R2, c[0x0][0x164], R0, 0x1, P0 ;  /* 0x0000590002127a11 */ /* 0x000fc400000f0c00 */
[----:B------:R-:W-:Y:S02]  /*8160*/  LEA.HI.X.SX32 R20, R45, R3, 0x1, P1 ;  /* 0x000000032d147211 */ /* 0x000fe400008f0eff */
[C---:B------:R-:W-:Y:S01]  /*8170*/  IADD3 R8, R6.reuse, 0x40, RZ ;  /* 0x0000004006087810 */ /* 0x040fe20007ffe0ff */
[----:B------:R-:W1:Y:S01]  /*8180*/  SHFL.IDX PT, R5, R18, RZ, 0x181f ;  /* 0x00181fff12057589 */ /* 0x000e6200000e0000 */
[----:B------:R-:W-:Y:S01]  /*8190*/  IADD3 R3, R6, 0x60, RZ ;  /* 0x0000006006037810 */ /* 0x000fe20007ffe0ff */
[----:B------:R-:W-:Y:S01]  /*81a0*/  IMAD R0, R20, c[0x0][0x1e0], RZ ;  /* 0x0000780014007a24 */ /* 0x000fe200078e02ff */
[----:B------:R-:W-:Y:S01]  /*81b0*/  @!P5 SHF.R.S32.HI R2, RZ, 0x1f, R21 ;  /* 0x0000001fff02d819 */ /* 0x000fe20000011415 */
[----:B------:R-:W-:Y:S01]  /*81c0*/  IMAD.WIDE.U32 R6, R19, c[0x0][0x1e0], R22 ;  /* 0x0000780013067a25 */ /* 0x000fe200078e0016 */
[-C--:B------:R-:W-:Y:S02]  /*81d0*/  ISETP.GE.AND P0, PT, R9, R25.reuse, PT ;  /* 0x000000190900720c */ /* 0x080fe40003f06270 */
[-C--:B------:R-:W-:Y:S01]  /*81e0*/  ISETP.GE.AND P1, PT, R8, R25.reuse, PT ;  /* 0x000000190800720c */ /* 0x080fe20003f26270 */
[----:B------:R-:W-:Y:S01]  /*81f0*/  IMAD R0, R19, c[0x0][0x1e4], R0 ;  /* 0x0000790013007a24 */ /* 0x000fe200078e0200 */
[----:B------:R-:W-:Y:S01]  /*8200*/  ISETP.GE.AND P2, PT, R3, R25, PT ;  /* 0x000000190300720c */ /* 0x000fe20003f46270 */
[----:B------:R-:W-:Y:S01]  /*8210*/  IMAD.SHL.U32 R9, R45, 0x40, RZ ;  /* 0x000000402d097824 */ /* 0x000fe200078e00ff */
[----:B------:R-:W-:Y:S01]  /*8220*/  @!P5 LEA.HI R8, R2, R21, RZ, 0x3 ;  /* 0x000000150208d211 */ /* 0x000fe200078f18ff */
[----:B------:R-:W-:Y:S01]  /*8230*/  SHFL.IDX PT, R3, R18, 0x1, 0x181f ;  /* 0x00381f0012037f89 */ /* 0x000fe200000e0000 */
[----:B------:R-:W-:Y:S01]  /*8240*/  IMAD.IADD R7, R7, 0x1, R0 ;  /* 0x0000000107077824 */ /* 0x000fe200078e0200 */
[----:B------:R-:W-:-:S02]  /*8250*/  LEA.HI R0, R149, R213, RZ, 0x6 ;  /* 0x000000d595007211 */ /* 0x000fc400078f30ff */
[----:B------:R-:W2:Y:S01]  /*8260*/  SHFL.IDX PT, R2, R15, 0x1, 0x181f ;  /* 0x00381f000f027f89 */ /* 0x000ea200000e0000 */
[----:B------:R-:W-:Y:S02]  /*8270*/  @!P5 LOP3.LUT R8, R8, 0xfffffff8, RZ, 0xc0, !PT ;  /* 0xfffffff80808d812 */ /* 0x000fe400078ec0ff */
[----:B------:R-:W-:Y:S01]  /*8280*/  IMAD.SHL.U32 R0, R0, 0x8, RZ ;  /* 0x0000000800007824 */ /* 0x000fe200078e00ff */
[----:B------:R-:W-:Y:S02]  /*8290*/  @!P0 SHF.R.S32.HI R10, RZ, 0x1f, R21 ;  /* 0x0000001fff0a8819 */ /* 0x000fe40000011415 */
[----:B------:R-:W-:Y:S02]  /*82a0*/  LOP3.LUT R26, R9, 0x1c0, RZ, 0xc0, !PT ;  /* 0x000001c0091a7812 */ /* 0x000fe400078ec0ff */
[----:B------:R-:W-:Y:S01]  /*82b0*/  LOP3.LUT R27, R0, 0xfffffe00, RZ, 0xc0, !PT ;  /* 0xfffffe00001b7812 */ /* 0x000fe200078ec0ff */
[----:B-1----:R-:W-:Y:S01]  /*82c0*/  @!P5 IMAD.WIDE R16, R8, 0x2, R4 ;  /* 0x000000020810d825 */ /* 0x002fe200078e0204 */
[----:B------:R-:W-:-:S02]  /*82d0*/  LOP3.LUT R0, R26, 0x38, R22, 0xf8, !PT ;  /* 0x000000381a007812 */ /* 0x000fc400078ef816 */
[----:B------:R-:W-:Y:S02]  /*82e0*/  SHF.R.U32.HI R28, RZ, 0x3, R26 ;  /* 0x00000003ff1c7819 */ /* 0x000fe4000001161a */
[----:B------:R-:W-:Y:S02]  /*82f0*/  ISETP.GE.AND P4, PT, R22, c[0x0][0x198], PT ;  /* 0x0000660016007a0c */ /* 0x000fe40003f86270 */
[----:B------:R-:W-:Y:S02]  /*8300*/  LOP3.LUT R55, R27, R0, R28, 0xf6, !PT ;  /* 0x000000001b377212 */ /* 0x000fe400078ef61c */
[----:B------:R-:W-:-:S03]  /*8310*/  ISETP.GE.AND P6, PT, R21, c[0x0][0x198], PT ;  /* 0x0000660015007a0c */ /* 0x000fc60003fc6270 */
[C---:B------:R-:W-:Y:S02]  /*8320*/  @!P5 IMAD.SHL.U32 R14, R55.reuse, 0x2, RZ ;  /* 0x00000002370ed824 */ /* 0x040fe400078e00ff */
[----:B------:R-:W-:Y:S02]  /*8330*/  @!P0 IMAD.SHL.U32 R0, R55, 0x2, RZ ;  /* 0x0000000237008824 */ /* 0x000fe400078e00ff */
[----:B------:R-:W-:Y:S01]  /*8340*/  IMAD.MOV.U32 R152, RZ, RZ, c[0x0][0x1e0] ;  /* 0x00007800ff987624 */ /* 0x000fe200078e00ff */
[----:B---3--:R-:W-:-:S03]  /*8350*/  LEA.HI.SX32 R56, R157, 0xffffffff, 0x19 ;  /* 0xffffffff9d387811 */ /* 0x008fc600078fcaff */
[C---:B------:R-:W-:Y:S01]  /*8360*/  IMAD.SHL.U32 R153, R152.reuse, 0x80, RZ ;  /* 0x0000008098997824 */ /* 0x040fe200078e00ff */
[----:B------:R-:W-:Y:S01]  /*8370*/  SHF.R.S32.HI R58, RZ, 0x1f, R56 ;  /* 0x0000001fff3a7819 */ /* 0x000fe20000011438 */
[----:B------:R-:W-:Y:S01]  /*8380*/  IMAD.WIDE.U32 R154, R152, 0x40, RZ ;  /* 0x00000040989a7825 */ /* 0x000fe200078e00ff */
[----:B----4-:R-:W-:-:S03]  /*8390*/  @P3 SHF.R.S32.HI R9, RZ, 0x1f, R12 ;  /* 0x0000001fff093819 */ /* 0x010fc6000001140c */
[----:B------:R-:W-:Y:S01]  /*83a0*/  @!P3 IMAD.MOV.U32 R9, RZ, RZ, R11 ;  /* 0x000000ffff09b224 */ /* 0x000fe200078e000b */
[----:B------:R-:W-:Y:S01]  /*83b0*/  @!P0 LEA.HI R11, R10, R21, RZ, 0x3 ;  /* 0x000000150a0b8211 */ /* 0x000fe200078f18ff */
[----:B------:R-:W-:Y:S01]  /*83c0*/  @P3 IMAD.MOV.U32 R8, RZ, RZ, R12 ;  /* 0x000000ffff083224 */ /* 0x000fe200078e000c */
[----:B------:R-:W1:Y:S01]  /*83d0*/  SHFL.IDX PT, R10, R15, 0x2, 0x181f ;  /* 0x00581f000f0a7f89 */ /* 0x000e6200000e0000 */
[----:B------:R-:W-:Y:S01]  /*83e0*/  @!P3 IMAD.MOV.U32 R8, RZ, RZ, R32 ;  /* 0x000000ffff08b224 */ /* 0x000fe200078e0020 */
[----:B------:R-:W-:Y:S02]  /*83f0*/  @!P0 LOP3.LUT R12, R11, 0xfffffff8, RZ, 0xc0, !PT ;  /* 0xfffffff80b0c8812 */ /* 0x000fe400078ec0ff */
[----:B------:R-:W-:Y:S01]  /*8400*/  @!P5 LEA R4, P3, R22, R4, 0x1 ;  /* 0x000000041604d211 */ /* 0x000fe200078608ff */
[----:B------:R-:W3:Y:S02]  /*8410*/  SHFL.IDX PT, R11, R18, 0x2, 0x181f ;  /* 0x00581f00120b7f89 */ /* 0x000ee400000e0000 */
[----:B--2---:R-:W-:Y:S01]  /*8420*/  @!P0 IMAD.WIDE R12, R12, 0x2, R2 ;  /* 0x000000020c0c8825 */ /* 0x004fe200078e0202 */
[----:B------:R-:W-:-:S02]  /*8430*/  @!P5 LEA.HI.X R5, R22, R5, R23, 0x1, P3 ;  /* 0x000000051605d211 */ /* 0x000fc400018f0c17 */
[----:B------:R-:W-:-:S03]  /*8440*/  @!P0 LEA R2, P3, R22, R2, 0x1 ;  /* 0x0000000216028211 */ /* 0x000fc600078608ff */
[----:B------:R2:W-:Y:S01]  /*8450*/  @!P5 LDGSTS.E.BYPASS.LTC128B.128 [R14+0x100], [R4.64], !P4 ;  /* 0x00100000040edfae */ /* 0x0005e2000e101d48 */
[----:B------:R-:W-:-:S03]  /*8460*/  @!P0 LEA.HI.X R3, R22, R3, R23, 0x1, P3 ;  /* 0x0000000316038211 */ /* 0x000fc600018f0c17 */
[----:B------:R4:W-:Y:S04]  /*8470*/  @!P5 LDGSTS.E.BYPASS.LTC128B.128 [R14+0x4100], [R16.64], !P6 ;  /* 0x04100000100edfae */ /* 0x0009e8000f101d48 */
[----:B------:R1:W-:Y:S04]  /*8480*/  @!P0 LDGSTS.E.BYPASS.LTC128B.128 [R0+0x1100], [R2.64], !P4 ;  /* 0x0110000002008fae */ /* 0x0003e8000e101d48 */
[----:B------:R3:W-:Y:S01]  /*8490*/  @!P0 LDGSTS.E.BYPASS.LTC128B.128 [R0+0x5100], [R12.64], !P6 ;  /* 0x051000000c008fae */ /* 0x0007e2000f101d48 */
[----:B------:R-:W-:Y:S01]  /*84a0*/  ISETP.NE.U32.AND P6, PT, RZ, c[0x0][0x350], PT ;  /* 0x0000d400ff007a0c */ /* 0x000fe20003fc5070 */
[----:B--2---:R-:W-:-:S04]  /*84b0*/  IMAD R4, R215, c[0x0][0x1e8], RZ ;  /* 0x00007a00d7047a24 */ /* 0x004fc800078e02ff */
[C---:B------:R-:W-:Y:S01]  /*84c0*/  IMAD R4, R29.reuse, c[0x0][0x1ec], R4 ;  /* 0x00007b001d047a24 */ /* 0x040fe200078e0204 */
[----:B------:R-:W-:Y:S01]  /*84d0*/  @!P2 SHF.R.S32.HI R5, RZ, 0x1f, R21 ;  /* 0x0000001fff05a819 */ /* 0x000fe20000011415 */
[----:B-1----:R-:W-:Y:S01]  /*84e0*/  IMAD.WIDE.U32 R2, R29, c[0x0][0x1e8], R6 ;  /* 0x00007a001d027a25 */ /* 0x002fe200078e0006 */
[----:B---3--:R-:W-:-:S03]  /*84f0*/  @!P1 SHF.R.S32.HI R0, RZ, 0x1f, R21 ;  /* 0x0000001fff009819 */ /* 0x008fc60000011415 */
[----:B------:R-:W-:Y:S01]  /*8500*/  IMAD.IADD R3, R4, 0x1, R3 ;  /* 0x0000000104037824 */ /* 0x000fe200078e0203 */
[----:B------:R-:W-:Y:S01]  /*8510*/  @!P1 LEA R6, P0, R22, R10, 0x1 ;  /* 0x0000000a16069211 */ /* 0x000fe200078008ff */
[----:B------:R-:W1:Y:S01]  /*8520*/  SHFL.IDX PT, R4, R15, 0x3, 0x181f ;  /* 0x00781f000f047f89 */ /* 0x000e6200000e0000 */
[-C--:B------:R-:W-:Y:S02]  /*8530*/  @!P1 LEA.HI R0, R0, R21.reuse, RZ, 0x3 ;  /* 0x0000001500009211 */ /* 0x080fe400078f18ff */
[----:B------:R-:W-:Y:S02]  /*8540*/  @!P2 LEA.HI R12, R5, R21, RZ, 0x3 ;  /* 0x00000015050ca211 */ /* 0x000fe400078f18ff */
[----:B------:R-:W-:Y:S01]  /*8550*/  @!P1 LOP3.LUT R0, R0, 0xfffffff8, RZ, 0xc0, !PT ;  /* 0xfffffff800009812 */ /* 0x000fe200078ec0ff */
[----:B------:R-:W2:Y:S01]  /*8560*/  SHFL.IDX PT, R5, R18, 0x3, 0x181f ;  /* 0x00781f0012057f89 */ /* 0x000ea200000e0000 */
[----:B------:R-:W-:Y:S02]  /*8570*/  @!P1 LEA.HI.X R7, R22, R11, R23, 0x1, P0 ;  /* 0x0000000b16079211 */ /* 0x000fe400000f0c17 */
[----:B------:R-:W-:-:S02]  /*8580*/  ISETP.NE.AND.EX P0, PT, RZ, c[0x0][0x354], PT, P6 ;  /* 0x0000d500ff007a0c */ /* 0x000fc40003f05360 */
[----:B------:R-:W-:Y:S01]  /*8590*/  ISETP.GE.AND P6, PT, R21, c[0x0][0x198], PT ;  /* 0x0000660015007a0c */ /* 0x000fe20003fc6270 */
[----:B------:R-:W-:Y:S01]  /*85a0*/  @!P1 IMAD.WIDE R10, R0, 0x2, R10 ;  /* 0x00000002000a9825 */ /* 0x000fe200078e020a */
[----:B----4-:R-:W-:-:S03]  /*85b0*/  SEL R16, R9, RZ, !P0 ;  /* 0x000000ff09107207 */ /* 0x010fc60004000000 */
[----:B------:R-:W-:Y:S01]  /*85c0*/  @!P1 IMAD.SHL.U32 R0, R55, 0x2, RZ ;  /* 0x0000000237009824 */ /* 0x000fe200078e00ff */
[----:B------:R-:W-:Y:S01]  /*85d0*/  SEL R17, R8, RZ, !P0 ;  /* 0x000000ff08117207 */ /* 0x000fe20004000000 */
[----:B------:R-:W-:-:S03]  /*85e0*/  IMAD.MOV.U32 R9, RZ, RZ, 0x7 ;  /* 0x00000007ff097424 */ /* 0x000fc600078e00ff */
[----:B------:R3:W-:Y:S01]  /*85f0*/  @!P1 LDGSTS.E.BYPASS.LTC128B.128 [R0+0x2100], [R6.64], !P4 ;  /* 0x0210000006009fae */ /* 0x0007e2000e101d48 */
[----:B------:R-:W-:Y:S01]  /*8600*/  IMAD.IADD R8, R209, 0x1, -R45 ;  /* 0x00000001d1087824 */ /* 0x000fe200078e0a2d */
[----:B------:R-:W-:Y:S01]  /*8610*/  SHF.L.U64.HI R150, R152, R9, c[0x0][0x1e4] ;  /* 0x0000790098967619 */ /* 0x000fe20000010209 */
[----:B------:R-:W-:Y:S01]  /*8620*/  IMAD.WIDE.U32 R30, R17, c[0x0][0x1f0], R2 ;  /* 0x00007c00111e7a25 */ /* 0x000fe200078e0002 */
[----:B------:R4:W-:Y:S01]  /*8630*/  @!P1 LDGSTS.E.BYPASS.LTC128B.128 [R0+0x6100], [R10.64], !P6 ;  /* 0x061000000a009fae */ /* 0x0009e2000f101d48 */
[----:B------:R-:W-:Y:S02]  /*8640*/  ISETP.GE.AND P1, PT, R21, c[0x0][0x198], PT ;  /* 0x0000660015007a0c */ /* 0x000fe40003f26270 */
[----:B------:R-:W-:Y:S02]  /*8650*/  IMAD.MOV.U32 R158, RZ, RZ, R30 ;  /* 0x000000ffff9e7224 */ /* 0x000fe400078e001e */
[----:B---3--:R-:W-:-:S04]  /*8660*/  IMAD R6, R16, c[0x0][0x1f0], RZ ;  /* 0x00007c0010067a24 */ /* 0x008fc800078e02ff */
[----:B------:R-:W-:Y:S02]  /*8670*/  IMAD R6, R17, c[0x0][0x1f4], R6 ;  /* 0x00007d0011067a24 */ /* 0x000fe400078e0206 */
[----:B----4-:R-:W-:Y:S02]  /*8680*/  IMAD R10, R56, -0x80, R8 ;  /* 0xffffff80380a7824 */ /* 0x010fe400078e0208 */
[----:B------:R-:W-:Y:S02]  /*8690*/  IMAD R0, R150, R56, RZ ;  /* 0x0000003896007224 */ /* 0x000fe400078e02ff */
[----:B------:R-:W-:Y:S01]  /*86a0*/  IMAD.IADD R159, R31, 0x1, R6 ;  /* 0x000000011f9f7824 */ /* 0x000fe200078e0206 */
[----:B-1----:R-:W-:Y:S02]  /*86b0*/  @!P2 LEA R6, P0, R22, R4, 0x1 ;  /* 0x000000041606a211 */ /* 0x002fe400078008ff */
[----:B------:R-:W-:Y:S02]  /*86c0*/  ISETP.GE.AND P6, PT, R10, 0x1, PT ;  /* 0x000000010a00780c */ /* 0x000fe40003fc6270 */
[----:B------:R-:W-:Y:S01]  /*86d0*/  @!P2 LOP3.LUT R8, R12, 0xfffffff8, RZ, 0xc0, !PT ;  /* 0xfffffff80c08a812 */ /* 0x000fe200078ec0ff */
[----:B------:R-:W-:Y:S01]  /*86e0*/  IMAD R11, R58, R153, R0 ;  /* 0x000000993a0b7224 */ /* 0x000fe200078e0200 */
[----:B--2---:R-:W-:Y:S01]  /*86f0*/  @!P2 LEA.HI.X R7, R22, R5, R23, 0x1, P0 ;  /* 0x000000051607a211 */ /* 0x004fe200000f0c17 */
[----:B------:R-:W-:-:S02]  /*8700*/  @!P2 IMAD.SHL.U32 R0, R55, 0x2, RZ ;  /* 0x000000023700a824 */ /* 0x000fc400078e00ff */
[----:B------:R-:W-:Y:S01]  /*8710*/  @!P2 IMAD.WIDE R8, R8, 0x2, R4 ;  /* 0x000000020808a825 */ /* 0x000fe200078e0204 */
[----:B------:R-:W-:Y:S02]  /*8720*/  ISETP.GE.AND P3, PT, R21, c[0x0][0x1d4], PT ;  /* 0x0000750015007a0c */ /* 0x000fe40003f66270 */
[----:B------:R1:W-:Y:S01]  /*8730*/  @!P2 LDGSTS.E.BYPASS.LTC128B.128 [R0+0x3100], [R6.64], !P4 ;  /* 0x031000000600afae */ /* 0x0003e2000e101d48 */
[----:B------:R-:W-:Y:S01]  /*8740*/  IMAD.WIDE.U32 R2, R56, R153, R158 ;  /* 0x0000009938027225 */ /* 0x000fe200078e009e */
[----:B------:R-:W-:Y:S02]  /*8750*/  ISETP.GE.AND P4, PT, R22, c[0x0][0x1d4], PT ;  /* 0x0000750016007a0c */ /* 0x000fe40003f86270 */
[----:B------:R1:W-:Y:S01]  /*8760*/  @!P2 LDGSTS.E.BYPASS.LTC128B.128 [R0+0x7100], [R8.64], !P1 ;  /* 0x071000000800afae */ /* 0x0003e2000c901d48 */
[----:B------:R-:W-:Y:S01]  /*8770*/  ISETP.GE.AND P2, PT, R10, 0x21, PT ;  /* 0x000000210a00780c */ /* 0x000fe20003f46270 */
[----:B------:R-:W-:Y:S01]  /*8780*/  IMAD.IADD R3, R3, 0x1, R11 ;  /* 0x0000000103037824 */ /* 0x000fe200078e020b */
[C---:B------:R-:W-:Y:S01]  /*8790*/  @P6 LEA R4, P0, R2.reuse, c[0x0][0x1c8], 0x1 ;  /* 0x0000720002046a11 */ /* 0x040fe200078008ff */
[----:B------:R-:W0:Y:S03]  /*87a0*/  LDGDEPBAR ;  /* 0x00000000000079af */ /* 0x000e260000000000 */
[----:B------:R-:W-:-:S02]  /*87b0*/  @P6 LEA.HI.X R5, R2, c[0x0][0x1cc], R3, 0x1, P0 ;  /* 0x0000730002056a11 */ /* 0x000fc400000f0c03 */
[C---:B------:R-:W-:Y:S01]  /*87c0*/  ISETP.GE.AND P1, PT, R10.reuse, 0x41, PT ;  /* 0x000000410a00780c */ /* 0x040fe20003f26270 */
[----:B------:R-:W-:Y:S01]  /*87d0*/  IMAD.MOV.U32 R13, RZ, RZ, c[0x0][0x1e4] ;  /* 0x00007900ff0d7624 */ /* 0x000fe200078e00ff */
[----:B------:R-:W-:Y:S01]  /*87e0*/  ISETP.GE.AND P0, PT, R10, 0x61, PT ;  /* 0x000000610a00780c */ /* 0x000fe20003f06270 */
[----:B-1----:R-:W-:Y:S01]  /*87f0*/  @P6 IMAD.SHL.U32 R0, R55, 0x2, RZ ;  /* 0x0000000237006824 */ /* 0x002fe200078e00ff */
[----:B------:R-:W-:Y:S01]  /*8800*/  LEA.HI R8, R149, R213, RZ, 0x4 ;  /* 0x000000d595087211 */ /* 0x000fe200078f20ff */
[----:B------:R-:W-:-:S03]  /*8810*/  IMAD R6, R20, c[0x0][0x208], RZ ;  /* 0x0000820014067a24 */ /* 0x000fc600078e02ff */
[----:B------:R1:W-:Y:S04]  /*8820*/  @P6 LDGSTS.E.BYPASS.LTC128B.128 [R0+0x8100], [R4.64], !P4 ;  /* 0x0810000004006fae */ /* 0x0003e8000e101d48 */
[----:B------:R1:W-:Y:S01]  /*8830*/  @P6 LDGSTS.E.BYPASS.LTC128B.128 [R0+0xc100], [R4.64+0x80], !P3 ;  /* 0x0c10008004006fae */ /* 0x0003e2000d901d48 */
[----:B------:R-:W-:Y:S01]  /*8840*/  IMAD R14, R19, c[0x0][0x20c], R6 ;  /* 0x00008300130e7a24 */ /* 0x000fe200078e0206 */
[----:B------:R-:W-:Y:S01]  /*8850*/  LOP3.LUT R7, R8, 0xfffffff0, RZ, 0xc0, !PT ;  /* 0xfffffff008077812 */ /* 0x000fe200078ec0ff */
[----:B------:R-:W-:Y:S01]  /*8860*/  IMAD.SHL.U32 R12, R13, 0x40, RZ ;  /* 0x000000400d0c7824 */ /* 0x000fe200078e00ff */
[----:B------:R-:W-:-:S03]  /*8870*/  SHF.R.S32.HI R9, RZ, 0x4, R8 ;  /* 0x00000004ff097819 */ /* 0x000fc60000011408 */
[----:B------:R-:W-:Y:S02]  /*8880*/  IMAD.IADD R7, R213, 0x1, -R7 ;  /* 0x00000001d5077824 */ /* 0x000fe400078e0a07 */
[----:B------:R-:W-:-:S03]  /*8890*/  IMAD.IADD R156, R155, 0x1, R12 ;  /* 0x000000019b9c7824 */ /* 0x000fc600078e020c */
[----:B------:R-:W-:Y:S02]  /*88a0*/  SHF.R.S32.HI R15, RZ, 0x1f, R7 ;  /* 0x0000001fff0f7819 */ /* 0x000fe40000011407 */
[----:B-1----:R-:W-:-:S04]  /*88b0*/  @P2 LEA R0, P6, R152, R2, 0x5 ;  /* 0x0000000298002211 */ /* 0x002fc800078c28ff */
[----:B------:R-:W-:Y:S02]  /*88c0*/  @P2 LEA.HI.X R6, R152, R3, R13, 0x5, P6 ;  /* 0x0000000398062211 */ /* 0x000fe400030f2c0d */
[----:B------:R-:W-:-:S04]  /*88d0*/  @P2 LEA R10, P6, R0, c[0x0][0x1c8], 0x1 ;  /* 0x00007200000a2a11 */ /* 0x000fc800078c08ff */
[----:B------:R-:W-:Y:S02]  /*88e0*/  @P2 LEA.HI.X R11, R0, c[0x0][0x1cc], R6, 0x1, P6 ;  /* 0x00007300000b2a11 */ /* 0x000fe400030f0c06 */
[----:B------:R-:W-:Y:S02]  /*88f0*/  LEA.HI R6, R8, R9, RZ, 0x1 ;  /* 0x0000000908067211 */ /* 0x000fe400078f08ff */
[----:B------:R-:W-:Y:S02]  /*8900*/  @P1 IADD3 R0, P6, R2, R154, RZ ;  /* 0x0000009a02001210 */ /* 0x000fe40007fde0ff */
[----:B------:R-:W-:-:S03]  /*8910*/  LOP3.LUT R12, R6, 0xfffffffe, RZ, 0xc0, !PT ;  /* 0xfffffffe060c7812 */ /* 0x000fc600078ec0ff */
[--C-:B------:R-:W-:Y:S01]  /*8920*/  @P1 IMAD.X R6, R156, 0x1, R3.reuse, P6 ;  /* 0x000000019c061824 */ /* 0x100fe200030e0603 */
[C---:B------:R-:W-:Y:S02]  /*8930*/  @P1 LEA R8, P6, R0.reuse, c[0x0][0x1c8], 0x1 ;  /* 0x0000720000081a11 */ /* 0x040fe400078c08ff */
[----:B------:R-:W-:Y:S01]  /*8940*/  LEA.HI R15, R15, R7, RZ, 0x3 ;  /* 0x000000070f0f7211 */ /* 0x000fe200078f18ff */
[----:B------:R-:W-:Y:S01]  /*8950*/  IMAD.IADD R57, R9, 0x1, -R12 ;  /* 0x0000000109397824 */ /* 0x000fe200078e0a0c */
[----:B------:R-:W-:Y:S01]  /*8960*/  @P1 LEA.HI.X R9, R0, c[0x0][0x1cc], R6, 0x1, P6 ;  /* 0x0000730000091a11 */ /* 0x000fe200030f0c06 */
[----:B------:R-:W-:Y:S01]  /*8970*/  @P0 IMAD R13, R13, 0x60, RZ ;  /* 0x000000600d0d0824 */ /* 0x000fe200078e02ff */
[----:B------:R-:W-:Y:S01]  /*8980*/  LOP3.LUT R0, R15, 0xfffffff8, RZ, 0xc0, !PT ;  /* 0xfffffff80f007812 */ /* 0x000fe200078ec0ff */
[----:B------:R-:W-:-:S04]  /*8990*/  @P0 IMAD.WIDE.U32 R2, R152, 0x60, R2 ;  /* 0x0000006098020825 */ /* 0x000fc800078e0002 */
[----:B------:R-:W-:Y:S02]  /*89a0*/  @P0 IMAD.IADD R12, R13, 0x1, R3 ;  /* 0x000000010d0c0824 */ /* 0x000fe400078e0203 */
[----:B------:R-:W-:Y:S02]  /*89b0*/  @P2 IMAD.SHL.U32 R3, R55, 0x2, RZ ;  /* 0x0000000237032824 */ /* 0x000fe400078e00ff */
[----:B------:R-:W-:Y:S02]  /*89c0*/  IMAD.IADD R13, R7, 0x1, -R0 ;  /* 0x00000001070d7824 */ /* 0x000fe400078e0a00 */
[----:B------:R-:W-:Y:S01]  /*89d0*/  @P1 IMAD.SHL.U32 R0, R55, 0x2, RZ ;  /* 0x0000000237001824 */ /* 0x000fe200078e00ff */
[C---:B------:R-:W-:Y:S01]  /*89e0*/  @P0 LEA R6, P6, R2.reuse, c[0x0][0x1c8], 0x1 ;  /* 0x0000720002060a11 */ /* 0x040fe200078c08ff */
[----:B------:R-:W-:Y:S01]  /*89f0*/  IMAD.WIDE.U32 R4, R19, c[0x0][0x208], R22 ;  /* 0x0000820013047a25 */ /* 0x000fe200078e0016 */
[----:B------:R1:W-:Y:S04]  /*8a00*/  @P2 LDGSTS.E.BYPASS.LTC128B.128 [R3+0x9100], [R10.64], !P4 ;  /* 0x091000000a032fae */ /* 0x0003e8000e101d48 */
[----:B------:R1:W-:Y:S01]  /*8a10*/  @P2 LDGSTS.E.BYPASS.LTC128B.128 [R3+0xd100], [R10.64+0x80], !P3 ;  /* 0x0d1000800a032fae */ /* 0x0003e2000d901d48 */
[----:B------:R-:W-:Y:S01]  /*8a20*/  IMAD.IADD R5, R5, 0x1, R14 ;  /* 0x0000000105057824 */ /* 0x000fe200078e020e */
[----:B------:R-:W-:-:S02]  /*8a30*/  @P0 LEA.HI.X R7, R2, c[0x0][0x1cc], R12, 0x1, P6 ;  /* 0x0000730002070a11 */ /* 0x000fc400030f0c0c */
[----:B------:R2:W-:Y:S04]  /*8a40*/  @P1 LDGSTS.E.BYPASS.LTC128B.128 [R0+0xa100], [R8.64], !P4 ;  /* 0x0a10000008001fae */ /* 0x0005e8000e101d48 */
[----:B------:R2:W-:Y:S01]  /*8a50*/  @P1 LDGSTS.E.BYPASS.LTC128B.128 [R0+0xe100], [R8.64+0x80], !P3 ;  /* 0x0e10008008001fae */ /* 0x0005e2000d901d48 */
[----:B-1----:R-:W-:Y:S02]  /*8a60*/  IMAD R10, R215, c[0x0][0x210], RZ ;  /* 0x00008400d70a7a24 */ /* 0x002fe400078e02ff */
[----:B------:R-:W-:-:S04]  /*8a70*/  IMAD.WIDE.U32 R2, R29, c[0x0][0x210], R4 ;  /* 0x000084001d027a25 */ /* 0x000fc800078e0004 */
[----:B--2---:R-:W-:Y:S02]  /*8a80*/  @P0 IMAD.SHL.U32 R0, R55, 0x2, RZ ;  /* 0x0000000237000824 */ /* 0x004fe400078e00ff */
[----:B------:R-:W-:-:S03]  /*8a90*/  IMAD R10, R29, c[0x0][0x214], R10 ;  /* 0x000085001d0a7a24 */ /* 0x000fc600078e020a */
[----:B------:R1:W-:Y:S01]  /*8aa0*/  @P0 LDGSTS.E.BYPASS.LTC128B.128 [R0+0xb100], [R6.64], !P4 ;  /* 0x0b10000006000fae */ /* 0x0003e2000e101d48 */
[----:B------:R-:W-:-:S03]  /*8ab0*/  IMAD.IADD R3, R10, 0x1, R3 ;  /* 0x000000010a037824 */ /* 0x000fc600078e0203 */
[----:B------:R1:W-:Y:S01]  /*8ac0*/  @P0 LDGSTS.E.BYPASS.LTC128B.128 [R0+0xf100], [R6.64+0x80], !P3 ;  /* 0x0f10008006000fae */ /* 0x0003e2000d901d48 */
[----:B------:R-:W-:-:S03]  /*8ad0*/  IMAD.WIDE.U32 R60, R17, c[0x0][0x218], R2 ;  /* 0x00008600113c7a25 */ /* 0x000fc600078e0002 */
[----:B------:R2:W-:Y:S01]  /*8ae0*/  STL.64 [R1+0x38], R30 ;  /* 0x0000381e01007387 */ /* 0x0005e20000100a00 */
[----:B------:R-:W-:-:S03]  /*8af0*/  IMAD.SHL.U32 R8, R13, 0x40, RZ ;  /* 0x000000400d087824 */ /* 0x000fc600078e00ff */
[----:B------:R2:W-:Y:S04]  /*8b00*/  STL.64 [R1+0x28], R158 ;  /* 0x0000289e01007387 */ /* 0x0005e80000100a00 */
[----:B------:R2:W-:Y:S01]  /*8b10*/  STL [R1+0x48], R156 ;  /* 0x0000489c01007387 */ /* 0x0005e20000100800 */
[----:B-1----:R-:W-:Y:S01]  /*8b20*/  IMAD R0, R16, c[0x0][0x218], RZ ;  /* 0x0000860010007a24 */ /* 0x002fe200078e02ff */
[----:B------:R-:W-:Y:S01]  /*8b30*/  R2P PR, R13, 0x6 ;  /* 0x000000060d007804 */ /* 0x000fe20000000000 */
[----:B------:R-:W-:Y:S01]  /*8b40*/  IMAD.SHL.U32 R9, R57, 0x8, RZ ;  /* 0x0000000839097824 */ /* 0x000fe200078e00ff */
[----:B------:R-:W0:Y:S01]  /*8b50*/  LDGDEPBAR ;  /* 0x00000000000079af */ /* 0x000e220000000000 */
[----:B------:R-:W-:-:S04]  /*8b60*/  IMAD R0, R17, c[0x0][0x21c], R0 ;  /* 0x0000870011007a24 */ /* 0x000fc800078e0200 */
[----:B------:R-:W-:Y:S01]  /*8b70*/  IMAD.IADD R59, R61, 0x1, R0 ;  /* 0x000000013d3b7824 */ /* 0x000fe200078e0200 */
[----:B------:R2:W-:Y:S04]  /*8b80*/  STL.64 [R1+0x30], R60 ;  /* 0x0000303c01007387 */ /* 0x0005e80000100a00 */
[----:B------:R2:W-:Y:S01]  /*8b90*/  STL [R1+0x44], R59 ;  /* 0x0000443b01007387 */ /* 0x0005e20000100800 */
[----:B------:R-:W-:Y:S02]  /*8ba0*/  LOP3.LUT R8, R8, 0x1c0, RZ, 0xc0, !PT ;  /* 0x000001c008087812 */ /* 0x000fe400078ec0ff */
[----:B------:R-:W-:Y:S02]  /*8bb0*/  ISETP.LT.AND P0, PT, RZ, c[0x0][0x27c], PT ;  /* 0x00009f00ff007a0c */ /* 0x000fe40003f01270 */
[----:B------:R-:W-:-:S02]  /*8bc0*/  LOP3.LUT R4, R8, 0x8, R9, 0xf8, !PT ;  /* 0x0000000808047812 */ /* 0x000fc400078ef809 */
[----:B------:R-:W-:Y:S01]  /*8bd0*/  SHF.R.U32.HI R8, RZ, 0x3, R8 ;  /* 0x00000003ff087819 */ /* 0x000fe20000011608 */
[----:B------:R-:W-:Y:S02]  /*8be0*/  IMAD.MOV.U32 R5, RZ, RZ, 0x10 ;  /* 0x00000010ff057424 */ /* 0x000fe400078e00ff */
[----:B------:R-:W-:Y:S01]  /*8bf0*/  IMAD.MOV.U32 R2, RZ, RZ, 0x20 ;  /* 0x00000020ff027424 */ /* 0x000fe200078e00ff */
[----:B------:R-:W-:Y:S01]  /*8c00*/  LOP3.LUT R8, R4, R8, RZ, 0x3c, !PT ;  /* 0x0000000804087212 */ /* 0x000fe200078e3cff */
[----:B------:R-:W-:Y:S01]  /*8c10*/  IMAD.SHL.U32 R4, R15, 0x40, RZ ;  /* 0x000000400f047824 */ /* 0x000fe200078e00ff */
[----:B------:R-:W-:Y:S02]  /*8c20*/  SEL R5, R5, 0xfffffff0, !P1 ;  /* 0xfffffff005057807 */ /* 0x000fe40004800000 */
[----:B------:R-:W-:Y:S02]  /*8c30*/  SEL R2, R2, 0xffffffe0, !P2 ;  /* 0xffffffe002027807 */ /* 0x000fe40005000000 */
[----:B------:R-:W-:Y:S01]  /*8c40*/  LOP3.LUT R4, R8, 0xfffffe00, R4, 0xf8, !PT ;  /* 0xfffffe0008047812 */ /* 0x000fe200078ef804 */
[----:B------:R-:W-:Y:S05]  /*8c50*/  @P0 BRA `(.L_x_104) ;  /* 0x0000002000000947 */ /* 0x000fea0003800000 */
[----:B------:R-:W-:-:S04]  /*8c60*/  DEPBAR.LE SB0, 0x1 ;  /* 0x000080400000791a */ /* 0x000fc80000000000 */
[----:B------:R-:W-:Y:S05]  /*8c70*/  BRA `(.L_x_105) ;  /* 0x000035f000007947 */ /* 0x000fea0003800000 */
.L_x_104:
[----:B-----5:R-:W-:Y:S01]  /*8c80*/  SHF.R.S32.HI R0, RZ, 0x1f, R166 ;  /* 0x0000001fff007819 */ /* 0x020fe200000114a6 */
[----:B------:R-:W-:Y:S01]  /*8c90*/  ULDC.U8 UR4, c[0x0][0x298] ;  /* 0x0000a60000047ab9 */ /* 0x000fe20000000000 */
[----:B------:R-:W-:Y:S01]  /*8ca0*/  IMAD.WIDE.U32 R8, R166, c[0x0][0x280], RZ ;  /* 0x0000a000a6087a25 */ /* 0x000fe200078e00ff */
[----:B------:R-:W-:Y:S01]  /*8cb0*/  ISETP.NE.AND P2, PT, RZ, UR4, PT ;  /* 0x00000004ff007c0c */ /* 0x000fe2000bf45270 */
[----:B------:R-:W-:Y:S01]  /*8cc0*/  BSSY B2, `(.L_x_105) ;  /* 0x000035a000027945 */ /* 0x000fe20003800000 */
[----:B------:R-:W-:Y:S01]  /*8cd0*/  SHF.L.U32 R36, R55, 0x1, RZ ;  /* 0x0000000137247819 */ /* 0x000fe200000006ff */
[----:B------:R-:W-:Y:S01]  /*8ce0*/  IMAD R3, R0, c[0x0][0x280], RZ ;  /* 0x0000a00000037a24 */ /* 0x000fe200078e02ff */
[----:B------:R-:W-:Y:S01]  /*8cf0*/  LEA R18, P1, R8, c[0x0][0x270], 0x1 ;  /* 0x00009c0008127a11 */ /* 0x000fe200078208ff */
[----:B------:R-:W-:Y:S02]  /*8d00*/  IMAD R0, R0, c[0x0][0x290], RZ ;  /* 0x0000a40000007a24 */ /* 0x000fe400078e02ff */
[----:B------:R-:W-:-:S04]  /*8d10*/  IMAD.WIDE.U32 R6, R166, c[0x0][0x290], RZ ;  /* 0x0000a400a6067a25 */ /* 0x000fc800078e00ff */
[----:B------:R-:W-:Y:S01]  /*8d20*/  IMAD R3, R166, c[0x0][0x284], R3 ;  /* 0x0000a100a6037a24 */ /* 0x000fe200078e0203 */
[----:B------:R-:W-:Y:S01]  /*8d30*/  LEA R16, P0, R6, c[0x0][0x288], 0x1 ;  /* 0x0000a20006107a11 */ /* 0x000fe200078008ff */
[----:B------:R-:W-:-:S03]  /*8d40*/  IMAD R0, R166, c[0x0][0x294], R0 ;  /* 0x0000a500a6007a24 */ /* 0x000fc600078e0200 */
[----:B------:R-:W-:Y:S02]  /*8d50*/  IADD3 R3, R3, R9, RZ ;  /* 0x0000000903037210 */ /* 0x000fe40007ffe0ff */
[----:B------:R-:W-:Y:S02]  /*8d60*/  IADD3 R0, R0, R7, RZ ;  /* 0x0000000700007210 */ /* 0x000fe40007ffe0ff */
[----:B------:R-:W-:Y:S02]  /*8d70*/  LEA.HI.X R19, R8, c[0x0][0x274], R3, 0x1, P1 ;  /* 0x00009d0008137a11 */ /* 0x000fe400008f0c03 */
[----:B------:R-:W-:Y:S01]  /*8d80*/  LEA.HI.X R17, R6, c[0x0][0x28c], R0, 0x1, P0 ;  /* 0x0000a30006117a11 */ /* 0x000fe200000f0c00 */
[----:B------:R-:W-:Y:S05]  /*8d90*/  @!P2 BRA `(.L_x_106) ;  /* 0x000019200000a947 */ /* 0x000fea0003800000 */
[----:B------:R-:W-:Y:S01]  /*8da0*/  BSSY B0, `(.L_x_107) ;  /* 0x0000017000007945 */ /* 0x000fe20003800000 */
[----:B------:R-:W-:Y:S01]  /*8db0*/  SHF.L.U32 R26, R64, 0x2, RZ ;  /* 0x00000002401a7819 */ /* 0x000fe200000006ff */
[----:B------:R-:W-:Y:S01]  /*8dc0*/  CS2R R8, SRZ ;  /* 0x0000000000087805 */ /* 0x000fe2000001ff00 */
[----:B------:R-:W-:Y:S01]  /*8dd0*/  CS2R R12, SRZ ;  /* 0x00000000000c7805 */ /* 0x000fe2000001ff00 */
[----:B------:R-:W-:Y:S01]  /*8de0*/  CS2R R6, SRZ ;  /* 0x0000000000067805 */ /* 0x000fe2000001ff00 */
[----:B------:R-:W-:Y:S01]  /*8df0*/  CS2R R10, SRZ ;  /* 0x00000000000a7805 */ /* 0x000fe2000001ff00 */
[----:B------:R-:W-:Y:S05]  /*8e00*/  @P5 BRA `(.L_x_108) ;  /* 0x0000010000005947 */ /* 0x000fea0003800000 */
[C---:B------:R-:W-:Y:S01]  /*8e10*/  IADD3 R3, R26.reuse, 0x20, RZ ;  /* 0x000000201a037810 */ /* 0x040fe20007ffe0ff */
[----:B------:R-:W-:Y:S01]  /*8e20*/  CS2R R8, SRZ ;  /* 0x0000000000087805 */ /* 0x000fe2000001ff00 */
[----:B------:R-:W-:Y:S01]  /*8e30*/  ISETP.GE.AND P1, PT, R26, c[0x0][0x27c], PT ;  /* 0x00009f001a007a0c */ /* 0x000fe20003f26270 */
[----:B------:R-:W-:Y:S01]  /*8e40*/  CS2R R6, SRZ ;  /* 0x0000000000067805 */ /* 0x000fe2000001ff00 */
[----:B------:R-:W-:-:S11]  /*8e50*/  ISETP.GE.AND P0, PT, R3, c[0x0][0x27c], PT ;  /* 0x00009f0003007a0c */ /* 0x000fd60003f06270 */
[----:B------:R-:W-:Y:S02]  /*8e60*/  @!P1 IMAD.WIDE R20, R26, 0x2, R18 ;  /* 0x000000021a149825 */ /* 0x000fe400078e0212 */
[----:B------:R-:W-:-:S03]  /*8e70*/  @!P0 SHF.R.S32.HI R0, RZ, 0x1f, R3 ;  /* 0x0000001fff008819 */ /* 0x000fc60000011403 */
[----:B------:R1:W5:Y:S01]  /*8e80*/  @!P1 LD.E.64 R12, [R20.64] ;  /* 0x00000008140c9980 */ /* 0x000362000c101b00 */
[----:B------:R-:W-:-:S04]  /*8e90*/  @!P0 LEA.HI R0, R0, R3, RZ, 0x2 ;  /* 0x0000000300008211 */ /* 0x000fc800078f10ff */
[----:B------:R-:W-:-:S05]  /*8ea0*/  @!P0 LOP3.LUT R0, R0, 0xfffffffc, RZ, 0xc0, !PT ;  /* 0xfffffffc00008812 */ /* 0x000fca00078ec0ff */
[----:B------:R-:W-:-:S04]  /*8eb0*/  @!P0 IMAD.WIDE R14, R0, 0x2, R16 ;  /* 0x00000002000e8825 */ /* 0x000fc800078e0210 */
[----:B------:R-:W-:Y:S01]  /*8ec0*/  @!P0 IMAD.WIDE R18, R0, 0x2, R18 ;  /* 0x0000000200128825 */ /* 0x000fe200078e0212 */
[----:B------:R1:W5:Y:S03]  /*8ed0*/  @!P0 LD.E.64 R6, [R14.64] ;  /* 0x000000080e068980 */ /* 0x000366000c101b00 */
[----:B------:R-:W-:Y:S01]  /*8ee0*/  @!P1 IMAD.WIDE R16, R26, 0x2, R16 ;  /* 0x000000021a109825 */ /* 0x000fe200078e0210 */
[----:B------:R1:W5:Y:S04]  /*8ef0*/  @!P0 LD.E.64 R8, [R18.64] ;  /* 0x0000000812088980 */ /* 0x000368000c101b00 */
[----:B------:R1:W5:Y:S02]  /*8f00*/  @!P1 LD.E.64 R10, [R16.64] ;  /* 0x00000008100a9980 */ /* 0x000364000c101b00 */
.L_x_108:
[----:B------:R-:W-:Y:S05]  /*8f10*/  BSYNC B0 ;  /* 0x0000000000007941 */ /* 0x000fea0003800000 */
.L_x_107:
[--C-:B-1---5:R-:W-:Y:S01]  /*8f20*/  IMAD.MOV.U32 R21, RZ, RZ, R13.reuse ;  /* 0x000000ffff157224 */ /* 0x122fe200078e000d */
[----:B------:R-:W-:Y:S01]  /*8f30*/  SHF.R.U32.HI R17, RZ, 0x10, R13 ;  /* 0x00000010ff117819 */ /* 0x000fe2000001160d */
[----:B------:R-:W-:Y:S01]  /*8f40*/  IMAD R3, R212, -0x80, R25 ;  /* 0xffffff80d4037824 */ /* 0x000fe200078e0219 */
[----:B------:R-:W-:Y:S01]  /*8f50*/  SHF.R.U64 R20, R12, 0x10, R13 ;  /* 0x000000100c147819 */ /* 0x000fe2000000120d */
[----:B------:R-:W-:Y:S01]  /*8f60*/  IMAD.MOV.U32 R22, RZ, RZ, R12 ;  /* 0x000000ffff167224 */ /* 0x000fe200078e000c */
[----:B------:R-:W-:Y:S01]  /*8f70*/  PRMT R24, R17, 0x5410, R21 ;  /* 0x0000541011187816 */ /* 0x000fe20000000015 */
[--C-:B------:R-:W-:Y:S01]  /*8f80*/  IMAD.MOV.U32 R18, RZ, RZ, R9.reuse ;  /* 0x000000ffff127224 */ /* 0x100fe200078e0009 */
[----:B------:R-:W-:Y:S01]  /*8f90*/  IMNMX R21, R3, 0x80, PT ;  /* 0x0000008003157817 */ /* 0x000fe20003800200 */
[----:B------:R-:W-:Y:S01]  /*8fa0*/  IMAD.MOV.U32 R15, RZ, RZ, R10 ;  /* 0x000000ffff0f7224 */ /* 0x000fe200078e000a */
[----:B------:R-:W-:Y:S01]  /*8fb0*/  SHF.R.U64 R16, R8, 0x10, R9 ;  /* 0x0000001008107819 */ /* 0x000fe20000001209 */
[----:B------:R-:W-:Y:S01]  /*8fc0*/  IMAD.MOV.U32 R19, RZ, RZ, R8 ;  /* 0x000000ffff137224 */ /* 0x000fe200078e0008 */
[----:B------:R-:W-:Y:S01]  /*8fd0*/  ISETP.GE.AND P0, PT, R45, R21, PT ;  /* 0x000000152d00720c */ /* 0x000fe20003f06270 */
[----:B------:R-:W-:Y:S01]  /*8fe0*/  IMAD.MOV.U32 R14, RZ, RZ, R11 ;  /* 0x000000ffff0e7224 */ /* 0x000fe200078e000b */
[----:B------:R-:W-:Y:S01]  /*8ff0*/  SHF.R.U32.HI R13, RZ, 0x10, R9 ;  /* 0x00000010ff0d7819 */ /* 0x000fe20000011609 */
[----:B------:R-:W-:Y:S01]  /*9000*/  IMAD.MOV.U32 R9, RZ, RZ, R7 ;  /* 0x000000ffff097224 */ /* 0x000fe200078e0007 */
[--C-:B------:R-:W-:Y:S01]  /*9010*/  SHF.R.U64 R12, R10, 0x10, R11.reuse ;  /* 0x000000100a0c7819 */ /* 0x100fe2000000120b */
[----:B------:R-:W-:Y:S01]  /*9020*/  IMAD.MOV.U32 R10, RZ, RZ, R6 ;  /* 0x000000ffff0a7224 */ /* 0x000fe200078e0006 */
[----:B------:R-:W-:Y:S01]  /*9030*/  SHF.R.U32.HI R8, RZ, 0x10, R11 ;  /* 0x00000010ff087819 */ /* 0x000fe2000001160b */
[----:B------:R-:W-:-:S04]  /*9040*/  DEPBAR.LE SB0, 0x1 ;  /* 0x000080400000791a */ /* 0x000fc80000000000 */
[--C-:B------:R-:W-:Y:S01]  /*9050*/  SHF.R.U64 R6, R6, 0x10, R7.reuse ;  /* 0x0000001006067819 */ /* 0x100fe20000001207 */
[----:B------:R-:W-:Y:S01]  /*9060*/  BSSY B1, `(.L_x_109) ;  /* 0x000005e000017945 */ /* 0x000fe20003800000 */
[----:B------:R-:W-:Y:S02]  /*9070*/  SHF.R.U32.HI R0, RZ, 0x10, R7 ;  /* 0x00000010ff007819 */ /* 0x000fe40000011607 */
[----:B------:R-:W-:Y:S02]  /*9080*/  PRMT R23, R20, 0x5410, R22 ;  /* 0x0000541014177816 */ /* 0x000fe40000000016 */
[----:B------:R-:W-:Y:S02]  /*9090*/  PRMT R28, R16, 0x5410, R19 ;  /* 0x00005410101c7816 */ /* 0x000fe40000000013 */
[----:B------:R-:W-:Y:S02]  /*90a0*/  PRMT R29, R13, 0x5410, R18 ;  /* 0x000054100d1d7816 */ /* 0x000fe40000000012 */
[----:B------:R-:W-:-:S02]  /*90b0*/  PRMT R20, R15, 0x5410, R12 ;  /* 0x000054100f147816 */ /* 0x000fc4000000000c */
[----:B------:R-:W-:Y:S02]  /*90c0*/  PRMT R22, R8, 0x5410, R14 ;  /* 0x0000541008167816 */ /* 0x000fe4000000000e */
[----:B------:R-:W-:Y:S02]  /*90d0*/  PRMT R25, R10, 0x5410, R6 ;  /* 0x000054100a197816 */ /* 0x000fe40000000006 */
[----:B------:R-:W-:Y:S01]  /*90e0*/  PRMT R27, R0, 0x5410, R9 ;  /* 0x00005410001b7816 */ /* 0x000fe20000000009 */
[----:B------:R-:W-:Y:S06]  /*90f0*/  BAR.SYNC.DEFER_BLOCKING 0x0 ;  /* 0x0000000000007b1d */ /* 0x000fec0000010000 */
[----:B------:R-:W-:Y:S05]  /*9100*/  @P0 BRA `(.L_x_110) ;  /* 0x0000053000000947 */ /* 0x000fea0003800000 */
[----:B------:R-:W-:Y:S01]  /*9110*/  ISETP.GE.AND P0, PT, R26, c[0x0][0x27c], PT ;  /* 0x00009f001a007a0c */ /* 0x000fe20003f06270 */
[----:B------:R-:W-:-:S12]  /*9120*/  BSSY B0, `(.L_x_111) ;  /* 0x0000028000007945 */ /* 0x000fd80003800000 */
[----:B------:R-:W-:Y:S05]  /*9130*/  @P0 BRA `(.L_x_112) ;  /* 0x0000026000000947 */ /* 0x000fea0003800000 */
[----:B------:R-:W1:Y:S01]  /*9140*/  LDS.128 R8, [R36+0x100] ;  /* 0x0001000024087984 */ /* 0x000e620000000c00 */
[--C-:B------:R-:W-:Y:S02]  /*9150*/  HADD2.F32 R12, -RZ, R20.reuse.H0_H0 ;  /* 0x20000014ff0c7230 */ /* 0x100fe40000004100 */
[----:B------:R-:W-:Y:S02]  /*9160*/  HADD2.F32 R0, -RZ, R20.H1_H1 ;  /* 0x30000014ff007230 */ /* 0x000fe40000004100 */
[--C-:B------:R-:W-:Y:S02]  /*9170*/  HADD2.F32 R6, -RZ, R23.reuse.H1_H1 ;  /* 0x30000017ff067230 */ /* 0x100fe40000004100 */
[----:B------:R-:W-:Y:S02]  /*9180*/  HADD2.F32 R3, -RZ, R23.H0_H0 ;  /* 0x20000017ff037230 */ /* 0x000fe40000004100 */
[--C-:B-1----:R-:W-:Y:S02]  /*9190*/  HADD2.F32 R13, -RZ, R8.reuse.H0_H0 ;  /* 0x20000008ff0d7230 */ /* 0x102fe40000004100 */
[----:B------:R-:W-:-:S02]  /*91a0*/  HADD2.F32 R8, -RZ, R8.H1_H1 ;  /* 0x30000008ff087230 */ /* 0x000fc40000004100 */
[--C-:B------:R-:W-:Y:S02]  /*91b0*/  HADD2.F32 R7, -RZ, R9.reuse.H0_H0 ;  /* 0x20000009ff077230 */ /* 0x100fe40000004100 */
[----:B------:R-:W-:Y:S02]  /*91c0*/  HADD2.F32 R9, -RZ, R9.H1_H1 ;  /* 0x30000009ff097230 */ /* 0x000fe40000004100 */
[--C-:B------:R-:W-:Y:S02]  /*91d0*/  HADD2.F32 R17, -RZ, R11.reuse.H0_H0 ;  /* 0x2000000bff117230 */ /* 0x100fe40000004100 */
[----:B------:R-:W-:Y:S01]  /*91e0*/  HADD2.F32 R16, -RZ, R11.H1_H1 ;  /* 0x3000000bff107230 */ /* 0x000fe20000004100 */
[-C--:B------:R-:W-:Y:S01]  /*91f0*/  FMUL.FTZ R11, R8, R12.reuse ;  /* 0x0000000c080b7220 */ /* 0x080fe20000410000 */
[--C-:B------:R-:W-:Y:S01]  /*9200*/  HADD2.F32 R15, -RZ, R10.reuse.H0_H0 ;  /* 0x2000000aff0f7230 */ /* 0x100fe20000004100 */
[----:B------:R-:W-:Y:S01]  /*9210*/  FMUL.FTZ R12, R13, R12 ;  /* 0x0000000c0d0c7220 */ /* 0x000fe20000410000 */
[----:B------:R-:W-:Y:S01]  /*9220*/  HADD2.F32 R14, -RZ, R10.H1_H1 ;  /* 0x3000000aff0e7230 */ /* 0x000fe20000004100 */
[----:B------:R-:W-:-:S02]  /*9230*/  FMUL.FTZ R10, R9, R0 ;  /* 0x00000000090a7220 */ /* 0x000fc40000410000 */
[----:B------:R-:W-:Y:S02]  /*9240*/  FMUL.FTZ R0, R7, R0 ;  /* 0x0000000007007220 */ /* 0x000fe40000410000 */
[-C--:B------:R-:W-:Y:S02]  /*9250*/  FFMA.FTZ R19, R13, R6.reuse, -R11 ;  /* 0x000000060d137223 */ /* 0x080fe4000001080b */
[----:B------:R-:W-:Y:S01]  /*9260*/  FFMA.FTZ R18, R8, R6, R12 ;  /* 0x0000000608127223 */ /* 0x000fe2000001000c */
[----:B------:R-:W-:Y:S01]  /*9270*/  HADD2.F32 R6, -RZ, R24.H1_H1 ;  /* 0x30000018ff067230 */ /* 0x000fe20000004100 */
[-C--:B------:R-:W-:Y:S01]  /*9280*/  FFMA.FTZ R13, R7, R3.reuse, -R10 ;  /* 0x00000003070d7223 */ /* 0x080fe2000001080a */
[--C-:B------:R-:W-:Y:S01]  /*9290*/  HADD2.F32 R7, -RZ, R22.reuse.H1_H1 ;  /* 0x30000016ff077230 */ /* 0x100fe20000004100 */
[----:B------:R-:W-:Y:S01]  /*92a0*/  FFMA.FTZ R12, R9, R3, R0 ;  /* 0x00000003090c7223 */ /* 0x000fe20000010000 */
[----:B------:R-:W-:Y:S02]  /*92b0*/  HADD2.F32 R0, -RZ, R22.H0_H0 ;  /* 0x20000016ff007230 */ /* 0x000fe40000004100 */
[----:B------:R-:W-:Y:S01]  /*92c0*/  HADD2.F32 R3, -RZ, R24.H0_H0 ;  /* 0x20000018ff037230 */ /* 0x000fe20000004100 */
[----:B------:R-:W-:-:S02]  /*92d0*/  FMUL.FTZ R9, R14, R7 ;  /* 0x000000070e097220 */ /* 0x000fc40000410000 */
[----:B------:R-:W-:Y:S02]  /*92e0*/  FMUL.FTZ R8, R15, R7 ;  /* 0x000000070f087220 */ /* 0x000fe40000410000 */
[-C--:B------:R-:W-:Y:S02]  /*92f0*/  FMUL.FTZ R7, R16, R0.reuse ;  /* 0x0000000010077220 */ /* 0x080fe40000410000 */
[----:B------:R-:W-:Y:S02]  /*9300*/  FMUL.FTZ R0, R17, R0 ;  /* 0x0000000011007220 */ /* 0x000fe40000410000 */
[-C--:B------:R-:W-:Y:S01]  /*9310*/  FFMA.FTZ R11, R15, R6.reuse, -R9 ;  /* 0x000000060f0b7223 */ /* 0x080fe20000010809 */
[----:B------:R-:W-:Y:S01]  /*9320*/  F2FP.PACK_AB R9, R12, R13 ;  /* 0x0000000d0c09723e */ /* 0x000fe200000000ff */
[----:B------:R-:W-:Y:S01]  /*9330*/  FFMA.FTZ R10, R14, R6, R8 ;  /* 0x000000060e0a7223 */ /* 0x000fe20000010008 */
[----:B------:R-:W-:Y:S01]  /*9340*/  F2FP.PACK_AB R8, R18, R19 ;  /* 0x000000131208723e */ /* 0x000fe200000000ff */
[----:B------:R-:W-:-:S02]  /*9350*/  FFMA.FTZ R7, R17, R3, -R7 ;  /* 0x0000000311077223 */ /* 0x000fc40000010807 */
[----:B------:R-:W-:Y:S01]  /*9360*/  FFMA.FTZ R0, R16, R3, R0 ;  /* 0x0000000310007223 */ /* 0x000fe20000010000 */
[----:B------:R-:W-:-:S04]  /*9370*/  F2FP.PACK_AB R10, R10, R11 ;  /* 0x0000000b0a0a723e */ /* 0x000fc800000000ff */
[----:B------:R-:W-:-:S05]  /*9380*/  F2FP.PACK_AB R11, R0, R7 ;  /* 0x00000007000b723e */ /* 0x000fca00000000ff */
[----:B------:R1:W-:Y:S02]  /*9390*/  STS.128 [R36+0x100], R8 ;  /* 0x0001000824007388 */ /* 0x0003e40000000c00 */
.L_x_112:
[----:B------:R-:W-:Y:S05]  /*93a0*/  BSYNC B0 ;  /* 0x0000000000007941 */ /* 0x000fea0003800000 */
.L_x_111:
[----:B------:R-:W-:-:S04]  /*93b0*/  IADD3 R0, R26, 0x20, RZ ;  /* 0x000000201a007810 */ /* 0x000fc80007ffe0ff */
[----:B------:R-:W-:-:S13]  /*93c0*/  ISETP.GE.AND P0, PT, R0, c[0x0][0x27c], PT ;  /* 0x00009f0000007a0c */ /* 0x000fda0003f06270 */
[----:B------:R-:W-:Y:S05]  /*93d0*/  @P0 BRA `(.L_x_110) ;  /* 0x0000026000000947 */ /* 0x000fea0003800000 */
[----:B-1----:R-:W1:Y:S01]  /*93e0*/  LDS.128 R8, [R36+0x4100] ;  /* 0x0041000024087984 */ /* 0x002e620000000c00 */
        /* <DEDUP_REMOVED lines=37> */
.L_x_110:
[----:B------:R-:W-:Y:S05]  /*9640*/  BSYNC B1 ;  /* 0x0000000000017941 */ /* 0x000fea0003800000 */
.L_x_109:
[----:B------:R-:W-:Y:S01]  /*9650*/  IADD3 R0, R45, 0x20, RZ ;  /* 0x000000202d007810 */ /* 0x000fe20007ffe0ff */
[----:B------:R-:W-:Y:S03]  /*9660*/  BSSY B1, `(.L_x_113) ;  /* 0x0000056000017945 */ /* 0x000fe60003800000 */
[----:B------:R-:W-:-:S13]  /*9670*/  ISETP.GE.AND P0, PT, R0, R21, PT ;  /* 0x000000150000720c */ /* 0x000fda0003f06270 */
[----:B------:R-:W-:Y:S05]  /*9680*/  @P0 BRA `(.L_x_114) ;  /* 0x0000053000000947 */ /* 0x000fea0003800000 */
[----:B------:R-:W-:Y:S01]  /*9690*/  ISETP.GE.AND P0, PT, R26, c[0x0][0x27c], PT ;  /* 0x00009f001a007a0c */ /* 0x000fe20003f06270 */
[----:B------:R-:W-:-:S12]  /*96a0*/  BSSY B0, `(.L_x_115) ;  /* 0x0000028000007945 */ /* 0x000fd80003800000 */
        /* <DEDUP_REMOVED lines=12> */
[C---:B------:R-:W-:Y:S01]  /*9770*/  FMUL.FTZ R11, R12.reuse, R8 ;  /* 0x000000080c0b7220 */ /* 0x040fe20000410000 */
[--C-:B------:R-:W-:Y:S01]  /*9780*/  HADD2.F32 R15, -RZ, R10.reuse.H0_H0 ;  /* 0x2000000aff0f7230 */ /* 0x100fe20000004100 */
[----:B------:R-:W-:Y:S01]  /*9790*/  FMUL.FTZ R12, R12, R13 ;  /* 0x0000000d0c0c7220 */ /* 0x000fe20000410000 */
[----:B------:R-:W-:Y:S01]  /*97a0*/  HADD2.F32 R14, -RZ, R10.H1_H1 ;  /* 0x3000000aff0e7230 */ /* 0x000fe20000004100 */
[----:B------:R-:W-:-:S02]  /*97b0*/  FMUL.FTZ R10, R0, R9 ;  /* 0x00000009000a7220 */ /* 0x000fc40000410000 */
[----:B------:R-:W-:Y:S02]  /*97c0*/  FMUL.FTZ R0, R0, R7 ;  /* 0x0000000700007220 */ /* 0x000fe40000410000 */
[C---:B------:R-:W-:Y:S02]  /*97d0*/  FFMA.FTZ R19, R6.reuse, R13, -R11 ;  /* 0x0000000d06137223 */ /* 0x040fe4000001080b */
[----:B------:R-:W-:Y:S01]  /*97e0*/  FFMA.FTZ R18, R6, R8, R12 ;  /* 0x0000000806127223 */ /* 0x000fe2000001000c */
[----:B------:R-:W-:Y:S01]  /*97f0*/  HADD2.F32 R6, -RZ, R24.H1_H1 ;  /* 0x30000018ff067230 */ /* 0x000fe20000004100 */
[C---:B------:R-:W-:Y:S01]  /*9800*/  FFMA.FTZ R13, R3.reuse, R7, -R10 ;  /* 0x00000007030d7223 */ /* 0x040fe2000001080a */
[--C-:B------:R-:W-:Y:S01]  /*9810*/  HADD2.F32 R7, -RZ, R22.reuse.H1_H1 ;  /* 0x30000016ff077230 */ /* 0x100fe20000004100 */
[----:B------:R-:W-:Y:S01]  /*9820*/  FFMA.FTZ R12, R3, R9, R0 ;  /* 0x00000009030c7223 */ /* 0x000fe20000010000 */
[----:B------:R-:W-:Y:S02]  /*9830*/  HADD2.F32 R0, -RZ, R22.H0_H0 ;  /* 0x20000016ff007230 */ /* 0x000fe40000004100 */
[----:B------:R-:W-:Y:S01]  /*9840*/  HADD2.F32 R3, -RZ, R24.H0_H0 ;  /* 0x20000018ff037230 */ /* 0x000fe20000004100 */
[----:B------:R-:W-:-:S02]  /*9850*/  FMUL.FTZ R9, R7, R14 ;  /* 0x0000000e07097220 */ /* 0x000fc40000410000 */
[----:B------:R-:W-:Y:S02]  /*9860*/  FMUL.FTZ R8, R7, R15 ;  /* 0x0000000f07087220 */ /* 0x000fe40000410000 */
[C---:B------:R-:W-:Y:S02]  /*9870*/  FMUL.FTZ R7, R0.reuse, R16 ;  /* 0x0000001000077220 */ /* 0x040fe40000410000 */
[----:B------:R-:W-:Y:S02]  /*9880*/  FMUL.FTZ R0, R0, R17 ;  /* 0x0000001100007220 */ /* 0x000fe40000410000 */
[----:B------:R-:W-:Y:S01]  /*9890*/  FFMA.FTZ R11, R6, R15, -R9 ;  /* 0x0000000f060b7223 */ /* 0x000fe20000010809 */
        /* <DEDUP_REMOVED lines=8> */
.L_x_116:
[----:B------:R-:W-:Y:S05]  /*9920*/  BSYNC B0 ;  /* 0x0000000000007941 */ /* 0x000fea0003800000 */
.L_x_115:
        /* <DEDUP_REMOVED lines=41> */
.L_x_114:
[----:B------:R-:W-:Y:S05]  /*9bc0*/  BSYNC B1 ;  /* 0x0000000000017941 */ /* 0x000fea0003800000 */
.L_x_113:
        /* <DEDUP_REMOVED lines=45> */
.L_x_120:
[----:B------:R-:W-:Y:S05]  /*9ea0*/  BSYNC B0 ;  /* 0x0000000000007941 */ /* 0x000fea0003800000 */
.L_x_119:
        /* <DEDUP_REMOVED lines=41> */
.L_x_118:
[----:B------:R-:W-:Y:S05]  /*a140*/  BSYNC B1 ;  /* 0x0000000000017941 */ /* 0x000fea0003800000 */
.L_x_117:
[----:B------:R-:W-:-:S04]  /*a150*/  IADD3 R0, R45, 0x60, RZ ;  /* 0x000000602d007810 */ /* 0x000fc80007ffe0ff */
        /* <DEDUP_REMOVED lines=43> */
.L_x_123:
[----:B------:R-:W-:Y:S05]  /*a410*/  BSYNC B0 ;  /* 0x0000000000007941 */ /* 0x000fea0003800000 */
.L_x_122:
        /* <DEDUP_REMOVED lines=40> */
[----:B------:R1:W-:Y:S01]  /*a6a0*/  STS.128 [R36+0x7100], R8 ;  /* 0x0071000824007388 */ /* 0x0003e20000000c00 */
[----:B------:R-:W-:Y:S05]  /*a6b0*/  BRA `(.L_x_121) ;  /* 0x00001ba000007947 */ /* 0x000fea0003800000 */
.L_x_106:
[----:B------:R-:W-:Y:S01]  /*a6c0*/  BSSY B0, `(.L_x_124) ;  /* 0x0000011000007945 */ /* 0x000fe20003800000 */
[----:B------:R-:W-:Y:S01]  /*a6d0*/  CS2R R10, SRZ ;  /* 0x00000000000a7805 */ /* 0x000fe2000001ff00 */
[----:B------:R-:W-:Y:S01]  /*a6e0*/  CS2R R8, SRZ ;  /* 0x0000000000087805 */ /* 0x000fe2000001ff00 */
[----:B------:R-:W-:Y:S01]  /*a6f0*/  CS2R R14, SRZ ;  /* 0x00000000000e7805 */ /* 0x000fe2000001ff00 */
[----:B------:R-:W-:Y:S01]  /*a700*/  CS2R R12, SRZ ;  /* 0x00000000000c7805 */ /* 0x000fe2000001ff00 */
[----:B------:R-:W-:Y:S05]  /*a710*/  @P5 BRA `(.L_x_125) ;  /* 0x000000b000005947 */ /* 0x000fea0003800000 */
[C---:B------:R-:W-:Y:S01]  /*a720*/  ISETP.GE.AND P0, PT, R22.reuse, c[0x0][0x27c], PT ;  /* 0x00009f0016007a0c */ /* 0x040fe20003f06270 */
[C---:B------:R-:W-:Y:S01]  /*a730*/  IMAD.SHL.U32 R6, R22.reuse, 0x2, RZ ;  /* 0x0000000216067824 */ /* 0x040fe200078e00ff */
[----:B------:R-:W-:Y:S01]  /*a740*/  SHF.L.U64.HI R0, R22, 0x1, R23 ;  /* 0x0000000116007819 */ /* 0x000fe20000010217 */
[----:B------:R-:W-:-:S03]  /*a750*/  CS2R R10, SRZ ;  /* 0x00000000000a7805 */ /* 0x000fc6000001ff00 */
[C---:B------:R-:W-:Y:S02]  /*a760*/  IADD3 R18, P2, R6.reuse, R18, RZ ;  /* 0x0000001206127210 */ /* 0x040fe40007f5e0ff */
[----:B------:R-:W-:-:S03]  /*a770*/  IADD3 R6, P1, R6, R16, RZ ;  /* 0x0000001006067210 */ /* 0x000fc60007f3e0ff */
[C---:B------:R-:W-:Y:S02]  /*a780*/  IMAD.X R19, R0.reuse, 0x1, R19, P2 ;  /* 0x0000000100137824 */ /* 0x040fe400010e0613 */
[----:B------:R-:W-:Y:S01]  /*a790*/  IMAD.X R7, R0, 0x1, R17, P1 ;  /* 0x0000000100077824 */ /* 0x000fe200008e0611 */
[----:B------:R-:W-:Y:S05]  /*a7a0*/  @P0 BRA `(.L_x_125) ;  /* 0x0000002000000947 */ /* 0x000fea0003800000 */
[----:B------:R1:W5:Y:S04]  /*a7b0*/  LD.E.128 R12, [R18.64] ;  /* 0x00000008120c7980 */ /* 0x000368000c101d00 */
[----:B------:R1:W5:Y:S02]  /*a7c0*/  LD.E.128 R8, [R6.64] ;  /* 0x0000000806087980 */ /* 0x000364000c101d00 */
.L_x_125:
[----:B------:R-:W-:Y:S05]  /*a7d0*/  BSYNC B0 ;  /* 0x0000000000007941 */ /* 0x000fea0003800000 */
.L_x_124:
[----:B------:R-:W-:Y:S01]  /*a7e0*/  IMAD R3, R212, -0x80, R25 ;  /* 0xffffff80d4037824 */ /* 0x000fe200078e0219 */
[----:B------:R-:W-:Y:S01]  /*a7f0*/  ISETP.GE.AND P0, PT, R22, c[0x0][0x27c], PT ;  /* 0x00009f0016007a0c */ /* 0x000fe20003f06270 */
[--C-:B-----5:R-:W-:Y:S01]  /*a800*/  IMAD.MOV.U32 R21, RZ, RZ, R13.reuse ;  /* 0x000000ffff157224 */ /* 0x120fe200078e000d */
[--C-:B------:R-:W-:Y:S01]  /*a810*/  SHF.R.U64 R20, R12, 0x10, R13.reuse ;  /* 0x000000100c147819 */ /* 0x100fe2000000120d */
[----:B------:R-:W-:Y:S01]  /*a820*/  IMAD.MOV.U32 R24, RZ, RZ, R12 ;  /* 0x000000ffff187224 */ /* 0x000fe200078e000c */
[----:B------:R-:W-:Y:S01]  /*a830*/  IMNMX R46, R3, 0x80, PT ;  /* 0x00000080032e7817 */ /* 0x000fe20003800200 */
[----:B-1----:R-:W-:Y:S01]  /*a840*/  IMAD.MOV.U32 R19, RZ, RZ, R14 ;  /* 0x000000ffff137224 */ /* 0x002fe200078e000e */
[----:B------:R-:W-:Y:S01]  /*a850*/  SHF.R.U32.HI R17, RZ, 0x10, R13 ;  /* 0x00000010ff117819 */ /* 0x000fe2000001160d */
[----:B------:R-:W-:Y:S01]  /*a860*/  IMAD.MOV.U32 R18, RZ, RZ, R15 ;  /* 0x000000ffff127224 */ /* 0x000fe200078e000f */
[----:B------:R-:W-:Y:S01]  /*a870*/  ISETP.GE.OR P1, PT, R45, R46, P0 ;  /* 0x0000002e2d00720c */ /* 0x000fe20000726670 */
[----:B------:R-:W-:-:S04]  /*a880*/  DEPBAR.LE SB0, 0x1 ;  /* 0x000080400000791a */ /* 0x000fc80000000000 */
[----:B------:R-:W-:Y:S01]  /*a890*/  SHF.R.U64 R16, R14, 0x10, R15 ;  /* 0x000000100e107819 */ /* 0x000fe2000000120f */
[----:B------:R-:W-:Y:S01]  /*a8a0*/  IMAD.MOV.U32 R14, RZ, RZ, R9 ;  /* 0x000000ffff0e7224 */ /* 0x000fe200078e0009 */
[----:B------:R-:W-:Y:S01]  /*a8b0*/  SHF.R.U32.HI R13, RZ, 0x10, R15 ;  /* 0x00000010ff0d7819 */ /* 0x000fe2000001160f */
[----:B------:R-:W-:Y:S01]  /*a8c0*/  IMAD.MOV.U32 R15, RZ, RZ, R8 ;  /* 0x000000ffff0f7224 */ /* 0x000fe200078e0008 */
[----:B------:R-:W-:Y:S01]  /*a8d0*/  SHF.R.U64 R12, R8, 0x10, R9 ;  /* 0x00000010080c7819 */ /* 0x000fe20000001209 */
[----:B------:R-:W-:Y:S01]  /*a8e0*/  IMAD.MOV.U32 R8, RZ, RZ, R11 ;  /* 0x000000ffff087224 */ /* 0x000fe200078e000b */
[----:B------:R-:W-:Y:S01]  /*a8f0*/  SHF.R.U32.HI R7, RZ, 0x10, R9 ;  /* 0x00000010ff077819 */ /* 0x000fe20000011609 */
[----:B------:R-:W-:Y:S01]  /*a900*/  IMAD.MOV.U32 R9, RZ, RZ, R10 ;  /* 0x000000ffff097224 */ /* 0x000fe200078e000a */
[--C-:B------:R-:W-:Y:S01]  /*a910*/  SHF.R.U64 R6, R10, 0x10, R11.reuse ;  /* 0x000000100a067819 */ /* 0x100fe2000000120b */
[----:B------:R-:W-:Y:S01]  /*a920*/  BSSY B0, `(.L_x_126) ;  /* 0x0000063000007945 */ /* 0x000fe20003800000 */
[----:B------:R-:W-:-:S02]  /*a930*/  SHF.R.U32.HI R0, RZ, 0x10, R11 ;  /* 0x00000010ff007819 */ /* 0x000fc4000001160b */
[----:B------:R-:W-:Y:S02]  /*a940*/  PRMT R49, R24, 0x5410, R9 ;  /* 0x0000541018317816 */ /* 0x000fe40000000009 */
[----:B------:R-:W-:Y:S02]  /*a950*/  PRMT R51, R21, 0x5410, R0 ;  /* 0x0000541015337816 */ /* 0x000fe40000000000 */
[----:B------:R-:W-:Y:S02]  /*a960*/  PRMT R50, R6, 0x5410, R20 ;  /* 0x0000541006327816 */ /* 0x000fe40000000014 */
[----:B------:R-:W-:Y:S02]  /*a970*/  PRMT R52, R17, 0x5410, R19 ;  /* 0x0000541011347816 */ /* 0x000fe40000000013 */
[----:B------:R-:W-:Y:S02]  /*a980*/  PRMT R54, R13, 0x5410, R18 ;  /* 0x000054100d367816 */ /* 0x000fe40000000012 */
[----:B------:R-:W-:-:S02]  /*a990*/  PRMT R53, R8, 0x5410, R16 ;  /* 0x0000541008357816 */ /* 0x000fc40000000010 */
[----:B------:R-:W-:Y:S02]  /*a9a0*/  PRMT R47, R15, 0x5410, R12 ;  /* 0x000054100f2f7816 */ /* 0x000fe4000000000c */
[----:B------:R-:W-:Y:S01]  /*a9b0*/  PRMT R48, R14, 0x5410, R7 ;  /* 0x000054100e307816 */ /* 0x000fe20000000007 */
[----:B------:R-:W-:Y:S06]  /*a9c0*/  BAR.SYNC.DEFER_BLOCKING 0x0 ;  /* 0x0000000000007b1d */ /* 0x000fec0000010000 */
[----:B------:R-:W-:Y:S05]  /*a9d0*/  @P1 BRA `(.L_x_127) ;  /* 0x0000057000001947 */ /* 0x000fea0003800000 */
[----:B------:R-:W-:Y:S01]  /*a9e0*/  MOV R0, c[0x0][0x27c] ;  /* 0x00009f0000007a02 */ /* 0x000fe20000000f00 */
[----:B------:R-:W1:Y:S01]  /*a9f0*/  LDS.128 R12, [R36+0x100] ;  /* 0x00010000240c7984 */ /* 0x000e620000000c00 */
[----:B------:R-:W-:-:S02]  /*aa00*/  HADD2.F32 R7, -RZ, R47.H0_H0 ;  /* 0x2000002fff077230 */ /* 0x000fc40000004100 */
[----:B------:R-:W-:Y:S01]  /*aa10*/  LEA.HI R0, R0, R64, RZ, 0x1d ;  /* 0x0000004000007211 */ /* 0x000fe200078fe8ff */
[----:B------:R-:W-:Y:S02]  /*aa20*/  HADD2.F32 R19, -RZ, R49.H0_H0 ;  /* 0x20000031ff137230 */ /* 0x000fe40000004100 */
[----:B------:R-:W-:Y:S01]  /*aa30*/  HADD2.F32 R17, -RZ, R50.H1_H1 ;  /* 0x30000032ff117230 */ /* 0x000fe20000004100 */
[----:B------:R-:W-:Y:S01]  /*aa40*/  SHF.R.S32.HI R6, RZ, 0x1f, R0 ;  /* 0x0000001fff067819 */ /* 0x000fe20000011400 */
[----:B------:R-:W-:Y:S01]  /*aa50*/  HADD2.F32 R18, -RZ, R51.H0_H0 ;  /* 0x20000033ff127230 */ /* 0x000fe20000004100 */
[----:B------:R-:W-:Y:S02]  /*aa60*/  SHF.L.U32 R3, R0, 0x3, RZ ;  /* 0x0000000300037819 */ /* 0x000fe400000006ff */
[----:B------:R-:W-:Y:S01]  /*aa70*/  LEA.HI R0, R6, R0, RZ, 0x3 ;  /* 0x0000000006007211 */ /* 0x000fe200078f18ff */
[----:B------:R-:W-:Y:S01]  /*aa80*/  HADD2.F32 R6, -RZ, R48.H0_H0 ;  /* 0x20000030ff067230 */ /* 0x000fe20000004100 */
[----:B------:R-:W-:-:S02]  /*aa90*/  LOP3.LUT R3, R26, 0x38, R3, 0xf8, !PT ;  /* 0x000000381a037812 */ /* 0x000fc400078ef803 */
[----:B------:R-:W-:Y:S02]  /*aaa0*/  SHF.L.U32 R0, R0, 0xa, RZ ;  /* 0x0000000a00007819 */ /* 0x000fe400000006ff */
[----:B------:R-:W-:Y:S02]  /*aab0*/  LOP3.LUT R3, R3, R28, RZ, 0x3c, !PT ;  /* 0x0000001c03037212 */ /* 0x000fe400078e3cff */
[----:B------:R-:W-:-:S04]  /*aac0*/  LOP3.LUT R0, R0, 0x7fffe000, RZ, 0xc0, !PT ;  /* 0x7fffe00000007812 */ /* 0x000fc800078ec0ff */
[----:B------:R-:W-:-:S04]  /*aad0*/  IADD3 R0, R3, R0, R27 ;  /* 0x0000000003007210 */ /* 0x000fc80007ffe01b */
[----:B------:R-:W-:Y:S01]  /*aae0*/  SHF.L.U32 R37, R0, 0x1, RZ ;  /* 0x0000000100257819 */ /* 0x000fe200000006ff */
[----:B------:R-:W-:-:S04]  /*aaf0*/  HADD2.F32 R0, -RZ, R47.H1_H1 ;  /* 0x3000002fff007230 */ /* 0x000fc80000004100 */
[----:B------:R-:W3:Y:S01]  /*ab00*/  LDS.128 R8, [R37+0x100] ;  /* 0x0001000025087984 */ /* 0x000ee20000000c00 */
[--C-:B-1----:R-:W-:Y:S02]  /*ab10*/  HADD2.F32 R25, -RZ, R12.reuse.H0_H0 ;  /* 0x2000000cff197230 */ /* 0x102fe40000004100 */
[----:B------:R-:W-:Y:S02]  /*ab20*/  HADD2.F32 R24, -RZ, R12.H1_H1 ;  /* 0x3000000cff187230 */ /* 0x000fe40000004100 */
[--C-:B------:R-:W-:Y:S01]  /*ab30*/  HADD2.F32 R27, -RZ, R13.reuse.H0_H0 ;  /* 0x2000000dff1b7230 */ /* 0x100fe20000004100 */
[----:B------:R-:W-:Y:S01]  /*ab40*/  FMUL.FTZ R3, R25, R7 ;  /* 0x0000000719037220 */ /* 0x000fe20000410000 */
[----:B------:R-:W-:Y:S02]  /*ab50*/  HADD2.F32 R26, -RZ, R13.H1_H1 ;  /* 0x3000000dff1a7230 */ /* 0x000fe40000004100 */
[--C-:B------:R-:W-:Y:S02]  /*ab60*/  HADD2.F32 R29, -RZ, R14.reuse.H0_H0 ;  /* 0x2000000eff1d7230 */ /* 0x100fe40000004100 */
[----:B------:R-:W-:-:S02]  /*ab70*/  HADD2.F32 R28, -RZ, R14.H1_H1 ;  /* 0x3000000eff1c7230 */ /* 0x000fc40000004100 */
[--C-:B--2---:R-:W-:Y:S02]  /*ab80*/  HADD2.F32 R31, -RZ, R15.reuse.H0_H0 ;  /* 0x2000000fff1f7230 */ /* 0x104fe40000004100 */
[----:B------:R-:W-:Y:S02]  /*ab90*/  HADD2.F32 R30, -RZ, R15.H1_H1 ;  /* 0x3000000fff1e7230 */ /* 0x000fe40000004100 */
[--C-:B---3--:R-:W-:Y:S02]  /*aba0*/  HADD2.F32 R12, -RZ, R8.reuse.H0_H0 ;  /* 0x20000008ff0c7230 */ /* 0x108fe40000004100 */
[----:B------:R-:W-:Y:S02]  /*abb0*/  HADD2.F32 R8, -RZ, R8.H1_H1 ;  /* 0x30000008ff087230 */ /* 0x000fe40000004100 */
[----:B------:R-:W-:Y:S01]  /*abc0*/  HADD2.F32 R13, -RZ, R9.H0_H0 ;  /* 0x20000009ff0d7230 */ /* 0x000fe20000004100 */
[----:B------:R-:W-:Y:S01]  /*abd0*/  FFMA.FTZ R43, R12, R19, R3 ;  /* 0x000000130c2b7223 */ /* 0x000fe20000010003 */
[--C-:B------:R-:W-:Y:S01]  /*abe0*/  HADD2.F32 R14, -RZ, R10.reuse.H0_H0 ;  /* 0x2000000aff0e7230 */ /* 0x100fe20000004100 */
[-C--:B------:R-:W-:Y:S01]  /*abf0*/  FMUL.FTZ R3, R24, R0.reuse ;  /* 0x0000000018037220 */ /* 0x080fe20000410000 */
[----:B------:R-:W-:Y:S01]  /*ac00*/  HADD2.F32 R16, -RZ, R10.H1_H1 ;  /* 0x3000000aff107230 */ /* 0x000fe20000004100 */
[----:B------:R-:W-:Y:S01]  /*ac10*/  FMUL.FTZ R39, R8, R0 ;  /* 0x0000000008277220 */ /* 0x000fe20000410000 */
[----:B------:R-:W-:Y:S01]  /*ac20*/  HADD2.F32 R0, -RZ, R49.H1_H1 ;  /* 0x30000031ff007230 */ /* 0x000fe20000004100 */
[----:B------:R-:W-:Y:S01]  /*ac30*/  FMUL.FTZ R40, R12, R7 ;  /* 0x000000070c287220 */ /* 0x000fe20000410000 */
[----:B------:R-:W-:Y:S01]  /*ac40*/  HADD2.F32 R15, -RZ, R9.H1_H1 ;  /* 0x30000009ff0f7230 */ /* 0x000fe20000004100 */
[-C--:B------:R-:W-:Y:S01]  /*ac50*/  FMUL.FTZ R7, R27, R6.reuse ;  /* 0x000000061b077220 */ /* 0x080fe20000410000 */
[----:B------:R-:W-:Y:S01]  /*ac60*/  HADD2.F32 R10, -RZ, R52.H1_H1 ;  /* 0x30000034ff0a7230 */ /* 0x000fe20000004100 */
[----:B------:R-:W-:Y:S01]  /*ac70*/  FFMA.FTZ R42, R8, R17, R3 ;  /* 0x00000011082a7223 */ /* 0x000fe20000010003 */
[----:B------:R-:W-:Y:S01]  /*ac80*/  HADD2.F32 R3, -RZ, R48.H1_H1 ;  /* 0x30000030ff037230 */ /* 0x000fe20000004100 */
[----:B------:R-:W-:Y:S01]  /*ac90*/  FMUL.FTZ R35, R13, R6 ;  /* 0x000000060d237220 */ /* 0x000fe20000410000 */
[----:B------:R-:W-:Y:S01]  /*aca0*/  HADD2.F32 R9, -RZ, R50.H0_H0 ;  /* 0x20000032ff097230 */ /* 0x000fe20000004100 */
[----:B------:R-:W-:Y:S01]  /*acb0*/  FMUL.FTZ R6, R29, R0 ;  /* 0x000000001d067220 */ /* 0x000fe20000410000 */
[--C-:B------:R-:W-:Y:S01]  /*acc0*/  HADD2.F32 R21, -RZ, R11.reuse.H0_H0 ;  /* 0x2000000bff157230 */ /* 0x100fe20000004100 */
[----:B------:R-:W-:Y:S01]  /*acd0*/  FFMA.FTZ R41, R13, R18, R7 ;  /* 0x000000120d297223 */ /* 0x000fe20000010007 */
[----:B------:R-:W-:Y:S01]  /*ace0*/  HADD2.F32 R20, -RZ, R11.H1_H1 ;  /* 0x3000000bff147230 */ /* 0x000fe20000004100 */
[----:B------:R-:W-:Y:S01]  /*acf0*/  FFMA.FTZ R34, R14, R10, R6 ;  /* 0x0000000a0e227223 */ /* 0x000fe20000010006 */
[--C-:B------:R-:W-:Y:S01]  /*ad00*/  HADD2.F32 R8, -RZ, R53.reuse.H1_H1 ;  /* 0x30000035ff087230 */ /* 0x100fe20000004100 */
[-C--:B------:R-:W-:Y:S01]  /*ad10*/  FMUL.FTZ R7, R26, R3.reuse ;  /* 0x000000031a077220 */ /* 0x080fe20000410000 */
[----:B------:R-:W-:Y:S01]  /*ad20*/  HADD2.F32 R11, -RZ, R52.H0_H0 ;  /* 0x20000034ff0b7230 */ /* 0x000fe20000004100 */
[----:B------:R-:W-:Y:S01]  /*ad30*/  FMUL.FTZ R13, R15, R3 ;  /* 0x000000030f0d7220 */ /* 0x000fe20000410000 */
[----:B------:R-:W-:Y:S01]  /*ad40*/  HADD2.F32 R3, -RZ, R53.H0_H0 ;  /* 0x20000035ff037230 */ /* 0x000fe20000004100 */
[----:B------:R-:W-:Y:S01]  /*ad50*/  FMUL.FTZ R32, R14, R0 ;  /* 0x000000000e207220 */ /* 0x000fe20000410000 */
[----:B------:R-:W-:Y:S01]  /*ad60*/  HADD2.F32 R0, -RZ, R51.H1_H1 ;  /* 0x30000033ff007230 */ /* 0x000fe20000004100 */
[----:B------:R-:W-:-:S02]  /*ad70*/  FMUL.FTZ R6, R28, R9 ;  /* 0x000000091c067220 */ /* 0x000fc40000410000 */
[----:B------:R-:W-:Y:S01]  /*ad80*/  FFMA.FTZ R38, R15, R11, R7 ;  /* 0x0000000b0f267223 */ /* 0x000fe20000010007 */
[--C-:B------:R-:W-:Y:S01]  /*ad90*/  HADD2.F32 R7, -RZ, R54.reuse.H1_H1 ;  /* 0x30000036ff077230 */ /* 0x100fe20000004100 */
[C---:B------:R-:W-:Y:S01]  /*ada0*/  FFMA.FTZ R33, R16.reuse, R8, R6 ;  /* 0x0000000810217223 */ /* 0x040fe20000010006 */
[----:B------:R-:W-:Y:S01]  /*adb0*/  HADD2.F32 R6, -RZ, R54.H0_H0 ;  /* 0x20000036ff067230 */ /* 0x000fe20000004100 */
[----:B------:R-:W-:Y:S02]  /*adc0*/  FMUL.FTZ R14, R16, R9 ;  /* 0x00000009100e7220 */ /* 0x000fe40000410000 */
[-C--:B------:R-:W-:Y:S02]  /*add0*/  FMUL.FTZ R9, R31, R3.reuse ;  /* 0x000000031f097220 */ /* 0x080fe40000410000 */
[----:B------:R-:W-:Y:S02]  /*ade0*/  FMUL.FTZ R12, R30, R0 ;  /* 0x000000001e0c7220 */ /* 0x000fe40000410000 */
[----:B------:R-:W-:-:S02]  /*adf0*/  FMUL.FTZ R3, R21, R3 ;  /* 0x0000000315037220 */ /* 0x000fc40000410000 */
[C---:B------:R-:W-:Y:S02]  /*ae00*/  FMUL.FTZ R0, R20.reuse, R0 ;  /* 0x0000000014007220 */ /* 0x040fe40000410000 */
[----:B------:R-:W-:Y:S02]  /*ae10*/  FFMA.FTZ R20, R20, R6, R12 ;  /* 0x0000000614147223 */ /* 0x000fe4000001000c */
[----:B------:R-:W-:Y:S02]  /*ae20*/  FFMA.FTZ R15, R27, R18, -R35 ;  /* 0x000000121b0f7223 */ /* 0x000fe40000010823 */
[----:B------:R-:W-:Y:S02]  /*ae30*/  FFMA.FTZ R13, R26, R11, -R13 ;  /* 0x0000000b1a0d7223 */ /* 0x000fe4000001080d */
[----:B------:R-:W-:Y:S02]  /*ae40*/  FFMA.FTZ R16, R25, R19, -R40 ;  /* 0x0000001319107223 */ /* 0x000fe40000010828 */
[----:B------:R-:W-:Y:S01]  /*ae50*/  FFMA.FTZ R12, R24, R17, -R39 ;  /* 0x00000011180c7223 */ /* 0x000fe20000010827 */
[----:B------:R-:W-:Y:S01]  /*ae60*/  F2FP.PACK_AB R13, R13, R15 ;  /* 0x0000000f0d0d723e */ /* 0x000fe200000000ff */
        /* <DEDUP_REMOVED lines=8> */
[----:B------:R-:W-:Y:S01]  /*aef0*/  FFMA.FTZ R21, R21, R7, R9 ;  /* 0x0000000715157223 */ /* 0x000fe20000010009 */
[----:B------:R-:W-:-:S02]  /*af00*/  F2FP.PACK_AB R9, R38, R41 ;  /* 0x000000292609723e */ /* 0x000fc400000000ff */
[----:B------:R-:W-:Y:S02]  /*af10*/  F2FP.PACK_AB R15, R0, R3 ;  /* 0x00000003000f723e */ /* 0x000fe400000000ff */
[----:B------:R-:W-:-:S03]  /*af20*/  F2FP.PACK_AB R11, R20, R21 ;  /* 0x00000015140b723e */ /* 0x000fc600000000ff */
[----:B------:R1:W-:Y:S04]  /*af30*/  STS.128 [R36+0x100], R12 ;  /* 0x0001000c24007388 */ /* 0x0003e80000000c00 */
[----:B------:R1:W-:Y:S02]  /*af40*/  STS.128 [R37+0x100], R8 ;  /* 0x0001000825007388 */ /* 0x0003e40000000c00 */
.L_x_127:
[----:B------:R-:W-:Y:S05]  /*af50*/  BSYNC B0 ;  /* 0x0000000000007941 */ /* 0x000fea0003800000 */
.L_x_126:
[----:B------:R-:W-:Y:S01]  /*af60*/  IADD3 R3, R45, 0x20, RZ ;  /* 0x000000202d037810 */ /* 0x000fe20007ffe0ff */
[----:B------:R-:W-:Y:S03]  /*af70*/  BSSY B0, `(.L_x_128) ;  /* 0x0000064000007945 */ /* 0x000fe60003800000 */
[----:B------:R-:W-:-:S13]  /*af80*/  ISETP.GE.OR P1, PT, R3, R46, P0 ;  /* 0x0000002e0300720c */ /* 0x000fda0000726670 */
[----:B------:R-:W-:Y:S05]  /*af90*/  @P1 BRA `(.L_x_129) ;  /* 0x0000061000001947 */ /* 0x000fea0003800000 */
[----:B------:R-:W-:Y:S01]  /*afa0*/  MOV R7, c[0x0][0x27c] ;  /* 0x00009f0000077a02 */ /* 0x000fe20000000f00 */
[----:B------:R-:W-:Y:S01]  /*afb0*/  HADD2.F32 R18, -RZ, R49.H0_H0 ;  /* 0x20000031ff127230 */ /* 0x000fe20000004100 */
[----:B------:R-:W-:Y:S01]  /*afc0*/  SHF.R.S32.HI R0, RZ, 0x1f, R3 ;  /* 0x0000001fff007819 */ /* 0x000fe20000011403 */
[----:B------:R-:W-:Y:S01]  /*afd0*/  HADD2.F32 R17, -RZ, R51.H0_H0 ;  /* 0x20000033ff117230 */ /* 0x000fe20000004100 */
[----:B------:R-:W-:Y:S02]  /*afe0*/  LEA.HI R7, R7, R64, RZ, 0x1d ;  /* 0x0000004007077211 */ /* 0x000fe400078fe8ff */
[----:B------:R-:W-:Y:S02]  /*aff0*/  SHF.L.U32 R6, R3, 0x6, RZ ;  /* 0x0000000603067819 */ /* 0x000fe400000006ff */
[----:B------:R-:W-:Y:S02]  /*b000*/  LEA.HI R3, R0, R3, RZ, 0x3 ;  /* 0x0000000300037211 */ /* 0x000fe400078f18ff */
[----:B-1----:R-:W-:-:S02]  /*b010*/  SHF.R.S32.HI R10, RZ, 0x1f, R7 ;  /* 0x0000001fff0a7819 */ /* 0x002fc40000011407 */
[----:B------:R-:W-:Y:S02]  /*b020*/  LOP3.LUT R0, R6, 0x1c0, RZ, 0xc0, !PT ;  /* 0x000001c006007812 */ /* 0x000fe400078ec0ff */
[----:B------:R-:W-:Y:S02]  /*b030*/  SHF.L.U32 R6, R3, 0x6, RZ ;  /* 0x0000000603067819 */ /* 0x000fe400000006ff */
[----:B------:R-:W-:Y:S02]  /*b040*/  SHF.L.U32 R8, R7, 0x3, RZ ;  /* 0x0000000307087819 */ /* 0x000fe400000006ff */
[----:B------:R-:W-:Y:S02]  /*b050*/  LEA.HI R7, R10, R7, RZ, 0x3 ;  /* 0x000000070a077211 */ /* 0x000fe400078f18ff */
[----:B------:R-:W-:Y:S02]  /*b060*/  LOP3.LUT R9, R0, 0x38, R22, 0xf8, !PT ;  /* 0x0000003800097812 */ /* 0x000fe400078ef816 */
[----:B------:R-:W-:-:S02]  /*b070*/  SHF.R.U32.HI R3, RZ, 0x3, R0 ;  /* 0x00000003ff037819 */ /* 0x000fc40000011600 */
[----:B------:R-:W-:Y:S02]  /*b080*/  LOP3.LUT R6, R6, 0xfffffe00, RZ, 0xc0, !PT ;  /* 0xfffffe0006067812 */ /* 0x000fe400078ec0ff */
[----:B------:R-:W-:Y:S02]  /*b090*/  LOP3.LUT R8, R0, 0x38, R8, 0xf8, !PT ;  /* 0x0000003800087812 */ /* 0x000fe400078ef808 */
[----:B------:R-:W-:Y:S01]  /*b0a0*/  SHF.L.U32 R0, R7, 0xa, RZ ;  /* 0x0000000a07007819 */ /* 0x000fe200000006ff */
[----:B------:R-:W-:Y:S01]  /*b0b0*/  HADD2.F32 R7, -RZ, R48.H0_H0 ;  /* 0x20000030ff077230 */ /* 0x000fe20000004100 */
[----:B------:R-:W-:Y:S02]  /*b0c0*/  LOP3.LUT R9, R6, R9, R3, 0xf6, !PT ;  /* 0x0000000906097212 */ /* 0x000fe400078ef603 */
[----:B------:R-:W-:Y:S02]  /*b0d0*/  LOP3.LUT R3, R8, R3, RZ, 0x3c, !PT ;  /* 0x0000000308037212 */ /* 0x000fe400078e3cff */
[----:B------:R-:W-:-:S02]  /*b0e0*/  LOP3.LUT R0, R0, 0x7fffe000, RZ, 0xc0, !PT ;  /* 0x7fffe00000007812 */ /* 0x000fc400078ec0ff */
[----:B------:R-:W-:Y:S02]  /*b0f0*/  SHF.L.U32 R41, R9, 0x1, RZ ;  /* 0x0000000109297819 */ /* 0x000fe400000006ff */
[----:B------:R-:W-:Y:S01]  /*b100*/  IADD3 R0, R3, R0, R6 ;  /* 0x0000000003007210 */ /* 0x000fe20007ffe006 */
[--C-:B------:R-:W-:Y:S02]  /*b110*/  HADD2.F32 R3, -RZ, R47.reuse.H0_H0 ;  /* 0x2000002fff037230 */ /* 0x100fe40000004100 */
[----:B------:R-:W1:Y:S01]  /*b120*/  LDS.128 R8, [R41+0x100] ;  /* 0x0001000029087984 */ /* 0x000e620000000c00 */
[----:B------:R-:W-:Y:S01]  /*b130*/  SHF.L.U32 R37, R0, 0x1, RZ ;  /* 0x0000000100257819 */ /* 0x000fe200000006ff */
[----:B------:R-:W-:-:S04]  /*b140*/  HADD2.F32 R0, -RZ, R47.H1_H1 ;  /* 0x3000002fff007230 */ /* 0x000fc80000004100 */
[----:B------:R-:W3:Y:S01]  /*b150*/  LDS.128 R12, [R37+0x100] ;  /* 0x00010000250c7984 */ /* 0x000ee20000000c00 */
[--C-:B-1----:R-:W-:Y:S02]  /*b160*/  HADD2.F32 R25, -RZ, R8.reuse.H0_H0 ;  /* 0x20000008ff197230 */ /* 0x102fe40000004100 */
[----:B------:R-:W-:Y:S02]  /*b170*/  HADD2.F32 R24, -RZ, R8.H1_H1 ;  /* 0x30000008ff187230 */ /* 0x000fe40000004100 */
[----:B------:R-:W-:Y:S01]  /*b180*/  HADD2.F32 R27, -RZ, R9.H0_H0 ;  /* 0x20000009ff1b7230 */ /* 0x000fe20000004100 */
[C---:B------:R-:W-:Y:S01]  /*b190*/  FMUL.FTZ R8, R3.reuse, R25 ;  /* 0x0000001903087220 */ /* 0x040fe20000410000 */
[--C-:B---3--:R-:W-:Y:S02]  /*b1a0*/  HADD2.F32 R6, -RZ, R12.reuse.H0_H0 ;  /* 0x2000000cff067230 */ /* 0x108fe40000004100 */
[--C-:B------:R-:W-:Y:S02]  /*b1b0*/  HADD2.F32 R20, -RZ, R15.reuse.H0_H0 ;  /* 0x2000000fff147230 */ /* 0x100fe40000004100 */
[----:B------:R-:W-:Y:S01]  /*b1c0*/  HADD2.F32 R19, -RZ, R15.H1_H1 ;  /* 0x3000000fff137230 */ /* 0x000fe20000004100 */
[----:B------:R-:W-:Y:S01]  /*b1d0*/  FMUL.FTZ R40, R3, R6 ;  /* 0x0000000603287220 */ /* 0x000fe20000410000 */
[----:B------:R-:W-:Y:S01]  /*b1e0*/  HADD2.F32 R12, -RZ, R12.H1_H1 ;  /* 0x3000000cff0c7230 */ /* 0x000fe20000004100 */
[----:B------:R-:W-:Y:S01]  /*b1f0*/  FMUL.FTZ R3, R0, R24 ;  /* 0x0000001800037220 */ /* 0x000fe20000410000 */
[----:B------:R-:W-:Y:S01]  /*b200*/  HADD2.F32 R15, -RZ, R50.H1_H1 ;  /* 0x30000032ff0f7230 */ /* 0x000fe20000004100 */
[----:B------:R-:W-:Y:S01]  /*b210*/  FFMA.FTZ R44, R18, R6, R8 ;  /* 0x00000006122c7223 */ /* 0x000fe20000010008 */
[----:B------:R-:W-:Y:S01]  /*b220*/  HADD2.F32 R26, -RZ, R9.H1_H1 ;  /* 0x30000009ff1a7230 */ /* 0x000fe20000004100 */
[-C--:B------:R-:W-:Y:S01]  /*b230*/  FMUL.FTZ R39, R0, R12.reuse ;  /* 0x0000000c00277220 */ /* 0x080fe20000410000 */
[----:B------:R-:W-:Y:S01]  /*b240*/  HADD2.F32 R9, -RZ, R13.H0_H0 ;  /* 0x2000000dff097230 */ /* 0x000fe20000004100 */
[----:B------:R-:W-:Y:S01]  /*b250*/  FFMA.FTZ R43, R15, R12, R3 ;  /* 0x0000000c0f2b7223 */ /* 0x000fe20000010003 */
[----:B------:R-:W-:Y:S01]  /*b260*/  HADD2.F32 R3, -RZ, R48.H1_H1 ;  /* 0x30000030ff037230 */ /* 0x000fe20000004100 */
[C---:B------:R-:W-:Y:S01]  /*b270*/  FMUL.FTZ R6, R7.reuse, R27 ;  /* 0x0000001b07067220 */ /* 0x040fe20000410000 */
[----:B------:R-:W-:Y:S01]  /*b280*/  HADD2.F32 R29, -RZ, R10.H0_H0 ;  /* 0x2000000aff1d7230 */ /* 0x000fe20000004100 */
[-C--:B------:R-:W-:Y:S01]  /*b290*/  FMUL.FTZ R36, R7, R9.reuse ;  /* 0x0000000907247220 */ /* 0x080fe20000410000 */
[----:B------:R-:W-:Y:S01]  /*b2a0*/  HADD2.F32 R0, -RZ, R49.H1_H1 ;  /* 0x30000031ff007230 */ /* 0x000fe20000004100 */
[----:B------:R-:W-:Y:S01]  /*b2b0*/  FFMA.FTZ R42, R17, R9, R6 ;  /* 0x00000009112a7223 */ /* 0x000fe20000010006 */
[----:B------:R-:W-:Y:S01]  /*b2c0*/  HADD2.F32 R16, -RZ, R13.H1_H1 ;  /* 0x3000000dff107230 */ /* 0x000fe20000004100 */
[C---:B------:R-:W-:Y:S01]  /*b2d0*/  FMUL.FTZ R8, R3.reuse, R26 ;  /* 0x0000001a03087220 */ /* 0x040fe20000410000 */
[--C-:B--2---:R-:W-:Y:S01]  /*b2e0*/  HADD2.F32 R31, -RZ, R11.reuse.H0_H0 ;  /* 0x2000000bff1f7230 */ /* 0x104fe20000004100 */
[----:B------:R-:W-:Y:S01]  /*b2f0*/  FMUL.FTZ R7, R0, R29 ;  /* 0x0000001d00077220 */ /* 0x000fe20000410000 */
[----:B------:R-:W-:Y:S01]  /*b300*/  HADD2.F32 R30, -RZ, R11.H1_H1 ;  /* 0x3000000bff1e7230 */ /* 0x000fe20000004100 */
[----:B------:R-:W-:Y:S01]  /*b310*/  FMUL.FTZ R34, R3, R16 ;  /* 0x0000001003227220 */ /* 0x000fe20000410000 */
[----:B------:R-:W-:-:S02]  /*b320*/  HADD2.F32 R13, -RZ, R14.H0_H0 ;  /* 0x2000000eff0d7230 */ /* 0x000fc40000004100 */
[----:B------:R-:W-:Y:S02]  /*b330*/  HADD2.F32 R28, -RZ, R10.H1_H1 ;  /* 0x3000000aff1c7230 */ /* 0x000fe40000004100 */
[--C-:B------:R-:W-:Y:S01]  /*b340*/  HADD2.F32 R11, -RZ, R52.reuse.H0_H0 ;  /* 0x20000034ff0b7230 */ /* 0x100fe20000004100 */
[-C--:B------:R-:W-:Y:S01]  /*b350*/  FMUL.FTZ R32, R0, R13.reuse ;  /* 0x0000000d00207220 */ /* 0x080fe20000410000 */
[----:B------:R-:W-:Y:S02]  /*b360*/  HADD2.F32 R10, -RZ, R52.H1_H1 ;  /* 0x30000034ff0a7230 */ /* 0x000fe40000004100 */
[----:B------:R-:W-:Y:S01]  /*b370*/  HADD2.F32 R6, -RZ, R50.H0_H0 ;  /* 0x20000032ff067230 */ /* 0x000fe20000004100 */
[----:B------:R-:W-:Y:S01]  /*b380*/  FFMA.FTZ R38, R11, R16, R8 ;  /* 0x000000100b267223 */ /* 0x000fe20000010008 */
[----:B------:R-:W-:Y:S01]  /*b390*/  HADD2.F32 R14, -RZ, R14.H1_H1 ;  /* 0x3000000eff0e7230 */ /* 0x000fe20000004100 */
[----:B------:R-:W-:Y:S01]  /*b3a0*/  FFMA.FTZ R35, R10, R13, R7 ;  /* 0x0000000d0a237223 */ /* 0x000fe20000010007 */
[----:B------:R-:W-:Y:S01]  /*b3b0*/  HADD2.F32 R0, -RZ, R51.H1_H1 ;  /* 0x30000033ff007230 */ /* 0x000fe20000004100 */
[C---:B------:R-:W-:Y:S01]  /*b3c0*/  FMUL.FTZ R7, R6.reuse, R28 ;  /* 0x0000001c06077220 */ /* 0x040fe20000410000 */
[--C-:B------:R-:W-:Y:S01]  /*b3d0*/  HADD2.F32 R8, -RZ, R53.reuse.H1_H1 ;  /* 0x30000035ff087230 */ /* 0x100fe20000004100 */
[----:B------:R-:W-:Y:S01]  /*b3e0*/  FMUL.FTZ R21, R6, R14 ;  /* 0x0000000e06157220 */ /* 0x000fe20000410000 */
[----:B------:R-:W-:Y:S01]  /*b3f0*/  HADD2.F32 R3, -RZ, R53.H0_H0 ;  /* 0x20000035ff037230 */ /* 0x000fe20000004100 */
[----:B------:R-:W-:Y:S01]  /*b400*/  FMUL.FTZ R12, R0, R30 ;  /* 0x0000001e000c7220 */ /* 0x000fe20000410000 */
[--C-:B------:R-:W-:Y:S01]  /*b410*/  HADD2.F32 R6, -RZ, R54.reuse.H0_H0 ;  /* 0x20000036ff067230 */ /* 0x100fe20000004100 */
[----:B------:R-:W-:Y:S01]  /*b420*/  FFMA.FTZ R33, R8, R14, R7 ;  /* 0x0000000e08217223 */ /* 0x000fe20000010007 */
[----:B------:R-:W-:Y:S01]  /*b430*/  HADD2.F32 R7, -RZ, R54.H1_H1 ;  /* 0x30000036ff077230 */ /* 0x000fe20000004100 */
[----:B------:R-:W-:-:S02]  /*b440*/  FMUL.FTZ R9, R3, R31 ;  /* 0x0000001f03097220 */ /* 0x000fc40000410000 */
[----:B------:R-:W-:Y:S02]  /*b450*/  FMUL.FTZ R3, R3, R20 ;  /* 0x0000001403037220 */ /* 0x000fe40000410000 */
[-C--:B------:R-:W-:Y:S02]  /*b460*/  FMUL.FTZ R0, R0, R19.reuse ;  /* 0x0000001300007220 */ /* 0x080fe40000410000 */
[----:B------:R-:W-:Y:S02]  /*b470*/  FFMA.FTZ R19, R6, R19, R12 ;  /* 0x0000001306137223 */ /* 0x000fe4000001000c */
[----:B------:R-:W-:Y:S02]  /*b480*/  FFMA.FTZ R12, R15, R24, -R39 ;  /* 0x000000180f0c7223 */ /* 0x000fe40000010827 */
[----:B------:R-:W-:Y:S02]  /*b490*/  FFMA.FTZ R15, R17, R27, -R36 ;  /* 0x0000001b110f7223 */ /* 0x000fe40000010824 */
[----:B------:R-:W-:-:S02]  /*b4a0*/  FFMA.FTZ R13, R11, R26, -R34 ;  /* 0x0000001a0b0d7223 */ /* 0x000fc40000010822 */
        /* <DEDUP_REMOVED lines=12> */
[----:B------:R-:W-:Y:S02]  /*b570*/  F2FP.PACK_AB R10, R33, R35 ;  /* 0x00000023210a723e */ /* 0x000fe400000000ff */
[----:B------:R-:W-:Y:S01]  /*b580*/  F2FP.PACK_AB R11, R19, R20 ;  /* 0x00000014130b723e */ /* 0x000fe200000000ff */
[----:B------:R1:W-:Y:S04]  /*b590*/  STS.128 [R41+0x100], R12 ;  /* 0x0001000c29007388 */ /* 0x0003e80000000c00 */
[----:B------:R1:W-:Y:S02]  /*b5a0*/  STS.128 [R37+0x100], R8 ;  /* 0x0001000825007388 */ /* 0x0003e40000000c00 */
.L_x_129:
[----:B------:R-:W-:Y:S05]  /*b5b0*/  BSYNC B0 ;  /* 0x0000000000007941 */ /* 0x000fea0003800000 */
.L_x_128:
        /* <DEDUP_REMOVED lines=101> */
.L_x_131:
[----:B------:R-:W-:Y:S05]  /*bc10*/  BSYNC B0 ;  /* 0x0000000000007941 */ /* 0x000fea0003800000 */
.L_x_130:
[----:B------:R-:W-:-:S04]  /*bc20*/  IADD3 R3, R45, 0x60, RZ ;  /* 0x000000602d037810 */ /* 0x000fc80007ffe0ff */
        /* <DEDUP_REMOVED lines=37> */
[-C--:B------:R-:W-:Y:S01]  /*be80*/  FMUL.FTZ R38, R3, R6.reuse ;  /* 0x0000000603267220 */ /* 0x080fe20000410000 */
        /* <DEDUP_REMOVED lines=32> */
[-C--:B------:R-:W-:Y:S01]  /*c090*/  FMUL.FTZ R21, R6, R14.reuse ;  /* 0x0000000e06157220 */ /* 0x080fe20000410000 */
        /* <DEDUP_REMOVED lines=28> */
.L_x_121:
[----:B------:R-:W-:Y:S05]  /*c260*/  BSYNC B2 ;  /* 0x0000000000027941 */ /* 0x000fea0003800000 */
.L_x_105:
[----:B------:R-:W-:Y:S01]  /*c270*/  LEA.HI R149, R149, R213, RZ, 0x5 ;  /* 0x000000d595957211 */ /* 0x000fe200078f28ff */
[----:B------:R-:W-:Y:S01]  /*c280*/  BAR.SYNC.DEFER_BLOCKING 0x0 ;  /* 0x0000000000007b1d */ /* 0x000fe20000010000 */
[----:B------:R-:W-:Y:S01]  /*c290*/  SHF.L.U32 R0, R64, 0x6, RZ ;  /* 0x0000000640007819 */ /* 0x000fe200000006ff */
[----:B------:R-:W-:Y:S01]  /*c2a0*/  IMAD.WIDE.U32 R6, R56, c[0x0][0x208], RZ ;  /* 0x0000820038067a25 */ /* 0x000fe200078e00ff */
[----:B------:R-:W-:-:S02]  /*c2b0*/  SHF.L.U32 R184, R149, 0x5, RZ ;  /* 0x0000000595b87819 */ /* 0x000fc400000006ff */
[----:B------:R-:W-:Y:S01]  /*c2c0*/  SHF.L.U32 R3, R45, 0x3, RZ ;  /* 0x000000032d037819 */ /* 0x000fe200000006ff */
[----:B------:R-:W-:Y:S01]  /*c2d0*/  IMAD R148, R56, -0x80, R209 ;  /* 0xffffff8038947824 */ /* 0x000fe200078e02d1 */
[----:B------:R-:W-:Y:S01]  /*c2e0*/  LOP3.LUT R184, R184, 0x7ffffc00, RZ, 0xc0, !PT ;  /* 0x7ffffc00b8b87812 */ /* 0x000fe200078ec0ff */
[----:B------:R-:W-:Y:S01]  /*c2f0*/  IMAD.SHL.U32 R231, R55, 0x2, RZ ;  /* 0x0000000237e77824 */ /* 0x000fe200078e00ff */
[----:B------:R-:W-:Y:S02]  /*c300*/  LOP3.LUT R0, R0, 0x1c0, RZ, 0xc0, !PT ;  /* 0x000001c000007812 */ /* 0x000fe400078ec0ff */
[----:B------:R-:W-:Y:S02]  /*c310*/  IADD3 R184, R4, R184, RZ ;  /* 0x000000b804b87210 */ /* 0x000fe40007ffe0ff */
[----:B------:R-:W-:Y:S02]  /*c320*/  LOP3.LUT R3, R0, 0x8, R3, 0xf8, !PT ;  /* 0x0000000800037812 */ /* 0x000fe400078ef803 */
[C---:B------:R-:W-:Y:S01]  /*c330*/  LEA R200, R184.reuse, 0x100, 0x1 ;  /* 0x00000100b8c87811 */ /* 0x040fe200078e08ff */
[----:B------:R-:W-:Y:S01]  /*c340*/  IMAD.SHL.U32 R184, R184, 0x2, RZ ;  /* 0x00000002b8b87824 */ /* 0x000fe200078e00ff */
[----:B------:R-:W-:-:S02]  /*c350*/  SHF.R.U32.HI R0, RZ, 0x3, R0 ;  /* 0x00000003ff007819 */ /* 0x000fc40000011600 */
[-C--:B------:R-:W-:Y:S02]  /*c360*/  LEA R196, R5, R200.reuse, 0x1 ;  /* 0x000000c805c47211 */ /* 0x080fe400078e08ff */
[C---:B------:R-:W-:Y:S02]  /*c370*/  LEA R200, R2.reuse, R200, 0x1 ;  /* 0x000000c802c87211 */ /* 0x040fe400078e08ff */
[----:B------:R-:W-:Y:S01]  /*c380*/  LEA R204, R2, R196, 0x1 ;  /* 0x000000c402cc7211 */ /* 0x000fe200078e08ff */
[----:B------:R-:W-:Y:S01]  /*c390*/  LDSM.16.M88.4 R140, [R184+0x100] ;  /* 0x00010000b88c783b */ /* 0x000fe20000000200 */
[----:B------:R-:W-:Y:S02]  /*c3a0*/  LOP3.LUT R0, R3, R0, RZ, 0x3c, !PT ;  /* 0x0000000003007212 */ /* 0x000fe400078e3cff */
[----:B------:R-:W-:Y:S01]  /*c3b0*/  LOP3.LUT P0, RZ, R64, 0x2, RZ, 0xc0, !PT ;  /* 0x0000000240ff7812 */ /* 0x000fe2000780c0ff */
[----:B------:R-:W-:Y:S01]  /*c3c0*/  LDSM.16.M88.4 R144, [R196] ;  /* 0x00000000c490783b */ /* 0x000fe20000000200 */
[----:B------:R-:W-:-:S02]  /*c3d0*/  LEA R0, R57, R0, 0x9 ;  /* 0x0000000039007211 */ /* 0x000fc400078e48ff */
[----:B------:R-:W-:Y:S01]  /*c3e0*/  MOV R151, 0x6 ;  /* 0x0000000600977802 */ /* 0x000fe20000000f00 */
[----:B------:R-:W-:Y:S01]  /*c3f0*/  LDSM.16.M88.4 R172, [R200] ;  /* 0x00000000c8ac783b */ /* 0x000fe20000000200 */
[----:B------:R-:W-:-:S03]  /*c400*/  SHF.L.U32 R208, R0, 0x1, RZ ;  /* 0x0000000100d07819 */ /* 0x000fc600000006ff */
[----:B------:R-:W-:Y:S01]  /*c410*/  LDSM.16.M88.4 R180, [R204] ;  /* 0x00000000ccb4783b */ /* 0x000fe20000000200 */
[C---:B------:R-:W-:Y:S02]  /*c420*/  IADD3 R0, R208.reuse, 0x8100, RZ ;  /* 0x00008100d0007810 */ /* 0x040fe40007ffe0ff */
[----:B------:R-:W-:Y:S01]  /*c430*/  IADD3 R215, R208, 0x8120, RZ ;  /* 0x00008120d0d77810 */ /* 0x000fe20007ffe0ff */
[----:B------:R-:W-:Y:S01]  /*c440*/  LDSM.16.M88.4 R184, [R184+0x4100] ;  /* 0x00410000b8b8783b */ /* 0x000fe20000000200 */
[----:B------:R-:W-:Y:S01]  /*c450*/  @P0 IADD3 R215, R0, -0x20, RZ ;  /* 0xffffffe000d70810 */ /* 0x000fe20007ffe0ff */
[----:B------:R-:W-:Y:S02]  /*c460*/  IMAD R0, R58, c[0x0][0x208], RZ ;  /* 0x000082003a007a24 */ /* 0x000fe400078e02ff */
[----:B------:R-:W-:Y:S01]  /*c470*/  LDSM.16.M88.4 R196, [R196+0x4000] ;  /* 0x00400000c4c4783b */ /* 0x000fe20000000200 */
[C---:B------:R-:W-:Y:S01]  /*c480*/  IADD3 R230, R215.reuse, 0x800, RZ ;  /* 0x00000800d7e67810 */ /* 0x040fe20007ffe0ff */
[----:B------:R-:W-:Y:S01]  /*c490*/  IMAD R3, R56, c[0x0][0x20c], R0 ;  /* 0x0000830038037a24 */ /* 0x000fe200078e0200 */
[----:B------:R-:W-:Y:S01]  /*c4a0*/  LEA R0, P0, R6, R60, 0x7 ;  /* 0x0000003c06007211 */ /* 0x000fe200078038ff */
[----:B------:R-:W-:Y:S01]  /*c4b0*/  LDSM.16.M88.4 R200, [R200+0x4000] ;  /* 0x00400000c8c8783b */ /* 0x000fe20000000200 */
[----:B------:R-:W-:Y:S01]  /*c4c0*/  IADD3 R229, R215, 0x1000, RZ ;  /* 0x00001000d7e57810 */ /* 0x000fe20007ffe0ff */
[----:B------:R-:W-:Y:S01]  /*c4d0*/  IMAD.IADD R3, R7, 0x1, R3 ;  /* 0x0000000107037824 */ /* 0x000fe200078e0203 */
[C---:B------:R-:W-:Y:S01]  /*c4e0*/  IADD3 R228, R215.reuse, 0x1800, RZ ;  /* 0x00001800d7e47810 */ /* 0x040fe20007ffe0ff */
[----:B------:R-:W-:Y:S01]  /*c4f0*/  LDSM.16.M88.4 R204, [R204+0x4000] ;  /* 0x00400000cccc783b */ /* 0x000fe20000000200 */
[----:B------:R-:W-:-:S02]  /*c500*/  IADD3 R227, R215, 0x2000, RZ ;  /* 0x00002000d7e37810 */ /* 0x000fc40007ffe0ff */
[----:B------:R-:W-:Y:S01]  /*c510*/  LEA.HI.X R3, R6, R59, R3, 0x7, P0 ;  /* 0x0000003b06037211 */ /* 0x000fe200000f3c03 */
[----:B------:R-:W-:Y:S01]  /*c520*/  BAR.SYNC.DEFER_BLOCKING 0x0 ;  /* 0x0000000000007b1d */ /* 0x000fe20000010000 */
[C---:B------:R-:W-:Y:S02]  /*c530*/  LEA R6, P0, R0.reuse, c[0x0][0x1f8], 0x1 ;  /* 0x00007e0000067a11 */ /* 0x040fe400078008ff */
[----:B------:R-:W-:Y:S02]  /*c540*/  IADD3 R226, R215, 0x2800, RZ ;  /* 0x00002800d7e27810 */ /* 0x000fe40007ffe0ff */
[----:B------:R-:W-:Y:S02]  /*c550*/  LEA.HI.X R7, R0, c[0x0][0x1fc], R3, 0x1, P0 ;  /* 0x00007f0000077a11 */ /* 0x000fe400000f0c03 */
[----:B------:R-:W-:Y:S02]  /*c560*/  IADD3 R0, -R45, R148, RZ ;  /* 0x000000942d007210 */ /* 0x000fe40007ffe1ff */
[----:B------:R-:W-:-:S02]  /*c570*/  IADD3 R225, R215, 0x3000, RZ ;  /* 0x00003000d7e17810 */ /* 0x000fc40007ffe0ff */
[C---:B------:R-:W-:Y:S02]  /*c580*/  ISETP.LT.OR P6, PT, R0.reuse, 0x1, P4 ;  /* 0x000000010000780c */ /* 0x040fe400027c1670 */
[----:B------:R-:W-:Y:S02]  /*c590*/  ISETP.LT.OR P5, PT, R0, 0x1, P3 ;  /* 0x000000010000780c */ /* 0x000fe40001fa1670 */
[C---:B------:R-:W-:Y:S02]  /*c5a0*/  IADD3 R224, R215.reuse, 0x3800, RZ ;  /* 0x00003800d7e07810 */ /* 0x040fe40007ffe0ff */
[C---:B------:R-:W-:Y:S02]  /*c5b0*/  IADD3 R223, R215.reuse, 0x4000, RZ ;  /* 0x00004000d7df7810 */ /* 0x040fe40007ffe0ff */
[C---:B------:R-:W-:Y:S02]  /*c5c0*/  IADD3 R222, R215.reuse, 0x4800, RZ ;  /* 0x00004800d7de7810 */ /* 0x040fe40007ffe0ff */
[----:B------:R-:W-:-:S02]  /*c5d0*/  IADD3 R221, R215, 0x5000, RZ ;  /* 0x00005000d7dd7810 */ /* 0x000fc40007ffe0ff */
[----:B------:R-:W-:Y:S01]  /*c5e0*/  IADD3 R220, R215, 0x5800, RZ ;  /* 0x00005800d7dc7810 */ /* 0x000fe20007ffe0ff */
[----:B------:R-:W-:-:S04]  /*c5f0*/  DEPBAR.LE SB0, 0x0 ;  /* 0x000080000000791a */ /* 0x000fc80000000000 */
[----:B------:R-:W-:Y:S01]  /*c600*/  BAR.SYNC.DEFER_BLOCKING 0x0 ;  /* 0x0000000000007b1d */ /* 0x000fe20000010000 */
[C---:B------:R-:W-:Y:S02]  /*c610*/  IADD3 R219, R215.reuse, 0x6000, RZ ;  /* 0x00006000d7db7810 */ /* 0x040fe40007ffe0ff */
[C---:B------:R-:W-:Y:S02]  /*c620*/  IADD3 R218, R215.reuse, 0x6800, RZ ;  /* 0x00006800d7da7810 */ /* 0x040fe40007ffe0ff */
[C---:B------:R-:W-:Y:S02]  /*c630*/  IADD3 R217, R215.reuse, 0x7000, RZ ;  /* 0x00007000d7d97810 */ /* 0x040fe40007ffe0ff */
[----:B------:R-:W-:Y:S01]  /*c640*/  IADD3 R216, R215, 0x7800, RZ ;  /* 0x00007800d7d87810 */ /* 0x000fe20007ffe0ff */
[----:B-1----:R-:W1:Y:S04]  /*c650*/  LDSM.16.M88.4 R8, [R208+0x8900] ;  /* 0x00890000d008783b */ /* 0x002e680000000200 */
[----:B------:R-:W3:Y:S04]  /*c660*/  LDSM.16.M88.4 R12, [R208+0x8100] ;  /* 0x00810000d00c783b */ /* 0x000ee80000000200 */
[----:B------:R-:W4:Y:S04]  /*c670*/  LDSM.16.M88.4 R36, [R208+0x9100] ;  /* 0x00910000d024783b */ /* 0x000f280000000200 */
[----:B--2---:R-:W2:Y:S04]  /*c680*/  LDSM.16.M88.4 R28, [R215+0x800] ;  /* 0x00080000d71c783b */ /* 0x004ea80000000200 */
[----:B------:R-:W-:Y:S04]  /*c690*/  LDSM.16.M88.4 R72, [R215+0x1000] ;  /* 0x00100000d748783b */ /* 0x000fe80000000200 */
[----:B------:R-:W2:Y:S04]  /*c6a0*/  LDSM.16.M88.4 R32, [R215] ;  /* 0x00000000d720783b */ /* 0x000ea80000000200 */
[----:B------:R-:W-:Y:S04]  /*c6b0*/  LDSM.16.M88.4 R40, [R208+0x9900] ;  /* 0x00990000d028783b */ /* 0x000fe80000000200 */
[----:B------:R-:W-:Y:S04]  /*c6c0*/  LDSM.16.M88.4 R56, [R215+0x1800] ;  /* 0x00180000d738783b */ /* 0x000fe80000000200 */
[----:B------:R-:W-:Y:S04]  /*c6d0*/  LDSM.16.M88.4 R52, [R215+0x2000] ;  /* 0x00200000d734783b */ /* 0x000fe80000000200 */
[----:B------:R-:W-:Y:S01]  /*c6e0*/  LDSM.16.M88.4 R48, [R215+0x2800] ;  /* 0x00280000d730783b */ /* 0x000fe20000000200 */
[C---:B-1----:R-:W-:Y:S03]  /*c6f0*/  HMMA.16816.F32 R16, R140.reuse, R8, RZ ;  /* 0x000000088c10723c */ /* 0x042fe600000018ff */
[----:B------:R-:W-:Y:S04]  /*c700*/  LDSM.16.M88.4 R44, [R215+0x3000] ;  /* 0x00300000d72c783b */ /* 0x000fe80000000200 */
[----:B------:R-:W-:Y:S01]  /*c710*/  LDSM.16.M88.4 R68, [R215+0x3800] ;  /* 0x00380000d744783b */ /* 0x000fe20000000200 */
[C---:B---3--:R-:W-:Y:S08]  /*c720*/  HMMA.16816.F32 R24, R140.reuse, R12, RZ ;  /* 0x0000000c8c18723c */ /* 0x048ff000000018ff */
[C---:B------:R-:W-:Y:S08]  /*c730*/  HMMA.16816.F32 R20, R140.reuse, R14, RZ ;  /* 0x0000000e8c14723c */ /* 0x040ff000000018ff */
[C---:B------:R-:W-:Y:S08]  /*c740*/  HMMA.16816.F32 R12, R140.reuse, R10, RZ ;  /* 0x0000000a8c0c723c */ /* 0x040ff000000018ff */
[----:B----4-:R-:W-:Y:S08]  /*c750*/  HMMA.16816.F32 R8, R140, R36, RZ ;  /* 0x000000248c08723c */ /* 0x010ff000000018ff */
[C---:B--2---:R-:W-:Y:S01]  /*c760*/  HMMA.16816.F32 R128, R144.reuse, R28, R16 ;  /* 0x0000001c9080723c */ /* 0x044fe20000001810 */
[----:B------:R-:W1:Y:S07]  /*c770*/  LDSM.16.M88.4 R16, [R208+0xa900] ;  /* 0x00a90000d010783b */ /* 0x000e6e0000000200 */
[C---:B------:R-:W-:Y:S01]  /*c780*/  HMMA.16816.F32 R124, R144.reuse, R32, R24 ;  /* 0x00000020907c723c */ /* 0x040fe20000001818 */
[----:B------:R-:W2:Y:S07]  /*c790*/  LDSM.16.M88.4 R24, [R208+0xa100] ;  /* 0x00a10000d018783b */ /* 0x000eae0000000200 */
[C---:B------:R-:W-:Y:S07]  /*c7a0*/  HMMA.16816.F32 R136, R144.reuse, R72, R8 ;  /* 0x000000489088723c */ /* 0x040fee0000001808 */
[----:B------:R-:W-:Y:S01]  /*c7b0*/  MOV R8, c[0x0][0x208] ;  /* 0x0000820000087a02 */ /* 0x000fe20000000f00 */
[----:B------:R-:W-:Y:S01]  /*c7c0*/  HMMA.16816.F32 R88, R144, R34, R20 ;  /* 0x000000229058723c */ /* 0x000fe20000001814 */
[----:B------:R-:W3:Y:S02]  /*c7d0*/  LDSM.16.M88.4 R20, [R208+0xb100] ;  /* 0x00b10000d014783b */ /* 0x000ee40000000200 */
[----:B------:R-:W-:-:S02]  /*c7e0*/  SHF.L.U64.HI R65, R8, R151, c[0x0][0x20c] ;  /* 0x0000830008417619 */ /* 0x000fc40000010297 */
[----:B------:R-:W4:Y:S03]  /*c7f0*/  LDSM.16.M88.4 R32, [R208+0xb900] ;  /* 0x00b90000d020783b */ /* 0x000f260000000200 */
[----:B------:R-:W-:Y:S01]  /*c800*/  HMMA.16816.F32 R132, R144, R30, R12 ;  /* 0x0000001e9084723c */ /* 0x000fe2000000180c */
[----:B------:R-:W-:Y:S01]  /*c810*/  @!PT LDS RZ, [RZ] ;  /* 0x00000000fffff984 */ /* 0x000fe20000000800 */
[----:B------:R-:W-:Y:S01]  /*c820*/  @!PT LDS RZ, [RZ] ;  /* 0x00000000fffff984 */ /* 0x000fe20000000800 */
[----:B------:R-:W-:Y:S01]  /*c830*/  @!PT LDS RZ, [RZ] ;  /* 0x00000000fffff984 */ /* 0x000fe20000000800 */
[----:B------:R2:W-:Y:S01]  /*c840*/  LDGSTS.E.BYPASS.LTC128B.128 [R231+0x100], [R6.64], !P6 ;  /* 0x0010000006e77fae */ /* 0x0005e2000f101d48 */
[----:B------:R-:W-:-:S03]  /*c850*/  ISETP.LT.OR P6, PT, R0, 0x21, P3 ;  /* 0x000000210000780c */ /* 0x000fc60001fc1670 */
[----:B------:R2:W-:Y:S01]  /*c860*/  LDGSTS.E.BYPASS.LTC128B.128 [R231+0x4100], [R6.64+0x80], !P5 ;  /* 0x0410008006e77fae */ /* 0x0005e2000e901d48 */
[----:B------:R-:W-:Y:S02]  /*c870*/  ISETP.LT.OR P5, PT, R0, 0x41, P4 ;  /* 0x000000410000780c */ /* 0x000fe400027a1670 */
[----:B------:R-:W-:Y:S01]  /*c880*/  SHF.L.U32 R14, R8, 0x6, RZ ;  /* 0x00000006080e7819 */ /* 0x000fe200000006ff */
[C---:B------:R-:W-:Y:S01]  /*c890*/  HMMA.16816.F32 R84, R140.reuse, R38, RZ ;  /* 0x000000268c54723c */ /* 0x040fe200000018ff */
[----:B------:R-:W-:Y:S02]  /*c8a0*/  STL [R1+0x4c], R65 ;  /* 0x00004c4101007387 */ /* 0x000fe40000100800 */
[C---:B------:R-:W-:Y:S02]  /*c8b0*/  IADD3 R12, P1, P0, R14.reuse, 0x80, R6 ;  /* 0x000000800e0c7810 */ /* 0x040fe4000783e006 */
[C---:B------:R-:W-:Y:S02]  /*c8c0*/  IADD3 R8, P2, R14.reuse, R6, RZ ;  /* 0x000000060e087210 */ /* 0x040fe40007f5e0ff */
[----:B------:R-:W-:Y:S01]  /*c8d0*/  IADD3.X R13, R65, RZ, R7, P1, P0 ;  /* 0x000000ff410d7210 */ /* 0x000fe20000fe0407 */
[----:B-1----:R-:W-:Y:S01]  /*c8e0*/  HMMA.16816.F32 R36, R140, R16, RZ ;  /* 0x000000108c24723c */ /* 0x002fe200000018ff */
[----:B------:R-:W-:-:S02]  /*c8f0*/  IADD3 R3, P0, R14, 0x80, RZ ;  /* 0x000000800e037810 */ /* 0x000fc40007f1e0ff */
[----:B------:R-:W-:Y:S02]  /*c900*/  IADD3.X R9, R65, R7, RZ, P2, !PT ;  /* 0x0000000741097210 */ /* 0x000fe400017fe4ff */
[----:B------:R-:W-:Y:S02]  /*c910*/  ISETP.LT.OR P2, PT, R0, 0x21, P4 ;  /* 0x000000210000780c */ /* 0x000fe40002741670 */
[----:B------:R-:W-:Y:S01]  /*c920*/  IADD3.X R15, RZ, R65, RZ, P0, !PT ;  /* 0x00000041ff0f7210 */ /* 0x000fe200007fe4ff */
[----:B------:R-:W-:Y:S01]  /*c930*/  HMMA.16816.F32 R80, R140, R40, RZ ;  /* 0x000000288c50723c */ /* 0x000fe200000018ff */
[----:B------:R-:W-:Y:S02]  /*c940*/  IADD3 R16, P0, R3, R8, RZ ;  /* 0x0000000803107210 */ /* 0x000fe40007f1e0ff */
[----:B------:R-:W-:Y:S02]  /*c950*/  IADD3 R10, P1, R8, R14, RZ ;  /* 0x0000000e080a7210 */ /* 0x000fe40007f3e0ff */
[----:B------:R-:W-:-:S02]  /*c960*/  IADD3.X R17, R15, R9, RZ, P0, !PT ;  /* 0x000000090f117210 */ /* 0x000fc400007fe4ff */
[-C--:B------:R-:W-:Y:S01]  /*c970*/  IADD3.X R11, R9, R65.reuse, RZ, P1, !PT ;  /* 0x00000041090b7210 */ /* 0x080fe20000ffe4ff */
[C---:B------:R-:W-:Y:S01]  /*c980*/  HMMA.16816.F32 R76, R140.reuse, R42, RZ ;  /* 0x0000002a8c4c723c */ /* 0x040fe200000018ff */
[----:B--2---:R-:W-:Y:S01]  /*c990*/  IADD3 R6, P0, R3, R10, RZ ;  /* 0x0000000a03067210 */ /* 0x004fe20007f1e0ff */
[----:B------:R1:W-:Y:S01]  /*c9a0*/  LDGSTS.E.BYPASS.LTC128B.128 [R231+0x1100], [R8.64], !P2 ;  /* 0x0110000008e77fae */ /* 0x0003e2000d101d48 */
[----:B------:R-:W-:Y:S02]  /*c9b0*/  IADD3 R14, P1, R10, R14, RZ ;  /* 0x0000000e0a0e7210 */ /* 0x000fe40007f3e0ff */
[C---:B------:R-:W-:Y:S01]  /*c9c0*/  ISETP.LT.OR P2, PT, R0.reuse, 0x41, P3 ;  /* 0x000000410000780c */ /* 0x040fe20001f41670 */
[----:B------:R-:W-:Y:S01]  /*c9d0*/  IMAD.X R7, R15, 0x1, R11, P0 ;  /* 0x000000010f077824 */ /* 0x000fe200000e060b */
[----:B------:R-:W-:Y:S01]  /*c9e0*/  IADD3.X R15, R11, R65, RZ, P1, !PT ;  /* 0x000000410b0f7210 */ /* 0x000fe20000ffe4ff */
[----:B------:R4:W-:Y:S01]  /*c9f0*/  LDGSTS.E.BYPASS.LTC128B.128 [R231+0x5100], [R12.64], !P6 ;  /* 0x051000000ce77fae */ /* 0x0009e2000f101d48 */
[C---:B------:R-:W-:Y:S01]  /*ca00*/  ISETP.LT.OR P1, PT, R0.reuse, 0x61, P4 ;  /* 0x000000610000780c */ /* 0x040fe20002721670 */
[----:B------:R-:W-:Y:S01]  /*ca10*/  HMMA.16816.F32 R60, R140, R24, RZ ;  /* 0x000000188c3c723c */ /* 0x000fe200000018ff */
[----:B------:R-:W-:Y:S01]  /*ca20*/  ISETP.LT.OR P0, PT, R0, 0x61, P3 ;  /* 0x000000610000780c */ /* 0x000fe20001f01670 */
[----:B------:R1:W-:Y:S01]  /*ca30*/  LDGSTS.E.BYPASS.LTC128B.128 [R231+0x2100], [R10.64], !P5 ;  /* 0x021000000ae77fae */ /* 0x0003e2000e901d48 */
[----:B------:R-:W-:-:S02]  /*ca40*/  MOV R3, 0x40 ;  /* 0x0000004000037802 */ /* 0x000fc40000000f00 */
[----:B------:R-:W-:-:S03]  /*ca50*/  LOP3.LUT P6, RZ, R64, 0x4, RZ, 0xc0, !PT ;  /* 0x0000000440ff7812 */ /* 0x000fc600078cc0ff */
[----:B------:R2:W-:Y:S01]  /*ca60*/  LDGSTS.E.BYPASS.LTC128B.128 [R231+0x6100], [R16.64], !P2 ;  /* 0x0610000010e77fae */ /* 0x0005e2000d101d48 */
[----:B------:R-:W-:Y:S01]  /*ca70*/  SEL R0, R3, 0xffffffc0, !P6 ;  /* 0xffffffc003007807 */ /* 0x000fe20007000000 */
[C---:B------:R-:W-:Y:S01]  /*ca80*/  HMMA.16816.F32 R40, R140.reuse, R26, RZ ;  /* 0x0000001a8c28723c */ /* 0x040fe200000018ff */
[----:B------:R-:W-:Y:S01]  /*ca90*/  ISETP.GE.AND P6, PT, R209, 0x81, PT ;  /* 0x00000081d100780c */ /* 0x000fe20003fc6270 */
[----:B------:R4:W-:Y:S01]  /*caa0*/  LDGSTS.E.BYPASS.LTC128B.128 [R231+0x3100], [R14.64], !P1 ;  /* 0x031000000ee77fae */ /* 0x0009e2000c901d48 */
[----:B------:R-:W-:Y:S02]  /*cab0*/  IADD3 R214, R208, R0, RZ ;  /* 0x00000000d0d67210 */ /* 0x000fe40007ffe0ff */
[----:B------:R-:W-:Y:S01]  /*cac0*/  IADD3 R211, R0, R215, RZ ;  /* 0x000000d700d37210 */ /* 0x000fe20007ffe0ff */
[----:B------:R2:W-:Y:S02]  /*cad0*/  LDGSTS.E.BYPASS.LTC128B.128 [R231+0x7100], [R6.64], !P0 ;  /* 0x0710000006e77fae */ /* 0x0005e4000c101d48 */
[C---:B------:R-:W-:Y:S02]  /*cae0*/  HMMA.16816.F32 R28, R140.reuse, R18, RZ ;  /* 0x000000128c1c723c */ /* 0x040fe400000018ff */
[----:B------:R-:W-:Y:S04]  /*caf0*/  LDSM.16.M88.4 R64, [R214+0x8900] ;  /* 0x00890000d640783b */ /* 0x000fe80000000200 */
[----:B------:R-:W0:Y:S02]  /*cb00*/  LDGDEPBAR ;  /* 0x00000000000079af */ /* 0x000e240000000000 */
[C---:B---3--:R-:W-:Y:S02]  /*cb10*/  HMMA.16816.F32 R24, R140.reuse, R20, RZ ;  /* 0x000000148c18723c */ /* 0x048fe400000018ff */
[----:B-1----:R-:W1:Y:S06]  /*cb20*/  LDSM.16.M88.4 R8, [R214+0x8100] ;  /* 0x00810000d608783b */ /* 0x002e6c0000000200 */
[C---:B------:R-:W-:Y:S08]  /*cb30*/  HMMA.16816.F32 R20, R140.reuse, R22, RZ ;  /* 0x000000168c14723c */ /* 0x040ff000000018ff */
[C---:B----4-:R-:W-:Y:S08]  /*cb40*/  HMMA.16816.F32 R12, R140.reuse, R34, RZ ;  /* 0x000000228c0c723c */ /* 0x050ff000000018ff */
[----:B--2---:R-:W-:Y:S01]  /*cb50*/  HMMA.16816.F32 R16, R140, R32, RZ ;  /* 0x000000208c10723c */ /* 0x004fe200000018ff */
[----:B------:R-:W-:Y:S07]  /*cb60*/  LDSM.16.M88.4 R32, [R214+0x9100] ;  /* 0x00910000d620783b */ /* 0x000fee0000000200 */
[C---:B------:R-:W-:Y:S01]  /*cb70*/  HMMA.16816.F32 R104, R144.reuse, R50, R28 ;  /* 0x000000329068723c */ /* 0x040fe2000000181c */
[----:B------:R-:W2:Y:S07]  /*cb80*/  LDSM.16.M88.4 R28, [R214+0x9900] ;  /* 0x00990000d61c783b */ /* 0x000eae0000000200 */
[C---:B------:R-:W-:Y:S08]  /*cb90*/  HMMA.16816.F32 R96, R144.reuse, R44, R24 ;  /* 0x0000002c9060723c */ /* 0x040ff00000001818 */
[C---:B------:R-:W-:Y:S01]  /*cba0*/  HMMA.16816.F32 R92, R144.reuse, R46, R20 ;  /* 0x0000002e905c723c */ /* 0x040fe20000001814 */
[----:B------:R-:W3:Y:S04]  /*cbb0*/  LDSM.16.M88.4 R20, [R214+0xa100] ;  /* 0x00a10000d614783b */ /* 0x000ee80000000200 */
[----:B------:R-:W-:Y:S03]  /*cbc0*/  LDSM.16.M88.4 R44, [R211] ;  /* 0x00000000d32c783b */ /* 0x000fe60000000200 */
[C---:B------:R-:W-:Y:S01]  /*cbd0*/  HMMA.16816.F32 R24, R144.reuse, R70, R12 ;  /* 0x000000469018723c */ /* 0x040fe2000000180c */
[----:B------:R-:W4:Y:S07]  /*cbe0*/  LDSM.16.M88.4 R12, [R214+0xb100] ;  /* 0x00b10000d60c783b */ /* 0x000f2e0000000200 */
[C---:B------:R-:W-:Y:S08]  /*cbf0*/  HMMA.16816.F32 R120, R144.reuse, R58, R76 ;  /* 0x0000003a9078723c */ /* 0x040ff0000000184c */
[C---:B------:R-:W-:Y:S08]  /*cc00*/  HMMA.16816.F32 R100, R144.reuse, R48, R36 ;  /* 0x000000309064723c */ /* 0x040ff00000001824 */
[----:B------:R-:W-:Y:S08]  /*cc10*/  HMMA.16816.F32 R116, R144, R56, R80 ;  /* 0x000000389074723c */ /* 0x000ff00000001850 */
[C---:B-1----:R-:W-:Y:S08]  /*cc20*/  HMMA.16816.F32 R36, R172.reuse, R8, R124 ;  /* 0x00000008ac24723c */ /* 0x042ff0000000187c */
[----:B------:R-:W-:Y:S01]  /*cc30*/  HMMA.16816.F32 R76, R172, R10, R88 ;  /* 0x0000000aac4c723c */ /* 0x000fe20000001858 */
[----:B------:R-:W1:Y:S07]  /*cc40*/  LDSM.16.M88.4 R8, [R214+0xb900] ;  /* 0x00b90000d608783b */ /* 0x000e6e0000000200 */
[C---:B------:R-:W-:Y:S01]  /*cc50*/  HMMA.16816.F32 R112, R144.reuse, R52, R60 ;  /* 0x000000349070723c */ /* 0x040fe2000000183c */
[----:B------:R-:W-:Y:S07]  /*cc60*/  LDSM.16.M88.4 R60, [R211+0x2000] ;  /* 0x00200000d33c783b */ /* 0x000fee0000000200 */
[C---:B------:R-:W-:Y:S01]  /*cc70*/  HMMA.16816.F32 R48, R144.reuse, R68, R16 ;  /* 0x000000449030723c */ /* 0x040fe20000001810 */
[----:B------:R-:W1:Y:S04]  /*cc80*/  LDSM.16.M88.4 R16, [R214+0xa900] ;  /* 0x00a90000d610783b */ /* 0x000e680000000200 */
[----:B------:R-:W-:Y:S03]  /*cc90*/  LDSM.16.M88.4 R68, [R211+0x1000] ;  /* 0x00100000d344783b */ /* 0x000fe60000000200 */
[C---:B------:R-:W-:Y:S08]  /*cca0*/  HMMA.16816.F32 R72, R144.reuse, R74, R84 ;  /* 0x0000004a9048723c */ /* 0x040ff00000001854 */
[----:B------:R-:W-:Y:S08]  /*ccb0*/  HMMA.16816.F32 R108, R144, R54, R40 ;  /* 0x00000036906c723c */ /* 0x000ff00000001828 */
[C---:B--2---:R-:W-:Y:S08]  /*ccc0*/  HMMA.16816.F32 R52, R172.reuse, R28, R116 ;  /* 0x0000001cac34723c */ /* 0x044ff00000001874 */
[C---:B------:R-:W-:Y:S08]  /*ccd0*/  HMMA.16816.F32 R40, R172.reuse, R30, R120 ;  /* 0x0000001eac28723c */ /* 0x040ff00000001878 */
[C---:B---3--:R-:W-:Y:S08]  /*cce0*/  HMMA.16816.F32 R28, R172.reuse, R20, R112 ;  /* 0x00000014ac1c723c */ /* 0x048ff00000001870 */
[C---:B----4-:R-:W-:Y:S08]  /*ccf0*/  HMMA.16816.F32 R96, R172.reuse, R12, R96 ;  /* 0x0000000cac60723c */ /* 0x050ff00000001860 */
[C---:B------:R-:W-:Y:S01]  /*cd00*/  HMMA.16816.F32 R92, R172.reuse, R14, R92 ;  /* 0x0000000eac5c723c */ /* 0x040fe2000000185c */
[----:B------:R-:W2:Y:S07]  /*cd10*/  LDSM.16.M88.4 R12, [R208+0xc100] ;  /* 0x00c10000d00c783b */ /* 0x000eae0000000200 */
[C---:B------:R-:W-:Y:S01]  /*cd20*/  HMMA.16816.F32 R56, R172.reuse, R34, R72 ;  /* 0x00000022ac38723c */ /* 0x040fe20000001848 */
[----:B------:R-:W3:Y:S07]  /*cd30*/  LDSM.16.M88.4 R72, [R211+0x800] ;  /* 0x00080000d348783b */ /* 0x000eee0000000200 */
[C---:B------:R-:W-:Y:S08]  /*cd40*/  HMMA.16816.F32 R80, R172.reuse, R64, R128 ;  /* 0x00000040ac50723c */ /* 0x040ff00000001880 */
[C---:B------:R-:W-:Y:S01]  /*cd50*/  HMMA.16816.F32 R88, R172.reuse, R66, R132 ;  /* 0x00000042ac58723c */ /* 0x040fe20000001884 */
[----:B------:R-:W4:Y:S07]  /*cd60*/  LDSM.16.M88.4 R64, [R211+0x1800] ;  /* 0x00180000d340783b */ /* 0x000f2e0000000200 */
[C---:B------:R-:W-:Y:S08]  /*cd70*/  HMMA.16816.F32 R84, R172.reuse, R32, R136 ;  /* 0x00000020ac54723c */ /* 0x040ff00000001888 */
[C---:B------:R-:W-:Y:S01]  /*cd80*/  HMMA.16816.F32 R32, R172.reuse, R22, R108 ;  /* 0x00000016ac20723c */ /* 0x040fe2000000186c */
[----:B------:R-:W2:Y:S07]  /*cd90*/  LDSM.16.M88.4 R20, [R211+0x2800] ;  /* 0x00280000d314783b */ /* 0x000eae0000000200 */
[C---:B-1----:R-:W-:Y:S01]  /*cda0*/  HMMA.16816.F32 R112, R172.reuse, R8, R48 ;  /* 0x00000008ac70723c */ /* 0x042fe20000001830 */
[----:B------:R-:W-:Y:S07]  /*cdb0*/  LDSM.16.M88.4 R48, [R215+0x4800] ;  /* 0x00480000d730783b */ /* 0x000fee0000000200 */
[----:B------:R-:W-:Y:S01]  /*cdc0*/  HMMA.16816.F32 R108, R172, R10, R24 ;  /* 0x0000000aac6c723c */ /* 0x000fe20000001818 */
[----:B------:R-:W-:Y:S07]  /*cdd0*/  LDSM.16.M88.4 R24, [R211+0x3000] ;  /* 0x00300000d318783b */ /* 0x000fee0000000200 */
[----:B------:R-:W-:Y:S01]  /*cde0*/  HMMA.16816.F32 R8, R180, R44, R36 ;  /* 0x0000002cb408723c */ /* 0x000fe20000001824 */
[----:B------:R-:W-:Y:S07]  /*cdf0*/  LDSM.16.M88.4 R36, [R208+0xc900] ;  /* 0x00c90000d024783b */ /* 0x000fee0000000200 */
[C---:B------:R-:W-:Y:S08]  /*ce00*/  HMMA.16816.F32 R100, R172.reuse, R16, R100 ;  /* 0x00000010ac64723c */ /* 0x040ff00000001864 */
[----:B------:R-:W-:Y:S08]  /*ce10*/  HMMA.16816.F32 R104, R172, R18, R104 ;  /* 0x00000012ac68723c */ /* 0x000ff00000001868 */
[C---:B------:R-:W-:Y:S08]  /*ce20*/  HMMA.16816.F32 R16, R180.reuse, R46, R76 ;  /* 0x0000002eb410723c */ /* 0x040ff0000000184c */
[----:B------:R-:W-:Y:S01]  /*ce30*/  HMMA.16816.F32 R76, R180, R60, R28 ;  /* 0x0000003cb44c723c */ /* 0x000fe2000000181c */
[----:B------:R-:W1:Y:S07]  /*ce40*/  LDSM.16.M88.4 R28, [R215+0x4000] ;  /* 0x00400000d71c783b */ /* 0x000e6e0000000200 */
[----:B--2---:R-:W-:Y:S08]  /*ce50*/  HMMA.16816.F32 R8, R184, R12, R8 ;  /* 0x0000000cb808723c */ /* 0x004ff00000001808 */
[C---:B---3--:R-:W-:Y:S08]  /*ce60*/  HMMA.16816.F32 R44, R180.reuse, R72, R80 ;  /* 0x00000048b42c723c */ /* 0x048ff00000001850 */
[----:B----4-:R-:W-:Y:S01]  /*ce70*/  HMMA.16816.F32 R80, R180, R66, R40 ;  /* 0x00000042b450723c */ /* 0x010fe20000001828 */
[----:B------:R-:W2:Y:S07]  /*ce80*/  LDSM.16.M88.4 R40, [R214+0xc100] ;  /* 0x00c10000d628783b */ /* 0x000eae0000000200 */
[----:B------:R-:W-:Y:S08]  /*ce90*/  HMMA.16816.F32 R16, R184, R14, R16 ;  /* 0x0000000eb810723c */ /* 0x000ff00000001810 */
[C---:B------:R-:W-:Y:S08]  /*cea0*/  HMMA.16816.F32 R100, R180.reuse, R20, R100 ;  /* 0x00000014b464723c */ /* 0x040ff00000001864 */
[----:B------:R-:W-:Y:S01]  /*ceb0*/  HMMA.16816.F32 R104, R180, R22, R104 ;  /* 0x00000016b468723c */ /* 0x000fe20000001868 */
[----:B------:R-:W3:Y:S07]  /*cec0*/  LDSM.16.M88.4 R20, [R211+0x3800] ;  /* 0x00380000d314783b */ /* 0x000eee0000000200 */
[----:B-1----:R-:W-:Y:S08]  /*ced0*/  HMMA.16816.F32 R8, R196, R28, R8 ;  /* 0x0000001cc408723c */ /* 0x002ff00000001808 */
[C---:B------:R-:W-:Y:S08]  /*cee0*/  HMMA.16816.F32 R84, R180.reuse, R68, R84 ;  /* 0x00000044b454723c */ /* 0x040ff00000001854 */
[C---:B------:R-:W-:Y:S01]  /*cef0*/  HMMA.16816.F32 R68, R180.reuse, R70, R56 ;  /* 0x00000046b444723c */ /* 0x040fe20000001838 */
[----:B------:R-:W1:Y:S07]  /*cf00*/  LDSM.16.M88.4 R56, [R211+0x4000] ;  /* 0x00400000d338783b */ /* 0x000e6e0000000200 */
[C---:B------:R-:W-:Y:S08]  /*cf10*/  HMMA.16816.F32 R88, R180.reuse, R74, R88 ;  /* 0x0000004ab458723c */ /* 0x040ff00000001858 */
[C---:B------:R-:W-:Y:S01]  /*cf20*/  HMMA.16816.F32 R116, R180.reuse, R62, R32 ;  /* 0x0000003eb474723c */ /* 0x040fe20000001820 */
[----:B------:R-:W4:Y:S04]  /*cf30*/  LDSM.16.M88.4 R32, [R208+0xd100] ;  /* 0x00d10000d020783b */ /* 0x000f280000000200 */
[----:B------:R-:W-:Y:S03]  /*cf40*/  LDSM.16.M88.4 R60, [R211+0x4800] ;  /* 0x00480000d33c783b */ /* 0x000fe60000000200 */
[C---:B------:R-:W-:Y:S08]  /*cf50*/  HMMA.16816.F32 R96, R180.reuse, R24, R96 ;  /* 0x00000018b460723c */ /* 0x040ff00000001860 */
[----:B------:R-:W-:Y:S08]  /*cf60*/  HMMA.16816.F32 R92, R180, R26, R92 ;  /* 0x0000001ab45c723c */ /* 0x000ff0000000185c */
[----:B------:R-:W-:Y:S08]  /*cf70*/  HMMA.16816.F32 R16, R196, R30, R16 ;  /* 0x0000001ec410723c */ /* 0x000ff00000001810 */
[----:B------:R-:W-:Y:S08]  /*cf80*/  HMMA.16816.F32 R24, R184, R36, R44 ;  /* 0x00000024b818723c */ /* 0x000ff0000000182c */
[----:B------:R-:W-:Y:S01]  /*cf90*/  HMMA.16816.F32 R72, R180, R64, R52 ;  /* 0x00000040b448723c */ /* 0x000fe20000001834 */
[----:B------:R-:W1:Y:S04]  /*cfa0*/  LDSM.16.M88.4 R52, [R214+0xc900] ;  /* 0x00c90000d634783b */ /* 0x000e680000000200 */
[----:B------:R-:W-:Y:S03]  /*cfb0*/  LDSM.16.M88.4 R64, [R208+0xd900] ;  /* 0x00d90000d040783b */ /* 0x000fe60000000200 */
[----:B--2---:R-:W-:Y:S08]  /*cfc0*/  HMMA.16816.F32 R12, R200, R40, R8 ;  /* 0x00000028c80c723c */ /* 0x004ff00000001808 */
[C---:B---3--:R-:W-:Y:S08]  /*cfd0*/  HMMA.16816.F32 R112, R180.reuse, R20, R112 ;  /* 0x00000014b470723c */ /* 0x048ff00000001870 */
[----:B------:R-:W-:Y:S08]  /*cfe0*/  HMMA.16816.F32 R120, R180, R22, R108 ;  /* 0x00000016b478723c */ /* 0x000ff0000000186c */
[----:B------:R-:W-:Y:S08]  /*cff0*/  HMMA.16816.F32 R20, R184, R38, R88 ;  /* 0x00000026b814723c */ /* 0x000ff00000001858 */
[----:B------:R-:W-:Y:S01]  /*d000*/  HMMA.16816.F32 R8, R200, R42, R16 ;  /* 0x0000002ac808723c */ /* 0x000fe20000001810 */
[----:B------:R-:W2:Y:S07]  /*d010*/  LDSM.16.M88.4 R40, [R215+0x5000] ;  /* 0x00500000d728783b */ /* 0x000eae0000000200 */
[----:B------:R-:W-:Y:S08]  /*d020*/  HMMA.16816.F32 R24, R196, R48, R24 ;  /* 0x00000030c418723c */ /* 0x000ff00000001818 */
[----:B-1----:R-:W-:Y:S08]  /*d030*/  HMMA.16816.F32 R28, R204, R56, R12 ;  /* 0x00000038cc1c723c */ /* 0x002ff0000000180c */
[----:B----4-:R-:W-:Y:S08]  /*d040*/  HMMA.16816.F32 R44, R184, R32, R84 ;  /* 0x00000020b82c723c */ /* 0x010ff00000001854 */
[----:B------:R-:W-:Y:S01]  /*d050*/  HMMA.16816.F32 R12, R196, R50, R20 ;  /* 0x00000032c40c723c */ /* 0x000fe20000001814 */
[----:B------:R-:W-:Y:S07]  /*d060*/  LDSM.16.M88.4 R48, [R215+0x5800] ;  /* 0x00580000d730783b */ /* 0x000fee0000000200 */
[----:B------:R-:W-:Y:S01]  /*d070*/  HMMA.16816.F32 R36, R184, R34, R68 ;  /* 0x00000022b824723c */ /* 0x000fe20000001844 */
[----:B------:R-:W1:Y:S01]  /*d080*/  LDSM.16.M88.4 R32, [R214+0xd100] ;  /* 0x00d10000d620783b */ /* 0x000e620000000200 */
[----:B------:R-:W-:-:S03]  /*d090*/  FMUL.FTZ R0, R28, c[0x0][0x320] ;  /* 0x0000c8001c007a20 */ /* 0x000fc60000410000 */
[----:B------:R-:W3:Y:S01]  /*d0a0*/  LDSM.16.M88.4 R68, [R208+0xe100] ;  /* 0x00e10000d044783b */ /* 0x000ee20000000200 */
[----:B------:R4:W1:Y:S02]  /*d0b0*/  MUFU.TANH R132, R0 ;  /* 0x0000000000847308 */ /* 0x0008640000002400 */
[----:B------:R-:W-:Y:S08]  /*d0c0*/  HMMA.16816.F32 R20, R200, R52, R24 ;  /* 0x00000034c814723c */ /* 0x000ff00000001818 */
[----:B------:R-:W-:Y:S01]  /*d0d0*/  HMMA.16816.F32 R8, R204, R58, R8 ;  /* 0x0000003acc08723c */ /* 0x000fe20000001808 */
[----:B------:R-:W-:Y:S01]  /*d0e0*/  LDSM.16.M88.4 R56, [R211+0x5000] ;  /* 0x00500000d338783b */ /* 0x000fe20000000200 */
[----:B----4-:R-:W-:-:S06]  /*d0f0*/  FMUL.FTZ R0, R29, c[0x0][0x320] ;  /* 0x0000c8001d007a20 */ /* 0x010fcc0000410000 */
[----:B--2---:R-:W-:Y:S01]  /*d100*/  HMMA.16816.F32 R16, R196, R40, R44 ;  /* 0x00000028c410723c */ /* 0x004fe2000000182c */
[----:B------:R-:W-:Y:S01]  /*d110*/  LDSM.16.M88.4 R44, [R211+0x5800] ;  /* 0x00580000d32c783b */ /* 0x000fe20000000200 */
[----:B------:R2:W4:Y:S06]  /*d120*/  MUFU.TANH R131, R0 ;  /* 0x0000000000837308 */ /* 0x00052c0000002400 */
[----:B------:R-:W-:Y:S01]  /*d130*/  HMMA.16816.F32 R12, R200, R54, R12 ;  /* 0x00000036c80c723c */ /* 0x000fe2000000180c */
[----:B------:R-:W3:Y:S07]  /*d140*/  LDSM.16.M88.4 R52, [R208+0xe900] ;  /* 0x00e90000d034783b */ /* 0x000eee0000000200 */
[----:B------:R-:W-:Y:S01]  /*d150*/  HMMA.16816.F32 R24, R196, R42, R36 ;  /* 0x0000002ac418723c */ /* 0x000fe20000001824 */
[----:B------:R-:W3:Y:S01]  /*d160*/  LDSM.16.M88.4 R40, [R214+0xd900] ;  /* 0x00d90000d628783b */ /* 0x000ee20000000200 */
[----:B--2---:R-:W-:-:S03]  /*d170*/  FMUL.FTZ R0, R30, c[0x0][0x320] ;  /* 0x0000c8001e007a20 */ /* 0x004fc60000410000 */
[----:B------:R-:W-:Y:S01]  /*d180*/  LDSM.16.M88.4 R36, [R214+0xe100] ;  /* 0x00e10000d624783b */ /* 0x000fe20000000200 */
[----:B------:R2:W1:Y:S02]  /*d190*/  MUFU.TANH R130, R0 ;  /* 0x0000000000827308 */ /* 0x0004640000002400 */
[C---:B------:R-:W-:Y:S08]  /*d1a0*/  HMMA.16816.F32 R72, R184.reuse, R64, R72 ;  /* 0x00000040b848723c */ /* 0x040ff00000001848 */
[----:B------:R-:W-:Y:S01]  /*d1b0*/  HMMA.16816.F32 R80, R184, R66, R80 ;  /* 0x00000042b850723c */ /* 0x000fe20000001850 */
[----:B--2---:R-:W-:-:S07]  /*d1c0*/  FMUL.FTZ R0, R31, c[0x0][0x320] ;  /* 0x0000c8001f007a20 */ /* 0x004fce0000410000 */
[----:B------:R-:W-:Y:S01]  /*d1d0*/  HMMA.16816.F32 R28, R204, R60, R20 ;  /* 0x0000003ccc1c723c */ /* 0x000fe20000001814 */
[----:B------:R2:W2:Y:S07]  /*d1e0*/  MUFU.TANH R129, R0 ;  /* 0x0000000000817308 */ /* 0x0004ae0000002400 */
[----:B-1----:R-:W-:Y:S08]  /*d1f0*/  HMMA.16816.F32 R20, R200, R32, R16 ;  /* 0x00000020c814723c */ /* 0x002ff00000001810 */
[----:B------:R-:W-:Y:S01]  /*d200*/  HMMA.16816.F32 R16, R196, R48, R72 ;  /* 0x00000030c410723c */ /* 0x000fe20000001848 */
[----:B--2---:R-:W-:-:S04]  /*d210*/  FMUL.FTZ R0, R8, c[0x0][0x320] ;  /* 0x0000c80008007a20 */ /* 0x004fc80000410000 */
[----:B------:R1:W2:Y:S03]  /*d220*/  MUFU.TANH R128, R0 ;  /* 0x0000000000807308 */ /* 0x0002a60000002400 */
[C---:B---3--:R-:W-:Y:S08]  /*d230*/  HMMA.16816.F32 R64, R184.reuse, R68, R76 ;  /* 0x00000044b840723c */ /* 0x048ff0000000184c */
[----:B------:R-:W-:Y:S01]  /*d240*/  HMMA.16816.F32 R76, R184, R70, R116 ;  /* 0x00000046b84c723c */ /* 0x000fe20000001874 */
[----:B-1----:R-:W-:-:S07]  /*d250*/  FMUL.FTZ R0, R9, c[0x0][0x320] ;  /* 0x0000c80009007a20 */ /* 0x002fce0000410000 */
[C---:B------:R-:W-:Y:S01]  /*d260*/  HMMA.16816.F32 R68, R184.reuse, R52, R100 ;  /* 0x00000034b844723c */ /* 0x040fe20000001864 */
[----:B------:R1:W3:Y:S07]  /*d270*/  MUFU.TANH R127, R0 ;  /* 0x00000000007f7308 */ /* 0x0002ee0000002400 */
[----:B------:R-:W-:Y:S01]  /*d280*/  HMMA.16816.F32 R72, R184, R54, R104 ;  /* 0x00000036b848723c */ /* 0x000fe20000001868 */
[----:B------:R-:W-:Y:S01]  /*d290*/  LDSM.16.M88.4 R52, [R215+0x6800] ;  /* 0x00680000d734783b */ /* 0x000fe20000000200 */
[----:B-1----:R-:W-:-:S04]  /*d2a0*/  FMUL.FTZ R0, R10, c[0x0][0x320] ;  /* 0x0000c8000a007a20 */ /* 0x002fc80000410000 */
[----:B------:R1:W1:Y:S02]  /*d2b0*/  MUFU.TANH R126, R0 ;  /* 0x00000000007e7308 */ /* 0x0002640000002400 */
[----:B-1----:R-:W-:Y:S02]  /*d2c0*/  FMUL.FTZ R0, R11, c[0x0][0x320] ;  /* 0x0000c8000b007a20 */ /* 0x002fe40000410000 */
[----:B------:R-:W-:Y:S01]  /*d2d0*/  HMMA.16816.F32 R8, R204, R62, R12 ;  /* 0x0000003ecc08723c */ /* 0x000fe2000000180c */
[----:B------:R-:W-:Y:S03]  /*d2e0*/  LDSM.16.M88.4 R60, [R208+0xf100] ;  /* 0x00f10000d03c783b */ /* 0x000fe60000000200 */
[----:B------:R1:W1:Y:S04]  /*d2f0*/  MUFU.TANH R125, R0 ;  /* 0x00000000007d7308 */ /* 0x0002680000002400 */
[----:B------:R-:W-:Y:S01]  /*d300*/  HMMA.16816.F32 R12, R200, R34, R24 ;  /* 0x00000022c80c723c */ /* 0x000fe20000001818 */
[----:B------:R-:W2:Y:S07]  /*d310*/  LDSM.16.M88.4 R32, [R215+0x6000] ;  /* 0x00600000d720783b */ /* 0x000eae0000000200 */
[----:B------:R-:W-:Y:S01]  /*d320*/  HMMA.16816.F32 R24, R196, R50, R80 ;  /* 0x00000032c418723c */ /* 0x000fe20000001850 */
[----:B------:R-:W2:Y:S01]  /*d330*/  LDSM.16.M88.4 R48, [R211+0x6000] ;  /* 0x00600000d330783b */ /* 0x000ea20000000200 */
[----:B-1----:R-:W-:-:S04]  /*d340*/  FMUL.FTZ R0, R28, c[0x0][0x320] ;  /* 0x0000c8001c007a20 */ /* 0x002fc80000410000 */
[----:B------:R1:W1:Y:S02]  /*d350*/  MUFU.TANH R124, R0 ;  /* 0x00000000007c7308 */ /* 0x0002640000002400 */
[----:B-1----:R-:W-:-:S06]  /*d360*/  FMUL.FTZ R0, R29, c[0x0][0x320] ;  /* 0x0000c8001d007a20 */ /* 0x002fcc0000410000 */
[----:B------:R1:W1:Y:S02]  /*d370*/  MUFU.TANH R111, R0 ;  /* 0x00000000006f7308 */ /* 0x0002640000002400 */
[----:B-1----:R-:W-:-:S06]  /*d380*/  FMUL.FTZ R0, R30, c[0x0][0x320] ;  /* 0x0000c8001e007a20 */ /* 0x002fcc0000410000 */
[----:B------:R1:W1:Y:S02]  /*d390*/  MUFU.TANH R110, R0 ;  /* 0x00000000006e7308 */ /* 0x0002640000002400 */
[----:B-1----:R-:W-:Y:S02]  /*d3a0*/  FMUL.FTZ R0, R31, c[0x0][0x320] ;  /* 0x0000c8001f007a20 */ /* 0x002fe40000410000 */
[----:B------:R-:W-:Y:S04]  /*d3b0*/  HMMA.16816.F32 R28, R204, R56, R20 ;  /* 0x00000038cc1c723c */ /* 0x000fe80000001814 */
[----:B------:R1:W1:Y:S04]  /*d3c0*/  MUFU.TANH R109, R0 ;  /* 0x00000000006d7308 */ /* 0x0002680000002400 */
[----:B------:R-:W-:Y:S08]  /*d3d0*/  HMMA.16816.F32 R20, R200, R40, R16 ;  /* 0x00000028c814723c */ /* 0x000ff00000001810 */
[----:B--2---:R-:W-:Y:S01]  /*d3e0*/  HMMA.16816.F32 R16, R196, R32, R64 ;  /* 0x00000020c410723c */ /* 0x004fe20000001840 */
[----:B-1----:R-:W-:-:S04]  /*d3f0*/  FMUL.FTZ R0, R8, c[0x0][0x320] ;  /* 0x0000c80008007a20 */ /* 0x002fc80000410000 */
[----:B------:R1:W2:Y:S03]  /*d400*/  MUFU.TANH R108, R0 ;  /* 0x00000000006c7308 */ /* 0x0002a60000002400 */
[----:B------:R-:W-:Y:S01]  /*d410*/  HMMA.16816.F32 R64, R184, R60, R96 ;  /* 0x0000003cb840723c */ /* 0x000fe20000001860 */
[----:B-1----:R-:W-:-:S04]  /*d420*/  FMUL.FTZ R0, R9, c[0x0][0x320] ;  /* 0x0000c80009007a20 */ /* 0x002fc80000410000 */
[----:B------:R1:W1:Y:S02]  /*d430*/  MUFU.TANH R100, R0 ;  /* 0x0000000000647308 */ /* 0x0002640000002400 */
[----:B-1----:R-:W-:-:S06]  /*d440*/  FMUL.FTZ R0, R10, c[0x0][0x320] ;  /* 0x0000c8000a007a20 */ /* 0x002fcc0000410000 */
[----:B------:R1:W1:Y:S02]  /*d450*/  MUFU.TANH R91, R0 ;  /* 0x00000000005b7308 */ /* 0x0002640000002400 */
[----:B-1----:R-:W-:Y:S02]  /*d460*/  FMUL.FTZ R0, R11, c[0x0][0x320] ;  /* 0x0000c8000b007a20 */ /* 0x002fe40000410000 */
[----:B------:R-:W-:Y:S04]  /*d470*/  HMMA.16816.F32 R8, R204, R58, R12 ;  /* 0x0000003acc08723c */ /* 0x000fe8000000180c */
[----:B------:R1:W1:Y:S04]  /*d480*/  MUFU.TANH R90, R0 ;  /* 0x00000000005a7308 */ /* 0x0002680000002400 */
[----:B------:R-:W-:Y:S01]  /*d490*/  HMMA.16816.F32 R12, R200, R42, R24 ;  /* 0x0000002ac80c723c */ /* 0x000fe20000001818 */
[----:B------:R-:W-:Y:S07]  /*d4a0*/  LDSM.16.M88.4 R40, [R211+0x6800] ;  /* 0x00680000d328783b */ /* 0x000fee0000000200 */
[----:B------:R-:W-:Y:S01]  /*d4b0*/  HMMA.16816.F32 R24, R196, R34, R76 ;  /* 0x00000022c418723c */ /* 0x000fe2000000184c */
[----:B------:R-:W2:Y:S01]  /*d4c0*/  LDSM.16.M88.4 R32, [R214+0xe900] ;  /* 0x00e90000d620783b */ /* 0x000ea20000000200 */
        /* <DEDUP_REMOVED lines=25> */
[----:B------:R-:W-:Y:S01]  /*d660*/  LDSM.16.M88.4 R52, [R208+0xf900] ;  /* 0x00f90000d034783b */ /* 0x000fe20000000200 */
        /* <DEDUP_REMOVED lines=9> */
[----:B--2---:R-:W-:Y:S08]  /*d700*/  HMMA.16816.F32 R20, R200, R32, R16 ;  /* 0x00000020c814723c */ /* 0x004ff00000001810 */
[----:B------:R-:W-:Y:S01]  /*d710*/  HMMA.16816.F32 R16, R196, R36, R64 ;  /* 0x00000024c410723c */ /* 0x000fe20000001840 */
[----:B-1----:R-:W-:-:S04]  /*d720*/  FMUL.FTZ R0, R8, c[0x0][0x320] ;  /* 0x0000c80008007a20 */ /* 0x002fc80000410000 */
[----:B------:R1:W2:Y:S02]  /*d730*/  MUFU.TANH R77, R0 ;  /* 0x00000000004d7308 */ /* 0x0002a40000002400 */
        /* <DEDUP_REMOVED lines=8> */
[----:B------:R-:W-:Y:S08]  /*d7c0*/  HMMA.16816.F32 R12, R200, R34, R24 ;  /* 0x00000022c80c723c */ /* 0x000ff00000001818 */
[----:B------:R-:W-:Y:S01]  /*d7d0*/  HMMA.16816.F32 R32, R196, R38, R56 ;  /* 0x00000026c420723c */ /* 0x000fe20000001838 */
[----:B------:R-:W-:Y:S01]  /*d7e0*/  LDSM.16.M88.4 R36, [R214+0xf900] ;  /* 0x00f90000d624783b */ /* 0x000fe20000000200 */
[----:B--2---:R-:W-:-:S03]  /*d7f0*/  FMUL.FTZ R0, R28, c[0x0][0x320] ;  /* 0x0000c8001c007a20 */ /* 0x004fc60000410000 */
[----:B------:R-:W2:Y:S01]  /*d800*/  LDSM.16.M88.4 R56, [R211+0x7000] ;  /* 0x00700000d338783b */ /* 0x000ea20000000200 */
[----:B------:R3:W1:Y:S10]  /*d810*/  MUFU.TANH R72, R0 ;  /* 0x0000000000487308 */ /* 0x0006740000002400 */
[----:B------:R-:W-:Y:S01]  /*d820*/  HMMA.16816.F32 R12, R204, R42, R12 ;  /* 0x0000002acc0c723c */ /* 0x000fe2000000180c */
[----:B---3--:R-:W-:-:S07]  /*d830*/  FMUL.FTZ R0, R29, c[0x0][0x320] ;  /* 0x0000c8001d007a20 */ /* 0x008fce0000410000 */
[----:B-1----:R-:W-:Y:S01]  /*d840*/  HMMA.16816.F32 R24, R200, R48, R16 ;  /* 0x00000030c818723c */ /* 0x002fe20000001810 */
[----:B------:R1:W3:Y:S11]  /*d850*/  MUFU.TANH R65, R0 ;  /* 0x0000000000417308 */ /* 0x0002f60000002400 */
[----:B------:R-:W-:Y:S04]  /*d860*/  @!UPT UIADD3 URZ, URZ, URZ, URZ ;  /* 0x0000003f3f3ff290 */ /* 0x000fe8000fffe03f */
[----:B------:R-:W-:Y:S02]  /*d870*/  FMUL.FTZ R12, R12, c[0x0][0x320] ;  /* 0x0000c8000c0c7a20 */ /* 0x000fe40000410000 */
[----:B-1----:R-:W-:Y:S02]  /*d880*/  FMUL.FTZ R0, R30, c[0x0][0x320] ;  /* 0x0000c8001e007a20 */ /* 0x002fe40000410000 */
[----:B------:R-:W-:Y:S02]  /*d890*/  FMUL.FTZ R13, R13, c[0x0][0x320] ;  /* 0x0000c8000d0d7a20 */ /* 0x000fe40000410000 */
[----:B------:R1:W1:Y:S01]  /*d8a0*/  MUFU.TANH R64, R0 ;  /* 0x0000000000407308 */ /* 0x0002620000002400 */
[----:B------:R-:W-:Y:S02]  /*d8b0*/  FMUL.FTZ R14, R14, c[0x0][0x320] ;  /* 0x0000c8000e0e7a20 */ /* 0x000fe40000410000 */
[----:B------:R-:W-:Y:S01]  /*d8c0*/  FMUL.FTZ R15, R15, c[0x0][0x320] ;  /* 0x0000c8000f0f7a20 */ /* 0x000fe20000410000 */
[----:B--2---:R-:W-:Y:S04]  /*d8d0*/  HMMA.16816.F32 R24, R204, R56, R24 ;  /* 0x00000038cc18723c */ /* 0x004fe80000001818 */
[----:B------:R-:W2:Y:S01]  /*d8e0*/  MUFU.TANH R43, R13 ;  /* 0x0000000d002b7308 */ /* 0x000ea20000002400 */
[----:B-1----:R-:W-:-:S07]  /*d8f0*/  FMUL.FTZ R0, R31, c[0x0][0x320] ;  /* 0x0000c8001f007a20 */ /* 0x002fce0000410000 */
[----:B------:R-:W1:Y:S01]  /*d900*/  MUFU.TANH R42, R14 ;  /* 0x0000000e002a7308 */ /* 0x000e620000002400 */
[----:B------:R-:W-:Y:S07]  /*d910*/  HMMA.16816.F32 R28, R204, R40, R20 ;  /* 0x00000028cc1c723c */ /* 0x000fee0000001814 */
[----:B------:R1:W1:Y:S01]  /*d920*/  MUFU.TANH R62, R0 ;  /* 0x00000000003e7308 */ /* 0x0002620000002400 */
[----:B------:R-:W-:Y:S03]  /*d930*/  HMMA.16816.F32 R20, R184, R52, R112 ;  /* 0x00000034b814723c */ /* 0x000fe60000001870 */
[----:B------:R-:W-:-:S02]  /*d940*/  FMUL.FTZ R24, R24, c[0x0][0x320] ;  /* 0x0000c80018187a20 */ /* 0x000fc40000410000 */
[----:B------:R-:W-:Y:S02]  /*d950*/  FMUL.FTZ R27, R27, c[0x0][0x320] ;  /* 0x0000c8001b1b7a20 */ /* 0x000fe40000410000 */
[----:B------:R-:W-:Y:S01]  /*d960*/  FMUL.FTZ R25, R25, c[0x0][0x320] ;  /* 0x0000c80019197a20 */ /* 0x000fe20000410000 */
[----:B------:R-:W2:Y:S01]  /*d970*/  MUFU.TANH R41, R15 ;  /* 0x0000000f00297308 */ /* 0x000ea20000002400 */
[----:B------:R-:W-:Y:S02]  /*d980*/  FMUL.FTZ R26, R26, c[0x0][0x320] ;  /* 0x0000c8001a1a7a20 */ /* 0x000fe40000410000 */
[----:B-1----:R-:W-:-:S05]  /*d990*/  FMUL.FTZ R0, R8, c[0x0][0x320] ;  /* 0x0000c80008007a20 */ /* 0x002fca0000410000 */
[----:B------:R-:W1:Y:S01]  /*d9a0*/  MUFU.TANH R40, R24 ;  /* 0x0000001800287308 */ /* 0x000e620000002400 */
[----:B------:R-:W-:Y:S02]  /*d9b0*/  FMUL.FTZ R29, R29, c[0x0][0x320] ;  /* 0x0000c8001d1d7a20 */ /* 0x000fe40000410000 */
[----:B------:R-:W-:Y:S02]  /*d9c0*/  FMUL.FTZ R30, R30, c[0x0][0x320] ;  /* 0x0000c8001e1e7a20 */ /* 0x000fe40000410000 */
[----:B------:R-:W-:-:S03]  /*d9d0*/  FMUL.FTZ R31, R31, c[0x0][0x320] ;  /* 0x0000c8001f1f7a20 */ /* 0x000fc60000410000 */
[----:B------:R1:W1:Y:S01]  /*d9e0*/  MUFU.TANH R63, R0 ;  /* 0x00000000003f7308 */ /* 0x0002620000002400 */
[----:B------:R-:W-:Y:S07]  /*d9f0*/  HMMA.16816.F32 R16, R196, R44, R20 ;  /* 0x0000002cc410723c */ /* 0x000fee0000001814 */
[----:B------:R-:W2:Y:S01]  /*da00*/  MUFU.TANH R49, R29 ;  /* 0x0000001d00317308 */ /* 0x000ea20000002400 */
[----:B------:R-:W-:Y:S01]  /*da10*/  HMMA.16816.F32 R20, R200, R50, R32 ;  /* 0x00000032c814723c */ /* 0x000fe20000001820 */
[----:B-1----:R-:W-:-:S06]  /*da20*/  FMUL.FTZ R0, R9, c[0x0][0x320] ;  /* 0x0000c80009007a20 */ /* 0x002fcc0000410000 */
[----:B------:R-:W1:Y:S08]  /*da30*/  MUFU.TANH R48, R30 ;  /* 0x0000001e00307308 */ /* 0x000e700000002400 */
[----:B------:R1:W1:Y:S01]  /*da40*/  MUFU.TANH R61, R0 ;  /* 0x00000000003d7308 */ /* 0x0002620000002400 */
[----:B------:R-:W-:Y:S07]  /*da50*/  HMMA.16816.F32 R16, R200, R36, R16 ;  /* 0x00000024c810723c */ /* 0x000fee0000001810 */
[----:B------:R-:W2:Y:S01]  /*da60*/  MUFU.TANH R45, R31 ;  /* 0x0000001f002d7308 */ /* 0x000ea20000002400 */
[----:B------:R-:W-:Y:S01]  /*da70*/  HMMA.16816.F32 R20, R204, R58, R20 ;  /* 0x0000003acc14723c */ /* 0x000fe20000001814 */
[----:B-1----:R-:W-:-:S06]  /*da80*/  FMUL.FTZ R0, R10, c[0x0][0x320] ;  /* 0x0000c8000a007a20 */ /* 0x002fcc0000410000 */
[----:B------:R-:W1:Y:S08]  /*da90*/  MUFU.TANH R44, R12 ;  /* 0x0000000c002c7308 */ /* 0x000e700000002400 */
[----:B------:R1:W1:Y:S09]  /*daa0*/  MUFU.TANH R60, R0 ;  /* 0x00000000003c7308 */ /* 0x0002720000002400 */
[----:B------:R-:W-:Y:S01]  /*dab0*/  FMUL.FTZ R20, R20, c[0x0][0x320] ;  /* 0x0000c80014147a20 */ /* 0x000fe20000410000 */
[----:B------:R-:W2:Y:S01]  /*dac0*/  MUFU.TANH R35, R27 ;  /* 0x0000001b00237308 */ /* 0x000ea20000002400 */
[----:B------:R-:W-:-:S02]  /*dad0*/  FMUL.FTZ R21, R21, c[0x0][0x320] ;  /* 0x0000c80015157a20 */ /* 0x000fc40000410000 */
[----:B------:R-:W-:Y:S02]  /*dae0*/  FMUL.FTZ R22, R22, c[0x0][0x320] ;  /* 0x0000c80016167a20 */ /* 0x000fe40000410000 */
[----:B------:R-:W-:Y:S02]  /*daf0*/  FMUL.FTZ R23, R23, c[0x0][0x320] ;  /* 0x0000c80017177a20 */ /* 0x000fe40000410000 */
[----:B-1----:R-:W-:Y:S01]  /*db00*/  FMUL.FTZ R0, R11, c[0x0][0x320] ;  /* 0x0000c8000b007a20 */ /* 0x002fe20000410000 */
[----:B------:R-:W1:Y:S01]  /*db10*/  MUFU.TANH R37, R25 ;  /* 0x0000001900257308 */ /* 0x000e620000002400 */
[----:B------:R-:W-:Y:S07]  /*db20*/  HMMA.16816.F32 R8, R184, R54, R120 ;  /* 0x00000036b808723c */ /* 0x000fee0000001878 */
[----:B------:R1:W1:Y:S08]  /*db30*/  MUFU.TANH R53, R0 ;  /* 0x0000000000357308 */ /* 0x0002700000002400 */
[----:B------:R2:W2:Y:S01]  /*db40*/  MUFU.TANH R36, R26 ;  /* 0x0000001a00247308 */ /* 0x0004a20000002400 */
[----:B-1----:R-:W-:-:S08]  /*db50*/  FMUL.FTZ R0, R28, c[0x0][0x320] ;  /* 0x0000c8001c007a20 */ /* 0x002fd00000410000 */
[----:B------:R-:W-:Y:S01]  /*db60*/  HMMA.16816.F32 R8, R196, R46, R8 ;  /* 0x0000002ec408723c */ /* 0x000fe20000001808 */
[----:B------:R-:W1:Y:S01]  /*db70*/  LDSM.16.M88.4 R28, [R211+0x7800] ;  /* 0x00780000d31c783b */ /* 0x000e620000000200 */
[----:B------:R1:W1:Y:S01]  /*db80*/  MUFU.TANH R34, R20 ;  /* 0x0000001400227308 */ /* 0x0002620000002400 */
[----:B------:R-:W-:-:S07]  /*db90*/  DEPBAR.LE SB0, 0x0 ;  /* 0x000080000000791a */ /* 0x000fce0000000000 */
[----:B------:R1:W1:Y:S08]  /*dba0*/  MUFU.TANH R27, R21 ;  /* 0x00000015001b7308 */ /* 0x0002700000002400 */
[----:B------:R1:W1:Y:S06]  /*dbb0*/  MUFU.TANH R24, R22 ;  /* 0x0000001600187308 */ /* 0x00026c0000002400 */
[----:B------:R-:W-:Y:S02]  /*dbc0*/  HMMA.16816.F32 R8, R200, R38, R8 ;  /* 0x00000026c808723c */ /* 0x000fe40000001808 */
[----:B------:R2:W2:Y:S08]  /*dbd0*/  MUFU.TANH R52, R0 ;  /* 0x0000000000347308 */ /* 0x0004b00000002400 */
[----:B------:R-:W2:Y:S01]  /*dbe0*/  MUFU.TANH R23, R23 ;  /* 0x0000001700177308 */ /* 0x000ea20000002400 */
[----:B-1----:R-:W-:Y:S07]  /*dbf0*/  HMMA.16816.F32 R12, R204, R28, R16 ;  /* 0x0000001ccc0c723c */ /* 0x002fee0000001810 */
[----:B------:R-:W-:-:S06]  /*dc00*/  P2R R16, PR, RZ, 0x40 ;  /* 0x00000040ff107803 */ /* 0x000fcc0000000000 */
[----:B------:R-:W-:Y:S11]  /*dc10*/  HMMA.16816.F32 R8, R204, R30, R8 ;  /* 0x0000001ecc08723c */ /* 0x000ff60000001808 */
[----:B------:R-:W-:-:S02]  /*dc20*/  FMUL.FTZ R12, R12, c[0x0][0x320] ;  /* 0x0000c8000c0c7a20 */ /* 0x000fc40000410000 */
[----:B------:R-:W-:Y:S02]  /*dc30*/  FMUL.FTZ R13, R13, c[0x0][0x320] ;  /* 0x0000c8000d0d7a20 */ /* 0x000fe40000410000 */
[----:B------:R-:W-:Y:S01]  /*dc40*/  FMUL.FTZ R14, R14, c[0x0][0x320] ;  /* 0x0000c8000e0e7a20 */ /* 0x000fe20000410000 */
[----:B------:R1:W1:Y:S01]  /*dc50*/  MUFU.TANH R20, R12 ;  /* 0x0000000c00147308 */ /* 0x0002620000002400 */
[----:B------:R-:W-:-:S07]  /*dc60*/  FMUL.FTZ R15, R15, c[0x0][0x320] ;  /* 0x0000c8000f0f7a20 */ /* 0x000fce0000410000 */
[----:B------:R-:W-:Y:S02]  /*dc70*/  FMUL.FTZ R8, R8, c[0x0][0x320] ;  /* 0x0000c80008087a20 */ /* 0x000fe40000410000 */
[----:B------:R-:W-:Y:S02]  /*dc80*/  FMUL.FTZ R9, R9, c[0x0][0x320] ;  /* 0x0000c80009097a20 */ /* 0x000fe40000410000 */
        /* <DEDUP_REMOVED lines=11> */
[----:B-1234-:R-:W-:Y:S01]  /*dd40*/  LEA.HI.SX32 R10, R157, 0xfffffffe, 0x19 ;  /* 0xfffffffe9d0a7811 */ /* 0x01efe200078fcaff */
[----:B------:R-:W-:-:S03]  /*dd50*/  IMAD.SHL.U32 R13, R152, 0x40, RZ ;  /* 0x00000040980d7824 */ /* 0x000fc600078e00ff */
[----:B------:R-:W-:Y:S01]  /*dd60*/  SHF.R.S32.HI R3, RZ, 0x1f, R10 ;  /* 0x0000001fff037819 */ /* 0x000fe2000001140a */
[----:B------:R-:W-:Y:S02]  /*dd70*/  IMAD R0, R150, R10, RZ ;  /* 0x0000000a96007224 */ /* 0x000fe400078e02ff */
[----:B------:R-:W-:-:S04]  /*dd80*/  IMAD.WIDE.U32 R10, R10, R153, R158 ;  /* 0x000000990a0a7225 */ /* 0x000fc800078e009e */
[----:B------:R-:W-:Y:S01]  /*dd90*/  IMAD R0, R3, R153, R0 ;  /* 0x0000009903007224 */ /* 0x000fe200078e0200 */
[----:B------:R-:W-:-:S03]  /*dda0*/  LEA R6, P1, R10, c[0x0][0x1c8], 0x1 ;  /* 0x000072000a067a11 */ /* 0x000fc600078208ff */
[----:B------:R-:W-:Y:S01]  /*ddb0*/  IMAD.IADD R0, R11, 0x1, R0 ;  /* 0x000000010b007824 */ /* 0x000fe200078e0200 */
[----:B------:R-:W-:Y:S02]  /*ddc0*/  SHF.L.U64.HI R11, R152, R151, c[0x0][0x1e4] ;  /* 0x00007900980b7619 */ /* 0x000fe40000010297 */
[----:B------:R-:W-:Y:S02]  /*ddd0*/  IADD3 R8, P0, R6, R13, RZ ;  /* 0x0000000d06087210 */ /* 0x000fe40007f1e0ff */
[----:B------:R-:W-:Y:S02]  /*dde0*/  LEA.HI.X R7, R10, c[0x0][0x1cc], R0, 0x1, P1 ;  /* 0x000073000a077a11 */ /* 0x000fe400008f0c00 */
[----:B------:R-:W-:-:S03]  /*ddf0*/  IADD3 R0, P2, R154, 0x80, RZ ;  /* 0x000000809a007810 */ /* 0x000fc60007f5e0ff */
[----:B------:R-:W-:Y:S01]  /*de00*/  IMAD.X R9, R7, 0x1, R11, P0 ;  /* 0x0000000107097824 */ /* 0x000fe200000e060b */
[----:B------:R-:W-:Y:S01]  /*de10*/  @!PT LDS RZ, [RZ] ;  /* 0x00000000fffff984 */ /* 0x000fe20000000800 */
[----:B------:R-:W-:Y:S01]  /*de20*/  @!PT LDS RZ, [RZ] ;  /* 0x00000000fffff984 */ /* 0x000fe20000000800 */
[----:B------:R-:W-:Y:S01]  /*de30*/  @!PT LDS RZ, [RZ] ;  /* 0x00000000fffff984 */ /* 0x000fe20000000800 */
[----:B------:R1:W-:Y:S01]  /*de40*/  LDGSTS.E.BYPASS.LTC128B.128 [R231+0x8100], [R6.64], !P4 ;  /* 0x0810000006e77fae */ /* 0x0003e2000e101d48 */
[----:B------:R-:W-:Y:S01]  /*de50*/  IADD3 R14, P1, P0, R13, 0x80, R6 ;  /* 0x000000800d0e7810 */ /* 0x000fe2000783e006 */
[----:B------:R-:W-:Y:S01]  /*de60*/  IMAD.X R3, RZ, RZ, R156, P2 ;  /* 0x000000ffff037224 */ /* 0x000fe200010e069c */
[----:B------:R-:W-:Y:S01]  /*de70*/  IADD3 R12, P2, R0, R8, RZ ;  /* 0x00000008000c7210 */ /* 0x000fe20007f5e0ff */
[----:B------:R1:W-:Y:S01]  /*de80*/  LDGSTS.E.BYPASS.LTC128B.128 [R231+0xc100], [R6.64+0x80], !P3 ;  /* 0x0c10008006e77fae */ /* 0x0003e2000d901d48 */
[----:B------:R-:W-:-:S03]  /*de90*/  IADD3.X R15, R11, RZ, R7, P1, P0 ;  /* 0x000000ff0b0f7210 */ /* 0x000fc60000fe0407 */
[----:B------:R2:W-:Y:S04]  /*dea0*/  LDGSTS.E.BYPASS.LTC128B.128 [R231+0x9100], [R8.64], !P4 ;  /* 0x0910000008e77fae */ /* 0x0005e8000e101d48 */
[----:B------:R3:W-:Y:S01]  /*deb0*/  LDGSTS.E.BYPASS.LTC128B.128 [R231+0xd100], [R14.64], !P3 ;  /* 0x0d1000000ee77fae */ /* 0x0007e2000d901d48 */
[----:B-1----:R-:W-:-:S04]  /*dec0*/  IADD3 R6, P5, R8, R13, RZ ;  /* 0x0000000d08067210 */ /* 0x002fc80007fbe0ff */
[----:B------:R-:W-:Y:S01]  /*ded0*/  IADD3 R10, P1, R6, R13, RZ ;  /* 0x0000000d060a7210 */ /* 0x000fe20007f3e0ff */
[----:B------:R-:W-:Y:S01]  /*dee0*/  IMAD.X R7, R9, 0x1, R11, P5 ;  /* 0x0000000109077824 */ /* 0x000fe200028e060b */
[----:B--2---:R-:W-:Y:S01]  /*def0*/  IADD3 R8, P0, R0, R6, RZ ;  /* 0x0000000600087210 */ /* 0x004fe20007f1e0ff */
[----:B------:R-:W-:Y:S02]  /*df00*/  IMAD.X R13, R3, 0x1, R9, P2 ;  /* 0x00000001030d7824 */ /* 0x000fe400010e0609 */
[----:B------:R-:W-:Y:S01]  /*df10*/  IMAD.X R11, R7, 0x1, R11, P1 ;  /* 0x00000001070b7824 */ /* 0x000fe200008e060b */
[----:B------:R3:W-:Y:S01]  /*df20*/  LDGSTS.E.BYPASS.LTC128B.128 [R231+0xa100], [R6.64], !P4 ;  /* 0x0a10000006e77fae */ /* 0x0007e2000e101d48 */
[----:B------:R-:W-:-:S03]  /*df30*/  IMAD.X R9, R3, 0x1, R7, P0 ;  /* 0x0000000103097824 */ /* 0x000fc600000e0607 */
[----:B------:R3:W-:Y:S04]  /*df40*/  LDGSTS.E.BYPASS.LTC128B.128 [R231+0xe100], [R12.64], !P3 ;  /* 0x0e1000000ce77fae */ /* 0x0007e8000d901d48 */
[----:B------:R3:W-:Y:S04]  /*df50*/  LDGSTS.E.BYPASS.LTC128B.128 [R231+0xb100], [R10.64], !P4 ;  /* 0x0b1000000ae77fae */ /* 0x0007e8000e101d48 */
[----:B------:R3:W-:Y:S02]  /*df60*/  LDGSTS.E.BYPASS.LTC128B.128 [R231+0xf100], [R8.64], !P3 ;  /* 0x0f10000008e77fae */ /* 0x0007e4000d901d48 */
.L_x_132:
[----:B--234-:R-:W-:Y:S01]  /*df70*/  LOP3.LUT R0, R149, 0xffffffe0, RZ, 0xc0, !PT ;  /* 0xffffffe095007812 */ /* 0x01cfe200078ec0ff */
[----:B------:R-:W-:Y:S01]  /*df80*/  IMAD.SHL.U32 R209, R4, 0x2, RZ ;  /* 0x0000000204d17824 */ /* 0x000fe200078e00ff */
[----:B------:R-:W0:Y:S03]  /*df90*/  LDGDEPBAR ;  /* 0x00000000000079af */ /* 0x000e260000000000 */
[----:B------:R-:W-:-:S02]  /*dfa0*/  IMAD.IADD R0, R213, 0x1, -R0 ;  /* 0x00000001d5007824 */ /* 0x000fc400078e0a00 */
[--C-:B------:R-:W-:Y:S02]  /*dfb0*/  IMAD R210, R5, 0x2, R209.reuse ;  /* 0x0000000205d27824 */ /* 0x100fe400078e02d1 */
[C---:B------:R-:W-:Y:S01]  /*dfc0*/  IMAD R213, R2.reuse, 0x2, R209 ;  /* 0x0000000202d57824 */ /* 0x040fe200078e02d1 */
[----:B------:R-:W-:Y:S01]  /*dfd0*/  SHF.R.S32.HI R3, RZ, 0x1f, R0 ;  /* 0x0000001fff037819 */ /* 0x000fe20000011400 */
[----:B------:R-:W-:-:S03]  /*dfe0*/  IMAD R212, R2, 0x2, R210 ;  /* 0x0000000202d47824 */ /* 0x000fc600078e02d2 */
[----:B------:R-:W-:-:S04]  /*dff0*/  LEA.HI R3, R3, R0, RZ, 0x2 ;  /* 0x0000000003037211 */ /* 0x000fc800078f10ff */
[----:B------:R-:W-:-:S05]  /*e000*/  LOP3.LUT R3, R3, 0x7ffffffc, RZ, 0xc0, !PT ;  /* 0x7ffffffc03037812 */ /* 0x000fca00078ec0ff */
[----:B------:R-:W-:-:S04]  /*e010*/  IMAD.IADD R0, R0, 0x1, -R3 ;  /* 0x0000000100007824 */ /* 0x000fc800078e0a03 */
[----:B------:R-:W-:-:S05]  /*e020*/  IMAD R0, R0, -0x2, R148 ;  /* 0xfffffffe00007824 */ /* 0x000fca00078e0294 */
[C---:B------:R-:W-:Y:S02]  /*e030*/  ISETP.GT.AND P0, PT, R0.reuse, RZ, PT ;  /* 0x000000ff0000720c */ /* 0x040fe40003f04270 */
[C---:B------:R-:W-:Y:S02]  /*e040*/  ISETP.GT.AND P1, PT, R0.reuse, 0x1, PT ;  /* 0x000000010000780c */ /* 0x040fe40003f24270 */
[----:B------:R-:W-:Y:S02]  /*e050*/  ISETP.GT.AND P2, PT, R0, 0x8, PT ;  /* 0x000000080000780c */ /* 0x000fe40003f44270 */
[----:B-1----:R-:W-:Y:S02]  /*e060*/  FSEL R8, R132, -INF , P0 ;  /* 0xff80000084087808 */ /* 0x002fe40000000000 */
        /* <DEDUP_REMOVED lines=85> */
[----:B-----5:R-:W-:-:S02]  /*e5c0*/  FSEL R166, R52, -INF , P1 ;  /* 0xff80000034a67808 */ /* 0x020fc40000800000 */
        /* <DEDUP_REMOVED lines=64> */
[----:B------:R-:W-:Y:S01]  /*e9d0*/  FMNMX.FTZ R0, R249, R0, !PT ;  /* 0x00000000f9007209 */ /* 0x000fe20007810000 */
[----:B------:R-:W-:Y:S01]  /*e9e0*/  LDSM.16.MT88.4 R24, [R212+0x100] ;  /* 0x00010000d418783b */ /* 0x000fe20000004200 */
[----:B------:R-:W-:Y:S02]  /*e9f0*/  FSEL R250, R22, -INF , P1 ;  /* 0xff80000016fa7808 */ /* 0x000fe40000800000 */
[----:B------:R-:W-:Y:S02]  /*ea00*/  FMNMX.FTZ R0, R251, R0, !PT ;  /* 0x00000000fb007209 */ /* 0x000fe40007810000 */
[----:B------:R-:W-:-:S02]  /*ea10*/  FSEL R164, R21, -INF , P0 ;  /* 0xff80000015a47808 */ /* 0x000fc40000000000 */
[----:B------:R-:W-:Y:S01]  /*ea20*/  FMNMX.FTZ R0, R250, R0, !PT ;  /* 0x00000000fa007209 */ /* 0x000fe20007810000 */
[----:B------:R-:W-:Y:S01]  /*ea30*/  LDSM.16.MT88.4 R20, [R209+0x100] ;  /* 0x00010000d114783b */ /* 0x000fe20000004200 */
[----:B------:R-:W-:Y:S02]  /*ea40*/  ISETP.NE.AND P6, PT, R16, RZ, PT ;  /* 0x000000ff1000720c */ /* 0x000fe40003fc5270 */
[----:B------:R-:W-:Y:S01]  /*ea50*/  FMNMX.FTZ R0, R164, R0, !PT ;  /* 0x00000000a4007209 */ /* 0x000fe20007810000 */
[----:B------:R-:W-:Y:S01]  /*ea60*/  LDSM.16.MT88.4 R16, [R210+0x100] ;  /* 0x00010000d210783b */ /* 0x000fe20000004200 */
        /* <DEDUP_REMOVED lines=18> */
[--C-:B------:R-:W-:Y:S02]  /*eb90*/  FFMA.FTZ R0, R10, c[0x0][0x2d0], -R6.reuse ;  /* 0x0000b4000a007a23 */ /* 0x100fe40000010806 */
[----:B------:R-:W-:Y:S01]  /*eba0*/  FFMA.FTZ R7, R11, c[0x0][0x2d0], -R6 ;  /* 0x0000b4000b077a23 */ /* 0x000fe20000010806 */
[----:B------:R-:W-:-:S03]  /*ebb0*/  FSETP.NEU.FTZ.AND P0, PT, R3, -INF , PT ;  /* 0xff8000000300780b */ /* 0x000fc60003f1d000 */
[----:B------:R1:W-:Y:S01]  /*ebc0*/  MUFU.EX2 R189, R0 ;  /* 0x0000000000bd7308 */ /* 0x0003e20000000800 */
[----:B---3--:R-:W-:-:S07]  /*ebd0*/  FFMA.FTZ R2, R30, c[0x0][0x2d0], -R6 ;  /* 0x0000b4001e027a23 */ /* 0x008fce0000010806 */
[----:B------:R2:W3:Y:S01]  /*ebe0*/  MUFU.EX2 R114, R7 ;  /* 0x0000000700727308 */ /* 0x0004e20000000800 */
[----:B-1----:R-:W-:-:S07]  /*ebf0*/  FMUL.FTZ R0, R3, c[0x0][0x2d0] ;  /* 0x0000b40003007a20 */ /* 0x002fce0000410000 */
[----:B------:R1:W-:Y:S01]  /*ec00*/  MUFU.EX2 R179, R2 ;  /* 0x0000000200b37308 */ /* 0x0003e20000000800 */
[----:B------:R-:W-:Y:S01]  /*ec10*/  FSEL R0, R0, RZ, P0 ;  /* 0x000000ff00007208 */ /* 0x000fe20000000000 */
[----:B--2---:R-:W-:Y:S01]  /*ec20*/  IMAD.MOV.U32 R7, RZ, RZ, R38 ;  /* 0x000000ffff077224 */ /* 0x004fe200078e0026 */
[----:B---3--:R-:W-:-:S03]  /*ec30*/  F2FP.PACK_AB R10, R114, R189 ;  /* 0x000000bd720a723e */ /* 0x008fc600000000ff */
[----:B------:R-:W-:Y:S01]  /*ec40*/  FFMA.FTZ R4, R12, c[0x0][0x2d0], -R0 ;  /* 0x0000b4000c047a23 */ /* 0x000fe20000010800 */
[----:B------:R-:W-:Y:S03]  /*ec50*/  LDSM.16.MT88.4 R36, [R209+0x900] ;  /* 0x00090000d124783b */ /* 0x000fe60000004200 */
[----:B------:R2:W3:Y:S01]  /*ec60*/  MUFU.EX2 R8, R4 ;  /* 0x0000000400087308 */ /* 0x0004e20000000800 */
[----:B-1----:R-:W-:Y:S02]  /*ec70*/  FFMA.FTZ R2, R31, c[0x0][0x2d0], -R6 ;  /* 0x0000b4001f027a23 */ /* 0x002fe40000010806 */
[----:B------:R-:W-:Y:S05]  /*ec80*/  LDSM.16.MT88.4 R28, [R213+0x900] ;  /* 0x00090000d51c783b */ /* 0x000fea0000004200 */
[----:B------:R1:W-:Y:S01]  /*ec90*/  MUFU.EX2 R5, R2 ;  /* 0x0000000200057308 */ /* 0x0003e20000000800 */
[----:B--2---:R-:W-:-:S07]  /*eca0*/  FFMA.FTZ R4, R13, c[0x0][0x2d0], -R0 ;  /* 0x0000b4000d047a23 */ /* 0x004fce0000010800 */
[----:B------:R2:W-:Y:S01]  /*ecb0*/  MUFU.EX2 R178, R4 ;  /* 0x0000000400b27308 */ /* 0x0005e20000000800 */
[----:B-1----:R-:W-:-:S07]  /*ecc0*/  FFMA.FTZ R2, R32, c[0x0][0x2d0], -R0 ;  /* 0x0000b40020027a23 */ /* 0x002fce0000010800 */
[----:B------:R1:W-:Y:S01]  /*ecd0*/  MUFU.EX2 R163, R2 ;  /* 0x0000000200a37308 */ /* 0x0003e20000000800 */
[----:B--2---:R-:W-:-:S07]  /*ece0*/  FFMA.FTZ R4, R14, c[0x0][0x2d0], -R0 ;  /* 0x0000b4000e047a23 */ /* 0x004fce0000010800 */
[----:B------:R2:W-:Y:S01]  /*ecf0*/  MUFU.EX2 R188, R4 ;  /* 0x0000000400bc7308 */ /* 0x0005e20000000800 */
[--C-:B-1----:R-:W-:Y:S02]  /*ed00*/  FFMA.FTZ R2, R33, c[0x0][0x2d0], -R0.reuse ;  /* 0x0000b40021027a23 */ /* 0x102fe40000010800 */
[----:B------:R-:W-:Y:S05]  /*ed10*/  LDSM.16.MT88.4 R32, [R210+0x900] ;  /* 0x00090000d220783b */ /* 0x000fea0000004200 */
[----:B------:R1:W-:Y:S01]  /*ed20*/  MUFU.EX2 R252, R2 ;  /* 0x0000000200fc7308 */ /* 0x0003e20000000800 */
[--C-:B--2---:R-:W-:Y:S02]  /*ed30*/  FFMA.FTZ R4, R15, c[0x0][0x2d0], -R0.reuse ;  /* 0x0000b4000f047a23 */ /* 0x104fe40000010800 */
[----:B------:R-:W2:Y:S05]  /*ed40*/  LDSM.16.MT88.4 R12, [R213+0x100] ;  /* 0x00010000d50c783b */ /* 0x000eaa0000004200 */
[----:B------:R3:W4:Y:S01]  /*ed50*/  MUFU.EX2 R165, R4 ;  /* 0x0000000400a57308 */ /* 0x0007220000000800 */
[----:B-1----:R-:W-:-:S07]  /*ed60*/  FFMA.FTZ R2, R69, c[0x0][0x2d0], -R0 ;  /* 0x0000b40045027a23 */ /* 0x002fce0000010800 */
[----:B------:R1:W-:Y:S01]  /*ed70*/  MUFU.EX2 R69, R2 ;  /* 0x0000000200457308 */ /* 0x0003e20000000800 */
[----:B---3--:R-:W-:Y:S01]  /*ed80*/  IMAD.MOV.U32 R4, RZ, RZ, R8 ;  /* 0x000000ffff047224 */ /* 0x008fe200078e0008 */
[----:B------:R-:W-:Y:S02]  /*ed90*/  F2FP.PACK_AB R8, R7, R162 ;  /* 0x000000a20708723e */ /* 0x000fe400000000ff */
[----:B----4-:R-:W-:Y:S02]  /*eda0*/  F2FP.PACK_AB R11, R165, R188 ;  /* 0x000000bca50b723e */ /* 0x010fe400000000ff */
[----:B------:R-:W-:Y:S01]  /*edb0*/  F2FP.PACK_AB R9, R178, R4 ;  /* 0x00000004b209723e */ /* 0x000fe200000000ff */
[----:B-1----:R-:W-:-:S06]  /*edc0*/  FFMA.FTZ R2, R70, c[0x0][0x2d0], -R0 ;  /* 0x0000b40046027a23 */ /* 0x002fcc0000010800 */
        /* <DEDUP_REMOVED lines=9> */
[----:B------:R-:W3:Y:S07]  /*ee60*/  LDSM.16.MT88.4 R16, [R213+0x4100] ;  /* 0x00410000d510783b */ /* 0x000eee0000004200 */
        /* <DEDUP_REMOVED lines=17> */
[----:B------:R-:W4:Y:S07]  /*ef80*/  LDSM.16.MT88.4 R40, [R210+0x4900] ;  /* 0x00490000d228783b */ /* 0x000f2e0000004200 */
[----:B---3--:R-:W-:Y:S01]  /*ef90*/  HMMA.16816.F32 R96, R8, R16, RZ ;  /* 0x000000100860723c */ /* 0x008fe200000018ff */
[----:B--2---:R-:W-:-:S04]  /*efa0*/  FFMA.FTZ R2, R112, c[0x0][0x2d0], -R0 ;  /* 0x0000b40070027a23 */ /* 0x004fc80000010800 */
[----:B------:R2:W-:Y:S03]  /*efb0*/  MUFU.EX2 R240, R2 ;  /* 0x0000000200f07308 */ /* 0x0005e60000000800 */
[C---:B------:R-:W-:Y:S01]  /*efc0*/  HMMA.16816.F32 R92, R8.reuse, R18, RZ ;  /* 0x00000012085c723c */ /* 0x040fe200000018ff */
[----:B------:R-:W3:Y:S07]  /*efd0*/  LDSM.16.MT88.4 R16, [R213+0x4900] ;  /* 0x00490000d510783b */ /* 0x000eee0000004200 */
        /* <DEDUP_REMOVED lines=8> */
[----:B------:R-:W-:Y:S01]  /*f060*/  F2FP.PACK_AB R11, R70, R69 ;  /* 0x00000045460b723e */ /* 0x000fe200000000ff */
[----:B--2---:R-:W-:-:S06]  /*f070*/  FFMA.FTZ R2, R124, c[0x0][0x2d0], -R0 ;  /* 0x0000b4007c027a23 */ /* 0x004fcc0000010800 */
[C---:B------:R-:W-:Y:S01]  /*f080*/  HMMA.16816.F32 R128, R8.reuse, R36, R76 ;  /* 0x000000240880723c */ /* 0x040fe2000000184c */
[----:B------:R2:W-:Y:S07]  /*f090*/  MUFU.EX2 R238, R2 ;  /* 0x0000000200ee7308 */ /* 0x0005ee0000000800 */
[C---:B------:R-:W-:Y:S01]  /*f0a0*/  HMMA.16816.F32 R120, R8.reuse, R38, R64 ;  /* 0x000000260878723c */ /* 0x040fe20000001840 */
[----:B------:R-:W1:Y:S07]  /*f0b0*/  LDSM.16.MT88.4 R36, [R209+0x1100] ;  /* 0x00110000d124783b */ /* 0x000e6e0000004200 */
        /* <DEDUP_REMOVED lines=17> */
[----:B------:R-:W4:Y:S01]  /*f1d0*/  LDSM.16.MT88.4 R20, [R209+0x5100] ;  /* 0x00510000d114783b */ /* 0x000f220000004200 */
[----:B--2---:R-:W-:-:S06]  /*f1e0*/  FFMA.FTZ R2, R137, c[0x0][0x2d0], -R6 ;  /* 0x0000b40089027a23 */ /* 0x004fcc0000010806 */
[C---:B------:R-:W-:Y:S08]  /*f1f0*/  HMMA.16816.F32 R124, R8.reuse, R40, R100 ;  /* 0x00000028087c723c */ /* 0x040ff00000001864 */
[C---:B------:R-:W-:Y:S08]  /*f200*/  HMMA.16816.F32 R132, R8.reuse, R42, R104 ;  /* 0x0000002a0884723c */ /* 0x040ff00000001868 */
[C---:B---3--:R-:W-:Y:S08]  /*f210*/  HMMA.16816.F32 R100, R8.reuse, R16, R96 ;  /* 0x000000100864723c */ /* 0x048ff00000001860 */
[C---:B------:R-:W-:Y:S01]  /*f220*/  HMMA.16816.F32 R92, R8.reuse, R18, R92 ;  /* 0x00000012085c723c */ /* 0x040fe2000000185c */
[----:B------:R-:W-:Y:S07]  /*f230*/  LDSM.16.MT88.4 R16, [R213+0x5100] ;  /* 0x00510000d510783b */ /* 0x000fee0000004200 */
[C---:B-1----:R-:W-:Y:S07]  /*f240*/  HMMA.16816.F32 R88, R8.reuse, R12, R116 ;  /* 0x0000000c0858723c */ /* 0x042fee0000001874 */
[----:B------:R-:W-:Y:S01]  /*f250*/  IMAD.MOV.U32 R118, RZ, RZ, R189 ;  /* 0x000000ffff767224 */ /* 0x000fe200078e00bd */
[----:B------:R-:W-:Y:S01]  /*f260*/  HMMA.16816.F32 R72, R8, R14, R80 ;  /* 0x0000000e0848723c */ /* 0x000fe20000001850 */
[----:B------:R1:W-:Y:S01]  /*f270*/  MUFU.EX2 R189, R2 ;  /* 0x0000000200bd7308 */ /* 0x0003e20000000800 */
[----:B------:R-:W-:Y:S01]  /*f280*/  LDSM.16.MT88.4 R12, [R212+0x5100] ;  /* 0x00510000d40c783b */ /* 0x000fe20000004200 */
[----:B------:R-:W-:-:S02]  /*f290*/  IMAD.MOV.U32 R119, RZ, RZ, R188 ;  /* 0x000000ffff777224 */ /* 0x000fc400078e00bc */
[----:B------:R-:W-:Y:S02]  /*f2a0*/  IMAD.MOV.U32 R117, RZ, RZ, R179 ;  /* 0x000000ffff757224 */ /* 0x000fe400078e00b3 */
[----:B------:R-:W-:Y:S01]  /*f2b0*/  F2FP.PACK_AB R8, R242, R244 ;  /* 0x000000f4f208723e */ /* 0x000fe200000000ff */
[----:B------:R-:W-:Y:S01]  /*f2c0*/  IMAD.MOV.U32 R116, RZ, RZ, R4 ;  /* 0x000000ffff747224 */ /* 0x000fe200078e0004 */
[----:B------:R-:W-:Y:S02]  /*f2d0*/  F2FP.PACK_AB R10, R243, R241 ;  /* 0x000000f1f30a723e */ /* 0x000fe400000000ff */
[----:B------:R-:W-:Y:S02]  /*f2e0*/  F2FP.PACK_AB R9, R239, R240 ;  /* 0x000000f0ef09723e */ /* 0x000fe400000000ff */
[----:B------:R-:W-:Y:S01]  /*f2f0*/  F2FP.PACK_AB R11, R237, R238 ;  /* 0x000000eeed0b723e */ /* 0x000fe200000000ff */
[----:B-1----:R-:W-:-:S06]  /*f300*/  FFMA.FTZ R2, R139, c[0x0][0x2d0], -R6 ;  /* 0x0000b4008b027a23 */ /* 0x002fcc0000010806 */
[C---:B------:R-:W-:Y:S01]  /*f310*/  HMMA.16816.F32 R84, R8.reuse, R36, R128 ;  /* 0x000000240854723c */ /* 0x040fe20000001880 */
[----:B------:R1:W2:Y:S06]  /*f320*/  MUFU.EX2 R191, R2 ;  /* 0x0000000200bf7308 */ /* 0x0002ac0000000800 */
[----:B------:R-:W-:Y:S01]  /*f330*/  IMAD.MOV.U32 R130, RZ, RZ, R178 ;  /* 0x000000ffff827224 */ /* 0x000fe200078e00b2 */
[----:B------:R-:W-:Y:S01]  /*f340*/  HMMA.16816.F32 R80, R8, R38, R120 ;  /* 0x000000260850723c */ /* 0x000fe20000001878 */
[----:B------:R-:W3:Y:S01]  /*f350*/  LDSM.16.MT88.4 R36, [R210+0x5100] ;  /* 0x00510000d224783b */ /* 0x000ee20000004200 */
[----:B------:R-:W-:-:S02]  /*f360*/  IMAD.MOV.U32 R129, RZ, RZ, R165 ;  /* 0x000000ffff817224 */ /* 0x000fc400078e00a5 */
[----:B------:R-:W-:Y:S02]  /*f370*/  IMAD.MOV.U32 R131, RZ, RZ, R162 ;  /* 0x000000ffff837224 */ /* 0x000fe400078e00a2 */
[----:B------:R-:W-:Y:S02]  /*f380*/  IMAD.MOV.U32 R128, RZ, RZ, R163 ;  /* 0x000000ffff807224 */ /* 0x000fe400078e00a3 */
[----:B------:R-:W-:Y:S01]  /*f390*/  HMMA.16816.F32 R52, R8, R26, R44 ;  /* 0x0000001a0834723c */ /* 0x000fe2000000182c */
[----:B-1----:R-:W-:Y:S02]  /*f3a0*/  FFMA.FTZ R2, R149, c[0x0][0x2d0], -R0 ;  /* 0x0000b40095027a23 */ /* 0x002fe40000010800 */
[----:B------:R-:W-:Y:S02]  /*f3b0*/  IMAD.MOV.U32 R123, RZ, RZ, R161 ;  /* 0x000000ffff7b7224 */ /* 0x000fe400078e00a1 */
[----:B------:R1:W-:Y:S01]  /*f3c0*/  MUFU.EX2 R188, R2 ;  /* 0x0000000200bc7308 */ /* 0x0003e20000000800 */
[----:B------:R-:W-:-:S02]  /*f3d0*/  IMAD.MOV.U32 R122, RZ, RZ, R160 ;  /* 0x000000ffff7a7224 */ /* 0x000fc400078e00a0 */
[C---:B------:R-:W-:Y:S01]  /*f3e0*/  HMMA.16816.F32 R44, R8.reuse, R28, R48 ;  /* 0x0000001c082c723c */ /* 0x040fe20000001830 */
[----:B------:R-:W-:Y:S02]  /*f3f0*/  IMAD.MOV.U32 R120, RZ, RZ, R123 ;  /* 0x000000ffff787224 */ /* 0x000fe400078e007b */
[----:B------:R-:W-:Y:S02]  /*f400*/  IMAD.MOV.U32 R121, RZ, RZ, R129 ;  /* 0x000000ffff797224 */ /* 0x000fe400078e0081 */
[----:B------:R-:W-:Y:S02]  /*f410*/  IMAD.MOV.U32 R129, RZ, RZ, R116 ;  /* 0x000000ffff817224 */ /* 0x000fe400078e0074 */
[----:B------:R-:W-:Y:S01]  /*f420*/  IMAD.MOV.U32 R123, RZ, RZ, R119 ;  /* 0x000000ffff7b7224 */ /* 0x000fe200078e0077 */
[----:B------:R-:W-:Y:S01]  /*f430*/  HMMA.16816.F32 R40, R8, R30, R56 ;  /* 0x0000001e0828723c */ /* 0x000fe20000001838 */
[----:B------:R-:W2:Y:S01]  /*f440*/  LDSM.16.MT88.4 R28, [R209+0x1900] ;  /* 0x00190000d11c783b */ /* 0x000ea20000004200 */
[----:B-1----:R-:W-:-:S06]  /*f450*/  FFMA.FTZ R2, R148, c[0x0][0x2d0], -R0 ;  /* 0x0000b40094027a23 */ /* 0x002fcc0000010800 */
[C---:B------:R-:W-:Y:S01]  /*f460*/  HMMA.16816.F32 R60, R8.reuse, R24, R60 ;  /* 0x00000018083c723c */ /* 0x040fe2000000183c */
[----:B------:R-:W1:Y:S01]  /*f470*/  LDSM.16.MT88.4 R24, [R210+0x1900] ;  /* 0x00190000d218783b */ /* 0x000e620000004200 */
[----:B------:R3:W1:Y:S06]  /*f480*/  MUFU.EX2 R179, R2 ;  /* 0x0000000200b37308 */ /* 0x00066c0000000800 */
[C---:B------:R-:W-:Y:S08]  /*f490*/  HMMA.16816.F32 R76, R8.reuse, R32, R76 ;  /* 0x00000020084c723c */ /* 0x040ff0000000184c */
[----:B------:R-:W-:Y:S01]  /*f4a0*/  HMMA.16816.F32 R64, R8, R34, R64 ;  /* 0x000000220840723c */ /* 0x000fe20000001840 */
[----:B------:R-:W-:Y:S01]  /*f4b0*/  LDSM.16.MT88.4 R32, [R212+0x1900] ;  /* 0x00190000d420783b */ /* 0x000fe20000004200 */
[----:B---3--:R-:W-:-:S04]  /*f4c0*/  FFMA.FTZ R2, R150, c[0x0][0x2d0], -R0 ;  /* 0x0000b40096027a23 */ /* 0x008fc80000010800 */
[----:B------:R3:W-:Y:S02]  /*f4d0*/  MUFU.EX2 R4, R2 ;  /* 0x0000000200047308 */ /* 0x0007e40000000800 */
[C---:B----4-:R-:W-:Y:S08]  /*f4e0*/  HMMA.16816.F32 R96, R8.reuse, R20, R108 ;  /* 0x000000140860723c */ /* 0x050ff0000000186c */
[----:B------:R-:W-:Y:S01]  /*f4f0*/  HMMA.16816.F32 R104, R8, R22, R112 ;  /* 0x000000160868723c */ /* 0x000fe20000001870 */
[----:B------:R-:W4:Y:S01]  /*f500*/  LDSM.16.MT88.4 R20, [R213+0x1900] ;  /* 0x00190000d514783b */ /* 0x000f220000004200 */
[----:B---3--:R-:W-:-:S06]  /*f510*/  FFMA.FTZ R2, R151, c[0x0][0x2d0], -R0 ;  /* 0x0000b40097027a23 */ /* 0x008fcc0000010800 */
[C---:B------:R-:W-:Y:S01]  /*f520*/  HMMA.16816.F32 R108, R8.reuse, R36, R124 ;  /* 0x00000024086c723c */ /* 0x040fe2000000187c */
[----:B------:R3:W1:Y:S06]  /*f530*/  MUFU.EX2 R178, R2 ;  /* 0x0000000200b27308 */ /* 0x00066c0000000800 */
[----:B------:R-:W-:Y:S01]  /*f540*/  IMAD.MOV.U32 R124, RZ, RZ, R117 ;  /* 0x000000ffff7c7224 */ /* 0x000fe200078e0075 */
[----:B------:R-:W-:Y:S01]  /*f550*/  HMMA.16816.F32 R112, R8, R38, R132 ;  /* 0x000000260870723c */ /* 0x000fe20000001884 */
[----:B------:R-:W-:Y:S02]  /*f560*/  IMAD.MOV.U32 R117, RZ, RZ, R71 ;  /* 0x000000ffff757224 */ /* 0x000fe400078e0047 */
[----:B------:R-:W-:-:S02]  /*f570*/  IMAD.MOV.U32 R71, RZ, RZ, R7 ;  /* 0x000000ffff477224 */ /* 0x000fc400078e0007 */
[----:B------:R-:W-:Y:S02]  /*f580*/  IMAD.MOV.U32 R7, RZ, RZ, R164 ;  /* 0x000000ffff077224 */ /* 0x000fe400078e00a4 */
[----:B------:R-:W-:Y:S01]  /*f590*/  IMAD.MOV.U32 R127, RZ, RZ, R70 ;  /* 0x000000ffff7f7224 */ /* 0x000fe200078e0046 */
[C---:B------:R-:W-:Y:S01]  /*f5a0*/  HMMA.16816.F32 R100, R8.reuse, R16, R100 ;  /* 0x000000100864723c */ /* 0x040fe20000001864 */
[----:B------:R-:W-:Y:S02]  /*f5b0*/  IMAD.MOV.U32 R126, RZ, RZ, R69 ;  /* 0x000000ffff7e7224 */ /* 0x000fe400078e0045 */
[--C-:B---3--:R-:W-:Y:S02]  /*f5c0*/  FFMA.FTZ R2, R153, c[0x0][0x2d0], -R6.reuse ;  /* 0x0000b40099027a23 */ /* 0x108fe40000010806 */
[----:B------:R-:W-:Y:S02]  /*f5d0*/  IMAD.MOV.U32 R125, RZ, RZ, R7 ;  /* 0x000000ffff7d7224 */ /* 0x000fe400078e0007 */
[----:B------:R3:W-:Y:S01]  /*f5e0*/  MUFU.EX2 R165, R2 ;  /* 0x0000000200a57308 */ /* 0x0007e20000000800 */
[C---:B------:R-:W-:Y:S01]  /*f5f0*/  HMMA.16816.F32 R92, R8.reuse, R18, R92 ;  /* 0x00000012085c723c */ /* 0x040fe2000000185c */
[----:B------:R-:W-:Y:S07]  /*f600*/  LDSM.16.MT88.4 R16, [R209+0x2100] ;  /* 0x00210000d110783b */ /* 0x000fee0000004200 */
[----:B------:R-:W-:Y:S01]  /*f610*/  HMMA.16816.F32 R88, R8, R12, R88 ;  /* 0x0000000c0858723c */ /* 0x000fe20000001858 */
[----:B---3--:R-:W-:-:S07]  /*f620*/  FFMA.FTZ R2, R154, c[0x0][0x2d0], -R6 ;  /* 0x0000b4009a027a23 */ /* 0x008fce0000010806 */
[----:B------:R-:W-:Y:S01]  /*f630*/  HMMA.16816.F32 R72, R8, R14, R72 ;  /* 0x0000000e0848723c */ /* 0x000fe20000001848 */
[----:B------:R-:W3:Y:S01]  /*f640*/  LDSM.16.MT88.4 R12, [R209+0x5900] ;  /* 0x00590000d10c783b */ /* 0x000ee20000004200 */
[----:B------:R4:W3:Y:S05]  /*f650*/  MUFU.EX2 R164, R2 ;  /* 0x0000000200a47308 */ /* 0x0008ea0000000800 */
[----:B------:R-:W-:Y:S02]  /*f660*/  F2FP.PACK_AB R8, R190, R192 ;  /* 0x000000c0be08723e */ /* 0x000fe400000000ff */
[----:B--2---:R-:W-:Y:S02]  /*f670*/  F2FP.PACK_AB R10, R191, R189 ;  /* 0x000000bdbf0a723e */ /* 0x004fe400000000ff */
[----:B-1----:R-:W-:-:S02]  /*f680*/  F2FP.PACK_AB R9, R179, R188 ;  /* 0x000000bcb309723e */ /* 0x002fc400000000ff */
[----:B------:R-:W-:Y:S01]  /*f690*/  F2FP.PACK_AB R11, R178, R4 ;  /* 0x00000004b20b723e */ /* 0x000fe200000000ff */
[----:B----4-:R-:W-:-:S06]  /*f6a0*/  FFMA.FTZ R2, R152, c[0x0][0x2d0], -R6 ;  /* 0x0000b40098027a23 */ /* 0x010fcc0000010806 */
[C---:B------:R-:W-:Y:S01]  /*f6b0*/  HMMA.16816.F32 R84, R8.reuse, R28, R84 ;  /* 0x0000001c0854723c */ /* 0x040fe20000001854 */
[----:B------:R1:W-:Y:S07]  /*f6c0*/  MUFU.EX2 R162, R2 ;  /* 0x0000000200a27308 */ /* 0x0003ee0000000800 */
[C---:B------:R-:W-:Y:S01]  /*f6d0*/  HMMA.16816.F32 R56, R8.reuse, R30, R80 ;  /* 0x0000001e0838723c */ /* 0x040fe20000001850 */
[----:B------:R-:W2:Y:S07]  /*f6e0*/  LDSM.16.MT88.4 R28, [R210+0x5900] ;  /* 0x00590000d21c783b */ /* 0x000eae0000004200 */
[----:B------:R-:W-:Y:S01]  /*f6f0*/  HMMA.16816.F32 R76, R8, R24, R76 ;  /* 0x00000018084c723c */ /* 0x000fe2000000184c */
[----:B-1----:R-:W-:-:S04]  /*f700*/  FFMA.FTZ R2, R155, c[0x0][0x2d0], -R6 ;  /* 0x0000b4009b027a23 */ /* 0x002fc80000010806 */
[----:B------:R1:W4:Y:S03]  /*f710*/  MUFU.EX2 R163, R2 ;  /* 0x0000000200a37308 */ /* 0x0003260000000800 */
[C---:B------:R-:W-:Y:S01]  /*f720*/  HMMA.16816.F32 R64, R8.reuse, R26, R64 ;  /* 0x0000001a0840723c */ /* 0x040fe20000001840 */
[----:B------:R-:W2:Y:S07]  /*f730*/  LDSM.16.MT88.4 R24, [R213+0x5900] ;  /* 0x00590000d518783b */ /* 0x000eae0000004200 */
[----:B------:R-:W-:Y:S01]  /*f740*/  HMMA.16816.F32 R60, R8, R20, R60 ;  /* 0x00000014083c723c */ /* 0x000fe2000000183c */
[----:B-1----:R-:W-:-:S07]  /*f750*/  FFMA.FTZ R2, R156, c[0x0][0x2d0], -R0 ;  /* 0x0000b4009c027a23 */ /* 0x002fce0000010800 */
[C---:B------:R-:W-:Y:S01]  /*f760*/  HMMA.16816.F32 R52, R8.reuse, R22, R52 ;  /* 0x000000160834723c */ /* 0x040fe20000001834 */
[----:B------:R-:W1:Y:S01]  /*f770*/  LDSM.16.MT88.4 R20, [R212+0x5900] ;  /* 0x00590000d414783b */ /* 0x000e620000004200 */
[----:B------:R3:W-:Y:S06]  /*f780*/  MUFU.EX2 R161, R2 ;  /* 0x0000000200a17308 */ /* 0x0007ec0000000800 */
[C---:B------:R-:W-:Y:S08]  /*f790*/  HMMA.16816.F32 R48, R8.reuse, R32, R44 ;  /* 0x000000200830723c */ /* 0x040ff0000000182c */
[----:B------:R-:W-:Y:S01]  /*f7a0*/  HMMA.16816.F32 R36, R8, R34, R40 ;  /* 0x000000220824723c */ /* 0x000fe20000001828 */
[----:B------:R-:W-:Y:S01]  /*f7b0*/  LDSM.16.MT88.4 R32, [R213+0x2100] ;  /* 0x00210000d520783b */ /* 0x000fe20000004200 */
[----:B---3--:R-:W-:-:S04]  /*f7c0*/  FFMA.FTZ R2, R158, c[0x0][0x2d0], -R0 ;  /* 0x0000b4009e027a23 */ /* 0x008fc80000010800 */
[----:B------:R3:W1:Y:S02]  /*f7d0*/  MUFU.EX2 R160, R2 ;  /* 0x0000000200a07308 */ /* 0x0006640000000800 */
[C---:B------:R-:W-:Y:S08]  /*f7e0*/  HMMA.16816.F32 R44, R8.reuse, R12, R96 ;  /* 0x0000000c082c723c */ /* 0x040ff00000001860 */
[----:B------:R-:W-:Y:S01]  /*f7f0*/  HMMA.16816.F32 R40, R8, R14, R104 ;  /* 0x0000000e0828723c */ /* 0x000fe20000001868 */
[----:B------:R-:W1:Y:S01]  /*f800*/  LDSM.16.MT88.4 R12, [R210+0x2100] ;  /* 0x00210000d20c783b */ /* 0x000e620000004200 */
[----:B---3--:R-:W-:-:S06]  /*f810*/  FFMA.FTZ R2, R159, c[0x0][0x2d0], -R0 ;  /* 0x0000b4009f027a23 */ /* 0x008fcc0000010800 */
[----:B--2---:R-:W-:Y:S01]  /*f820*/  HMMA.16816.F32 R80, R8, R28, R108 ;  /* 0x0000001c0850723c */ /* 0x004fe2000000186c */
[----:B------:R-:W-:Y:S01]  /*f830*/  IMAD.MOV.U32 R159, RZ, RZ, R122 ;  /* 0x000000ffff9f7224 */ /* 0x000fe200078e007a */
[----:B------:R2:W-:Y:S01]  /*f840*/  MUFU.EX2 R158, R2 ;  /* 0x00000002009e7308 */ /* 0x0005e20000000800 */
[----:B------:R-:W-:-:S05]  /*f850*/  IMAD.MOV.U32 R122, RZ, RZ, R117 ;  /* 0x000000ffff7a7224 */ /* 0x000fca00078e0075 */
[C---:B------:R-:W-:Y:S01]  /*f860*/  HMMA.16816.F32 R104, R8.reuse, R30, R112 ;  /* 0x0000001e0868723c */ /* 0x040fe20000001870 */
[----:B------:R-:W3:Y:S07]  /*f870*/  LDSM.16.MT88.4 R28, [R212+0x2100] ;  /* 0x00210000d41c783b */ /* 0x000eee0000004200 */
[----:B------:R-:W-:Y:S01]  /*f880*/  HMMA.16816.F32 R112, R8, R26, R92 ;  /* 0x0000001a0870723c */ /* 0x000fe2000000185c */
[----:B--2---:R-:W-:Y:S02]  /*f890*/  FFMA.FTZ R2, R157, c[0x0][0x2d0], -R0 ;  /* 0x0000b4009d027a23 */ /* 0x004fe40000010800 */
[----:B------:R-:W-:-:S02]  /*f8a0*/  IMAD.MOV.U32 R157, RZ, RZ, R128 ;  /* 0x000000ffff9d7224 */ /* 0x000fc400078e0080 */
[----:B------:R-:W-:Y:S01]  /*f8b0*/  IMAD.MOV.U32 R128, RZ, RZ, R118 ;  /* 0x000000ffff807224 */ /* 0x000fe200078e0076 */
[----:B------:R2:W2:Y:S02]  /*f8c0*/  MUFU.EX2 R156, R2 ;  /* 0x00000002009c7308 */ /* 0x0004a40000000800 */
[C---:B------:R-:W-:Y:S01]  /*f8d0*/  HMMA.16816.F32 R116, R8.reuse, R24, R100 ;  /* 0x000000180874723c */ /* 0x040fe20000001864 */
[----:B------:R-:W3:Y:S07]  /*f8e0*/  LDSM.16.MT88.4 R24, [R209+0x6100] ;  /* 0x00610000d118783b */ /* 0x000eee0000004200 */
[----:B-1----:R-:W-:Y:S01]  /*f8f0*/  HMMA.16816.F32 R108, R8, R20, R88 ;  /* 0x00000014086c723c */ /* 0x002fe20000001858 */
[----:B--2---:R-:W-:-:S07]  /*f900*/  FFMA.FTZ R2, R166, c[0x0][0x2d0], -R6 ;  /* 0x0000b400a6027a23 */ /* 0x004fce0000010806 */
[----:B------:R-:W-:Y:S01]  /*f910*/  HMMA.16816.F32 R96, R8, R22, R72 ;  /* 0x000000160860723c */ /* 0x000fe20000001848 */
[----:B------:R-:W1:Y:S01]  /*f920*/  LDSM.16.MT88.4 R20, [R210+0x6100] ;  /* 0x00610000d214783b */ /* 0x000e620000004200 */
[----:B------:R-:W-:Y:S01]  /*f930*/  IMAD.MOV.U32 R166, RZ, RZ, R120 ;  /* 0x000000ffffa67224 */ /* 0x000fe200078e0078 */
[----:B------:R2:W-:Y:S04]  /*f940*/  MUFU.EX2 R155, R2 ;  /* 0x00000002009b7308 */ /* 0x0005e80000000800 */
[----:B------:R-:W-:Y:S02]  /*f950*/  F2FP.PACK_AB R8, R164, R165 ;  /* 0x000000a5a408723e */ /* 0x000fe400000000ff */
[----:B----4-:R-:W-:Y:S02]  /*f960*/  F2FP.PACK_AB R10, R163, R162 ;  /* 0x000000a2a30a723e */ /* 0x010fe400000000ff */
[----:B------:R-:W-:-:S02]  /*f970*/  F2FP.PACK_AB R9, R160, R161 ;  /* 0x000000a1a009723e */ /* 0x000fc400000000ff */
[----:B------:R-:W-:Y:S01]  /*f980*/  F2FP.PACK_AB R11, R156, R158 ;  /* 0x0000009e9c0b723e */ /* 0x000fe200000000ff */
[----:B--2---:R-:W-:-:S06]  /*f990*/  FFMA.FTZ R2, R168, c[0x0][0x2d0], -R6 ;  /* 0x0000b400a8027a23 */ /* 0x004fcc0000010806 */
[C---:B------:R-:W-:Y:S01]  /*f9a0*/  HMMA.16816.F32 R100, R8.reuse, R16, R84 ;  /* 0x000000100864723c */ /* 0x040fe20000001854 */
[----:B------:R-:W-:Y:S01]  /*f9b0*/  IMAD.MOV.U32 R168, RZ, RZ, R121 ;  /* 0x000000ffffa87224 */ /* 0x000fe200078e0079 */
[----:B------:R2:W4:Y:S06]  /*f9c0*/  MUFU.EX2 R154, R2 ;  /* 0x00000002009a7308 */ /* 0x00052c0000000800 */
[C---:B------:R-:W-:Y:S01]  /*f9d0*/  HMMA.16816.F32 R92, R8.reuse, R18, R56 ;  /* 0x00000012085c723c */ /* 0x040fe20000001838 */
[----:B------:R-:W1:Y:S07]  /*f9e0*/  LDSM.16.MT88.4 R16, [R213+0x6100] ;  /* 0x00610000d510783b */ /* 0x000e6e0000004200 */
[----:B------:R-:W-:Y:S01]  /*f9f0*/  HMMA.16816.F32 R88, R8, R12, R76 ;  /* 0x0000000c0858723c */ /* 0x000fe2000000184c */
[----:B--2---:R-:W-:-:S02]  /*fa00*/  FFMA.FTZ R2, R167, c[0x0][0x2d0], -R6 ;  /* 0x0000b400a7027a23 */ /* 0x004fc40000010806 */
[----:B------:R-:W-:Y:S02]  /*fa10*/  IMAD.MOV.U32 R167, RZ, RZ, R122 ;  /* 0x000000ffffa77224 */ /* 0x000fe400078e007a */
[----:B------:R2:W-:Y:S03]  /*fa20*/  MUFU.EX2 R153, R2 ;  /* 0x0000000200997308 */ /* 0x0005e60000000800 */
[C---:B------:R-:W-:Y:S01]  /*fa30*/  HMMA.16816.F32 R84, R8.reuse, R14, R64 ;  /* 0x0000000e0854723c */ /* 0x040fe20000001840 */
[----:B------:R-:W1:Y:S07]  /*fa40*/  LDSM.16.MT88.4 R12, [R212+0x6100] ;  /* 0x00610000d40c783b */ /* 0x000e6e0000004200 */
[----:B------:R-:W-:Y:S01]  /*fa50*/  HMMA.16816.F32 R76, R8, R32, R60 ;  /* 0x00000020084c723c */ /* 0x000fe2000000183c */
[----:B--2---:R-:W-:-:S07]  /*fa60*/  FFMA.FTZ R2, R169, c[0x0][0x2d0], -R6 ;  /* 0x0000b400a9027a23 */ /* 0x004fce0000010806 */
[C---:B------:R-:W-:Y:S01]  /*fa70*/  HMMA.16816.F32 R72, R8.reuse, R34, R52 ;  /* 0x000000220848723c */ /* 0x040fe20000001834 */
[----:B------:R-:W2:Y:S01]  /*fa80*/  LDSM.16.MT88.4 R32, [R209+0x2900] ;  /* 0x00290000d120783b */ /* 0x000ea20000004200 */
[----:B------:R-:W-:Y:S01]  /*fa90*/  IMAD.MOV.U32 R169, RZ, RZ, R123 ;  /* 0x000000ffffa97224 */ /* 0x000fe200078e007b */
[----:B------:R4:W1:Y:S05]  /*faa0*/  MUFU.EX2 R152, R2 ;  /* 0x0000000200987308 */ /* 0x00086a0000000800 */
[C---:B---3--:R-:W-:Y:S08]  /*fab0*/  HMMA.16816.F32 R64, R8.reuse, R28, R48 ;  /* 0x0000001c0840723c */ /* 0x048ff00000001830 */
[----:B------:R-:W-:Y:S01]  /*fac0*/  HMMA.16816.F32 R44, R8, R24, R44 ;  /* 0x00000018082c723c */ /* 0x000fe2000000182c */
[----:B----4-:R-:W-:-:S02]  /*fad0*/  FFMA.FTZ R2, R170, c[0x0][0x2d0], -R0 ;  /* 0x0000b400aa027a23 */ /* 0x010fc40000010800 */
[----:B------:R-:W-:Y:S02]  /*fae0*/  IMAD.MOV.U32 R170, RZ, RZ, R128 ;  /* 0x000000ffffaa7224 */ /* 0x000fe400078e0080 */
[----:B------:R3:W-:Y:S03]  /*faf0*/  MUFU.EX2 R151, R2 ;  /* 0x0000000200977308 */ /* 0x0007e60000000800 */
[C---:B------:R-:W-:Y:S01]  /*fb00*/  HMMA.16816.F32 R48, R8.reuse, R26, R40 ;  /* 0x0000001a0830723c */ /* 0x040fe20000001828 */
[----:B------:R-:W4:Y:S07]  /*fb10*/  LDSM.16.MT88.4 R24, [R213+0x2900] ;  /* 0x00290000d518783b */ /* 0x000f2e0000004200 */
[----:B------:R-:W-:Y:S01]  /*fb20*/  HMMA.16816.F32 R56, R8, R30, R36 ;  /* 0x0000001e0838723c */ /* 0x000fe20000001824 */
[----:B------:R-:W2:Y:S01]  /*fb30*/  LDSM.16.MT88.4 R28, [R210+0x2900] ;  /* 0x00290000d21c783b */ /* 0x000ea20000004200 */
[----:B---3--:R-:W-:-:S06]  /*fb40*/  FFMA.FTZ R2, R176, c[0x0][0x2d0], -R0 ;  /* 0x0000b400b0027a23 */ /* 0x008fcc0000010800 */
[C---:B-1----:R-:W-:Y:S01]  /*fb50*/  HMMA.16816.F32 R40, R8.reuse, R20, R80 ;  /* 0x000000140828723c */ /* 0x042fe20000001850 */
[----:B------:R-:W-:Y:S01]  /*fb60*/  IMAD.MOV.U32 R176, RZ, RZ, R129 ;  /* 0x000000ffffb07224 */ /* 0x000fe200078e0081 */
[----:B------:R1:W3:Y:S06]  /*fb70*/  MUFU.EX2 R150, R2 ;  /* 0x0000000200967308 */ /* 0x0002ec0000000800 */
[C---:B------:R-:W-:Y:S08]  /*fb80*/  HMMA.16816.F32 R60, R8.reuse, R18, R112 ;  /* 0x00000012083c723c */ /* 0x040ff00000001870 */
[----:B------:R-:W-:Y:S01]  /*fb90*/  HMMA.16816.F32 R36, R8, R22, R104 ;  /* 0x000000160824723c */ /* 0x000fe20000001868 */
[----:B------:R-:W2:Y:S01]  /*fba0*/  LDSM.16.MT88.4 R20, [R212+0x2900] ;  /* 0x00290000d414783b */ /* 0x000ea20000004200 */
[----:B-1----:R-:W-:-:S02]  /*fbb0*/  FFMA.FTZ R2, R171, c[0x0][0x2d0], -R0 ;  /* 0x0000b400ab027a23 */ /* 0x002fc40000010800 */
[----:B------:R-:W-:Y:S02]  /*fbc0*/  IMAD.MOV.U32 R171, RZ, RZ, R130 ;  /* 0x000000ffffab7224 */ /* 0x000fe400078e0082 */
[----:B------:R1:W-:Y:S02]  /*fbd0*/  MUFU.EX2 R149, R2 ;  /* 0x0000000200957308 */ /* 0x0003e40000000800 */
[C---:B------:R-:W-:Y:S01]  /*fbe0*/  HMMA.16816.F32 R52, R8.reuse, R16, R116 ;  /* 0x000000100834723c */ /* 0x040fe20000001874 */
[----:B------:R-:W-:Y:S07]  /*fbf0*/  LDSM.16.MT88.4 R16, [R210+0x6900] ;  /* 0x00690000d210783b */ /* 0x000fee0000004200 */
[----:B------:R-:W-:Y:S01]  /*fc00*/  HMMA.16816.F32 R112, R8, R12, R108 ;  /* 0x0000000c0870723c */ /* 0x000fe2000000186c */
[----:B-1----:R-:W-:-:S07]  /*fc10*/  FFMA.FTZ R2, R177, c[0x0][0x2d0], -R0 ;  /* 0x0000b400b1027a23 */ /* 0x002fce0000010800 */
[----:B------:R-:W-:Y:S01]  /*fc20*/  HMMA.16816.F32 R80, R8, R14, R96 ;  /* 0x0000000e0850723c */ /* 0x000fe20000001860 */
[----:B------:R-:W1:Y:S01]  /*fc30*/  LDSM.16.MT88.4 R12, [R209+0x6900] ;  /* 0x00690000d10c783b */ /* 0x000e620000004200 */
[----:B------:R-:W-:Y:S01]  /*fc40*/  IMAD.MOV.U32 R177, RZ, RZ, R131 ;  /* 0x000000ffffb17224 */ /* 0x000fe200078e0083 */
[----:B------:R-:W2:Y:S04]  /*fc50*/  MUFU.EX2 R148, R2 ;  /* 0x0000000200947308 */ /* 0x000ea80000000800 */
[----:B------:R-:W-:Y:S02]  /*fc60*/  F2FP.PACK_AB R8, R154, R155 ;  /* 0x0000009b9a08723e */ /* 0x000fe400000000ff */
[----:B------:R-:W-:Y:S02]  /*fc70*/  F2FP.PACK_AB R10, R152, R153 ;  /* 0x00000099980a723e */ /* 0x000fe400000000ff */
[----:B---3--:R-:W-:-:S02]  /*fc80*/  F2FP.PACK_AB R9, R150, R151 ;  /* 0x000000979609723e */ /* 0x008fc400000000ff */
[----:B--2---:R-:W-:Y:S01]  /*fc90*/  F2FP.PACK_AB R11, R148, R149 ;  /* 0x00000095940b723e */ /* 0x004fe200000000ff */
[--C-:B------:R-:W-:Y:S02]  /*fca0*/  FFMA.FTZ R2, R193, c[0x0][0x2d0], -R6.reuse ;  /* 0x0000b400c1027a23 */ /* 0x100fe40000010806 */
[----:B------:R-:W-:Y:S02]  /*fcb0*/  IMAD.MOV.U32 R193, RZ, RZ, R71 ;  /* 0x000000ffffc17224 */ /* 0x000fe400078e0047 */
[----:B------:R2:W-:Y:S02]  /*fcc0*/  MUFU.EX2 R139, R2 ;  /* 0x00000002008b7308 */ /* 0x0005e40000000800 */
[C---:B------:R-:W-:Y:S08]  /*fcd0*/  HMMA.16816.F32 R116, R8.reuse, R34, R92 ;  /* 0x000000220874723c */ /* 0x040ff0000000185c */
[----:B----4-:R-:W-:Y:S01]  /*fce0*/  HMMA.16816.F32 R96, R8, R24, R76 ;  /* 0x000000180860723c */ /* 0x010fe2000000184c */
[----:B--2---:R-:W-:-:S07]  /*fcf0*/  FFMA.FTZ R2, R194, c[0x0][0x2d0], -R6 ;  /* 0x0000b400c2027a23 */ /* 0x004fce0000010806 */
[C---:B------:R-:W-:Y:S01]  /*fd00*/  HMMA.16816.F32 R92, R8.reuse, R26, R72 ;  /* 0x0000001a085c723c */ /* 0x040fe20000001848 */
[----:B------:R-:W2:Y:S01]  /*fd10*/  LDSM.16.MT88.4 R24, [R213+0x6900] ;  /* 0x00690000d518783b */ /* 0x000ea20000004200 */
[----:B------:R3:W4:Y:S06]  /*fd20*/  MUFU.EX2 R138, R2 ;  /* 0x00000002008a7308 */ /* 0x00072c0000000800 */
[C---:B------:R-:W-:Y:S01]  /*fd30*/  HMMA.16816.F32 R108, R8.reuse, R32, R100 ;  /* 0x00000020086c723c */ /* 0x040fe20000001864 */
[----:B------:R-:W4:Y:S07]  /*fd40*/  LDSM.16.MT88.4 R32, [R212+0x6900] ;  /* 0x00690000d420783b */ /* 0x000f2e0000004200 */
[----:B------:R-:W-:Y:S01]  /*fd50*/  HMMA.16816.F32 R104, R8, R28, R88 ;  /* 0x0000001c0868723c */ /* 0x000fe20000001858 */
[----:B---3--:R-:W-:-:S04]  /*fd60*/  FFMA.FTZ R2, R195, c[0x0][0x2d0], -R6 ;  /* 0x0000b400c3027a23 */ /* 0x008fc80000010806 */
[----:B------:R3:W-:Y:S03]  /*fd70*/  MUFU.EX2 R137, R2 ;  /* 0x0000000200897308 */ /* 0x0007e60000000800 */
[C---:B------:R-:W-:Y:S08]  /*fd80*/  HMMA.16816.F32 R88, R8.reuse, R20, R64 ;  /* 0x000000140858723c */ /* 0x040ff00000001840 */
[----:B-1----:R-:W-:Y:S01]  /*fd90*/  HMMA.16816.F32 R64, R8, R14, R48 ;  /* 0x0000000e0840723c */ /* 0x002fe20000001830 */
[----:B---3--:R-:W-:-:S07]  /*fda0*/  FFMA.FTZ R2, R232, c[0x0][0x2d0], -R6 ;  /* 0x0000b400e8027a23 */ /* 0x008fce0000010806 */
[C---:B------:R-:W-:Y:S01]  /*fdb0*/  HMMA.16816.F32 R76, R8.reuse, R12, R44 ;  /* 0x0000000c084c723c */ /* 0x040fe2000000182c */
[----:B------:R-:W-:Y:S01]  /*fdc0*/  LDSM.16.MT88.4 R12, [R212+0x3100] ;  /* 0x00310000d40c783b */ /* 0x000fe20000004200 */
[----:B------:R1:W3:Y:S06]  /*fdd0*/  MUFU.EX2 R136, R2 ;  /* 0x0000000200887308 */ /* 0x0002ec0000000800 */
[C---:B--2---:R-:W-:Y:S08]  /*fde0*/  HMMA.16816.F32 R48, R8.reuse, R24, R52 ;  /* 0x000000180830723c */ /* 0x044ff00000001834 */
[----:B------:R-:W-:Y:S01]  /*fdf0*/  HMMA.16816.F32 R52, R8, R26, R60 ;  /* 0x0000001a0834723c */ /* 0x000fe2000000183c */
[----:B------:R-:W2:Y:S01]  /*fe00*/  LDSM.16.MT88.4 R24, [R209+0x7100] ;  /* 0x00710000d118783b */ /* 0x000ea20000004200 */
[----:B-1----:R-:W-:-:S04]  /*fe10*/  FFMA.FTZ R2, R234, c[0x0][0x2d0], -R0 ;  /* 0x0000b400ea027a23 */ /* 0x002fc80000010800 */
[----:B------:R1:W-:Y:S02]  /*fe20*/  MUFU.EX2 R71, R2 ;  /* 0x0000000200477308 */ /* 0x0003e40000000800 */
[C---:B------:R-:W-:Y:S01]  /*fe30*/  HMMA.16816.F32 R100, R8.reuse, R30, R84 ;  /* 0x0000001e0864723c */ /* 0x040fe20000001854 */
[----:B------:R-:W-:Y:S07]  /*fe40*/  LDSM.16.MT88.4 R28, [R209+0x3100] ;  /* 0x00310000d11c783b */ /* 0x000fee0000004200 */
[----:B------:R-:W-:Y:S01]  /*fe50*/  HMMA.16816.F32 R84, R8, R22, R56 ;  /* 0x000000160854723c */ /* 0x000fe20000001838 */
[----:B------:R-:W2:Y:S01]  /*fe60*/  LDSM.16.MT88.4 R20, [R210+0x3100] ;  /* 0x00310000d214783b */ /* 0x000ea20000004200 */
[----:B-1----:R-:W-:-:S06]  /*fe70*/  FFMA.FTZ R2, R233, c[0x0][0x2d0], -R0 ;  /* 0x0000b400e9027a23 */ /* 0x002fcc0000010800 */
[C---:B------:R-:W-:Y:S01]  /*fe80*/  HMMA.16816.F32 R56, R8.reuse, R16, R40 ;  /* 0x000000100838723c */ /* 0x040fe20000001828 */
[----:B------:R1:W1:Y:S07]  /*fe90*/  MUFU.EX2 R70, R2 ;  /* 0x0000000200467308 */ /* 0x00026e0000000800 */
[C---:B------:R-:W-:Y:S01]  /*fea0*/  HMMA.16816.F32 R40, R8.reuse, R18, R36 ;  /* 0x000000120828723c */ /* 0x040fe20000001824 */
[----:B------:R-:W2:Y:S07]  /*feb0*/  LDSM.16.MT88.4 R16, [R213+0x3100] ;  /* 0x00310000d510783b */ /* 0x000eae0000004200 */
[----:B----4-:R-:W-:Y:S01]  /*fec0*/  HMMA.16816.F32 R44, R8, R32, R112 ;  /* 0x00000020082c723c */ /* 0x010fe20000001870 */
[----:B-1----:R-:W-:-:S04]  /*fed0*/  FFMA.FTZ R2, R235, c[0x0][0x2d0], -R0 ;  /* 0x0000b400eb027a23 */ /* 0x002fc80000010800 */
[----:B------:R1:W-:Y:S03]  /*fee0*/  MUFU.EX2 R69, R2 ;  /* 0x0000000200457308 */ /* 0x0003e60000000800 */
[----:B------:R-:W-:Y:S01]  /*fef0*/  HMMA.16816.F32 R36, R8, R34, R80 ;  /* 0x000000220824723c */ /* 0x000fe20000001850 */
[----:B------:R-:W4:Y:S06]  /*ff00*/  LDSM.16.MT88.4 R32, [R210+0x7100] ;  /* 0x00710000d220783b */ /* 0x000f2c0000004200 */
[----:B------:R-:W-:-:S02]  /*ff10*/  F2FP.PACK_AB R8, R138, R139 ;  /* 0x0000008b8a08723e */ /* 0x000fc400000000ff */
[----:B---3--:R-:W-:Y:S02]  /*ff20*/  F2FP.PACK_AB R10, R136, R137 ;  /* 0x00000089880a723e */ /* 0x008fe400000000ff */
[----:B------:R-:W-:Y:S01]  /*ff30*/  F2FP.PACK_AB R9, R70, R71 ;  /* 0x000000474609723e */ /* 0x000fe200000000ff */
[----:B-1----:R-:W-:-:S04]  /*ff40*/  FFMA.FTZ R2, R236, c[0x0][0x2d0], -R0 ;  /* 0x0000b400ec027a23 */ /* 0x002fc80000010800 */
[----:B------:R1:W3:Y:S02]  /*ff50*/  MUFU.EX2 R62, R2 ;  /* 0x00000002003e7308 */ /* 0x0002e40000000800 */
[----:B-1----:R-:W-:Y:S01]  /*ff60*/  FFMA.FTZ R2, R246, c[0x0][0x2d0], -R6 ;  /* 0x0000b400f6027a23 */ /* 0x002fe20000010806 */
[----:B---3--:R-:W-:-:S05]  /*ff70*/  F2FP.PACK_AB R11, R62, R69 ;  /* 0x000000453e0b723e */ /* 0x008fca00000000ff */
[----:B------:R1:W-:Y:S02]  /*ff80*/  MUFU.EX2 R61, R2 ;  /* 0x00000002003d7308 */ /* 0x0003e40000000800 */
[C---:B--2---:R-:W-:Y:S08]  /*ff90*/  HMMA.16816.F32 R64, R8.reuse, R26, R64 ;  /* 0x0000001a0840723c */ /* 0x044ff00000001840 */
        /* <DEDUP_REMOVED lines=17> */
[----:B------:R2:W1:Y:S02]  /*100b0*/  MUFU.EX2 R25, R2 ;  /* 0x0000000200197308 */ /* 0x0004640000000800 */
[C---:B------:R-:W-:Y:S01]  /*100c0*/  HMMA.16816.F32 R20, R8.reuse, R22, R100 ;  /* 0x000000160814723c */ /* 0x040fe20000001864 */
[----:B------:R-:W3:Y:S07]  /*100d0*/  LDSM.16.MT88.4 R100, [R212+0x3900] ;  /* 0x00390000d464783b */ /* 0x000eee0000004200 */
[----:B------:R-:W-:Y:S01]  /*100e0*/  HMMA.16816.F32 R72, R8, R28, R108 ;  /* 0x0000001c0848723c */ /* 0x000fe2000000186c */
[----:B------:R-:W3:Y:S01]  /*100f0*/  LDSM.16.MT88.4 R108, [R209+0x7900] ;  /* 0x00790000d16c783b */ /* 0x000ee20000004200 */
[----:B--2---:R-:W-:-:S06]  /*10100*/  FFMA.FTZ R2, R249, c[0x0][0x2d0], -R0 ;  /* 0x0000b400f9027a23 */ /* 0x004fcc0000010800 */
[C---:B------:R-:W-:Y:S01]  /*10110*/  HMMA.16816.F32 R28, R8.reuse, R30, R116 ;  /* 0x0000001e081c723c */ /* 0x040fe20000001874 */
[----:B------:R-:W2:Y:S01]  /*10120*/  LDSM.16.MT88.4 R116, [R210+0x7900] ;  /* 0x00790000d274783b */ /* 0x000ea20000004200 */
[----:B-1----:R-:W-:Y:S01]  /*10130*/  F2FP.PACK_AB R134, R25, R26 ;  /* 0x0000001a1986723e */ /* 0x002fe200000000ff */
[----:B------:R1:W-:Y:S05]  /*10140*/  MUFU.EX2 R24, R2 ;  /* 0x0000000200187308 */ /* 0x0003ea0000000800 */
[C---:B----4-:R-:W-:Y:S08]  /*10150*/  HMMA.16816.F32 R56, R8.reuse, R32, R56 ;  /* 0x000000200838723c */ /* 0x050ff00000001838 */
[----:B------:R-:W-:Y:S01]  /*10160*/  HMMA.16816.F32 R40, R8, R34, R40 ;  /* 0x000000220828723c */ /* 0x000fe20000001828 */
[----:B-1----:R-:W-:-:S04]  /*10170*/  FFMA.FTZ R2, R251, c[0x0][0x2d0], -R0 ;  /* 0x0000b400fb027a23 */ /* 0x002fc80000010800 */
[----:B------:R1:W4:Y:S03]  /*10180*/  MUFU.EX2 R7, R2 ;  /* 0x0000000200077308 */ /* 0x0003260000000800 */
[C---:B------:R-:W-:Y:S08]  /*10190*/  HMMA.16816.F32 R48, R8.reuse, R16, R48 ;  /* 0x000000100830723c */ /* 0x040ff00000001830 */
[----:B------:R-:W-:Y:S01]  /*101a0*/  HMMA.16816.F32 R52, R8, R18, R52 ;  /* 0x000000120834723c */ /* 0x000fe20000001834 */
[----:B-1----:R-:W-:-:S07]  /*101b0*/  FFMA.FTZ R2, R250, c[0x0][0x2d0], -R0 ;  /* 0x0000b400fa027a23 */ /* 0x002fce0000010800 */
[----:B---3--:R-:W-:Y:S01]  /*101c0*/  HMMA.16816.F32 R44, R8, R12, R44 ;  /* 0x0000000c082c723c */ /* 0x008fe2000000182c */
[----:B------:R-:W-:Y:S01]  /*101d0*/  FFMA.FTZ R0, R125, c[0x0][0x2d0], -R0 ;  /* 0x0000b4007d007a23 */ /* 0x000fe20000010800 */
[----:B----4-:R-:W-:Y:S01]  /*101e0*/  F2FP.PACK_AB R133, R7, R24 ;  /* 0x000000180785723e */ /* 0x010fe200000000ff */
[----:B------:R-:W-:Y:S01]  /*101f0*/  IMAD.MOV.U32 R125, RZ, RZ, R126 ;  /* 0x000000ffff7d7224 */ /* 0x000fe200078e007e */
[----:B------:R1:W-:Y:S01]  /*10200*/  MUFU.EX2 R6, R2 ;  /* 0x0000000200067308 */ /* 0x0003e20000000800 */
[----:B------:R-:W-:-:S03]  /*10210*/  IMAD.MOV.U32 R126, RZ, RZ, R5 ;  /* 0x000000ffff7e7224 */ /* 0x000fc600078e0005 */
[----:B------:R-:W-:Y:S01]  /*10220*/  HMMA.16816.F32 R36, R8, R14, R36 ;  /* 0x0000000e0824723c */ /* 0x000fe20000001824 */
[----:B------:R-:W-:Y:S03]  /*10230*/  LDSM.16.MT88.4 R8, [R212+0x7900] ;  /* 0x00790000d408783b */ /* 0x000fe60000004200 */
        /* <DEDUP_REMOVED lines=35> */
[----:B------:R-:W-:Y:S03]  /*10470*/  HMMA.16816.F32 R80, R132, R84, R80 ;  /* 0x000000548450723c */ /* 0x000fe60000001850 */
[----:B------:R-:W-:-:S04]  /*10480*/  FADD.FTZ R0, R189, R0 ;  /* 0x00000000bd007221 */ /* 0x000fc80000010000 */
[----:B------:R-:W-:Y:S01]  /*10490*/  FADD.FTZ R2, R191, R0 ;  /* 0x00000000bf027221 */ /* 0x000fe20000010000 */
[C---:B------:R-:W-:Y:S01]  /*104a0*/  HMMA.16816.F32 R104, R132.reuse, R108, R128 ;  /* 0x0000006c8468723c */ /* 0x040fe20000001880 */
[----:B------:R-:W-:Y:S02]  /*104b0*/  FADD.FTZ R0, R178, R4 ;  /* 0x00000004b2007221 */ /* 0x000fe40000010000 */
[----:B------:R-:W-:Y:S02]  /*104c0*/  FADD.FTZ R2, R165, R2 ;  /* 0x00000002a5027221 */ /* 0x000fe40000010000 */
[----:B------:R-:W-:Y:S02]  /*104d0*/  FADD.FTZ R0, R161, R0 ;  /* 0x00000000a1007221 */ /* 0x000fe40000010000 */
[----:B------:R-:W-:Y:S01]  /*104e0*/  FADD.FTZ R2, R164, R2 ;  /* 0x00000002a4027221 */ /* 0x000fe20000010000 */
[----:B--2---:R-:W-:Y:S01]  /*104f0*/  HMMA.16816.F32 R112, R132, R116, R56 ;  /* 0x000000748470723c */ /* 0x004fe20000001838 */
[----:B------:R-:W-:-:S02]  /*10500*/  FADD.FTZ R0, R160, R0 ;  /* 0x00000000a0007221 */ /* 0x000fc40000010000 */
[----:B------:R-:W-:Y:S02]  /*10510*/  FADD.FTZ R2, R162, R2 ;  /* 0x00000002a2027221 */ /* 0x000fe40000010000 */
[----:B------:R-:W-:Y:S02]  /*10520*/  FADD.FTZ R0, R158, R0 ;  /* 0x000000009e007221 */ /* 0x000fe40000010000 */
[----:B------:R-:W-:Y:S01]  /*10530*/  FADD.FTZ R2, R163, R2 ;  /* 0x00000002a3027221 */ /* 0x000fe20000010000 */
[----:B-1----:R-:W-:Y:S01]  /*10540*/  HMMA.16816.F32 R120, R132, R124, R48 ;  /* 0x0000007c8478723c */ /* 0x002fe20000001830 */
        /* <DEDUP_REMOVED lines=30> */
[----:B------:R-:W-:-:S05]  /*10730*/  FADD.FTZ R0, R5, R2 ;  /* 0x0000000205007221 */ /* 0x000fca0000010000 */
[----:B------:R1:W-:Y:S02]  /*10740*/  STL [R1+0x8], R0 ;  /* 0x0000080001007387 */ /* 0x0003e40000100800 */
[----:B------:R-:W-:Y:S02]  /*10750*/  HMMA.16816.F32 R132, R132, R10, R36 ;  /* 0x0000000a8484723c */ /* 0x000fe40000001824 */
[----:B------:R1:W-:Y:S01]  /*10760*/  STL [R1+0x4], R4 ;  /* 0x0000040401007387 */ /* 0x0003e20000100800 */
[----:B------:R-:W-:Y:S05]  /*10770*/  @!P6 BRA `(.L_x_133) ;  /* 0x000041700000e947 */ /* 0x000fea0003800000 */
[----:B------:R-:W2:Y:S04]  /*10780*/  LDL.64 R170, [R1+0x30] ;  /* 0x0000300001aa7983 */ /* 0x000ea80000100a00 */
[----:B------:R-:W3:Y:S04]  /*10790*/  LDL.64 R168, [R1+0x38] ;  /* 0x0000380001a87983 */ /* 0x000ee80000100a00 */
[----:B------:R-:W4:Y:S04]  /*107a0*/  LDL R157, [R1+0x44] ;  /* 0x00004400019d7983 */ /* 0x000f280000100800 */
[----:B------:R-:W5:Y:S04]  /*107b0*/  LDL R159, [R1+0x4c] ;  /* 0x00004c00019f7983 */ /* 0x000f680000100800 */
[----:B------:R-:W4:Y:S04]  /*107c0*/  LDL.64 R166, [R1+0x28] ;  /* 0x0000280001a67983 */ /* 0x000f280000100a00 */
[----:B------:R-:W5:Y:S01]  /*107d0*/  LDL.LU R176, [R1] ;  /* 0x0000000001b07983 */ /* 0x000f620000300800 */
[----:B-1----:R-:W-:Y:S01]  /*107e0*/  MOV R0, c[0x0][0x208] ;  /* 0x0000820000007a02 */ /* 0x002fe20000000f00 */
[----:B------:R-:W-:-:S04]  /*107f0*/  IMAD.MOV.U32 R70, RZ, RZ, R3 ;  /* 0x000000ffff467224 */ /* 0x000fc800078e0003 */
[----:B------:R-:W-:-:S05]  /*10800*/  IMAD.SHL.U32 R2, R0, 0x40, RZ ;  /* 0x0000004000027824 */ /* 0x000fca00078e00ff */
[----:B------:R-:W-:Y:S01]  /*10810*/  IADD3 R0, P2, R2, 0x80, RZ ;  /* 0x0000008002007810 */ /* 0x000fe20007f5e0ff */
[----:B------:R-:W-:Y:S01]  /*10820*/  IMAD.MOV.U32 R69, RZ, RZ, R68 ;  /* 0x000000ffff457224 */ /* 0x000fe200078e0044 */
[----:B------:R-:W-:Y:S01]  /*10830*/  ULDC.64 UR4, c[0x0][0x118] ;  /* 0x0000460000047ab9 */ /* 0x000fe20000000a00 */
[----:B--2---:R-:W-:Y:S02]  /*10840*/  IADD3 R3, P1, R170, 0x40, RZ ;  /* 0x00000040aa037810 */ /* 0x004fe40007f3e0ff */
[----:B---3--:R-:W-:-:S03]  /*10850*/  IADD3 R4, P0, R168, 0x40, RZ ;  /* 0x00000040a8047810 */ /* 0x008fc60007f1e0ff */
[----:B------:R1:W-:Y:S04]  /*10860*/  STL [R1+0x20], R3 ;  /* 0x0000200301007387 */ /* 0x0003e80000100800 */
[----:B------:R-:W-:Y:S04]  /*10870*/  STL [R1+0x18], R4 ;  /* 0x0000180401007387 */ /* 0x000fe80000100800 */
[----:B------:R5:W-:Y:S01]  /*10880*/  STL [R1+0x10], R0 ;  /* 0x0000100001007387 */ /* 0x000be20000100800 */
[----:B----4-:R-:W-:Y:S01]  /*10890*/  IMAD.X R2, RZ, RZ, R167, P0 ;  /* 0x000000ffff027224 */ /* 0x010fe200000e06a7 */
[----:B-1----:R-:W-:-:S02]  /*108a0*/  IADD3.X R3, RZ, R157, RZ, P1, !PT ;  /* 0x0000009dff037210 */ /* 0x002fc40000ffe4ff */
[----:B-----5:R-:W-:-:S03]  /*108b0*/  IADD3.X R0, RZ, R159, RZ, P2, !PT ;  /* 0x0000009fff007210 */ /* 0x020fc600017fe4ff */
[----:B------:R1:W-:Y:S04]  /*108c0*/  STL [R1+0x1c], R3 ;  /* 0x00001c0301007387 */ /* 0x0003e80000100800 */
[----:B------:R1:W-:Y:S04]  /*108d0*/  STL [R1+0xc], R0 ;  /* 0x00000c0001007387 */ /* 0x0003e80000100800 */
[----:B------:R1:W-:Y:S01]  /*108e0*/  STL [R1+0x14], R2 ;  /* 0x0000140201007387 */ /* 0x0003e20000100800 */
[----:B------:R-:W-:-:S03]  /*108f0*/  LEA.HI.SX32 R232, R176, 0xfffffffe, 0x19 ;  /* 0xfffffffeb0e87811 */ /* 0x000fc600078fcaff */
.L_x_134:
[----:B------:R-:W2:Y:S01]  /*10900*/  LDL.64 R160, [R1+0x30] ;  /* 0x0000300001a07983 */ /* 0x000ea20000100a00 */
[----:B------:R-:W-:Y:S04]  /*10910*/  DEPBAR.LE SB0, 0x0 ;  /* 0x000080000000791a */ /* 0x000fe80000000000 */
[----:B-1----:R-:W-:Y:S01]  /*10920*/  SHF.R.S32.HI R0, RZ, 0x1f, R232 ;  /* 0x0000001fff007819 */ /* 0x002fe200000114e8 */
[----:B------:R-:W3:Y:S01]  /*10930*/  LDL R159, [R1+0x20] ;  /* 0x00002000019f7983 */ /* 0x000ee20000100800 */
[----:B------:R-:W-:Y:S01]  /*10940*/  IMAD.WIDE.U32 R156, R232, c[0x0][0x208], RZ ;  /* 0x00008200e89c7a25 */ /* 0x000fe200078e00ff */
[----:B------:R-:W-:Y:S02]  /*10950*/  MOV R191, c[0x0][0x208] ;  /* 0x0000820000bf7a02 */ /* 0x000fe40000000f00 */
[----:B------:R-:W4:Y:S01]  /*10960*/  LDL R68, [R1+0x44] ;  /* 0x0000440001447983 */ /* 0x000f220000100800 */
[----:B------:R-:W-:Y:S01]  /*10970*/  IMAD R0, R0, c[0x0][0x208], RZ ;  /* 0x0000820000007a24 */ /* 0x000fe200078e02ff */
[----:B------:R-:W-:Y:S02]  /*10980*/  SHF.L.U32 R3, R156, 0x7, RZ ;  /* 0x000000079c037819 */ /* 0x000fe400000006ff */
[----:B------:R-:W5:Y:S01]  /*10990*/  LDL R158, [R1+0x1c] ;  /* 0x00001c00019e7983 */ /* 0x000f620000100800 */
[----:B------:R-:W-:Y:S01]  /*109a0*/  IMAD R0, R232, c[0x0][0x20c], R0 ;  /* 0x00008300e8007a24 */ /* 0x000fe200078e0200 */
[----:B------:R-:W-:Y:S02]  /*109b0*/  SHF.L.U32 R191, R191, 0x6, RZ ;  /* 0x00000006bfbf7819 */ /* 0x000fe400000006ff */
[----:B------:R-:W5:Y:S01]  /*109c0*/  LDL R190, [R1+0x10] ;  /* 0x0000100001be7983 */ /* 0x000f620000100800 */
[----:B------:R-:W-:Y:S02]  /*109d0*/  MOV R189, 0x6 ;  /* 0x0000000600bd7802 */ /* 0x000fe40000000f00 */
[----:B------:R-:W-:Y:S01]  /*109e0*/  IADD3 R0, R157, R0, RZ ;  /* 0x000000009d007210 */ /* 0x000fe20007ffe0ff */
[----:B------:R-:W5:Y:S01]  /*109f0*/  LDL R71, [R1+0xc] ;  /* 0x00000c0001477983 */ /* 0x000f620000100800 */
[----:B------:R-:W-:Y:S02]  /*10a00*/  MOV R188, c[0x0][0x208] ;  /* 0x0000820000bc7a02 */ /* 0x000fe40000000f00 */
[----:B------:R-:W-:Y:S01]  /*10a10*/  SHF.L.U64.HI R0, R156, 0x7, R0 ;  /* 0x000000079c007819 */ /* 0x000fe20000010200 */
[----:B------:R-:W-:Y:S01]  /*10a20*/  BAR.SYNC.DEFER_BLOCKING 0x0 ;  /* 0x0000000000007b1d */ /* 0x000fe20000010000 */
[----:B------:R-:W-:Y:S07]  /*10a30*/  SHF.L.U64.HI R188, R188, R189, c[0x0][0x20c] ;  /* 0x00008300bcbc7619 */ /* 0x000fee00000102bd */
        /* <DEDUP_REMOVED lines=19> */
[C---:B------:R-:W-:Y:S06]  /*10b70*/  HMMA.16816.F32 R32, R140.reuse, R34, RZ ;  /* 0x000000228c20723c */ /* 0x040fec00000018ff */
[----:B------:R-:W-:Y:S02]  /*10b80*/  LDSM.16.M88.4 R168, [R224] ;  /* 0x00000000e0a8783b */ /* 0x000fe40000000200 */
        /* <DEDUP_REMOVED lines=12> */
[C---:B------:R-:W-:Y:S08]  /*10c50*/  HMMA.16816.F32 R16, R144.reuse, R150, R16 ;  /* 0x000000969010723c */ /* 0x040ff00000001810 */
[C---:B------:R-:W-:Y:S08]  /*10c60*/  HMMA.16816.F32 R20, R144.reuse, R152, R20 ;  /* 0x000000989014723c */ /* 0x040ff00000001814 */
[C---:B------:R-:W-:Y:S08]  /*10c70*/  HMMA.16816.F32 R24, R144.reuse, R154, R24 ;  /* 0x0000009a9018723c */ /* 0x040ff00000001818 */
[C---:B-1----:R-:W-:Y:S08]  /*10c80*/  HMMA.16816.F32 R28, R144.reuse, R136, R28 ;  /* 0x00000088901c723c */ /* 0x042ff0000000181c */
[C---:B------:R-:W-:Y:S04]  /*10c90*/  HMMA.16816.F32 R32, R144.reuse, R138, R32 ;  /* 0x0000008a9020723c */ /* 0x040fe80000001820 */
[C---:B--2---:R-:W-:Y:S02]  /*10ca0*/  IADD3 R2, P5, R3.reuse, R160, RZ ;  /* 0x000000a003027210 */ /* 0x044fe40007fbe0ff */
[----:B------:R-:W-:Y:S02]  /*10cb0*/  LDSM.16.M88.4 R160, [R226] ;  /* 0x00000000e2a0783b */ /* 0x000fe40000000200 */
[----:B------:R-:W-:Y:S04]  /*10cc0*/  LEA R176, P2, R2, c[0x0][0x1f8], 0x1 ;  /* 0x00007e0002b07a11 */ /* 0x000fe800078408ff */
[----:B---3--:R-:W-:Y:S02]  /*10cd0*/  IADD3 R3, P1, R3, R159, RZ ;  /* 0x0000009f03037210 */ /* 0x008fe40007f3e0ff */
[C---:B----4-:R-:W-:Y:S02]  /*10ce0*/  IADD3.X R68, R0.reuse, R68, RZ, P5, !PT ;  /* 0x0000004400447210 */ /* 0x050fe40002ffe4ff */
[C---:B------:R-:W-:Y:S02]  /*10cf0*/  LEA R178, P0, R3.reuse, c[0x0][0x1f8], 0x1 ;  /* 0x00007e0003b27a11 */ /* 0x040fe400078008ff */
[----:B-----5:R-:W-:Y:S02]  /*10d00*/  IADD3.X R0, R0, R158, RZ, P1, !PT ;  /* 0x0000009e00007210 */ /* 0x020fe40000ffe4ff */
[----:B------:R-:W1:Y:S01]  /*10d10*/  LDSM.16.M88.4 R156, [R227] ;  /* 0x00000000e39c783b */ /* 0x000e620000000200 */
[----:B------:R-:W-:Y:S02]  /*10d20*/  LEA.HI.X R177, R2, c[0x0][0x1fc], R68, 0x1, P2 ;  /* 0x00007f0002b17a11 */ /* 0x000fe400010f0c44 */
[----:B------:R-:W-:Y:S02]  /*10d30*/  LEA.HI.X R179, R3, c[0x0][0x1fc], R0, 0x1, P0 ;  /* 0x00007f0003b37a11 */ /* 0x000fe400000f0c00 */
[-C--:B------:R-:W-:Y:S03]  /*10d40*/  IADD3 R2, P0, R176, R191.reuse, RZ ;  /* 0x000000bfb0027210 */ /* 0x080fe60007f1e0ff */
[----:B------:R-:W-:Y:S01]  /*10d50*/  @!PT LDS RZ, [RZ] ;  /* 0x00000000fffff984 */ /* 0x000fe20000000800 */
[----:B------:R-:W-:Y:S01]  /*10d60*/  @!PT LDS RZ, [RZ] ;  /* 0x00000000fffff984 */ /* 0x000fe20000000800 */
[----:B------:R-:W-:Y:S01]  /*10d70*/  @!PT LDS RZ, [RZ] ;  /* 0x00000000fffff984 */ /* 0x000fe20000000800 */
[----:B------:R2:W-:Y:S01]  /*10d80*/  LDGSTS.E.BYPASS.LTC128B.128 [R231+0x100], [R176.64], !P4 ;  /* 0x00100000b0e77fae */ /* 0x0005e2000e101d44 */
[-C--:B------:R-:W-:Y:S02]  /*10d90*/  IADD3.X R3, R177, R188.reuse, RZ, P0, !PT ;  /* 0x000000bcb1037210 */ /* 0x080fe400007fe4ff */
[-C--:B------:R-:W-:Y:S04]  /*10da0*/  IADD3 R148, P0, R2, R191.reuse, RZ ;  /* 0x000000bf02947210 */ /* 0x080fe80007f1e0ff */
[-C--:B------:R-:W-:Y:S01]  /*10db0*/  IADD3.X R149, R3, R188.reuse, RZ, P0, !PT ;  /* 0x000000bc03957210 */ /* 0x080fe200007fe4ff */
[----:B------:R3:W-:Y:S01]  /*10dc0*/  LDGSTS.E.BYPASS.LTC128B.128 [R231+0x4100], [R178.64], !P3 ;  /* 0x04100000b2e77fae */ /* 0x0007e2000d901d44 */
[----:B------:R-:W-:Y:S04]  /*10dd0*/  IADD3 R150, P1, R148, R191, RZ ;  /* 0x000000bf94967210 */ /* 0x000fe80007f3e0ff */
[----:B------:R-:W-:Y:S03]  /*10de0*/  IADD3.X R151, R149, R188, RZ, P1, !PT ;  /* 0x000000bc95977210 */ /* 0x000fe60000ffe4ff */
[----:B------:R4:W-:Y:S08]  /*10df0*/  LDGSTS.E.BYPASS.LTC128B.128 [R231+0x1100], [R2.64], !P4 ;  /* 0x0110000002e77fae */ /* 0x0009f0000e101d44 */
[----:B------:R4:W-:Y:S01]  /*10e00*/  LDGSTS.E.BYPASS.LTC128B.128 [R231+0x5100], [R2.64+0x80], !P3 ;  /* 0x0510008002e77fae */ /* 0x0009e2000d901d44 */
[-C--:B--2---:R-:W-:Y:S04]  /*10e10*/  IADD3 R176, P2, R2, R190.reuse, RZ ;  /* 0x000000be02b07210 */ /* 0x084fe80007f5e0ff */
[-C--:B------:R-:W-:Y:S01]  /*10e20*/  IADD3.X R177, R3, R71.reuse, RZ, P2, !PT ;  /* 0x0000004703b17210 */ /* 0x080fe200017fe4ff */
[C---:B-1----:R-:W-:Y:S02]  /*10e30*/  HMMA.16816.F32 R36, R144.reuse, R156, R36 ;  /* 0x0000009c9024723c */ /* 0x042fe40000001824 */
[----:B------:R1:W-:Y:S06]  /*10e40*/  LDGSTS.E.BYPASS.LTC128B.128 [R231+0x2100], [R148.64], !P4 ;  /* 0x0210000094e77fae */ /* 0x0003ec000e101d44 */
[C---:B------:R-:W-:Y:S02]  /*10e50*/  HMMA.16816.F32 R40, R144.reuse, R158, R40 ;  /* 0x0000009e9028723c */ /* 0x040fe40000001828 */
[----:B------:R3:W-:Y:S06]  /*10e60*/  LDGSTS.E.BYPASS.LTC128B.128 [R231+0x6100], [R176.64], !P3 ;  /* 0x06100000b0e77fae */ /* 0x0007ec000d901d44 */
[C---:B------:R-:W-:Y:S02]  /*10e70*/  HMMA.16816.F32 R44, R144.reuse, R160, R44 ;  /* 0x000000a0902c723c */ /* 0x040fe4000000182c */
[----:B------:R1:W-:Y:S02]  /*10e80*/  LDGSTS.E.BYPASS.LTC128B.128 [R231+0x3100], [R150.64], !P4 ;  /* 0x0310000096e77fae */ /* 0x0003e4000e101d44 */
[----:B----4-:R-:W-:Y:S04]  /*10e90*/  IADD3 R2, P0, R148, R190, RZ ;  /* 0x000000be94027210 */ /* 0x010fe80007f1e0ff */
[C---:B------:R-:W-:Y:S04]  /*10ea0*/  HMMA.16816.F32 R48, R144.reuse, R162, R48 ;  /* 0x000000a29030723c */ /* 0x040fe80000001830 */
[----:B------:R-:W-:Y:S02]  /*10eb0*/  IADD3.X R3, R149, R71, RZ, P0, !PT ;  /* 0x0000004795037210 */ /* 0x000fe400007fe4ff */
[C---:B------:R-:W-:Y:S02]  /*10ec0*/  ISETP.GT.AND P0, PT, R232.reuse, RZ, PT ;  /* 0x000000ffe800720c */ /* 0x040fe40003f04270 */
[C---:B------:R-:W-:Y:S01]  /*10ed0*/  HMMA.16816.F32 R52, R144.reuse, R164, R52 ;  /* 0x000000a49034723c */ /* 0x040fe20000001834 */
[----:B------:R2:W-:Y:S03]  /*10ee0*/  LDGSTS.E.BYPASS.LTC128B.128 [R231+0x7100], [R2.64], !P3 ;  /* 0x0710000002e77fae */ /* 0x0005e6000d901d44 */
[----:B------:R-:W-:Y:S04]  /*10ef0*/  IADD3 R232, R232, -0x1, RZ ;  /* 0xffffffffe8e87810 */ /* 0x000fe80007ffe0ff */
[C---:B------:R-:W-:Y:S01]  /*10f00*/  HMMA.16816.F32 R56, R144.reuse, R166, R56 ;  /* 0x000000a69038723c */ /* 0x040fe20000001838 */
[----:B------:R-:W-:Y:S07]  /*10f10*/  LDSM.16.M88.4 R136, [R214+0x8900] ;  /* 0x00890000d688783b */ /* 0x000fee0000000200 */
[C---:B------:R-:W-:Y:S01]  /*10f20*/  HMMA.16816.F32 R60, R144.reuse, R168, R60 ;  /* 0x000000a8903c723c */ /* 0x040fe2000000183c */
[----:B-1----:R-:W1:Y:S07]  /*10f30*/  LDSM.16.M88.4 R148, [R214+0x8100] ;  /* 0x00810000d694783b */ /* 0x002e6e0000000200 */
[----:B------:R-:W-:Y:S01]  /*10f40*/  HMMA.16816.F32 R64, R144, R170, R64 ;  /* 0x000000aa9040723c */ /* 0x000fe20000001840 */
[----:B------:R-:W4:Y:S08]  /*10f50*/  LDSM.16.M88.4 R152, [R214+0x9100] ;  /* 0x00910000d698783b */ /* 0x000f300000000200 */
[----:B------:R-:W0:Y:S08]  /*10f60*/  LDGDEPBAR ;  /* 0x00000000000079af */ /* 0x000e300000000000 */
[----:B------:R-:W5:Y:S08]  /*10f70*/  LDSM.16.M88.4 R156, [R214+0x9900] ;  /* 0x00990000d69c783b */ /* 0x000f700000000200 */
[----:B------:R-:W2:Y:S01]  /*10f80*/  LDSM.16.M88.4 R160, [R214+0xa100] ;  /* 0x00a10000d6a0783b */ /* 0x000ea20000000200 */
[C---:B-1----:R-:W-:Y:S07]  /*10f90*/  HMMA.16816.F32 R4, R172.reuse, R148, R4 ;  /* 0x00000094ac04723c */ /* 0x042fee0000001804 */
[----:B------:R-:W1:Y:S01]  /*10fa0*/  LDSM.16.M88.4 R164, [R214+0xa900] ;  /* 0x00a90000d6a4783b */ /* 0x000e620000000200 */
[C---:B------:R-:W-:Y:S07]  /*10fb0*/  HMMA.16816.F32 R8, R172.reuse, R150, R8 ;  /* 0x00000096ac08723c */ /* 0x040fee0000001808 */
[----:B---3--:R-:W3:Y:S01]  /*10fc0*/  LDSM.16.M88.4 R176, [R214+0xb100] ;  /* 0x00b10000d6b0783b */ /* 0x008ee20000000200 */
[C---:B------:R-:W-:Y:S07]  /*10fd0*/  HMMA.16816.F32 R12, R172.reuse, R136, R12 ;  /* 0x00000088ac0c723c */ /* 0x040fee000000180c */
[----:B------:R-:W1:Y:S01]  /*10fe0*/  LDSM.16.M88.4 R168, [R214+0xb900] ;  /* 0x00b90000d6a8783b */ /* 0x000e620000000200 */
[C---:B------:R-:W-:Y:S07]  /*10ff0*/  HMMA.16816.F32 R16, R172.reuse, R138, R16 ;  /* 0x0000008aac10723c */ /* 0x040fee0000001810 */
[----:B------:R-:W1:Y:S01]  /*11000*/  LDSM.16.M88.4 R148, [R211] ;  /* 0x00000000d394783b */ /* 0x000e620000000200 */
[C---:B----4-:R-:W-:Y:S07]  /*11010*/  HMMA.16816.F32 R20, R172.reuse, R152, R20 ;  /* 0x00000098ac14723c */ /* 0x050fee0000001814 */
[----:B------:R-:W4:Y:S01]  /*11020*/  LDSM.16.M88.4 R136, [R211+0x800] ;  /* 0x00080000d388783b */ /* 0x000f220000000200 */
[C---:B------:R-:W-:Y:S07]  /*11030*/  HMMA.16816.F32 R24, R172.reuse, R154, R24 ;  /* 0x0000009aac18723c */ /* 0x040fee0000001818 */
[----:B------:R-:W3:Y:S01]  /*11040*/  LDSM.16.M88.4 R152, [R211+0x1000] ;  /* 0x00100000d398783b */ /* 0x000ee20000000200 */
[C---:B-----5:R-:W-:Y:S07]  /*11050*/  HMMA.16816.F32 R28, R172.reuse, R156, R28 ;  /* 0x0000009cac1c723c */ /* 0x060fee000000181c */
[----:B------:R-:W-:Y:S01]  /*11060*/  LDSM.16.M88.4 R188, [R208+0xc100] ;  /* 0x00c10000d0bc783b */ /* 0x000fe20000000200 */
[C---:B------:R-:W-:Y:S07]  /*11070*/  HMMA.16816.F32 R32, R172.reuse, R158, R32 ;  /* 0x0000009eac20723c */ /* 0x040fee0000001820 */
[----:B------:R-:W5:Y:S01]  /*11080*/  LDSM.16.M88.4 R156, [R211+0x1800] ;  /* 0x00180000d39c783b */ /* 0x000f620000000200 */
[C---:B--2---:R-:W-:Y:S07]  /*11090*/  HMMA.16816.F32 R36, R172.reuse, R160, R36 ;  /* 0x000000a0ac24723c */ /* 0x044fee0000001824 */
[----:B------:R-:W-:Y:S01]  /*110a0*/  LDSM.16.M88.4 R192, [R208+0xc900] ;  /* 0x00c90000d0c0783b */ /* 0x000fe20000000200 */
[C---:B------:R-:W-:Y:S07]  /*110b0*/  HMMA.16816.F32 R40, R172.reuse, R162, R40 ;  /* 0x000000a2ac28723c */ /* 0x040fee0000001828 */
[----:B------:R-:W2:Y:S01]  /*110c0*/  LDSM.16.M88.4 R160, [R211+0x2000] ;  /* 0x00200000d3a0783b */ /* 0x000ea20000000200 */
[C---:B-1----:R-:W-:Y:S08]  /*110d0*/  HMMA.16816.F32 R44, R172.reuse, R164, R44 ;  /* 0x000000a4ac2c723c */ /* 0x042ff0000000182c */
[C---:B------:R-:W-:Y:S01]  /*110e0*/  HMMA.16816.F32 R48, R172.reuse, R166, R48 ;  /* 0x000000a6ac30723c */ /* 0x040fe20000001830 */
[----:B------:R-:W1:Y:S07]  /*110f0*/  LDSM.16.M88.4 R164, [R211+0x2800] ;  /* 0x00280000d3a4783b */ /* 0x000e6e0000000200 */
[C---:B---3--:R-:W-:Y:S08]  /*11100*/  HMMA.16816.F32 R52, R172.reuse, R176, R52 ;  /* 0x000000b0ac34723c */ /* 0x048ff00000001834 */
[C---:B------:R-:W-:Y:S01]  /*11110*/  HMMA.16816.F32 R56, R172.reuse, R178, R56 ;  /* 0x000000b2ac38723c */ /* 0x040fe20000001838 */
[----:B------:R-:W-:Y:S07]  /*11120*/  LDSM.16.M88.4 R176, [R211+0x3800] ;  /* 0x00380000d3b0783b */ /* 0x000fee0000000200 */
[C---:B------:R-:W-:Y:S08]  /*11130*/  HMMA.16816.F32 R60, R172.reuse, R168, R60 ;  /* 0x000000a8ac3c723c */ /* 0x040ff0000000183c */
[----:B------:R-:W-:Y:S01]  /*11140*/  HMMA.16816.F32 R64, R172, R170, R64 ;  /* 0x000000aaac40723c */ /* 0x000fe20000001840 */
[----:B------:R-:W3:Y:S07]  /*11150*/  LDSM.16.M88.4 R168, [R211+0x3000] ;  /* 0x00300000d3a8783b */ /* 0x000eee0000000200 */
[C---:B------:R-:W-:Y:S08]  /*11160*/  HMMA.16816.F32 R4, R180.reuse, R148, R4 ;  /* 0x00000094b404723c */ /* 0x040ff00000001804 */
[C---:B------:R-:W-:Y:S01]  /*11170*/  HMMA.16816.F32 R8, R180.reuse, R150, R8 ;  /* 0x00000096b408723c */ /* 0x040fe20000001808 */
[----:B------:R-:W1:Y:S07]  /*11180*/  LDSM.16.M88.4 R148, [R208+0xd100] ;  /* 0x00d10000d094783b */ /* 0x000e6e0000000200 */
[C---:B----4-:R-:W-:Y:S08]  /*11190*/  HMMA.16816.F32 R12, R180.reuse, R136, R12 ;  /* 0x00000088b40c723c */ /* 0x050ff0000000180c */
[C---:B------:R-:W-:Y:S01]  /*111a0*/  HMMA.16816.F32 R16, R180.reuse, R138, R16 ;  /* 0x0000008ab410723c */ /* 0x040fe20000001810 */
[----:B------:R-:W4:Y:S07]  /*111b0*/  LDSM.16.M88.4 R136, [R208+0xd900] ;  /* 0x00d90000d088783b */ /* 0x000f2e0000000200 */
[C---:B------:R-:W-:Y:S08]  /*111c0*/  HMMA.16816.F32 R20, R180.reuse, R152, R20 ;  /* 0x00000098b414723c */ /* 0x040ff00000001814 */
[C---:B------:R-:W-:Y:S01]  /*111d0*/  HMMA.16816.F32 R24, R180.reuse, R154, R24 ;  /* 0x0000009ab418723c */ /* 0x040fe20000001818 */
[----:B------:R-:W3:Y:S07]  /*111e0*/  LDSM.16.M88.4 R152, [R208+0xe100] ;  /* 0x00e10000d098783b */ /* 0x000eee0000000200 */
[C---:B-----5:R-:W-:Y:S08]  /*111f0*/  HMMA.16816.F32 R28, R180.reuse, R156, R28 ;  /* 0x0000009cb41c723c */ /* 0x060ff0000000181c */
[C---:B------:R-:W-:Y:S01]  /*11200*/  HMMA.16816.F32 R32, R180.reuse, R158, R32 ;  /* 0x0000009eb420723c */ /* 0x040fe20000001820 */
[----:B------:R-:W5:Y:S07]  /*11210*/  LDSM.16.M88.4 R156, [R208+0xe900] ;  /* 0x00e90000d09c783b */ /* 0x000f6e0000000200 */
[C---:B--2---:R-:W-:Y:S08]  /*11220*/  HMMA.16816.F32 R36, R180.reuse, R160, R36 ;  /* 0x000000a0b424723c */ /* 0x044ff00000001824 */
[C---:B------:R-:W-:Y:S01]  /*11230*/  HMMA.16816.F32 R40, R180.reuse, R162, R40 ;  /* 0x000000a2b428723c */ /* 0x040fe20000001828 */
[----:B------:R-:W2:Y:S07]  /*11240*/  LDSM.16.M88.4 R160, [R208+0xf100] ;  /* 0x00f10000d0a0783b */ /* 0x000eae0000000200 */
[C---:B-1----:R-:W-:Y:S08]  /*11250*/  HMMA.16816.F32 R44, R180.reuse, R164, R44 ;  /* 0x000000a4b42c723c */ /* 0x042ff0000000182c */
[C---:B------:R-:W-:Y:S01]  /*11260*/  HMMA.16816.F32 R48, R180.reuse, R166, R48 ;  /* 0x000000a6b430723c */ /* 0x040fe20000001830 */
[----:B------:R-:W1:Y:S07]  /*11270*/  LDSM.16.M88.4 R164, [R208+0xf900] ;  /* 0x00f90000d0a4783b */ /* 0x000e6e0000000200 */
[C---:B---3--:R-:W-:Y:S08]  /*11280*/  HMMA.16816.F32 R52, R180.reuse, R168, R52 ;  /* 0x000000a8b434723c */ /* 0x048ff00000001834 */
[C---:B------:R-:W-:Y:S01]  /*11290*/  HMMA.16816.F32 R56, R180.reuse, R170, R56 ;  /* 0x000000aab438723c */ /* 0x040fe20000001838 */
[----:B------:R-:W3:Y:S07]  /*112a0*/  LDSM.16.M88.4 R168, [R223] ;  /* 0x00000000dfa8783b */ /* 0x000eee0000000200 */
[C---:B------:R-:W-:Y:S08]  /*112b0*/  HMMA.16816.F32 R60, R180.reuse, R176, R60 ;  /* 0x000000b0b43c723c */ /* 0x040ff0000000183c */
[----:B------:R-:W-:Y:S01]  /*112c0*/  HMMA.16816.F32 R64, R180, R178, R64 ;  /* 0x000000b2b440723c */ /* 0x000fe20000001840 */
[----:B------:R-:W1:Y:S07]  /*112d0*/  LDSM.16.M88.4 R176, [R222] ;  /* 0x00000000deb0783b */ /* 0x000e6e0000000200 */
        /* <DEDUP_REMOVED lines=8> */
[----:B------:R-:W1:Y:S07]  /*11360*/  LDSM.16.M88.4 R148, [R219] ;  /* 0x00000000db94783b */ /* 0x000e6e0000000200 */
[C---:B----4-:R-:W-:Y:S08]  /*11370*/  HMMA.16816.F32 R28, R184.reuse, R136, R28 ;  /* 0x00000088b81c723c */ /* 0x050ff0000000181c */
[C---:B------:R-:W-:Y:S01]  /*11380*/  HMMA.16816.F32 R32, R184.reuse, R138, R32 ;  /* 0x0000008ab820723c */ /* 0x040fe20000001820 */
[----:B------:R-:W4:Y:S07]  /*11390*/  LDSM.16.M88.4 R136, [R218] ;  /* 0x00000000da88783b */ /* 0x000f2e0000000200 */
[C---:B------:R-:W-:Y:S08]  /*113a0*/  HMMA.16816.F32 R36, R184.reuse, R152, R36 ;  /* 0x00000098b824723c */ /* 0x040ff00000001824 */
[C---:B------:R-:W-:Y:S01]  /*113b0*/  HMMA.16816.F32 R40, R184.reuse, R154, R40 ;  /* 0x0000009ab828723c */ /* 0x040fe20000001828 */
[----:B------:R-:W3:Y:S07]  /*113c0*/  LDSM.16.M88.4 R152, [R217] ;  /* 0x00000000d998783b */ /* 0x000eee0000000200 */
[C---:B-----5:R-:W-:Y:S08]  /*113d0*/  HMMA.16816.F32 R44, R184.reuse, R156, R44 ;  /* 0x0000009cb82c723c */ /* 0x060ff0000000182c */
[C---:B------:R-:W-:Y:S01]  /*113e0*/  HMMA.16816.F32 R48, R184.reuse, R158, R48 ;  /* 0x0000009eb830723c */ /* 0x040fe20000001830 */
[----:B------:R-:W5:Y:S07]  /*113f0*/  LDSM.16.M88.4 R156, [R216] ;  /* 0x00000000d89c783b */ /* 0x000f6e0000000200 */
[C---:B--2---:R-:W-:Y:S08]  /*11400*/  HMMA.16816.F32 R52, R184.reuse, R160, R52 ;  /* 0x000000a0b834723c */ /* 0x044ff00000001834 */
[C---:B------:R-:W-:Y:S01]  /*11410*/  HMMA.16816.F32 R56, R184.reuse, R162, R56 ;  /* 0x000000a2b838723c */ /* 0x040fe20000001838 */
[----:B------:R-:W-:Y:S07]  /*11420*/  LDSM.16.M88.4 R160, [R214+0xd100] ;  /* 0x00d10000d6a0783b */ /* 0x000fee0000000200 */
[C---:B-1----:R-:W-:Y:S08]  /*11430*/  HMMA.16816.F32 R60, R184.reuse, R164, R60 ;  /* 0x000000a4b83c723c */ /* 0x042ff0000000183c */
[----:B------:R-:W-:Y:S01]  /*11440*/  HMMA.16816.F32 R64, R184, R166, R64 ;  /* 0x000000a6b840723c */ /* 0x000fe20000001840 */
[----:B------:R-:W-:Y:S07]  /*11450*/  LDSM.16.M88.4 R164, [R214+0xd900] ;  /* 0x00d90000d6a4783b */ /* 0x000fee0000000200 */
[C---:B---3--:R-:W-:Y:S08]  /*11460*/  HMMA.16816.F32 R4, R196.reuse, R168, R4 ;  /* 0x000000a8c404723c */ /* 0x048ff00000001804 */
[C---:B------:R-:W-:Y:S01]  /*11470*/  HMMA.16816.F32 R8, R196.reuse, R170, R8 ;  /* 0x000000aac408723c */ /* 0x040fe20000001808 */
[----:B------:R-:W-:Y:S07]  /*11480*/  LDSM.16.M88.4 R168, [R214+0xe100] ;  /* 0x00e10000d6a8783b */ /* 0x000fee0000000200 */
[C---:B------:R-:W-:Y:S08]  /*11490*/  HMMA.16816.F32 R12, R196.reuse, R176, R12 ;  /* 0x000000b0c40c723c */ /* 0x040ff0000000180c */
        /* <DEDUP_REMOVED lines=10> */
[----:B------:R-:W1:Y:S07]  /*11540*/  LDSM.16.M88.4 R148, [R214+0xc100] ;  /* 0x00c10000d694783b */ /* 0x000e6e0000000200 */
[C---:B----4-:R-:W-:Y:S08]  /*11550*/  HMMA.16816.F32 R44, R196.reuse, R136, R44 ;  /* 0x00000088c42c723c */ /* 0x050ff0000000182c */
[C---:B------:R-:W-:Y:S01]  /*11560*/  HMMA.16816.F32 R48, R196.reuse, R138, R48 ;  /* 0x0000008ac430723c */ /* 0x040fe20000001830 */
[----:B------:R-:W2:Y:S07]  /*11570*/  LDSM.16.M88.4 R136, [R214+0xc900] ;  /* 0x00c90000d688783b */ /* 0x000eae0000000200 */
[C---:B------:R-:W-:Y:S08]  /*11580*/  HMMA.16816.F32 R52, R196.reuse, R152, R52 ;  /* 0x00000098c434723c */ /* 0x040ff00000001834 */
[C---:B------:R-:W-:Y:S01]  /*11590*/  HMMA.16816.F32 R56, R196.reuse, R154, R56 ;  /* 0x0000009ac438723c */ /* 0x040fe20000001838 */
[----:B------:R-:W3:Y:S07]  /*115a0*/  LDSM.16.M88.4 R152, [R211+0x4000] ;  /* 0x00400000d398783b */ /* 0x000eee0000000200 */
[C---:B-----5:R-:W-:Y:S08]  /*115b0*/  HMMA.16816.F32 R60, R196.reuse, R156, R60 ;  /* 0x0000009cc43c723c */ /* 0x060ff0000000183c */
[----:B------:R-:W-:Y:S08]  /*115c0*/  HMMA.16816.F32 R64, R196, R158, R64 ;  /* 0x0000009ec440723c */ /* 0x000ff00000001840 */
[C---:B-1----:R-:W-:Y:S08]  /*115d0*/  HMMA.16816.F32 R4, R200.reuse, R148, R4 ;  /* 0x00000094c804723c */ /* 0x042ff00000001804 */
[C---:B------:R-:W-:Y:S08]  /*115e0*/  HMMA.16816.F32 R8, R200.reuse, R150, R8 ;  /* 0x00000096c808723c */ /* 0x040ff00000001808 */
[C---:B--2---:R-:W-:Y:S08]  /*115f0*/  HMMA.16816.F32 R12, R200.reuse, R136, R12 ;  /* 0x00000088c80c723c */ /* 0x044ff0000000180c */
        /* <DEDUP_REMOVED lines=19> */
[----:B------:R-:W1:Y:S01]  /*11730*/  MUFU.TANH R148, R4 ;  /* 0x0000000400947308 */ /* 0x000e620000002400 */
[----:B------:R-:W-:Y:S02]  /*11740*/  FMUL.FTZ R5, R5, c[0x0][0x320] ;  /* 0x0000c80005057a20 */ /* 0x000fe40000410000 */
[----:B------:R-:W-:Y:S02]  /*11750*/  FMUL.FTZ R6, R6, c[0x0][0x320] ;  /* 0x0000c80006067a20 */ /* 0x000fe40000410000 */
[----:B------:R-:W-:Y:S04]  /*11760*/  FMUL.FTZ R7, R7, c[0x0][0x320] ;  /* 0x0000c80007077a20 */ /* 0x000fe80000410000 */
[----:B------:R-:W-:Y:S01]  /*11770*/  FMUL.FTZ R8, R8, c[0x0][0x320] ;  /* 0x0000c80008087a20 */ /* 0x000fe20000410000 */
[----:B------:R-:W2:Y:S01]  /*11780*/  MUFU.TANH R150, R5 ;  /* 0x0000000500967308 */ /* 0x000ea20000002400 */
[----:B------:R-:W-:Y:S02]  /*11790*/  FMUL.FTZ R9, R9, c[0x0][0x320] ;  /* 0x0000c80009097a20 */ /* 0x000fe40000410000 */
[----:B------:R-:W-:Y:S02]  /*117a0*/  FMUL.FTZ R10, R10, c[0x0][0x320] ;  /* 0x0000c8000a0a7a20 */ /* 0x000fe40000410000 */
[----:B------:R-:W-:Y:S02]  /*117b0*/  FMUL.FTZ R11, R11, c[0x0][0x320] ;  /* 0x0000c8000b0b7a20 */ /* 0x000fe40000410000 */
[----:B------:R-:W-:Y:S02]  /*117c0*/  FMUL.FTZ R12, R12, c[0x0][0x320] ;  /* 0x0000c8000c0c7a20 */ /* 0x000fe40000410000 */
[----:B------:R-:W-:Y:S01]  /*117d0*/  FMUL.FTZ R15, R15, c[0x0][0x320] ;  /* 0x0000c8000f0f7a20 */ /* 0x000fe20000410000 */
[----:B------:R-:W3:Y:S01]  /*117e0*/  MUFU.TANH R154, R6 ;  /* 0x00000006009a7308 */ /* 0x000ee20000002400 */
[----:B------:R-:W-:Y:S02]  /*117f0*/  FMUL.FTZ R18, R18, c[0x0][0x320] ;  /* 0x0000c80012127a20 */ /* 0x000fe40000410000 */
[----:B------:R-:W-:Y:S01]  /*11800*/  FMUL.FTZ R19, R19, c[0x0][0x320] ;  /* 0x0000c80013137a20 */ /* 0x000fe20000410000 */
[----:B-1----:R-:W-:Y:S01]  /*11810*/  FMNMX.FTZ R0, R148, R69, !PT ;  /* 0x0000004594007209 */ /* 0x002fe20007810000 */
[----:B------:R-:W-:Y:S02]  /*11820*/  FMUL.FTZ R16, R16, c[0x0][0x320] ;  /* 0x0000c80010107a20 */ /* 0x000fe40000410000 */
[----:B------:R-:W-:Y:S02]  /*11830*/  FMUL.FTZ R17, R17, c[0x0][0x320] ;  /* 0x0000c80011117a20 */ /* 0x000fe40000410000 */
[----:B------:R-:W-:Y:S01]  /*11840*/  FMUL.FTZ R13, R13, c[0x0][0x320] ;  /* 0x0000c8000d0d7a20 */ /* 0x000fe20000410000 */
[----:B------:R1:W4:Y:S01]  /*11850*/  MUFU.TANH R155, R7 ;  /* 0x00000007009b7308 */ /* 0x0003220000002400 */
[----:B------:R-:W-:Y:S01]  /*11860*/  FMUL.FTZ R14, R14, c[0x0][0x320] ;  /* 0x0000c8000e0e7a20 */ /* 0x000fe20000410000 */
[----:B--2---:R-:W-:Y:S08]  /*11870*/  FMNMX.FTZ R0, R150, R0, !PT ;  /* 0x0000000096007209 */ /* 0x004ff00007810000 */
[----:B------:R-:W2:Y:S01]  /*11880*/  MUFU.TANH R151, R8 ;  /* 0x0000000800977308 */ /* 0x000ea20000002400 */
[----:B---3--:R-:W-:Y:S09]  /*11890*/  FMNMX.FTZ R3, R154, R70, !PT ;  /* 0x000000469a037209 */ /* 0x008ff20007810000 */
[----:B------:R-:W3:Y:S01]  /*118a0*/  MUFU.TANH R149, R9 ;  /* 0x0000000900957308 */ /* 0x000ee20000002400 */
[----:B-1----:R-:W1:Y:S01]  /*118b0*/  LDSM.16.M88.4 R4, [R211+0x5000] ;  /* 0x00500000d304783b */ /* 0x002e620000000200 */
[----:B----4-:R-:W-:Y:S08]  /*118c0*/  FMNMX.FTZ R3, R155, R3, !PT ;  /* 0x000000039b037209 */ /* 0x010ff00007810000 */
[----:B------:R-:W4:Y:S01]  /*118d0*/  MUFU.TANH R152, R10 ;  /* 0x0000000a00987308 */ /* 0x000f220000002400 */
[----:B--2---:R-:W-:Y:S09]  /*118e0*/  FMNMX.FTZ R0, R151, R0, !PT ;  /* 0x0000000097007209 */ /* 0x004ff20007810000 */
[----:B------:R2:W5:Y:S01]  /*118f0*/  MUFU.TANH R153, R11 ;  /* 0x0000000b00997308 */ /* 0x0005620000002400 */
[----:B---3--:R-:W-:Y:S09]  /*11900*/  FMNMX.FTZ R0, R149, R0, !PT ;  /* 0x0000000095007209 */ /* 0x008ff20007810000 */
[----:B------:R-:W-:Y:S01]  /*11910*/  MUFU.TANH R159, R18 ;  /* 0x00000012009f7308 */ /* 0x000fe20000002400 */
[----:B----4-:R-:W-:Y:S09]  /*11920*/  FMNMX.FTZ R3, R152, R3, !PT ;  /* 0x0000000398037209 */ /* 0x010ff20007810000 */
[----:B------:R3:W-:Y:S01]  /*11930*/  MUFU.TANH R161, R19 ;  /* 0x0000001300a17308 */ /* 0x0007e20000002400 */
[----:B--2---:R-:W2:Y:S01]  /*11940*/  LDSM.16.M88.4 R8, [R211+0x5800] ;  /* 0x00580000d308783b */ /* 0x004ea20000000200 */
[C---:B-1----:R-:W-:Y:S03]  /*11950*/  HMMA.16816.F32 R20, R204.reuse, R4, R20 ;  /* 0x00000004cc14723c */ /* 0x042fe60000001814 */
[----:B-----5:R-:W-:Y:S05]  /*11960*/  FMNMX.FTZ R3, R153, R3, !PT ;  /* 0x0000000399037209 */ /* 0x020fea0007810000 */
[----:B------:R-:W-:Y:S01]  /*11970*/  MUFU.TANH R156, R16 ;  /* 0x00000010009c7308 */ /* 0x000fe20000002400 */
[C---:B------:R-:W-:Y:S01]  /*11980*/  HMMA.16816.F32 R24, R204.reuse, R6, R24 ;  /* 0x00000006cc18723c */ /* 0x040fe20000001818 */
[----:B------:R-:W1:Y:S08]  /*11990*/  LDSM.16.M88.4 R4, [R211+0x6000] ;  /* 0x00600000d304783b */ /* 0x000e700000000200 */
[----:B------:R4:W-:Y:S01]  /*119a0*/  MUFU.TANH R157, R17 ;  /* 0x00000011009d7308 */ /* 0x0009e20000002400 */
[----:B---3--:R-:W3:Y:S05]  /*119b0*/  LDL.64 R18, [R1+0x38] ;  /* 0x0000380001127983 */ /* 0x008eea0000100a00 */
[----:B------:R-:W-:Y:S04]  /*119c0*/  FMUL.FTZ R20, R20, c[0x0][0x320] ;  /* 0x0000c80014147a20 */ /* 0x000fe80000410000 */
[----:B------:R-:W5:Y:S01]  /*119d0*/  MUFU.TANH R138, R12 ;  /* 0x0000000c008a7308 */ /* 0x000f620000002400 */
[----:B------:R-:W-:Y:S02]  /*119e0*/  FMUL.FTZ R21, R21, c[0x0][0x320] ;  /* 0x0000c80015157a20 */ /* 0x000fe40000410000 */
[----:B------:R-:W-:Y:S02]  /*119f0*/  FMUL.FTZ R22, R22, c[0x0][0x320] ;  /* 0x0000c80016167a20 */ /* 0x000fe40000410000 */
[----:B------:R-:W-:Y:S02]  /*11a00*/  FMUL.FTZ R23, R23, c[0x0][0x320] ;  /* 0x0000c80017177a20 */ /* 0x000fe40000410000 */
[----:B------:R-:W-:Y:S02]  /*11a10*/  FMUL.FTZ R24, R24, c[0x0][0x320] ;  /* 0x0000c80018187a20 */ /* 0x000fe40000410000 */
[----:B------:R-:W-:Y:S01]  /*11a20*/  FMUL.FTZ R25, R25, c[0x0][0x320] ;  /* 0x0000c80019197a20 */ /* 0x000fe20000410000 */
[----:B------:R1:W1:Y:S01]  /*11a30*/  MUFU.TANH R139, R13 ;  /* 0x0000000d008b7308 */ /* 0x0002620000002400 */
[----:B------:R-:W-:Y:S02]  /*11a40*/  FMUL.FTZ R26, R26, c[0x0][0x320] ;  /* 0x0000c8001a1a7a20 */ /* 0x000fe40000410000 */
[----:B------:R-:W-:Y:S01]  /*11a50*/  FMUL.FTZ R27, R27, c[0x0][0x320] ;  /* 0x0000c8001b1b7a20 */ /* 0x000fe20000410000 */
[C---:B--2---:R-:W-:Y:S01]  /*11a60*/  HMMA.16816.F32 R28, R204.reuse, R8, R28 ;  /* 0x00000008cc1c723c */ /* 0x044fe2000000181c */
[----:B----4-:R-:W2:Y:S05]  /*11a70*/  LDL.64 R16, [R1+0x28] ;  /* 0x0000280001107983 */ /* 0x010eaa0000100a00 */
[----:B------:R-:W4:Y:S02]  /*11a80*/  MUFU.TANH R158, R14 ;  /* 0x0000000e009e7308 */ /* 0x000f240000002400 */
[C---:B------:R-:W-:Y:S01]  /*11a90*/  HMMA.16816.F32 R32, R204.reuse, R10, R32 ;  /* 0x0000000acc20723c */ /* 0x040fe20000001820 */
[----:B------:R-:W4:Y:S03]  /*11aa0*/  LDSM.16.M88.4 R8, [R211+0x6800] ;  /* 0x00680000d308783b */ /* 0x000f260000000200 */
[----:B-----5:R-:W-:Y:S04]  /*11ab0*/  FMNMX.FTZ R0, R138, R0, !PT ;  /* 0x000000008a007209 */ /* 0x020fe80007810000 */
[----:B------:R-:W5:Y:S01]  /*11ac0*/  MUFU.TANH R160, R15 ;  /* 0x0000000f00a07308 */ /* 0x000f620000002400 */
[C---:B-1----:R-:W-:Y:S01]  /*11ad0*/  HMMA.16816.F32 R36, R204.reuse, R4, R36 ;  /* 0x00000004cc24723c */ /* 0x042fe20000001824 */
[----:B------:R-:W3:Y:S02]  /*11ae0*/  LDL R12, [R1+0x48] ;  /* 0x00004800010c7983 */ /* 0x000ee40000100800 */
[----:B------:R-:W-:Y:S02]  /*11af0*/  MOV R13, 0x6 ;  /* 0x00000006000d7802 */ /* 0x000fe40000000f00 */
[----:B------:R-:W-:Y:S02]  /*11b00*/  FMNMX.FTZ R0, R139, R0, !PT ;  /* 0x000000008b007209 */ /* 0x000fe40007810000 */
[----:B------:R-:W-:Y:S01]  /*11b10*/  FMUL.FTZ R28, R28, c[0x0][0x320] ;  /* 0x0000c8001c1c7a20 */ /* 0x000fe20000410000 */
[C---:B------:R-:W-:Y:S01]  /*11b20*/  HMMA.16816.F32 R40, R204.reuse, R6, R40 ;  /* 0x00000006cc28723c */ /* 0x040fe20000001828 */
[----:B------:R-:W1:Y:S01]  /*11b30*/  MUFU.TANH R162, R20 ;  /* 0x0000001400a27308 */ /* 0x000e620000002400 */
[----:B------:R-:W1:Y:S02]  /*11b40*/  LDSM.16.M88.4 R4, [R211+0x7000] ;  /* 0x00700000d304783b */ /* 0x000e640000000200 */
[----:B------:R-:W-:Y:S01]  /*11b50*/  FMUL.FTZ R29, R29, c[0x0][0x320] ;  /* 0x0000c8001d1d7a20 */ /* 0x000fe20000410000 */
[----:B----4-:R-:W-:Y:S01]  /*11b60*/  FMNMX.FTZ R3, R158, R3, !PT ;  /* 0x000000039e037209 */ /* 0x010fe20007810000 */
[----:B------:R-:W-:Y:S01]  /*11b70*/  FMUL.FTZ R30, R30, c[0x0][0x320] ;  /* 0x0000c8001e1e7a20 */ /* 0x000fe20000410000 */
[----:B------:R-:W-:Y:S01]  /*11b80*/  FMNMX.FTZ R0, R156, R0, !PT ;  /* 0x000000009c007209 */ /* 0x000fe20007810000 */
[----:B------:R-:W-:Y:S03]  /*11b90*/  FMUL.FTZ R31, R31, c[0x0][0x320] ;  /* 0x0000c8001f1f7a20 */ /* 0x000fe60000410000 */
[----:B------:R-:W4:Y:S01]  /*11ba0*/  MUFU.TANH R167, R21 ;  /* 0x0000001500a77308 */ /* 0x000f220000002400 */
[----:B------:R-:W-:Y:S01]  /*11bb0*/  FMUL.FTZ R33, R33, c[0x0][0x320] ;  /* 0x0000c80021217a20 */ /* 0x000fe20000410000 */
[----:B------:R-:W-:Y:S01]  /*11bc0*/  FMNMX.FTZ R0, R157, R0, !PT ;  /* 0x000000009d007209 */ /* 0x000fe20007810000 */
[----:B------:R-:W-:Y:S01]  /*11bd0*/  FMUL.FTZ R34, R34, c[0x0][0x320] ;  /* 0x0000c80022227a20 */ /* 0x000fe20000410000 */
[----:B-----5:R-:W-:Y:S01]  /*11be0*/  FMNMX.FTZ R3, R160, R3, !PT ;  /* 0x00000003a0037209 */ /* 0x020fe20007810000 */
[----:B------:R-:W-:Y:S02]  /*11bf0*/  FMUL.FTZ R36, R36, c[0x0][0x320] ;  /* 0x0000c80024247a20 */ /* 0x000fe40000410000 */
[----:B------:R-:W-:Y:S01]  /*11c00*/  FMUL.FTZ R37, R37, c[0x0][0x320] ;  /* 0x0000c80025257a20 */ /* 0x000fe20000410000 */
[----:B------:R-:W-:Y:S01]  /*11c10*/  FMNMX.FTZ R3, R159, R3, !PT ;  /* 0x000000039f037209 */ /* 0x000fe20007810000 */
[----:B------:R-:W-:Y:S01]  /*11c20*/  FMUL.FTZ R38, R38, c[0x0][0x320] ;  /* 0x0000c80026267a20 */ /* 0x000fe20000410000 */
[----:B------:R-:W5:Y:S01]  /*11c30*/  MUFU.TANH R169, R24 ;  /* 0x0000001800a97308 */ /* 0x000f620000002400 */
[----:B------:R-:W-:Y:S01]  /*11c40*/  FMUL.FTZ R39, R39, c[0x0][0x320] ;  /* 0x0000c80027277a20 */ /* 0x000fe20000410000 */
[----:B------:R-:W-:Y:S01]  /*11c50*/  FMNMX.FTZ R3, R161, R3, !PT ;  /* 0x00000003a1037209 */ /* 0x000fe20007810000 */
[C---:B------:R-:W-:Y:S01]  /*11c60*/  HMMA.16816.F32 R44, R204.reuse, R8, R44 ;  /* 0x00000008cc2c723c */ /* 0x040fe2000000182c */
[----:B------:R-:W3:Y:S02]  /*11c70*/  LDL R9, [R1+0x18] ;  /* 0x0000180001097983 */ /* 0x000ee40000100800 */
[----:B------:R-:W-:Y:S01]  /*11c80*/  FMUL.FTZ R35, R35, c[0x0][0x320] ;  /* 0x0000c80023237a20 */ /* 0x000fe20000410000 */
[----:B-1----:R-:W-:Y:S01]  /*11c90*/  FMNMX.FTZ R0, R162, R0, !PT ;  /* 0x00000000a2007209 */ /* 0x002fe20007810000 */
[----:B------:R-:W-:Y:S02]  /*11ca0*/  FMUL.FTZ R32, R32, c[0x0][0x320] ;  /* 0x0000c80020207a20 */ /* 0x000fe40000410000 */
[----:B------:R-:W1:Y:S01]  /*11cb0*/  MUFU.TANH R171, R22 ;  /* 0x0000001600ab7308 */ /* 0x000e620000002400 */
[C---:B------:R-:W-:Y:S01]  /*11cc0*/  HMMA.16816.F32 R48, R204.reuse, R10, R48 ;  /* 0x0000000acc30723c */ /* 0x040fe20000001830 */
[----:B------:R-:W3:Y:S03]  /*11cd0*/  LDL R10, [R1+0x14] ;  /* 0x00001400010a7983 */ /* 0x000ee60000100800 */
[----:B------:R-:W-:Y:S01]  /*11ce0*/  FMUL.FTZ R41, R41, c[0x0][0x320] ;  /* 0x0000c80029297a20 */ /* 0x000fe20000410000 */
[----:B----4-:R-:W-:Y:S01]  /*11cf0*/  FMNMX.FTZ R0, R167, R0, !PT ;  /* 0x00000000a7007209 */ /* 0x010fe20007810000 */
[----:B------:R-:W-:Y:S02]  /*11d00*/  FMUL.FTZ R42, R42, c[0x0][0x320] ;  /* 0x0000c8002a2a7a20 */ /* 0x000fe40000410000 */
[----:B------:R-:W-:Y:S01]  /*11d10*/  FMUL.FTZ R43, R43, c[0x0][0x320] ;  /* 0x0000c8002b2b7a20 */ /* 0x000fe20000410000 */
[----:B------:R-:W-:Y:S01]  /*11d20*/  MUFU.TANH R168, R25 ;  /* 0x0000001900a87308 */ /* 0x000fe20000002400 */
[C---:B------:R-:W-:Y:S03]  /*11d30*/  HMMA.16816.F32 R52, R204.reuse, R4, R52 ;  /* 0x00000004cc34723c */ /* 0x040fe60000001834 */
[----:B-----5:R-:W-:Y:S01]  /*11d40*/  FMNMX.FTZ R0, R169, R0, !PT ;  /* 0x00000000a9007209 */ /* 0x020fe20007810000 */
[----:B------:R-:W-:Y:S02]  /*11d50*/  FMUL.FTZ R40, R40, c[0x0][0x320] ;  /* 0x0000c80028287a20 */ /* 0x000fe40000410000 */
[----:B------:R-:W-:Y:S02]  /*11d60*/  FMUL.FTZ R44, R44, c[0x0][0x320] ;  /* 0x0000c8002c2c7a20 */ /* 0x000fe40000410000 */
[C---:B------:R-:W-:Y:S01]  /*11d70*/  HMMA.16816.F32 R56, R204.reuse, R6, R56 ;  /* 0x00000006cc38723c */ /* 0x040fe20000001838 */
[----:B------:R-:W-:Y:S01]  /*11d80*/  MUFU.TANH R176, R23 ;  /* 0x0000001700b07308 */ /* 0x000fe20000002400 */
[----:B------:R-:W4:Y:S01]  /*11d90*/  LDSM.16.M88.4 R4, [R211+0x7800] ;  /* 0x00780000d304783b */ /* 0x000f220000000200 */
[----:B------:R-:W-:Y:S04]  /*11da0*/  DEPBAR.LE SB0, 0x0 ;  /* 0x000080000000791a */ /* 0x000fe80000000000 */
[----:B------:R-:W-:Y:S01]  /*11db0*/  FMUL.FTZ R45, R45, c[0x0][0x320] ;  /* 0x0000c8002d2d7a20 */ /* 0x000fe20000410000 */
[----:B-1----:R-:W-:Y:S01]  /*11dc0*/  FMNMX.FTZ R3, R171, R3, !PT ;  /* 0x00000003ab037209 */ /* 0x002fe20007810000 */
[----:B------:R-:W-:Y:S02]  /*11dd0*/  FMUL.FTZ R46, R46, c[0x0][0x320] ;  /* 0x0000c8002e2e7a20 */ /* 0x000fe40000410000 */
[----:B------:R-:W-:Y:S01]  /*11de0*/  MUFU.TANH R178, R28 ;  /* 0x0000001c00b27308 */ /* 0x000fe20000002400 */
[----:B------:R-:W-:Y:S01]  /*11df0*/  BAR.SYNC.DEFER_BLOCKING 0x0 ;  /* 0x0000000000007b1d */ /* 0x000fe20000010000 */
[----:B------:R-:W-:Y:S02]  /*11e00*/  FMUL.FTZ R47, R47, c[0x0][0x320] ;  /* 0x0000c8002f2f7a20 */ /* 0x000fe40000410000 */
[----:B------:R-:W-:Y:S02]  /*11e10*/  FMUL.FTZ R49, R49, c[0x0][0x320] ;  /* 0x0000c80031317a20 */ /* 0x000fe40000410000 */
[----:B------:R-:W-:Y:S02]  /*11e20*/  FMUL.FTZ R52, R52, c[0x0][0x320] ;  /* 0x0000c80034347a20 */ /* 0x000fe40000410000 */
[----:B------:R-:W-:Y:S02]  /*11e30*/  FMUL.FTZ R53, R53, c[0x0][0x320] ;  /* 0x0000c80035357a20 */ /* 0x000fe40000410000 */
        /* <DEDUP_REMOVED lines=10> */
[----:B------:R-:W-:Y:S03]  /*11ee0*/  FMUL.FTZ R48, R48, c[0x0][0x320] ;  /* 0x0000c80030307a20 */ /* 0x000fe60000410000 */
[----:B------:R1:W-:Y:S01]  /*11ef0*/  MUFU.TANH R15, R59 ;  /* 0x0000003b000f7308 */ /* 0x0003e20000002400 */
[C---:B----4-:R-:W-:Y:S08]  /*11f00*/  HMMA.16816.F32 R60, R204.reuse, R4, R60 ;  /* 0x00000004cc3c723c */ /* 0x050ff0000000183c */
[----:B------:R-:W-:Y:S01]  /*11f10*/  HMMA.16816.F32 R64, R204, R6, R64 ;  /* 0x00000006cc40723c */ /* 0x000fe20000001840 */
[----:B------:R-:W4:Y:S06]  /*11f20*/  MUFU.TANH R191, R29 ;  /* 0x0000001d00bf7308 */ /* 0x000f2c0000002400 */
[----:B------:R-:W-:Y:S04]  /*11f30*/  @P0 SHF.R.S32.HI R6, RZ, 0x1f, R232 ;  /* 0x0000001fff060819 */ /* 0x000fe800000114e8 */
[----:B------:R-:W5:Y:S01]  /*11f40*/  MUFU.TANH R192, R32 ;  /* 0x0000002000c07308 */ /* 0x000f620000002400 */
[----:B------:R-:W-:Y:S01]  /*11f50*/  @P0 IMAD R6, R6, c[0x0][0x1e0], RZ ;  /* 0x0000780006060a24 */ /* 0x000fe200078e02ff */
[----:B-1----:R-:W-:Y:S03]  /*11f60*/  MOV R59, R2 ;  /* 0x00000002003b7202 */ /* 0x002fe60000000f00 */
[----:B------:R-:W-:Y:S01]  /*11f70*/  FMUL.FTZ R60, R60, c[0x0][0x320] ;  /* 0x0000c8003c3c7a20 */ /* 0x000fe20000410000 */
[----:B------:R-:W-:Y:S01]  /*11f80*/  FMNMX.FTZ R2, R168, R0, !PT ;  /* 0x00000000a8027209 */ /* 0x000fe20007810000 */
[----:B------:R-:W-:Y:S01]  /*11f90*/  FMUL.FTZ R61, R61, c[0x0][0x320] ;  /* 0x0000c8003d3d7a20 */ /* 0x000fe20000410000 */
[----:B------:R-:W-:Y:S01]  /*11fa0*/  FMNMX.FTZ R0, R176, R3, !PT ;  /* 0x00000003b0007209 */ /* 0x000fe20007810000 */
[----:B------:R-:W-:Y:S01]  /*11fb0*/  FMUL.FTZ R63, R63, c[0x0][0x320] ;  /* 0x0000c8003f3f7a20 */ /* 0x000fe20000410000 */
[----:B------:R-:W1:Y:S01]  /*11fc0*/  MUFU.TANH R194, R33 ;  /* 0x0000002100c27308 */ /* 0x000e620000002400 */
[----:B------:R-:W-:Y:S01]  /*11fd0*/  FMNMX.FTZ R2, R178, R2, !PT ;  /* 0x00000002b2027209 */ /* 0x000fe20007810000 */
[----:B------:R-:W-:Y:S01]  /*11fe0*/  FMUL.FTZ R62, R62, c[0x0][0x320] ;  /* 0x0000c8003e3e7a20 */ /* 0x000fe20000410000 */
[----:B------:R-:W-:Y:S01]  /*11ff0*/  FMNMX.FTZ R3, R170, R0, !PT ;  /* 0x00000000aa037209 */ /* 0x000fe20007810000 */
[----:B------:R-:W-:Y:S01]  /*12000*/  FMUL.FTZ R64, R64, c[0x0][0x320] ;  /* 0x0000c80040407a20 */ /* 0x000fe20000410000 */
[----:B----4-:R-:W-:Y:S01]  /*12010*/  FMNMX.FTZ R0, R191, R2, !PT ;  /* 0x00000002bf007209 */ /* 0x010fe20007810000 */
[----:B------:R-:W-:Y:S02]  /*12020*/  FMUL.FTZ R65, R65, c[0x0][0x320] ;  /* 0x0000c80041417a20 */ /* 0x000fe40000410000 */
[----:B------:R-:W-:Y:S02]  /*12030*/  FMUL.FTZ R66, R66, c[0x0][0x320] ;  /* 0x0000c80042427a20 */ /* 0x000fe40000410000 */
[----:B------:R-:W4:Y:S01]  /*12040*/  MUFU.TANH R243, R36 ;  /* 0x0000002400f37308 */ /* 0x000f220000002400 */
[----:B------:R-:W-:Y:S01]  /*12050*/  @P0 IMAD R7, R232, c[0x0][0x1e4], R6 ;  /* 0x00007900e8070a24 */ /* 0x000fe200078e0206 */
[----:B-----5:R-:W-:Y:S08]  /*12060*/  FMNMX.FTZ R0, R192, R0, !PT ;  /* 0x00000000c0007209 */ /* 0x020ff00007810000 */
[----:B------:R-:W5:Y:S01]  /*12070*/  MUFU.TANH R245, R37 ;  /* 0x0000002500f57308 */ /* 0x000f620000002400 */
[----:B-1----:R-:W-:Y:S09]  /*12080*/  FMNMX.FTZ R0, R194, R0, !PT ;  /* 0x00000000c2007209 */ /* 0x002ff20007810000 */
[----:B------:R-:W1:Y:S01]  /*12090*/  MUFU.TANH R244, R40 ;  /* 0x0000002800f47308 */ /* 0x000e620000002400 */
[----:B----4-:R-:W-:Y:S09]  /*120a0*/  FMNMX.FTZ R0, R243, R0, !PT ;  /* 0x00000000f3007209 */ /* 0x010ff20007810000 */
[----:B------:R-:W4:Y:S01]  /*120b0*/  MUFU.TANH R246, R41 ;  /* 0x0000002900f67308 */ /* 0x000f220000002400 */
[----:B-----5:R-:W-:Y:S09]  /*120c0*/  FMNMX.FTZ R0, R245, R0, !PT ;  /* 0x00000000f5007209 */ /* 0x020ff20007810000 */
        /* <DEDUP_REMOVED lines=16> */
[----:B------:R5:W-:Y:S10]  /*121d0*/  MUFU.TANH R14, R64 ;  /* 0x00000040000e7308 */ /* 0x000bf40000002400 */
[----:B------:R-:W4:Y:S10]  /*121e0*/  MUFU.TANH R177, R27 ;  /* 0x0000001b00b17308 */ /* 0x000f340000002400 */
[----:B------:R-:W4:Y:S01]  /*121f0*/  MUFU.TANH R164, R57 ;  /* 0x0000003900a47308 */ /* 0x000f220000002400 */
[----:B-----5:R-:W-:Y:S02]  /*12200*/  MOV R64, R68 ;  /* 0x0000004400407202 */ /* 0x020fe40000000f00 */
[----:B-1----:R-:W-:Y:S01]  /*12210*/  FMNMX.FTZ R68, R165, R0, !PT ;  /* 0x00000000a5447209 */ /* 0x002fe20007810000 */
[----:B------:R-:W-:Y:S01]  /*12220*/  FMUL.FTZ R0, R67, c[0x0][0x320] ;  /* 0x0000c80043007a20 */ /* 0x000fe20000410000 */
[----:B--2---:R-:W-:Y:S05]  /*12230*/  MOV R16, c[0x0][0x1e0] ;  /* 0x0000780000107a02 */ /* 0x004fea0000000f00 */
[----:B------:R-:W1:Y:S01]  /*12240*/  MUFU.TANH R234, R30 ;  /* 0x0000001e00ea7308 */ /* 0x000e620000002400 */
[C---:B------:R-:W-:Y:S02]  /*12250*/  @P0 SHF.L.U32 R11, R16.reuse, 0x6, RZ ;  /* 0x00000006100b0819 */ /* 0x040fe400000006ff */
[----:B----4-:R-:W-:Y:S02]  /*12260*/  FMNMX.FTZ R2, R177, R3, !PT ;  /* 0x00000003b1027209 */ /* 0x010fe40007810000 */
[C---:B------:R-:W-:Y:S02]  /*12270*/  @P0 SHF.L.U64.HI R13, R16.reuse, R13, c[0x0][0x1e4] ;  /* 0x00007900100d0619 */ /* 0x040fe4000001020d */
[----:B------:R-:W-:Y:S03]  /*12280*/  SHF.L.U32 R16, R16, 0x6, RZ ;  /* 0x0000000610107819 */ /* 0x000fe600000006ff */
[----:B------:R-:W2:Y:S01]  /*12290*/  MUFU.TANH R190, R60 ;  /* 0x0000003c00be7308 */ /* 0x000ea20000002400 */
[----:B------:R-:W-:Y:S09]  /*122a0*/  FMNMX.FTZ R68, R164, R68, !PT ;  /* 0x00000044a4447209 */ /* 0x000ff20007810000 */
[----:B------:R-:W4:Y:S01]  /*122b0*/  MUFU.TANH R237, R31 ;  /* 0x0000001f00ed7308 */ /* 0x000f220000002400 */
[----:B-1----:R-:W-:Y:S09]  /*122c0*/  FMNMX.FTZ R2, R234, R2, !PT ;  /* 0x00000002ea027209 */ /* 0x002ff20007810000 */
[----:B------:R-:W1:Y:S01]  /*122d0*/  MUFU.TANH R56, R61 ;  /* 0x0000003d00387308 */ /* 0x000e620000002400 */
[----:B--2---:R-:W-:Y:S09]  /*122e0*/  FMNMX.FTZ R68, R190, R68, !PT ;  /* 0x00000044be447209 */ /* 0x004ff20007810000 */
[----:B------:R-:W2:Y:S01]  /*122f0*/  MUFU.TANH R236, R34 ;  /* 0x0000002200ec7308 */ /* 0x000ea20000002400 */
[----:B----4-:R-:W-:Y:S09]  /*12300*/  FMNMX.FTZ R2, R237, R2, !PT ;  /* 0x00000002ed027209 */ /* 0x010ff20007810000 */
[----:B------:R-:W4:Y:S01]  /*12310*/  MUFU.TANH R238, R35 ;  /* 0x0000002300ee7308 */ /* 0x000f220000002400 */
[----:B-1----:R-:W-:Y:S04]  /*12320*/  FMNMX.FTZ R68, R56, R68, !PT ;  /* 0x0000004438447209 */ /* 0x002fe80007810000 */
[----:B------:R-:W-:Y:S05]  /*12330*/  FMNMX.FTZ R68, R14, R68, !PT ;  /* 0x000000440e447209 */ /* 0x000fea0007810000 */
[----:B------:R-:W1:Y:S01]  /*12340*/  MUFU.TANH R65, R65 ;  /* 0x0000004100417308 */ /* 0x000e620000002400 */
[----:B--2---:R-:W-:Y:S09]  /*12350*/  FMNMX.FTZ R2, R236, R2, !PT ;  /* 0x00000002ec027209 */ /* 0x004ff20007810000 */
[----:B------:R-:W2:Y:S01]  /*12360*/  MUFU.TANH R248, R38 ;  /* 0x0000002600f87308 */ /* 0x000ea20000002400 */
[----:B----4-:R-:W-:Y:S09]  /*12370*/  FMNMX.FTZ R2, R238, R2, !PT ;  /* 0x00000002ee027209 */ /* 0x010ff20007810000 */
[----:B------:R-:W4:Y:S01]  /*12380*/  MUFU.TANH R249, R39 ;  /* 0x0000002700f97308 */ /* 0x000f220000002400 */
[----:B-1----:R-:W-:Y:S05]  /*12390*/  FMNMX.FTZ R68, R65, R68, !PT ;  /* 0x0000004441447209 */ /* 0x002fea0007810000 */
[----:B------:R-:W1:Y:S04]  /*123a0*/  SHFL.BFLY PT, R3, R68, 0x2, 0x1f ;  /* 0x0c401f0044037f89 */ /* 0x000e6800000e0000 */
[----:B------:R-:W5:Y:S01]  /*123b0*/  MUFU.TANH R247, R42 ;  /* 0x0000002a00f77308 */ /* 0x000f620000002400 */
[----:B--2---:R-:W-:Y:S09]  /*123c0*/  FMNMX.FTZ R2, R248, R2, !PT ;  /* 0x00000002f8027209 */ /* 0x004ff20007810000 */
[----:B------:R-:W2:Y:S01]  /*123d0*/  MUFU.TANH R250, R43 ;  /* 0x0000002b00fa7308 */ /* 0x000ea20000002400 */
[----:B----4-:R-:W-:Y:S09]  /*123e0*/  FMNMX.FTZ R2, R249, R2, !PT ;  /* 0x00000002f9027209 */ /* 0x010ff20007810000 */
[----:B------:R-:W4:Y:S01]  /*123f0*/  MUFU.TANH R235, R46 ;  /* 0x0000002e00eb7308 */ /* 0x000f220000002400 */
[----:B-1----:R-:W-:Y:S02]  /*12400*/  FMNMX.FTZ R68, R68, R3, !PT ;  /* 0x0000000344447209 */ /* 0x002fe40007810000 */
[----:B-----5:R-:W-:Y:S07]  /*12410*/  FMNMX.FTZ R2, R247, R2, !PT ;  /* 0x00000002f7027209 */ /* 0x020fee0007810000 */
[----:B------:R-:W1:Y:S01]  /*12420*/  MUFU.TANH R233, R47 ;  /* 0x0000002f00e97308 */ /* 0x000e620000002400 */
[----:B--2---:R-:W-:Y:S09]  /*12430*/  FMNMX.FTZ R2, R250, R2, !PT ;  /* 0x00000002fa027209 */ /* 0x004ff20007810000 */
[----:B------:R-:W2:Y:S01]  /*12440*/  MUFU.TANH R189, R50 ;  /* 0x0000003200bd7308 */ /* 0x000ea20000002400 */
[----:B----4-:R-:W-:Y:S09]  /*12450*/  FMNMX.FTZ R2, R235, R2, !PT ;  /* 0x00000002eb027209 */ /* 0x010ff20007810000 */
[----:B------:R-:W4:Y:S01]  /*12460*/  MUFU.TANH R71, R51 ;  /* 0x0000003300477308 */ /* 0x000f220000002400 */
[----:B-1----:R-:W-:Y:S09]  /*12470*/  FMNMX.FTZ R2, R233, R2, !PT ;  /* 0x00000002e9027209 */ /* 0x002ff20007810000 */
[----:B------:R-:W1:Y:S01]  /*12480*/  MUFU.TANH R4, R63 ;  /* 0x0000003f00047308 */ /* 0x000e620000002400 */
[----:B--2---:R-:W-:Y:S09]  /*12490*/  FMNMX.FTZ R2, R189, R2, !PT ;  /* 0x00000002bd027209 */ /* 0x004ff20007810000 */
[----:B------:R-:W2:Y:S01]  /*124a0*/  MUFU.TANH R193, R54 ;  /* 0x0000003600c17308 */ /* 0x000ea20000002400 */
[----:B----4-:R-:W-:Y:S04]  /*124b0*/  MOV R57, R71 ;  /* 0x0000004700397202 */ /* 0x010fe80000000f00 */
[----:B------:R-:W-:Y:S05]  /*124c0*/  FMNMX.FTZ R2, R57, R2, !PT ;  /* 0x0000000239027209 */ /* 0x000fea0007810000 */
[----:B------:R4:W-:Y:S01]  /*124d0*/  MUFU.TANH R136, R0 ;  /* 0x0000000000887308 */ /* 0x0009e20000002400 */
[----:B-1----:R-:W-:Y:S02]  /*124e0*/  MOV R67, R4 ;  /* 0x0000000400437202 */ /* 0x002fe40000000f00 */
[----:B------:R-:W1:Y:S07]  /*124f0*/  SHFL.BFLY PT, R4, R68, 0x1, 0x1f ;  /* 0x0c201f0044047f89 */ /* 0x000e6e00000e0000 */
[----:B------:R-:W5:Y:S01]  /*12500*/  MUFU.TANH R58, R62 ;  /* 0x0000003e003a7308 */ /* 0x000f620000002400 */
[----:B--2---:R-:W-:Y:S09]  /*12510*/  FMNMX.FTZ R2, R193, R2, !PT ;  /* 0x00000002c1027209 */ /* 0x004ff20007810000 */
[----:B------:R-:W2:Y:S01]  /*12520*/  MUFU.TANH R71, R66 ;  /* 0x0000004200477308 */ /* 0x000ea20000002400 */
[----:B----4-:R-:W-:Y:S04]  /*12530*/  FMNMX.FTZ R0, R64, R2, !PT ;  /* 0x0000000240007209 */ /* 0x010fe80007810000 */
[----:B------:R-:W-:Y:S02]  /*12540*/  FMNMX.FTZ R0, R59, R0, !PT ;  /* 0x000000003b007209 */ /* 0x000fe40007810000 */
[----:B-1----:R-:W-:Y:S01]  /*12550*/  FMNMX.FTZ R68, R68, R4, !PT ;  /* 0x0000000444447209 */ /* 0x002fe20007810000 */
[----:B------:R-:W-:Y:S01]  /*12560*/  @P0 IMAD.WIDE.U32 R4, R232, c[0x0][0x1e0], RZ ;  /* 0x00007800e8040a25 */ /* 0x000fe200078e00ff */
[----:B------:R-:W-:Y:S03]  /*12570*/  FMNMX.FTZ R0, R15, R0, !PT ;  /* 0x000000000f007209 */ /* 0x000fe60007810000 */
[----:B------:R-:W-:Y:S01]  /*12580*/  FMUL.FTZ R137, R68, c[0x0][0x2d0] ;  /* 0x0000b40044897a20 */ /* 0x000fe20000410000 */
[----:B-----5:R-:W-:Y:S02]  /*12590*/  FMNMX.FTZ R0, R58, R0, !PT ;  /* 0x000000003a007209 */ /* 0x020fe40007810000 */
[----:B------:R-:W-:Y:S01]  /*125a0*/  @P0 SHF.L.U32 R6, R4, 0x7, RZ ;  /* 0x0000000704060819 */ /* 0x000fe200000006ff */
[--C-:B------:R-:W-:Y:S01]  /*125b0*/  FFMA.FTZ R8, R148, c[0x0][0x2d0], -R137.reuse ;  /* 0x0000b40094087a23 */ /* 0x100fe20000010889 */
[----:B------:R-:W-:Y:S01]  /*125c0*/  FMNMX.FTZ R0, R67, R0, !PT ;  /* 0x0000000043007209 */ /* 0x000fe20007810000 */
[--C-:B------:R-:W-:Y:S01]  /*125d0*/  FFMA.FTZ R32, R138, c[0x0][0x2d0], -R137.reuse ;  /* 0x0000b4008a207a23 */ /* 0x100fe20000010889 */
[----:B------:R-:W-:Y:S01]  /*125e0*/  @P0 IADD3 R5, R5, R7, RZ ;  /* 0x0000000705050210 */ /* 0x000fe20007ffe0ff */
[----:B------:R1:W-:Y:S01]  /*125f0*/  MUFU.EX2 R240, R8 ;  /* 0x0000000800f07308 */ /* 0x0003e20000000800 */
[----:B--2---:R-:W-:Y:S01]  /*12600*/  FMNMX.FTZ R0, R71, R0, !PT ;  /* 0x0000000047007209 */ /* 0x004fe20007810000 */
[----:B------:R-:W-:Y:S01]  /*12610*/  FFMA.FTZ R40, R156, c[0x0][0x2d0], -R137 ;  /* 0x0000b4009c287a23 */ /* 0x000fe20000010889 */
[----:B---3--:R-:W-:Y:S02]  /*12620*/  @P0 IADD3 R7, P1, R6, R18, RZ ;  /* 0x0000001206070210 */ /* 0x008fe40007f3e0ff */
[----:B------:R-:W-:Y:S02]  /*12630*/  FMNMX.FTZ R0, R136, R0, !PT ;  /* 0x0000000088007209 */ /* 0x000fe40007810000 */
[----:B------:R-:W-:Y:S02]  /*12640*/  @P0 SHF.L.U64.HI R5, R4, 0x7, R5 ;  /* 0x0000000704050819 */ /* 0x000fe40000010205 */
[----:B------:R-:W-:Y:S01]  /*12650*/  @P0 IADD3 R4, P2, R6, R9, RZ ;  /* 0x0000000906040210 */ /* 0x000fe20007f5e0ff */
[----:B------:R-:W2:Y:S01]  /*12660*/  SHFL.BFLY PT, R2, R0, 0x2, 0x1f ;  /* 0x0c401f0000027f89 */ /* 0x000ea200000e0000 */
[----:B------:R-:W-:Y:S02]  /*12670*/  @P0 LEA R6, P5, R7, c[0x0][0x1c8], 0x1 ;  /* 0x0000720007060a11 */ /* 0x000fe400078a08ff */
[C---:B------:R-:W-:Y:S02]  /*12680*/  @P0 IADD3.X R9, R5.reuse, R17, RZ, P1, !PT ;  /* 0x0000001105090210 */ /* 0x040fe40000ffe4ff */
[----:B------:R-:W-:Y:S01]  /*12690*/  @P0 IADD3.X R5, R5, R10, RZ, P2, !PT ;  /* 0x0000000a05050210 */ /* 0x000fe200017fe4ff */
[----:B------:R-:W-:Y:S01]  /*126a0*/  FFMA.FTZ R10, R151, c[0x0][0x2d0], -R137 ;  /* 0x0000b400970a7a23 */ /* 0x000fe20000010889 */
[----:B------:R-:W-:Y:S02]  /*126b0*/  @P0 LEA.HI.X R7, R7, c[0x0][0x1cc], R9, 0x1, P5 ;  /* 0x0000730007070a11 */ /* 0x000fe400028f0c09 */
[----:B------:R-:W-:Y:S01]  /*126c0*/  MOV R151, R164 ;  /* 0x000000a400977202 */ /* 0x000fe20000000f00 */
[----:B------:R3:W-:Y:S01]  /*126d0*/  MUFU.EX2 R241, R10 ;  /* 0x0000000a00f17308 */ /* 0x0007e20000000800 */
[----:B------:R-:W-:Y:S01]  /*126e0*/  MOV R66, R195 ;  /* 0x000000c300427202 */ /* 0x000fe20000000f00 */
[----:B------:R4:W-:Y:S01]  /*126f0*/  @P0 LDGSTS.E.BYPASS.LTC128B.128 [R231+0x8100], [R6.64], !P4 ;  /* 0x0810000006e70fae */ /* 0x0009e2000e101d44 */
[----:B------:R-:W-:Y:S01]  /*12700*/  MOV R148, R193 ;  /* 0x000000c100947202 */ /* 0x000fe20000000f00 */
[----:B-1----:R-:W-:Y:S01]  /*12710*/  FFMA.FTZ R8, R150, c[0x0][0x2d0], -R137 ;  /* 0x0000b40096087a23 */ /* 0x002fe20000010889 */
[----:B------:R-:W-:Y:S02]  /*12720*/  MOV R150, R14 ;  /* 0x0000000e00967202 */ /* 0x000fe40000000f00 */
[----:B------:R-:W-:Y:S03]  /*12730*/  MOV R138, R67 ;  /* 0x00000043008a7202 */ /* 0x000fe60000000f00 */
[----:B------:R1:W-:Y:S01]  /*12740*/  MUFU.EX2 R242, R8 ;  /* 0x0000000800f27308 */ /* 0x0003e20000000800 */
[----:B--2---:R-:W-:Y:S01]  /*12750*/  FMNMX.FTZ R0, R0, R2, !PT ;  /* 0x0000000200007209 */ /* 0x004fe20007810000 */
[----:B------:R-:W-:Y:S04]  /*12760*/  FADD.FTZ R2, -R68, R69 ;  /* 0x0000004544027221 */ /* 0x000fe80000010100 */
[----:B------:R-:W2:Y:S01]  /*12770*/  SHFL.BFLY PT, R3, R0, 0x1, 0x1f ;  /* 0x0c201f0000037f89 */ /* 0x000ea200000e0000 */
[----:B------:R-:W-:Y:S03]  /*12780*/  FMUL.FTZ R2, R2, c[0x0][0x2d0] ;  /* 0x0000b40002027a20 */ /* 0x000fe60000410000 */
[----:B------:R-:W-:Y:S01]  /*12790*/  MUFU.EX2 R195, R40 ;  /* 0x0000002800c37308 */ /* 0x000fe20000000800 */
[----:B---3--:R-:W-:Y:S01]  /*127a0*/  FFMA.FTZ R10, R149, c[0x0][0x2d0], -R137 ;  /* 0x0000b400950a7a23 */ /* 0x008fe20000010889 */
[----:B------:R-:W-:Y:S08]  /*127b0*/  MOV R149, R165 ;  /* 0x000000a500957202 */ /* 0x000ff00000000f00 */
[----:B------:R-:W-:Y:S01]  /*127c0*/  MUFU.EX2 R239, R10 ;  /* 0x0000000a00ef7308 */ /* 0x000fe20000000800 */
[C---:B-1----:R-:W-:Y:S04]  /*127d0*/  @P0 LEA R8, P1, R4.reuse, c[0x0][0x1c8], 0x1 ;  /* 0x0000720004080a11 */ /* 0x042fe800078208ff */
[----:B------:R-:W-:Y:S02]  /*127e0*/  @P0 LEA.HI.X R9, R4, c[0x0][0x1cc], R5, 0x1, P1 ;  /* 0x0000730004090a11 */ /* 0x000fe400008f0c05 */
[----:B------:R-:W-:Y:S03]  /*127f0*/  @P0 IADD3 R4, P1, R6, R11, RZ ;  /* 0x0000000b06040210 */ /* 0x000fe60007f3e0ff */
[----:B------:R-:W1:Y:S01]  /*12800*/  MUFU.EX2 R2, R2 ;  /* 0x0000000200027308 */ /* 0x000e620000000800 */
[----:B--2---:R-:W-:Y:S01]  /*12810*/  FMNMX.FTZ R3, R0, R3, !PT ;  /* 0x0000000300037209 */ /* 0x004fe20007810000 */
[----:B------:R2:W-:Y:S01]  /*12820*/  @P0 LDGSTS.E.BYPASS.LTC128B.128 [R231+0xc100], [R8.64], !P3 ;  /* 0x0c10000008e70fae */ /* 0x0005e2000d901d44 */
[----:B------:R-:W-:Y:S02]  /*12830*/  @P0 IADD3.X R5, R7, R13, RZ, P1, !PT ;  /* 0x0000000d07050210 */ /* 0x000fe40000ffe4ff */
[----:B----4-:R-:W-:Y:S01]  /*12840*/  @P0 IADD3 R6, P6, R4, R11, RZ ;  /* 0x0000000b04060210 */ /* 0x010fe20007fde0ff */
[C---:B------:R-:W-:Y:S02]  /*12850*/  FMUL.FTZ R69, R3.reuse, c[0x0][0x2d0] ;  /* 0x0000b40003457a20 */ /* 0x040fe40000410000 */
[----:B------:R-:W-:Y:S01]  /*12860*/  FADD.FTZ R0, -R3, R70 ;  /* 0x0000004603007221 */ /* 0x000fe20000010100 */
[----:B------:R-:W-:Y:S01]  /*12870*/  MOV R70, R15 ;  /* 0x0000000f00467202 */ /* 0x000fe20000000f00 */
[--C-:B------:R-:W-:Y:S01]  /*12880*/  FFMA.FTZ R7, R154, c[0x0][0x2d0], -R69.reuse ;  /* 0x0000b4009a077a23 */ /* 0x100fe20000010845 */
[----:B------:R3:W-:Y:S01]  /*12890*/  @P0 LDGSTS.E.BYPASS.LTC128B.128 [R231+0x9100], [R4.64], !P4 ;  /* 0x0910000004e70fae */ /* 0x0007e2000e101d44 */
[--C-:B------:R-:W-:Y:S01]  /*128a0*/  FFMA.FTZ R14, R155, c[0x0][0x2d0], -R69.reuse ;  /* 0x0000b4009b0e7a23 */ /* 0x100fe20000010845 */
[----:B------:R-:W-:Y:S01]  /*128b0*/  MOV R154, R163 ;  /* 0x000000a3009a7202 */ /* 0x000fe20000000f00 */
[----:B------:R4:W-:Y:S01]  /*128c0*/  MUFU.EX2 R166, R7 ;  /* 0x0000000700a67308 */ /* 0x0009e20000000800 */
[----:B------:R-:W-:Y:S01]  /*128d0*/  FMUL.FTZ R0, R0, c[0x0][0x2d0] ;  /* 0x0000b40000007a20 */ /* 0x000fe20000410000 */
[----:B------:R-:W-:Y:S01]  /*128e0*/  MOV R155, R235 ;  /* 0x000000eb009b7202 */ /* 0x000fe20000000f00 */
[--C-:B------:R-:W-:Y:S02]  /*128f0*/  FFMA.FTZ R48, R158, c[0x0][0x2d0], -R69.reuse ;  /* 0x0000b4009e307a23 */ /* 0x100fe40000010845 */
[----:B------:R3:W-:Y:S01]  /*12900*/  @P0 LDGSTS.E.BYPASS.LTC128B.128 [R231+0xd100], [R4.64+0x80], !P3 ;  /* 0x0d10008004e70fae */ /* 0x0007e2000d901d44 */
[--C-:B------:R-:W-:Y:S02]  /*12910*/  FFMA.FTZ R71, R71, c[0x0][0x2d0], -R69.reuse ;  /* 0x0000b40047477a23 */ /* 0x100fe40000010845 */
[C---:B-1----:R-:W-:Y:S02]  /*12920*/  FMUL.FTZ R17, R2.reuse, R85 ;  /* 0x0000005502117220 */ /* 0x042fe40000410000 */
[----:B------:R-:W-:Y:S01]  /*12930*/  MUFU.EX2 R165, R14 ;  /* 0x0000000e00a57308 */ /* 0x000fe20000000800 */
[C---:B------:R-:W-:Y:S02]  /*12940*/  FMUL.FTZ R24, R2.reuse, R92 ;  /* 0x0000005c02187220 */ /* 0x040fe40000410000 */
[----:B------:R-:W-:Y:S01]  /*12950*/  FMUL.FTZ R25, R2, R93 ;  /* 0x0000005d02197220 */ /* 0x000fe20000410000 */
[----:B--2---:R-:W-:Y:S01]  /*12960*/  @P0 IADD3 R9, P1, R16, 0x80, RZ ;  /* 0x0000008010090810 */ /* 0x004fe20007f3e0ff */
[----:B------:R-:W-:Y:S01]  /*12970*/  FMUL.FTZ R16, R2, R84 ;  /* 0x0000005402107220 */ /* 0x000fe20000410000 */
[----:B------:R-:W-:Y:S01]  /*12980*/  @P0 IADD3 R8, P2, R6, R11, RZ ;  /* 0x0000000b06080210 */ /* 0x000fe20007f5e0ff */
[----:B------:R-:W-:Y:S01]  /*12990*/  FMUL.FTZ R33, R2, R101 ;  /* 0x0000006502217220 */ /* 0x000fe20000410000 */
[----:B------:R-:W-:Y:S02]  /*129a0*/  @P0 IADD3.X R12, RZ, R12, RZ, P1, !PT ;  /* 0x0000000cff0c0210 */ /* 0x000fe40000ffe4ff */
[----:B------:R-:W1:Y:S01]  /*129b0*/  MUFU.EX2 R0, R0 ;  /* 0x0000000000007308 */ /* 0x000e620000000800 */
[----:B------:R-:W-:Y:S01]  /*129c0*/  @P0 IADD3 R10, P5, R4, R9, RZ ;  /* 0x00000009040a0210 */ /* 0x000fe20007fbe0ff */
[C---:B------:R-:W-:Y:S01]  /*129d0*/  FMUL.FTZ R40, R2.reuse, R108 ;  /* 0x0000006c02287220 */ /* 0x040fe20000410000 */
[----:B------:R-:W-:Y:S01]  /*129e0*/  MOV R108, R59 ;  /* 0x0000003b006c7202 */ /* 0x000fe20000000f00 */
[C---:B------:R-:W-:Y:S01]  /*129f0*/  FMUL.FTZ R41, R2.reuse, R109 ;  /* 0x0000006d02297220 */ /* 0x040fe20000410000 */
[C---:B----4-:R-:W-:Y:S01]  /*12a00*/  @P0 IADD3.X R7, R5.reuse, R13, RZ, P6, !PT ;  /* 0x0000000d05070210 */ /* 0x050fe200037fe4ff */
[----:B------:R-:W-:Y:S01]  /*12a10*/  FMUL.FTZ R49, R2, R117 ;  /* 0x0000007502317220 */ /* 0x000fe20000410000 */
[----:B------:R-:W-:Y:S02]  /*12a20*/  @P0 IADD3.X R11, R5, R12, RZ, P5, !PT ;  /* 0x0000000c050b0210 */ /* 0x000fe40002ffe4ff */
[----:B------:R-:W-:Y:S01]  /*12a30*/  MOV R109, R66 ;  /* 0x00000042006d7202 */ /* 0x000fe20000000f00 */
[----:B------:R2:W-:Y:S01]  /*12a40*/  @P0 LDGSTS.E.BYPASS.LTC128B.128 [R231+0xa100], [R6.64], !P4 ;  /* 0x0a10000006e70fae */ /* 0x0005e2000e101d44 */
[----:B------:R4:W-:Y:S01]  /*12a50*/  MUFU.EX2 R235, R32 ;  /* 0x0000002000eb7308 */ /* 0x0009e20000000800 */
[----:B---3--:R-:W-:Y:S02]  /*12a60*/  @P0 IADD3 R4, P1, R6, R9, RZ ;  /* 0x0000000906040210 */ /* 0x008fe40007f3e0ff */
[C---:B------:R-:W-:Y:S02]  /*12a70*/  @P0 IADD3.X R9, R7.reuse, R13, RZ, P2, !PT ;  /* 0x0000000d07090210 */ /* 0x040fe400017fe4ff */
[----:B------:R-:W-:Y:S02]  /*12a80*/  @P0 IADD3.X R5, R7, R12, RZ, P1, !PT ;  /* 0x0000000c07050210 */ /* 0x000fe40000ffe4ff */
[----:B------:R3:W-:Y:S03]  /*12a90*/  @P0 LDGSTS.E.BYPASS.LTC128B.128 [R231+0xe100], [R10.64], !P3 ;  /* 0x0e1000000ae70fae */ /* 0x0007e6000d901d44 */
[----:B------:R5:W-:Y:S01]  /*12aa0*/  MUFU.EX2 R158, R48 ;  /* 0x00000030009e7308 */ /* 0x000be20000000800 */
[C---:B-1----:R-:W-:Y:S04]  /*12ab0*/  FMUL.FTZ R18, R0.reuse, R86 ;  /* 0x0000005600127220 */ /* 0x042fe80000410000 */
[----:B------:R1:W-:Y:S01]  /*12ac0*/  @P0 LDGSTS.E.BYPASS.LTC128B.128 [R231+0xb100], [R8.64], !P4 ;  /* 0x0b10000008e70fae */ /* 0x0003e2000e101d44 */
[C---:B------:R-:W-:Y:S02]  /*12ad0*/  FMUL.FTZ R19, R0.reuse, R87 ;  /* 0x0000005700137220 */ /* 0x040fe40000410000 */
[C---:B------:R-:W-:Y:S02]  /*12ae0*/  FMUL.FTZ R26, R0.reuse, R94 ;  /* 0x0000005e001a7220 */ /* 0x040fe40000410000 */
[C---:B------:R-:W-:Y:S01]  /*12af0*/  FMUL.FTZ R27, R0.reuse, R95 ;  /* 0x0000005f001b7220 */ /* 0x040fe20000410000 */
[----:B------:R-:W-:Y:S01]  /*12b00*/  MUFU.EX2 R71, R71 ;  /* 0x0000004700477308 */ /* 0x000fe20000000800 */
[----:B------:R-:W-:Y:S01]  /*12b10*/  FMUL.FTZ R34, R0, R102 ;  /* 0x0000006600227220 */ /* 0x000fe20000410000 */
[----:B------:R5:W-:Y:S01]  /*12b20*/  @P0 LDGSTS.E.BYPASS.LTC128B.128 [R231+0xf100], [R4.64], !P3 ;  /* 0x0f10000004e70fae */ /* 0x000be2000d901d44 */
[----:B----4-:R-:W-:Y:S02]  /*12b30*/  FMUL.FTZ R32, R2, R100 ;  /* 0x0000006402207220 */ /* 0x010fe40000410000 */
[--C-:B--2---:R-:W-:Y:S01]  /*12b40*/  FFMA.FTZ R6, R152, c[0x0][0x2d0], -R69.reuse ;  /* 0x0000b40098067a23 */ /* 0x104fe20000010845 */
[----:B------:R-:W-:Y:S01]  /*12b50*/  MOV R152, R233 ;  /* 0x000000e900987202 */ /* 0x000fe20000000f00 */
[C---:B------:R-:W-:Y:S02]  /*12b60*/  FMUL.FTZ R7, R0.reuse, R75 ;  /* 0x0000004b00077220 */ /* 0x040fe40000410000 */
[C---:B------:R-:W-:Y:S01]  /*12b70*/  FMUL.FTZ R35, R0.reuse, R103 ;  /* 0x0000006700237220 */ /* 0x040fe20000410000 */
[----:B------:R-:W2:Y:S01]  /*12b80*/  LDSM.16.MT88.4 R12, [R209+0x100] ;  /* 0x00010000d10c783b */ /* 0x000ea20000004200 */
[----:B------:R4:W-:Y:S01]  /*12b90*/  MUFU.EX2 R164, R6 ;  /* 0x0000000600a47308 */ /* 0x0009e20000000800 */
[C---:B------:R-:W-:Y:S01]  /*12ba0*/  FMUL.FTZ R42, R0.reuse, R110 ;  /* 0x0000006e002a7220 */ /* 0x040fe20000410000 */
[----:B------:R-:W-:Y:S01]  /*12bb0*/  MOV R110, R64 ;  /* 0x00000040006e7202 */ /* 0x000fe20000000f00 */
[C---:B---3--:R-:W-:Y:S02]  /*12bc0*/  FMUL.FTZ R10, R0.reuse, R78 ;  /* 0x0000004e000a7220 */ /* 0x048fe40000410000 */
[C---:B------:R-:W-:Y:S02]  /*12bd0*/  FMUL.FTZ R11, R0.reuse, R79 ;  /* 0x0000004f000b7220 */ /* 0x040fe40000410000 */
[----:B------:R-:W3:Y:S01]  /*12be0*/  LDSM.16.MT88.4 R20, [R210+0x100] ;  /* 0x00010000d214783b */ /* 0x000ee20000004200 */
[----:B------:R-:W-:Y:S01]  /*12bf0*/  FMUL.FTZ R43, R0, R111 ;  /* 0x0000006f002b7220 */ /* 0x000fe20000410000 */
[----:B------:R-:W-:Y:S01]  /*12c00*/  MOV R111, R148 ;  /* 0x00000094006f7202 */ /* 0x000fe20000000f00 */
[C---:B-1----:R-:W-:Y:S01]  /*12c10*/  FMUL.FTZ R8, R2.reuse, R76 ;  /* 0x0000004c02087220 */ /* 0x042fe20000410000 */
[----:B------:R-:W-:Y:S01]  /*12c20*/  MOV R148, R65 ;  /* 0x0000004100947202 */ /* 0x000fe20000000f00 */
[----:B------:R-:W-:Y:S02]  /*12c30*/  FMUL.FTZ R9, R2, R77 ;  /* 0x0000004d02097220 */ /* 0x000fe40000410000 */
[----:B------:R-:W-:Y:S01]  /*12c40*/  FMUL.FTZ R50, R0, R118 ;  /* 0x0000007600327220 */ /* 0x000fe20000410000 */
[----:B------:R-:W1:Y:S01]  /*12c50*/  LDSM.16.MT88.4 R28, [R213+0x100] ;  /* 0x00010000d51c783b */ /* 0x000e620000004200 */
[C---:B-----5:R-:W-:Y:S02]  /*12c60*/  FMUL.FTZ R48, R2.reuse, R116 ;  /* 0x0000007402307220 */ /* 0x060fe40000410000 */
[--C-:B------:R-:W-:Y:S01]  /*12c70*/  FFMA.FTZ R4, R153, c[0x0][0x2d0], -R69.reuse ;  /* 0x0000b40099047a23 */ /* 0x100fe20000010845 */
[----:B------:R-:W-:Y:S01]  /*12c80*/  MOV R153, R149 ;  /* 0x0000009500997202 */ /* 0x000fe20000000f00 */
[----:B------:R-:W-:Y:S01]  /*12c90*/  FMUL.FTZ R5, R2, R73 ;  /* 0x0000004902057220 */ /* 0x000fe20000410000 */
[----:B------:R-:W-:Y:S01]  /*12ca0*/  F2FP.PACK_AB R73, R165, R166 ;  /* 0x000000a6a549723e */ /* 0x000fe200000000ff */
[----:B------:R5:W2:Y:S01]  /*12cb0*/  MUFU.EX2 R163, R4 ;  /* 0x0000000400a37308 */ /* 0x000aa20000000800 */
[----:B------:R-:W1:Y:S01]  /*12cc0*/  LDSM.16.MT88.4 R36, [R212+0x100] ;  /* 0x00010000d424783b */ /* 0x000e620000004200 */
[C---:B----4-:R-:W-:Y:S01]  /*12cd0*/  FMUL.FTZ R6, R0.reuse, R74 ;  /* 0x0000004a00067220 */ /* 0x050fe20000410000 */
[----:B------:R-:W-:Y:S01]  /*12ce0*/  F2FP.PACK_AB R74, R239, R241 ;  /* 0x000000f1ef4a723e */ /* 0x000fe200000000ff */
[C---:B------:R-:W-:Y:S01]  /*12cf0*/  FMUL.FTZ R51, R0.reuse, R119 ;  /* 0x0000007700337220 */ /* 0x040fe20000410000 */
[----:B------:R-:W-:Y:S01]  /*12d00*/  MOV R149, R150 ;  /* 0x0000009600957202 */ /* 0x000fe20000000f00 */
[----:B------:R-:W-:Y:S01]  /*12d10*/  FMUL.FTZ R59, R0, R127 ;  /* 0x0000007f003b7220 */ /* 0x000fe20000410000 */
[----:B------:R-:W-:Y:S01]  /*12d20*/  MOV R150, R56 ;  /* 0x0000003800967202 */ /* 0x000fe20000000f00 */
[----:B------:R-:W-:Y:S01]  /*12d30*/  FFMA.FTZ R56, R159, c[0x0][0x2d0], -R69 ;  /* 0x0000b4009f387a23 */ /* 0x000fe20000010845 */
[----:B------:R-:W4:Y:S01]  /*12d40*/  LDSM.16.MT88.4 R44, [R209+0x4100] ;  /* 0x00410000d12c783b */ /* 0x000f220000004200 */
[----:B------:R-:W-:Y:S01]  /*12d50*/  MOV R159, R188 ;  /* 0x000000bc009f7202 */ /* 0x000fe20000000f00 */
[C---:B------:R-:W-:Y:S01]  /*12d60*/  FMUL.FTZ R64, R2.reuse, R132 ;  /* 0x0000008402407220 */ /* 0x040fe20000410000 */
[----:B------:R-:W-:Y:S01]  /*12d70*/  MOV R119, R57 ;  /* 0x0000003900777202 */ /* 0x000fe20000000f00 */
[C---:B------:R-:W-:Y:S01]  /*12d80*/  FMUL.FTZ R57, R2.reuse, R125 ;  /* 0x0000007d02397220 */ /* 0x040fe20000410000 */
[----:B------:R3:W-:Y:S01]  /*12d90*/  MUFU.EX2 R117, R56 ;  /* 0x0000003800757308 */ /* 0x0007e20000000800 */
[----:B------:R-:W-:Y:S02]  /*12da0*/  FMUL.FTZ R65, R2, R133 ;  /* 0x0000008502417220 */ /* 0x000fe40000410000 */
[----:B------:R-:W1:Y:S01]  /*12db0*/  LDSM.16.MT88.4 R52, [R210+0x4100] ;  /* 0x00410000d234783b */ /* 0x000e620000004200 */
[C---:B------:R-:W-:Y:S02]  /*12dc0*/  FMUL.FTZ R66, R0.reuse, R134 ;  /* 0x0000008600427220 */ /* 0x040fe40000410000 */
[----:B------:R-:W-:Y:S02]  /*12dd0*/  FMUL.FTZ R67, R0, R135 ;  /* 0x0000008700437220 */ /* 0x000fe40000410000 */
[----:B-----5:R-:W-:Y:S01]  /*12de0*/  FMUL.FTZ R4, R2, R72 ;  /* 0x0000004802047220 */ /* 0x020fe20000410000 */
[----:B------:R-:W-:Y:S02]  /*12df0*/  F2FP.PACK_AB R72, R242, R240 ;  /* 0x000000f0f248723e */ /* 0x000fe400000000ff */
[----:B------:R-:W5:Y:S01]  /*12e00*/  LDSM.16.MT88.4 R60, [R213+0x4100] ;  /* 0x00410000d53c783b */ /* 0x000f620000004200 */
[----:B--2---:R-:W-:Y:S07]  /*12e10*/  F2FP.PACK_AB R75, R163, R164 ;  /* 0x000000a4a34b723e */ /* 0x004fee00000000ff */
[C---:B------:R-:W-:Y:S01]  /*12e20*/  HMMA.16816.F32 R4, R72.reuse, R12, R4 ;  /* 0x0000000c4804723c */ /* 0x040fe20000001804 */
[----:B------:R-:W2:Y:S04]  /*12e30*/  LDSM.16.MT88.4 R76, [R212+0x4100] ;  /* 0x00410000d44c783b */ /* 0x000ea80000004200 */
[C---:B---3--:R-:W-:Y:S02]  /*12e40*/  FMUL.FTZ R56, R2.reuse, R124 ;  /* 0x0000007c02387220 */ /* 0x048fe40000410000 */
[C---:B------:R-:W-:Y:S01]  /*12e50*/  FMUL.FTZ R12, R2.reuse, R80 ;  /* 0x00000050020c7220 */ /* 0x040fe20000410000 */
[C---:B------:R-:W-:Y:S01]  /*12e60*/  HMMA.16816.F32 R8, R72.reuse, R14, R8 ;  /* 0x0000000e4808723c */ /* 0x040fe20000001808 */
[----:B------:R-:W-:Y:S03]  /*12e70*/  LDSM.16.MT88.4 R84, [R210+0x900] ;  /* 0x00090000d254783b */ /* 0x000fe60000004200 */
[----:B------:R-:W-:Y:S03]  /*12e80*/  FMUL.FTZ R13, R2, R81 ;  /* 0x00000051020d7220 */ /* 0x000fe60000410000 */
[C---:B------:R-:W-:Y:S02]  /*12e90*/  FMUL.FTZ R14, R0.reuse, R82 ;  /* 0x00000052000e7220 */ /* 0x040fe40000410000 */
[----:B------:R-:W-:Y:S01]  /*12ea0*/  FMUL.FTZ R15, R0, R83 ;  /* 0x00000053000f7220 */ /* 0x000fe20000410000 */
[----:B------:R-:W-:Y:S06]  /*12eb0*/  LDSM.16.MT88.4 R92, [R212+0x900] ;  /* 0x00090000d45c783b */ /* 0x000fec0000004200 */
[C---:B------:R-:W-:Y:S02]  /*12ec0*/  HMMA.16816.F32 R12, R72.reuse, R20, R12 ;  /* 0x00000014480c723c */ /* 0x040fe4000000180c */
[----:B------:R-:W3:Y:S05]  /*12ed0*/  LDSM.16.MT88.4 R80, [R209+0x900] ;  /* 0x00090000d150783b */ /* 0x000eea0000004200 */
[C---:B------:R-:W-:Y:S01]  /*12ee0*/  FMUL.FTZ R20, R2.reuse, R88 ;  /* 0x0000005802147220 */ /* 0x040fe20000410000 */
[C---:B------:R-:W-:Y:S02]  /*12ef0*/  HMMA.16816.F32 R16, R72.reuse, R22, R16 ;  /* 0x000000164810723c */ /* 0x040fe40000001810 */
[----:B------:R-:W-:Y:S02]  /*12f00*/  LDSM.16.MT88.4 R100, [R212+0x5100] ;  /* 0x00510000d464783b */ /* 0x000fe40000004200 */
[----:B------:R-:W-:Y:S03]  /*12f10*/  FMUL.FTZ R21, R2, R89 ;  /* 0x0000005902157220 */ /* 0x000fe60000410000 */
[C---:B------:R-:W-:Y:S02]  /*12f20*/  FMUL.FTZ R22, R0.reuse, R90 ;  /* 0x0000005a00167220 */ /* 0x040fe40000410000 */
[----:B------:R-:W-:Y:S01]  /*12f30*/  FMUL.FTZ R23, R0, R91 ;  /* 0x0000005b00177220 */ /* 0x000fe20000410000 */
[----:B------:R-:W0:Y:S06]  /*12f40*/  LDGDEPBAR ;  /* 0x00000000000079af */ /* 0x000e2c0000000000 */
[C---:B-1----:R-:W-:Y:S02]  /*12f50*/  HMMA.16816.F32 R20, R72.reuse, R28, R20 ;  /* 0x0000001c4814723c */ /* 0x042fe40000001814 */
[----:B------:R-:W1:Y:S05]  /*12f60*/  LDSM.16.MT88.4 R88, [R213+0x900] ;  /* 0x00090000d558783b */ /* 0x000e6a0000004200 */
        /* <DEDUP_REMOVED lines=10> */
[----:B------:R-:W-:Y:S01]  /*13010*/  FMUL.FTZ R37, R2, R105 ;  /* 0x0000006902257220 */ /* 0x000fe20000410000 */
[----:B------:R-:W-:Y:S01]  /*13020*/  MOV R139, R58 ;  /* 0x0000003a008b7202 */ /* 0x000fe20000000f00 */
[C---:B------:R-:W-:Y:S02]  /*13030*/  FMUL.FTZ R58, R0.reuse, R126 ;  /* 0x0000007e003a7220 */ /* 0x040fe40000410000 */
[C---:B------:R-:W-:Y:S04]  /*13040*/  FMUL.FTZ R38, R0.reuse, R106 ;  /* 0x0000006a00267220 */ /* 0x040fe80000410000 */
[----:B------:R-:W-:Y:S02]  /*13050*/  FMUL.FTZ R39, R0, R107 ;  /* 0x0000006b00277220 */ /* 0x000fe40000410000 */
[C---:B-1----:R-:W-:Y:S02]  /*13060*/  FMUL.FTZ R36, R2.reuse, R104 ;  /* 0x0000006802247220 */ /* 0x042fe40000410000 */
[----:B------:R-:W-:Y:S05]  /*13070*/  LDSM.16.MT88.4 R104, [R210+0x1900] ;  /* 0x00190000d268783b */ /* 0x000fea0000004200 */
[C---:B----4-:R-:W-:Y:S07]  /*13080*/  HMMA.16816.F32 R36, R72.reuse, R44, R36 ;  /* 0x0000002c4824723c */ /* 0x050fee0000001824 */
[----:B------:R-:W-:Y:S01]  /*13090*/  FFMA.FTZ R44, R157, c[0x0][0x2d0], -R137 ;  /* 0x0000b4009d2c7a23 */ /* 0x000fe20000010889 */
[C---:B------:R-:W-:Y:S03]  /*130a0*/  HMMA.16816.F32 R40, R72.reuse, R46, R40 ;  /* 0x0000002e4828723c */ /* 0x040fe60000001828 */
[----:B------:R1:W-:Y:S01]  /*130b0*/  MUFU.EX2 R193, R44 ;  /* 0x0000002c00c17308 */ /* 0x0003e20000000800 */
[----:B------:R-:W-:Y:S03]  /*130c0*/  FMUL.FTZ R45, R2, R113 ;  /* 0x00000071022d7220 */ /* 0x000fe60000410000 */
[C---:B------:R-:W-:Y:S02]  /*130d0*/  FMUL.FTZ R46, R0.reuse, R114 ;  /* 0x00000072002e7220 */ /* 0x040fe40000410000 */
[----:B------:R-:W-:Y:S03]  /*130e0*/  FMUL.FTZ R47, R0, R115 ;  /* 0x00000073002f7220 */ /* 0x000fe60000410000 */
[----:B-1----:R-:W-:Y:S07]  /*130f0*/  FMUL.FTZ R44, R2, R112 ;  /* 0x00000070022c7220 */ /* 0x002fee0000410000 */
[C---:B------:R-:W-:Y:S07]  /*13100*/  HMMA.16816.F32 R44, R72.reuse, R52, R44 ;  /* 0x00000034482c723c */ /* 0x040fee000000182c */
[----:B------:R-:W-:Y:S01]  /*13110*/  FFMA.FTZ R52, R160, c[0x0][0x2d0], -R69 ;  /* 0x0000b400a0347a23 */ /* 0x000fe20000010845 */
[C---:B------:R-:W-:Y:S03]  /*13120*/  HMMA.16816.F32 R48, R72.reuse, R54, R48 ;  /* 0x000000364830723c */ /* 0x040fe60000001830 */
[----:B------:R1:W4:Y:S01]  /*13130*/  MUFU.EX2 R118, R52 ;  /* 0x0000003400767308 */ /* 0x0003220000000800 */
[----:B------:R-:W-:Y:S01]  /*13140*/  FMUL.FTZ R53, R2, R121 ;  /* 0x0000007902357220 */ /* 0x000fe20000410000 */
[----:B------:R-:W-:Y:S02]  /*13150*/  MOV R121, R155 ;  /* 0x0000009b00797202 */ /* 0x000fe40000000f00 */
[----:B------:R-:W-:Y:S01]  /*13160*/  MOV R155, R70 ;  /* 0x00000046009b7202 */ /* 0x000fe20000000f00 */
[----:B------:R-:W-:Y:S01]  /*13170*/  FFMA.FTZ R70, R162, c[0x0][0x2d0], -R137 ;  /* 0x0000b400a2467a23 */ /* 0x000fe20000010889 */
[----:B------:R-:W-:Y:S03]  /*13180*/  MOV R160, R189 ;  /* 0x000000bd00a07202 */ /* 0x000fe60000000f00 */
[C---:B------:R-:W-:Y:S02]  /*13190*/  FMUL.FTZ R54, R0.reuse, R122 ;  /* 0x0000007a00367220 */ /* 0x040fe40000410000 */
[----:B------:R-:W-:Y:S02]  /*131a0*/  FMUL.FTZ R55, R0, R123 ;  /* 0x0000007b00377220 */ /* 0x000fe40000410000 */
[C---:B-1----:R-:W-:Y:S01]  /*131b0*/  FMUL.FTZ R52, R2.reuse, R120 ;  /* 0x0000007802347220 */ /* 0x042fe20000410000 */
[----:B------:R-:W-:Y:S02]  /*131c0*/  MOV R120, R152 ;  /* 0x0000009800787202 */ /* 0x000fe40000000f00 */
[----:B------:R-:W-:Y:S02]  /*131d0*/  MOV R152, R151 ;  /* 0x0000009700987202 */ /* 0x000fe40000000f00 */
[----:B------:R-:W-:Y:S02]  /*131e0*/  MOV R151, R190 ;  /* 0x000000be00977202 */ /* 0x000fe40000000f00 */
[C---:B-----5:R-:W-:Y:S01]  /*131f0*/  HMMA.16816.F32 R52, R72.reuse, R60, R52 ;  /* 0x0000003c4834723c */ /* 0x060fe20000001834 */
[----:B------:R1:W-:Y:S06]  /*13200*/  MUFU.EX2 R190, R70 ;  /* 0x0000004600be7308 */ /* 0x0003ec0000000800 */
[----:B------:R-:W-:Y:S01]  /*13210*/  FFMA.FTZ R60, R161, c[0x0][0x2d0], -R69 ;  /* 0x0000b400a13c7a23 */ /* 0x000fe20000010845 */
[C---:B------:R-:W-:Y:S03]  /*13220*/  HMMA.16816.F32 R56, R72.reuse, R62, R56 ;  /* 0x0000003e4838723c */ /* 0x040fe60000001838 */
[----:B------:R5:W2:Y:S01]  /*13230*/  MUFU.EX2 R116, R60 ;  /* 0x0000003c00747308 */ /* 0x000aa20000000800 */
[----:B------:R-:W-:Y:S03]  /*13240*/  FMUL.FTZ R61, R2, R129 ;  /* 0x00000081023d7220 */ /* 0x000fe60000410000 */
[C---:B------:R-:W-:Y:S02]  /*13250*/  FMUL.FTZ R62, R0.reuse, R130 ;  /* 0x00000082003e7220 */ /* 0x040fe40000410000 */
[----:B------:R-:W-:Y:S03]  /*13260*/  FMUL.FTZ R63, R0, R131 ;  /* 0x00000083003f7220 */ /* 0x000fe60000410000 */
[--C-:B-1----:R-:W-:Y:S04]  /*13270*/  FFMA.FTZ R70, R167, c[0x0][0x2d0], -R137.reuse ;  /* 0x0000b400a7467a23 */ /* 0x102fe80000010889 */
[----:B------:R1:W-:Y:S01]  /*13280*/  MUFU.EX2 R189, R70 ;  /* 0x0000004600bd7308 */ /* 0x0003e20000000800 */
[----:B-----5:R-:W-:Y:S01]  /*13290*/  FMUL.FTZ R60, R2, R128 ;  /* 0x00000080023c7220 */ /* 0x020fe20000410000 */
[----:B------:R-:W-:Y:S06]  /*132a0*/  MOV R128, R179 ;  /* 0x000000b300807202 */ /* 0x000fec0000000f00 */
[C---:B--2---:R-:W-:Y:S08]  /*132b0*/  HMMA.16816.F32 R60, R72.reuse, R76, R60 ;  /* 0x0000004c483c723c */ /* 0x044ff0000000183c */
[----:B------:R-:W-:Y:S01]  /*132c0*/  HMMA.16816.F32 R64, R72, R78, R64 ;  /* 0x0000004e4840723c */ /* 0x000fe20000001840 */
[----:B------:R-:W2:Y:S03]  /*132d0*/  LDSM.16.MT88.4 R76, [R209+0x4900] ;  /* 0x00490000d14c783b */ /* 0x000ea60000004200 */
[--C-:B-1----:R-:W-:Y:S03]  /*132e0*/  FFMA.FTZ R70, R169, c[0x0][0x2d0], -R137.reuse ;  /* 0x0000b400a9467a23 */ /* 0x102fe60000010889 */
[----:B----4-:R-:W-:Y:S01]  /*132f0*/  F2FP.PACK_AB R73, R118, R158 ;  /* 0x0000009e7649723e */ /* 0x010fe200000000ff */
[----:B------:R1:W-:Y:S01]  /*13300*/  MUFU.EX2 R188, R70 ;  /* 0x0000004600bc7308 */ /* 0x0003e20000000800 */
[----:B------:R-:W-:Y:S03]  /*13310*/  F2FP.PACK_AB R75, R116, R117 ;  /* 0x00000075744b723e */ /* 0x000fe600000000ff */
[----:B------:R-:W-:Y:S02]  /*13320*/  F2FP.PACK_AB R72, R233, R235 ;  /* 0x000000ebe948723e */ /* 0x000fe400000000ff */
[----:B------:R-:W-:Y:S07]  /*13330*/  F2FP.PACK_AB R74, R193, R195 ;  /* 0x000000c3c14a723e */ /* 0x000fee00000000ff */
[C---:B---3--:R-:W-:Y:S08]  /*13340*/  HMMA.16816.F32 R4, R72.reuse, R80, R4 ;  /* 0x000000504804723c */ /* 0x048ff00000001804 */
[C---:B------:R-:W-:Y:S01]  /*13350*/  HMMA.16816.F32 R8, R72.reuse, R82, R8 ;  /* 0x000000524808723c */ /* 0x040fe20000001808 */
[----:B------:R-:W3:Y:S03]  /*13360*/  LDSM.16.MT88.4 R80, [R210+0x4900] ;  /* 0x00490000d250783b */ /* 0x000ee60000004200 */
[----:B-1----:R-:W-:Y:S04]  /*13370*/  FFMA.FTZ R70, R168, c[0x0][0x2d0], -R137 ;  /* 0x0000b400a8467a23 */ /* 0x002fe80000010889 */
[C---:B------:R-:W-:Y:S01]  /*13380*/  HMMA.16816.F32 R12, R72.reuse, R84, R12 ;  /* 0x00000054480c723c */ /* 0x040fe2000000180c */
[----:B------:R1:W-:Y:S07]  /*13390*/  MUFU.EX2 R179, R70 ;  /* 0x0000004600b37308 */ /* 0x0003ee0000000800 */
[C---:B------:R-:W-:Y:S01]  /*133a0*/  HMMA.16816.F32 R16, R72.reuse, R86, R16 ;  /* 0x000000564810723c */ /* 0x040fe20000001810 */
[----:B------:R-:W4:Y:S07]  /*133b0*/  LDSM.16.MT88.4 R84, [R213+0x4900] ;  /* 0x00490000d554783b */ /* 0x000f2e0000004200 */
[C---:B------:R-:W-:Y:S08]  /*133c0*/  HMMA.16816.F32 R20, R72.reuse, R88, R20 ;  /* 0x000000584814723c */ /* 0x040ff00000001814 */
[C---:B------:R-:W-:Y:S01]  /*133d0*/  HMMA.16816.F32 R24, R72.reuse, R90, R24 ;  /* 0x0000005a4818723c */ /* 0x040fe20000001818 */
[----:B------:R-:W5:Y:S03]  /*133e0*/  LDSM.16.MT88.4 R88, [R212+0x4900] ;  /* 0x00490000d458783b */ /* 0x000f660000004200 */
        /* <DEDUP_REMOVED lines=8> */
[--C-:B-1----:R-:W-:Y:S04]  /*13470*/  FFMA.FTZ R70, R176, c[0x0][0x2d0], -R69.reuse ;  /* 0x0000b400b0467a23 */ /* 0x102fe80000010845 */
[C---:B---3--:R-:W-:Y:S01]  /*13480*/  HMMA.16816.F32 R44, R72.reuse, R80, R44 ;  /* 0x00000050482c723c */ /* 0x048fe2000000182c */
[----:B------:R1:W3:Y:S07]  /*13490*/  MUFU.EX2 R126, R70 ;  /* 0x00000046007e7308 */ /* 0x0002ee0000000800 */
[C---:B------:R-:W-:Y:S01]  /*134a0*/  HMMA.16816.F32 R48, R72.reuse, R82, R48 ;  /* 0x000000524830723c */ /* 0x040fe20000001830 */
[----:B------:R-:W2:Y:S07]  /*134b0*/  LDSM.16.MT88.4 R80, [R210+0x1100] ;  /* 0x00110000d250783b */ /* 0x000eae0000004200 */
[C---:B----4-:R-:W-:Y:S08]  /*134c0*/  HMMA.16816.F32 R52, R72.reuse, R84, R52 ;  /* 0x000000544834723c */ /* 0x050ff00000001834 */
[C---:B------:R-:W-:Y:S01]  /*134d0*/  HMMA.16816.F32 R56, R72.reuse, R86, R56 ;  /* 0x000000564838723c */ /* 0x040fe20000001838 */
[----:B------:R-:W4:Y:S03]  /*134e0*/  LDSM.16.MT88.4 R84, [R213+0x1100] ;  /* 0x00110000d554783b */ /* 0x000f260000004200 */
[--C-:B-1----:R-:W-:Y:S04]  /*134f0*/  FFMA.FTZ R70, R170, c[0x0][0x2d0], -R69.reuse ;  /* 0x0000b400aa467a23 */ /* 0x102fe80000010845 */
[C---:B-----5:R-:W-:Y:S01]  /*13500*/  HMMA.16816.F32 R60, R72.reuse, R88, R60 ;  /* 0x00000058483c723c */ /* 0x060fe2000000183c */
[----:B------:R1:W-:Y:S07]  /*13510*/  MUFU.EX2 R125, R70 ;  /* 0x00000046007d7308 */ /* 0x0003ee0000000800 */
[----:B------:R-:W-:Y:S01]  /*13520*/  HMMA.16816.F32 R64, R72, R90, R64 ;  /* 0x0000005a4840723c */ /* 0x000fe20000001840 */
[----:B------:R-:W5:Y:S06]  /*13530*/  LDSM.16.MT88.4 R88, [R212+0x1100] ;  /* 0x00110000d458783b */ /* 0x000f6c0000004200 */
[----:B---3--:R-:W-:Y:S02]  /*13540*/  F2FP.PACK_AB R73, R126, R127 ;  /* 0x0000007f7e49723e */ /* 0x008fe400000000ff */
[----:B------:R-:W-:Y:S03]  /*13550*/  F2FP.PACK_AB R72, R189, R190 ;  /* 0x000000bebd48723e */ /* 0x000fe600000000ff */
[----:B------:R-:W-:Y:S01]  /*13560*/  F2FP.PACK_AB R74, R179, R188 ;  /* 0x000000bcb34a723e */ /* 0x000fe200000000ff */
[----:B-1----:R-:W-:Y:S04]  /*13570*/  FFMA.FTZ R70, R177, c[0x0][0x2d0], -R69 ;  /* 0x0000b400b1467a23 */ /* 0x002fe80000010845 */
        /* <DEDUP_REMOVED lines=12> */
[C---:B----4-:R-:W-:Y:S08]  /*13640*/  HMMA.16816.F32 R20, R72.reuse, R84, R20 ;  /* 0x000000544814723c */ /* 0x050ff00000001814 */
[C---:B------:R-:W-:Y:S01]  /*13650*/  HMMA.16816.F32 R24, R72.reuse, R86, R24 ;  /* 0x000000564818723c */ /* 0x040fe20000001818 */
[----:B------:R-:W4:Y:S07]  /*13660*/  LDSM.16.MT88.4 R84, [R213+0x1900] ;  /* 0x00190000d554783b */ /* 0x000f2e0000004200 */
[C---:B-----5:R-:W-:Y:S04]  /*13670*/  HMMA.16816.F32 R28, R72.reuse, R88, R28 ;  /* 0x00000058481c723c */ /* 0x060fe8000000181c */
[--C-:B-1----:R-:W-:Y:S04]  /*13680*/  FFMA.FTZ R70, R192, c[0x0][0x2d0], -R137.reuse ;  /* 0x0000b400c0467a23 */ /* 0x102fe80000010889 */
[C---:B------:R-:W-:Y:S01]  /*13690*/  HMMA.16816.F32 R32, R72.reuse, R90, R32 ;  /* 0x0000005a4820723c */ /* 0x040fe20000001820 */
[----:B------:R1:W-:Y:S01]  /*136a0*/  MUFU.EX2 R177, R70 ;  /* 0x0000004600b17308 */ /* 0x0003e20000000800 */
[----:B------:R-:W-:Y:S06]  /*136b0*/  LDSM.16.MT88.4 R88, [R210+0x5900] ;  /* 0x00590000d258783b */ /* 0x000fec0000004200 */
[C---:B--2---:R-:W-:Y:S08]  /*136c0*/  HMMA.16816.F32 R36, R72.reuse, R76, R36 ;  /* 0x0000004c4824723c */ /* 0x044ff00000001824 */
[C---:B------:R-:W-:Y:S01]  /*136d0*/  HMMA.16816.F32 R40, R72.reuse, R78, R40 ;  /* 0x0000004e4828723c */ /* 0x040fe20000001828 */
[----:B------:R-:W2:Y:S07]  /*136e0*/  LDSM.16.MT88.4 R76, [R212+0x1900] ;  /* 0x00190000d44c783b */ /* 0x000eae0000004200 */
[C---:B------:R-:W-:Y:S04]  /*136f0*/  HMMA.16816.F32 R44, R72.reuse, R92, R44 ;  /* 0x0000005c482c723c */ /* 0x040fe8000000182c */
[----:B-1----:R-:W-:Y:S04]  /*13700*/  FFMA.FTZ R70, R194, c[0x0][0x2d0], -R137 ;  /* 0x0000b400c2467a23 */ /* 0x002fe80000010889 */
[C---:B------:R-:W-:Y:S01]  /*13710*/  HMMA.16816.F32 R48, R72.reuse, R94, R48 ;  /* 0x0000005e4830723c */ /* 0x040fe20000001830 */
[----:B------:R1:W5:Y:S01]  /*13720*/  MUFU.EX2 R171, R70 ;  /* 0x0000004600ab7308 */ /* 0x0003620000000800 */
[----:B------:R-:W-:Y:S06]  /*13730*/  LDSM.16.MT88.4 R92, [R210+0x6100] ;  /* 0x00610000d25c783b */ /* 0x000fec0000004200 */
[C---:B------:R-:W-:Y:S08]  /*13740*/  HMMA.16816.F32 R52, R72.reuse, R96, R52 ;  /* 0x000000604834723c */ /* 0x040ff00000001834 */
[C---:B------:R-:W-:Y:S01]  /*13750*/  HMMA.16816.F32 R56, R72.reuse, R98, R56 ;  /* 0x000000624838723c */ /* 0x040fe20000001838 */
[----:B------:R-:W-:Y:S07]  /*13760*/  LDSM.16.MT88.4 R96, [R213+0x6100] ;  /* 0x00610000d560783b */ /* 0x000fee0000004200 */
[C---:B------:R-:W-:Y:S04]  /*13770*/  HMMA.16816.F32 R60, R72.reuse, R100, R60 ;  /* 0x00000064483c723c */ /* 0x040fe8000000183c */
[--C-:B-1----:R-:W-:Y:S04]  /*13780*/  FFMA.FTZ R70, R234, c[0x0][0x2d0], -R69.reuse ;  /* 0x0000b400ea467a23 */ /* 0x102fe80000010845 */
[----:B------:R-:W-:Y:S01]  /*13790*/  HMMA.16816.F32 R64, R72, R102, R64 ;  /* 0x000000664840723c */ /* 0x000fe20000001840 */
[----:B------:R1:W-:Y:S01]  /*137a0*/  MUFU.EX2 R157, R70 ;  /* 0x00000046009d7308 */ /* 0x0003e20000000800 */
[----:B------:R-:W-:Y:S05]  /*137b0*/  LDSM.16.MT88.4 R100, [R210+0x2900] ;  /* 0x00290000d264783b */ /* 0x000fea0000004200 */
[----:B---3--:R-:W-:Y:S02]  /*137c0*/  F2FP.PACK_AB R72, R176, R178 ;  /* 0x000000b2b048723e */ /* 0x008fe400000000ff */
[----:B-----5:R-:W-:Y:S03]  /*137d0*/  F2FP.PACK_AB R74, R171, R177 ;  /* 0x000000b1ab4a723e */ /* 0x020fe600000000ff */
        /* <DEDUP_REMOVED lines=10> */
[C---:B------:R-:W-:Y:S08]  /*13880*/  HMMA.16816.F32 R4, R72.reuse, R80, R4 ;  /* 0x000000504804723c */ /* 0x040ff00000001804 */
        /* <DEDUP_REMOVED lines=22> */
[----:B------:R-:W3:Y:S06]  /*139f0*/  LDSM.16.MT88.4 R88, [R210+0x2100] ;  /* 0x00210000d258783b */ /* 0x000eec0000004200 */
        /* <DEDUP_REMOVED lines=10> */
[--C-:B-1----:R-:W-:Y:S04]  /*13aa0*/  FFMA.FTZ R70, R249, c[0x0][0x2d0], -R69.reuse ;  /* 0x0000b400f9467a23 */ /* 0x102fe80000010845 */
[----:B------:R1:W5:Y:S02]  /*13ab0*/  MUFU.EX2 R112, R70 ;  /* 0x0000004600707308 */ /* 0x0003640000000800 */
[--C-:B-1----:R-:W-:Y:S01]  /*13ac0*/  FFMA.FTZ R70, R247, c[0x0][0x2d0], -R69.reuse ;  /* 0x0000b400f7467a23 */ /* 0x102fe20000010845 */
[----:B-----5:R-:W-:Y:S07]  /*13ad0*/  F2FP.PACK_AB R73, R112, R113 ;  /* 0x000000717049723e */ /* 0x020fee00000000ff */
[----:B------:R1:W-:Y:S02]  /*13ae0*/  MUFU.EX2 R123, R70 ;  /* 0x00000046007b7308 */ /* 0x0003e40000000800 */
[----:B-1----:R-:W-:Y:S08]  /*13af0*/  FFMA.FTZ R70, R250, c[0x0][0x2d0], -R69 ;  /* 0x0000b400fa467a23 */ /* 0x002ff00000010845 */
[----:B------:R1:W5:Y:S02]  /*13b00*/  MUFU.EX2 R122, R70 ;  /* 0x00000046007a7308 */ /* 0x0003640000000800 */
[--C-:B-1----:R-:W-:Y:S01]  /*13b10*/  FFMA.FTZ R70, R251, c[0x0][0x2d0], -R137.reuse ;  /* 0x0000b400fb467a23 */ /* 0x102fe20000010889 */
[----:B-----5:R-:W-:Y:S07]  /*13b20*/  F2FP.PACK_AB R75, R122, R123 ;  /* 0x0000007b7a4b723e */ /* 0x020fee00000000ff */
[----:B------:R1:W-:Y:S01]  /*13b30*/  MUFU.EX2 R162, R70 ;  /* 0x0000004600a27308 */ /* 0x0003e20000000800 */
[C---:B---3--:R-:W-:Y:S08]  /*13b40*/  HMMA.16816.F32 R4, R72.reuse, R80, R4 ;  /* 0x000000504804723c */ /* 0x048ff00000001804 */
[C---:B------:R-:W-:Y:S01]  /*13b50*/  HMMA.16816.F32 R8, R72.reuse, R82, R8 ;  /* 0x000000524808723c */ /* 0x040fe20000001808 */
[----:B------:R-:W3:Y:S07]  /*13b60*/  LDSM.16.MT88.4 R80, [R209+0x6100] ;  /* 0x00610000d150783b */ /* 0x000eee0000004200 */
[C---:B------:R-:W-:Y:S04]  /*13b70*/  HMMA.16816.F32 R12, R72.reuse, R88, R12 ;  /* 0x00000058480c723c */ /* 0x040fe8000000180c */
[--C-:B-1----:R-:W-:Y:S04]  /*13b80*/  FFMA.FTZ R70, R252, c[0x0][0x2d0], -R137.reuse ;  /* 0x0000b400fc467a23 */ /* 0x102fe80000010889 */
[C---:B------:R-:W-:Y:S01]  /*13b90*/  HMMA.16816.F32 R16, R72.reuse, R90, R16 ;  /* 0x0000005a4810723c */ /* 0x040fe20000001810 */
[----:B------:R1:W5:Y:S01]  /*13ba0*/  MUFU.EX2 R161, R70 ;  /* 0x0000004600a17308 */ /* 0x0003620000000800 */
[----:B------:R-:W5:Y:S06]  /*13bb0*/  LDSM.16.MT88.4 R88, [R212+0x6100] ;  /* 0x00610000d458783b */ /* 0x000f6c0000004200 */
[C---:B----4-:R-:W-:Y:S08]  /*13bc0*/  HMMA.16816.F32 R20, R72.reuse, R84, R20 ;  /* 0x000000544814723c */ /* 0x050ff00000001814 */
[C---:B------:R-:W-:Y:S01]  /*13bd0*/  HMMA.16816.F32 R24, R72.reuse, R86, R24 ;  /* 0x000000564818723c */ /* 0x040fe20000001818 */
[----:B------:R-:W4:Y:S07]  /*13be0*/  LDSM.16.MT88.4 R84, [R209+0x2900] ;  /* 0x00290000d154783b */ /* 0x000f2e0000004200 */
[C---:B--2---:R-:W-:Y:S04]  /*13bf0*/  HMMA.16816.F32 R28, R72.reuse, R76, R28 ;  /* 0x0000004c481c723c */ /* 0x044fe8000000181c */
[--C-:B-1----:R-:W-:Y:S01]  /*13c00*/  FFMA.FTZ R70, R128, c[0x0][0x2d0], -R137.reuse ;  /* 0x0000b40080467a23 */ /* 0x102fe20000010889 */
[----:B------:R-:W-:Y:S03]  /*13c10*/  MOV R128, R160 ;  /* 0x000000a000807202 */ /* 0x000fe60000000f00 */
        /* <DEDUP_REMOVED lines=14> */
[C---:B-----5:R-:W-:Y:S04]  /*13d00*/  HMMA.16816.F32 R60, R72.reuse, R88, R60 ;  /* 0x00000058483c723c */ /* 0x060fe8000000183c */
[--C-:B-1----:R-:W-:Y:S04]  /*13d10*/  FFMA.FTZ R70, R121, c[0x0][0x2d0], -R69.reuse ;  /* 0x0000b40079467a23 */ /* 0x102fe80000010845 */
[----:B------:R-:W-:Y:S01]  /*13d20*/  HMMA.16816.F32 R64, R72, R90, R64 ;  /* 0x0000005a4840723c */ /* 0x000fe20000001840 */
[----:B------:R1:W-:Y:S01]  /*13d30*/  MUFU.EX2 R121, R70 ;  /* 0x0000004600797308 */ /* 0x0003e20000000800 */
[----:B------:R-:W-:Y:S05]  /*13d40*/  LDSM.16.MT88.4 R88, [R210+0x6900] ;  /* 0x00690000d258783b */ /* 0x000fea0000004200 */
[----:B------:R-:W-:Y:S02]  /*13d50*/  F2FP.PACK_AB R72, R161, R162 ;  /* 0x000000a2a148723e */ /* 0x000fe400000000ff */
        /* <DEDUP_REMOVED lines=9> */
[----:B------:R-:W-:Y:S02]  /*13df0*/  MOV R109, R155 ;  /* 0x0000009b006d7202 */ /* 0x000fe40000000f00 */
[----:B-----5:R-:W-:Y:S05]  /*13e00*/  F2FP.PACK_AB R75, R130, R131 ;  /* 0x00000083824b723e */ /* 0x020fea00000000ff */
[----:B------:R1:W-:Y:S02]  /*13e10*/  MUFU.EX2 R155, R70 ;  /* 0x00000046009b7308 */ /* 0x0003e40000000800 */
[C---:B----4-:R-:W-:Y:S08]  /*13e20*/  HMMA.16816.F32 R4, R72.reuse, R84, R4 ;  /* 0x000000544804723c */ /* 0x050ff00000001804 */
[C---:B------:R-:W-:Y:S01]  /*13e30*/  HMMA.16816.F32 R8, R72.reuse, R86, R8 ;  /* 0x000000564808723c */ /* 0x040fe20000001808 */
[----:B------:R-:W4:Y:S07]  /*13e40*/  LDSM.16.MT88.4 R84, [R209+0x6900] ;  /* 0x00690000d154783b */ /* 0x000f2e0000004200 */
[C---:B------:R-:W-:Y:S04]  /*13e50*/  HMMA.16816.F32 R12, R72.reuse, R100, R12 ;  /* 0x00000064480c723c */ /* 0x040fe8000000180c */
[--C-:B-1----:R-:W-:Y:S04]  /*13e60*/  FFMA.FTZ R70, R154, c[0x0][0x2d0], -R137.reuse ;  /* 0x0000b4009a467a23 */ /* 0x102fe80000010889 */
[C---:B------:R-:W-:Y:S01]  /*13e70*/  HMMA.16816.F32 R16, R72.reuse, R102, R16 ;  /* 0x000000664810723c */ /* 0x040fe20000001810 */
[----:B------:R1:W5:Y:S01]  /*13e80*/  MUFU.EX2 R154, R70 ;  /* 0x00000046009a7308 */ /* 0x0003620000000800 */
[----:B------:R-:W-:Y:S06]  /*13e90*/  LDSM.16.MT88.4 R100, [R212+0x7100] ;  /* 0x00710000d464783b */ /* 0x000fec0000004200 */
[C---:B--2---:R-:W-:Y:S08]  /*13ea0*/  HMMA.16816.F32 R20, R72.reuse, R76, R20 ;  /* 0x0000004c4814723c */ /* 0x044ff00000001814 */
[C---:B------:R-:W-:Y:S01]  /*13eb0*/  HMMA.16816.F32 R24, R72.reuse, R78, R24 ;  /* 0x0000004e4818723c */ /* 0x040fe20000001818 */
[----:B------:R-:W2:Y:S07]  /*13ec0*/  LDSM.16.MT88.4 R76, [R213+0x6900] ;  /* 0x00690000d54c783b */ /* 0x000eae0000004200 */
[C---:B---3--:R-:W-:Y:S04]  /*13ed0*/  HMMA.16816.F32 R28, R72.reuse, R80, R28 ;  /* 0x00000050481c723c */ /* 0x048fe8000000181c */
[--C-:B-1----:R-:W-:Y:S04]  /*13ee0*/  FFMA.FTZ R70, R153, c[0x0][0x2d0], -R137.reuse ;  /* 0x0000b40099467a23 */ /* 0x102fe80000010889 */
[C---:B------:R-:W-:Y:S01]  /*13ef0*/  HMMA.16816.F32 R32, R72.reuse, R82, R32 ;  /* 0x000000524820723c */ /* 0x040fe20000001820 */
[----:B------:R1:W-:Y:S01]  /*13f00*/  MUFU.EX2 R153, R70 ;  /* 0x0000004600997308 */ /* 0x0003e20000000800 */
[----:B------:R-:W3:Y:S06]  /*13f10*/  LDSM.16.MT88.4 R80, [R212+0x6900] ;  /* 0x00690000d450783b */ /* 0x000eec0000004200 */
[C---:B----4-:R-:W-:Y:S08]  /*13f20*/  HMMA.16816.F32 R36, R72.reuse, R84, R36 ;  /* 0x000000544824723c */ /* 0x050ff00000001824 */
[C---:B------:R-:W-:Y:S01]  /*13f30*/  HMMA.16816.F32 R40, R72.reuse, R86, R40 ;  /* 0x000000564828723c */ /* 0x040fe20000001828 */
[----:B------:R-:W4:Y:S07]  /*13f40*/  LDSM.16.MT88.4 R84, [R209+0x3100] ;  /* 0x00310000d154783b */ /* 0x000f2e0000004200 */
[C---:B------:R-:W-:Y:S04]  /*13f50*/  HMMA.16816.F32 R44, R72.reuse, R88, R44 ;  /* 0x00000058482c723c */ /* 0x040fe8000000182c */
[----:B-1----:R-:W-:Y:S04]  /*13f60*/  FFMA.FTZ R70, R152, c[0x0][0x2d0], -R137 ;  /* 0x0000b40098467a23 */ /* 0x002fe80000010889 */
[C---:B------:R-:W-:Y:S01]  /*13f70*/  HMMA.16816.F32 R48, R72.reuse, R90, R48 ;  /* 0x0000005a4830723c */ /* 0x040fe20000001830 */
[----:B------:R1:W1:Y:S01]  /*13f80*/  MUFU.EX2 R152, R70 ;  /* 0x0000004600987308 */ /* 0x0002620000000800 */
[----:B------:R-:W-:Y:S06]  /*13f90*/  LDSM.16.MT88.4 R88, [R212+0x3100] ;  /* 0x00310000d458783b */ /* 0x000fec0000004200 */
[C---:B--2---:R-:W-:Y:S08]  /*13fa0*/  HMMA.16816.F32 R52, R72.reuse, R76, R52 ;  /* 0x0000004c4834723c */ /* 0x044ff00000001834 */
[C---:B------:R-:W-:Y:S01]  /*13fb0*/  HMMA.16816.F32 R56, R72.reuse, R78, R56 ;  /* 0x0000004e4838723c */ /* 0x040fe20000001838 */
[----:B------:R-:W2:Y:S07]  /*13fc0*/  LDSM.16.MT88.4 R76, [R210+0x3100] ;  /* 0x00310000d24c783b */ /* 0x000eae0000004200 */
[C---:B---3--:R-:W-:Y:S04]  /*13fd0*/  HMMA.16816.F32 R60, R72.reuse, R80, R60 ;  /* 0x00000050483c723c */ /* 0x048fe8000000183c */
[--C-:B-1----:R-:W-:Y:S04]  /*13fe0*/  FFMA.FTZ R70, R111, c[0x0][0x2d0], -R69.reuse ;  /* 0x0000b4006f467a23 */ /* 0x102fe80000010845 */
[----:B------:R-:W-:Y:S01]  /*13ff0*/  HMMA.16816.F32 R64, R72, R82, R64 ;  /* 0x000000524840723c */ /* 0x000fe20000001840 */
[----:B------:R1:W-:Y:S01]  /*14000*/  MUFU.EX2 R129, R70 ;  /* 0x0000004600817308 */ /* 0x0003e20000000800 */
[----:B------:R-:W3:Y:S05]  /*14010*/  LDSM.16.MT88.4 R80, [R213+0x3100] ;  /* 0x00310000d550783b */ /* 0x000eea0000004200 */
[----:B-----5:R-:W-:Y:S02]  /*14020*/  F2FP.PACK_AB R72, R154, R155 ;  /* 0x0000009b9a48723e */ /* 0x020fe400000000ff */
[----:B------:R-:W-:Y:S03]  /*14030*/  F2FP.PACK_AB R74, R152, R153 ;  /* 0x00000099984a723e */ /* 0x000fe600000000ff */
[--C-:B-1----:R-:W-:Y:S01]  /*14040*/  FFMA.FTZ R70, R110, c[0x0][0x2d0], -R69.reuse ;  /* 0x0000b4006e467a23 */ /* 0x102fe20000010845 */
[----:B------:R-:W-:Y:S03]  /*14050*/  MOV R110, R138 ;  /* 0x0000008a006e7202 */ /* 0x000fe60000000f00 */
[----:B------:R1:W5:Y:S02]  /*14060*/  MUFU.EX2 R128, R70 ;  /* 0x0000004600807308 */ /* 0x0003640000000800 */
[--C-:B-1----:R-:W-:Y:S01]  /*14070*/  FFMA.FTZ R70, R108, c[0x0][0x2d0], -R69.reuse ;  /* 0x0000b4006c467a23 */ /* 0x102fe20000010845 */
[----:B------:R-:W-:Y:S02]  /*14080*/  MOV R108, R139 ;  /* 0x0000008b006c7202 */ /* 0x000fe40000000f00 */
[----:B-----5:R-:W-:Y:S05]  /*14090*/  F2FP.PACK_AB R73, R128, R129 ;  /* 0x000000818049723e */ /* 0x020fea00000000ff */
[----:B------:R1:W-:Y:S02]  /*140a0*/  MUFU.EX2 R139, R70 ;  /* 0x00000046008b7308 */ /* 0x0003e40000000800 */
[----:B-1----:R-:W-:Y:S02]  /*140b0*/  FFMA.FTZ R70, R109, c[0x0][0x2d0], -R69 ;  /* 0x0000b4006d467a23 */ /* 0x002fe40000010845 */
[----:B------:R-:W5:Y:S06]  /*140c0*/  LDL.LU R109, [R1+0x4] ;  /* 0x00000400016d7983 */ /* 0x000f6c0000300800 */
[----:B------:R1:W1:Y:S02]  /*140d0*/  MUFU.EX2 R138, R70 ;  /* 0x00000046008a7308 */ /* 0x0002640000000800 */
[--C-:B-1----:R-:W-:Y:S01]  /*140e0*/  FFMA.FTZ R70, R151, c[0x0][0x2d0], -R137.reuse ;  /* 0x0000b40097467a23 */ /* 0x102fe20000010889 */
[----:B------:R-:W-:Y:S07]  /*140f0*/  F2FP.PACK_AB R75, R138, R139 ;  /* 0x0000008b8a4b723e */ /* 0x000fee00000000ff */
[----:B------:R1:W-:Y:S01]  /*14100*/  MUFU.EX2 R151, R70 ;  /* 0x0000004600977308 */ /* 0x0003e20000000800 */
[C---:B----4-:R-:W-:Y:S08]  /*14110*/  HMMA.16816.F32 R4, R72.reuse, R84, R4 ;  /* 0x000000544804723c */ /* 0x050ff00000001804 */
[C---:B------:R-:W-:Y:S01]  /*14120*/  HMMA.16816.F32 R8, R72.reuse, R86, R8 ;  /* 0x000000564808723c */ /* 0x040fe20000001808 */
[----:B------:R-:W4:Y:S07]  /*14130*/  LDSM.16.MT88.4 R84, [R209+0x7100] ;  /* 0x00710000d154783b */ /* 0x000f2e0000004200 */
[C---:B--2---:R-:W-:Y:S04]  /*14140*/  HMMA.16816.F32 R12, R72.reuse, R76, R12 ;  /* 0x0000004c480c723c */ /* 0x044fe8000000180c */
[--C-:B-1----:R-:W-:Y:S04]  /*14150*/  FFMA.FTZ R70, R150, c[0x0][0x2d0], -R137.reuse ;  /* 0x0000b40096467a23 */ /* 0x102fe80000010889 */
[C---:B------:R-:W-:Y:S01]  /*14160*/  HMMA.16816.F32 R16, R72.reuse, R78, R16 ;  /* 0x0000004e4810723c */ /* 0x040fe20000001810 */
[----:B------:R1:W2:Y:S01]  /*14170*/  MUFU.EX2 R150, R70 ;  /* 0x0000004600967308 */ /* 0x0002a20000000800 */
[----:B------:R-:W4:Y:S06]  /*14180*/  LDSM.16.MT88.4 R76, [R209+0x3900] ;  /* 0x00390000d14c783b */ /* 0x000f2c0000004200 */
[C---:B---3--:R-:W-:Y:S08]  /*14190*/  HMMA.16816.F32 R20, R72.reuse, R80, R20 ;  /* 0x000000504814723c */ /* 0x048ff00000001814 */
[C---:B------:R-:W-:Y:S08]  /*141a0*/  HMMA.16816.F32 R24, R72.reuse, R82, R24 ;  /* 0x000000524818723c */ /* 0x040ff00000001818 */
[C---:B------:R-:W-:Y:S04]  /*141b0*/  HMMA.16816.F32 R28, R72.reuse, R88, R28 ;  /* 0x00000058481c723c */ /* 0x040fe8000000181c */
[--C-:B-1----:R-:W-:Y:S01]  /*141c0*/  FFMA.FTZ R70, R149, c[0x0][0x2d0], -R137.reuse ;  /* 0x0000b40095467a23 */ /* 0x102fe20000010889 */
[----:B--2---:R-:W-:Y:S03]  /*141d0*/  F2FP.PACK_AB R132, R150, R151 ;  /* 0x000000979684723e */ /* 0x004fe600000000ff */
[C---:B------:R-:W-:Y:S01]  /*141e0*/  HMMA.16816.F32 R32, R72.reuse, R90, R32 ;  /* 0x0000005a4820723c */ /* 0x040fe20000001820 */
[----:B------:R1:W-:Y:S07]  /*141f0*/  MUFU.EX2 R149, R70 ;  /* 0x0000004600957308 */ /* 0x0003ee0000000800 */
[C---:B----4-:R-:W-:Y:S08]  /*14200*/  HMMA.16816.F32 R36, R72.reuse, R84, R36 ;  /* 0x000000544824723c */ /* 0x050ff00000001824 */
        /* <DEDUP_REMOVED lines=107> */
[----:B------:R1:W-:Y:S04]  /*148c0*/  STL [R1+0x4], R2 ;  /* 0x0000040201007387 */ /* 0x0003e80000100800 */
[----:B------:R1:W-:Y:S01]  /*148d0*/  STL [R1+0x8], R0 ;  /* 0x0000080001007387 */ /* 0x0003e20000100800 */
[----:B------:R-:W-:-:S05]  /*148e0*/  @P0 BRA `(.L_x_134) ;  /* 0xffffc01000000947 */ /* 0x000fca000383ffff */
.L_x_133:
[----:B-1----:R-:W2:Y:S04]  /*148f0*/  LDL.LU R0, [R1+0x4] ;  /* 0x0000040001007983 */ /* 0x002ea80000300800 */
[----:B------:R-:W3:Y:S01]  /*14900*/  LDL.LU R2, [R1+0x8] ;  /* 0x0000080001027983 */ /* 0x000ee20000300800 */
[----:B------:R-:W-:-:S02]  /*14910*/  MOV R30, 0xff800000 ;  /* 0xff800000001e7802 */ /* 0x000fc40000000f00 */
[----:B------:R-:W-:Y:S02]  /*14920*/  MOV R31, 0xff800000 ;  /* 0xff800000001f7802 */ /* 0x000fe40000000f00 */
[----:B------:R-:W-:Y:S01]  /*14930*/  PLOP3.LUT P2, PT, PT, PT, PT, 0x8, 0x0 ;  /* 0x000000000000781c */ /* 0x000fe20003f4e170 */
[----:B--2---:R-:W1:Y:S04]  /*14940*/  SHFL.BFLY PT, R4, R0, 0x2, 0x1f ;  /* 0x0c401f0000047f89 */ /* 0x004e6800000e0000 */
[----:B---3--:R-:W2:Y:S01]  /*14950*/  SHFL.BFLY PT, R7, R2, 0x2, 0x1f ;  /* 0x0c401f0002077f89 */ /* 0x008ea200000e0000 */
[----:B-1----:R-:W-:Y:S02]  /*14960*/  FADD.FTZ R4, R4, R0 ;  /* 0x0000000004047221 */ /* 0x002fe40000010000 */
[----:B--2---:R-:W-:-:S03]  /*14970*/  FADD.FTZ R7, R7, R2 ;  /* 0x0000000207077221 */ /* 0x004fc60000010000 */
[----:B------:R-:W1:Y:S01]  /*14980*/  SHFL.BFLY PT, R0, R4, 0x1, 0x1f ;  /* 0x0c201f0004007f89 */ /* 0x000e6200000e0000 */
[----:B------:R-:W-:-:S03]  /*14990*/  MOV R2, RZ ;  /* 0x000000ff00027202 */ /* 0x000fc60000000f00 */
[----:B------:R-:W2:Y:S01]  /*149a0*/  SHFL.BFLY PT, R5, R7, 0x1, 0x1f ;  /* 0x0c201f0007057f89 */ /* 0x000ea200000e0000 */
[----:B-1----:R-:W-:Y:S01]  /*149b0*/  FADD.FTZ R4, R4, R0 ;  /* 0x0000000004047221 */ /* 0x002fe20000010000 */
[----:B------:R-:W-:Y:S01]  /*149c0*/  MOV R0, RZ ;  /* 0x000000ff00007202 */ /* 0x000fe20000000f00 */
[----:B--2---:R-:W-:-:S03]  /*149d0*/  FADD.FTZ R7, R5, R7 ;  /* 0x0000000705077221 */ /* 0x004fc60000010000 */
[----:B------:R-:W-:Y:S02]  /*149e0*/  FSETP.NE.FTZ.AND P1, PT, R4, RZ, PT ;  /* 0x000000ff0400720b */ /* 0x000fe40003f35000 */
[----:B------:R-:W-:-:S11]  /*149f0*/  FSETP.NE.FTZ.AND P0, PT, R7, RZ, PT ;  /* 0x000000ff0700720b */ /* 0x000fd60003f15000 */
[----:B------:R-:W1:Y:S08]  /*14a00*/  @P1 MUFU.RCP R2, R4 ;  /* 0x0000000400021308 */ /* 0x000e700000001000 */
[----:B------:R-:W-:Y:S08]  /*14a10*/  @P0 MUFU.RCP R0, R7 ;  /* 0x0000000700000308 */ /* 0x000ff00000001000 */
[----:B------:R2:W3:Y:S01]  /*14a20*/  @P1 MUFU.LG2 R6, R4 ;  /* 0x0000000400061308 */ /* 0x0004e20000000c00 */
[----:B-1----:R-:W-:-:S02]  /*14a30*/  FMUL.FTZ R72, R2, R72 ;  /* 0x0000004802487220 */ /* 0x002fc40000410000 */
[C---:B------:R-:W-:Y:S02]  /*14a40*/  FMUL.FTZ R27, R2.reuse, R73 ;  /* 0x00000049021b7220 */ /* 0x040fe40000410000 */
[C---:B------:R-:W-:Y:S02]  /*14a50*/  FMUL.FTZ R76, R2.reuse, R76 ;  /* 0x0000004c024c7220 */ /* 0x040fe40000410000 */
[C---:B------:R-:W-:Y:S01]  /*14a60*/  FMUL.FTZ R8, R2.reuse, R77 ;  /* 0x0000004d02087220 */ /* 0x040fe20000410000 */
[----:B------:R-:W1:Y:S01]  /*14a70*/  @P0 MUFU.LG2 R7, R7 ;  /* 0x0000000700070308 */ /* 0x000e620000000c00 */
[C---:B------:R-:W-:Y:S02]  /*14a80*/  FMUL.FTZ R80, R2.reuse, R80 ;  /* 0x0000005002507220 */ /* 0x040fe40000410000 */
[C---:B------:R-:W-:Y:S02]  /*14a90*/  FMUL.FTZ R81, R2.reuse, R81 ;  /* 0x0000005102517220 */ /* 0x040fe40000410000 */
[----:B------:R-:W-:-:S02]  /*14aa0*/  FMUL.FTZ R84, R2, R84 ;  /* 0x0000005402547220 */ /* 0x000fc40000410000 */
[C---:B------:R-:W-:Y:S01]  /*14ab0*/  FMUL.FTZ R85, R2.reuse, R85 ;  /* 0x0000005502557220 */ /* 0x040fe20000410000 */
[----:B--2---:R-:W-:Y:S01]  /*14ac0*/  @P1 MOV R4, 0x3f317218 ;  /* 0x3f31721800041802 */ /* 0x004fe20000000f00 */
        /* <DEDUP_REMOVED lines=25> */
[----:B------:R-:W-:Y:S02]  /*14c60*/  @P1 FMUL.FTZ R5, R4, c[0x0][0x2d0] ;  /* 0x0000b40004051a20 */ /* 0x000fe40000410000 */
[----:B---3--:R-:W-:Y:S02]  /*14c70*/  @P1 FMUL.FTZ R6, R6, 0.69314718246459960938 ;  /* 0x3f31721806061820 */ /* 0x008fe40000410000 */
[----:B-1----:R-:W-:Y:S02]  /*14c80*/  @P0 FMUL.FTZ R4, R7, 0.69314718246459960938 ;  /* 0x3f31721807040820 */ /* 0x002fe40000410000 */
[----:B------:R-:W-:Y:S02]  /*14c90*/  @P0 FMUL.FTZ R2, R2, c[0x0][0x2d0] ;  /* 0x0000b40002020a20 */ /* 0x000fe40000410000 */
        /* <DEDUP_REMOVED lines=31> */
[----:B------:R-:W-:Y:S02]  /*14e90*/  FMUL.FTZ R10, R0, R135 ;  /* 0x00000087000a7220 */ /* 0x000fe40000410000 */
[----:B------:R-:W-:Y:S02]  /*14ea0*/  @P1 FFMA.FTZ R30, R5, R68, R6 ;  /* 0x00000044051e1223 */ /* 0x000fe40000010006 */
[----:B------:R-:W-:Y:S02]  /*14eb0*/  @P0 FFMA.FTZ R31, R2, R3, R4 ;  /* 0x00000003021f0223 */ /* 0x000fe40000010004 */
.L_x_103:
[----:B------:R-:W1:Y:S01]  /*14ec0*/  S2R R44, SR_CTAID.Y ;  /* 0x00000000002c7919 */ /* 0x000e620000002600 */
[----:B------:R-:W-:Y:S01]  /*14ed0*/  ULDC.64 UR4, c[0x0][0x118] ;  /* 0x0000460000047ab9 */ /* 0x000fe20000000a00 */
[----:B-1----:R-:W-:Y:S01]  /*14ee0*/  SHF.R.S32.HI R34, RZ, 0x1f, R44 ;  /* 0x0000001fff227819 */ /* 0x002fe2000001142c */
[----:B------:R-:W-:Y:S05]  /*14ef0*/  @P2 BRA `(.L_x_135) ;  /* 0x0000129000002947 */ /* 0x000fea0003800000 */
[----:B------:R-:W2:Y:S01]  /*14f00*/  LDL R35, [R1+0x40] ;  /* 0x0000400001237983 */ /* 0x000ea20000100800 */
[----:B------:R-:W-:Y:S02]  /*14f10*/  F2FP.PACK_AB R27, R27, R72 ;  /* 0x000000481b1b723e */ /* 0x000fe400000000ff */
[----:B------:R-:W-:Y:S01]  /*14f20*/  F2FP.PACK_AB R74, R75, R74 ;  /* 0x0000004a4b4a723e */ /* 0x000fe200000000ff */
[----:B------:R-:W1:Y:S01]  /*14f30*/  S2R R32, SR_TID.X ;  /* 0x0000000000207919 */ /* 0x000e620000002100 */
        /* <DEDUP_REMOVED lines=12> */
[----:B-1----:R-:W-:-:S02]  /*15000*/  SHF.R.S32.HI R33, RZ, 0x1f, R32 ;  /* 0x0000001fff217819 */ /* 0x002fc40000011420 */
[----:B------:R-:W-:Y:S02]  /*15010*/  F2FP.PACK_AB R24, R24, R100 ;  /* 0x000000641818723e */ /* 0x000fe400000000ff */
[CC--:B------:R-:W-:Y:S02]  /*15020*/  LEA.HI R2, R33.reuse, R32.reuse, RZ, 0x2 ;  /* 0x0000002021027211 */ /* 0x0c0fe400078f10ff */
[----:B------:R-:W-:Y:S02]  /*15030*/  LEA.HI R29, R33, R32, RZ, 0x5 ;  /* 0x00000020211d7211 */ /* 0x000fe400078f28ff */
[--C-:B------:R-:W-:Y:S02]  /*15040*/  SHF.R.S32.HI R4, RZ, 0x2, R2.reuse ;  /* 0x00000002ff047819 */ /* 0x100fe40000011402 */
[----:B------:R-:W-:Y:S02]  /*15050*/  SHF.R.S32.HI R0, RZ, 0x1f, R2 ;  /* 0x0000001fff007819 */ /* 0x000fe40000011402 */
[----:B------:R-:W-:-:S02]  /*15060*/  SHF.R.S32.HI R28, RZ, 0x5, R29 ;  /* 0x00000005ff1c7819 */ /* 0x000fc4000001141d */
[----:B------:R-:W-:Y:S02]  /*15070*/  LEA.HI R0, R0, R4, RZ, 0x3 ;  /* 0x0000000400007211 */ /* 0x000fe400078f18ff */
[----:B------:R-:W-:Y:S02]  /*15080*/  F2FP.PACK_AB R102, R103, R102 ;  /* 0x000000666766723e */ /* 0x000fe400000000ff */
[----:B------:R-:W-:Y:S02]  /*15090*/  LOP3.LUT R0, R0, 0xfffffff8, RZ, 0xc0, !PT ;  /* 0xfffffff800007812 */ /* 0x000fe400078ec0ff */
[----:B------:R-:W-:Y:S02]  /*150a0*/  F2FP.PACK_AB R23, R23, R104 ;  /* 0x000000681717723e */ /* 0x000fe400000000ff */
[----:B------:R-:W-:Y:S01]  /*150b0*/  F2FP.PACK_AB R106, R107, R106 ;  /* 0x0000006a6b6a723e */ /* 0x000fe200000000ff */
[----:B------:R-:W-:Y:S01]  /*150c0*/  IMAD.IADD R4, R4, 0x1, -R0 ;  /* 0x0000000104047824 */ /* 0x000fe200078e0a00 */
[----:B------:R-:W-:-:S02]  /*150d0*/  LOP3.LUT R0, R2, 0xfffffffc, RZ, 0xc0, !PT ;  /* 0xfffffffc02007812 */ /* 0x000fc400078ec0ff */
[----:B------:R-:W-:Y:S01]  /*150e0*/  F2FP.PACK_AB R21, R21, R108 ;  /* 0x0000006c1515723e */ /* 0x000fe200000000ff */
[C---:B------:R-:W-:Y:S01]  /*150f0*/  IMAD.SHL.U32 R2, R4.reuse, 0x40, RZ ;  /* 0x0000004004027824 */ /* 0x040fe200078e00ff */
[----:B------:R-:W-:Y:S01]  /*15100*/  LOP3.LUT R3, R4, 0x1, RZ, 0xc0, !PT ;  /* 0x0000000104037812 */ /* 0x000fe200078ec0ff */
[----:B------:R-:W-:Y:S01]  /*15110*/  IMAD.IADD R22, R32, 0x1, -R0 ;  /* 0x0000000120167824 */ /* 0x000fe200078e0a00 */
[----:B------:R-:W-:Y:S02]  /*15120*/  F2FP.PACK_AB R110, R111, R110 ;  /* 0x0000006e6f6e723e */ /* 0x000fe400000000ff */
[----:B------:R-:W-:Y:S01]  /*15130*/  LOP3.LUT R0, R2, 0x1c0, RZ, 0xc0, !PT ;  /* 0x000001c002007812 */ /* 0x000fe200078ec0ff */
[----:B------:R-:W-:Y:S01]  /*15140*/  IMAD R2, R28, 0x200, R22 ;  /* 0x000002001c027824 */ /* 0x000fe200078e0216 */
[----:B------:R-:W-:Y:S02]  /*15150*/  ISETP.NE.U32.AND P0, PT, R3, 0x1, PT ;  /* 0x000000010300780c */ /* 0x000fe40003f05070 */
[----:B------:R-:W-:-:S02]  /*15160*/  LEA.HI R0, R0, R0, RZ, 0x1d ;  /* 0x0000000000007211 */ /* 0x000fc400078fe8ff */
[----:B------:R-:W-:Y:S01]  /*15170*/  R2P PR, R4, 0x6 ;  /* 0x0000000604007804 */ /* 0x000fe20000000000 */
[----:B------:R-:W-:Y:S01]  /*15180*/  IMAD.MOV.U32 R4, RZ, RZ, 0x20 ;  /* 0x00000020ff047424 */ /* 0x000fe200078e00ff */
[----:B------:R-:W-:Y:S01]  /*15190*/  F2FP.PACK_AB R20, R20, R112 ;  /* 0x000000701414723e */ /* 0x000fe200000000ff */
[----:B------:R-:W-:Y:S01]  /*151a0*/  IMAD.U32 R0, R2, 0x2, R0 ;  /* 0x0000000202007824 */ /* 0x000fe200078e0000 */
[----:B------:R-:W-:Y:S02]  /*151b0*/  F2FP.PACK_AB R19, R115, R114 ;  /* 0x000000727313723e */ /* 0x000fe400000000ff */
[----:B------:R-:W-:Y:S01]  /*151c0*/  SEL R4, R4, 0xffffffe0, !P1 ;  /* 0xffffffe004047807 */ /* 0x000fe20004800000 */
[----:B------:R-:W-:Y:S01]  /*151d0*/  IMAD.SHL.U32 R0, R0, 0x2, RZ ;  /* 0x0000000200007824 */ /* 0x000fe200078e00ff */
[----:B------:R-:W-:Y:S01]  /*151e0*/  BAR.SYNC.DEFER_BLOCKING 0x1, 0x100 ;  /* 0x0044000000007b1d */ /* 0x000fe20000010000 */
[----:B------:R-:W-:Y:S02]  /*151f0*/  F2FP.PACK_AB R18, R18, R116 ;  /* 0x000000741212723e */ /* 0x000fe400000000ff */
[----:B------:R-:W-:-:S02]  /*15200*/  F2FP.PACK_AB R17, R17, R118 ;  /* 0x000000761111723e */ /* 0x000fc400000000ff */
[C---:B------:R-:W-:Y:S02]  /*15210*/  IADD3 R3, R0.reuse, 0x80, RZ ;  /* 0x0000008000037810 */ /* 0x040fe40007ffe0ff */
[C---:B------:R-:W-:Y:S02]  /*15220*/  IADD3 R2, R0.reuse, 0x70, RZ ;  /* 0x0000007000027810 */ /* 0x040fe40007ffe0ff */
[----:B------:R-:W-:Y:S01]  /*15230*/  @P0 IADD3 R2, R3, 0x10, RZ ;  /* 0x0000001003020810 */ /* 0x000fe20007ffe0ff */
[----:B------:R-:W-:Y:S01]  /*15240*/  IMAD.IADD R3, R0, 0x1, R4 ;  /* 0x0000000100037824 */ /* 0x000fe200078e0204 */
[----:B------:R-:W-:Y:S02]  /*15250*/  F2FP.PACK_AB R16, R16, R120 ;  /* 0x000000781010723e */ /* 0x000fe400000000ff */
[----:B------:R-:W-:Y:S01]  /*15260*/  F2FP.PACK_AB R13, R13, R122 ;  /* 0x0000007a0d0d723e */ /* 0x000fe200000000ff */
[----:B------:R-:W-:Y:S01]  /*15270*/  IMAD.IADD R4, R4, 0x1, R2 ;  /* 0x0000000104047824 */ /* 0x000fe200078e0202 */
[----:B------:R-:W-:-:S02]  /*15280*/  F2FP.PACK_AB R12, R12, R124 ;  /* 0x0000007c0c0c723e */ /* 0x000fc400000000ff */
[----:B------:R-:W-:Y:S02]  /*15290*/  F2FP.PACK_AB R11, R11, R126 ;  /* 0x0000007e0b0b723e */ /* 0x000fe400000000ff */
[----:B------:R-:W-:Y:S02]  /*152a0*/  F2FP.PACK_AB R9, R9, R128 ;  /* 0x000000800909723e */ /* 0x000fe400000000ff */
[----:B------:R-:W-:Y:S02]  /*152b0*/  F2FP.PACK_AB R15, R15, R130 ;  /* 0x000000820f0f723e */ /* 0x000fe400000000ff */
[----:B------:R-:W-:Y:S01]  /*152c0*/  F2FP.PACK_AB R14, R14, R132 ;  /* 0x000000840e0e723e */ /* 0x000fe200000000ff */
[----:B------:R1:W-:Y:S01]  /*152d0*/  STS [R0+0x80], R27 ;  /* 0x0000801b00007388 */ /* 0x0003e20000000800 */
[----:B------:R-:W-:Y:S02]  /*152e0*/  F2FP.PACK_AB R10, R10, R134 ;  /* 0x000000860a0a723e */ /* 0x000fe400000000ff */
[----:B------:R-:W-:Y:S01]  /*152f0*/  ISETP.NE.U32.AND P0, PT, RZ, c[0x0][0x500], PT ;  /* 0x00014000ff007a0c */ /* 0x000fe20003f05070 */
[----:B------:R-:W-:Y:S01]  /*15300*/  STS [R0+0x480], R74 ;  /* 0x0004804a00007388 */ /* 0x000fe20000000800 */
[----:B------:R-:W-:-:S02]  /*15310*/  ISETP.NE.U32.AND P1, PT, RZ, c[0x0][0x508], PT ;  /* 0x00014200ff007a0c */ /* 0x000fc40003f25070 */
[----:B------:R-:W-:Y:S01]  /*15320*/  ISETP.NE.AND.EX P0, PT, RZ, c[0x0][0x504], PT, P0 ;  /* 0x00014100ff007a0c */ /* 0x000fe20003f05300 */
[----:B------:R3:W-:Y:S01]  /*15330*/  STS [R2], R8 ;  /* 0x0000000802007388 */ /* 0x0007e20000000800 */
[----:B------:R-:W-:-:S03]  /*15340*/  ISETP.NE.AND.EX P1, PT, RZ, c[0x0][0x50c], PT, P1 ;  /* 0x00014300ff007a0c */ /* 0x000fc60003f25310 */
[----:B------:R-:W-:Y:S04]  /*15350*/  STS [R2+0x400], R78 ;  /* 0x0004004e02007388 */ /* 0x000fe80000000800 */
[----:B------:R4:W-:Y:S04]  /*15360*/  STS [R3+0x80], R5 ;  /* 0x0000800503007388 */ /* 0x0009e80000000800 */
[----:B------:R-:W-:Y:S04]  /*15370*/  STS [R3+0x480], R82 ;  /* 0x0004805203007388 */ /* 0x000fe80000000800 */
[----:B------:R4:W-:Y:S01]  /*15380*/  STS [R4], R6 ;  /* 0x0000000604007388 */ /* 0x0009e20000000800 */
[----:B-1----:R-:W-:-:S03]  /*15390*/  IMAD.MOV.U32 R27, RZ, RZ, 0x40 ;  /* 0x00000040ff1b7424 */ /* 0x002fc600078e00ff */
[----:B------:R-:W-:Y:S02]  /*153a0*/  STS [R4+0x400], R86 ;  /* 0x0004005604007388 */ /* 0x000fe40000000800 */
[----:B---3--:R-:W-:-:S05]  /*153b0*/  SEL R8, R27, 0xffffffc0, !P2 ;  /* 0xffffffc01b087807 */ /* 0x008fca0005000000 */
[----:B----4-:R-:W-:-:S05]  /*153c0*/  IMAD.IADD R5, R0, 0x1, R8 ;  /* 0x0000000100057824 */ /* 0x010fca00078e0208 */
[----:B------:R1:W-:Y:S01]  /*153d0*/  STS [R5+0x80], R7 ;  /* 0x0000800705007388 */ /* 0x0003e20000000800 */
[----:B------:R-:W-:-:S03]  /*153e0*/  IMAD.IADD R6, R8, 0x1, R2 ;  /* 0x0000000108067824 */ /* 0x000fc600078e0202 */
[----:B------:R-:W-:Y:S04]  /*153f0*/  STS [R5+0x480], R90 ;  /* 0x0004805a05007388 */ /* 0x000fe80000000800 */
[----:B------:R-:W-:Y:S04]  /*15400*/  STS [R6], R26 ;  /* 0x0000001a06007388 */ /* 0x000fe80000000800 */
[----:B------:R-:W-:Y:S01]  /*15410*/  STS [R6+0x400], R94 ;  /* 0x0004005e06007388 */ /* 0x000fe20000000800 */
[----:B-1----:R-:W-:Y:S02]  /*15420*/  IMAD.IADD R7, R8, 0x1, R3 ;  /* 0x0000000108077824 */ /* 0x002fe400078e0203 */
[----:B------:R-:W-:-:S03]  /*15430*/  IMAD.IADD R8, R4, 0x1, R8 ;  /* 0x0000000104087824 */ /* 0x000fc600078e0208 */
[----:B------:R-:W-:Y:S04]  /*15440*/  STS [R7+0x80], R25 ;  /* 0x0000801907007388 */ /* 0x000fe80000000800 */
[----:B------:R-:W-:Y:S04]  /*15450*/  STS [R7+0x480], R98 ;  /* 0x0004806207007388 */ /* 0x000fe80000000800 */
[----:B------:R-:W-:Y:S04]  /*15460*/  STS [R8], R24 ;  /* 0x0000001808007388 */ /* 0x000fe80000000800 */
[----:B------:R-:W-:Y:S04]  /*15470*/  STS [R8+0x400], R102 ;  /* 0x0004006608007388 */ /* 0x000fe80000000800 */
        /* <DEDUP_REMOVED lines=9> */
[----:B------:R2:W-:Y:S01]  /*15510*/  STS [R5+0x4480], R13 ;  /* 0x0044800d05007388 */ /* 0x0005e20000000800 */
[----:B-1----:R-:W-:-:S03]  /*15520*/  IMAD.MOV.U32 R2, RZ, RZ, 0x4 ;  /* 0x00000004ff027424 */ /* 0x002fc600078e00ff */
[----:B------:R-:W-:Y:S04]  /*15530*/  STS [R6+0x4000], R12 ;  /* 0x0040000c06007388 */ /* 0x000fe80000000800 */
[----:B------:R-:W-:Y:S04]  /*15540*/  STS [R6+0x4400], R11 ;  /* 0x0044000b06007388 */ /* 0x000fe80000000800 */
[----:B------:R-:W-:Y:S04]  /*15550*/  STS [R7+0x4080], R9 ;  /* 0x0040800907007388 */ /* 0x000fe80000000800 */
[----:B------:R1:W-:Y:S04]  /*15560*/  STS [R7+0x4480], R15 ;  /* 0x0044800f07007388 */ /* 0x0003e80000000800 */
[----:B------:R3:W-:Y:S04]  /*15570*/  STS [R8+0x4000], R14 ;  /* 0x0040000e08007388 */ /* 0x0007e80000000800 */
[----:B------:R3:W-:Y:S01]  /*15580*/  STS [R8+0x4400], R10 ;  /* 0x0044000a08007388 */ /* 0x0007e20000000800 */
[----:B--2---:R-:W-:-:S03]  /*15590*/  IMAD.WIDE R4, R35, R2, c[0x0][0x500] ;  /* 0x0001400023047625 */ /* 0x004fc600078e0202 */
[----:B------:R-:W-:Y:S06]  /*155a0*/  BAR.SYNC.DEFER_BLOCKING 0x1, 0x100 ;  /* 0x0044000000007b1d */ /* 0x000fec0000010000 */
[----:B------:R-:W2:Y:S01]  /*155b0*/  @P0 LDG.E R0, [R4.64] ;  /* 0x0000000404000981 */ /* 0x000ea2000c1e1900 */
[----:B-1----:R-:W-:Y:S02]  /*155c0*/  IMAD.MOV.U32 R15, RZ, RZ, c[0x0][0x388] ;  /* 0x0000e200ff0f7624 */ /* 0x002fe400078e00ff */
[----:B------:R-:W-:-:S05]  /*155d0*/  @P1 IMAD.WIDE R2, R35, R2, c[0x0][0x508] ;  /* 0x0001420023021625 */ /* 0x000fca00078e0202 */
[----:B------:R1:W5:Y:S02]  /*155e0*/  @P1 LDG.E R15, [R2.64] ;  /* 0x00000004020f1981 */ /* 0x000364000c1e1900 */
[----:B-1----:R-:W-:Y:S02]  /*155f0*/  CS2R R2, SRZ ;  /* 0x0000000000027805 */ /* 0x002fe4000001ff00 */
[--C-:B--2---:R-:W-:Y:S01]  /*15600*/  @P0 SHF.R.S32.HI R3, RZ, 0x1f, R0.reuse ;  /* 0x0000001fff030819 */ /* 0x104fe20000011400 */
[----:B------:R-:W-:Y:S01]  /*15610*/  @P0 IMAD.MOV.U32 R2, RZ, RZ, R0 ;  /* 0x000000ffff020224 */ /* 0x000fe200078e0000 */
[----:B------:R-:W-:Y:S05]  /*15620*/  @P1 BRA `(.L_x_136) ;  /* 0x0000004000001947 */ /* 0x000fea0003800000 */
[----:B---3--:R-:W-:Y:S05]  /*15630*/  @!P0 BRA `(.L_x_136) ;  /* 0x0000003000008947 */ /* 0x008fea0003800000 */
[----:B------:R1:W2:Y:S04]  /*15640*/  LDG.E R0, [R4.64] ;  /* 0x0000000404007981 */ /* 0x0002a8000c1e1900 */
[----:B-1----:R-:W2:Y:S02]  /*15650*/  LDG.E R4, [R4.64+0x4] ;  /* 0x0000040404047981 */ /* 0x002ea4000c1e1900 */
[----:B--2--5:R-:W-:-:S02]  /*15660*/  IADD3 R15, -R0, R4, RZ ;  /* 0x00000004000f7210 */ /* 0x024fc40007ffe1ff */
.L_x_136:
[----:B---3--:R-:W-:Y:S01]  /*15670*/  LOP3.LUT R0, R29, 0xffffffe0, RZ, 0xc0, !PT ;  /* 0xffffffe01d007812 */ /* 0x008fe200078ec0ff */
[----:B------:R-:W1:Y:S01]  /*15680*/  S2R R19, SR_CTAID.X ;  /* 0x0000000000137919 */ /* 0x000e620000002500 */
[----:B------:R-:W-:Y:S01]  /*15690*/  SHF.R.S32.HI R4, RZ, 0x1f, R28 ;  /* 0x0000001fff047819 */ /* 0x000fe2000001141c */
[----:B------:R-:W-:Y:S01]  /*156a0*/  IMAD.MOV.U32 R8, RZ, RZ, c[0x0][0x4e8] ;  /* 0x00013a00ff087624 */ /* 0x000fe200078e00ff */
[----:B------:R-:W-:Y:S01]  /*156b0*/  LEA.HI R5, R22, R22, RZ, 0x1 ;  /* 0x0000001616057211 */ /* 0x000fe200078f08ff */
[----:B------:R-:W-:Y:S01]  /*156c0*/  IMAD.IADD R0, R32, 0x1, -R0 ;  /* 0x0000000120007824 */ /* 0x000fe200078e0a00 */
[----:B------:R-:W-:Y:S01]  /*156d0*/  LEA.HI R4, R4, R28, RZ, 0x3 ;  /* 0x0000001c04047211 */ /* 0x000fe200078f18ff */
[----:B------:R-:W-:Y:S01]  /*156e0*/  IMAD R9, R34, c[0x0][0x3e8], RZ ;  /* 0x0000fa0022097a24 */ /* 0x000fe200078e02ff */
[----:B------:R-:W-:Y:S01]  /*156f0*/  LOP3.LUT R5, R5, 0x1ffffffe, RZ, 0xc0, !PT ;  /* 0x1ffffffe05057812 */ /* 0x000fe200078ec0ff */
[----:B-----5:R-:W-:Y:S01]  /*15700*/  IMAD R15, R15, c[0x0][0x4e8], RZ ;  /* 0x00013a000f0f7a24 */ /* 0x020fe200078e02ff */
[----:B------:R-:W-:Y:S01]  /*15710*/  SHF.R.S32.HI R7, RZ, 0x1f, R0 ;  /* 0x0000001fff077819 */ /* 0x000fe20000011400 */
[----:B------:R-:W-:Y:S01]  /*15720*/  BSSY B0, `(.L_x_137) ;  /* 0x0000076000007945 */ /* 0x000fe20003800000 */
[----:B------:R-:W-:-:S02]  /*15730*/  LOP3.LUT R6, R4, 0xffffff8, RZ, 0xc0, !PT ;  /* 0x0ffffff804067812 */ /* 0x000fc400078ec0ff */
[----:B------:R-:W-:Y:S01]  /*15740*/  LEA.HI R4, R7, R0, RZ, 0x2 ;  /* 0x0000000007047211 */ /* 0x000fe200078f10ff */
[----:B------:R-:W-:Y:S01]  /*15750*/  IMAD.IADD R7, R22, 0x1, -R5 ;  /* 0x0000000116077824 */ /* 0x000fe200078e0a05 */
[----:B------:R-:W-:Y:S01]  /*15760*/  IADD3 R6, R28, -R6, RZ ;  /* 0x800000061c067210 */ /* 0x000fe20007ffe0ff */
[----:B------:R-:W-:Y:S01]  /*15770*/  IMAD.MOV.U32 R5, RZ, RZ, R3 ;  /* 0x000000ffff057224 */ /* 0x000fe200078e0003 */
[----:B------:R-:W-:Y:S02]  /*15780*/  SHF.R.S32.HI R4, RZ, 0x2, R4 ;  /* 0x00000002ff047819 */ /* 0x000fe40000011404 */
[----:B------:R-:W-:Y:S01]  /*15790*/  LOP3.LUT P2, RZ, R0, 0x3, RZ, 0xc0, !PT ;  /* 0x0000000300ff7812 */ /* 0x000fe2000784c0ff */
[----:B------:R-:W-:Y:S01]  /*157a0*/  IMAD R0, R3, c[0x0][0x3a0], RZ ;  /* 0x0000e80003007a24 */ /* 0x000fe200078e02ff */
[----:B------:R-:W-:Y:S01]  /*157b0*/  ISETP.NE.AND P1, PT, R8, 0x1, PT ;  /* 0x000000010800780c */ /* 0x000fe20003f25270 */
[----:B------:R-:W-:Y:S01]  /*157c0*/  IMAD R17, R6, 0x10, R4 ;  /* 0x0000001006117824 */ /* 0x000fe200078e0204 */
[----:B------:R-:W-:Y:S01]  /*157d0*/  MOV R4, R2 ;  /* 0x0000000200047202 */ /* 0x000fe20000000f00 */
[----:B------:R-:W-:Y:S01]  /*157e0*/  IMAD R6, R2, c[0x0][0x3a4], R0 ;  /* 0x0000e90002067a24 */ /* 0x000fe200078e0200 */
[----:B------:R-:W-:Y:S01]  /*157f0*/  LEA.HI R16, R33, R32, RZ, 0x3 ;  /* 0x0000002021107211 */ /* 0x000fe200078f18ff */
[----:B------:R-:W-:Y:S01]  /*15800*/  IMAD R8, R34, c[0x0][0x490], RZ ;  /* 0x0001240022087a24 */ /* 0x000fe200078e02ff */
[----:B------:R-:W-:Y:S01]  /*15810*/  SEL R14, R35, RZ, !P0 ;  /* 0x000000ff230e7207 */ /* 0x000fe20004000000 */
[----:B------:R-:W-:Y:S01]  /*15820*/  IMAD R0, R7, 0x8, R17 ;  /* 0x0000000807007824 */ /* 0x000fe200078e0211 */
[----:B------:R-:W-:Y:S01]  /*15830*/  LOP3.LUT R12, R16, 0xfffffff8, RZ, 0xc0, !PT ;  /* 0xfffffff8100c7812 */ /* 0x000fe200078ec0ff */
[----:B------:R-:W-:Y:S01]  /*15840*/  IMAD.WIDE.U32 R10, R44, c[0x0][0x490], R4 ;  /* 0x000124002c0a7a25 */ /* 0x000fe200078e0004 */
[----:B------:R-:W-:-:S02]  /*15850*/  SHF.R.S32.HI R16, RZ, 0x3, R16 ;  /* 0x00000003ff107819 */ /* 0x000fc40000011410 */
[----:B------:R-:W-:Y:S01]  /*15860*/  LEA.HI R18, R33, R32, RZ, 0x6 ;  /* 0x0000002021127211 */ /* 0x000fe200078f30ff */
[----:B------:R-:W-:Y:S02]  /*15870*/  IMAD R4, R44, c[0x0][0x494], R8 ;  /* 0x000125002c047a24 */ /* 0x000fe400078e0208 */
[----:B-1----:R-:W-:Y:S02]  /*15880*/  IMAD R8, R19, 0x80, R0 ;  /* 0x0000008013087824 */ /* 0x002fe400078e0200 */
[----:B------:R-:W-:Y:S01]  /*15890*/  IMAD.WIDE.U32 R2, R2, c[0x0][0x3a0], RZ ;  /* 0x0000e80002027a25 */ /* 0x000fe200078e00ff */
[----:B------:R-:W-:-:S03]  /*158a0*/  IADD3 R5, R11, R4, RZ ;  /* 0x000000040b057210 */ /* 0x000fc60007ffe0ff */
[----:B------:R-:W-:Y:S01]  /*158b0*/  IMAD R7, R44, c[0x0][0x3ec], R9 ;  /* 0x0000fb002c077a24 */ /* 0x000fe200078e0209 */
[----:B------:R-:W-:Y:S01]  /*158c0*/  IADD3 R3, R3, R6, RZ ;  /* 0x0000000603037210 */ /* 0x000fe20007ffe0ff */
[----:B------:R-:W-:Y:S01]  /*158d0*/  @P1 IMAD.HI.U32 R9, R8, c[0x0][0x4ec], RZ ;  /* 0x00013b0008091a27 */ /* 0x000fe200078e00ff */
[----:B------:R-:W-:-:S03]  /*158e0*/  SHF.R.S32.HI R6, RZ, 0x1f, R35 ;  /* 0x0000001fff067819 */ /* 0x000fc60000011423 */
[----:B------:R-:W-:Y:S01]  /*158f0*/  IMAD.MOV.U32 R0, RZ, RZ, R8 ;  /* 0x000000ffff007224 */ /* 0x000fe200078e0008 */
[----:B------:R-:W-:Y:S01]  /*15900*/  @P1 SHF.R.U32.HI R0, RZ, c[0x0][0x4f0], R9 ;  /* 0x00013c00ff001a19 */ /* 0x000fe20000011609 */
[----:B------:R-:W-:Y:S01]  /*15910*/  IMAD.WIDE.U32 R2, R44, c[0x0][0x3e8], R2 ;  /* 0x0000fa002c027a25 */ /* 0x000fe200078e0002 */
[----:B------:R-:W-:-:S03]  /*15920*/  SEL R11, R6, RZ, !P0 ;  /* 0x000000ff060b7207 */ /* 0x000fc60004000000 */
[----:B------:R-:W-:Y:S01]  /*15930*/  IMAD.MOV.U32 R4, RZ, RZ, R10 ;  /* 0x000000ffff047224 */ /* 0x000fe200078e000a */
[----:B------:R-:W-:Y:S01]  /*15940*/  IADD3 R7, R3, R7, RZ ;  /* 0x0000000703077210 */ /* 0x000fe20007ffe0ff */
[----:B------:R-:W-:Y:S01]  /*15950*/  IMAD.MOV R10, RZ, RZ, -R0 ;  /* 0x000000ffff0a7224 */ /* 0x000fe200078e0a00 */
[----:B------:R-:W-:Y:S01]  /*15960*/  MOV R6, R2 ;  /* 0x0000000200067202 */ /* 0x000fe20000000f00 */
[----:B------:R-:W-:-:S04]  /*15970*/  IMAD.WIDE.U32 R2, R14, c[0x0][0x498], R4 ;  /* 0x000126000e027a25 */ /* 0x000fc800078e0004 */
[----:B------:R-:W-:Y:S01]  /*15980*/  IMAD.IADD R12, R32, 0x1, -R12 ;  /* 0x00000001200c7824 */ /* 0x000fe200078e0a0c */
[----:B------:R-:W-:Y:S01]  /*15990*/  IADD3 R2, P0, R0, R2, RZ ;  /* 0x0000000200027210 */ /* 0x000fe20007f1e0ff */
[----:B------:R-:W-:Y:S02]  /*159a0*/  IMAD R9, R11, c[0x0][0x498], RZ ;  /* 0x000126000b097a24 */ /* 0x000fe400078e02ff */
[----:B------:R-:W-:Y:S01]  /*159b0*/  IMAD R5, R10, c[0x0][0x4e8], R8 ;  /* 0x00013a000a057a24 */ /* 0x000fe200078e0208 */
[----:B------:R-:W-:Y:S01]  /*159c0*/  SHF.R.S32.HI R8, RZ, 0x1f, R0 ;  /* 0x0000001fff087819 */ /* 0x000fe20000011400 */
[----:B------:R-:W-:Y:S02]  /*159d0*/  IMAD R13, R12, 0x20, R16 ;  /* 0x000000200c0d7824 */ /* 0x000fe400078e0210 */
[----:B------:R-:W-:Y:S01]  /*159e0*/  IMAD R9, R14, c[0x0][0x49c], R9 ;  /* 0x000127000e097a24 */ /* 0x000fe200078e0209 */
[----:B------:R-:W-:Y:S01]  /*159f0*/  SHF.R.S32.HI R10, RZ, 0x1f, R5 ;  /* 0x0000001fff0a7819 */ /* 0x000fe20000011405 */
[----:B------:R-:W-:-:S02]  /*15a00*/  IMAD R13, R19, 0x80, R13 ;  /* 0x00000080130d7824 */ /* 0x000fc400078e020d */
[----:B------:R-:W-:Y:S01]  /*15a10*/  IMAD.SHL.U32 R12, R12, 0x8, RZ ;  /* 0x000000080c0c7824 */ /* 0x000fe200078e00ff */
[----:B------:R-:W-:Y:S01]  /*15a20*/  IADD3.X R3, R8, R3, R9, P0, !PT ;  /* 0x0000000308037210 */ /* 0x000fe200007fe409 */
[----:B------:R-:W-:Y:S01]  /*15a30*/  IMAD R9, R10, c[0x0][0x488], RZ ;  /* 0x000122000a097a24 */ /* 0x000fe200078e02ff */
[----:B------:R-:W-:Y:S01]  /*15a40*/  SHF.L.U32 R8, R16, 0x6, RZ ;  /* 0x0000000610087819 */ /* 0x000fe200000006ff */
[----:B------:R-:W-:-:S04]  /*15a50*/  @P1 IMAD.HI.U32 R4, R13, c[0x0][0x4ec], RZ ;  /* 0x00013b000d041a27 */ /* 0x000fc800078e00ff */
[----:B------:R-:W-:-:S04]  /*15a60*/  IMAD.WIDE.U32 R2, R5, c[0x0][0x488], R2 ;  /* 0x0001220005027a25 */ /* 0x000fc800078e0002 */
[----:B------:R-:W-:Y:S02]  /*15a70*/  IMAD R9, R5, c[0x0][0x48c], R9 ;  /* 0x0001230005097a24 */ /* 0x000fe400078e0209 */
[----:B------:R-:W-:Y:S01]  /*15a80*/  IMAD.MOV.U32 R0, RZ, RZ, R13 ;  /* 0x000000ffff007224 */ /* 0x000fe200078e000d */
[----:B------:R-:W-:Y:S01]  /*15a90*/  @P1 SHF.R.U32.HI R0, RZ, c[0x0][0x4f0], R4 ;  /* 0x00013c00ff001a19 */ /* 0x000fe20000011604 */
[----:B------:R-:W-:Y:S01]  /*15aa0*/  IMAD.IADD R9, R3, 0x1, R9 ;  /* 0x0000000103097824 */ /* 0x000fe200078e0209 */
[----:B------:R-:W-:Y:S01]  /*15ab0*/  LOP3.LUT R4, R8, 0x1c0, RZ, 0xc0, !PT ;  /* 0x000001c008047812 */ /* 0x000fe200078ec0ff */
[----:B------:R-:W-:Y:S01]  /*15ac0*/  IMAD R5, R11, c[0x0][0x3f0], RZ ;  /* 0x0000fc000b057a24 */ /* 0x000fe200078e02ff */
[----:B------:R-:W-:Y:S02]  /*15ad0*/  LEA R8, P0, R2, c[0x0][0x450], 0x2 ;  /* 0x0001140002087a11 */ /* 0x000fe400078010ff */
[----:B------:R-:W-:Y:S01]  /*15ae0*/  LOP3.LUT R11, R4, 0x38, R12, 0xf8, !PT ;  /* 0x00000038040b7812 */ /* 0x000fe200078ef80c */
[C---:B------:R-:W-:Y:S01]  /*15af0*/  IMAD R3, R14.reuse, c[0x0][0x3f4], R5 ;  /* 0x0000fd000e037a24 */ /* 0x040fe200078e0205 */
[----:B------:R-:W-:Y:S01]  /*15b00*/  SHF.R.U32.HI R10, RZ, 0x3, R4 ;  /* 0x00000003ff0a7819 */ /* 0x000fe20000011604 */
[----:B------:R-:W-:Y:S01]  /*15b10*/  IMAD.WIDE.U32 R4, R14, c[0x0][0x3f0], R6 ;  /* 0x0000fc000e047a25 */ /* 0x000fe200078e0006 */
[----:B------:R-:W-:-:S02]  /*15b20*/  LEA.HI.X R2, R2, c[0x0][0x454], R9, 0x2, P0 ;  /* 0x0001150002027a11 */ /* 0x000fc400000f1409 */
[----:B------:R-:W-:Y:S01]  /*15b30*/  LOP3.LUT R14, R11, R10, RZ, 0x3c, !PT ;  /* 0x0000000a0b0e7212 */ /* 0x000fe200078e3cff */
[----:B------:R-:W-:Y:S01]  /*15b40*/  IMAD.IADD R3, R5, 0x1, R3 ;  /* 0x0000000105037824 */ /* 0x000fe200078e0203 */
[----:B------:R-:W-:Y:S01]  /*15b50*/  SHFL.IDX PT, R10, R8, RZ, 0x1c1f ;  /* 0x001c1fff080a7589 */ /* 0x000fe200000e0000 */
[----:B------:R-:W-:Y:S02]  /*15b60*/  IADD3 R6, -R0, RZ, RZ ;  /* 0x000000ff00067210 */ /* 0x000fe40007ffe1ff */
[----:B------:R-:W-:Y:S01]  /*15b70*/  SHF.R.S32.HI R7, RZ, 0x1f, R0 ;  /* 0x0000001fff077819 */ /* 0x000fe20000011400 */
[----:B------:R-:W1:Y:S01]  /*15b80*/  SHFL.IDX PT, R11, R2, RZ, 0x1c1f ;  /* 0x001c1fff020b7589 */ /* 0x000e6200000e0000 */
[----:B------:R-:W-:Y:S01]  /*15b90*/  LEA R5, R19, R17, 0x7 ;  /* 0x0000001113057211 */ /* 0x000fe200078e38ff */
[----:B------:R-:W-:Y:S02]  /*15ba0*/  IMAD R6, R6, c[0x0][0x4e8], R13 ;  /* 0x00013a0006067a24 */ /* 0x000fe400078e020d */
[----:B------:R-:W-:Y:S01]  /*15bb0*/  SHFL.IDX PT, R8, R8, 0x1, 0x1c1f ;  /* 0x003c1f0008087f89 */ /* 0x000fe200000e0000 */
[----:B------:R-:W-:Y:S01]  /*15bc0*/  IMAD R7, R7, c[0x0][0x3e0], RZ ;  /* 0x0000f80007077a24 */ /* 0x000fe200078e02ff */
[----:B------:R-:W-:-:S02]  /*15bd0*/  ISETP.GE.OR P1, PT, R5, R15, P2 ;  /* 0x0000000f0500720c */ /* 0x000fc40001726670 */
[----:B------:R2:W3:Y:S01]  /*15be0*/  SHFL.IDX PT, R9, R2, 0x1, 0x1c1f ;  /* 0x003c1f0002097f89 */ /* 0x0004e200000e0000 */
[----:B------:R-:W-:-:S10]  /*15bf0*/  IMAD R7, R0, c[0x0][0x3e4], R7 ;  /* 0x0000f90000077a24 */ /* 0x000fd400078e0207 */
[----:B-1----:R1:W-:Y:S01]  /*15c00*/  @!P1 ST.E [R10.64], R30 ;  /* 0x0000001e0a009985 */ /* 0x0023e2000c101904 */
[----:B--2---:R-:W-:Y:S01]  /*15c10*/  IMAD.MOV.U32 R2, RZ, RZ, R4 ;  /* 0x000000ffff027224 */ /* 0x004fe200078e0004 */
[----:B------:R-:W-:-:S03]  /*15c20*/  IADD3 R4, R5, 0x8, RZ ;  /* 0x0000000805047810 */ /* 0x000fc60007ffe0ff */
[----:B------:R-:W-:Y:S01]  /*15c30*/  IMAD.WIDE.U32 R2, R0, c[0x0][0x3e0], R2 ;  /* 0x0000f80000027a25 */ /* 0x000fe200078e0002 */
[----:B------:R-:W-:Y:S02]  /*15c40*/  SHF.R.S32.HI R0, RZ, 0x1f, R6 ;  /* 0x0000001fff007819 */ /* 0x000fe40000011406 */
[----:B------:R-:W-:Y:S01]  /*15c50*/  ISETP.GE.OR P0, PT, R4, R15, P2 ;  /* 0x0000000f0400720c */ /* 0x000fe20001706670 */
[----:B------:R-:W-:Y:S01]  /*15c60*/  IMAD.IADD R3, R3, 0x1, R7 ;  /* 0x0000000103037824 */ /* 0x000fe200078e0207 */
[----:B------:R-:W-:Y:S01]  /*15c70*/  SHF.L.U32 R4, R18, 0x3, RZ ;  /* 0x0000000312047819 */ /* 0x000fe200000006ff */
[----:B------:R-:W-:Y:S01]  /*15c80*/  IMAD R0, R0, c[0x0][0x3d8], RZ ;  /* 0x0000f60000007a24 */ /* 0x000fe200078e02ff */
[----:B------:R-:W-:Y:S01]  /*15c90*/  LEA R7, R19, R16, 0x7 ;  /* 0x0000001013077211 */ /* 0x000fe200078e38ff */
[----:B------:R-:W-:Y:S01]  /*15ca0*/  IMAD.WIDE.U32 R2, R6, c[0x0][0x3d8], R2 ;  /* 0x0000f60006027a25 */ /* 0x000fe200078e0002 */
[----:B------:R-:W-:-:S03]  /*15cb0*/  LOP3.LUT R5, R14, 0x7ffffe00, R4, 0xf8, !PT ;  /* 0x7ffffe000e057812 */ /* 0x000fc600078ef804 */
[----:B------:R-:W-:Y:S01]  /*15cc0*/  IMAD R4, R6, c[0x0][0x3dc], R0 ;  /* 0x0000f70006047a24 */ /* 0x000fe200078e0200 */
[----:B------:R-:W-:Y:S02]  /*15cd0*/  SHF.L.U32 R0, R5, 0x1, RZ ;  /* 0x0000000105007819 */ /* 0x000fe400000006ff */
[----:B------:R-:W-:Y:S01]  /*15ce0*/  IADD3 R6, R12, 0x40, RZ ;  /* 0x000000400c067810 */ /* 0x000fe20007ffe0ff */
[----:B---3--:R1:W-:Y:S01]  /*15cf0*/  @!P0 ST.E [R8.64], R31 ;  /* 0x0000001f08008985 */ /* 0x0083e2000c101904 */
[----:B------:R-:W-:Y:S01]  /*15d00*/  IMAD.IADD R3, R3, 0x1, R4 ;  /* 0x0000000103037824 */ /* 0x000fe200078e0204 */
[C---:B------:R-:W-:Y:S02]  /*15d10*/  LEA R14, P0, R2.reuse, c[0x0][0x380], 0x1 ;  /* 0x0000e000020e7a11 */ /* 0x040fe400078008ff */
[----:B------:R1:W2:Y:S02]  /*15d20*/  LDS.128 R24, [R0+0x1080] ;  /* 0x0010800000187984 */ /* 0x0002a40000000c00 */
[----:B------:R-:W-:-:S02]  /*15d30*/  LEA.HI.X R13, R2, c[0x0][0x384], R3, 0x1, P0 ;  /* 0x0000e100020d7a11 */ /* 0x000fc400000f0c03 */
[----:B------:R1:W3:Y:S01]  /*15d40*/  LDS.128 R32, [R0+0x2080] ;  /* 0x0020800000207984 */ /* 0x0002e20000000c00 */
[----:B------:R-:W-:-:S03]  /*15d50*/  ISETP.GE.AND P0, PT, R7, R15, PT ;  /* 0x0000000f0700720c */ /* 0x000fc60003f06270 */
[----:B------:R1:W4:Y:S04]  /*15d60*/  LDS.128 R36, [R0+0x3080] ;  /* 0x0030800000247984 */ /* 0x0003280000000c00 */
[----:B------:R1:W1:Y:S04]  /*15d70*/  LDS.128 R20, [R0+0x5080] ;  /* 0x0050800000147984 */ /* 0x0002680000000c00 */
[----:B------:R1:W1:Y:S04]  /*15d80*/  LDS.128 R28, [R0+0x6080] ;  /* 0x00608000001c7984 */ /* 0x0002680000000c00 */
[----:B------:R1:W1:Y:S04]  /*15d90*/  LDS.128 R40, [R0+0x7080] ;  /* 0x0070800000287984 */ /* 0x0002680000000c00 */
[----:B------:R1:W1:Y:S04]  /*15da0*/  SHFL.IDX PT, R2, R14, RZ, 0x181f ;  /* 0x00181fff0e027589 */ /* 0x00026800000e0000 */
[----:B------:R1:W1:Y:S01]  /*15db0*/  SHFL.IDX PT, R3, R13, RZ, 0x181f ;  /* 0x00181fff0d037589 */ /* 0x00026200000e0000 */
[----:B------:R-:W-:Y:S05]  /*15dc0*/  @P0 BRA `(.L_x_138) ;  /* 0x000000b000000947 */ /* 0x000fea0003800000 */
[----:B------:R-:W5:Y:S01]  /*15dd0*/  LDS.128 R16, [R0+0x80] ;  /* 0x0000800000107984 */ /* 0x000f620000000c00 */
[----:B------:R-:W-:-:S02]  /*15de0*/  ISETP.GE.AND P0, PT, R6, c[0x0][0x3c8], PT ;  /* 0x0000f20006007a0c */ /* 0x000fc40003f06270 */
[----:B------:R-:W-:Y:S01]  /*15df0*/  ISETP.GE.AND P1, PT, R12, c[0x0][0x3c8], PT ;  /* 0x0000f2000c007a0c */ /* 0x000fe20003f26270 */
[----:B-1----:R1:W4:-:S12]  /*15e00*/  LDS.128 R8, [R0+0x4080] ;  /* 0x0040800000087984 */ /* 0x0023180000000c00 */
[----:B------:R-:W-:Y:S01]  /*15e10*/  @!P1 IMAD.WIDE R4, R12, 0x2, R2 ;  /* 0x000000020c049825 */ /* 0x000fe200078e0202 */
[----:B-1----:R-:W-:-:S04]  /*15e20*/  @!P0 SHF.R.S32.HI R0, RZ, 0x1f, R6 ;  /* 0x0000001fff008819 */ /* 0x002fc80000011406 */
[----:B------:R-:W-:-:S04]  /*15e30*/  @!P0 LEA.HI R0, R0, R6, RZ, 0x3 ;  /* 0x0000000600008211 */ /* 0x000fc800078f18ff */
[----:B------:R-:W-:-:S05]  /*15e40*/  @!P0 LOP3.LUT R0, R0, 0xfffffff8, RZ, 0xc0, !PT ;  /* 0xfffffff800008812 */ /* 0x000fca00078ec0ff */
[----:B------:R-:W-:Y:S01]  /*15e50*/  @!P0 IMAD.WIDE R2, R0, 0x2, R2 ;  /* 0x0000000200028825 */ /* 0x000fe200078e0202 */
[----:B-----5:R1:W-:Y:S04]  /*15e60*/  @!P1 ST.E.128 [R4.64], R16 ;  /* 0x0000001004009985 */ /* 0x0203e8000c101d04 */
[----:B----4-:R1:W-:Y:S02]  /*15e70*/  @!P0 ST.E.128 [R2.64], R8 ;  /* 0x0000000802008985 */ /* 0x0103e4000c101d04 */
.L_x_138:
[----:B------:R-:W-:Y:S05]  /*15e80*/  BSYNC B0 ;  /* 0x0000000000007941 */ /* 0x000fea0003800000 */
.L_x_137:
[----:B-1----:R-:W-:Y:S01]  /*15e90*/  IADD3 R0, R7, 0x20, RZ ;  /* 0x0000002007007810 */ /* 0x002fe20007ffe0ff */
[----:B------:R1:W4:Y:S01]  /*15ea0*/  SHFL.IDX PT, R3, R13, 0x1, 0x181f ;  /* 0x00381f000d037f89 */ /* 0x00032200000e0000 */
        /* <DEDUP_REMOVED lines=13> */
.L_x_140:
[----:B------:R-:W-:Y:S05]  /*15f80*/  BSYNC B0 ;  /* 0x0000000000007941 */ /* 0x000fea0003800000 */
.L_x_139:
        /* <DEDUP_REMOVED lines=15> */
.L_x_142:
[----:B------:R-:W-:Y:S05]  /*16080*/  BSYNC B0 ;  /* 0x0000000000007941 */ /* 0x000fea0003800000 */
.L_x_141:
        /* <DEDUP_REMOVED lines=16> */
.L_x_135:
[----:B------:R-:W2:Y:S01]  /*16190*/  LDL R8, [R1+0x40] ;  /* 0x0000400001087983 */ /* 0x000ea20000100800 */
[----:B------:R-:W-:Y:S01]  /*161a0*/  ISETP.NE.U32.AND P1, PT, RZ, c[0x0][0x508], PT ;  /* 0x00014200ff007a0c */ /* 0x000fe20003f25070 */
[----:B------:R-:W-:Y:S01]  /*161b0*/  IMAD.MOV.U32 R2, RZ, RZ, 0x4 ;  /* 0x00000004ff027424 */ /* 0x000fe200078e00ff */
[----:B------:R-:W-:Y:S02]  /*161c0*/  ISETP.NE.U32.AND P0, PT, RZ, c[0x0][0x500], PT ;  /* 0x00014000ff007a0c */ /* 0x000fe40003f05070 */
[----:B------:R-:W-:Y:S02]  /*161d0*/  ISETP.NE.AND.EX P1, PT, RZ, c[0x0][0x50c], PT, P1 ;  /* 0x00014300ff007a0c */ /* 0x000fe40003f25310 */
[----:B------:R-:W-:Y:S01]  /*161e0*/  ISETP.NE.AND.EX P0, PT, RZ, c[0x0][0x504], PT, P0 ;  /* 0x00014100ff007a0c */ /* 0x000fe20003f05300 */
[----:B------:R-:W-:Y:S02]  /*161f0*/  IMAD.MOV.U32 R13, RZ, RZ, c[0x0][0x388] ;  /* 0x0000e200ff0d7624 */ /* 0x000fe400078e00ff */
[----:B--2---:R-:W-:-:S08]  /*16200*/  IMAD.WIDE R6, R8, R2, c[0x0][0x500] ;  /* 0x0001400008067625 */ /* 0x004fd000078e0202 */
        /* <DEDUP_REMOVED lines=8> */
[----:B------:R1:W2:Y:S04]  /*16290*/  LDG.E R0, [R6.64] ;  /* 0x0000000406007981 */ /* 0x0002a8000c1e1900 */
[----:B-1----:R-:W2:Y:S02]  /*162a0*/  LDG.E R6, [R6.64+0x4] ;  /* 0x0000040406067981 */ /* 0x002ea4000c1e1900 */
[----:B--2--5:R-:W-:-:S02]  /*162b0*/  IADD3 R13, -R0, R6, RZ ;  /* 0x00000006000d7210 */ /* 0x024fc40007ffe1ff */
.L_x_143:
        /* <DEDUP_REMOVED lines=12> */
[----:B------:R-:W-:Y:S01]  /*16380*/  MOV R0, c[0x0][0x4e8] ;  /* 0x00013a0000007a02 */ /* 0x000fe20000000f00 */
[----:B------:R-:W-:Y:S01]  /*16390*/  IMAD R6, R34, c[0x0][0x490], RZ ;  /* 0x0001240022067a24 */ /* 0x000fe200078e02ff */
[----:B------:R-:W-:Y:S01]  /*163a0*/  MOV R2, R4 ;  /* 0x0000000400027202 */ /* 0x000fe20000000f00 */
[----:B------:R-:W-:Y:S01]  /*163b0*/  IMAD.MOV.U32 R3, RZ, RZ, R5 ;  /* 0x000000ffff037224 */ /* 0x000fe200078e0005 */
[----:B------:R-:W-:Y:S01]  /*163c0*/  ISETP.NE.AND P0, PT, R0, 0x1, PT ;  /* 0x000000010000780c */ /* 0x000fe20003f05270 */
[C---:B------:R-:W-:Y:S01]  /*163d0*/  IMAD R6, R44.reuse, c[0x0][0x494], R6 ;  /* 0x000125002c067a24 */ /* 0x040fe200078e0206 */
[----:B------:R-:W-:Y:S01]  /*163e0*/  MOV R0, R8 ;  /* 0x0000000800007202 */ /* 0x000fe20000000f00 */
[----:B------:R-:W-:-:S05]  /*163f0*/  IMAD.WIDE.U32 R2, R44, c[0x0][0x490], R2 ;  /* 0x000124002c027a25 */ /* 0x000fca00078e0002 */
[----:B------:R-:W-:-:S05]  /*16400*/  IADD3 R3, R6, R3, RZ ;  /* 0x0000000306037210 */ /* 0x000fca0007ffe0ff */
[----:B------:R-:W-:-:S04]  /*16410*/  @P0 IMAD.HI.U32 R7, R8, c[0x0][0x4ec], RZ ;  /* 0x00013b0008070a27 */ /* 0x000fc800078e00ff */
[----:B------:R-:W-:Y:S01]  /*16420*/  IMAD.WIDE.U32 R2, R9, c[0x0][0x498], R2 ;  /* 0x0001260009027a25 */ /* 0x000fe200078e0002 */
[----:B------:R-:W-:-:S03]  /*16430*/  @P0 SHF.R.U32.HI R0, RZ, c[0x0][0x4f0], R7 ;  /* 0x00013c00ff000a19 */ /* 0x000fc60000011607 */
[----:B------:R-:W-:Y:S01]  /*16440*/  IMAD R7, R10, c[0x0][0x498], RZ ;  /* 0x000126000a077a24 */ /* 0x000fe200078e02ff */
[----:B------:R-:W-:Y:S01]  /*16450*/  IADD3 R2, P0, R0, R2, RZ ;  /* 0x0000000200027210 */ /* 0x000fe20007f1e0ff */
[----:B------:R-:W-:Y:S02]  /*16460*/  IMAD.MOV R6, RZ, RZ, -R0 ;  /* 0x000000ffff067224 */ /* 0x000fe400078e0a00 */
[----:B------:R-:W-:Y:S02]  /*16470*/  IMAD R7, R9, c[0x0][0x49c], R7 ;  /* 0x0001270009077a24 */ /* 0x000fe400078e0207 */
[----:B------:R-:W-:Y:S01]  /*16480*/  IMAD R6, R6, c[0x0][0x4e8], R8 ;  /* 0x00013a0006067a24 */ /* 0x000fe200078e0208 */
[----:B------:R-:W-:-:S04]  /*16490*/  SHF.R.S32.HI R8, RZ, 0x1f, R0 ;  /* 0x0000001fff087819 */ /* 0x000fc80000011400 */
[----:B------:R-:W-:Y:S02]  /*164a0*/  SHF.R.S32.HI R0, RZ, 0x1f, R6 ;  /* 0x0000001fff007819 */ /* 0x000fe40000011406 */
[----:B------:R-:W-:-:S03]  /*164b0*/  IADD3.X R3, R8, R3, R7, P0, !PT ;  /* 0x0000000308037210 */ /* 0x000fc600007fe407 */
[----:B------:R-:W-:Y:S02]  /*164c0*/  IMAD R0, R0, c[0x0][0x488], RZ ;  /* 0x0001220000007a24 */ /* 0x000fe400078e02ff */
[----:B------:R-:W-:-:S04]  /*164d0*/  IMAD.WIDE.U32 R2, R6, c[0x0][0x488], R2 ;  /* 0x0001220006027a25 */ /* 0x000fc800078e0002 */
[----:B------:R-:W-:Y:S01]  /*164e0*/  IMAD R0, R6, c[0x0][0x48c], R0 ;  /* 0x0001230006007a24 */ /* 0x000fe200078e0200 */
[----:B------:R-:W-:-:S04]  /*164f0*/  LEA R6, P0, R2, c[0x0][0x450], 0x2 ;  /* 0x0001140002067a11 */ /* 0x000fc800078010ff */
[----:B------:R-:W-:-:S04]  /*16500*/  IADD3 R0, R3, R0, RZ ;  /* 0x0000000003007210 */ /* 0x000fc80007ffe0ff */
[----:B------:R-:W-:Y:S02]  /*16510*/  LEA.HI.X R7, R2, c[0x0][0x454], R0, 0x2, P0 ;  /* 0x0001150002077a11 */ /* 0x000fe400000f1400 */
[----:B------:R-:W-:-:S05]  /*16520*/  MOV R0, 0xff800000 ;  /* 0xff80000000007802 */ /* 0x000fca0000000f00 */
[----:B------:R1:W-:Y:S02]  /*16530*/  STG.E [R6.64], R0 ;  /* 0x0000000006007986 */ /* 0x0003e4000c101904 */
.L_x_145:
[----:B------:R-:W-:Y:S05]  /*16540*/  BSYNC B0 ;  /* 0x0000000000007941 */ /* 0x000fea0003800000 */
.L_x_144:
[----:B------:R-:W2:Y:S01]  /*16550*/  S2R R14, SR_CTAID.X ;  /* 0x00000000000e7919 */ /* 0x000ea20000002500 */
[----:B-1----:R-:W-:Y:S01]  /*16560*/  IMAD R0, R5, c[0x0][0x3a0], RZ ;  /* 0x0000e80005007a24 */ /* 0x002fe200078e02ff */
[----:B------:R-:W-:Y:S01]  /*16570*/  SHF.R.S32.HI R5, RZ, 0x1f, R12 ;  /* 0x0000001fff057819 */ /* 0x000fe2000001140c */
[C---:B------:R-:W-:Y:S01]  /*16580*/  IMAD.WIDE.U32 R2, R4.reuse, c[0x0][0x3a0], RZ ;  /* 0x0000e80004027a25 */ /* 0x040fe200078e00ff */
[----:B------:R-:W-:Y:S01]  /*16590*/  MOV R6, c[0x0][0x4e8] ;  /* 0x00013a0000067a02 */ /* 0x000fe20000000f00 */
[----:B------:R-:W-:Y:S01]  /*165a0*/  BSSY B0, `(.L_x_146) ;  /* 0x0000034000007945 */ /* 0x000fe20003800000 */
[-C--:B------:R-:W-:Y:S01]  /*165b0*/  LEA.HI R5, R5, R12.reuse, RZ, 0x3 ;  /* 0x0000000c05057211 */ /* 0x080fe200078f18ff */
[----:B------:R-:W-:Y:S01]  /*165c0*/  IMAD R0, R4, c[0x0][0x3a4], R0 ;  /* 0x0000e90004007a24 */ /* 0x000fe200078e0200 */
[----:B------:R-:W-:Y:S01]  /*165d0*/  ISETP.NE.AND P0, PT, R6, 0x1, PT ;  /* 0x000000010600780c */ /* 0x000fe20003f05270 */
[----:B------:R-:W-:Y:S01]  /*165e0*/  IMAD R6, R10, c[0x0][0x3f0], RZ ;  /* 0x0000fc000a067a24 */ /* 0x000fe200078e02ff */
[----:B------:R-:W-:Y:S01]  /*165f0*/  LOP3.LUT R4, R5, 0xfffffff8, RZ, 0xc0, !PT ;  /* 0xfffffff805047812 */ /* 0x000fe200078ec0ff */
[----:B-----5:R-:W-:Y:S01]  /*16600*/  IMAD R10, R13, c[0x0][0x4e8], RZ ;  /* 0x00013a000d0a7a24 */ /* 0x020fe200078e02ff */
[----:B------:R-:W-:Y:S01]  /*16610*/  SHF.R.S32.HI R8, RZ, 0x3, R5 ;  /* 0x00000003ff087819 */ /* 0x000fe20000011405 */
[----:B------:R-:W-:Y:S01]  /*16620*/  IMAD R7, R9, c[0x0][0x3f4], R6 ;  /* 0x0000fd0009077a24 */ /* 0x000fe200078e0206 */
[----:B------:R-:W-:-:S02]  /*16630*/  IADD3 R12, -R4, R12, RZ ;  /* 0x0000000c040c7210 */ /* 0x000fc40007ffe1ff */
[----:B------:R-:W-:Y:S01]  /*16640*/  IADD3 R3, R3, R0, RZ ;  /* 0x0000000003037210 */ /* 0x000fe20007ffe0ff */
[----:B------:R-:W-:Y:S02]  /*16650*/  IMAD R0, R34, c[0x0][0x3e8], RZ ;  /* 0x0000fa0022007a24 */ /* 0x000fe400078e02ff */
[----:B------:R-:W-:Y:S02]  /*16660*/  IMAD R4, R12, 0x20, R8 ;  /* 0x000000200c047824 */ /* 0x000fe400078e0208 */
[C---:B------:R-:W-:Y:S02]  /*16670*/  IMAD R0, R44.reuse, c[0x0][0x3ec], R0 ;  /* 0x0000fb002c007a24 */ /* 0x040fe400078e0200 */
[----:B------:R-:W-:Y:S01]  /*16680*/  IMAD.WIDE.U32 R2, R44, c[0x0][0x3e8], R2 ;  /* 0x0000fa002c027a25 */ /* 0x000fe200078e0002 */
[C---:B--2---:R-:W-:Y:S02]  /*16690*/  LEA R4, R14.reuse, R4, 0x7 ;  /* 0x000000040e047211 */ /* 0x044fe400078e38ff */
[----:B------:R-:W-:-:S02]  /*166a0*/  LEA R8, R14, R8, 0x7 ;  /* 0x000000080e087211 */ /* 0x000fc400078e38ff */
[----:B------:R-:W-:Y:S01]  /*166b0*/  IADD3 R3, R0, R3, RZ ;  /* 0x0000000300037210 */ /* 0x000fe20007ffe0ff */
[----:B------:R-:W-:-:S04]  /*166c0*/  @P0 IMAD.HI.U32 R5, R4, c[0x0][0x4ec], RZ ;  /* 0x00013b0004050a27 */ /* 0x000fc800078e00ff */
[----:B------:R-:W-:Y:S01]  /*166d0*/  IMAD.MOV.U32 R0, RZ, RZ, R4 ;  /* 0x000000ffff007224 */ /* 0x000fe200078e0004 */
[----:B------:R-:W-:Y:S01]  /*166e0*/  @P0 SHF.R.U32.HI R0, RZ, c[0x0][0x4f0], R5 ;  /* 0x00013c00ff000a19 */ /* 0x000fe20000011605 */
[----:B------:R-:W-:-:S03]  /*166f0*/  IMAD.WIDE.U32 R2, R9, c[0x0][0x3f0], R2 ;  /* 0x0000fc0009027a25 */ /* 0x000fc600078e0002 */
[----:B------:R-:W-:Y:S02]  /*16700*/  IADD3 R5, -R0, RZ, RZ ;  /* 0x000000ff00057210 */ /* 0x000fe40007ffe1ff */
[----:B------:R-:W-:Y:S02]  /*16710*/  SHF.R.S32.HI R6, RZ, 0x1f, R0 ;  /* 0x0000001fff067819 */ /* 0x000fe40000011400 */
[----:B------:R-:W-:Y:S01]  /*16720*/  IADD3 R3, R3, R7, RZ ;  /* 0x0000000703037210 */ /* 0x000fe20007ffe0ff */
[----:B------:R-:W-:Y:S02]  /*16730*/  IMAD R5, R5, c[0x0][0x4e8], R4 ;  /* 0x00013a0005057a24 */ /* 0x000fe400078e0204 */
[----:B------:R-:W-:Y:S02]  /*16740*/  IMAD R6, R6, c[0x0][0x3e0], RZ ;  /* 0x0000f80006067a24 */ /* 0x000fe400078e02ff */
[----:B------:R-:W-:Y:S01]  /*16750*/  IMAD.WIDE.U32 R2, R0, c[0x0][0x3e0], R2 ;  /* 0x0000f80000027a25 */ /* 0x000fe200078e0002 */
[----:B------:R-:W-:-:S03]  /*16760*/  SHF.R.S32.HI R4, RZ, 0x1f, R5 ;  /* 0x0000001fff047819 */ /* 0x000fc60000011405 */
[----:B------:R-:W-:-:S04]  /*16770*/  IMAD R0, R0, c[0x0][0x3e4], R6 ;  /* 0x0000f90000007a24 */ /* 0x000fc800078e0206 */
[----:B------:R-:W-:Y:S02]  /*16780*/  IMAD.IADD R3, R3, 0x1, R0 ;  /* 0x0000000103037824 */ /* 0x000fe400078e0200 */
[----:B------:R-:W-:Y:S02]  /*16790*/  IMAD R0, R4, c[0x0][0x3d8], RZ ;  /* 0x0000f60004007a24 */ /* 0x000fe400078e02ff */
[----:B------:R-:W-:-:S04]  /*167a0*/  IMAD.WIDE.U32 R2, R5, c[0x0][0x3d8], R2 ;  /* 0x0000f60005027a25 */ /* 0x000fc800078e0002 */
[----:B------:R-:W-:Y:S01]  /*167b0*/  IMAD R0, R5, c[0x0][0x3dc], R0 ;  /* 0x0000f70005007a24 */ /* 0x000fe200078e0200 */
[----:B------:R-:W-:-:S04]  /*167c0*/  LEA R11, P0, R2, c[0x0][0x380], 0x1 ;  /* 0x0000e000020b7a11 */ /* 0x000fc800078008ff */
[----:B------:R-:W-:-:S04]  /*167d0*/  IADD3 R0, R3, R0, RZ ;  /* 0x0000000003007210 */ /* 0x000fc80007ffe0ff */
[----:B------:R-:W-:Y:S02]  /*167e0*/  LEA.HI.X R9, R2, c[0x0][0x384], R0, 0x1, P0 ;  /* 0x0000e10002097a11 */ /* 0x000fe400000f0c00 */
[----:B------:R-:W-:Y:S01]  /*167f0*/  ISETP.GE.AND P0, PT, R8, R10, PT ;  /* 0x0000000a0800720c */ /* 0x000fe20003f06270 */
[----:B------:R1:W2:Y:S01]  /*16800*/  SHFL.IDX PT, R2, R11, RZ, 0x181f ;  /* 0x00181fff0b027589 */ /* 0x0002a200000e0000 */
[----:B------:R-:W-:-:S03]  /*16810*/  SHF.L.U32 R0, R12, 0x3, RZ ;  /* 0x000000030c007819 */ /* 0x000fc600000006ff */
[----:B------:R1:W3:Y:S01]  /*16820*/  SHFL.IDX PT, R3, R9, RZ, 0x181f ;  /* 0x00181fff09037589 */ /* 0x0002e200000e0000 */
[----:B------:R-:W-:-:S07]  /*16830*/  IADD3 R7, R0, 0x40, RZ ;  /* 0x0000004000077810 */ /* 0x000fce0007ffe0ff */
[----:B------:R-:W-:Y:S05]  /*16840*/  @P0 BRA `(.L_x_147) ;  /* 0x0000009000000947 */ /* 0x000fea0003800000 */
[----:B------:R-:W-:Y:S02]  /*16850*/  ISETP.GE.AND P0, PT, R7, c[0x0][0x3c8], PT ;  /* 0x0000f20007007a0c */ /* 0x000fe40003f06270 */
[----:B------:R-:W-:-:S11]  /*16860*/  ISETP.GE.AND P1, PT, R0, c[0x0][0x3c8], PT ;  /* 0x0000f20000007a0c */ /* 0x000fd60003f26270 */
[----:B------:R-:W-:-:S04]  /*16870*/  @!P0 SHF.R.S32.HI R4, RZ, 0x1f, R7 ;  /* 0x0000001fff048819 */ /* 0x000fc80000011407 */
[----:B------:R-:W-:-:S04]  /*16880*/  @!P0 LEA.HI R4, R4, R7, RZ, 0x3 ;  /* 0x0000000704048211 */ /* 0x000fc800078f18ff */
[----:B------:R-:W-:Y:S01]  /*16890*/  @!P0 LOP3.LUT R6, R4, 0xfffffff8, RZ, 0xc0, !PT ;  /* 0xfffffff804068812 */ /* 0x000fe200078ec0ff */
[----:B--23--:R-:W-:-:S04]  /*168a0*/  @!P1 IMAD.WIDE R4, R0, 0x2, R2 ;  /* 0x0000000200049825 */ /* 0x00cfc800078e0202 */
[----:B------:R-:W-:Y:S01]  /*168b0*/  @!P0 IMAD.WIDE R2, R6, 0x2, R2 ;  /* 0x0000000206028825 */ /* 0x000fe200078e0202 */
[----:B------:R2:W-:Y:S04]  /*168c0*/  @!P1 ST.E.128 [R4.64], RZ ;  /* 0x000000ff04009985 */ /* 0x0005e8000c101d04 */
[----:B------:R2:W-:Y:S02]  /*168d0*/  @!P0 ST.E.128 [R2.64], RZ ;  /* 0x000000ff02008985 */ /* 0x0005e4000c101d04 */
.L_x_147:
[----:B------:R-:W-:Y:S05]  /*168e0*/  BSYNC B0 ;  /* 0x0000000000007941 */ /* 0x000fea0003800000 */
.L_x_146:
[----:B--2---:R-:W-:Y:S01]  /*168f0*/  IADD3 R4, R8, 0x20, RZ ;  /* 0x0000002008047810 */ /* 0x004fe20007ffe0ff */
[----:B---3--:R2:W3:Y:S01]  /*16900*/  SHFL.IDX PT, R3, R9, 0x1, 0x181f ;  /* 0x00381f0009037f89 */ /* 0x0084e200000e0000 */
[----:B------:R-:W-:Y:S02]  /*16910*/  BSSY B0, `(.L_x_148) ;  /* 0x000000d000007945 */ /* 0x000fe40003800000 */
[----:B------:R-:W-:Y:S01]  /*16920*/  ISETP.GE.AND P0, PT, R4, R10, PT ;  /* 0x0000000a0400720c */ /* 0x000fe20003f06270 */
[----:B------:R2:W4:-:S12]  /*16930*/  SHFL.IDX PT, R2, R11, 0x1, 0x181f ;  /* 0x00381f000b027f89 */ /* 0x00051800000e0000 */
[----:B------:R-:W-:Y:S05]  /*16940*/  @P0 BRA `(.L_x_149) ;  /* 0x0000009000000947 */ /* 0x000fea0003800000 */
[----:B------:R-:W-:Y:S02]  /*16950*/  ISETP.GE.AND P0, PT, R7, c[0x0][0x3c8], PT ;  /* 0x0000f20007007a0c */ /* 0x000fe40003f06270 */
[----:B------:R-:W-:-:S11]  /*16960*/  ISETP.GE.AND P1, PT, R0, c[0x0][0x3c8], PT ;  /* 0x0000f20000007a0c */ /* 0x000fd60003f26270 */
[----:B------:R-:W-:-:S04]  /*16970*/  @!P0 SHF.R.S32.HI R4, RZ, 0x1f, R7 ;  /* 0x0000001fff048819 */ /* 0x000fc80000011407 */
[----:B------:R-:W-:-:S04]  /*16980*/  @!P0 LEA.HI R4, R4, R7, RZ, 0x3 ;  /* 0x0000000704048211 */ /* 0x000fc800078f18ff */
[----:B------:R-:W-:Y:S01]  /*16990*/  @!P0 LOP3.LUT R6, R4, 0xfffffff8, RZ, 0xc0, !PT ;  /* 0xfffffff804068812 */ /* 0x000fe200078ec0ff */
[----:B---34-:R-:W-:-:S04]  /*169a0*/  @!P1 IMAD.WIDE R4, R0, 0x2, R2 ;  /* 0x0000000200049825 */ /* 0x018fc800078e0202 */
[----:B------:R-:W-:Y:S01]  /*169b0*/  @!P0 IMAD.WIDE R2, R6, 0x2, R2 ;  /* 0x0000000206028825 */ /* 0x000fe200078e0202 */
[----:B------:R3:W-:Y:S04]  /*169c0*/  @!P1 ST.E.128 [R4.64], RZ ;  /* 0x000000ff04009985 */ /* 0x0007e8000c101d04 */
[----:B------:R3:W-:Y:S02]  /*169d0*/  @!P0 ST.E.128 [R2.64], RZ ;  /* 0x000000ff02008985 */ /* 0x0007e4000c101d04 */
.L_x_149:
[----:B------:R-:W-:Y:S05]  /*169e0*/  BSYNC B0 ;  /* 0x0000000000007941 */ /* 0x000fea0003800000 */
.L_x_148:
        /* <DEDUP_REMOVED lines=8> */
[----:B------:R-:W-:-:S04]  /*16a70*/  @!P0 SHF.R.S32.HI R4, RZ, 0x1f, R7 ;  /* 0x0000001fff048819 */ /* 0x000fc80000011407 */
[----:B------:R-:W-:-:S04]  /*16a80*/  @!P0 LEA.HI R4, R4, R7, RZ, 0x3 ;  /* 0x0000000704048211 */ /* 0x000fc800078f18ff */
[----:B------:R-:W-:Y:S01]  /*16a90*/  @!P0 LOP3.LUT R6, R4, 0xfffffff8, RZ, 0xc0, !PT ;  /* 0xfffffff804068812 */ /* 0x000fe200078ec0ff */
[----:B-1--4-:R-:W-:-:S04]  /*16aa0*/  @!P1 IMAD.WIDE R4, R0, 0x2, R2 ;  /* 0x0000000200049825 */ /* 0x012fc800078e0202 */
[----:B------:R-:W-:Y:S01]  /*16ab0*/  @!P0 IMAD.WIDE R2, R6, 0x2, R2 ;  /* 0x0000000206028825 */ /* 0x000fe200078e0202 */
[----:B------:R1:W-:Y:S04]  /*16ac0*/  @!P1 ST.E.128 [R4.64], RZ ;  /* 0x000000ff04009985 */ /* 0x0003e8000c101d04 */
[----:B------:R1:W-:Y:S02]  /*16ad0*/  @!P0 ST.E.128 [R2.64], RZ ;  /* 0x000000ff02008985 */ /* 0x0003e4000c101d04 */
.L_x_151:
[----:B------:R-:W-:Y:S05]  /*16ae0*/  BSYNC B0 ;  /* 0x0000000000007941 */ /* 0x000fea0003800000 */
.L_x_150:
[----:B-1----:R-:W-:Y:S01]  /*16af0*/  IADD3 R4, R8, 0x60, RZ ;  /* 0x0000006008047810 */ /* 0x002fe20007ffe0ff */
[----:B------:R1:W2:Y:S03]  /*16b00*/  SHFL.IDX PT, R3, R9, 0x3, 0x181f ;  /* 0x00781f0009037f89 */ /* 0x0002a600000e0000 */
[----:B------:R-:W-:Y:S01]  /*16b10*/  ISETP.GE.AND P0, PT, R4, R10, PT ;  /* 0x0000000a0400720c */ /* 0x000fe20003f06270 */
[----:B----4-:R1:W4:-:S12]  /*16b20*/  SHFL.IDX PT, R2, R11, 0x3, 0x181f ;  /* 0x00781f000b027f89 */ /* 0x01031800000e0000 */
[----:B------:R-:W-:Y:S05]  /*16b30*/  @P0 EXIT ;  /* 0x000000000000094d */ /* 0x000fea0003800000 */
[----:B------:R-:W-:-:S13]  /*16b40*/  ISETP.GE.AND P0, PT, R0, c[0x0][0x3c8], PT ;  /* 0x0000f20000007a0c */ /* 0x000fda0003f06270 */
[----:B--2-4-:R-:W-:-:S05]  /*16b50*/  @!P0 IMAD.WIDE R4, R0, 0x2, R2 ;  /* 0x0000000200048825 */ /* 0x014fca00078e0202 */
[----:B------:R2:W-:Y:S01]  /*16b60*/  @!P0 ST.E.128 [R4.64], RZ ;  /* 0x000000ff04008985 */ /* 0x0005e2000c101d04 */
[----:B------:R-:W-:-:S13]  /*16b70*/  ISETP.GE.AND P0, PT, R7, c[0x0][0x3c8], PT ;  /* 0x0000f20007007a0c */ /* 0x000fda0003f06270 */
[----:B------:R-:W-:Y:S05]  /*16b80*/  @P0 EXIT ;  /* 0x000000000000094d */ /* 0x000fea0003800000 */
[----:B------:R-:W-:-:S04]  /*16b90*/  SHF.R.S32.HI R0, RZ, 0x1f, R7 ;  /* 0x0000001fff007819 */ /* 0x000fc80000011407 */
[----:B------:R-:W-:-:S04]  /*16ba0*/  LEA.HI R0, R0, R7, RZ, 0x3 ;  /* 0x0000000700007211 */ /* 0x000fc800078f18ff */
[----:B------:R-:W-:-:S05]  /*16bb0*/  LOP3.LUT R0, R0, 0xfffffff8, RZ, 0xc0, !PT ;  /* 0xfffffff800007812 */ /* 0x000fca00078ec0ff */
[----:B------:R-:W-:-:S05]  /*16bc0*/  IMAD.WIDE R2, R0, 0x2, R2 ;  /* 0x0000000200027825 */ /* 0x000fca00078e0202 */
[----:B------:R-:W-:Y:S01]  /*16bd0*/  ST.E.128 [R2.64], RZ ;  /* 0x000000ff02007985 */ /* 0x000fe2000c101d04 */
[----:B------:R-:W-:Y:S05]  /*16be0*/  EXIT ;  /* 0x000000000000794d */ /* 0x000fea0003800000 */
.L_x_152:
        /* <DEDUP_REMOVED lines=9> */
.L_x_1714:


//--------------------- .text._ZN7cutlass13device_kernelIN5flash19enable_sm80_to_sm89INS1_16FlashAttnFwdSm80INS1_25CollectiveMainloopFwdSm80ILi8ELi1ELb1EN4cute5tupleIJNS5_1CILi128EEENS7_ILi96EEES8_EEELi128ENS_6half_tEfNS_4arch4Sm80ELb0ELb1ELb1ELb0ELb0ELb0ELb1ELb0EEENS1_21CollectiveEpilogueFwdINS6_IJS8_S8_S9_EEENS6_IJNS7_ILi1EEESH_SH_EEESB_SD_Li256ELb0ELb1ELb0ELb0EEENS1_19SingleTileSchedulerILb0ELb0ELb1ELi128EEEEEEEEEvNT_6ParamsE --------------------------
	.section	.text._ZN7cutlass13device_kernelIN5flash19enable_sm80_to_sm89INS1_16FlashAttnFwdSm80INS1_25CollectiveMainloopFwdSm80ILi8ELi1ELb1EN4cute5tupleIJNS5_1CILi128EEENS7_ILi96EEES8_EEELi128ENS_6half_tEfNS_4arch4Sm80ELb0ELb1ELb1ELb0ELb0ELb0ELb1ELb0EEENS1_21CollectiveEpilogueFwdINS6_IJS8_S8_S9_EEENS6_IJNS7_ILi1EEESH_SH_EEESB_SD_Li256ELb0ELb1ELb0ELb0EEENS1_19SingleTileSchedulerILb0ELb0ELb1ELi128EEEEEEEEEvNT_6ParamsE,"ax",@progbits
	.sectioninfo	@"SHI_REGISTERS=255"
	.align	128
.text._ZN7cutlass13device_kernelIN5flash19enable_sm80_to_sm89INS1_16FlashAttnFwdSm80INS1_25CollectiveMainloopFwdSm80ILi8ELi1ELb1EN4cute5tupleIJNS5_1CILi128EEENS7_ILi96EEES8_EEELi128ENS_6half_tEfNS_4arch4Sm80ELb0ELb1ELb1ELb0ELb0ELb0ELb1ELb0EEENS1_21CollectiveEpilogueFwdINS6_IJS8_S8_S9_EEENS6_IJNS7_ILi1EEESH_SH_EEESB_SD_Li256ELb0ELb1ELb0ELb0EEENS1_19SingleTileSchedulerILb0ELb0ELb1ELi128EEEEEEEEEvNT_6ParamsE:
        .type           _ZN7cutlass13device_kernelIN5flash19enable_sm80_to_sm89INS1_16FlashAttnFwdSm80INS1_25CollectiveMainloopFwdSm80ILi8ELi1ELb1EN4cute5tupleIJNS5_1CILi128EEENS7_ILi96EEES8_EEELi128ENS_6half_tEfNS_4arch4Sm80ELb0ELb1ELb1ELb0ELb0ELb0ELb1ELb0EEENS1_21CollectiveEpilogueFwdINS6_IJS8_S8_S9_EEENS6_IJNS7_ILi1EEESH_SH_EEESB_SD_Li256ELb0ELb1ELb0ELb0EEENS1_19SingleTileSchedulerILb0ELb0ELb1ELi128EEEEEEEEEvNT_6ParamsE,@function
        .size           _ZN7cutlass13device_kernelIN5flash19enable_sm80_to_sm89INS1_16FlashAttnFwdSm80INS1_25CollectiveMainloopFwdSm80ILi8ELi1ELb1EN4cute5tupleIJNS5_1CILi128EEENS7_ILi96EEES8_EEELi128ENS_6half_tEfNS_4arch4Sm80ELb0ELb1ELb1ELb0ELb0ELb0ELb1ELb0EEENS1_21CollectiveEpilogueFwdINS6_IJS8_S8_S9_EEENS6_IJNS7_ILi1EEESH_SH_EEESB_SD_Li256ELb0ELb1ELb0ELb0EEENS1_19SingleTileSchedulerILb0ELb0ELb1ELi128EEEEEEEEEvNT_6ParamsE,(.L_x_1715 - _ZN7cutlass13device_kernelIN5flash19enable_sm80_to_sm89INS1_16FlashAttnFwdSm80INS1_25CollectiveMainloopFwdSm80ILi8ELi1ELb1EN4cute5tupleIJNS5_1CILi128EEENS7_ILi96EEES8_EEELi128ENS_6half_tEfNS_4arch4Sm80ELb0ELb1ELb1ELb0ELb0ELb0ELb1ELb0EEENS1_21CollectiveEpilogueFwdINS6_IJS8_S8_S9_EEENS6_IJNS7_ILi1EEESH_SH_EEESB_SD_Li256ELb0ELb1ELb0ELb0EEENS1_19SingleTileSchedulerILb0ELb0ELb1ELi128EEEEEEEEEvNT_6ParamsE)
        .other          _ZN7cutlass13device_kernelIN5flash19enable_sm80_to_sm89INS1_16FlashAttnFwdSm80INS1_25CollectiveMainloopFwdSm80ILi8ELi1ELb1EN4cute5tupleIJNS5_1CILi128EEENS7_ILi96EEES8_EEELi128ENS_6half_tEfNS_4arch4Sm80ELb0ELb1ELb1ELb0ELb0ELb0ELb1ELb0EEENS1_21CollectiveEpilogueFwdINS6_IJS8_S8_S9_EEENS6_IJNS7_ILi1EEESH_SH_EEESB_SD_Li256ELb0ELb1ELb0ELb0EEENS1_19SingleTileSchedulerILb0ELb0ELb1ELi128EEEEEEEEEvNT_6ParamsE,@"STO_CUDA_ENTRY STV_DEFAULT"
_ZN7cutlass13device_kernelIN5flash19enable_sm80_to_sm89INS1_16FlashAttnFwdSm80INS1_25CollectiveMainloopFwdSm80ILi8ELi1ELb1EN4cute5tupleIJNS5_1CILi128EEENS7_ILi96EEES8_EEELi128ENS_6half_tEfNS_4arch4Sm80ELb0ELb1ELb1ELb0ELb0ELb0ELb1ELb0EEENS1_21CollectiveEpilogueFwdINS6_IJS8_S8_S9_EEENS6_IJNS7_ILi1EEESH_SH_EEESB_SD_Li256ELb0ELb1ELb0ELb0EEENS1_19SingleTileSchedulerILb0ELb0ELb1ELi128EEEEEEEEEvNT_6ParamsE:
[----:B------:R-:W-:Y:S02]  /*0000*/  MOV R1, c[0x0][0x28] ;  /* 0x00000a0000017a02 */ /* 0x000fe40000000f00 */
[----:B------:R-:W1:Y:S02]  /*0010*/  S2R R0, SR_CTAID.Z ;  /* 0x0000000000007919 */ /* 0x000e640000002700 */
[----:B-1----:R-:W-:-:S13]  /*0020*/  ISETP.GE.AND P0, PT, R0, RZ, PT ;  /* 0x000000ff0000720c */ /* 0x002fda0003f06270 */
[----:B------:R-:W-:Y:S05]  /*0030*/  @!P0 EXIT ;  /* 0x000000000000894d */ /* 0x000fea0003800000 */
[----:B------:R-:W1:Y:S01]  /*0040*/  S2UR UR4, SR_CTAID.X ;  /* 0x00000000000479c3 */ /* 0x000e620000002500 */
[----:B------:R-:W-:Y:S01]  /*0050*/  IMAD.MOV.U32 R2, RZ, RZ, c[0x0][0x2c4] ;  /* 0x0000b100ff027624 */ /* 0x000fe200078e00ff */
[----:B------:R-:W2:Y:S01]  /*0060*/  S2R R104, SR_TID.X ;  /* 0x0000000000687919 */ /* 0x000ea20000002100 */
[----:B------:R-:W-:-:S03]  /*0070*/  IMAD.MOV.U32 R4, RZ, RZ, 0x1 ;  /* 0x00000001ff047424 */ /* 0x000fc600078e00ff */
[----:B------:R-:W-:Y:S02]  /*0080*/  ISETP.NE.AND P4, PT, R2, 0x1, PT ;  /* 0x000000010200780c */ /* 0x000fe40003f85270 */
[C---:B------:R-:W-:Y:S02]  /*0090*/  ISETP.LE.AND P3, PT, R4.reuse, c[0x0][0x32c], PT ;  /* 0x0000cb0004007a0c */ /* 0x040fe40003f63270 */
[----:B------:R-:W-:Y:S01]  /*00a0*/  IADD3 R3, R4, -c[0x0][0x168], RZ ;  /* 0x80005a0004037a10 */ /* 0x000fe20007ffe0ff */
[----:B-1----:R-:W-:-:S06]  /*00b0*/  USHF.L.U32 UR4, UR4, 0x7, URZ ;  /* 0x0000000704047899 */ /* 0x002fcc000800063f */
[----:B------:R-:W-:Y:S01]  /*00c0*/  IMAD.U32 R37, RZ, RZ, UR4 ;  /* 0x00000004ff257e24 */ /* 0x000fe2000f8e00ff */
[----:B------:R-:W-:-:S04]  /*00d0*/  UIADD3 UR4, UR4, 0x7f, URZ ;  /* 0x0000007f04047890 */ /* 0x000fc8000fffe03f */
[----:B------:R-:W-:Y:S02]  /*00e0*/  @P4 IADD3 R5, R37, 0x7f, RZ ;  /* 0x0000007f25054810 */ /* 0x000fe40007ffe0ff */
[----:B------:R-:W-:-:S03]  /*00f0*/  IMAD.U32 R6, RZ, RZ, UR4 ;  /* 0x00000004ff067e24 */ /* 0x000fc6000f8e00ff */
[----:B------:R-:W-:-:S05]  /*0100*/  @P4 IMAD.HI.U32 R5, R5, c[0x0][0x2c8], RZ ;  /* 0x0000b20005054a27 */ /* 0x000fca00078e00ff */
[----:B------:R-:W-:-:S04]  /*0110*/  @P4 SHF.R.U32.HI R6, RZ, c[0x0][0x2cc], R5 ;  /* 0x0000b300ff064a19 */ /* 0x000fc80000011605 */
[----:B------:R-:W-:-:S04]  /*0120*/  IADD3 R3, R6, c[0x0][0x1d0], R3 ;  /* 0x0000740006037a10 */ /* 0x000fc80007ffe003 */
[----:B------:R-:W-:Y:S01]  /*0130*/  IADD3 R6, R3, c[0x0][0x328], RZ ;  /* 0x0000ca0003067a10 */ /* 0x000fe20007ffe0ff */
[----:B------:R-:W-:Y:S05]  /*0140*/  @!P3 BRA `(.L_x_153) ;  /* 0x000000f00000b947 */ /* 0x000fea0003800000 */
[C---:B--2---:R-:W-:Y:S02]  /*0150*/  ISETP.GT.AND P0, PT, R3.reuse, RZ, PT ;  /* 0x000000ff0300720c */ /* 0x044fe40003f04270 */
[----:B------:R-:W-:-:S11]  /*0160*/  IADD3 R5, R3, -0x1, RZ ;  /* 0xffffffff03057810 */ /* 0x000fd60007ffe0ff */
[----:B------:R-:W-:Y:S05]  /*0170*/  @P0 BRA `(.L_x_154) ;  /* 0x0000006000000947 */ /* 0x000fea0003800000 */
[----:B------:R-:W-:Y:S01]  /*0180*/  ISETP.NE.AND P0, PT, R4, c[0x0][0x32c], PT ;  /* 0x0000cb0004007a0c */ /* 0x000fe20003f05270 */
[----:B------:R-:W-:-:S12]  /*0190*/  IMAD.MOV R5, RZ, RZ, -R3 ;  /* 0x000000ffff057224 */ /* 0x000fd800078e0a03 */
[----:B------:R-:W-:-:S05]  /*01a0*/  @P0 IMAD.HI.U32 R3, R5, c[0x0][0x330], RZ ;  /* 0x0000cc0005030a27 */ /* 0x000fca00078e00ff */
[----:B------:R-:W-:-:S04]  /*01b0*/  @P0 SHF.R.U32.HI R5, RZ, c[0x0][0x334], R3 ;  /* 0x0000cd00ff050a19 */ /* 0x000fc80000011603 */
[----:B------:R-:W-:Y:S01]  /*01c0*/  LOP3.LUT R5, RZ, R5, RZ, 0x33, !PT ;  /* 0x00000005ff057212 */ /* 0x000fe200078e33ff */
[----:B------:R-:W-:Y:S05]  /*01d0*/  BRA `(.L_x_155) ;  /* 0x0000003000007947 */ /* 0x000fea0003800000 */
.L_x_154:
[----:B------:R-:W-:-:S13]  /*01e0*/  ISETP.NE.AND P0, PT, R4, c[0x0][0x32c], PT ;  /* 0x0000cb0004007a0c */ /* 0x000fda0003f05270 */
[----:B------:R-:W-:-:S05]  /*01f0*/  @P0 IMAD.HI.U32 R3, R5, c[0x0][0x330], RZ ;  /* 0x0000cc0005030a27 */ /* 0x000fca00078e00ff */
[----:B------:R-:W-:Y:S02]  /*0200*/  @P0 SHF.R.U32.HI R5, RZ, c[0x0][0x334], R3 ;  /* 0x0000cd00ff050a19 */ /* 0x000fe40000011603 */
.L_x_155:
[----:B------:R-:W-:-:S05]  /*0210*/  MOV R4, c[0x0][0x32c] ;  /* 0x0000cb0000047a02 */ /* 0x000fca0000000f00 */
[----:B------:R-:W-:-:S05]  /*0220*/  IMAD R5, R5, R4, c[0x0][0x32c] ;  /* 0x0000cb0005057624 */ /* 0x000fca00078e0204 */
[----:B------:R-:W-:-:S03]  /*0230*/  IMNMX R6, R6, R5, PT ;  /* 0x0000000506067217 */ /* 0x000fc60003800200 */
.L_x_153:
[----:B--2---:R-:W-:Y:S01]  /*0240*/  UMOV UR4, 0x5f ;  /* 0x0000005f00047882 */ /* 0x004fe20000000000 */
[----:B------:R-:W-:Y:S01]  /*0250*/  IADD3 R4, R6, 0x5f, RZ ;  /* 0x0000005f06047810 */ /* 0x000fe20007ffe0ff */
[----:B------:R-:W-:Y:S01]  /*0260*/  ULDC UR6, c[0x0][0x1d0] ;  /* 0x0000740000067ab9 */ /* 0x000fe20000000800 */
[----:B------:R-:W-:Y:S01]  /*0270*/  @P4 IMAD.HI.U32 R3, R37, c[0x0][0x2c8], RZ ;  /* 0x0000b20025034a27 */ /* 0x000fe200078e00ff */
[----:B------:R-:W-:Y:S02]  /*0280*/  UIADD3 UR4, UR4, UR6, URZ ;  /* 0x0000000604047290 */ /* 0x000fe4000fffe03f */
[----:B------:R-:W-:Y:S01]  /*0290*/  ULDC UR13, c[0x0][0x168] ;  /* 0x00005a00000d7ab9 */ /* 0x000fe20000000800 */
[----:B------:R-:W-:Y:S01]  /*02a0*/  IMAD.HI R4, R4, 0x2aaaaaab, RZ ;  /* 0x2aaaaaab04047827 */ /* 0x000fe200078e02ff */
[----:B------:R-:W-:Y:S02]  /*02b0*/  UIMAD.WIDE UR4, UR4, 0x2aaaaaab, URZ ;  /* 0x2aaaaaab040478a5 */ /* 0x000fe4000f8e023f */
[----:B------:R-:W-:Y:S01]  /*02c0*/  UIADD3 UR13, UR6, -UR13, URZ ;  /* 0x8000000d060d7290 */ /* 0x000fe2000fffe03f */
[----:B------:R-:W-:Y:S01]  /*02d0*/  IMAD.MOV.U32 R5, RZ, RZ, R37 ;  /* 0x000000ffff057224 */ /* 0x000fe200078e0025 */
[----:B------:R-:W-:Y:S01]  /*02e0*/  USHF.R.U32.HI UR4, URZ, 0x1f, UR5 ;  /* 0x0000001f3f047899 */ /* 0x000fe20008011605 */
[----:B------:R-:W-:-:S02]  /*02f0*/  @P4 SHF.R.U32.HI R5, RZ, c[0x0][0x2cc], R3 ;  /* 0x0000b300ff054a19 */ /* 0x000fc40000011603 */
[----:B------:R-:W-:Y:S01]  /*0300*/  SHF.R.U32.HI R3, RZ, 0x1f, R4 ;  /* 0x0000001fff037819 */ /* 0x000fe20000011604 */
[----:B------:R-:W-:Y:S01]  /*0310*/  ULEA.HI.SX32 UR4, UR5, UR4, 0x1c ;  /* 0x0000000405047291 */ /* 0x000fe2000f8fe23f */
[----:B------:R-:W-:Y:S02]  /*0320*/  IADD3 R5, R5, UR13, RZ ;  /* 0x0000000d05057c10 */ /* 0x000fe4000fffe0ff */
[----:B------:R-:W-:Y:S02]  /*0330*/  LEA.HI.SX32 R3, R4, R3, 0x1c ;  /* 0x0000000304037211 */ /* 0x000fe400078fe2ff */
[----:B------:R-:W-:Y:S02]  /*0340*/  IADD3 R4, R5, -c[0x0][0x324], RZ ;  /* 0x8000c90005047a10 */ /* 0x000fe40007ffe0ff */
[----:B------:R-:W-:Y:S01]  /*0350*/  IMNMX R36, R3, UR4, PT ;  /* 0x0000000403247c17 */ /* 0x000fe2000b800200 */
[----:B------:R-:W-:Y:S05]  /*0360*/  @!P3 BRA `(.L_x_156) ;  /* 0x000000f00000b947 */ /* 0x000fea0003800000 */
[----:B------:R-:W-:-:S13]  /*0370*/  ISETP.GT.AND P0, PT, R5, -0x1, PT ;  /* 0xffffffff0500780c */ /* 0x000fda0003f04270 */
[----:B------:R-:W-:Y:S05]  /*0380*/  @P0 BRA `(.L_x_157) ;  /* 0x0000007000000947 */ /* 0x000fea0003800000 */
[----:B------:R-:W-:Y:S01]  /*0390*/  IMAD.MOV.U32 R3, RZ, RZ, c[0x0][0x32c] ;  /* 0x0000cb00ff037624 */ /* 0x000fe200078e00ff */
[----:B------:R-:W-:-:S04]  /*03a0*/  LOP3.LUT R5, RZ, R5, RZ, 0x33, !PT ;  /* 0x00000005ff057212 */ /* 0x000fc800078e33ff */
[----:B------:R-:W-:-:S13]  /*03b0*/  ISETP.NE.AND P0, PT, R3, 0x1, PT ;  /* 0x000000010300780c */ /* 0x000fda0003f05270 */
[----:B------:R-:W-:-:S05]  /*03c0*/  @P0 IMAD.HI.U32 R3, R5, c[0x0][0x330], RZ ;  /* 0x0000cc0005030a27 */ /* 0x000fca00078e00ff */
[----:B------:R-:W-:-:S04]  /*03d0*/  @P0 SHF.R.U32.HI R5, RZ, c[0x0][0x334], R3 ;  /* 0x0000cd00ff050a19 */ /* 0x000fc80000011603 */
[----:B------:R-:W-:Y:S01]  /*03e0*/  LOP3.LUT R5, RZ, R5, RZ, 0x33, !PT ;  /* 0x00000005ff057212 */ /* 0x000fe200078e33ff */
[----:B------:R-:W-:Y:S05]  /*03f0*/  BRA `(.L_x_158) ;  /* 0x0000004000007947 */ /* 0x000fea0003800000 */
.L_x_157:
[----:B------:R-:W-:-:S04]  /*0400*/  MOV R3, c[0x0][0x32c] ;  /* 0x0000cb0000037a02 */ /* 0x000fc80000000f00 */
[----:B------:R-:W-:-:S13]  /*0410*/  ISETP.NE.AND P0, PT, R3, 0x1, PT ;  /* 0x000000010300780c */ /* 0x000fda0003f05270 */
[----:B------:R-:W-:-:S05]  /*0420*/  @P0 IMAD.HI.U32 R3, R5, c[0x0][0x330], RZ ;  /* 0x0000cc0005030a27 */ /* 0x000fca00078e00ff */
[----:B------:R-:W-:-:S05]  /*0430*/  @P0 SHF.R.U32.HI R5, RZ, c[0x0][0x334], R3 ;  /* 0x0000cd00ff050a19 */ /* 0x000fca0000011603 */
.L_x_158:
[----:B------:R-:W-:-:S05]  /*0440*/  IMAD R5, R5, c[0x0][0x32c], RZ ;  /* 0x0000cb0005057a24 */ /* 0x000fca00078e02ff */
[----:B------:R-:W-:-:S05]  /*0450*/  IMNMX R4, R4, R5, !PT ;  /* 0x0000000504047217 */ /* 0x000fca0007800200 */
.L_x_156:
[----:B------:R-:W-:Y:S01]  /*0460*/  IMAD.HI R4, R4, 0x2aaaaaab, RZ ;  /* 0x2aaaaaab04047827 */ /* 0x000fe200078e02ff */
[----:B------:R-:W-:Y:S01]  /*0470*/  ULDC.64 UR10, c[0x0][0x118] ;  /* 0x00004600000a7ab9 */ /* 0x000fe20000000a00 */
[----:B------:R-:W-:Y:S01]  /*0480*/  PLOP3.LUT P1, PT, PT, PT, PT, 0x80, 0x0 ;  /* 0x000000000000781c */ /* 0x000fe20003f2f070 */
[----:B------:R-:W-:Y:S01]  /*0490*/  CS2R R66, SRZ ;  /* 0x0000000000427805 */ /* 0x000fe2000001ff00 */
[----:B------:R-:W-:Y:S01]  /*04a0*/  IMAD.MOV.U32 R5, RZ, RZ, RZ ;  /* 0x000000ffff057224 */ /* 0x000fe200078e00ff */
[----:B------:R-:W-:Y:S01]  /*04b0*/  SHF.R.U32.HI R215, RZ, 0x1f, R4 ;  /* 0x0000001fffd77819 */ /* 0x000fe20000011604 */
[----:B------:R-:W-:Y:S01]  /*04c0*/  IMAD.MOV.U32 R64, RZ, RZ, RZ ;  /* 0x000000ffff407224 */ /* 0x000fe200078e00ff */
[----:B------:R-:W-:Y:S01]  /*04d0*/  CS2R R62, SRZ ;  /* 0x00000000003e7805 */ /* 0x000fe2000001ff00 */
[----:B------:R-:W-:Y:S01]  /*04e0*/  CS2R R60, SRZ ;  /* 0x00000000003c7805 */ /* 0x000fe2000001ff00 */
[----:B------:R-:W-:Y:S01]  /*04f0*/  LEA.HI.SX32 R215, R4, R215, 0x1c ;  /* 0x000000d704d77211 */ /* 0x000fe200078fe2ff */
[----:B------:R-:W-:Y:S01]  /*0500*/  CS2R R58, SRZ ;  /* 0x00000000003a7805 */ /* 0x000fe2000001ff00 */
[----:B------:R-:W-:Y:S01]  /*0510*/  CS2R R56, SRZ ;  /* 0x0000000000387805 */ /* 0x000fe2000001ff00 */
[----:B------:R-:W-:Y:S01]  /*0520*/  CS2R R54, SRZ ;  /* 0x0000000000367805 */ /* 0x000fe2000001ff00 */
[----:B------:R-:W-:Y:S01]  /*0530*/  IMNMX R215, RZ, R215, !PT ;  /* 0x000000d7ffd77217 */ /* 0x000fe20007800200 */
[----:B------:R-:W-:Y:S01]  /*0540*/  CS2R R52, SRZ ;  /* 0x0000000000347805 */ /* 0x000fe2000001ff00 */
[----:B------:R-:W-:Y:S01]  /*0550*/  CS2R R70, SRZ ;  /* 0x0000000000467805 */ /* 0x000fe2000001ff00 */
[----:B------:R-:W-:Y:S01]  /*0560*/  CS2R R68, SRZ ;  /* 0x0000000000447805 */ /* 0x000fe2000001ff00 */
[----:B------:R-:W-:Y:S01]  /*0570*/  ISETP.GT.AND P0, PT, R36, R215, PT ;  /* 0x000000d72400720c */ /* 0x000fe20003f04270 */
        /* <DEDUP_REMOVED lines=27> */
[----:B------:R-:W-:-:S02]  /*0730*/  SHF.R.S32.HI R107, RZ, 0x1f, R104 ;  /* 0x0000001fff6b7819 */ /* 0x000fc40000011468 */
[----:B------:R-:W-:Y:S01]  /*0740*/  SHF.R.S32.HI R7, RZ, 0x1f, R0 ;  /* 0x0000001fff077819 */ /* 0x000fe20000011400 */
[----:B------:R-:W-:Y:S01]  /*0750*/  IMAD.MOV.U32 R39, RZ, RZ, 0x60 ;  /* 0x00000060ff277424 */ /* 0x000fe200078e00ff */
[----:B------:R-:W-:Y:S01]  /*0760*/  ISETP.NE.AND.EX P2, PT, RZ, c[0x0][0x344], PT, P2 ;  /* 0x0000d100ff007a0c */ /* 0x000fe20003f45320 */
[----:B------:R-:W-:Y:S01]  /*0770*/  ULDC.64 UR6, c[0x0][0x1e0] ;  /* 0x0000780000067ab9 */ /* 0x000fe20000000a00 */
[----:B------:R-:W-:Y:S01]  /*0780*/  IADD3 R111, R36, -0x1, RZ ;  /* 0xffffffff246f7810 */ /* 0x000fe20007ffe0ff */
[----:B------:R-:W-:-:S10]  /*0790*/  ULDC.64 UR4, c[0x0][0x208] ;  /* 0x0000820000047ab9 */ /* 0x000fd40000000a00 */
[----:B------:R-:W-:-:S04]  /*07a0*/  @P2 IMAD.MOV.U32 R3, RZ, RZ, 0x4 ;  /* 0x00000004ff032424 */ /* 0x000fc800078e00ff */
[----:B------:R-:W-:-:S06]  /*07b0*/  @P2 IMAD.WIDE R226, R0, R3, c[0x0][0x340] ;  /* 0x0000d00000e22625 */ /* 0x000fcc00078e0203 */
[----:B------:R-:W2:Y:S01]  /*07c0*/  @P2 LDG.E R226, [R226.64] ;  /* 0x0000000ae2e22981 */ /* 0x000ea2000c1e1900 */
[-C--:B------:R-:W-:Y:S01]  /*07d0*/  LEA.HI R30, R107, R104.reuse, RZ, 0x3 ;  /* 0x000000686b1e7211 */ /* 0x080fe200078f18ff */
[----:B-1----:R-:W-:Y:S01]  /*07e0*/  IMAD.WIDE.U32 R10, R26, c[0x0][0x1b8], RZ ;  /* 0x00006e001a0a7a25 */ /* 0x002fe200078e00ff */
[----:B------:R-:W-:Y:S01]  /*07f0*/  SHF.R.S32.HI R28, RZ, 0x1f, R26 ;  /* 0x0000001fff1c7819 */ /* 0x000fe2000001141a */
[----:B------:R-:W-:Y:S01]  /*0800*/  UIMAD.WIDE.U32 UR14, UR6, 0x40, URZ ;  /* 0x00000040060e78a5 */ /* 0x000fe2000f8e003f */
[----:B------:R-:W-:Y:S01]  /*0810*/  LOP3.LUT R25, R30, 0xfffffff8, RZ, 0xc0, !PT ;  /* 0xfffffff81e197812 */ /* 0x000fe200078ec0ff */
[----:B------:R-:W-:Y:S01]  /*0820*/  IMAD.WIDE.U32 R108, R39, c[0x0][0x1e0], RZ ;  /* 0x00007800276c7a25 */ /* 0x000fe200078e00ff */
[----:B------:R-:W-:Y:S01]  /*0830*/  SHF.R.S32.HI R30, RZ, 0x3, R30 ;  /* 0x00000003ff1e7819 */ /* 0x000fe2000001141e */
[----:B------:R-:W-:Y:S01]  /*0840*/  USHF.L.U32 UR8, UR7, 0x6, URZ ;  /* 0x0000000607087899 */ /* 0x000fe2000800063f */
[----:B------:R-:W-:Y:S01]  /*0850*/  SHF.R.S32.HI R27, RZ, 0x1f, R111 ;  /* 0x0000001fff1b7819 */ /* 0x000fe2000001146f */
[----:B------:R-:W-:Y:S01]  /*0860*/  IMAD.IADD R25, R104, 0x1, -R25 ;  /* 0x0000000168197824 */ /* 0x000fe200078e0a19 */
[--C-:B------:R-:W-:Y:S01]  /*0870*/  SHF.R.S32.HI R29, RZ, 0x1f, R30.reuse ;  /* 0x0000001fff1d7819 */ /* 0x100fe2000001141e */
[----:B------:R-:W-:Y:S01]  /*0880*/  IMAD R5, R28, c[0x0][0x1b8], RZ ;  /* 0x00006e001c057a24 */ /* 0x000fe200078e02ff */
[-C--:B------:R-:W-:Y:S01]  /*0890*/  LEA.HI R214, R107, R104.reuse, RZ, 0x4 ;  /* 0x000000686bd67211 */ /* 0x080fe200078f20ff */
[----:B------:R-:W-:Y:S01]  /*08a0*/  IMAD R4, R25, 0x20, R30 ;  /* 0x0000002019047824 */ /* 0x000fe200078e021e */
[----:B------:R-:W-:Y:S01]  /*08b0*/  UIADD3 UR8, UR15, UR8, URZ ;  /* 0x000000080f087290 */ /* 0x000fe2000fffe03f */
[----:B------:R-:W-:Y:S01]  /*08c0*/  IMAD R5, R26, c[0x0][0x1bc], R5 ;  /* 0x00006f001a057a24 */ /* 0x000fe200078e0205 */
[----:B------:R-:W-:Y:S01]  /*08d0*/  LEA.HI R106, R107, R104, RZ, 0x5 ;  /* 0x000000686b6a7211 */ /* 0x000fe200078f28ff */
[----:B------:R-:W-:Y:S01]  /*08e0*/  IMAD.IADD R3, R37, 0x1, R4 ;  /* 0x0000000125037824 */ /* 0x000fe200078e0204 */
[----:B------:R-:W-:Y:S01]  /*08f0*/  USHF.L.U32 UR9, UR4, 0x6, URZ ;  /* 0x0000000604097899 */ /* 0x000fe2000800063f */
[----:B------:R-:W-:Y:S01]  /*0900*/  IMAD.IADD R11, R11, 0x1, R5 ;  /* 0x000000010b0b7824 */ /* 0x000fe200078e0205 */
[----:B------:R-:W-:Y:S01]  /*0910*/  SHF.R.S32.HI R105, RZ, 0x5, R106 ;  /* 0x00000005ff697819 */ /* 0x000fe2000001146a */
[----:B------:R-:W-:Y:S01]  /*0920*/  @P4 IMAD.HI.U32 R4, R3, c[0x0][0x2c8], RZ ;  /* 0x0000b20003044a27 */ /* 0x000fe200078e00ff */
[----:B------:R-:W-:-:S02]  /*0930*/  UMOV UR12, 0x6 ;  /* 0x00000006000c7882 */ /* 0x000fc40000000000 */
[----:B------:R-:W-:Y:S01]  /*0940*/  USHF.L.U64.HI UR12, UR4, UR12, UR5 ;  /* 0x0000000c040c7299 */ /* 0x000fe20008010205 */
[----:B------:R-:W-:Y:S01]  /*0950*/  IMAD.MOV.U32 R8, RZ, RZ, R3 ;  /* 0x000000ffff087224 */ /* 0x000fe200078e0003 */
[----:B------:R-:W-:Y:S01]  /*0960*/  @P4 SHF.R.U32.HI R8, RZ, c[0x0][0x2cc], R4 ;  /* 0x0000b300ff084a19 */ /* 0x000fe20000011604 */
[----:B------:R-:W-:Y:S02]  /*0970*/  IMAD R5, R7, c[0x0][0x1c0], RZ ;  /* 0x0000700007057a24 */ /* 0x000fe400078e02ff */
[----:B------:R-:W-:Y:S01]  /*0980*/  IMAD.WIDE.U32 R10, R0, c[0x0][0x1c0], R10 ;  /* 0x00007000000a7a25 */ /* 0x000fe200078e000a */
[----:B------:R-:W-:-:S03]  /*0990*/  SHF.R.S32.HI R6, RZ, 0x1f, R8 ;  /* 0x0000001fff067819 */ /* 0x000fc60000011408 */
[----:B------:R-:W-:Y:S02]  /*09a0*/  IMAD R5, R0, c[0x0][0x1c4], R5 ;  /* 0x0000710000057a24 */ /* 0x000fe400078e0205 */
[----:B------:R-:W-:Y:S02]  /*09b0*/  IMAD.MOV R4, RZ, RZ, -R8 ;  /* 0x000000ffff047224 */ /* 0x000fe400078e0a08 */
[----:B------:R-:W-:Y:S02]  /*09c0*/  IMAD.IADD R11, R11, 0x1, R5 ;  /* 0x000000010b0b7824 */ /* 0x000fe400078e0205 */
[----:B------:R-:W-:Y:S02]  /*09d0*/  IMAD R5, R6, c[0x0][0x1b0], RZ ;  /* 0x00006c0006057a24 */ /* 0x000fe400078e02ff */
[----:B------:R-:W-:Y:S02]  /*09e0*/  IMAD R4, R4, c[0x0][0x2c4], R3 ;  /* 0x0000b10004047a24 */ /* 0x000fe400078e0203 */
[----:B------:R-:W-:-:S02]  /*09f0*/  IMAD R3, R8, c[0x0][0x1b4], R5 ;  /* 0x00006d0008037a24 */ /* 0x000fc400078e0205 */
[----:B------:R-:W-:Y:S01]  /*0a00*/  IMAD.WIDE.U32 R10, R8, c[0x0][0x1b0], R10 ;  /* 0x00006c00080a7a25 */ /* 0x000fe200078e000a */
[----:B------:R-:W-:-:S03]  /*0a10*/  SHF.R.S32.HI R5, RZ, 0x1f, R4 ;  /* 0x0000001fff057819 */ /* 0x000fc60000011404 */
[----:B------:R-:W-:Y:S02]  /*0a20*/  IMAD.IADD R11, R11, 0x1, R3 ;  /* 0x000000010b0b7824 */ /* 0x000fe400078e0203 */
[----:B------:R-:W-:Y:S02]  /*0a30*/  IMAD R5, R5, c[0x0][0x1a8], RZ ;  /* 0x00006a0005057a24 */ /* 0x000fe400078e02ff */
[----:B------:R-:W-:-:S04]  /*0a40*/  IMAD.WIDE.U32 R8, R4, c[0x0][0x1a8], R10 ;  /* 0x00006a0004087a25 */ /* 0x000fc800078e000a */
[----:B------:R-:W-:Y:S01]  /*0a50*/  IMAD R5, R4, c[0x0][0x1ac], R5 ;  /* 0x00006b0004057a24 */ /* 0x000fe200078e0205 */
[----:B------:R-:W-:Y:S01]  /*0a60*/  BAR.SYNC.DEFER_BLOCKING 0x0 ;  /* 0x0000000000007b1d */ /* 0x000fe20000010000 */
[----:B------:R-:W-:Y:S01]  /*0a70*/  IMAD.SHL.U32 R3, R30, 0x40, RZ ;  /* 0x000000401e037824 */ /* 0x000fe200078e00ff */
[----:B------:R-:W-:Y:S01]  /*0a80*/  LEA R6, P0, R8, c[0x0][0x160], 0x1 ;  /* 0x0000580008067a11 */ /* 0x000fe200078008ff */
[----:B------:R-:W-:Y:S02]  /*0a90*/  IMAD.IADD R4, R9, 0x1, R5 ;  /* 0x0000000109047824 */ /* 0x000fe400078e0205 */
[----:B------:R-:W-:Y:S01]  /*0aa0*/  IMAD.SHL.U32 R32, R25, 0x8, RZ ;  /* 0x0000000819207824 */ /* 0x000fe200078e00ff */
[----:B------:R-:W-:Y:S01]  /*0ab0*/  LOP3.LUT R3, R3, 0x1c0, RZ, 0xc0, !PT ;  /* 0x000001c003037812 */ /* 0x000fe200078ec0ff */
[----:B------:R-:W-:Y:S01]  /*0ac0*/  IMAD R5, R2, c[0x0][0x168], RZ ;  /* 0x00005a0002057a24 */ /* 0x000fe200078e02ff */
[----:B------:R-:W-:Y:S01]  /*0ad0*/  LEA.HI.X R4, R8, c[0x0][0x164], R4, 0x1, P0 ;  /* 0x0000590008047a11 */ /* 0x000fe200000f0c04 */
[----:B------:R-:W1:Y:S01]  /*0ae0*/  SHFL.IDX PT, R12, R6, RZ, 0x181f ;  /* 0x00181fff060c7589 */ /* 0x000e6200000e0000 */
[----:B------:R-:W-:Y:S01]  /*0af0*/  IMAD.IADD R2, R37, 0x1, R30 ;  /* 0x0000000125027824 */ /* 0x000fe200078e021e */
[----:B------:R-:W-:-:S02]  /*0b00*/  LOP3.LUT R9, R3, 0x38, R32, 0xf8, !PT ;  /* 0x0000003803097812 */ /* 0x000fc400078ef820 */
[----:B------:R-:W-:Y:S01]  /*0b10*/  SHF.R.U32.HI R216, RZ, 0x3, R3 ;  /* 0x00000003ffd87819 */ /* 0x000fe20000011603 */
[----:B------:R-:W3:Y:S01]  /*0b20*/  SHFL.IDX PT, R13, R4, RZ, 0x181f ;  /* 0x00181fff040d7589 */ /* 0x000ee200000e0000 */
[----:B------:R-:W-:Y:S02]  /*0b30*/  LEA.HI R3, R107, R104, RZ, 0x6 ;  /* 0x000000686b037211 */ /* 0x000fe400078f30ff */
[C---:B------:R-:W-:Y:S01]  /*0b40*/  ISETP.GE.AND P1, PT, R2.reuse, R5, PT ;  /* 0x000000050200720c */ /* 0x040fe20003f26270 */
[----:B------:R-:W4:Y:S01]  /*0b50*/  SHFL.IDX PT, R10, R6, 0x1, 0x181f ;  /* 0x00381f00060a7f89 */ /* 0x000f2200000e0000 */
[----:B------:R-:W-:Y:S01]  /*0b60*/  LOP3.LUT R216, R9, R216, RZ, 0x3c, !PT ;  /* 0x000000d809d87212 */ /* 0x000fe200078e3cff */
[----:B------:R-:W-:Y:S01]  /*0b70*/  IMAD.SHL.U32 R3, R3, 0x8, RZ ;  /* 0x0000000803037824 */ /* 0x000fe200078e00ff */
[----:B------:R-:W-:Y:S01]  /*0b80*/  IADD3 R8, R2, 0x20, RZ ;  /* 0x0000002002087810 */ /* 0x000fe20007ffe0ff */
[----:B------:R-:W5:Y:S01]  /*0b90*/  SHFL.IDX PT, R11, R4, 0x1, 0x181f ;  /* 0x00381f00040b7f89 */ /* 0x000f6200000e0000 */
[----:B------:R-:W-:-:S02]  /*0ba0*/  SHF.R.S32.HI R33, RZ, 0x1f, R32 ;  /* 0x0000001fff217819 */ /* 0x000fc40000011420 */
[----:B------:R-:W-:Y:S01]  /*0bb0*/  LOP3.LUT R216, R216, 0xfffffe00, R3, 0xf8, !PT ;  /* 0xfffffe00d8d87812 */ /* 0x000fe200078ef803 */
[----:B------:R-:W-:Y:S01]  /*0bc0*/  SHFL.IDX PT, R9, R4, 0x2, 0x181f ;  /* 0x00581f0004097f89 */ /* 0x000fe200000e0000 */
[----:B------:R-:W-:Y:S02]  /*0bd0*/  IADD3 R3, R32, 0x40, RZ ;  /* 0x0000004020037810 */ /* 0x000fe40007ffe0ff */
[----:B------:R-:W-:Y:S01]  /*0be0*/  ISETP.GE.AND P0, PT, R8, R5, PT ;  /* 0x000000050800720c */ /* 0x000fe20003f06270 */
[----:B------:R-:W-:Y:S01]  /*0bf0*/  IMAD.SHL.U32 R216, R216, 0x2, RZ ;  /* 0x00000002d8d87824 */ /* 0x000fe200078e00ff */
[----:B------:R-:W-:Y:S02]  /*0c00*/  IADD3 R8, R2, 0x40, RZ ;  /* 0x0000004002087810 */ /* 0x000fe40007ffe0ff */
[C---:B-1----:R-:W-:Y:S02]  /*0c10*/  @!P1 LEA R16, P5, R32.reuse, R12, 0x1 ;  /* 0x0000000c20109211 */ /* 0x042fe400078a08ff */
[----:B------:R-:W-:-:S02]  /*0c20*/  ISETP.GE.AND P6, PT, R32, c[0x0][0x198], PT ;  /* 0x0000660020007a0c */ /* 0x000fc40003fc6270 */
[----:B------:R-:W-:Y:S02]  /*0c30*/  IADD3 R2, R2, 0x60, RZ ;  /* 0x0000006002027810 */ /* 0x000fe40007ffe0ff */
[----:B---3--:R-:W-:Y:S02]  /*0c40*/  @!P1 LEA.HI.X R17, R32, R13, R33, 0x1, P5 ;  /* 0x0000000d20119211 */ /* 0x008fe400028f0c21 */
[----:B------:R-:W-:Y:S02]  /*0c50*/  ISETP.GE.AND P5, PT, R8, R5, PT ;  /* 0x000000050800720c */ /* 0x000fe40003fa6270 */
[----:B------:R-:W1:Y:S05]  /*0c60*/  SHFL.IDX PT, R8, R6, 0x2, 0x181f ;  /* 0x00581f0006087f89 */ /* 0x000e6a00000e0000 */
[----:B------:R1:W-:Y:S01]  /*0c70*/  @!P1 LDGSTS.E.BYPASS.LTC128B.128 [R216+0x100], [R16.64], !P6 ;  /* 0x0010000010d89fae */ /* 0x0003e2000f101d4a */
[----:B--2---:R-:W-:Y:S01]  /*0c80*/  @P2 SHF.R.S32.HI R227, RZ, 0x1f, R226 ;  /* 0x0000001fffe32819 */ /* 0x004fe200000114e2 */
[----:B------:R-:W-:Y:S01]  /*0c90*/  @!P2 IMAD.MOV.U32 R226, RZ, RZ, R0 ;  /* 0x000000ffffe2a224 */ /* 0x000fe200078e0000 */
[----:B------:R-:W-:Y:S01]  /*0ca0*/  @!P1 SHF.R.S32.HI R0, RZ, 0x1f, R3 ;  /* 0x0000001fff009819 */ /* 0x000fe20000011403 */
[----:B------:R-:W-:Y:S01]  /*0cb0*/  @!P2 IMAD.MOV.U32 R227, RZ, RZ, R7 ;  /* 0x000000ffffe3a224 */ /* 0x000fe200078e0007 */
[----:B------:R-:W-:Y:S01]  /*0cc0*/  ISETP.GE.AND P2, PT, R3, c[0x0][0x198], PT ;  /* 0x0000660003007a0c */ /* 0x000fe20003f46270 */
[----:B------:R-:W-:Y:S01]  /*0cd0*/  IMAD R7, R29, c[0x0][0x1e0], RZ ;  /* 0x000078001d077a24 */ /* 0x000fe200078e02ff */
[----:B------:R-:W-:Y:S01]  /*0ce0*/  @!P1 LEA.HI R0, R0, R3, RZ, 0x3 ;  /* 0x0000000300009211 */ /* 0x000fe200078f18ff */
[----:B------:R-:W-:-:S02]  /*0cf0*/  IMAD R221, R227, c[0x0][0x1f0], RZ ;  /* 0x00007c00e3dd7a24 */ /* 0x000fc400078e02ff */
[----:B------:R-:W-:Y:S01]  /*0d00*/  IMAD R7, R30, c[0x0][0x1e4], R7 ;  /* 0x000079001e077a24 */ /* 0x000fe200078e0207 */
[----:B------:R-:W-:Y:S01]  /*0d10*/  @!P1 LOP3.LUT R0, R0, 0xfffffff8, RZ, 0xc0, !PT ;  /* 0xfffffff800009812 */ /* 0x000fe200078ec0ff */
[----:B------:R-:W-:Y:S02]  /*0d20*/  IMAD R221, R226, c[0x0][0x1f4], R221 ;  /* 0x00007d00e2dd7a24 */ /* 0x000fe400078e02dd */
[----:B------:R-:W-:Y:S02]  /*0d30*/  IMAD R29, R29, c[0x0][0x208], RZ ;  /* 0x000082001d1d7a24 */ /* 0x000fe400078e02ff */
[----:B------:R-:W-:Y:S01]  /*0d40*/  @!P1 IMAD.WIDE R18, R0, 0x2, R12 ;  /* 0x0000000200129825 */ /* 0x000fe200078e020c */
[----:B------:R-:W-:-:S03]  /*0d50*/  @!P0 SHF.R.S32.HI R0, RZ, 0x1f, R3 ;  /* 0x0000001fff008819 */ /* 0x000fc60000011403 */
[----:B------:R-:W-:Y:S01]  /*0d60*/  IMAD.WIDE.U32 R12, R30, c[0x0][0x1e0], R32 ;  /* 0x000078001e0c7a25 */ /* 0x000fe200078e0020 */
[----:B------:R-:W-:Y:S01]  /*0d70*/  @!P0 LEA.HI R0, R0, R3, RZ, 0x3 ;  /* 0x0000000300008211 */ /* 0x000fe200078f18ff */
[----:B------:R2:W-:Y:S01]  /*0d80*/  @!P1 LDGSTS.E.BYPASS.LTC128B.128 [R216+0x4100], [R18.64], !P2 ;  /* 0x0410000012d89fae */ /* 0x0005e2000d101d4a */
[----:B----4-:R-:W-:Y:S01]  /*0d90*/  @!P0 LEA R14, P1, R32, R10, 0x1 ;  /* 0x0000000a200e8211 */ /* 0x010fe200078208ff */
[----:B------:R-:W-:Y:S01]  /*0da0*/  IMAD.IADD R13, R13, 0x1, R7 ;  /* 0x000000010d0d7824 */ /* 0x000fe200078e0207 */
[----:B------:R-:W-:Y:S01]  /*0db0*/  @!P0 LOP3.LUT R0, R0, 0xfffffff8, RZ, 0xc0, !PT ;  /* 0xfffffff800008812 */ /* 0x000fe200078ec0ff */
[----:B------:R-:W-:Y:S01]  /*0dc0*/  IMAD R229, R227, c[0x0][0x218], RZ ;  /* 0x00008600e3e57a24 */ /* 0x000fe200078e02ff */
[----:B-----5:R-:W-:Y:S02]  /*0dd0*/  @!P0 LEA.HI.X R15, R32, R11, R33, 0x1, P1 ;  /* 0x0000000b200f8211 */ /* 0x020fe400008f0c21 */
[----:B------:R-:W-:Y:S01]  /*0de0*/  ISETP.GE.AND P1, PT, R2, R5, PT ;  /* 0x000000050200720c */ /* 0x000fe20003f26270 */
[----:B------:R-:W-:Y:S01]  /*0df0*/  @!P0 IMAD.WIDE R10, R0, 0x2, R10 ;  /* 0x00000002000a8825 */ /* 0x000fe200078e020a */
[----:B------:R-:W-:Y:S01]  /*0e00*/  @!P5 SHF.R.S32.HI R0, RZ, 0x1f, R3 ;  /* 0x0000001fff00d819 */ /* 0x000fe20000011403 */
[----:B------:R3:W-:Y:S01]  /*0e10*/  @!P0 LDGSTS.E.BYPASS.LTC128B.128 [R216+0x1100], [R14.64], !P6 ;  /* 0x011000000ed88fae */ /* 0x0007e2000f101d4a */
[----:B------:R-:W-:Y:S01]  /*0e20*/  LOP3.LUT R7, R214, 0xfffffff0, RZ, 0xc0, !PT ;  /* 0xfffffff0d6077812 */ /* 0x000fe200078ec0ff */
[----:B------:R-:W-:Y:S01]  /*0e30*/  IMAD R5, R28, c[0x0][0x1e8], RZ ;  /* 0x00007a001c057a24 */ /* 0x000fe200078e02ff */
[----:B------:R-:W-:Y:S01]  /*0e40*/  @!P5 LEA.HI R0, R0, R3, RZ, 0x3 ;  /* 0x000000030000d211 */ /* 0x000fe200078f18ff */
[----:B------:R4:W-:Y:S01]  /*0e50*/  @!P0 LDGSTS.E.BYPASS.LTC128B.128 [R216+0x5100], [R10.64], !P2 ;  /* 0x051000000ad88fae */ /* 0x0009e2000d101d4a */
[----:B-1----:R-:W-:Y:S01]  /*0e60*/  @!P5 LEA R16, P0, R32, R8, 0x1 ;  /* 0x000000082010d211 */ /* 0x002fe200078008ff */
[----:B------:R-:W-:Y:S01]  /*0e70*/  IMAD R218, R26, c[0x0][0x1ec], R5 ;  /* 0x00007b001ada7a24 */ /* 0x000fe200078e0205 */
[----:B------:R-:W-:Y:S01]  /*0e80*/  @!P5 LOP3.LUT R5, R0, 0xfffffff8, RZ, 0xc0, !PT ;  /* 0xfffffff80005d812 */ /* 0x000fe200078ec0ff */
[----:B------:R-:W-:Y:S01]  /*0e90*/  IMAD R229, R226, c[0x0][0x21c], R229 ;  /* 0x00008700e2e57a24 */ /* 0x000fe200078e02e5 */
[----:B------:R-:W-:-:S02]  /*0ea0*/  @!P5 LEA.HI.X R17, R32, R9, R33, 0x1, P0 ;  /* 0x000000092011d211 */ /* 0x000fc400000f0c21 */
[----:B------:R-:W-:Y:S01]  /*0eb0*/  @!P1 SHF.R.S32.HI R0, RZ, 0x1f, R3 ;  /* 0x0000001fff009819 */ /* 0x000fe20000011403 */
[----:B------:R-:W-:Y:S02]  /*0ec0*/  @!P5 IMAD.WIDE R8, R5, 0x2, R8 ;  /* 0x000000020508d825 */ /* 0x000fe400078e0208 */
[----:B------:R1:W-:Y:S01]  /*0ed0*/  @!P5 LDGSTS.E.BYPASS.LTC128B.128 [R216+0x2100], [R16.64], !P6 ;  /* 0x0210000010d8dfae */ /* 0x0003e2000f101d4a */
[----:B------:R-:W-:Y:S01]  /*0ee0*/  @!P1 LEA.HI R0, R0, R3, RZ, 0x3 ;  /* 0x0000000300009211 */ /* 0x000fe200078f18ff */
[----:B------:R-:W-:Y:S02]  /*0ef0*/  IMAD R5, R39, c[0x0][0x1e4], RZ ;  /* 0x0000790027057a24 */ /* 0x000fe400078e02ff */
[----:B--2---:R-:W-:Y:S01]  /*0f00*/  IMAD.WIDE.U32 R18, R26, c[0x0][0x1e8], R12 ;  /* 0x00007a001a127a25 */ /* 0x004fe200078e000c */
[----:B------:R2:W-:Y:S01]  /*0f10*/  @!P5 LDGSTS.E.BYPASS.LTC128B.128 [R216+0x6100], [R8.64], !P2 ;  /* 0x0610000008d8dfae */ /* 0x0005e2000d101d4a */
[----:B------:R-:W-:Y:S02]  /*0f20*/  @!P1 LOP3.LUT R0, R0, 0xfffffff8, RZ, 0xc0, !PT ;  /* 0xfffffff800009812 */ /* 0x000fe400078ec0ff */
[----:B------:R-:W-:Y:S01]  /*0f30*/  IMAD R39, R36, -0x60, R39 ;  /* 0xffffffa024277824 */ /* 0x000fe200078e0227 */
[----:B------:R-:W3:Y:S01]  /*0f40*/  SHFL.IDX PT, R12, R6, 0x3, 0x181f ;  /* 0x00781f00060c7f89 */ /* 0x000ee200000e0000 */
[----:B------:R-:W-:-:S02]  /*0f50*/  IMAD.IADD R219, R19, 0x1, R218 ;  /* 0x0000000113db7824 */ /* 0x000fc400078e02da */
[----:B------:R-:W-:Y:S01]  /*0f60*/  IMAD.MOV.U32 R218, RZ, RZ, R18 ;  /* 0x000000ffffda7224 */ /* 0x000fe200078e0012 */
[----:B------:R5:W1:Y:S01]  /*0f70*/  SHFL.IDX PT, R13, R4, 0x3, 0x181f ;  /* 0x00781f00040d7f89 */ /* 0x000a6200000e0000 */
[----:B------:R-:W-:Y:S01]  /*0f80*/  IADD3 R24, R39, c[0x0][0x1d0], -R30 ;  /* 0x0000740027187a10 */ /* 0x000fe20007ffe81e */
[----:B------:R-:W-:Y:S02]  /*0f90*/  IMAD.IADD R38, R109, 0x1, R5 ;  /* 0x000000016d267824 */ /* 0x000fe400078e0205 */
[----:B------:R-:W-:Y:S01]  /*0fa0*/  IMAD.WIDE.U32 R218, R226, c[0x0][0x1f0], R218 ;  /* 0x00007c00e2da7a25 */ /* 0x000fe200078e00da */
[----:B------:R-:W-:-:S03]  /*0fb0*/  ISETP.GE.AND P0, PT, R24, 0x1, PT ;  /* 0x000000011800780c */ /* 0x000fc60003f06270 */
[----:B------:R-:W-:Y:S02]  /*0fc0*/  IMAD R5, R38, R111, RZ ;  /* 0x0000006f26057224 */ /* 0x000fe400078e02ff */
[----:B------:R-:W-:Y:S02]  /*0fd0*/  IMAD.IADD R221, R219, 0x1, R221 ;  /* 0x00000001dbdd7824 */ /* 0x000fe400078e02dd */
[----:B------:R-:W-:Y:S02]  /*0fe0*/  IMAD.MOV.U32 R220, RZ, RZ, R218 ;  /* 0x000000ffffdc7224 */ /* 0x000fe400078e00da */
[-C--:B------:R-:W-:Y:S02]  /*0ff0*/  IMAD R5, R27, R108.reuse, R5 ;  /* 0x0000006c1b057224 */ /* 0x080fe400078e0205 */
[----:B--2---:R-:W-:Y:S01]  /*1000*/  IMAD.WIDE.U32 R8, R111, R108, R220 ;  /* 0x0000006c6f087225 */ /* 0x004fe200078e00dc */
[----:B---3--:R-:W-:-:S03]  /*1010*/  @!P1 LEA R14, P5, R32, R12, 0x1 ;  /* 0x0000000c200e9211 */ /* 0x008fc600078a08ff */
[----:B-----5:R-:W-:Y:S01]  /*1020*/  IMAD.IADD R4, R104, 0x1, -R7 ;  /* 0x0000000168047824 */ /* 0x020fe200078e0a07 */
[----:B-1----:R-:W-:Y:S01]  /*1030*/  @!P1 LEA.HI.X R15, R32, R13, R33, 0x1, P5 ;  /* 0x0000000d200f9211 */ /* 0x002fe200028f0c21 */
[----:B------:R-:W-:Y:S01]  /*1040*/  IMAD.IADD R5, R9, 0x1, R5 ;  /* 0x0000000109057824 */ /* 0x000fe200078e0205 */
[----:B----4-:R-:W-:Y:S01]  /*1050*/  @P0 LEA R10, P5, R8, c[0x0][0x1c8], 0x1 ;  /* 0x00007200080a0a11 */ /* 0x010fe200078a08ff */
[----:B------:R-:W-:Y:S01]  /*1060*/  @!P1 IMAD.WIDE R12, R0, 0x2, R12 ;  /* 0x00000002000c9825 */ /* 0x000fe200078e020c */
[----:B------:R-:W-:Y:S01]  /*1070*/  SHF.R.S32.HI R7, RZ, 0x1f, R4 ;  /* 0x0000001fff077819 */ /* 0x000fe20000011404 */
[----:B------:R1:W-:Y:S01]  /*1080*/  @!P1 LDGSTS.E.BYPASS.LTC128B.128 [R216+0x3100], [R14.64], !P6 ;  /* 0x031000000ed89fae */ /* 0x0003e2000f101d4a */
[----:B------:R-:W-:Y:S01]  /*1090*/  ISETP.GE.AND P6, PT, R32, c[0x0][0x1d4], PT ;  /* 0x0000750020007a0c */ /* 0x000fe20003fc6270 */
[----:B------:R-:W-:Y:S01]  /*10a0*/  IMAD.U32 R6, RZ, RZ, UR6 ;  /* 0x00000006ff067e24 */ /* 0x000fe2000f8e00ff */
[----:B------:R-:W-:Y:S01]  /*10b0*/  @P0 LEA.HI.X R11, R8, c[0x0][0x1cc], R5, 0x1, P5 ;  /* 0x00007300080b0a11 */ /* 0x000fe200028f0c05 */
[----:B------:R2:W-:Y:S01]  /*10c0*/  @!P1 LDGSTS.E.BYPASS.LTC128B.128 [R216+0x7100], [R12.64], !P2 ;  /* 0x071000000cd89fae */ /* 0x0005e2000d101d4a */
[----:B------:R-:W-:-:S02]  /*10d0*/  ISETP.GE.AND P5, PT, R3, c[0x0][0x1d4], PT ;  /* 0x0000750003007a0c */ /* 0x000fc40003fa6270 */
[C---:B------:R-:W-:Y:S01]  /*10e0*/  ISETP.GE.AND P2, PT, R24.reuse, 0x21, PT ;  /* 0x000000211800780c */ /* 0x040fe20003f46270 */
[----:B------:R-:W0:Y:S01]  /*10f0*/  LDGDEPBAR ;  /* 0x00000000000079af */ /* 0x000e220000000000 */
[----:B------:R-:W-:Y:S02]  /*1100*/  LEA.HI R2, R7, R4, RZ, 0x3 ;  /* 0x0000000407027211 */ /* 0x000fe400078f18ff */
[----:B------:R-:W-:Y:S02]  /*1110*/  ISETP.GE.AND P1, PT, R24, 0x41, PT ;  /* 0x000000411800780c */ /* 0x000fe40003f26270 */
[----:B------:R-:W-:Y:S01]  /*1120*/  LOP3.LUT R3, R2, 0xfffffff8, RZ, 0xc0, !PT ;  /* 0xfffffff802037812 */ /* 0x000fe200078ec0ff */
[----:B------:R3:W-:Y:S01]  /*1130*/  @P0 LDGSTS.E.BYPASS.LTC128B.128 [R216+0x8100], [R10.64], !P6 ;  /* 0x081000000ad80fae */ /* 0x0007e2000f101d4a */
[----:B------:R-:W-:-:S03]  /*1140*/  SHF.R.S32.HI R7, RZ, 0x4, R214 ;  /* 0x00000004ff077819 */ /* 0x000fc600000114d6 */
[----:B------:R-:W-:Y:S01]  /*1150*/  IMAD.IADD R0, R4, 0x1, -R3 ;  /* 0x0000000104007824 */ /* 0x000fe200078e0a03 */
[----:B------:R3:W-:Y:S01]  /*1160*/  @P0 LDGSTS.E.BYPASS.LTC128B.128 [R216+0xb100], [R10.64+0x80], !P5 ;  /* 0x0b1000800ad80fae */ /* 0x0007e2000e901d4a */
[----:B------:R-:W-:Y:S01]  /*1170*/  IMAD.U32 R4, RZ, RZ, UR6 ;  /* 0x00000006ff047e24 */ /* 0x000fe2000f8e00ff */
[----:B------:R-:W-:Y:S01]  /*1180*/  @P2 LEA R6, P0, R6, R8, 0x5 ;  /* 0x0000000806062211 */ /* 0x000fe200078028ff */
[----:B------:R-:W-:Y:S01]  /*1190*/  IMAD.U32 R3, RZ, RZ, UR7 ;  /* 0x00000007ff037e24 */ /* 0x000fe2000f8e00ff */
[----:B------:R-:W-:-:S04]  /*11a0*/  LEA.HI R214, R214, R7, RZ, 0x1 ;  /* 0x00000007d6d67211 */ /* 0x000fc800078f08ff */
[----:B------:R-:W-:Y:S02]  /*11b0*/  @P2 LEA.HI.X R3, R4, R5, R3, 0x5, P0 ;  /* 0x0000000504032211 */ /* 0x000fe400000f2c03 */
[----:B------:R-:W-:-:S05]  /*11c0*/  LOP3.LUT R214, R214, 0xfffffffe, RZ, 0xc0, !PT ;  /* 0xfffffffed6d67812 */ /* 0x000fca00078ec0ff */
[----:B------:R-:W-:Y:S02]  /*11d0*/  IMAD.IADD R214, R7, 0x1, -R214 ;  /* 0x0000000107d67824 */ /* 0x000fe400078e0ad6 */
[----:B------:R-:W-:Y:S02]  /*11e0*/  IMAD.SHL.U32 R7, R0, 0x40, RZ ;  /* 0x0000004000077824 */ /* 0x000fe400078e00ff */
[----:B------:R-:W-:-:S03]  /*11f0*/  IMAD.SHL.U32 R4, R214, 0x8, RZ ;  /* 0x00000008d6047824 */ /* 0x000fc600078e00ff */
[----:B------:R-:W-:-:S04]  /*1200*/  LOP3.LUT R7, R7, 0x1c0, RZ, 0xc0, !PT ;  /* 0x000001c007077812 */ /* 0x000fc800078ec0ff */
[----:B------:R-:W-:Y:S02]  /*1210*/  LOP3.LUT R4, R7, 0x8, R4, 0xf8, !PT ;  /* 0x0000000807047812 */ /* 0x000fe400078ef804 */
[C---:B---3--:R-:W-:Y:S02]  /*1220*/  @P2 LEA R10, P0, R6.reuse, c[0x0][0x1c8], 0x1 ;  /* 0x00007200060a2a11 */ /* 0x048fe400078008ff */
[----:B------:R-:W-:Y:S02]  /*1230*/  SHF.R.U32.HI R7, RZ, 0x3, R7 ;  /* 0x00000003ff077819 */ /* 0x000fe40000011607 */
[----:B------:R-:W-:Y:S01]  /*1240*/  @P2 LEA.HI.X R11, R6, c[0x0][0x1cc], R3, 0x1, P0 ;  /* 0x00007300060b2a11 */ /* 0x000fe200000f0c03 */
[----:B------:R-:W-:Y:S01]  /*1250*/  IMAD.SHL.U32 R6, R25, 0x40, RZ ;  /* 0x0000004019067824 */ /* 0x000fe200078e00ff */
[----:B------:R-:W-:Y:S01]  /*1260*/  @P1 IADD3 R8, P0, R8, UR14, RZ ;  /* 0x0000000e08081c10 */ /* 0x000fe2000ff1e0ff */
[----:B------:R-:W-:Y:S01]  /*1270*/  IMAD.SHL.U32 R3, R30, 0x8, RZ ;  /* 0x000000081e037824 */ /* 0x000fe200078e00ff */
[----:B------:R-:W-:Y:S01]  /*1280*/  LOP3.LUT R4, R4, R7, RZ, 0x3c, !PT ;  /* 0x0000000704047212 */ /* 0x000fe200078e3cff */
[----:B------:R3:W-:Y:S01]  /*1290*/  @P2 LDGSTS.E.BYPASS.LTC128B.128 [R216+0x9100], [R10.64], !P6 ;  /* 0x091000000ad82fae */ /* 0x0007e2000f101d4a */
[----:B------:R-:W-:-:S02]  /*12a0*/  @P1 IADD3.X R5, R5, UR8, RZ, P0, !PT ;  /* 0x0000000805051c10 */ /* 0x000fc400087fe4ff */
[----:B--2---:R-:W-:Y:S01]  /*12b0*/  @P1 LEA R12, P0, R8, c[0x0][0x1c8], 0x1 ;  /* 0x00007200080c1a11 */ /* 0x004fe200078008ff */
[----:B------:R3:W-:Y:S01]  /*12c0*/  @P2 LDGSTS.E.BYPASS.LTC128B.128 [R216+0xc100], [R10.64+0x80], !P5 ;  /* 0x0c1000800ad82fae */ /* 0x0007e2000e901d4a */
[----:B------:R-:W-:Y:S02]  /*12d0*/  LOP3.LUT R6, R6, 0x1c0, RZ, 0xc0, !PT ;  /* 0x000001c006067812 */ /* 0x000fe400078ec0ff */
[----:B------:R-:W-:Y:S01]  /*12e0*/  @P1 LEA.HI.X R13, R8, c[0x0][0x1cc], R5, 0x1, P0 ;  /* 0x00007300080d1a11 */ /* 0x000fe200000f0c05 */
[----:B------:R-:W-:Y:S01]  /*12f0*/  IMAD.SHL.U32 R5, R2, 0x40, RZ ;  /* 0x0000004002057824 */ /* 0x000fe200078e00ff */
[----:B------:R-:W-:-:S03]  /*1300*/  SHF.R.U32.HI R9, RZ, 0x3, R6 ;  /* 0x00000003ff097819 */ /* 0x000fc60000011606 */
[----:B------:R1:W-:Y:S01]  /*1310*/  @P1 LDGSTS.E.BYPASS.LTC128B.128 [R216+0xa100], [R12.64], !P6 ;  /* 0x0a1000000cd81fae */ /* 0x0003e2000f101d4a */
[----:B------:R-:W-:Y:S01]  /*1320*/  LOP3.LUT R2, R4, 0xfffffe00, R5, 0xf8, !PT ;  /* 0xfffffe0004027812 */ /* 0x000fe200078ef805 */
[----:B------:R-:W-:Y:S01]  /*1330*/  IMAD.MOV.U32 R5, RZ, RZ, 0x10 ;  /* 0x00000010ff057424 */ /* 0x000fe200078e00ff */
[----:B------:R-:W-:Y:S01]  /*1340*/  LOP3.LUT R4, R6, 0x8, R3, 0xf8, !PT ;  /* 0x0000000806047812 */ /* 0x000fe200078ef803 */
[----:B------:R1:W-:Y:S01]  /*1350*/  @P1 LDGSTS.E.BYPASS.LTC128B.128 [R216+0xd100], [R12.64+0x80], !P5 ;  /* 0x0d1000800cd81fae */ /* 0x0003e2000e901d4a */
[----:B------:R-:W-:Y:S01]  /*1360*/  R2P PR, R0, 0x6 ;  /* 0x0000000600007804 */ /* 0x000fe20000000000 */
[----:B------:R-:W-:Y:S01]  /*1370*/  IMAD R7, R105, 0x400, R2 ;  /* 0x0000040069077824 */ /* 0x000fe200078e0202 */
[----:B------:R-:W-:Y:S01]  /*1380*/  LOP3.LUT R9, R4, R9, RZ, 0x3c, !PT ;  /* 0x0000000904097212 */ /* 0x000fe200078e3cff */
[----:B------:R-:W0:Y:S01]  /*1390*/  LDGDEPBAR ;  /* 0x00000000000079af */ /* 0x000e220000000000 */
[----:B------:R-:W-:Y:S01]  /*13a0*/  IMAD.MOV.U32 R3, RZ, RZ, 0x20 ;  /* 0x00000020ff037424 */ /* 0x000fe200078e00ff */
[----:B------:R-:W-:-:S02]  /*13b0*/  SEL R5, R5, 0xfffffff0, !P1 ;  /* 0xfffffff005057807 */ /* 0x000fc40004800000 */
[C---:B------:R-:W-:Y:S01]  /*13c0*/  LEA R4, R7.reuse, 0x100, 0x1 ;  /* 0x0000010007047811 */ /* 0x040fe200078e08ff */
[----:B------:R-:W-:Y:S01]  /*13d0*/  IMAD.SHL.U32 R7, R7, 0x2, RZ ;  /* 0x0000000207077824 */ /* 0x000fe200078e00ff */
[----:B------:R-:W-:Y:S01]  /*13e0*/  SEL R3, R3, 0xffffffe0, !P2 ;  /* 0xffffffe003037807 */ /* 0x000fe20005000000 */
[----:B------:R-:W-:Y:S01]  /*13f0*/  IMAD R214, R214, 0x200, R9 ;  /* 0x00000200d6d67824 */ /* 0x000fe200078e0209 */
[----:B------:R-:W-:Y:S01]  /*1400*/  LOP3.LUT P0, RZ, R25, 0x2, RZ, 0xc0, !PT ;  /* 0x0000000219ff7812 */ /* 0x000fe2000780c0ff */
[--C-:B------:R-:W-:Y:S01]  /*1410*/  IMAD R6, R5, 0x2, R4.reuse ;  /* 0x0000000205067824 */ /* 0x100fe200078e0204 */
[----:B------:R-:W-:Y:S01]  /*1420*/  ISETP.LT.OR P2, PT, R24, 0x1, P6 ;  /* 0x000000011800780c */ /* 0x000fe20003741670 */
[C---:B------:R-:W-:Y:S02]  /*1430*/  IMAD R4, R3.reuse, 0x2, R4 ;  /* 0x0000000203047824 */ /* 0x040fe400078e0204 */
[----:B------:R-:W-:Y:S02]  /*1440*/  IMAD R0, R3, 0x2, R6 ;  /* 0x0000000203007824 */ /* 0x000fe400078e0206 */
[----:B------:R-:W-:-:S05]  /*1450*/  IMAD.SHL.U32 R214, R214, 0x2, RZ ;  /* 0x00000002d6d67824 */ /* 0x000fca00078e00ff */
[----:B------:R-:W-:Y:S01]  /*1460*/  IADD3 R213, R214, 0x8120, RZ ;  /* 0x00008120d6d57810 */ /* 0x000fe20007ffe0ff */
[----:B------:R-:W-:-:S04]  /*1470*/  DEPBAR.LE SB0, 0x1 ;  /* 0x000080400000791a */ /* 0x000fc80000000000 */
[----:B------:R-:W-:Y:S06]  /*1480*/  BAR.SYNC.DEFER_BLOCKING 0x0 ;  /* 0x0000000000007b1d */ /* 0x000fec0000010000 */
[----:B------:R-:W-:Y:S04]  /*1490*/  LDSM.16.M88.4 R120, [R7+0x100] ;  /* 0x000100000778783b */ /* 0x000fe80000000200 */
[----:B------:R2:W-:Y:S04]  /*14a0*/  LDSM.16.M88.4 R172, [R7+0x4100] ;  /* 0x0041000007ac783b */ /* 0x0005e80000000200 */
[----:B------:R-:W-:Y:S04]  /*14b0*/  LDSM.16.M88.4 R140, [R6] ;  /* 0x00000000068c783b */ /* 0x000fe80000000200 */
[----:B------:R-:W-:Y:S04]  /*14c0*/  LDSM.16.M88.4 R176, [R6+0x4000] ;  /* 0x0040000006b0783b */ /* 0x000fe80000000200 */
[----:B------:R-:W-:Y:S04]  /*14d0*/  LDSM.16.M88.4 R152, [R4] ;  /* 0x000000000498783b */ /* 0x000fe80000000200 */
[----:B------:R-:W-:Y:S04]  /*14e0*/  LDSM.16.M88.4 R180, [R4+0x4000] ;  /* 0x0040000004b4783b */ /* 0x000fe80000000200 */
[----:B------:R-:W-:Y:S01]  /*14f0*/  LDSM.16.M88.4 R168, [R0] ;  /* 0x0000000000a8783b */ /* 0x000fe20000000200 */
[----:B--2---:R-:W-:-:S03]  /*1500*/  IADD3 R7, R214, 0x8100, RZ ;  /* 0x00008100d6077810 */ /* 0x004fc60007ffe0ff */
[----:B------:R2:W-:Y:S01]  /*1510*/  LDSM.16.M88.4 R188, [R0+0x4000] ;  /* 0x0040000000bc783b */ /* 0x0005e20000000200 */
[----:B------:R-:W-:-:S03]  /*1520*/  @P0 IADD3 R213, R7, -0x20, RZ ;  /* 0xffffffe007d50810 */ /* 0x000fc60007ffe0ff */
[----:B------:R-:W-:Y:S01]  /*1530*/  BAR.SYNC.DEFER_BLOCKING 0x0 ;  /* 0x0000000000007b1d */ /* 0x000fe20000010000 */
[----:B------:R-:W-:Y:S01]  /*1540*/  IMAD R7, R28, c[0x0][0x210], RZ ;  /* 0x000084001c077a24 */ /* 0x000fe200078e02ff */
[C---:B------:R-:W-:Y:S02]  /*1550*/  IADD3 R207, R213.reuse, 0x800, RZ ;  /* 0x00000800d5cf7810 */ /* 0x040fe40007ffe0ff */
[C---:B------:R-:W-:Y:S02]  /*1560*/  IADD3 R206, R213.reuse, 0x1000, RZ ;  /* 0x00001000d5ce7810 */ /* 0x040fe40007ffe0ff */
[C---:B------:R-:W-:Y:S02]  /*1570*/  IADD3 R205, R213.reuse, 0x1800, RZ ;  /* 0x00001800d5cd7810 */ /* 0x040fe40007ffe0ff */
[C---:B------:R-:W-:Y:S02]  /*1580*/  IADD3 R204, R213.reuse, 0x2000, RZ ;  /* 0x00002000d5cc7810 */ /* 0x040fe40007ffe0ff */
[----:B------:R-:W-:-:S02]  /*1590*/  IADD3 R203, R213, 0x2800, RZ ;  /* 0x00002800d5cb7810 */ /* 0x000fc40007ffe0ff */
[C---:B------:R-:W-:Y:S02]  /*15a0*/  IADD3 R201, R213.reuse, 0x3000, RZ ;  /* 0x00003000d5c97810 */ /* 0x040fe40007ffe0ff */
[C---:B------:R-:W-:Y:S02]  /*15b0*/  IADD3 R200, R213.reuse, 0x3800, RZ ;  /* 0x00003800d5c87810 */ /* 0x040fe40007ffe0ff */
[C---:B------:R-:W-:Y:S01]  /*15c0*/  IADD3 R199, R213.reuse, 0x4000, RZ ;  /* 0x00004000d5c77810 */ /* 0x040fe20007ffe0ff */
[C---:B--2---:R-:W-:Y:S01]  /*15d0*/  IMAD R0, R30.reuse, c[0x0][0x20c], R29 ;  /* 0x000083001e007a24 */ /* 0x044fe200078e021d */
[C---:B------:R-:W-:Y:S01]  /*15e0*/  IADD3 R198, R213.reuse, 0x4800, RZ ;  /* 0x00004800d5c67810 */ /* 0x040fe20007ffe0ff */
[----:B------:R-:W-:Y:S01]  /*15f0*/  IMAD.WIDE.U32 R30, R30, c[0x0][0x208], R32 ;  /* 0x000082001e1e7a25 */ /* 0x000fe200078e0020 */
[----:B------:R-:W-:Y:S01]  /*1600*/  IADD3 R197, R213, 0x5000, RZ ;  /* 0x00005000d5c57810 */ /* 0x000fe20007ffe0ff */
[----:B------:R-:W-:-:S04]  /*1610*/  DEPBAR.LE SB0, 0x0 ;  /* 0x000080000000791a */ /* 0x000fc80000000000 */
[----:B------:R-:W-:Y:S01]  /*1620*/  BAR.SYNC.DEFER_BLOCKING 0x0 ;  /* 0x0000000000007b1d */ /* 0x000fe20000010000 */
[----:B------:R-:W-:Y:S01]  /*1630*/  IMAD.IADD R31, R31, 0x1, R0 ;  /* 0x000000011f1f7824 */ /* 0x000fe200078e0200 */
[----:B------:R-:W-:Y:S01]  /*1640*/  IADD3 R196, R213, 0x5800, RZ ;  /* 0x00005800d5c47810 */ /* 0x000fe20007ffe0ff */
[----:B------:R-:W-:Y:S02]  /*1650*/  IMAD R0, R27, c[0x0][0x208], RZ ;  /* 0x000082001b007a24 */ /* 0x000fe400078e02ff */
[----:B------:R-:W-:Y:S01]  /*1660*/  IMAD.U32 R27, RZ, RZ, UR9 ;  /* 0x00000009ff1b7e24 */ /* 0x000fe2000f8e00ff */
[----:B---3--:R-:W1:Y:S04]  /*1670*/  LDSM.16.M88.4 R8, [R214+0x8100] ;  /* 0x00810000d608783b */ /* 0x008e680000000200 */
[----:B------:R-:W-:Y:S04]  /*1680*/  LDSM.16.M88.4 R16, [R213] ;  /* 0x00000000d510783b */ /* 0x000fe80000000200 */
[----:B------:R-:W2:Y:S04]  /*1690*/  LDSM.16.M88.4 R76, [R214+0x8900] ;  /* 0x00890000d64c783b */ /* 0x000ea80000000200 */
[----:B------:R-:W3:Y:S04]  /*16a0*/  LDSM.16.M88.4 R68, [R214+0x9100] ;  /* 0x00910000d644783b */ /* 0x000ee80000000200 */
[----:B------:R-:W4:Y:S04]  /*16b0*/  LDSM.16.M88.4 R20, [R213+0x800] ;  /* 0x00080000d514783b */ /* 0x000f280000000200 */
[----:B------:R-:W5:Y:S04]  /*16c0*/  LDSM.16.M88.4 R60, [R214+0x9900] ;  /* 0x00990000d63c783b */ /* 0x000f680000000200 */
[----:B------:R-:W-:Y:S04]  /*16d0*/  LDSM.16.M88.4 R52, [R214+0xa100] ;  /* 0x00a10000d634783b */ /* 0x000fe80000000200 */
[----:B------:R-:W-:Y:S04]  /*16e0*/  LDSM.16.M88.4 R44, [R214+0xa900] ;  /* 0x00a90000d62c783b */ /* 0x000fe80000000200 */
[----:B------:R-:W-:Y:S01]  /*16f0*/  LDSM.16.M88.4 R40, [R213+0x2800] ;  /* 0x00280000d528783b */ /* 0x000fe20000000200 */
[C---:B-1----:R-:W-:Y:S08]  /*1700*/  HMMA.16816.F32 R12, R120.reuse, R8, RZ ;  /* 0x00000008780c723c */ /* 0x042ff000000018ff */
[C---:B------:R-:W-:Y:S08]  /*1710*/  HMMA.16816.F32 R8, R120.reuse, R10, RZ ;  /* 0x0000000a7808723c */ /* 0x040ff000000018ff */
[----:B--2---:R-:W-:Y:S08]  /*1720*/  HMMA.16816.F32 R80, R120, R76, RZ ;  /* 0x0000004c7850723c */ /* 0x004ff000000018ff */
[C---:B------:R-:W-:Y:S08]  /*1730*/  HMMA.16816.F32 R12, R140.reuse, R16, R12 ;  /* 0x000000108c0c723c */ /* 0x040ff0000000180c */
[----:B------:R-:W-:Y:S01]  /*1740*/  HMMA.16816.F32 R8, R140, R18, R8 ;  /* 0x000000128c08723c */ /* 0x000fe20000001808 */
[----:B------:R-:W1:Y:S07]  /*1750*/  LDSM.16.M88.4 R16, [R213+0x1000] ;  /* 0x00100000d510783b */ /* 0x000e6e0000000200 */
[----:B---3--:R-:W-:Y:S08]  /*1760*/  HMMA.16816.F32 R72, R120, R68, RZ ;  /* 0x000000447848723c */ /* 0x008ff000000018ff */
[----:B----4-:R-:W-:Y:S07]  /*1770*/  HMMA.16816.F32 R80, R140, R20, R80 ;  /* 0x000000148c50723c */ /* 0x010fee0000001850 */
[C---:B------:R-:W-:Y:S01]  /*1780*/  IMAD R21, R26.reuse, c[0x0][0x214], R7 ;  /* 0x000085001a157a24 */ /* 0x040fe200078e0207 */
[----:B------:R-:W-:Y:S01]  /*1790*/  HMMA.16816.F32 R76, R120, R78, RZ ;  /* 0x0000004e784c723c */ /* 0x000fe200000018ff */
[----:B------:R-:W-:-:S04]  /*17a0*/  IMAD.WIDE.U32 R6, R26, c[0x0][0x210], R30 ;  /* 0x000084001a067a25 */ /* 0x000fc800078e001e */
[----:B------:R-:W-:-:S03]  /*17b0*/  IMAD.IADD R7, R7, 0x1, R21 ;  /* 0x0000000107077824 */ /* 0x000fc600078e0215 */
[----:B------:R-:W-:Y:S01]  /*17c0*/  HMMA.16816.F32 R68, R120, R70, RZ ;  /* 0x000000467844723c */ /* 0x000fe200000018ff */
[----:B------:R-:W-:-:S04]  /*17d0*/  IMAD.WIDE.U32 R226, R226, c[0x0][0x218], R6 ;  /* 0x00008600e2e27a25 */ /* 0x000fc800078e0006 */
[----:B------:R-:W-:Y:S02]  /*17e0*/  IMAD R7, R111, c[0x0][0x20c], R0 ;  /* 0x000083006f077a24 */ /* 0x000fe400078e0200 */
[----:B------:R-:W-:Y:S01]  /*17f0*/  IMAD.IADD R229, R227, 0x1, R229 ;  /* 0x00000001e3e57824 */ /* 0x000fe200078e02e5 */
[----:B-----5:R-:W-:Y:S01]  /*1800*/  HMMA.16816.F32 R64, R120, R60, RZ ;  /* 0x0000003c7840723c */ /* 0x020fe200000018ff */
[----:B------:R-:W-:-:S07]  /*1810*/  IMAD.MOV.U32 R228, RZ, RZ, R226 ;  /* 0x000000ffffe47224 */ /* 0x000fce00078e00e2 */
[C---:B-1----:R-:W-:Y:S07]  /*1820*/  HMMA.16816.F32 R72, R140.reuse, R16, R72 ;  /* 0x000000108c48723c */ /* 0x042fee0000001848 */
[----:B------:R-:W-:Y:S01]  /*1830*/  IMAD.WIDE.U32 R16, R111, c[0x0][0x208], RZ ;  /* 0x000082006f107a25 */ /* 0x000fe200078e00ff */
[----:B------:R-:W-:Y:S01]  /*1840*/  HMMA.16816.F32 R76, R140, R22, R76 ;  /* 0x000000168c4c723c */ /* 0x000fe2000000184c */
[----:B------:R-:W1:Y:S02]  /*1850*/  LDSM.16.M88.4 R20, [R213+0x1800] ;  /* 0x00180000d514783b */ /* 0x000e640000000200 */
[----:B------:R-:W-:-:S02]  /*1860*/  IMAD.IADD R0, R17, 0x1, R7 ;  /* 0x0000000111007824 */ /* 0x000fc400078e0207 */
[----:B------:R-:W-:-:S03]  /*1870*/  IMAD.WIDE.U32 R16, R16, 0x60, R228 ;  /* 0x0000006010107825 */ /* 0x000fc600078e00e4 */
[----:B------:R-:W-:Y:S01]  /*1880*/  HMMA.16816.F32 R68, R140, R18, R68 ;  /* 0x000000128c44723c */ /* 0x000fe20000001844 */
[----:B------:R-:W-:Y:S01]  /*1890*/  IMAD R0, R0, 0x60, RZ ;  /* 0x0000006000007824 */ /* 0x000fe200078e02ff */
[----:B------:R-:W-:-:S03]  /*18a0*/  LEA R6, P0, R16, c[0x0][0x1f8], 0x1 ;  /* 0x00007e0010067a11 */ /* 0x000fc600078008ff */
[----:B------:R-:W-:-:S03]  /*18b0*/  IMAD.IADD R0, R17, 0x1, R0 ;  /* 0x0000000111007824 */ /* 0x000fc600078e0200 */
[C---:B------:R-:W-:Y:S02]  /*18c0*/  HMMA.16816.F32 R60, R120.reuse, R62, RZ ;  /* 0x0000003e783c723c */ /* 0x040fe400000018ff */
[----:B------:R-:W-:Y:S01]  /*18d0*/  LEA.HI.X R7, R16, c[0x0][0x1fc], R0, 0x1, P0 ;  /* 0x00007f0010077a11 */ /* 0x000fe200000f0c00 */
[----:B------:R-:W-:Y:S01]  /*18e0*/  IMAD.MOV.U32 R0, RZ, RZ, 0x40 ;  /* 0x00000040ff007424 */ /* 0x000fe200078e00ff */
[----:B------:R-:W-:Y:S01]  /*18f0*/  IADD3 R26, P1, P0, R27, 0x80, R6 ;  /* 0x000000801b1a7810 */ /* 0x000fe2000783e006 */
[----:B------:R-:W2:Y:S03]  /*1900*/  LDSM.16.M88.4 R16, [R213+0x2000] ;  /* 0x00200000d510783b */ /* 0x000ea60000000200 */
[----:B------:R-:W-:Y:S01]  /*1910*/  IADD3.X R27, RZ, UR12, R7, P1, P0 ;  /* 0x0000000cff1b7c10 */ /* 0x000fe20008fe0407 */
[----:B------:R-:W-:Y:S01]  /*1920*/  @!PT LDS RZ, [RZ] ;  /* 0x00000000fffff984 */ /* 0x000fe20000000800 */
[----:B------:R-:W-:Y:S01]  /*1930*/  @!PT LDS RZ, [RZ] ;  /* 0x00000000fffff984 */ /* 0x000fe20000000800 */
[----:B------:R-:W-:Y:S01]  /*1940*/  @!PT LDS RZ, [RZ] ;  /* 0x00000000fffff984 */ /* 0x000fe20000000800 */
[----:B------:R3:W-:Y:S01]  /*1950*/  LDGSTS.E.BYPASS.LTC128B.128 [R216+0x100], [R6.64], !P2 ;  /* 0x0010000006d87fae */ /* 0x0007e2000d101d4a */
[----:B------:R-:W-:Y:S01]  /*1960*/  IADD3 R28, P0, R6, UR9, RZ ;  /* 0x00000009061c7c10 */ /* 0x000fe2000ff1e0ff */
[----:B------:R-:W-:Y:S01]  /*1970*/  HMMA.16816.F32 R56, R120, R52, RZ ;  /* 0x000000347838723c */ /* 0x000fe200000018ff */
[----:B------:R-:W-:-:S02]  /*1980*/  ISETP.LT.OR P1, PT, R24, 0x1, P5 ;  /* 0x000000011800780c */ /* 0x000fc40002f21670 */
[----:B------:R-:W-:Y:S02]  /*1990*/  IADD3.X R29, R7, UR12, RZ, P0, !PT ;  /* 0x0000000c071d7c10 */ /* 0x000fe400087fe4ff */
[C---:B------:R-:W-:Y:S02]  /*19a0*/  ISETP.LT.OR P0, PT, R24.reuse, 0x21, P6 ;  /* 0x000000211800780c */ /* 0x040fe40003701670 */
[----:B------:R-:W-:Y:S01]  /*19b0*/  ISETP.LT.OR P2, PT, R24, 0x21, P5 ;  /* 0x000000211800780c */ /* 0x000fe20002f41670 */
[C---:B------:R-:W-:Y:S06]  /*19c0*/  HMMA.16816.F32 R52, R120.reuse, R54, RZ ;  /* 0x000000367834723c */ /* 0x040fec00000018ff */
[----:B------:R3:W-:Y:S01]  /*19d0*/  LDGSTS.E.BYPASS.LTC128B.128 [R216+0x3100], [R6.64+0x80], !P1 ;  /* 0x0310008006d87fae */ /* 0x0007e2000c901d4a */
[----:B------:R-:W-:Y:S01]  /*19e0*/  LOP3.LUT P1, RZ, R25, 0x4, RZ, 0xc0, !PT ;  /* 0x0000000419ff7812 */ /* 0x000fe2000782c0ff */
[----:B------:R-:W-:Y:S02]  /*19f0*/  HMMA.16816.F32 R48, R120, R44, RZ ;  /* 0x0000002c7830723c */ /* 0x000fe400000018ff */
[----:B------:R4:W-:Y:S01]  /*1a00*/  LDGSTS.E.BYPASS.LTC128B.128 [R216+0x1100], [R28.64], !P0 ;  /* 0x011000001cd87fae */ /* 0x0009e2000c101d4a */
[----:B------:R-:W-:-:S02]  /*1a10*/  IADD3 R84, P0, R28, UR9, RZ ;  /* 0x000000091c547c10 */ /* 0x000fc4000ff1e0ff */
[----:B------:R-:W-:Y:S01]  /*1a20*/  SEL R0, R0, 0xffffffc0, !P1 ;  /* 0xffffffc000007807 */ /* 0x000fe20004800000 */
[----:B------:R5:W-:Y:S01]  /*1a30*/  LDGSTS.E.BYPASS.LTC128B.128 [R216+0x4100], [R26.64], !P2 ;  /* 0x041000001ad87fae */ /* 0x000be2000d101d4a */
[----:B------:R-:W-:Y:S01]  /*1a40*/  IADD3.X R85, R29, UR12, RZ, P0, !PT ;  /* 0x0000000c1d557c10 */ /* 0x000fe200087fe4ff */
[----:B-1----:R-:W-:Y:S01]  /*1a50*/  HMMA.16816.F32 R64, R140, R20, R64 ;  /* 0x000000148c40723c */ /* 0x002fe20000001840 */
[----:B------:R-:W-:Y:S01]  /*1a60*/  ISETP.LT.OR P2, PT, R24, 0x41, P6 ;  /* 0x000000411800780c */ /* 0x000fe20003741670 */
[----:B------:R-:W-:Y:S01]  /*1a70*/  IMAD.IADD R211, R214, 0x1, R0 ;  /* 0x00000001d6d37824 */ /* 0x000fe200078e0200 */
[----:B------:R-:W-:Y:S01]  /*1a80*/  ISETP.LT.OR P0, PT, R24, 0x41, P5 ;  /* 0x000000411800780c */ /* 0x000fe20002f01670 */
[----:B------:R-:W-:-:S04]  /*1a90*/  IMAD.IADD R202, R0, 0x1, R213 ;  /* 0x0000000100ca7824 */ /* 0x000fc800078e02d5 */
[----:B------:R-:W-:Y:S06]  /*1aa0*/  HMMA.16816.F32 R60, R140, R22, R60 ;  /* 0x000000168c3c723c */ /* 0x000fec000000183c */
[----:B------:R1:W-:Y:S02]  /*1ab0*/  LDGSTS.E.BYPASS.LTC128B.128 [R216+0x2100], [R84.64], !P2 ;  /* 0x0210000054d87fae */ /* 0x0003e4000d101d4a */
[----:B------:R-:W-:Y:S02]  /*1ac0*/  HMMA.16816.F32 R44, R120, R46, RZ ;  /* 0x0000002e782c723c */ /* 0x000fe400000018ff */
[----:B------:R1:W-:Y:S01]  /*1ad0*/  LDGSTS.E.BYPASS.LTC128B.128 [R216+0x5100], [R84.64+0x80], !P0 ;  /* 0x0510008054d87fae */ /* 0x0003e2000c101d4a */
[----:B------:R-:W-:-:S03]  /*1ae0*/  ISETP.GT.AND P0, PT, R111, R215, PT ;  /* 0x000000d76f00720c */ /* 0x000fc60003f04270 */
[----:B------:R-:W3:Y:S02]  /*1af0*/  LDSM.16.M88.4 R32, [R211+0x8100] ;  /* 0x00810000d320783b */ /* 0x000ee40000000200 */
[C---:B--2---:R-:W-:Y:S02]  /*1b00*/  HMMA.16816.F32 R56, R140.reuse, R16, R56 ;  /* 0x000000108c38723c */ /* 0x044fe40000001838 */
[----:B------:R-:W2:Y:S04]  /*1b10*/  LDSM.16.M88.4 R96, [R211+0x8900] ;  /* 0x00890000d360783b */ /* 0x000ea80000000200 */
[----:B----4-:R-:W4:Y:S02]  /*1b20*/  LDSM.16.M88.4 R28, [R211+0x9100] ;  /* 0x00910000d31c783b */ /* 0x010f240000000200 */
[C---:B------:R-:W-:Y:S02]  /*1b30*/  HMMA.16816.F32 R52, R140.reuse, R18, R52 ;  /* 0x000000128c34723c */ /* 0x040fe40000001834 */
[----:B-----5:R-:W5:Y:S04]  /*1b40*/  LDSM.16.M88.4 R24, [R211+0x9900] ;  /* 0x00990000d318783b */ /* 0x020f680000000200 */
[----:B------:R-:W2:Y:S02]  /*1b50*/  LDSM.16.M88.4 R20, [R211+0xa100] ;  /* 0x00a10000d314783b */ /* 0x000ea40000000200 */
[C---:B------:R-:W-:Y:S02]  /*1b60*/  HMMA.16816.F32 R48, R140.reuse, R40, R48 ;  /* 0x000000288c30723c */ /* 0x040fe40000001830 */
[----:B------:R-:W4:Y:S04]  /*1b70*/  LDSM.16.M88.4 R16, [R211+0xa900] ;  /* 0x00a90000d310783b */ /* 0x000f280000000200 */
[----:B------:R-:W4:Y:S02]  /*1b80*/  LDSM.16.M88.4 R92, [R202] ;  /* 0x00000000ca5c783b */ /* 0x000f240000000200 */
[----:B------:R-:W-:Y:S02]  /*1b90*/  HMMA.16816.F32 R44, R140, R42, R44 ;  /* 0x0000002a8c2c723c */ /* 0x000fe4000000182c */
[----:B------:R-:W4:Y:S04]  /*1ba0*/  LDSM.16.M88.4 R88, [R202+0x800] ;  /* 0x00080000ca58783b */ /* 0x000f280000000200 */
[----:B-1----:R-:W1:Y:S04]  /*1bb0*/  LDSM.16.M88.4 R84, [R202+0x1000] ;  /* 0x00100000ca54783b */ /* 0x002e680000000200 */
[----:B------:R-:W1:Y:S01]  /*1bc0*/  LDSM.16.M88.4 R40, [R202+0x1800] ;  /* 0x00180000ca28783b */ /* 0x000e620000000200 */
[C---:B---3--:R-:W-:Y:S03]  /*1bd0*/  HMMA.16816.F32 R12, R152.reuse, R32, R12 ;  /* 0x00000020980c723c */ /* 0x048fe6000000180c */
[----:B------:R-:W-:Y:S04]  /*1be0*/  LDSM.16.M88.4 R100, [R211+0xb900] ;  /* 0x00b90000d364783b */ /* 0x000fe80000000200 */
[----:B------:R-:W0:Y:S01]  /*1bf0*/  LDGDEPBAR ;  /* 0x00000000000079af */ /* 0x000e220000000000 */
[C---:B------:R-:W-:Y:S03]  /*1c00*/  HMMA.16816.F32 R8, R152.reuse, R34, R8 ;  /* 0x000000229808723c */ /* 0x040fe60000001808 */
[----:B------:R-:W3:Y:S05]  /*1c10*/  LDSM.16.M88.4 R32, [R202+0x2000] ;  /* 0x00200000ca20783b */ /* 0x000eea0000000200 */
[C---:B--2---:R-:W-:Y:S08]  /*1c20*/  HMMA.16816.F32 R80, R152.reuse, R96, R80 ;  /* 0x000000609850723c */ /* 0x044ff00000001850 */
[C---:B------:R-:W-:Y:S01]  /*1c30*/  HMMA.16816.F32 R76, R152.reuse, R98, R76 ;  /* 0x00000062984c723c */ /* 0x040fe2000000184c */
[----:B------:R-:W2:Y:S07]  /*1c40*/  LDSM.16.M88.4 R96, [R202+0x2800] ;  /* 0x00280000ca60783b */ /* 0x000eae0000000200 */
[C---:B----4-:R-:W-:Y:S08]  /*1c50*/  HMMA.16816.F32 R72, R152.reuse, R28, R72 ;  /* 0x0000001c9848723c */ /* 0x050ff00000001848 */
[C---:B------:R-:W-:Y:S01]  /*1c60*/  HMMA.16816.F32 R68, R152.reuse, R30, R68 ;  /* 0x0000001e9844723c */ /* 0x040fe20000001844 */
[----:B------:R-:W4:Y:S07]  /*1c70*/  LDSM.16.M88.4 R28, [R214+0xb100] ;  /* 0x00b10000d61c783b */ /* 0x000f2e0000000200 */
[C---:B-----5:R-:W-:Y:S08]  /*1c80*/  HMMA.16816.F32 R64, R152.reuse, R24, R64 ;  /* 0x000000189840723c */ /* 0x060ff00000001840 */
[C---:B------:R-:W-:Y:S01]  /*1c90*/  HMMA.16816.F32 R60, R152.reuse, R26, R60 ;  /* 0x0000001a983c723c */ /* 0x040fe2000000183c */
[----:B------:R-:W5:Y:S07]  /*1ca0*/  LDSM.16.M88.4 R24, [R214+0xb900] ;  /* 0x00b90000d618783b */ /* 0x000f6e0000000200 */
[C---:B------:R-:W-:Y:S08]  /*1cb0*/  HMMA.16816.F32 R56, R152.reuse, R20, R56 ;  /* 0x000000149838723c */ /* 0x040ff00000001838 */
[C---:B------:R-:W-:Y:S01]  /*1cc0*/  HMMA.16816.F32 R52, R152.reuse, R22, R52 ;  /* 0x000000169834723c */ /* 0x040fe20000001834 */
[----:B------:R-:W1:Y:S07]  /*1cd0*/  LDSM.16.M88.4 R20, [R214+0xc100] ;  /* 0x00c10000d614783b */ /* 0x000e6e0000000200 */
[C---:B------:R-:W-:Y:S08]  /*1ce0*/  HMMA.16816.F32 R48, R152.reuse, R16, R48 ;  /* 0x000000109830723c */ /* 0x040ff00000001830 */
[----:B------:R-:W-:Y:S01]  /*1cf0*/  HMMA.16816.F32 R44, R152, R18, R44 ;  /* 0x00000012982c723c */ /* 0x000fe2000000182c */
[----:B------:R-:W2:Y:S07]  /*1d00*/  LDSM.16.M88.4 R16, [R214+0xc900] ;  /* 0x00c90000d610783b */ /* 0x000eae0000000200 */
[C---:B------:R-:W-:Y:S08]  /*1d10*/  HMMA.16816.F32 R12, R168.reuse, R92, R12 ;  /* 0x0000005ca80c723c */ /* 0x040ff0000000180c */
[C---:B------:R-:W-:Y:S01]  /*1d20*/  HMMA.16816.F32 R8, R168.reuse, R94, R8 ;  /* 0x0000005ea808723c */ /* 0x040fe20000001808 */
[----:B------:R-:W2:Y:S07]  /*1d30*/  LDSM.16.M88.4 R92, [R214+0xd100] ;  /* 0x00d10000d65c783b */ /* 0x000eae0000000200 */
[C---:B------:R-:W-:Y:S08]  /*1d40*/  HMMA.16816.F32 R80, R168.reuse, R88, R80 ;  /* 0x00000058a850723c */ /* 0x040ff00000001850 */
[C---:B------:R-:W-:Y:S01]  /*1d50*/  HMMA.16816.F32 R76, R168.reuse, R90, R76 ;  /* 0x0000005aa84c723c */ /* 0x040fe2000000184c */
[----:B------:R-:W2:Y:S07]  /*1d60*/  LDSM.16.M88.4 R88, [R214+0xd900] ;  /* 0x00d90000d658783b */ /* 0x000eae0000000200 */
[C---:B-1----:R-:W-:Y:S08]  /*1d70*/  HMMA.16816.F32 R72, R168.reuse, R84, R72 ;  /* 0x00000054a848723c */ /* 0x042ff00000001848 */
[C---:B------:R-:W-:Y:S01]  /*1d80*/  HMMA.16816.F32 R68, R168.reuse, R86, R68 ;  /* 0x00000056a844723c */ /* 0x040fe20000001844 */
[----:B------:R-:W1:Y:S07]  /*1d90*/  LDSM.16.M88.4 R84, [R213+0x3000] ;  /* 0x00300000d554783b */ /* 0x000e6e0000000200 */
[C---:B------:R-:W-:Y:S08]  /*1da0*/  HMMA.16816.F32 R64, R168.reuse, R40, R64 ;  /* 0x00000028a840723c */ /* 0x040ff00000001840 */
[C---:B------:R-:W-:Y:S01]  /*1db0*/  HMMA.16816.F32 R60, R168.reuse, R42, R60 ;  /* 0x0000002aa83c723c */ /* 0x040fe2000000183c */
[----:B------:R-:W1:Y:S07]  /*1dc0*/  LDSM.16.M88.4 R40, [R213+0x3800] ;  /* 0x00380000d528783b */ /* 0x000e6e0000000200 */
[C---:B---3--:R-:W-:Y:S08]  /*1dd0*/  HMMA.16816.F32 R56, R168.reuse, R32, R56 ;  /* 0x00000020a838723c */ /* 0x048ff00000001838 */
[C---:B------:R-:W-:Y:S01]  /*1de0*/  HMMA.16816.F32 R52, R168.reuse, R34, R52 ;  /* 0x00000022a834723c */ /* 0x040fe20000001834 */
[----:B------:R-:W3:Y:S07]  /*1df0*/  LDSM.16.M88.4 R32, [R213+0x4000] ;  /* 0x00400000d520783b */ /* 0x000eee0000000200 */
[C---:B--2---:R-:W-:Y:S08]  /*1e00*/  HMMA.16816.F32 R48, R168.reuse, R96, R48 ;  /* 0x00000060a830723c */ /* 0x044ff00000001830 */
[----:B------:R-:W-:Y:S01]  /*1e10*/  HMMA.16816.F32 R44, R168, R98, R44 ;  /* 0x00000062a82c723c */ /* 0x000fe2000000182c */
[----:B------:R-:W-:Y:S07]  /*1e20*/  LDSM.16.M88.4 R96, [R211+0xc100] ;  /* 0x00c10000d360783b */ /* 0x000fee0000000200 */
[C---:B----4-:R-:W-:Y:S08]  /*1e30*/  HMMA.16816.F32 R12, R172.reuse, R28, R12 ;  /* 0x0000001cac0c723c */ /* 0x050ff0000000180c */
[C---:B------:R-:W-:Y:S01]  /*1e40*/  HMMA.16816.F32 R8, R172.reuse, R30, R8 ;  /* 0x0000001eac08723c */ /* 0x040fe20000001808 */
[----:B------:R-:W2:Y:S07]  /*1e50*/  LDSM.16.M88.4 R28, [R213+0x4800] ;  /* 0x00480000d51c783b */ /* 0x000eae0000000200 */
[C---:B-----5:R-:W-:Y:S08]  /*1e60*/  HMMA.16816.F32 R80, R172.reuse, R24, R80 ;  /* 0x00000018ac50723c */ /* 0x060ff00000001850 */
[C---:B------:R-:W-:Y:S01]  /*1e70*/  HMMA.16816.F32 R76, R172.reuse, R26, R76 ;  /* 0x0000001aac4c723c */ /* 0x040fe2000000184c */
[----:B------:R-:W4:Y:S07]  /*1e80*/  LDSM.16.M88.4 R24, [R213+0x5000] ;  /* 0x00500000d518783b */ /* 0x000f2e0000000200 */
[C---:B------:R-:W-:Y:S08]  /*1e90*/  HMMA.16816.F32 R72, R172.reuse, R20, R72 ;  /* 0x00000014ac48723c */ /* 0x040ff00000001848 */
[C---:B------:R-:W-:Y:S01]  /*1ea0*/  HMMA.16816.F32 R68, R172.reuse, R22, R68 ;  /* 0x00000016ac44723c */ /* 0x040fe20000001844 */
[----:B------:R-:W5:Y:S07]  /*1eb0*/  LDSM.16.M88.4 R20, [R213+0x5800] ;  /* 0x00580000d514783b */ /* 0x000f6e0000000200 */
[C---:B------:R-:W-:Y:S08]  /*1ec0*/  HMMA.16816.F32 R64, R172.reuse, R16, R64 ;  /* 0x00000010ac40723c */ /* 0x040ff00000001840 */
[C---:B------:R-:W-:Y:S01]  /*1ed0*/  HMMA.16816.F32 R60, R172.reuse, R18, R60 ;  /* 0x00000012ac3c723c */ /* 0x040fe2000000183c */
[----:B------:R-:W2:Y:S07]  /*1ee0*/  LDSM.16.M88.4 R16, [R211+0xb100] ;  /* 0x00b10000d310783b */ /* 0x000eae0000000200 */
[C---:B------:R-:W-:Y:S08]  /*1ef0*/  HMMA.16816.F32 R56, R172.reuse, R92, R56 ;  /* 0x0000005cac38723c */ /* 0x040ff00000001838 */
[C---:B------:R-:W-:Y:S01]  /*1f00*/  HMMA.16816.F32 R52, R172.reuse, R94, R52 ;  /* 0x0000005eac34723c */ /* 0x040fe20000001834 */
[----:B------:R-:W2:Y:S07]  /*1f10*/  LDSM.16.M88.4 R92, [R211+0xc900] ;  /* 0x00c90000d35c783b */ /* 0x000eae0000000200 */
[C---:B------:R-:W-:Y:S08]  /*1f20*/  HMMA.16816.F32 R48, R172.reuse, R88, R48 ;  /* 0x00000058ac30723c */ /* 0x040ff00000001830 */
[----:B------:R-:W-:Y:S01]  /*1f30*/  HMMA.16816.F32 R44, R172, R90, R44 ;  /* 0x0000005aac2c723c */ /* 0x000fe2000000182c */
        /* <DEDUP_REMOVED lines=11> */
[C---:B------:R-:W-:Y:S01]  /*1ff0*/  HMMA.16816.F32 R60, R176.reuse, R30, R60 ;  /* 0x0000001eb03c723c */ /* 0x040fe2000000183c */
[----:B------:R-:W2:Y:S07]  /*2000*/  LDSM.16.M88.4 R28, [R202+0x4000] ;  /* 0x00400000ca1c783b */ /* 0x000eae0000000200 */
[C---:B----4-:R-:W-:Y:S08]  /*2010*/  HMMA.16816.F32 R56, R176.reuse, R24, R56 ;  /* 0x00000018b038723c */ /* 0x050ff00000001838 */
[C---:B------:R-:W-:Y:S01]  /*2020*/  HMMA.16816.F32 R52, R176.reuse, R26, R52 ;  /* 0x0000001ab034723c */ /* 0x040fe20000001834 */
[----:B------:R-:W4:Y:S07]  /*2030*/  LDSM.16.M88.4 R24, [R202+0x4800] ;  /* 0x00480000ca18783b */ /* 0x000f2e0000000200 */
[C---:B-----5:R-:W-:Y:S08]  /*2040*/  HMMA.16816.F32 R48, R176.reuse, R20, R48 ;  /* 0x00000014b030723c */ /* 0x060ff00000001830 */
[----:B------:R-:W-:Y:S01]  /*2050*/  HMMA.16816.F32 R44, R176, R22, R44 ;  /* 0x00000016b02c723c */ /* 0x000fe2000000182c */
[----:B------:R-:W5:Y:S07]  /*2060*/  LDSM.16.M88.4 R20, [R202+0x5000] ;  /* 0x00500000ca14783b */ /* 0x000f6e0000000200 */
[C---:B------:R-:W-:Y:S08]  /*2070*/  HMMA.16816.F32 R12, R180.reuse, R16, R12 ;  /* 0x00000010b40c723c */ /* 0x040ff0000000180c */
[----:B------:R-:W-:Y:S01]  /*2080*/  HMMA.16816.F32 R8, R180, R18, R8 ;  /* 0x00000012b408723c */ /* 0x000fe20000001808 */
[----:B------:R-:W1:Y:S01]  /*2090*/  LDSM.16.M88.4 R16, [R202+0x5800] ;  /* 0x00580000ca10783b */ /* 0x000e620000000200 */
[----:B------:R-:W-:-:S06]  /*20a0*/  DEPBAR.LE SB0, 0x0 ;  /* 0x000080000000791a */ /* 0x000fcc0000000000 */
        /* <DEDUP_REMOVED lines=8> */
[C---:B-1----:R-:W-:Y:S08]  /*2130*/  HMMA.16816.F32 R48, R180.reuse, R84, R48 ;  /* 0x00000054b430723c */ /* 0x042ff00000001830 */
[----:B------:R-:W-:Y:S08]  /*2140*/  HMMA.16816.F32 R44, R180, R86, R44 ;  /* 0x00000056b42c723c */ /* 0x000ff0000000182c */
[C---:B------:R-:W-:Y:S08]  /*2150*/  HMMA.16816.F32 R12, R188.reuse, R40, R12 ;  /* 0x00000028bc0c723c */ /* 0x040ff0000000180c */
[C---:B------:R-:W-:Y:S08]  /*2160*/  HMMA.16816.F32 R8, R188.reuse, R42, R8 ;  /* 0x0000002abc08723c */ /* 0x040ff00000001808 */
[C---:B---3--:R-:W-:Y:S08]  /*2170*/  HMMA.16816.F32 R80, R188.reuse, R32, R80 ;  /* 0x00000020bc50723c */ /* 0x048ff00000001850 */
[C---:B------:R-:W-:Y:S08]  /*2180*/  HMMA.16816.F32 R76, R188.reuse, R34, R76 ;  /* 0x00000022bc4c723c */ /* 0x040ff0000000184c */
[C---:B--2---:R-:W-:Y:S08]  /*2190*/  HMMA.16816.F32 R72, R188.reuse, R28, R72 ;  /* 0x0000001cbc48723c */ /* 0x044ff00000001848 */
[C---:B------:R-:W-:Y:S08]  /*21a0*/  HMMA.16816.F32 R68, R188.reuse, R30, R68 ;  /* 0x0000001ebc44723c */ /* 0x040ff00000001844 */
[C---:B----4-:R-:W-:Y:S08]  /*21b0*/  HMMA.16816.F32 R64, R188.reuse, R24, R64 ;  /* 0x00000018bc40723c */ /* 0x050ff00000001840 */
[C---:B------:R-:W-:Y:S08]  /*21c0*/  HMMA.16816.F32 R60, R188.reuse, R26, R60 ;  /* 0x0000001abc3c723c */ /* 0x040ff0000000183c */
[C---:B-----5:R-:W-:Y:S08]  /*21d0*/  HMMA.16816.F32 R56, R188.reuse, R20, R56 ;  /* 0x00000014bc38723c */ /* 0x060ff00000001838 */
[C---:B------:R-:W-:Y:S08]  /*21e0*/  HMMA.16816.F32 R52, R188.reuse, R22, R52 ;  /* 0x00000016bc34723c */ /* 0x040ff00000001834 */
[C---:B------:R-:W-:Y:S08]  /*21f0*/  HMMA.16816.F32 R48, R188.reuse, R16, R48 ;  /* 0x00000010bc30723c */ /* 0x040ff00000001830 */
[----:B------:R-:W-:Y:S01]  /*2200*/  HMMA.16816.F32 R44, R188, R18, R44 ;  /* 0x00000012bc2c723c */ /* 0x000fe2000000182c */
[----:B------:R-:W-:Y:S06]  /*2210*/  BAR.SYNC.DEFER_BLOCKING 0x0 ;  /* 0x0000000000007b1d */ /* 0x000fec0000010000 */
[----:B------:R-:W-:Y:S05]  /*2220*/  @!P0 BRA `(.L_x_160) ;  /* 0x000001a000008947 */ /* 0x000fea0003800000 */
[----:B------:R-:W-:Y:S01]  /*2230*/  IADD3 R17, R36, -0x2, RZ ;  /* 0xfffffffe24117810 */ /* 0x000fe20007ffe0ff */
[----:B------:R-:W-:-:S02]  /*2240*/  USHF.L.U32 UR4, UR6, 0x6, URZ ;  /* 0x0000000606047899 */ /* 0x000fc4000800063f */
[----:B------:R-:W-:Y:S01]  /*2250*/  USHF.L.U64.HI UR6, UR6, 0x6, UR7 ;  /* 0x0000000606067899 */ /* 0x000fe20008010207 */
[----:B------:R-:W-:Y:S01]  /*2260*/  SHF.R.S32.HI R7, RZ, 0x1f, R17 ;  /* 0x0000001fff077819 */ /* 0x000fe20000011411 */
[----:B------:R-:W-:Y:S02]  /*2270*/  IMAD R38, R38, R17, RZ ;  /* 0x0000001126267224 */ /* 0x000fe400078e02ff */
[----:B------:R-:W-:-:S04]  /*2280*/  IMAD.WIDE.U32 R16, R17, R108, R220 ;  /* 0x0000006c11107225 */ /* 0x000fc800078e00dc */
[----:B------:R-:W-:Y:S01]  /*2290*/  IMAD R4, R7, R108, R38 ;  /* 0x0000006c07047224 */ /* 0x000fe200078e0226 */
[----:B------:R-:W-:Y:S01]  /*22a0*/  LEA R6, P0, R16, c[0x0][0x1c8], 0x1 ;  /* 0x0000720010067a11 */ /* 0x000fe200078008ff */
[----:B------:R-:W-:Y:S02]  /*22b0*/  IMAD.U32 R0, RZ, RZ, UR4 ;  /* 0x00000004ff007e24 */ /* 0x000fe4000f8e00ff */
[----:B------:R-:W-:-:S03]  /*22c0*/  IMAD.IADD R4, R17, 0x1, R4 ;  /* 0x0000000111047824 */ /* 0x000fc600078e0204 */
[----:B------:R-:W-:Y:S02]  /*22d0*/  IADD3 R18, P2, P1, R0, 0x80, R6 ;  /* 0x0000008000127810 */ /* 0x000fe4000795e006 */
[----:B------:R-:W-:Y:S02]  /*22e0*/  LEA.HI.X R7, R16, c[0x0][0x1cc], R4, 0x1, P0 ;  /* 0x0000730010077a11 */ /* 0x000fe400000f0c04 */
[----:B------:R-:W-:Y:S02]  /*22f0*/  IADD3 R16, P0, R6, UR4, RZ ;  /* 0x0000000406107c10 */ /* 0x000fe4000ff1e0ff */
[----:B------:R-:W-:Y:S01]  /*2300*/  IADD3.X R19, RZ, UR6, R7, P2, P1 ;  /* 0x00000006ff137c10 */ /* 0x000fe200097e2407 */
[----:B------:R-:W-:Y:S01]  /*2310*/  @!PT LDS RZ, [RZ] ;  /* 0x00000000fffff984 */ /* 0x000fe20000000800 */
[----:B------:R-:W-:Y:S01]  /*2320*/  @!PT LDS RZ, [RZ] ;  /* 0x00000000fffff984 */ /* 0x000fe20000000800 */
[----:B------:R-:W-:Y:S01]  /*2330*/  @!PT LDS RZ, [RZ] ;  /* 0x00000000fffff984 */ /* 0x000fe20000000800 */
[----:B------:R1:W-:Y:S01]  /*2340*/  LDGSTS.E.BYPASS.LTC128B.128 [R216+0x8100], [R6.64], !P6 ;  /* 0x0810000006d87fae */ /* 0x0003e2000f101d4a */
[----:B------:R-:W-:Y:S02]  /*2350*/  IADD3.X R17, R7, UR6, RZ, P0, !PT ;  /* 0x0000000607117c10 */ /* 0x000fe400087fe4ff */
[----:B------:R-:W-:Y:S01]  /*2360*/  IADD3 R20, P0, R16, UR4, RZ ;  /* 0x0000000410147c10 */ /* 0x000fe2000ff1e0ff */
[----:B------:R1:W-:Y:S03]  /*2370*/  LDGSTS.E.BYPASS.LTC128B.128 [R216+0xb100], [R6.64+0x80], !P5 ;  /* 0x0b10008006d87fae */ /* 0x0003e6000e901d4a */
[----:B------:R-:W-:Y:S01]  /*2380*/  IADD3.X R21, R17, UR6, RZ, P0, !PT ;  /* 0x0000000611157c10 */ /* 0x000fe200087fe4ff */
[----:B------:R1:W-:Y:S04]  /*2390*/  LDGSTS.E.BYPASS.LTC128B.128 [R216+0x9100], [R16.64], !P6 ;  /* 0x0910000010d87fae */ /* 0x0003e8000f101d4a */
[----:B------:R1:W-:Y:S04]  /*23a0*/  LDGSTS.E.BYPASS.LTC128B.128 [R216+0xc100], [R18.64], !P5 ;  /* 0x0c10000012d87fae */ /* 0x0003e8000e901d4a */
[----:B------:R1:W-:Y:S04]  /*23b0*/  LDGSTS.E.BYPASS.LTC128B.128 [R216+0xa100], [R20.64], !P6 ;  /* 0x0a10000014d87fae */ /* 0x0003e8000f101d4a */
[----:B------:R1:W-:Y:S02]  /*23c0*/  LDGSTS.E.BYPASS.LTC128B.128 [R216+0xd100], [R20.64+0x80], !P5 ;  /* 0x0d10008014d87fae */ /* 0x0003e4000e901d4a */
.L_x_160:
[----:B------:R-:W-:Y:S01]  /*23d0*/  LOP3.LUT R25, R106, 0xffffffe0, RZ, 0xc0, !PT ;  /* 0xffffffe06a197812 */ /* 0x000fe200078ec0ff */
[----:B------:R-:W-:Y:S01]  /*23e0*/  FMUL.FTZ R0, R12, c[0x0][0x320] ;  /* 0x0000c8000c007a20 */ /* 0x000fe20000410000 */
[-C--:B------:R-:W-:Y:S01]  /*23f0*/  LEA.HI R27, R107, R104.reuse, RZ, 0x2 ;  /* 0x000000686b1b7211 */ /* 0x080fe200078f10ff */
[----:B------:R-:W-:Y:S01]  /*2400*/  FMUL.FTZ R8, R8, c[0x0][0x320] ;  /* 0x0000c80008087a20 */ /* 0x000fe20000410000 */
[----:B------:R-:W-:Y:S01]  /*2410*/  SHF.R.S32.HI R12, RZ, 0x1f, R105 ;  /* 0x0000001fff0c7819 */ /* 0x000fe20000011469 */
[----:B------:R-:W-:Y:S01]  /*2420*/  FMUL.FTZ R23, R13, c[0x0][0x320] ;  /* 0x0000c8000d177a20 */ /* 0x000fe20000410000 */
[-C--:B-1----:R-:W-:Y:S01]  /*2430*/  IADD3 R6, -R25, R104.reuse, RZ ;  /* 0x0000006819067210 */ /* 0x082fe20007ffe1ff */
[----:B------:R1:W2:Y:S01]  /*2440*/  MUFU.TANH R21, R8 ;  /* 0x0000000800157308 */ /* 0x0002a20000002400 */
[----:B------:R-:W-:Y:S01]  /*2450*/  LOP3.LUT R27, R27, 0xfffffffc, RZ, 0xc0, !PT ;  /* 0xfffffffc1b1b7812 */ /* 0x000fe200078ec0ff */
[----:B------:R-:W-:Y:S01]  /*2460*/  FMUL.FTZ R19, R9, c[0x0][0x320] ;  /* 0x0000c80009137a20 */ /* 0x000fe20000410000 */
[----:B------:R-:W-:Y:S01]  /*2470*/  LEA.HI R12, R12, R105, RZ, 0x3 ;  /* 0x000000690c0c7211 */ /* 0x000fe200078f18ff */
[----:B------:R-:W-:Y:S01]  /*2480*/  FMUL.FTZ R135, R49, c[0x0][0x320] ;  /* 0x0000c80031877a20 */ /* 0x000fe20000410000 */
[----:B------:R-:W-:Y:S01]  /*2490*/  SHF.R.S32.HI R25, RZ, 0x1f, R6 ;  /* 0x0000001fff197819 */ /* 0x000fe20000011406 */
[----:B------:R-:W-:Y:S01]  /*24a0*/  FMUL.FTZ R17, R80, c[0x0][0x320] ;  /* 0x0000c80050117a20 */ /* 0x000fe20000410000 */
[----:B------:R-:W-:Y:S01]  /*24b0*/  IADD3 R104, -R27, R104, RZ ;  /* 0x000000681b687210 */ /* 0x000fe20007ffe1ff */
[----:B------:R-:W-:Y:S01]  /*24c0*/  FMUL.FTZ R13, R81, c[0x0][0x320] ;  /* 0x0000c800510d7a20 */ /* 0x000fe20000410000 */
[----:B------:R-:W-:Y:S01]  /*24d0*/  LOP3.LUT R12, R12, 0xffffff8, RZ, 0xc0, !PT ;  /* 0x0ffffff80c0c7812 */ /* 0x000fe200078ec0ff */
[----:B------:R-:W-:Y:S01]  /*24e0*/  FMUL.FTZ R7, R76, c[0x0][0x320] ;  /* 0x0000c8004c077a20 */ /* 0x000fe20000410000 */
[----:B------:R-:W-:Y:S01]  /*24f0*/  LEA.HI R4, R104, R104, RZ, 0x1 ;  /* 0x0000006868047211 */ /* 0x000fe200078f08ff */
[----:B------:R-:W-:Y:S01]  /*2500*/  FMUL.FTZ R9, R77, c[0x0][0x320] ;  /* 0x0000c8004d097a20 */ /* 0x000fe20000410000 */
[----:B------:R-:W-:Y:S01]  /*2510*/  IADD3 R105, R105, -R12, RZ ;  /* 0x8000000c69697210 */ /* 0x000fe20007ffe0ff */
[----:B------:R-:W-:Y:S01]  /*2520*/  FMUL.FTZ R33, R72, c[0x0][0x320] ;  /* 0x0000c80048217a20 */ /* 0x000fe20000410000 */
[----:B------:R-:W-:Y:S01]  /*2530*/  IADD3.X R49, R39, c[0x0][0x1d0], RZ, PT, !PT ;  /* 0x0000740027317a10 */ /* 0x000fe20003ffe4ff */
[----:B------:R-:W-:Y:S01]  /*2540*/  FMUL.FTZ R31, R73, c[0x0][0x320] ;  /* 0x0000c800491f7a20 */ /* 0x000fe20000410000 */
[----:B-1----:R-:W-:Y:S01]  /*2550*/  LEA.HI R8, R25, R6, RZ, 0x2 ;  /* 0x0000000619087211 */ /* 0x002fe200078f10ff */
[----:B------:R-:W-:Y:S01]  /*2560*/  FMUL.FTZ R29, R68, c[0x0][0x320] ;  /* 0x0000c800441d7a20 */ /* 0x000fe20000410000 */
[----:B------:R-:W-:Y:S01]  /*2570*/  LOP3.LUT R25, R4, 0x1ffffffe, RZ, 0xc0, !PT ;  /* 0x1ffffffe04197812 */ /* 0x000fe200078ec0ff */
[----:B------:R-:W-:Y:S01]  /*2580*/  FMUL.FTZ R69, R69, c[0x0][0x320] ;  /* 0x0000c80045457a20 */ /* 0x000fe20000410000 */
[----:B------:R-:W-:Y:S01]  /*2590*/  LEA.HI.SX32 R12, R8, R37, 0x1e ;  /* 0x00000025080c7211 */ /* 0x000fe200078ff2ff */
[----:B------:R-:W-:Y:S01]  /*25a0*/  FMUL.FTZ R64, R64, c[0x0][0x320] ;  /* 0x0000c80040407a20 */ /* 0x000fe20000410000 */
[----:B------:R-:W-:Y:S01]  /*25b0*/  IADD3 R25, R104, -R25, RZ ;  /* 0x8000001968197210 */ /* 0x000fe20007ffe0ff */
[----:B------:R-:W-:Y:S01]  /*25c0*/  FMUL.FTZ R60, R60, c[0x0][0x320] ;  /* 0x0000c8003c3c7a20 */ /* 0x000fe20000410000 */
[----:B------:R-:W1:Y:S01]  /*25d0*/  MUFU.TANH R0, R0 ;  /* 0x0000000000007308 */ /* 0x000e620000002400 */
[----:B------:R-:W-:Y:S01]  /*25e0*/  IMAD R12, R105, 0x10, R12 ;  /* 0x00000010690c7824 */ /* 0x000fe200078e020c */
[----:B------:R-:W-:Y:S01]  /*25f0*/  ULDC UR7, c[0x0][0x324] ;  /* 0x0000c90000077ab9 */ /* 0x000fe20000000800 */
[----:B------:R-:W-:Y:S01]  /*2600*/  FMUL.FTZ R61, R61, c[0x0][0x320] ;  /* 0x0000c8003d3d7a20 */ /* 0x000fe20000410000 */
[----:B------:R-:W-:Y:S01]  /*2610*/  ULOP3.LUT UR7, URZ, UR7, URZ, 0x33, !UPT ;  /* 0x000000073f077292 */ /* 0x000fe2000f8e333f */
[----:B------:R-:W-:Y:S01]  /*2620*/  FMUL.FTZ R53, R53, c[0x0][0x320] ;  /* 0x0000c80035357a20 */ /* 0x000fe20000410000 */
[----:B------:R-:W-:Y:S01]  /*2630*/  LEA R217, R25, R12, 0x3 ;  /* 0x0000000c19d97211 */ /* 0x000fe200078e18ff */
[----:B------:R-:W-:Y:S01]  /*2640*/  FMUL.FTZ R44, R44, c[0x0][0x320] ;  /* 0x0000c8002c2c7a20 */ /* 0x000fe20000410000 */
[----:B------:R-:W-:Y:S01]  /*2650*/  LOP3.LUT R25, R8, 0x7ffffffc, RZ, 0xc0, !PT ;  /* 0x7ffffffc08197812 */ /* 0x000fe200078ec0ff */
[----:B------:R-:W-:Y:S01]  /*2660*/  FMUL.FTZ R45, R45, c[0x0][0x320] ;  /* 0x0000c8002d2d7a20 */ /* 0x000fe20000410000 */
[----:B------:R-:W3:Y:S01]  /*2670*/  MUFU.TANH R23, R23 ;  /* 0x0000001700177308 */ /* 0x000ee20000002400 */
[----:B------:R-:W-:Y:S01]  /*2680*/  @P4 IMAD.HI.U32 R4, R217, c[0x0][0x2c8], RZ ;  /* 0x0000b200d9044a27 */ /* 0x000fe200078e00ff */
[----:B------:R-:W-:Y:S01]  /*2690*/  IADD3 R222, R6, -R25, RZ ;  /* 0x8000001906de7210 */ /* 0x000fe20007ffe0ff */
[----:B------:R-:W0:Y:S02]  /*26a0*/  LDGDEPBAR ;  /* 0x00000000000079af */ /* 0x000e240000000000 */
[----:B------:R-:W-:Y:S01]  /*26b0*/  IMAD.MOV.U32 R12, RZ, RZ, R217 ;  /* 0x000000ffff0c7224 */ /* 0x000fe200078e00d9 */
[----:B------:R-:W-:Y:S01]  /*26c0*/  @P4 SHF.R.U32.HI R12, RZ, c[0x0][0x2cc], R4 ;  /* 0x0000b300ff0c4a19 */ /* 0x000fe20000011604 */
[----:B------:R-:W-:Y:S01]  /*26d0*/  FMUL.FTZ R65, R65, c[0x0][0x320] ;  /* 0x0000c80041417a20 */ /* 0x000fe20000410000 */
[----:B------:R-:W-:Y:S01]  /*26e0*/  SHF.L.U32 R222, R222, 0x1, RZ ;  /* 0x00000001dede7819 */ /* 0x000fe200000006ff */
[----:B------:R-:W-:Y:S01]  /*26f0*/  FMUL.FTZ R52, R52, c[0x0][0x320] ;  /* 0x0000c80034347a20 */ /* 0x000fe20000410000 */
[----:B------:R-:W4:Y:S01]  /*2700*/  MUFU.TANH R19, R19 ;  /* 0x0000001300137308 */ /* 0x000f220000002400 */
[----:B------:R-:W5:Y:S01]  /*2710*/  SHFL.IDX PT, R4, R12, RZ, 0x1c1f ;  /* 0x001c1fff0c047589 */ /* 0x000f6200000e0000 */
[----:B------:R-:W-:Y:S01]  /*2720*/  IADD3 R49, R49, -c[0x0][0x168], -R222 ;  /* 0x80005a0031317a10 */ /* 0x000fe20007ffe8de */
[----:B------:R-:W-:Y:S01]  /*2730*/  FMUL.FTZ R57, R57, c[0x0][0x320] ;  /* 0x0000c80039397a20 */ /* 0x000fe20000410000 */
[----:B------:R-:W-:Y:S01]  /*2740*/  IADD3 R40, R39, -R222, RZ ;  /* 0x800000de27287210 */ /* 0x000fe20007ffe0ff */
[----:B------:R-:W-:-:S02]  /*2750*/  FMUL.FTZ R48, R48, c[0x0][0x320] ;  /* 0x0000c80030307a20 */ /* 0x000fc40000410000 */
[----:B------:R-:W-:Y:S01]  /*2760*/  FMUL.FTZ R56, R56, c[0x0][0x320] ;  /* 0x0000c80038387a20 */ /* 0x000fe20000410000 */
[----:B------:R-:W1:Y:S08]  /*2770*/  MUFU.TANH R17, R17 ;  /* 0x0000001100117308 */ /* 0x000e700000002400 */
        /* <DEDUP_REMOVED lines=15> */
[----:B------:R1:W1:Y:S08]  /*2870*/  MUFU.TANH R157, R52 ;  /* 0x00000034009d7308 */ /* 0x0002700000002400 */
[----:B------:R5:W2:Y:S01]  /*2880*/  MUFU.TANH R159, R57 ;  /* 0x00000039009f7308 */ /* 0x000aa20000002400 */
[----:B-1----:R-:W-:-:S07]  /*2890*/  IADD3 R52, R49, c[0x0][0x328], RZ ;  /* 0x0000ca0031347a10 */ /* 0x002fce0007ffe0ff */
[----:B------:R1:W1:Y:S01]  /*28a0*/  MUFU.TANH R137, R48 ;  /* 0x0000003000897308 */ /* 0x0002620000002400 */
[----:B------:R-:W-:Y:S01]  /*28b0*/  IADD3 R49, R49, UR7, RZ ;  /* 0x0000000731317c10 */ /* 0x000fe2000fffe0ff */
[----:B-----5:R-:W-:-:S06]  /*28c0*/  IMAD.IADD R57, R52, 0x1, R4 ;  /* 0x0000000134397824 */ /* 0x020fcc00078e0204 */
[----:B------:R5:W2:Y:S01]  /*28d0*/  MUFU.TANH R161, R56 ;  /* 0x0000003800a17308 */ /* 0x000aa20000002400 */
[----:B-1----:R-:W-:-:S04]  /*28e0*/  IADD3 R48, -R222, c[0x0][0x1d0], R39 ;  /* 0x00007400de307a10 */ /* 0x002fc80007ffe127 */
[----:B------:R-:W-:Y:S02]  /*28f0*/  IMNMX R57, R57, R48, PT ;  /* 0x0000003039397217 */ /* 0x000fe40003800200 */
[----:B-----5:R-:W-:Y:S01]  /*2900*/  IADD3 R56, R49, R4, RZ ;  /* 0x0000000431387210 */ /* 0x020fe20007ffe0ff */
[----:B------:R-:W-:Y:S05]  /*2910*/  @!P3 BRA `(.L_x_161) ;  /* 0x000001500000b947 */ /* 0x000fea0003800000 */
[----:B--234-:R-:W-:Y:S01]  /*2920*/  IADD3 R4, R4, c[0x0][0x1d0], RZ ;  /* 0x0000740004047a10 */ /* 0x01cfe20007ffe0ff */
[----:B------:R-:W-:Y:S03]  /*2930*/  BSSY B0, `(.L_x_162) ;  /* 0x000000f000007945 */ /* 0x000fe60003800000 */
[----:B------:R-:W-:-:S04]  /*2940*/  IADD3 R25, R4, -c[0x0][0x168], RZ ;  /* 0x80005a0004197a10 */ /* 0x000fc80007ffe0ff */
        /* <DEDUP_REMOVED lines=9> */
.L_x_163:
[----:B------:R-:W-:-:S04]  /*29e0*/  MOV R4, c[0x0][0x32c] ;  /* 0x0000cb0000047a02 */ /* 0x000fc80000000f00 */
[----:B------:R-:W-:-:S13]  /*29f0*/  ISETP.NE.AND P0, PT, R4, 0x1, PT ;  /* 0x000000010400780c */ /* 0x000fda0003f05270 */
[----:B------:R-:W-:-:S05]  /*2a00*/  @P0 IMAD.HI.U32 R4, R25, c[0x0][0x330], RZ ;  /* 0x0000cc0019040a27 */ /* 0x000fca00078e00ff */
[----:B------:R-:W-:Y:S02]  /*2a10*/  @P0 SHF.R.U32.HI R25, RZ, c[0x0][0x334], R4 ;  /* 0x0000cd00ff190a19 */ /* 0x000fe40000011604 */
.L_x_164:
[----:B------:R-:W-:Y:S05]  /*2a20*/  BSYNC B0 ;  /* 0x0000000000007941 */ /* 0x000fea0003800000 */
.L_x_162:
[----:B------:R-:W-:-:S05]  /*2a30*/  IMAD R25, R25, c[0x0][0x32c], R40 ;  /* 0x0000cb0019197a24 */ /* 0x000fca00078e0228 */
[----:B------:R-:W-:Y:S02]  /*2a40*/  IADD3 R4, R25, c[0x0][0x32c], RZ ;  /* 0x0000cb0019047a10 */ /* 0x000fe40007ffe0ff */
[----:B------:R-:W-:Y:S02]  /*2a50*/  IMNMX R56, R56, R25, !PT ;  /* 0x0000001938387217 */ /* 0x000fe40007800200 */
[----:B------:R-:W-:Y:S02]  /*2a60*/  IMNMX R57, R57, R4, PT ;  /* 0x0000000439397217 */ /* 0x000fe40003800200 */
.L_x_161:
[C---:B--234-:R-:W-:Y:S01]  /*2a70*/  ISETP.GE.AND P0, PT, R39.reuse, 0x2, PT ;  /* 0x000000022700780c */ /* 0x05cfe20003f06270 */
[----:B------:R-:W1:Y:S01]  /*2a80*/  SHFL.IDX PT, R12, R12, 0x1, 0x1c1f ;  /* 0x003c1f000c0c7f89 */ /* 0x000e6200000e0000 */
[----:B------:R-:W-:Y:S01]  /*2a90*/  ISETP.GE.AND P1, PT, R39, 0x9, PT ;  /* 0x000000092700780c */ /* 0x000fe20003f26270 */
[----:B------:R-:W-:Y:S01]  /*2aa0*/  FMUL.FTZ R136, R50, c[0x0][0x320] ;  /* 0x0000c80032887a20 */ /* 0x000fe20000410000 */
[----:B------:R-:W-:Y:S01]  /*2ab0*/  P2R R53, PR, RZ, 0x1 ;  /* 0x00000001ff357803 */ /* 0x000fe20000000000 */
[----:B------:R-:W-:Y:S01]  /*2ac0*/  FMUL.FTZ R50, R83, c[0x0][0x320] ;  /* 0x0000c80053327a20 */ /* 0x000fe20000410000 */
[----:B------:R-:W-:Y:S01]  /*2ad0*/  ISETP.GT.AND P0, PT, R56, 0x1, !P0 ;  /* 0x000000013800780c */ /* 0x000fe20004704270 */
[----:B------:R-:W-:Y:S01]  /*2ae0*/  FMUL.FTZ R10, R10, c[0x0][0x320] ;  /* 0x0000c8000a0a7a20 */ /* 0x000fe20000410000 */
[----:B------:R-:W-:Y:S01]  /*2af0*/  P2R R24, PR, RZ, 0x2 ;  /* 0x00000002ff187803 */ /* 0x000fe20000000000 */
[----:B------:R-:W-:Y:S01]  /*2b00*/  FMUL.FTZ R66, R66, c[0x0][0x320] ;  /* 0x0000c80042427a20 */ /* 0x000fe20000410000 */
[----:B------:R-:W-:Y:S01]  /*2b10*/  ISETP.LT.OR P0, PT, R57, 0x2, P0 ;  /* 0x000000023900780c */ /* 0x000fe20000701670 */
[----:B------:R-:W-:Y:S01]  /*2b20*/  FMUL.FTZ R67, R67, c[0x0][0x320] ;  /* 0x0000c80043437a20 */ /* 0x000fe20000410000 */
[----:B------:R-:W-:Y:S01]  /*2b30*/  ISETP.GE.AND P2, PT, R39, 0x59, PT ;  /* 0x000000592700780c */ /* 0x000fe20003f46270 */
[----:B------:R-:W-:Y:S01]  /*2b40*/  FMUL.FTZ R62, R62, c[0x0][0x320] ;  /* 0x0000c8003e3e7a20 */ /* 0x000fe20000410000 */
[----:B------:R-:W-:Y:S01]  /*2b50*/  FSEL R23, R23, -INF , !P0 ;  /* 0xff80000017177808 */ /* 0x000fe20004000000 */
[----:B------:R-:W-:Y:S01]  /*2b60*/  FMUL.FTZ R63, R63, c[0x0][0x320] ;  /* 0x0000c8003f3f7a20 */ /* 0x000fe20000410000 */
[----:B------:R-:W-:Y:S01]  /*2b70*/  ISETP.GT.AND P0, PT, R56, 0x8, !P1 ;  /* 0x000000083800780c */ /* 0x000fe20004f04270 */
[----:B------:R-:W-:Y:S01]  /*2b80*/  FMUL.FTZ R58, R58, c[0x0][0x320] ;  /* 0x0000c8003a3a7a20 */ /* 0x000fe20000410000 */
[----:B------:R-:W-:Y:S01]  /*2b90*/  ISETP.GE.AND P1, PT, R39, 0xa, PT ;  /* 0x0000000a2700780c */ /* 0x000fe20003f26270 */
[----:B------:R-:W-:Y:S01]  /*2ba0*/  FMUL.FTZ R59, R59, c[0x0][0x320] ;  /* 0x0000c8003b3b7a20 */ /* 0x000fe20000410000 */
[----:B------:R-:W-:Y:S01]  /*2bb0*/  ISETP.LT.OR P0, PT, R57, 0x9, P0 ;  /* 0x000000093900780c */ /* 0x000fe20000701670 */
[----:B------:R-:W-:Y:S01]  /*2bc0*/  FMUL.FTZ R74, R74, c[0x0][0x320] ;  /* 0x0000c8004a4a7a20 */ /* 0x000fe20000410000 */
[----:B------:R-:W-:Y:S01]  /*2bd0*/  P2R R18, PR, RZ, 0x2 ;  /* 0x00000002ff127803 */ /* 0x000fe20000000000 */
        /* <DEDUP_REMOVED lines=14> */
[----:B------:R-:W2:Y:S01]  /*2cc0*/  MUFU.TANH R166, R66 ;  /* 0x0000004200a67308 */ /* 0x000ea20000002400 */
[----:B------:R-:W-:Y:S01]  /*2cd0*/  ISETP.GE.AND P1, PT, R39, 0x12, PT ;  /* 0x000000122700780c */ /* 0x000fe20003f26270 */
[----:B------:R-:W-:Y:S01]  /*2ce0*/  FMUL.FTZ R51, R51, c[0x0][0x320] ;  /* 0x0000c80033337a20 */ /* 0x000fe20000410000 */
[----:B------:R-:W-:Y:S01]  /*2cf0*/  ISETP.LT.OR P0, PT, R57, 0x11, P0 ;  /* 0x000000113900780c */ /* 0x000fe20000701670 */
[----:B-1----:R-:W-:Y:S01]  /*2d00*/  IMAD.IADD R49, R49, 0x1, R12 ;  /* 0x0000000131317824 */ /* 0x002fe200078e020c */
[----:B------:R-:W-:-:S02]  /*2d10*/  P2R R44, PR, RZ, 0x2 ;  /* 0x00000002ff2c7803 */ /* 0x000fc40000000000 */
[----:B------:R-:W-:Y:S01]  /*2d20*/  FSEL R17, R17, -INF , !P0 ;  /* 0xff80000011117808 */ /* 0x000fe20004000000 */
[----:B------:R-:W1:Y:S01]  /*2d30*/  MUFU.TANH R150, R67 ;  /* 0x0000004300967308 */ /* 0x000e620000002400 */
[----:B------:R-:W-:Y:S02]  /*2d40*/  ISETP.GT.AND P0, PT, R56, 0x11, !P1 ;  /* 0x000000113800780c */ /* 0x000fe40004f04270 */
[----:B------:R-:W-:Y:S02]  /*2d50*/  ISETP.GE.AND P1, PT, R39, 0x19, PT ;  /* 0x000000192700780c */ /* 0x000fe40003f26270 */
[----:B------:R-:W-:Y:S02]  /*2d60*/  ISETP.LT.OR P0, PT, R57, 0x12, P0 ;  /* 0x000000123900780c */ /* 0x000fe40000701670 */
[----:B------:R-:W-:Y:S01]  /*2d70*/  P2R R43, PR, RZ, 0x2 ;  /* 0x00000002ff2b7803 */ /* 0x000fe20000000000 */
[----:B------:R-:W3:Y:S01]  /*2d80*/  MUFU.TANH R164, R62 ;  /* 0x0000003e00a47308 */ /* 0x000ee20000002400 */
[----:B------:R-:W-:-:S02]  /*2d90*/  FSEL R13, R13, -INF , !P0 ;  /* 0xff8000000d0d7808 */ /* 0x000fc40004000000 */
[C---:B------:R-:W-:Y:S02]  /*2da0*/  ISETP.GT.AND P0, PT, R56.reuse, 0x18, !P1 ;  /* 0x000000183800780c */ /* 0x040fe40004f04270 */
[----:B------:R-:W-:Y:S02]  /*2db0*/  ISETP.GE.AND P1, PT, R39, 0x1a, PT ;  /* 0x0000001a2700780c */ /* 0x000fe40003f26270 */
[----:B------:R-:W-:Y:S01]  /*2dc0*/  ISETP.LT.OR P0, PT, R57, 0x19, P0 ;  /* 0x000000193900780c */ /* 0x000fe20000701670 */
[----:B------:R-:W4:Y:S01]  /*2dd0*/  MUFU.TANH R158, R63 ;  /* 0x0000003f009e7308 */ /* 0x000f220000002400 */
[----:B------:R-:W-:Y:S02]  /*2de0*/  P2R R8, PR, RZ, 0x2 ;  /* 0x00000002ff087803 */ /* 0x000fe40000000000 */
[----:B------:R-:W-:Y:S02]  /*2df0*/  FSEL R7, R7, -INF , !P0 ;  /* 0xff80000007077808 */ /* 0x000fe40004000000 */
[----:B------:R-:W-:-:S02]  /*2e00*/  ISETP.GT.AND P0, PT, R56, 0x19, !P1 ;  /* 0x000000193800780c */ /* 0x000fc40004f04270 */
[----:B------:R-:W-:Y:S01]  /*2e10*/  ISETP.GE.AND P1, PT, R39, 0x21, PT ;  /* 0x000000212700780c */ /* 0x000fe20003f26270 */
[----:B------:R-:W1:Y:S01]  /*2e20*/  MUFU.TANH R162, R58 ;  /* 0x0000003a00a27308 */ /* 0x000e620000002400 */
[----:B------:R-:W-:Y:S02]  /*2e30*/  ISETP.LT.OR P0, PT, R57, 0x1a, P0 ;  /* 0x0000001a3900780c */ /* 0x000fe40000701670 */
[----:B------:R-:W-:Y:S02]  /*2e40*/  P2R R42, PR, RZ, 0x2 ;  /* 0x00000002ff2a7803 */ /* 0x000fe40000000000 */
[----:B------:R-:W-:Y:S02]  /*2e50*/  FSEL R9, R9, -INF , !P0 ;  /* 0xff80000009097808 */ /* 0x000fe40004000000 */
[----:B------:R-:W-:Y:S01]  /*2e60*/  ISETP.GT.AND P0, PT, R56, 0x20, !P1 ;  /* 0x000000203800780c */ /* 0x000fe20004f04270 */
[----:B------:R-:W1:Y:S01]  /*2e70*/  MUFU.TANH R160, R59 ;  /* 0x0000003b00a07308 */ /* 0x000e620000002400 */
[----:B------:R-:W-:-:S02]  /*2e80*/  ISETP.GE.AND P1, PT, R39, 0x22, PT ;  /* 0x000000222700780c */ /* 0x000fc40003f26270 */
[----:B------:R-:W-:Y:S02]  /*2e90*/  ISETP.LT.OR P0, PT, R57, 0x21, P0 ;  /* 0x000000213900780c */ /* 0x000fe40000701670 */
[----:B------:R-:W-:Y:S02]  /*2ea0*/  P2R R41, PR, RZ, 0x2 ;  /* 0x00000002ff297803 */ /* 0x000fe40000000000 */
[----:B------:R-:W-:Y:S01]  /*2eb0*/  FSEL R33, R33, -INF , !P0 ;  /* 0xff80000021217808 */ /* 0x000fe20004000000 */
[----:B------:R-:W1:Y:S01]  /*2ec0*/  MUFU.TANH R146, R74 ;  /* 0x0000004a00927308 */ /* 0x000e620000002400 */
[----:B------:R-:W-:Y:S02]  /*2ed0*/  ISETP.GT.AND P0, PT, R56, 0x21, !P1 ;  /* 0x000000213800780c */ /* 0x000fe40004f04270 */
[----:B------:R-:W-:Y:S02]  /*2ee0*/  ISETP.GE.AND P1, PT, R39, 0x29, PT ;  /* 0x000000292700780c */ /* 0x000fe40003f26270 */
[----:B------:R-:W-:-:S02]  /*2ef0*/  ISETP.LT.OR P0, PT, R57, 0x22, P0 ;  /* 0x000000223900780c */ /* 0x000fc40000701670 */
[----:B------:R-:W-:Y:S01]  /*2f00*/  P2R R38, PR, RZ, 0x2 ;  /* 0x00000002ff267803 */ /* 0x000fe20000000000 */
[----:B------:R-:W1:Y:S01]  /*2f10*/  MUFU.TANH R156, R54 ;  /* 0x00000036009c7308 */ /* 0x000e620000002400 */
[----:B------:R-:W-:Y:S02]  /*2f20*/  FSEL R31, R31, -INF , !P0 ;  /* 0xff8000001f1f7808 */ /* 0x000fe40004000000 */
[----:B------:R-:W-:Y:S02]  /*2f30*/  ISETP.GT.AND P0, PT, R56, 0x28, !P1 ;  /* 0x000000283800780c */ /* 0x000fe40004f04270 */
[----:B------:R-:W-:Y:S02]  /*2f40*/  ISETP.GE.AND P1, PT, R39, 0x2a, PT ;  /* 0x0000002a2700780c */ /* 0x000fe40003f26270 */
[----:B------:R-:W-:Y:S01]  /*2f50*/  ISETP.LT.OR P0, PT, R57, 0x29, P0 ;  /* 0x000000293900780c */ /* 0x000fe20000701670 */
[----:B------:R-:W1:Y:S01]  /*2f60*/  MUFU.TANH R148, R55 ;  /* 0x0000003700947308 */ /* 0x000e620000002400 */
[----:B------:R-:W-:-:S02]  /*2f70*/  P2R R35, PR, RZ, 0x2 ;  /* 0x00000002ff237803 */ /* 0x000fc40000000000 */
[----:B------:R-:W-:Y:S02]  /*2f80*/  FSEL R29, R29, -INF , !P0 ;  /* 0xff8000001d1d7808 */ /* 0x000fe40004000000 */
[----:B------:R-:W-:Y:S02]  /*2f90*/  ISETP.GT.AND P0, PT, R56, 0x29, !P1 ;  /* 0x000000293800780c */ /* 0x000fe40004f04270 */
[----:B------:R-:W-:Y:S01]  /*2fa0*/  ISETP.GE.AND P1, PT, R39, 0x31, PT ;  /* 0x000000312700780c */ /* 0x000fe20003f26270 */
[----:B------:R-:W1:Y:S01]  /*2fb0*/  MUFU.TANH R126, R75 ;  /* 0x0000004b007e7308 */ /* 0x000e620000002400 */
[----:B------:R-:W-:Y:S02]  /*2fc0*/  ISETP.LT.OR P0, PT, R57, 0x2a, P0 ;  /* 0x0000002a3900780c */ /* 0x000fe40000701670 */
[----:B------:R-:W-:Y:S02]  /*2fd0*/  P2R R34, PR, RZ, 0x2 ;  /* 0x00000002ff227803 */ /* 0x000fe40000000000 */
[----:B------:R-:W-:-:S02]  /*2fe0*/  FSEL R119, R119, -INF , !P0 ;  /* 0xff80000077777808 */ /* 0x000fc40004000000 */
[C---:B------:R-:W-:Y:S01]  /*2ff0*/  ISETP.GT.AND P0, PT, R56.reuse, 0x30, !P1 ;  /* 0x000000303800780c */ /* 0x040fe20004f04270 */
[----:B------:R-:W1:Y:S01]  /*3000*/  MUFU.TANH R136, R136 ;  /* 0x0000008800887308 */ /* 0x000e620000002400 */
[----:B------:R-:W-:Y:S02]  /*3010*/  ISETP.GE.AND P1, PT, R39, 0x32, PT ;  /* 0x000000322700780c */ /* 0x000fe40003f26270 */
[----:B------:R-:W-:Y:S02]  /*3020*/  ISETP.LT.OR P0, PT, R57, 0x31, P0 ;  /* 0x000000313900780c */ /* 0x000fe40000701670 */
[----:B------:R-:W-:Y:S02]  /*3030*/  P2R R32, PR, RZ, 0x2 ;  /* 0x00000002ff207803 */ /* 0x000fe40000000000 */
[----:B------:R-:W-:Y:S01]  /*3040*/  FSEL R139, R139, -INF , !P0 ;  /* 0xff8000008b8b7808 */ /* 0x000fe20004000000 */
[----:B------:R-:W1:Y:S01]  /*3050*/  MUFU.TANH R50, R50 ;  /* 0x0000003200327308 */ /* 0x000e620000002400 */
[----:B------:R-:W-:-:S02]  /*3060*/  ISETP.GT.AND P0, PT, R56, 0x31, !P1 ;  /* 0x000000313800780c */ /* 0x000fc40004f04270 */
[----:B------:R-:W-:Y:S02]  /*3070*/  ISETP.GE.AND P1, PT, R39, 0x39, PT ;  /* 0x000000392700780c */ /* 0x000fe40003f26270 */
[----:B------:R-:W-:Y:S02]  /*3080*/  ISETP.LT.OR P0, PT, R57, 0x32, P0 ;  /* 0x000000323900780c */ /* 0x000fe40000701670 */
[----:B------:R-:W-:Y:S01]  /*3090*/  P2R R30, PR, RZ, 0x2 ;  /* 0x00000002ff1e7803 */ /* 0x000fe20000000000 */
[----:B------:R-:W1:Y:S01]  /*30a0*/  MUFU.TANH R144, R70 ;  /* 0x0000004600907308 */ /* 0x000e620000002400 */
[----:B------:R-:W-:Y:S02]  /*30b0*/  FSEL R151, R151, -INF , !P0 ;  /* 0xff80000097977808 */ /* 0x000fe40004000000 */
[----:B------:R-:W-:Y:S02]  /*30c0*/  ISETP.GT.AND P0, PT, R56, 0x38, !P1 ;  /* 0x000000383800780c */ /* 0x000fe40004f04270 */
[----:B------:R-:W-:-:S02]  /*30d0*/  ISETP.GE.AND P1, PT, R39, 0x3a, PT ;  /* 0x0000003a2700780c */ /* 0x000fc40003f26270 */
[----:B------:R-:W-:Y:S01]  /*30e0*/  ISETP.LT.OR P0, PT, R57, 0x39, P0 ;  /* 0x000000393900780c */ /* 0x000fe20000701670 */
[----:B------:R-:W1:Y:S01]  /*30f0*/  MUFU.TANH R130, R46 ;  /* 0x0000002e00827308 */ /* 0x000e620000002400 */
[----:B------:R-:W-:Y:S02]  /*3100*/  P2R R28, PR, RZ, 0x2 ;  /* 0x00000002ff1c7803 */ /* 0x000fe40000000000 */
[----:B------:R-:W-:Y:S02]  /*3110*/  FSEL R147, R147, -INF , !P0 ;  /* 0xff80000093937808 */ /* 0x000fe40004000000 */
[----:B------:R-:W-:Y:S02]  /*3120*/  ISETP.GT.AND P0, PT, R56, 0x39, !P1 ;  /* 0x000000393800780c */ /* 0x000fe40004f04270 */
[----:B------:R-:W-:Y:S01]  /*3130*/  ISETP.GE.AND P1, PT, R39, 0x41, PT ;  /* 0x000000412700780c */ /* 0x000fe20003f26270 */
[----:B------:R-:W1:Y:S01]  /*3140*/  MUFU.TANH R128, R47 ;  /* 0x0000002f00807308 */ /* 0x000e620000002400 */
[----:B------:R-:W-:-:S02]  /*3150*/  ISETP.LT.OR P0, PT, R57, 0x3a, P0 ;  /* 0x0000003a3900780c */ /* 0x000fc40000701670 */
[----:B------:R-:W-:Y:S02]  /*3160*/  P2R R27, PR, RZ, 0x2 ;  /* 0x00000002ff1b7803 */ /* 0x000fe40000000000 */
[----:B------:R-:W-:Y:S02]  /*3170*/  FSEL R145, R145, -INF , !P0 ;  /* 0xff80000091917808 */ /* 0x000fe40004000000 */
[----:B------:R-:W-:Y:S01]  /*3180*/  ISETP.GT.AND P0, PT, R56, 0x40, !P1 ;  /* 0x000000403800780c */ /* 0x000fe20004f04270 */
[----:B------:R-:W1:Y:S01]  /*3190*/  MUFU.TANH R132, R71 ;  /* 0x0000004700847308 */ /* 0x000e620000002400 */
[----:B------:R-:W-:Y:S02]  /*31a0*/  ISETP.GE.AND P1, PT, R39, 0x42, PT ;  /* 0x000000422700780c */ /* 0x000fe40003f26270 */
[----:B------:R-:W-:Y:S02]  /*31b0*/  ISETP.LT.OR P0, PT, R57, 0x41, P0 ;  /* 0x000000413900780c */ /* 0x000fe40000701670 */
[----:B------:R-:W-:-:S02]  /*31c0*/  P2R R26, PR, RZ, 0x2 ;  /* 0x00000002ff1a7803 */ /* 0x000fc40000000000 */
[----:B------:R-:W-:Y:S01]  /*31d0*/  FSEL R161, R161, -INF , !P0 ;  /* 0xff800000a1a17808 */ /* 0x000fe20004000000 */
[----:B------:R-:W1:Y:S01]  /*31e0*/  MUFU.TANH R10, R10 ;  /* 0x0000000a000a7308 */ /* 0x000e620000002400 */
[----:B------:R-:W-:Y:S02]  /*31f0*/  ISETP.GT.AND P0, PT, R56, 0x41, !P1 ;  /* 0x000000413800780c */ /* 0x000fe40004f04270 */
[----:B------:R-:W-:Y:S02]  /*3200*/  ISETP.GE.AND P1, PT, R39, 0x49, PT ;  /* 0x000000492700780c */ /* 0x000fe40003f26270 */
[----:B------:R-:W-:Y:S02]  /*3210*/  ISETP.LT.OR P0, PT, R57, 0x42, P0 ;  /* 0x000000423900780c */ /* 0x000fe40000701670 */
[----:B------:R-:W-:Y:S01]  /*3220*/  P2R R25, PR, RZ, 0x2 ;  /* 0x00000002ff197803 */ /* 0x000fe20000000000 */
[----:B------:R5:W1:Y:S01]  /*3230*/  MUFU.TANH R134, R51 ;  /* 0x0000003300867308 */ /* 0x000a620000002400 */
[----:B------:R-:W-:-:S02]  /*3240*/  FSEL R159, R159, -INF , !P0 ;  /* 0xff8000009f9f7808 */ /* 0x000fc40004000000 */
[C---:B------:R-:W-:Y:S02]  /*3250*/  ISETP.GT.AND P0, PT, R56.reuse, 0x48, !P1 ;  /* 0x000000483800780c */ /* 0x040fe40004f04270 */
[----:B------:R-:W-:Y:S02]  /*3260*/  ISETP.GE.AND P1, PT, R39, 0x4a, PT ;  /* 0x0000004a2700780c */ /* 0x000fe40003f26270 */
[----:B------:R-:W-:Y:S02]  /*3270*/  ISETP.LT.OR P0, PT, R57, 0x49, P0 ;  /* 0x000000493900780c */ /* 0x000fe40000701670 */
[----:B------:R-:W-:Y:S02]  /*3280*/  P2R R22, PR, RZ, 0x2 ;  /* 0x00000002ff167803 */ /* 0x000fe40000000000 */
[----:B------:R-:W-:Y:S02]  /*3290*/  FSEL R157, R157, -INF , !P0 ;  /* 0xff8000009d9d7808 */ /* 0x000fe40004000000 */
[----:B------:R-:W-:-:S02]  /*32a0*/  ISETP.GT.AND P0, PT, R56, 0x49, !P1 ;  /* 0x000000493800780c */ /* 0x000fc40004f04270 */
[----:B------:R-:W-:Y:S01]  /*32b0*/  ISETP.GE.AND P1, PT, R39, 0x51, PT ;  /* 0x000000512700780c */ /* 0x000fe20003f26270 */
[----:B-----5:R-:W-:Y:S01]  /*32c0*/  IMAD.IADD R51, R52, 0x1, R12 ;  /* 0x0000000134337824 */ /* 0x020fe200078e020c */
[----:B------:R-:W-:Y:S02]  /*32d0*/  ISETP.LT.OR P0, PT, R57, 0x4a, P0 ;  /* 0x0000004a3900780c */ /* 0x000fe40000701670 */
[----:B------:R-:W-:Y:S02]  /*32e0*/  P2R R20, PR, RZ, 0x2 ;  /* 0x00000002ff147803 */ /* 0x000fe40000000000 */
[----:B------:R-:W-:Y:S02]  /*32f0*/  FSEL R149, R149, -INF , !P0 ;  /* 0xff80000095957808 */ /* 0x000fe40004000000 */
[----:B------:R-:W-:Y:S02]  /*3300*/  ISETP.GT.AND P0, PT, R56, 0x50, !P1 ;  /* 0x000000503800780c */ /* 0x000fe40004f04270 */
[----:B------:R-:W-:-:S02]  /*3310*/  ISETP.GE.AND P1, PT, R39, 0x52, PT ;  /* 0x000000522700780c */ /* 0x000fc40003f26270 */
[----:B------:R-:W-:Y:S02]  /*3320*/  ISETP.LT.OR P0, PT, R57, 0x51, P0 ;  /* 0x000000513900780c */ /* 0x000fe40000701670 */
[----:B------:R-:W-:Y:S02]  /*3330*/  P2R R6, PR, RZ, 0x2 ;  /* 0x00000002ff067803 */ /* 0x000fe40000000000 */
[----:B------:R-:W-:Y:S02]  /*3340*/  FSEL R137, R137, -INF , !P0 ;  /* 0xff80000089897808 */ /* 0x000fe40004000000 */
[----:B------:R-:W-:Y:S02]  /*3350*/  ISETP.GT.AND P0, PT, R56, 0x51, !P1 ;  /* 0x000000513800780c */ /* 0x000fe40004f04270 */
[----:B------:R-:W-:Y:S02]  /*3360*/  ISETP.GE.AND P1, PT, R39, 0x1, PT ;  /* 0x000000012700780c */ /* 0x000fe40003f26270 */
[----:B------:R-:W-:-:S02]  /*3370*/  ISETP.LT.OR P0, PT, R57, 0x52, P0 ;  /* 0x000000523900780c */ /* 0x000fc40000701670 */
[----:B------:R-:W-:Y:S02]  /*3380*/  P2R R16, PR, RZ, 0x2 ;  /* 0x00000002ff107803 */ /* 0x000fe40000000000 */
[----:B------:R-:W-:Y:S02]  /*3390*/  FSEL R135, R135, -INF , !P0 ;  /* 0xff80000087877808 */ /* 0x000fe40004000000 */
[----:B------:R-:W-:Y:S02]  /*33a0*/  ISETP.GT.AND P0, PT, R56, 0x58, !P2 ;  /* 0x000000583800780c */ /* 0x000fe40005704270 */
[----:B------:R-:W-:Y:S02]  /*33b0*/  IMNMX R48, R51, R48, PT ;  /* 0x0000003033307217 */ /* 0x000fe40003800200 */
[----:B------:R-:W-:-:S04]  /*33c0*/  ISETP.LT.OR P0, PT, R57, 0x59, P0 ;  /* 0x000000593900780c */ /* 0x000fc80000701670 */
[----:B------:R-:W-:Y:S02]  /*33d0*/  FSEL R133, R133, -INF , !P0 ;  /* 0xff80000085857808 */ /* 0x000fe40004000000 */
[----:B------:R-:W-:Y:S02]  /*33e0*/  ISETP.GT.AND P0, PT, R56, RZ, !P1 ;  /* 0x000000ff3800720c */ /* 0x000fe40004f04270 */
[----:B------:R-:W-:Y:S01]  /*33f0*/  ISETP.GE.AND P1, PT, R39, 0x5a, PT ;  /* 0x0000005a2700780c */ /* 0x000fe20003f26270 */
[----:B------:R-:W-:Y:S01]  /*3400*/  FMUL.FTZ R39, R79, c[0x0][0x320] ;  /* 0x0000c8004f277a20 */ /* 0x000fe20000410000 */
[----:B------:R-:W-:-:S04]  /*3410*/  ISETP.LT.OR P0, PT, R57, 0x1, P0 ;  /* 0x000000013900780c */ /* 0x000fc80000701670 */
[----:B------:R-:W-:Y:S01]  /*3420*/  FSEL R4, R0, -INF , !P0 ;  /* 0xff80000000047808 */ /* 0x000fe20004000000 */
[----:B------:R-:W-:Y:S01]  /*3430*/  FMUL.FTZ R0, R14, c[0x0][0x320] ;  /* 0x0000c8000e007a20 */ /* 0x000fe20000410000 */
[----:B------:R-:W-:Y:S01]  /*3440*/  ISETP.GT.AND P0, PT, R56, 0x59, !P1 ;  /* 0x000000593800780c */ /* 0x000fe20004f04270 */
[----:B------:R-:W-:Y:S01]  /*3450*/  FMUL.FTZ R56, R11, c[0x0][0x320] ;  /* 0x0000c8000b387a20 */ /* 0x000fe20000410000 */
[----:B------:R-:W1:Y:S01]  /*3460*/  MUFU.TANH R39, R39 ;  /* 0x0000002700277308 */ /* 0x000e620000002400 */
[----:B------:R-:W-:Y:S01]  /*3470*/  FMUL.FTZ R14, R15, c[0x0][0x320] ;  /* 0x0000c8000f0e7a20 */ /* 0x000fe20000410000 */
[----:B------:R-:W-:Y:S01]  /*3480*/  ISETP.LT.OR P0, PT, R57, 0x5a, P0 ;  /* 0x0000005a3900780c */ /* 0x000fe20000701670 */
[----:B------:R-:W-:Y:S02]  /*3490*/  FMUL.FTZ R11, R78, c[0x0][0x320] ;  /* 0x0000c8004e0b7a20 */ /* 0x000fe40000410000 */
[----:B------:R-:W-:Y:S01]  /*34a0*/  FMUL.FTZ R15, R82, c[0x0][0x320] ;  /* 0x0000c800520f7a20 */ /* 0x000fe20000410000 */
[----:B------:R-:W-:-:S02]  /*34b0*/  FSEL R131, R131, -INF , !P0 ;  /* 0xff80000083837808 */ /* 0x000fc40004000000 */
[----:B------:R-:W1:Y:S08]  /*34c0*/  MUFU.TANH R56, R56 ;  /* 0x0000003800387308 */ /* 0x000e700000002400 */
[----:B------:R-:W1:Y:S08]  /*34d0*/  MUFU.TANH R11, R11 ;  /* 0x0000000b000b7308 */ /* 0x000e700000002400 */
[----:B------:R-:W1:Y:S08]  /*34e0*/  MUFU.TANH R0, R0 ;  /* 0x0000000000007308 */ /* 0x000e700000002400 */
[----:B------:R-:W1:Y:S08]  /*34f0*/  MUFU.TANH R14, R14 ;  /* 0x0000000e000e7308 */ /* 0x000e700000002400 */
[----:B------:R-:W1:Y:S01]  /*3500*/  MUFU.TANH R15, R15 ;  /* 0x0000000f000f7308 */ /* 0x000e620000002400 */
        /* <DEDUP_REMOVED lines=13> */
.L_x_167:
[----:B------:R-:W-:-:S04]  /*35e0*/  MOV R12, c[0x0][0x32c] ;  /* 0x0000cb00000c7a02 */ /* 0x000fc80000000f00 */
[----:B------:R-:W-:-:S13]  /*35f0*/  ISETP.NE.AND P0, PT, R12, 0x1, PT ;  /* 0x000000010c00780c */ /* 0x000fda0003f05270 */
[----:B------:R-:W-:-:S05]  /*3600*/  @P0 IMAD.HI.U32 R12, R47, c[0x0][0x330], RZ ;  /* 0x0000cc002f0c0a27 */ /* 0x000fca00078e00ff */
[----:B------:R-:W-:Y:S02]  /*3610*/  @P0 SHF.R.U32.HI R47, RZ, c[0x0][0x334], R12 ;  /* 0x0000cd00ff2f0a19 */ /* 0x000fe4000001160c */
.L_x_168:
[----:B------:R-:W-:Y:S05]  /*3620*/  BSYNC B0 ;  /* 0x0000000000007941 */ /* 0x000fea0003800000 */
.L_x_166:
[----:B------:R-:W-:-:S05]  /*3630*/  IMAD R40, R47, c[0x0][0x32c], R40 ;  /* 0x0000cb002f287a24 */ /* 0x000fca00078e0228 */
[----:B------:R-:W-:Y:S02]  /*3640*/  IADD3 R47, R40, c[0x0][0x32c], RZ ;  /* 0x0000cb00282f7a10 */ /* 0x000fe40007ffe0ff */
[----:B------:R-:W-:Y:S02]  /*3650*/  IMNMX R49, R49, R40, !PT ;  /* 0x0000002831317217 */ /* 0x000fe40007800200 */
[----:B------:R-:W-:Y:S02]  /*3660*/  IMNMX R48, R48, R47, PT ;  /* 0x0000002f30307217 */ /* 0x000fe40003800200 */
.L_x_165:
[----:B--234-:R-:W-:Y:S01]  /*3670*/  ISETP.NE.AND P0, PT, R53, RZ, PT ;  /* 0x000000ff3500720c */ /* 0x01cfe20003f05270 */
[----:B------:R-:W-:Y:S01]  /*3680*/  IMAD.SHL.U32 R212, R2, 0x2, RZ ;  /* 0x0000000202d47824 */ /* 0x000fe200078e00ff */
[C---:B------:R-:W-:Y:S02]  /*3690*/  ISETP.GT.AND P2, PT, R49.reuse, 0x58, !P2 ;  /* 0x000000583100780c */ /* 0x040fe40005744270 */
[----:B------:R-:W-:Y:S01]  /*36a0*/  ISETP.GT.AND P0, PT, R49, 0x1, !P0 ;  /* 0x000000013100780c */ /* 0x000fe20004704270 */
[----:B------:R-:W-:Y:S01]  /*36b0*/  IMAD R210, R5, 0x2, R212 ;  /* 0x0000000205d27824 */ /* 0x000fe200078e02d4 */
[----:B------:R-:W-:Y:S01]  /*36c0*/  ISETP.GT.AND P1, PT, R49, 0x59, !P1 ;  /* 0x000000593100780c */ /* 0x000fe20004f24270 */
[----:B------:R-:W-:Y:S01]  /*36d0*/  LDSM.16.MT88.4 R76, [R212+0x3100] ;  /* 0x00310000d44c783b */ /* 0x000fe20000004200 */
[C---:B------:R-:W-:Y:S01]  /*36e0*/  ISETP.LT.OR P0, PT, R48.reuse, 0x2, P0 ;  /* 0x000000023000780c */ /* 0x040fe20000701670 */
[C---:B------:R-:W-:Y:S01]  /*36f0*/  IMAD R208, R3.reuse, 0x2, R210 ;  /* 0x0000000203d07824 */ /* 0x040fe200078e02d2 */
[----:B------:R-:W-:Y:S01]  /*3700*/  ISETP.LT.OR P2, PT, R48, 0x59, P2 ;  /* 0x000000593000780c */ /* 0x000fe20001741670 */
[----:B------:R-:W-:Y:S01]  /*3710*/  IMAD R209, R3, 0x2, R212 ;  /* 0x0000000203d17824 */ /* 0x000fe200078e02d4 */
[----:B-1----:R-:W-:Y:S01]  /*3720*/  FSEL R40, R14, -INF , !P0 ;  /* 0xff8000000e287808 */ /* 0x002fe20004000000 */
[----:B------:R-:W-:Y:S01]  /*3730*/  LDSM.16.MT88.4 R108, [R212+0x100] ;  /* 0x00010000d46c783b */ /* 0x000fe20000004200 */
[----:B------:R-:W-:-:S02]  /*3740*/  ISETP.NE.AND P0, PT, R24, RZ, PT ;  /* 0x000000ff1800720c */ /* 0x000fc40003f05270 */
[----:B------:R-:W-:Y:S01]  /*3750*/  ISETP.LT.OR P1, PT, R48, 0x5a, P1 ;  /* 0x0000005a3000780c */ /* 0x000fe20000f21670 */
[----:B------:R-:W-:Y:S01]  /*3760*/  LDSM.16.MT88.4 R84, [R208+0x100] ;  /* 0x00010000d054783b */ /* 0x000fe20000004200 */
[----:B------:R-:W-:Y:S02]  /*3770*/  ISETP.GT.AND P0, PT, R49, 0x8, !P0 ;  /* 0x000000083100780c */ /* 0x000fe40004704270 */
[----:B------:R-:W-:Y:S01]  /*3780*/  FSEL R130, R130, -INF , !P2 ;  /* 0xff80000082827808 */ /* 0x000fe20005000000 */
[----:B------:R-:W-:Y:S01]  /*3790*/  LDSM.16.MT88.4 R100, [R210+0x100] ;  /* 0x00010000d264783b */ /* 0x000fe20000004200 */
[----:B------:R-:W-:Y:S02]  /*37a0*/  ISETP.LT.OR P0, PT, R48, 0x9, P0 ;  /* 0x000000093000780c */ /* 0x000fe40000701670 */
[----:B------:R-:W-:Y:S01]  /*37b0*/  FSEL R128, R128, -INF , !P1 ;  /* 0xff80000080807808 */ /* 0x000fe20004800000 */
[----:B------:R-:W-:Y:S01]  /*37c0*/  LDSM.16.MT88.4 R92, [R209+0x100] ;  /* 0x00010000d15c783b */ /* 0x000fe20000004200 */
[----:B------:R-:W-:-:S02]  /*37d0*/  FSEL R24, R10, -INF , !P0 ;  /* 0xff8000000a187808 */ /* 0x000fc40004000000 */
[----:B------:R-:W-:Y:S01]  /*37e0*/  ISETP.NE.AND P0, PT, R18, RZ, PT ;  /* 0x000000ff1200720c */ /* 0x000fe20003f05270 */
[----:B------:R-:W-:Y:S01]  /*37f0*/  LDSM.16.MT88.4 R68, [R210+0x3100] ;  /* 0x00310000d244783b */ /* 0x000fe20000004200 */
[----:B------:R-:W-:Y:S02]  /*3800*/  IADD3 R192, R36, -0x2, RZ ;  /* 0xfffffffe24c07810 */ /* 0x000fe40007ffe0ff */
[----:B------:R-:W-:-:S04]  /*3810*/  ISETP.GT.AND P0, PT, R49, 0x9, !P0 ;  /* 0x000000093100780c */ /* 0x000fc80004704270 */
[----:B------:R-:W-:-:S04]  /*3820*/  ISETP.LT.OR P0, PT, R48, 0xa, P0 ;  /* 0x0000000a3000780c */ /* 0x000fc80000701670 */
[----:B------:R-:W-:Y:S02]  /*3830*/  FSEL R18, R56, -INF , !P0 ;  /* 0xff80000038127808 */ /* 0x000fe40004000000 */
[----:B------:R-:W-:Y:S01]  /*3840*/  ISETP.NE.AND P0, PT, R45, RZ, PT ;  /* 0x000000ff2d00720c */ /* 0x000fe20003f05270 */
[----:B------:R-:W-:Y:S03]  /*3850*/  LDSM.16.MT88.4 R56, [R209+0x3100] ;  /* 0x00310000d138783b */ /* 0x000fe60000004200 */
[----:B------:R-:W-:-:S04]  /*3860*/  ISETP.GT.AND P0, PT, R49, 0x10, !P0 ;  /* 0x000000103100780c */ /* 0x000fc80004704270 */
[----:B------:R-:W-:-:S04]  /*3870*/  ISETP.LT.OR P0, PT, R48, 0x11, P0 ;  /* 0x000000113000780c */ /* 0x000fc80000701670 */
[----:B------:R-:W-:Y:S02]  /*3880*/  FSEL R14, R15, -INF , !P0 ;  /* 0xff8000000f0e7808 */ /* 0x000fe40004000000 */
[----:B------:R-:W-:-:S04]  /*3890*/  ISETP.NE.AND P0, PT, R44, RZ, PT ;  /* 0x000000ff2c00720c */ /* 0x000fc80003f05270 */
        /* <DEDUP_REMOVED lines=64> */
[----:B------:R-:W-:-:S04]  /*3ca0*/  ISETP.GT.AND P0, PT, R49, RZ, !P0 ;  /* 0x000000ff3100720c */ /* 0x000fc80004704270 */
[----:B------:R-:W-:-:S04]  /*3cb0*/  ISETP.LT.OR P0, PT, R48, 0x1, P0 ;  /* 0x000000013000780c */ /* 0x000fc80000701670 */
[----:B------:R-:W-:Y:S02]  /*3cc0*/  FSEL R11, R0, -INF , !P0 ;  /* 0xff800000000b7808 */ /* 0x000fe40004000000 */
[----:B------:R-:W-:Y:S02]  /*3cd0*/  FMNMX.FTZ R0, R4, R23, !PT ;  /* 0x0000001704007209 */ /* 0x000fe40007810000 */
[----:B------:R-:W-:Y:S02]  /*3ce0*/  FMNMX.FTZ R25, R11, R40, !PT ;  /* 0x000000280b197209 */ /* 0x000fe40007810000 */
[----:B------:R-:W-:Y:S02]  /*3cf0*/  FMNMX.FTZ R0, R21, R0, !PT ;  /* 0x0000000015007209 */ /* 0x000fe40007810000 */
[----:B------:R-:W-:Y:S02]  /*3d00*/  FMNMX.FTZ R25, R24, R25, !PT ;  /* 0x0000001918197209 */ /* 0x000fe40007810000 */
[----:B------:R-:W-:-:S02]  /*3d10*/  FMNMX.FTZ R0, R19, R0, !PT ;  /* 0x0000000013007209 */ /* 0x000fc40007810000 */
[----:B------:R-:W-:Y:S02]  /*3d20*/  FMNMX.FTZ R25, R18, R25, !PT ;  /* 0x0000001912197209 */ /* 0x000fe40007810000 */
        /* <DEDUP_REMOVED lines=27> */
[----:B------:R-:W-:Y:S02]  /*3ee0*/  ISETP.NE.AND P0, PT, R6, RZ, PT ;  /* 0x000000ff0600720c */ /* 0x000fe40003f05270 */
[----:B------:R-:W-:-:S02]  /*3ef0*/  FMNMX.FTZ R0, R157, R0, !PT ;  /* 0x000000009d007209 */ /* 0x000fc40007810000 */
[----:B------:R-:W-:Y:S02]  /*3f00*/  FMNMX.FTZ R25, R160, R25, !PT ;  /* 0x00000019a0197209 */ /* 0x000fe40007810000 */
[----:B------:R-:W-:Y:S02]  /*3f10*/  FMNMX.FTZ R0, R149, R0, !PT ;  /* 0x0000000095007209 */ /* 0x000fe40007810000 */
[----:B------:R-:W-:Y:S02]  /*3f20*/  ISETP.GT.AND P0, PT, R49, 0x51, !P0 ;  /* 0x000000513100780c */ /* 0x000fe40004704270 */
[----:B------:R-:W-:Y:S02]  /*3f30*/  FMNMX.FTZ R0, R137, R0, !PT ;  /* 0x0000000089007209 */ /* 0x000fe40007810000 */
[----:B------:R-:W-:Y:S02]  /*3f40*/  FMNMX.FTZ R25, R156, R25, !PT ;  /* 0x000000199c197209 */ /* 0x000fe40007810000 */
[----:B------:R-:W-:-:S02]  /*3f50*/  FMNMX.FTZ R0, R135, R0, !PT ;  /* 0x0000000087007209 */ /* 0x000fc40007810000 */
[----:B------:R-:W-:Y:S02]  /*3f60*/  ISETP.LT.OR P0, PT, R48, 0x52, P0 ;  /* 0x000000523000780c */ /* 0x000fe40000701670 */
[----:B------:R-:W-:Y:S02]  /*3f70*/  FMNMX.FTZ R0, R133, R0, !PT ;  /* 0x0000000085007209 */ /* 0x000fe40007810000 */
[----:B------:R-:W-:Y:S02]  /*3f80*/  FMNMX.FTZ R25, R148, R25, !PT ;  /* 0x0000001994197209 */ /* 0x000fe40007810000 */
[----:B------:R-:W-:Y:S02]  /*3f90*/  FMNMX.FTZ R15, R131, R0, !PT ;  /* 0x00000000830f7209 */ /* 0x000fe40007810000 */
[----:B------:R-:W-:Y:S02]  /*3fa0*/  FSEL R134, R134, -INF , !P0 ;  /* 0xff80000086867808 */ /* 0x000fe40004000000 */
[----:B------:R-:W-:Y:S01]  /*3fb0*/  FMNMX.FTZ R25, R136, R25, !PT ;  /* 0x0000001988197209 */ /* 0x000fe20007810000 */
[----:B------:R-:W1:Y:S03]  /*3fc0*/  SHFL.BFLY PT, R0, R15, 0x2, 0x1f ;  /* 0x0c401f000f007f89 */ /* 0x000e6600000e0000 */
        /* <DEDUP_REMOVED lines=18> */
[----:B------:R-:W-:Y:S01]  /*40f0*/  LDSM.16.MT88.4 R20, [R210+0x900] ;  /* 0x00090000d214783b */ /* 0x000fe20000004200 */
[----:B-1----:R-:W-:Y:S01]  /*4100*/  FMNMX.FTZ R116, R15, R116, !PT ;  /* 0x000000740f747209 */ /* 0x002fe20007810000 */
[----:B------:R-:W-:-:S02]  /*4110*/  FFMA.FTZ R42, R13, c[0x0][0x2d0], -R138 ;  /* 0x0000b4000d2a7a23 */ /* 0x000fc4000001088a */
[----:B------:R-:W1:Y:S01]  /*4120*/  LDSM.16.MT88.4 R4, [R208+0x3100] ;  /* 0x00310000d004783b */ /* 0x000e620000004200 */
[C---:B------:R-:W-:Y:S01]  /*4130*/  FSETP.NEU.FTZ.AND P0, PT, R116.reuse, -INF , PT ;  /* 0xff8000007400780b */ /* 0x040fe20003f1d000 */
[----:B------:R-:W-:Y:S01]  /*4140*/  FMUL.FTZ R127, R116, c[0x0][0x2d0] ;  /* 0x0000b400747f7a20 */ /* 0x000fe20000410000 */
[----:B------:R-:W2:Y:S01]  /*4150*/  MUFU.EX2 R48, R48 ;  /* 0x0000003000307308 */ /* 0x000ea20000000800 */
[--C-:B------:R-:W-:Y:S02]  /*4160*/  FFMA.FTZ R38, R9, c[0x0][0x2d0], -R138.reuse ;  /* 0x0000b40009267a23 */ /* 0x100fe4000001088a */
[--C-:B------:R-:W-:Y:S01]  /*4170*/  FFMA.FTZ R43, R17, c[0x0][0x2d0], -R138.reuse ;  /* 0x0000b400112b7a23 */ /* 0x100fe2000001088a */
[----:B------:R-:W-:Y:S01]  /*4180*/  FSEL R127, R127, RZ, P0 ;  /* 0x000000ff7f7f7208 */ /* 0x000fe20000000000 */
[--C-:B------:R-:W-:Y:S02]  /*4190*/  FFMA.FTZ R117, R33, c[0x0][0x2d0], -R138.reuse ;  /* 0x0000b40021757a23 */ /* 0x100fe4000001088a */
[----:B------:R-:W-:Y:S01]  /*41a0*/  FFMA.FTZ R118, R31, c[0x0][0x2d0], -R138 ;  /* 0x0000b4001f767a23 */ /* 0x000fe2000001088a */
[----:B------:R-:W-:Y:S01]  /*41b0*/  MUFU.EX2 R45, R45 ;  /* 0x0000002d002d7308 */ /* 0x000fe20000000800 */
[--C-:B------:R-:W-:Y:S01]  /*41c0*/  FFMA.FTZ R50, R11, c[0x0][0x2d0], -R127.reuse ;  /* 0x0000b4000b327a23 */ /* 0x100fe2000001087f */
[----:B------:R-:W-:Y:S01]  /*41d0*/  LDSM.16.MT88.4 R32, [R210+0x3900] ;  /* 0x00390000d220783b */ /* 0x000fe20000004200 */
[----:B------:R-:W-:-:S02]  /*41e0*/  FFMA.FTZ R51, R40, c[0x0][0x2d0], -R127 ;  /* 0x0000b40028337a23 */ /* 0x000fc4000001087f */
[--C-:B------:R-:W-:Y:S02]  /*41f0*/  FFMA.FTZ R47, R24, c[0x0][0x2d0], -R127.reuse ;  /* 0x0000b400182f7a23 */ /* 0x100fe4000001087f */
[--C-:B------:R-:W-:Y:S01]  /*4200*/  FFMA.FTZ R46, R18, c[0x0][0x2d0], -R127.reuse ;  /* 0x0000b400122e7a23 */ /* 0x100fe2000001087f */
[----:B------:R-:W3:Y:S01]  /*4210*/  MUFU.EX2 R44, R44 ;  /* 0x0000002c002c7308 */ /* 0x000ee20000000800 */
[--C-:B------:R-:W-:Y:S01]  /*4220*/  FFMA.FTZ R41, R14, c[0x0][0x2d0], -R127.reuse ;  /* 0x0000b4000e297a23 */ /* 0x100fe2000001087f */
[----:B--2---:R-:W-:Y:S01]  /*4230*/  F2FP.PACK_AB R64, R48, R49 ;  /* 0x000000313040723e */ /* 0x004fe200000000ff */
[--C-:B------:R-:W-:Y:S01]  /*4240*/  FFMA.FTZ R40, R12, c[0x0][0x2d0], -R127.reuse ;  /* 0x0000b4000c287a23 */ /* 0x100fe2000001087f */
[----:B------:R-:W-:Y:S01]  /*4250*/  LDSM.16.MT88.4 R24, [R212+0x900] ;  /* 0x00090000d418783b */ /* 0x000fe20000004200 */
[--C-:B------:R-:W-:Y:S02]  /*4260*/  FFMA.FTZ R3, R10, c[0x0][0x2d0], -R127.reuse ;  /* 0x0000b4000a037a23 */ /* 0x100fe4000001087f */
[----:B------:R-:W-:Y:S01]  /*4270*/  FFMA.FTZ R2, R8, c[0x0][0x2d0], -R127 ;  /* 0x0000b40008027a23 */ /* 0x000fe2000001087f */
[----:B------:R-:W-:Y:S01]  /*4280*/  MUFU.EX2 R50, R50 ;  /* 0x0000003200327308 */ /* 0x000fe20000000800 */
[----:B------:R-:W2:Y:S01]  /*4290*/  LDSM.16.MT88.4 R12, [R208+0x900] ;  /* 0x00090000d00c783b */ /* 0x000ea20000004200 */
[----:B------:R-:W-:-:S02]  /*42a0*/  FFMA.FTZ R124, R29, c[0x0][0x2d0], -R138 ;  /* 0x0000b4001d7c7a23 */ /* 0x000fc4000001088a */
[--C-:B------:R-:W-:Y:S01]  /*42b0*/  FFMA.FTZ R119, R119, c[0x0][0x2d0], -R138.reuse ;  /* 0x0000b40077777a23 */ /* 0x100fe2000001088a */
[----:B------:R-:W4:Y:S01]  /*42c0*/  LDSM.16.MT88.4 R8, [R212+0x3900] ;  /* 0x00390000d408783b */ /* 0x000f220000004200 */
[--C-:B------:R-:W-:Y:S02]  /*42d0*/  FFMA.FTZ R125, R146, c[0x0][0x2d0], -R127.reuse ;  /* 0x0000b400927d7a23 */ /* 0x100fe4000001087f */
[----:B------:R-:W5:Y:S01]  /*42e0*/  MUFU.EX2 R51, R51 ;  /* 0x0000003300337308 */ /* 0x000f620000000800 */
[----:B---3--:R-:W-:Y:S01]  /*42f0*/  F2FP.PACK_AB R66, R44, R45 ;  /* 0x0000002d2c42723e */ /* 0x008fe200000000ff */
[----:B------:R-:W3:Y:S01]  /*4300*/  LDSM.16.MT88.4 R16, [R209+0x900] ;  /* 0x00090000d110783b */ /* 0x000ee20000004200 */
[--C-:B------:R-:W-:Y:S02]  /*4310*/  FFMA.FTZ R126, R126, c[0x0][0x2d0], -R127.reuse ;  /* 0x0000b4007e7e7a23 */ /* 0x100fe4000001087f */
[--C-:B------:R-:W-:Y:S01]  /*4320*/  FFMA.FTZ R129, R144, c[0x0][0x2d0], -R127.reuse ;  /* 0x0000b40090817a23 */ /* 0x100fe2000001087f */
[----:B------:R-:W1:Y:S01]  /*4330*/  LDSM.16.MT88.4 R28, [R209+0x3900] ;  /* 0x00390000d11c783b */ /* 0x000e620000004200 */
[----:B------:R-:W-:Y:S01]  /*4340*/  FFMA.FTZ R132, R132, c[0x0][0x2d0], -R127 ;  /* 0x0000b40084847a23 */ /* 0x000fe2000001087f */
[----:B------:R-:W-:Y:S01]  /*4350*/  MUFU.EX2 R47, R47 ;  /* 0x0000002f002f7308 */ /* 0x000fe20000000800 */
[----:B------:R-:W-:-:S02]  /*4360*/  FFMA.FTZ R144, R151, c[0x0][0x2d0], -R138 ;  /* 0x0000b40097907a23 */ /* 0x000fc4000001088a */
[--C-:B------:R-:W-:Y:S02]  /*4370*/  FFMA.FTZ R146, R147, c[0x0][0x2d0], -R138.reuse ;  /* 0x0000b40093927a23 */ /* 0x100fe4000001088a */
[--C-:B------:R-:W-:Y:S02]  /*4380*/  FFMA.FTZ R139, R139, c[0x0][0x2d0], -R138.reuse ;  /* 0x0000b4008b8b7a23 */ /* 0x100fe4000001088a */
[----:B------:R-:W-:Y:S01]  /*4390*/  FFMA.FTZ R145, R145, c[0x0][0x2d0], -R138 ;  /* 0x0000b40091917a23 */ /* 0x000fe2000001088a */
[----:B------:R-:W2:Y:S01]  /*43a0*/  MUFU.EX2 R46, R46 ;  /* 0x0000002e002e7308 */ /* 0x000ea20000000800 */
[----:B-----5:R-:W-:Y:S01]  /*43b0*/  F2FP.PACK_AB R65, R51, R50 ;  /* 0x000000323341723e */ /* 0x020fe200000000ff */
[--C-:B------:R-:W-:Y:S02]  /*43c0*/  FFMA.FTZ R147, R166, c[0x0][0x2d0], -R127.reuse ;  /* 0x0000b400a6937a23 */ /* 0x100fe4000001087f */
[--C-:B------:R-:W-:Y:S02]  /*43d0*/  FFMA.FTZ R150, R150, c[0x0][0x2d0], -R127.reuse ;  /* 0x0000b40096967a23 */ /* 0x100fe4000001087f */
[----:B------:R-:W-:-:S02]  /*43e0*/  FFMA.FTZ R151, R164, c[0x0][0x2d0], -R127 ;  /* 0x0000b400a4977a23 */ /* 0x000fc4000001087f */
[----:B------:R-:W-:Y:S01]  /*43f0*/  MUFU.EX2 R43, R43 ;  /* 0x0000002b002b7308 */ /* 0x000fe20000000800 */
[----:B------:R-:W-:Y:S02]  /*4400*/  FFMA.FTZ R158, R158, c[0x0][0x2d0], -R127 ;  /* 0x0000b4009e9e7a23 */ /* 0x000fe4000001087f */
[--C-:B------:R-:W-:Y:S02]  /*4410*/  FFMA.FTZ R164, R159, c[0x0][0x2d0], -R138.reuse ;  /* 0x0000b4009fa47a23 */ /* 0x100fe4000001088a */
[--C-:B------:R-:W-:Y:S02]  /*4420*/  FFMA.FTZ R166, R149, c[0x0][0x2d0], -R138.reuse ;  /* 0x0000b40095a67a23 */ /* 0x100fe4000001088a */
[--C-:B------:R-:W-:Y:S01]  /*4430*/  FFMA.FTZ R161, R161, c[0x0][0x2d0], -R138.reuse ;  /* 0x0000b400a1a17a23 */ /* 0x100fe2000001088a */
[----:B--2---:R-:W-:Y:S01]  /*4440*/  F2FP.PACK_AB R67, R46, R47 ;  /* 0x0000002f2e43723e */ /* 0x004fe200000000ff */
[----:B------:R-:W2:Y:S01]  /*4450*/  MUFU.EX2 R42, R42 ;  /* 0x0000002a002a7308 */ /* 0x000ea20000000800 */
[----:B------:R-:W-:-:S02]  /*4460*/  FFMA.FTZ R157, R157, c[0x0][0x2d0], -R138 ;  /* 0x0000b4009d9d7a23 */ /* 0x000fc4000001088a */
[--C-:B------:R-:W-:Y:S02]  /*4470*/  FFMA.FTZ R149, R162, c[0x0][0x2d0], -R127.reuse ;  /* 0x0000b400a2957a23 */ /* 0x100fe4000001087f */
[--C-:B------:R-:W-:Y:S01]  /*4480*/  FFMA.FTZ R160, R160, c[0x0][0x2d0], -R127.reuse ;  /* 0x0000b400a0a07a23 */ /* 0x100fe2000001087f */
[C---:B------:R-:W-:Y:S01]  /*4490*/  HMMA.16816.F32 R88, R64.reuse, R84, RZ ;  /* 0x000000544058723c */ /* 0x040fe200000018ff */
[--C-:B------:R-:W-:Y:S01]  /*44a0*/  FFMA.FTZ R156, R156, c[0x0][0x2d0], -R127.reuse ;  /* 0x0000b4009c9c7a23 */ /* 0x100fe2000001087f */
[----:B------:R-:W-:Y:S01]  /*44b0*/  MUFU.EX2 R39, R39 ;  /* 0x0000002700277308 */ /* 0x000fe20000000800 */
[----:B------:R-:W-:Y:S02]  /*44c0*/  FFMA.FTZ R159, R148, c[0x0][0x2d0], -R127 ;  /* 0x0000b400949f7a23 */ /* 0x000fe4000001087f */
[----:B------:R-:W-:Y:S02]  /*44d0*/  FADD.FTZ R50, R50, R51 ;  /* 0x0000003332327221 */ /* 0x000fe40000010000 */
[----:B------:R-:W-:Y:S01]  /*44e0*/  FADD.FTZ R48, R49, R48 ;  /* 0x0000003031307221 */ /* 0x000fe20000010000 */
[----:B------:R-:W-:Y:S01]  /*44f0*/  HMMA.16816.F32 R84, R64, R86, RZ ;  /* 0x000000564054723c */ /* 0x000fe200000018ff */
[----:B------:R-:W-:Y:S01]  /*4500*/  FADD.FTZ R47, R47, R50 ;  /* 0x000000322f2f7221 */ /* 0x000fe20000010000 */
[----:B------:R-:W-:Y:S01]  /*4510*/  MUFU.EX2 R38, R38 ;  /* 0x0000002600267308 */ /* 0x000fe20000000800 */
[----:B------:R-:W-:-:S02]  /*4520*/  FADD.FTZ R45, R45, R48 ;  /* 0x000000302d2d7221 */ /* 0x000fc40000010000 */
[----:B------:R-:W-:Y:S02]  /*4530*/  FADD.FTZ R46, R46, R47 ;  /* 0x0000002f2e2e7221 */ /* 0x000fe40000010000 */
[----:B------:R-:W-:Y:S01]  /*4540*/  FADD.FTZ R44, R44, R45 ;  /* 0x0000002d2c2c7221 */ /* 0x000fe20000010000 */
[C---:B------:R-:W-:Y:S01]  /*4550*/  HMMA.16816.F32 R80, R64.reuse, R76, RZ ;  /* 0x0000004c4050723c */ /* 0x040fe200000018ff */
[--C-:B------:R-:W-:Y:S01]  /*4560*/  FFMA.FTZ R224, R131, c[0x0][0x2d0], -R138.reuse ;  /* 0x0000b40083e07a23 */ /* 0x100fe2000001088a */
[----:B------:R-:W-:Y:S01]  /*4570*/  MUFU.EX2 R41, R41 ;  /* 0x0000002900297308 */ /* 0x000fe20000000800 */
[--C-:B------:R-:W-:Y:S02]  /*4580*/  FFMA.FTZ R137, R137, c[0x0][0x2d0], -R138.reuse ;  /* 0x0000b40089897a23 */ /* 0x100fe4000001088a */
[--C-:B------:R-:W-:Y:S02]  /*4590*/  FFMA.FTZ R148, R135, c[0x0][0x2d0], -R138.reuse ;  /* 0x0000b40087947a23 */ /* 0x100fe4000001088a */
[----:B------:R-:W-:Y:S01]  /*45a0*/  FFMA.FTZ R133, R133, c[0x0][0x2d0], -R138 ;  /* 0x0000b40085857a23 */ /* 0x000fe2000001088a */
[----:B------:R-:W-:Y:S01]  /*45b0*/  HMMA.16816.F32 R76, R64, R78, RZ ;  /* 0x0000004e404c723c */ /* 0x000fe200000018ff */
[--C-:B------:R-:W-:Y:S01]  /*45c0*/  FFMA.FTZ R131, R136, c[0x0][0x2d0], -R127.reuse ;  /* 0x0000b40088837a23 */ /* 0x100fe2000001087f */
[----:B------:R-:W5:Y:S01]  /*45d0*/  MUFU.EX2 R40, R40 ;  /* 0x0000002800287308 */ /* 0x000f620000000800 */
[----:B------:R-:W-:-:S02]  /*45e0*/  FFMA.FTZ R134, R134, c[0x0][0x2d0], -R127 ;  /* 0x0000b40086867a23 */ /* 0x000fc4000001087f */
[----:B------:R-:W-:-:S03]  /*45f0*/  FFMA.FTZ R225, R128, c[0x0][0x2d0], -R127 ;  /* 0x0000b40080e17a23 */ /* 0x000fc6000001087f */
[C---:B------:R-:W-:Y:S02]  /*4600*/  HMMA.16816.F32 R112, R64.reuse, R108, RZ ;  /* 0x0000006c4070723c */ /* 0x040fe400000018ff */
[----:B------:R-:W-:Y:S06]  /*4610*/  MUFU.EX2 R3, R3 ;  /* 0x0000000300037308 */ /* 0x000fec0000000800 */
[C---:B------:R-:W-:Y:S02]  /*4620*/  HMMA.16816.F32 R104, R64.reuse, R100, RZ ;  /* 0x000000644068723c */ /* 0x040fe400000018ff */
[----:B------:R-:W1:Y:S06]  /*4630*/  MUFU.EX2 R2, R2 ;  /* 0x0000000200027308 */ /* 0x000e6c0000000800 */
[C---:B------:R-:W-:Y:S02]  /*4640*/  HMMA.16816.F32 R96, R64.reuse, R92, RZ ;  /* 0x0000005c4060723c */ /* 0x040fe400000018ff */
[----:B------:R-:W1:Y:S06]  /*4650*/  MUFU.EX2 R117, R117 ;  /* 0x0000007500757308 */ /* 0x000e6c0000000800 */
        /* <DEDUP_REMOVED lines=13> */
[----:B------:R-:W3:Y:S06]  /*4730*/  MUFU.EX2 R132, R132 ;  /* 0x0000008400847308 */ /* 0x000eec0000000800 */
[C---:B-1----:R-:W-:Y:S02]  /*4740*/  HMMA.16816.F32 R60, R64.reuse, R4, RZ ;  /* 0x00000004403c723c */ /* 0x042fe400000018ff */
[----:B------:R-:W1:Y:S05]  /*4750*/  MUFU.EX2 R139, R139 ;  /* 0x0000008b008b7308 */ /* 0x000e6a0000000800 */
[----:B--2---:R-:W-:Y:S01]  /*4760*/  F2FP.PACK_AB R4, R42, R43 ;  /* 0x0000002b2a04723e */ /* 0x004fe200000000ff */
[----:B------:R-:W-:Y:S01]  /*4770*/  HMMA.16816.F32 R64, R64, R6, RZ ;  /* 0x000000064040723c */ /* 0x000fe200000018ff */
[----:B-----5:R-:W-:Y:S01]  /*4780*/  F2FP.PACK_AB R5, R40, R41 ;  /* 0x000000292805723e */ /* 0x020fe200000000ff */
[----:B------:R-:W2:Y:S01]  /*4790*/  MUFU.EX2 R144, R144 ;  /* 0x0000009000907308 */ /* 0x000ea20000000800 */
[----:B------:R-:W-:-:S02]  /*47a0*/  FADD.FTZ R41, R41, R46 ;  /* 0x0000002e29297221 */ /* 0x000fc40000010000 */
[----:B------:R-:W-:Y:S02]  /*47b0*/  FADD.FTZ R43, R43, R44 ;  /* 0x0000002c2b2b7221 */ /* 0x000fe40000010000 */
[----:B------:R-:W-:Y:S01]  /*47c0*/  F2FP.PACK_AB R6, R38, R39 ;  /* 0x000000272606723e */ /* 0x000fe200000000ff */
[----:B------:R-:W-:Y:S01]  /*47d0*/  FADD.FTZ R40, R40, R41 ;  /* 0x0000002928287221 */ /* 0x000fe20000010000 */
[----:B------:R-:W-:Y:S01]  /*47e0*/  F2FP.PACK_AB R7, R2, R3 ;  /* 0x000000030207723e */ /* 0x000fe200000000ff */
[----:B------:R-:W5:Y:S01]  /*47f0*/  MUFU.EX2 R146, R146 ;  /* 0x0000009200927308 */ /* 0x000f620000000800 */
[----:B------:R-:W-:Y:S02]  /*4800*/  FADD.FTZ R42, R42, R43 ;  /* 0x0000002b2a2a7221 */ /* 0x000fe40000010000 */
[----:B------:R-:W-:Y:S02]  /*4810*/  FADD.FTZ R3, R3, R40 ;  /* 0x0000002803037221 */ /* 0x000fe40000010000 */
[----:B------:R-:W-:Y:S01]  /*4820*/  FADD.FTZ R39, R39, R42 ;  /* 0x0000002a27277221 */ /* 0x000fe20000010000 */
[----:B------:R-:W-:Y:S01]  /*4830*/  HMMA.16816.F32 R88, R4, R12, R88 ;  /* 0x0000000c0458723c */ /* 0x000fe20000001858 */
[----:B------:R-:W-:Y:S01]  /*4840*/  FADD.FTZ R2, R2, R3 ;  /* 0x0000000302027221 */ /* 0x000fe20000010000 */
[----:B------:R-:W1:Y:S01]  /*4850*/  MUFU.EX2 R145, R145 ;  /* 0x0000009100917308 */ /* 0x000e620000000800 */
[----:B------:R-:W-:-:S04]  /*4860*/  FADD.FTZ R38, R38, R39 ;  /* 0x0000002726267221 */ /* 0x000fc80000010000 */
[----:B------:R-:W-:Y:S01]  /*4870*/  FADD.FTZ R3, R117, R38 ;  /* 0x0000002675037221 */ /* 0x000fe20000010000 */
[----:B------:R-:W-:Y:S01]  /*4880*/  HMMA.16816.F32 R84, R4, R14, R84 ;  /* 0x0000000e0454723c */ /* 0x000fe20000001854 */
[----:B------:R-:W1:Y:S01]  /*4890*/  LDSM.16.MT88.4 R12, [R208+0x3900] ;  /* 0x00390000d00c783b */ /* 0x000e620000004200 */
[----:B------:R-:W-:Y:S01]  /*48a0*/  MUFU.EX2 R147, R147 ;  /* 0x0000009300937308 */ /* 0x000fe20000000800 */
[----:B------:R-:W-:-:S05]  /*48b0*/  FADD.FTZ R3, R118, R3 ;  /* 0x0000000376037221 */ /* 0x000fca0000010000 */
[C---:B----4-:R-:W-:Y:S02]  /*48c0*/  HMMA.16816.F32 R80, R4.reuse, R8, R80 ;  /* 0x000000080450723c */ /* 0x050fe40000001850 */
[----:B------:R-:W4:Y:S06]  /*48d0*/  MUFU.EX2 R150, R150 ;  /* 0x0000009600967308 */ /* 0x000f2c0000000800 */
[C---:B------:R-:W-:Y:S01]  /*48e0*/  HMMA.16816.F32 R76, R4.reuse, R10, R76 ;  /* 0x0000000a044c723c */ /* 0x040fe2000000184c */
[----:B------:R-:W1:Y:S01]  /*48f0*/  LDSM.16.MT88.4 R8, [R208+0x1100] ;  /* 0x00110000d008783b */ /* 0x000e620000004200 */
[----:B------:R-:W-:Y:S06]  /*4900*/  MUFU.EX2 R151, R151 ;  /* 0x0000009700977308 */ /* 0x000fec0000000800 */
[C---:B------:R-:W-:Y:S02]  /*4910*/  HMMA.16816.F32 R112, R4.reuse, R24, R112 ;  /* 0x000000180470723c */ /* 0x040fe40000001870 */
[----:B------:R-:W1:Y:S06]  /*4920*/  MUFU.EX2 R158, R158 ;  /* 0x0000009e009e7308 */ /* 0x000e6c0000000800 */
[C---:B------:R-:W-:Y:S01]  /*4930*/  HMMA.16816.F32 R108, R4.reuse, R26, R108 ;  /* 0x0000001a046c723c */ /* 0x040fe2000000186c */
[----:B------:R-:W1:Y:S01]  /*4940*/  LDSM.16.MT88.4 R24, [R212+0x1100] ;  /* 0x00110000d418783b */ /* 0x000e620000004200 */
[----:B------:R-:W-:Y:S06]  /*4950*/  MUFU.EX2 R161, R161 ;  /* 0x000000a100a17308 */ /* 0x000fec0000000800 */
[C---:B------:R-:W-:Y:S02]  /*4960*/  HMMA.16816.F32 R104, R4.reuse, R20, R104 ;  /* 0x000000140468723c */ /* 0x040fe40000001868 */
[----:B------:R-:W-:Y:S06]  /*4970*/  MUFU.EX2 R164, R164 ;  /* 0x000000a400a47308 */ /* 0x000fec0000000800 */
[C---:B------:R-:W-:Y:S01]  /*4980*/  HMMA.16816.F32 R100, R4.reuse, R22, R100 ;  /* 0x000000160464723c */ /* 0x040fe20000001864 */
[----:B------:R-:W-:Y:S01]  /*4990*/  LDSM.16.MT88.4 R20, [R210+0x1100] ;  /* 0x00110000d214783b */ /* 0x000fe20000004200 */
[----:B------:R-:W-:Y:S06]  /*49a0*/  MUFU.EX2 R157, R157 ;  /* 0x0000009d009d7308 */ /* 0x000fec0000000800 */
[C---:B---3--:R-:W-:Y:S02]  /*49b0*/  HMMA.16816.F32 R96, R4.reuse, R16, R96 ;  /* 0x000000100460723c */ /* 0x048fe40000001860 */
[----:B------:R-:W-:Y:S06]  /*49c0*/  MUFU.EX2 R166, R166 ;  /* 0x000000a600a67308 */ /* 0x000fec0000000800 */
[C---:B------:R-:W-:Y:S01]  /*49d0*/  HMMA.16816.F32 R92, R4.reuse, R18, R92 ;  /* 0x00000012045c723c */ /* 0x040fe2000000185c */
[----:B------:R-:W-:Y:S01]  /*49e0*/  LDSM.16.MT88.4 R16, [R209+0x1100] ;  /* 0x00110000d110783b */ /* 0x000fe20000004200 */
[----:B------:R-:W3:Y:S06]  /*49f0*/  MUFU.EX2 R149, R149 ;  /* 0x0000009500957308 */ /* 0x000eec0000000800 */
[C---:B------:R-:W-:Y:S02]  /*4a00*/  HMMA.16816.F32 R72, R4.reuse, R32, R72 ;  /* 0x000000200448723c */ /* 0x040fe40000001848 */
[----:B------:R-:W1:Y:S06]  /*4a10*/  MUFU.EX2 R160, R160 ;  /* 0x000000a000a07308 */ /* 0x000e6c0000000800 */
[C---:B------:R-:W-:Y:S01]  /*4a20*/  HMMA.16816.F32 R68, R4.reuse, R34, R68 ;  /* 0x000000220444723c */ /* 0x040fe20000001844 */
[----:B------:R-:W-:Y:S01]  /*4a30*/  LDSM.16.MT88.4 R32, [R210+0x4100] ;  /* 0x00410000d220783b */ /* 0x000fe20000004200 */
[----:B------:R-:W1:Y:S06]  /*4a40*/  MUFU.EX2 R156, R156 ;  /* 0x0000009c009c7308 */ /* 0x000e6c0000000800 */
[C---:B------:R-:W-:Y:S02]  /*4a50*/  HMMA.16816.F32 R52, R4.reuse, R28, R52 ;  /* 0x0000001c0434723c */ /* 0x040fe40000001834 */
[----:B------:R-:W2:Y:S06]  /*4a60*/  MUFU.EX2 R159, R159 ;  /* 0x0000009f009f7308 */ /* 0x000eac0000000800 */
[C---:B------:R-:W-:Y:S01]  /*4a70*/  HMMA.16816.F32 R56, R4.reuse, R30, R56 ;  /* 0x0000001e0438723c */ /* 0x040fe20000001838 */
[----:B------:R-:W-:Y:S01]  /*4a80*/  LDSM.16.MT88.4 R28, [R209+0x4100] ;  /* 0x00410000d11c783b */ /* 0x000fe20000004200 */
[----:B------:R-:W-:Y:S06]  /*4a90*/  MUFU.EX2 R137, R137 ;  /* 0x0000008900897308 */ /* 0x000fec0000000800 */
[C---:B-1----:R-:W-:Y:S02]  /*4aa0*/  HMMA.16816.F32 R60, R4.reuse, R12, R60 ;  /* 0x0000000c043c723c */ /* 0x042fe4000000183c */
[----:B------:R-:W1:Y:S06]  /*4ab0*/  MUFU.EX2 R148, R148 ;  /* 0x0000009400947308 */ /* 0x000e6c0000000800 */
[----:B------:R-:W-:Y:S01]  /*4ac0*/  HMMA.16816.F32 R64, R4, R14, R64 ;  /* 0x0000000e0440723c */ /* 0x000fe20000001840 */
[----:B------:R-:W1:Y:S01]  /*4ad0*/  LDSM.16.MT88.4 R12, [R212+0x4100] ;  /* 0x00410000d40c783b */ /* 0x000e620000004200 */
[----:B------:R-:W-:Y:S05]  /*4ae0*/  MUFU.EX2 R133, R133 ;  /* 0x0000008500857308 */ /* 0x000fea0000000800 */
[----:B------:R-:W-:-:S02]  /*4af0*/  F2FP.PACK_AB R4, R118, R117 ;  /* 0x000000757604723e */ /* 0x000fc400000000ff */
[----:B------:R-:W-:Y:S01]  /*4b00*/  F2FP.PACK_AB R6, R119, R124 ;  /* 0x0000007c7706723e */ /* 0x000fe200000000ff */
[----:B------:R-:W1:Y:S01]  /*4b10*/  MUFU.EX2 R224, R224 ;  /* 0x000000e000e07308 */ /* 0x000e620000000800 */
[----:B------:R-:W-:Y:S01]  /*4b20*/  F2FP.PACK_AB R5, R126, R125 ;  /* 0x0000007d7e05723e */ /* 0x000fe200000000ff */
[----:B------:R-:W-:Y:S01]  /*4b30*/  FADD.FTZ R125, R125, R2 ;  /* 0x000000027d7d7221 */ /* 0x000fe20000010000 */
[----:B------:R-:W-:Y:S01]  /*4b40*/  F2FP.PACK_AB R7, R132, R129 ;  /* 0x000000818407723e */ /* 0x000fe200000000ff */
[----:B------:R-:W-:Y:S02]  /*4b50*/  FADD.FTZ R2, R124, R3 ;  /* 0x000000037c027221 */ /* 0x000fe40000010000 */
[----:B------:R-:W-:Y:S02]  /*4b60*/  FADD.FTZ R126, R126, R125 ;  /* 0x0000007d7e7e7221 */ /* 0x000fe40000010000 */
[----:B------:R-:W-:Y:S01]  /*4b70*/  MUFU.EX2 R131, R131 ;  /* 0x0000008300837308 */ /* 0x000fe20000000800 */
[----:B------:R-:W-:Y:S01]  /*4b80*/  FADD.FTZ R2, R119, R2 ;  /* 0x0000000277027221 */ /* 0x000fe20000010000 */
[----:B------:R-:W-:Y:S01]  /*4b90*/  HMMA.16816.F32 R88, R4, R8, R88 ;  /* 0x000000080458723c */ /* 0x000fe20000001858 */
[----:B------:R-:W-:-:S02]  /*4ba0*/  FADD.FTZ R129, R129, R126 ;  /* 0x0000007e81817221 */ /* 0x000fc40000010000 */
[----:B------:R-:W-:Y:S02]  /*4bb0*/  FADD.FTZ R3, R139, R2 ;  /* 0x000000028b037221 */ /* 0x000fe40000010000 */
[----:B------:R-:W-:Y:S01]  /*4bc0*/  FADD.FTZ R132, R132, R129 ;  /* 0x0000008184847221 */ /* 0x000fe20000010000 */
[----:B------:R-:W1:Y:S01]  /*4bd0*/  MUFU.EX2 R134, R134 ;  /* 0x0000008600867308 */ /* 0x000e620000000800 */
[----:B--2---:R-:W-:Y:S01]  /*4be0*/  FADD.FTZ R3, R144, R3 ;  /* 0x0000000390037221 */ /* 0x004fe20000010000 */
[----:B------:R-:W-:Y:S01]  /*4bf0*/  HMMA.16816.F32 R84, R4, R10, R84 ;  /* 0x0000000a0454723c */ /* 0x000fe20000001854 */
[----:B------:R-:W2:Y:S02]  /*4c00*/  LDSM.16.MT88.4 R8, [R208+0x4100] ;  /* 0x00410000d008783b */ /* 0x000ea40000004200 */
[----:B-----5:R-:W-:-:S03]  /*4c10*/  FADD.FTZ R2, R146, R3 ;  /* 0x0000000392027221 */ /* 0x020fc60000010000 */
[----:B------:R-:W-:Y:S01]  /*4c20*/  MUFU.EX2 R225, R225 ;  /* 0x000000e100e17308 */ /* 0x000fe20000000800 */
[----:B------:R-:W-:Y:S01]  /*4c30*/  FADD.FTZ R2, R145, R2 ;  /* 0x0000000291027221 */ /* 0x000fe20000010000 */
[C---:B------:R-:W-:Y:S08]  /*4c40*/  HMMA.16816.F32 R112, R4.reuse, R24, R112 ;  /* 0x000000180470723c */ /* 0x040ff00000001870 */
[C---:B-1----:R-:W-:Y:S08]  /*4c50*/  HMMA.16816.F32 R80, R4.reuse, R12, R80 ;  /* 0x0000000c0450723c */ /* 0x042ff00000001850 */
[C---:B------:R-:W-:Y:S01]  /*4c60*/  HMMA.16816.F32 R76, R4.reuse, R14, R76 ;  /* 0x0000000e044c723c */ /* 0x040fe2000000184c */
[----:B------:R-:W1:Y:S07]  /*4c70*/  LDSM.16.MT88.4 R12, [R208+0x1900] ;  /* 0x00190000d00c783b */ /* 0x000e6e0000004200 */
[C---:B------:R-:W-:Y:S01]  /*4c80*/  HMMA.16816.F32 R108, R4.reuse, R26, R108 ;  /* 0x0000001a046c723c */ /* 0x040fe2000000186c */
[----:B------:R-:W-:Y:S07]  /*4c90*/  LDSM.16.MT88.4 R24, [R212+0x1900] ;  /* 0x00190000d418783b */ /* 0x000fee0000004200 */
[C---:B------:R-:W-:Y:S08]  /*4ca0*/  HMMA.16816.F32 R104, R4.reuse, R20, R104 ;  /* 0x000000140468723c */ /* 0x040ff00000001868 */
[C---:B--2---:R-:W-:Y:S08]  /*4cb0*/  HMMA.16816.F32 R60, R4.reuse, R8, R60 ;  /* 0x00000008043c723c */ /* 0x044ff0000000183c */
[C---:B------:R-:W-:Y:S01]  /*4cc0*/  HMMA.16816.F32 R64, R4.reuse, R10, R64 ;  /* 0x0000000a0440723c */ /* 0x040fe20000001840 */
[----:B------:R-:W2:Y:S07]  /*4cd0*/  LDSM.16.MT88.4 R8, [R212+0x4900] ;  /* 0x00490000d408783b */ /* 0x000eae0000004200 */
[C---:B------:R-:W-:Y:S01]  /*4ce0*/  HMMA.16816.F32 R100, R4.reuse, R22, R100 ;  /* 0x000000160464723c */ /* 0x040fe20000001864 */
[----:B------:R-:W5:Y:S07]  /*4cf0*/  LDSM.16.MT88.4 R20, [R210+0x1900] ;  /* 0x00190000d214783b */ /* 0x000f6e0000004200 */
[C---:B------:R-:W-:Y:S08]  /*4d00*/  HMMA.16816.F32 R96, R4.reuse, R16, R96 ;  /* 0x000000100460723c */ /* 0x040ff00000001860 */
[C---:B------:R-:W-:Y:S01]  /*4d10*/  HMMA.16816.F32 R92, R4.reuse, R18, R92 ;  /* 0x00000012045c723c */ /* 0x040fe2000000185c */
[----:B------:R-:W1:Y:S07]  /*4d20*/  LDSM.16.MT88.4 R16, [R209+0x1900] ;  /* 0x00190000d110783b */ /* 0x000e6e0000004200 */
[C---:B------:R-:W-:Y:S08]  /*4d30*/  HMMA.16816.F32 R72, R4.reuse, R32, R72 ;  /* 0x000000200448723c */ /* 0x040ff00000001848 */
[C---:B------:R-:W-:Y:S01]  /*4d40*/  HMMA.16816.F32 R68, R4.reuse, R34, R68 ;  /* 0x000000220444723c */ /* 0x040fe20000001844 */
[----:B------:R-:W2:Y:S07]  /*4d50*/  LDSM.16.MT88.4 R32, [R210+0x4900] ;  /* 0x00490000d220783b */ /* 0x000eae0000004200 */
[C---:B------:R-:W-:Y:S08]  /*4d60*/  HMMA.16816.F32 R52, R4.reuse, R28, R52 ;  /* 0x0000001c0434723c */ /* 0x040ff00000001834 */
[----:B------:R-:W-:Y:S01]  /*4d70*/  HMMA.16816.F32 R56, R4, R30, R56 ;  /* 0x0000001e0438723c */ /* 0x000fe20000001838 */
[----:B------:R-:W5:Y:S06]  /*4d80*/  LDSM.16.MT88.4 R28, [R209+0x4900] ;  /* 0x00490000d11c783b */ /* 0x000f6c0000004200 */
[----:B------:R-:W-:-:S02]  /*4d90*/  F2FP.PACK_AB R4, R144, R139 ;  /* 0x0000008b9004723e */ /* 0x000fc400000000ff */
[----:B------:R-:W-:Y:S02]  /*4da0*/  F2FP.PACK_AB R6, R145, R146 ;  /* 0x000000929106723e */ /* 0x000fe400000000ff */
[----:B----4-:R-:W-:Y:S01]  /*4db0*/  F2FP.PACK_AB R5, R150, R147 ;  /* 0x000000939605723e */ /* 0x010fe200000000ff */
[----:B------:R-:W-:Y:S01]  /*4dc0*/  FADD.FTZ R147, R147, R132 ;  /* 0x0000008493937221 */ /* 0x000fe20000010000 */
[----:B------:R-:W-:-:S03]  /*4dd0*/  F2FP.PACK_AB R7, R158, R151 ;  /* 0x000000979e07723e */ /* 0x000fc600000000ff */
[----:B------:R-:W-:-:S04]  /*4de0*/  FADD.FTZ R150, R150, R147 ;  /* 0x0000009396967221 */ /* 0x000fc80000010000 */
[----:B-1----:R-:W-:Y:S01]  /*4df0*/  HMMA.16816.F32 R88, R4, R12, R88 ;  /* 0x0000000c0458723c */ /* 0x002fe20000001858 */
[----:B------:R-:W-:-:S04]  /*4e00*/  FADD.FTZ R151, R151, R150 ;  /* 0x0000009697977221 */ /* 0x000fc80000010000 */
[----:B------:R-:W-:-:S03]  /*4e10*/  FADD.FTZ R158, R158, R151 ;  /* 0x000000979e9e7221 */ /* 0x000fc60000010000 */
[----:B------:R-:W-:Y:S01]  /*4e20*/  HMMA.16816.F32 R84, R4, R14, R84 ;  /* 0x0000000e0454723c */ /* 0x000fe20000001854 */
[----:B------:R-:W1:Y:S01]  /*4e30*/  LDSM.16.MT88.4 R12, [R208+0x4900] ;  /* 0x00490000d00c783b */ /* 0x000e620000004200 */
[----:B---3--:R-:W-:-:S04]  /*4e40*/  FADD.FTZ R3, R149, R158 ;  /* 0x0000009e95037221 */ /* 0x008fc80000010000 */
[----:B------:R-:W-:Y:S02]  /*4e50*/  FADD.FTZ R3, R160, R3 ;  /* 0x00000003a0037221 */ /* 0x000fe40000010000 */
[C---:B--2---:R-:W-:Y:S08]  /*4e60*/  HMMA.16816.F32 R80, R4.reuse, R8, R80 ;  /* 0x000000080450723c */ /* 0x044ff00000001850 */
[C---:B------:R-:W-:Y:S01]  /*4e70*/  HMMA.16816.F32 R76, R4.reuse, R10, R76 ;  /* 0x0000000a044c723c */ /* 0x040fe2000000184c */
[----:B------:R-:W2:Y:S07]  /*4e80*/  LDSM.16.MT88.4 R8, [R208+0x2100] ;  /* 0x00210000d008783b */ /* 0x000eae0000004200 */
[C---:B------:R-:W-:Y:S08]  /*4e90*/  HMMA.16816.F32 R112, R4.reuse, R24, R112 ;  /* 0x000000180470723c */ /* 0x040ff00000001870 */
[C---:B------:R-:W-:Y:S01]  /*4ea0*/  HMMA.16816.F32 R108, R4.reuse, R26, R108 ;  /* 0x0000001a046c723c */ /* 0x040fe2000000186c */
[----:B------:R-:W-:Y:S07]  /*4eb0*/  LDSM.16.MT88.4 R24, [R212+0x2100] ;  /* 0x00210000d418783b */ /* 0x000fee0000004200 */
[C---:B-----5:R-:W-:Y:S08]  /*4ec0*/  HMMA.16816.F32 R104, R4.reuse, R20, R104 ;  /* 0x000000140468723c */ /* 0x060ff00000001868 */
[C---:B------:R-:W-:Y:S01]  /*4ed0*/  HMMA.16816.F32 R100, R4.reuse, R22, R100 ;  /* 0x000000160464723c */ /* 0x040fe20000001864 */
[----:B------:R-:W-:Y:S07]  /*4ee0*/  LDSM.16.MT88.4 R20, [R210+0x2100] ;  /* 0x00210000d214783b */ /* 0x000fee0000004200 */
[C---:B------:R-:W-:Y:S08]  /*4ef0*/  HMMA.16816.F32 R96, R4.reuse, R16, R96 ;  /* 0x000000100460723c */ /* 0x040ff00000001860 */
[C---:B------:R-:W-:Y:S01]  /*4f00*/  HMMA.16816.F32 R92, R4.reuse, R18, R92 ;  /* 0x00000012045c723c */ /* 0x040fe2000000185c */
[----:B------:R-:W3:Y:S07]  /*4f10*/  LDSM.16.MT88.4 R16, [R209+0x2100] ;  /* 0x00210000d110783b */ /* 0x000eee0000004200 */
[C---:B------:R-:W-:Y:S08]  /*4f20*/  HMMA.16816.F32 R72, R4.reuse, R32, R72 ;  /* 0x000000200448723c */ /* 0x040ff00000001848 */
[C---:B------:R-:W-:Y:S01]  /*4f30*/  HMMA.16816.F32 R68, R4.reuse, R34, R68 ;  /* 0x000000220444723c */ /* 0x040fe20000001844 */
[----:B------:R-:W-:Y:S07]  /*4f40*/  LDSM.16.MT88.4 R32, [R210+0x5100] ;  /* 0x00510000d220783b */ /* 0x000fee0000004200 */
[C---:B------:R-:W-:Y:S08]  /*4f50*/  HMMA.16816.F32 R52, R4.reuse, R28, R52 ;  /* 0x0000001c0434723c */ /* 0x040ff00000001834 */
[C---:B------:R-:W-:Y:S01]  /*4f60*/  HMMA.16816.F32 R56, R4.reuse, R30, R56 ;  /* 0x0000001e0438723c */ /* 0x040fe20000001838 */
[----:B------:R-:W-:Y:S07]  /*4f70*/  LDSM.16.MT88.4 R28, [R209+0x5100] ;  /* 0x00510000d11c783b */ /* 0x000fee0000004200 */
[C---:B-1----:R-:W-:Y:S08]  /*4f80*/  HMMA.16816.F32 R60, R4.reuse, R12, R60 ;  /* 0x0000000c043c723c */ /* 0x042ff0000000183c */
[----:B------:R-:W-:Y:S01]  /*4f90*/  HMMA.16816.F32 R64, R4, R14, R64 ;  /* 0x0000000e0440723c */ /* 0x000fe20000001840 */
[----:B------:R-:W1:Y:S06]  /*4fa0*/  LDSM.16.MT88.4 R12, [R212+0x5100] ;  /* 0x00510000d40c783b */ /* 0x000e6c0000004200 */
[----:B------:R-:W-:Y:S01]  /*4fb0*/  F2FP.PACK_AB R4, R164, R161 ;  /* 0x000000a1a404723e */ /* 0x000fe200000000ff */
[----:B------:R-:W-:Y:S01]  /*4fc0*/  FADD.FTZ R161, R161, R2 ;  /* 0x00000002a1a17221 */ /* 0x000fe20000010000 */
[----:B------:R-:W-:Y:S01]  /*4fd0*/  F2FP.PACK_AB R6, R166, R157 ;  /* 0x0000009da606723e */ /* 0x000fe200000000ff */
[----:B------:R-:W-:Y:S01]  /*4fe0*/  FADD.FTZ R2, R156, R3 ;  /* 0x000000039c027221 */ /* 0x000fe20000010000 */
[----:B------:R-:W-:Y:S01]  /*4ff0*/  F2FP.PACK_AB R5, R160, R149 ;  /* 0x00000095a005723e */ /* 0x000fe200000000ff */
[----:B------:R-:W-:Y:S01]  /*5000*/  FADD.FTZ R164, R164, R161 ;  /* 0x000000a1a4a47221 */ /* 0x000fe20000010000 */
[C---:B------:R-:W-:Y:S01]  /*5010*/  F2FP.PACK_AB R7, R159.reuse, R156 ;  /* 0x0000009c9f07723e */ /* 0x040fe200000000ff */
[----:B------:R-:W-:-:S02]  /*5020*/  FADD.FTZ R2, R159, R2 ;  /* 0x000000029f027221 */ /* 0x000fc40000010000 */
        /* <DEDUP_REMOVED lines=8> */
[C---:B-1----:R-:W-:Y:S08]  /*50b0*/  HMMA.16816.F32 R80, R4.reuse, R12, R80 ;  /* 0x0000000c0450723c */ /* 0x042ff00000001850 */
[C---:B------:R-:W-:Y:S01]  /*50c0*/  HMMA.16816.F32 R76, R4.reuse, R14, R76 ;  /* 0x0000000e044c723c */ /* 0x040fe2000000184c */
[----:B------:R-:W1:Y:S07]  /*50d0*/  LDSM.16.MT88.4 R12, [R208+0x2900] ;  /* 0x00290000d00c783b */ /* 0x000e6e0000004200 */
[C---:B------:R-:W-:Y:S07]  /*50e0*/  HMMA.16816.F32 R72, R4.reuse, R32, R72 ;  /* 0x000000200448723c */ /* 0x040fee0000001848 */
[----:B------:R-:W-:Y:S01]  /*50f0*/  FFMA.FTZ R32, R130, c[0x0][0x2d0], -R127 ;  /* 0x0000b40082207a23 */ /* 0x000fe2000001087f */
[C---:B--2---:R-:W-:Y:S05]  /*5100*/  HMMA.16816.F32 R60, R4.reuse, R8, R60 ;  /* 0x00000008043c723c */ /* 0x044fea000000183c */
[----:B------:R-:W2:Y:S03]  /*5110*/  MUFU.EX2 R32, R32 ;  /* 0x0000002000207308 */ /* 0x000ea60000000800 */
[C---:B------:R-:W-:Y:S01]  /*5120*/  HMMA.16816.F32 R64, R4.reuse, R10, R64 ;  /* 0x0000000a0440723c */ /* 0x040fe20000001840 */
[----:B------:R-:W4:Y:S07]  /*5130*/  LDSM.16.MT88.4 R8, [R212+0x5900] ;  /* 0x00590000d408783b */ /* 0x000f2e0000004200 */
[C---:B------:R-:W-:Y:S08]  /*5140*/  HMMA.16816.F32 R112, R4.reuse, R24, R112 ;  /* 0x000000180470723c */ /* 0x040ff00000001870 */
[C---:B------:R-:W-:Y:S01]  /*5150*/  HMMA.16816.F32 R108, R4.reuse, R26, R108 ;  /* 0x0000001a046c723c */ /* 0x040fe2000000186c */
[----:B------:R-:W5:Y:S07]  /*5160*/  LDSM.16.MT88.4 R24, [R212+0x2900] ;  /* 0x00290000d418783b */ /* 0x000f6e0000004200 */
[C---:B------:R-:W-:Y:S08]  /*5170*/  HMMA.16816.F32 R104, R4.reuse, R20, R104 ;  /* 0x000000140468723c */ /* 0x040ff00000001868 */
[C---:B------:R-:W-:Y:S01]  /*5180*/  HMMA.16816.F32 R100, R4.reuse, R22, R100 ;  /* 0x000000160464723c */ /* 0x040fe20000001864 */
[----:B------:R-:W1:Y:S07]  /*5190*/  LDSM.16.MT88.4 R20, [R210+0x2900] ;  /* 0x00290000d214783b */ /* 0x000e6e0000004200 */
[C---:B------:R-:W-:Y:S08]  /*51a0*/  HMMA.16816.F32 R68, R4.reuse, R34, R68 ;  /* 0x000000220444723c */ /* 0x040ff00000001844 */
[C---:B------:R-:W-:Y:S08]  /*51b0*/  HMMA.16816.F32 R52, R4.reuse, R28, R52 ;  /* 0x0000001c0434723c */ /* 0x040ff00000001834 */
[----:B------:R-:W-:Y:S07]  /*51c0*/  HMMA.16816.F32 R56, R4, R30, R56 ;  /* 0x0000001e0438723c */ /* 0x000fee0000001838 */
[----:B------:R-:W-:Y:S01]  /*51d0*/  F2FP.PACK_AB R4, R148, R137 ;  /* 0x000000899404723e */ /* 0x000fe200000000ff */
[----:B------:R-:W-:Y:S01]  /*51e0*/  FADD.FTZ R137, R137, R166 ;  /* 0x000000a689897221 */ /* 0x000fe20000010000 */
[----:B------:R-:W-:-:S02]  /*51f0*/  F2FP.PACK_AB R6, R224, R133 ;  /* 0x00000085e006723e */ /* 0x000fc400000000ff */
[----:B------:R-:W-:Y:S01]  /*5200*/  F2FP.PACK_AB R5, R134, R131 ;  /* 0x000000838605723e */ /* 0x000fe200000000ff */
[----:B------:R-:W-:Y:S01]  /*5210*/  FADD.FTZ R131, R131, R2 ;  /* 0x0000000283837221 */ /* 0x000fe20000010000 */
[----:B--2---:R-:W-:Y:S01]  /*5220*/  F2FP.PACK_AB R7, R225, R32 ;  /* 0x00000020e107723e */ /* 0x004fe200000000ff */
[----:B------:R-:W-:-:S04]  /*5230*/  @P4 IMAD.HI.U32 R2, R37, c[0x0][0x2c8], RZ ;  /* 0x0000b20025024a27 */ /* 0x000fc800078e00ff */
[----:B------:R-:W-:Y:S01]  /*5240*/  FADD.FTZ R148, R148, R137 ;  /* 0x0000008994947221 */ /* 0x000fe20000010000 */
[----:B------:R-:W-:Y:S01]  /*5250*/  @P4 SHF.R.U32.HI R37, RZ, c[0x0][0x2cc], R2 ;  /* 0x0000b300ff254a19 */ /* 0x000fe20000011602 */
[C---:B---3--:R-:W-:Y:S01]  /*5260*/  HMMA.16816.F32 R96, R4.reuse, R16, R96 ;  /* 0x000000100460723c */ /* 0x048fe20000001860 */
[----:B------:R-:W-:Y:S02]  /*5270*/  FADD.FTZ R131, R134, R131 ;  /* 0x0000008386837221 */ /* 0x000fe40000010000 */
[----:B------:R-:W-:Y:S01]  /*5280*/  FADD.FTZ R133, R133, R148 ;  /* 0x0000009485857221 */ /* 0x000fe20000010000 */
[----:B------:R-:W-:Y:S01]  /*5290*/  IADD3 R37, R37, UR13, RZ ;  /* 0x0000000d25257c10 */ /* 0x000fe2000fffe0ff */
[----:B------:R-:W-:Y:S02]  /*52a0*/  FADD.FTZ R32, R32, R131 ;  /* 0x0000008320207221 */ /* 0x000fe40000010000 */
[----:B------:R-:W-:Y:S01]  /*52b0*/  FADD.FTZ R224, R224, R133 ;  /* 0x00000085e0e07221 */ /* 0x000fe20000010000 */
[----:B------:R-:W-:Y:S01]  /*52c0*/  HMMA.16816.F32 R92, R4, R18, R92 ;  /* 0x00000012045c723c */ /* 0x000fe2000000185c */
[----:B------:R-:W2:Y:S01]  /*52d0*/  LDSM.16.MT88.4 R16, [R210+0x5900] ;  /* 0x00590000d210783b */ /* 0x000ea20000004200 */
[----:B------:R-:W-:Y:S01]  /*52e0*/  FADD.FTZ R225, R225, R32 ;  /* 0x00000020e1e17221 */ /* 0x000fe20000010000 */
[----:B------:R-:W-:-:S05]  /*52f0*/  IADD3 R3, R37, c[0x0][0x328], RZ ;  /* 0x0000ca0025037a10 */ /* 0x000fca0007ffe0ff */
[C---:B-1----:R-:W-:Y:S08]  /*5300*/  HMMA.16816.F32 R88, R4.reuse, R12, R88 ;  /* 0x0000000c0458723c */ /* 0x042ff00000001858 */
[C---:B------:R-:W-:Y:S01]  /*5310*/  HMMA.16816.F32 R84, R4.reuse, R14, R84 ;  /* 0x0000000e0454723c */ /* 0x040fe20000001854 */
[----:B------:R-:W1:Y:S07]  /*5320*/  LDSM.16.MT88.4 R12, [R209+0x5900] ;  /* 0x00590000d10c783b */ /* 0x000e6e0000004200 */
[C---:B----4-:R-:W-:Y:S08]  /*5330*/  HMMA.16816.F32 R80, R4.reuse, R8, R80 ;  /* 0x000000080450723c */ /* 0x050ff00000001850 */
[C---:B------:R-:W-:Y:S01]  /*5340*/  HMMA.16816.F32 R76, R4.reuse, R10, R76 ;  /* 0x0000000a044c723c */ /* 0x040fe2000000184c */
[----:B------:R-:W3:Y:S07]  /*5350*/  LDSM.16.MT88.4 R8, [R208+0x5900] ;  /* 0x00590000d008783b */ /* 0x000eee0000004200 */
[C---:B-----5:R-:W-:Y:S08]  /*5360*/  HMMA.16816.F32 R112, R4.reuse, R24, R112 ;  /* 0x000000180470723c */ /* 0x060ff00000001870 */
[C---:B------:R-:W-:Y:S08]  /*5370*/  HMMA.16816.F32 R108, R4.reuse, R26, R108 ;  /* 0x0000001a046c723c */ /* 0x040ff0000000186c */
[C---:B------:R-:W-:Y:S08]  /*5380*/  HMMA.16816.F32 R104, R4.reuse, R20, R104 ;  /* 0x000000140468723c */ /* 0x040ff00000001868 */
[C---:B------:R-:W-:Y:S08]  /*5390*/  HMMA.16816.F32 R100, R4.reuse, R22, R100 ;  /* 0x000000160464723c */ /* 0x040ff00000001864 */
[C---:B--2---:R-:W-:Y:S08]  /*53a0*/  HMMA.16816.F32 R72, R4.reuse, R16, R72 ;  /* 0x000000100448723c */ /* 0x044ff00000001848 */
[C---:B------:R-:W-:Y:S08]  /*53b0*/  HMMA.16816.F32 R68, R4.reuse, R18, R68 ;  /* 0x000000120444723c */ /* 0x040ff00000001844 */
[C---:B-1----:R-:W-:Y:S08]  /*53c0*/  HMMA.16816.F32 R52, R4.reuse, R12, R52 ;  /* 0x0000000c0434723c */ /* 0x042ff00000001834 */
[C---:B------:R-:W-:Y:S08]  /*53d0*/  HMMA.16816.F32 R56, R4.reuse, R14, R56 ;  /* 0x0000000e0438723c */ /* 0x040ff00000001838 */
[C---:B---3--:R-:W-:Y:S08]  /*53e0*/  HMMA.16816.F32 R60, R4.reuse, R8, R60 ;  /* 0x00000008043c723c */ /* 0x048ff0000000183c */
[----:B------:R-:W-:Y:S01]  /*53f0*/  HMMA.16816.F32 R64, R4, R10, R64 ;  /* 0x0000000a0440723c */ /* 0x000fe20000001840 */
[----:B------:R-:W-:Y:S07]  /*5400*/  @!P3 BRA `(.L_x_169) ;  /* 0x000000f00000b947 */ /* 0x000fee0003800000 */
[C---:B------:R-:W-:Y:S01]  /*5410*/  ISETP.GT.AND P0, PT, R37.reuse, RZ, PT ;  /* 0x000000ff2500720c */ /* 0x040fe20003f04270 */
[----:B------:R-:W-:Y:S01]  /*5420*/  IMAD.MOV.U32 R2, RZ, RZ, c[0x0][0x32c] ;  /* 0x0000cb00ff027624 */ /* 0x000fe200078e00ff */
[----:B------:R-:W-:-:S11]  /*5430*/  IADD3 R5, R37, -0x1, RZ ;  /* 0xffffffff25057810 */ /* 0x000fd60007ffe0ff */
[----:B------:R-:W-:Y:S05]  /*5440*/  @P0 BRA `(.L_x_170) ;  /* 0x0000006000000947 */ /* 0x000fea0003800000 */
[----:B------:R-:W-:Y:S01]  /*5450*/  ISETP.NE.AND P0, PT, R2, 0x1, PT ;  /* 0x000000010200780c */ /* 0x000fe20003f05270 */
[----:B------:R-:W-:-:S12]  /*5460*/  IMAD.MOV R37, RZ, RZ, -R37 ;  /* 0x000000ffff257224 */ /* 0x000fd800078e0a25 */
[----:B------:R-:W-:-:S05]  /*5470*/  @P0 IMAD.HI.U32 R4, R37, c[0x0][0x330], RZ ;  /* 0x0000cc0025040a27 */ /* 0x000fca00078e00ff */
[----:B------:R-:W-:-:S04]  /*5480*/  @P0 SHF.R.U32.HI R37, RZ, c[0x0][0x334], R4 ;  /* 0x0000cd00ff250a19 */ /* 0x000fc80000011604 */
[----:B------:R-:W-:Y:S01]  /*5490*/  LOP3.LUT R5, RZ, R37, RZ, 0x33, !PT ;  /* 0x00000025ff057212 */ /* 0x000fe200078e33ff */
[----:B------:R-:W-:Y:S05]  /*54a0*/  BRA `(.L_x_171) ;  /* 0x0000003000007947 */ /* 0x000fea0003800000 */
.L_x_170:
[----:B------:R-:W-:-:S13]  /*54b0*/  ISETP.NE.AND P0, PT, R2, 0x1, PT ;  /* 0x000000010200780c */ /* 0x000fda0003f05270 */
[----:B------:R-:W-:-:S05]  /*54c0*/  @P0 IMAD.HI.U32 R4, R5, c[0x0][0x330], RZ ;  /* 0x0000cc0005040a27 */ /* 0x000fca00078e00ff */
[----:B------:R-:W-:-:S05]  /*54d0*/  @P0 SHF.R.U32.HI R5, RZ, c[0x0][0x334], R4 ;  /* 0x0000cd00ff050a19 */ /* 0x000fca0000011604 */
.L_x_171:
[----:B------:R-:W-:-:S05]  /*54e0*/  IMAD R2, R5, R2, c[0x0][0x32c] ;  /* 0x0000cb0005027624 */ /* 0x000fca00078e0202 */
[----:B------:R-:W-:-:S05]  /*54f0*/  IMNMX R3, R3, R2, PT ;  /* 0x0000000203037217 */ /* 0x000fca0003800200 */
.L_x_169:
[----:B------:R-:W-:-:S05]  /*5500*/  IMAD.HI R3, R3, 0x2aaaaaab, RZ ;  /* 0x2aaaaaab03037827 */ /* 0x000fca00078e02ff */
[----:B------:R-:W-:-:S04]  /*5510*/  SHF.R.U32.HI R2, RZ, 0x1f, R3 ;  /* 0x0000001fff027819 */ /* 0x000fc80000011603 */
[----:B------:R-:W-:-:S04]  /*5520*/  LEA.HI.SX32 R2, R3, R2, 0x1c ;  /* 0x0000000203027211 */ /* 0x000fc800078fe2ff */
[----:B------:R-:W-:-:S04]  /*5530*/  IMNMX R231, R215, R2, !PT ;  /* 0x00000002d7e77217 */ /* 0x000fc80007800200 */
[----:B------:R-:W-:-:S13]  /*5540*/  ISETP.GE.AND P0, PT, R192, R231, PT ;  /* 0x000000e7c000720c */ /* 0x000fda0003f06270 */
[----:B------:R-:W-:Y:S05]  /*5550*/  @!P0 BRA `(.L_x_172) ;  /* 0x000042f000008947 */ /* 0x000fea0003800000 */
[----:B------:R-:W-:Y:S01]  /*5560*/  @P4 IMAD.HI.U32 R193, R217, c[0x0][0x2c8], RZ ;  /* 0x0000b200d9c14a27 */ /* 0x000fe200078e00ff */
[----:B------:R-:W-:Y:S02]  /*5570*/  MOV R2, R116 ;  /* 0x0000007400027202 */ /* 0x000fe40000000f00 */
[----:B------:R-:W-:Y:S01]  /*5580*/  MOV R3, R0 ;  /* 0x0000000000037202 */ /* 0x000fe20000000f00 */
[----:B------:R-:W-:Y:S01]  /*5590*/  IMAD.MOV.U32 R230, RZ, RZ, R192 ;  /* 0x000000ffffe67224 */ /* 0x000fe200078e00c0 */
[----:B------:R-:W-:Y:S01]  /*55a0*/  @P4 SHF.R.U32.HI R193, RZ, c[0x0][0x2cc], R193 ;  /* 0x0000b300ffc14a19 */ /* 0x000fe200000116c1 */
[----:B------:R-:W-:Y:S01]  /*55b0*/  IMAD.MOV.U32 R194, RZ, RZ, c[0x0][0x1e4] ;  /* 0x00007900ffc27624 */ /* 0x000fe200078e00ff */
[----:B------:R-:W-:Y:S02]  /*55c0*/  MOV R195, c[0x0][0x1e0] ;  /* 0x0000780000c37a02 */ /* 0x000fe40000000f00 */
.L_x_181:
[----:B------:R-:W-:Y:S04]  /*55d0*/  DEPBAR.LE SB0, 0x0 ;  /* 0x000080000000791a */ /* 0x000fe80000000000 */
[----:B------:R-:W-:Y:S01]  /*55e0*/  BAR.SYNC.DEFER_BLOCKING 0x0 ;  /* 0x0000000000007b1d */ /* 0x000fe20000010000 */
[----:B------:R-:W-:Y:S11]  /*55f0*/  ISETP.GT.AND P2, PT, R215, R230, PT ;  /* 0x000000e6d700720c */ /* 0x000ff60003f44270 */
[----:B------:R-:W-:Y:S02]  /*5600*/  @!UPT UIADD3 URZ, URZ, URZ, URZ ;  /* 0x0000003f3f3ff290 */ /* 0x000fe4000fffe03f */
[----:B------:R-:W-:Y:S01]  /*5610*/  @!P2 SHF.R.S32.HI R0, RZ, 0x1f, R230 ;  /* 0x0000001fff00a819 */ /* 0x000fe200000114e6 */
[----:B------:R-:W-:Y:S01]  /*5620*/  @!P2 IMAD.WIDE.U32 R156, R230, c[0x0][0x208], RZ ;  /* 0x00008200e69caa25 */ /* 0x000fe200078e00ff */
[----:B------:R-:W-:Y:S02]  /*5630*/  @!P2 MOV R160, R226 ;  /* 0x000000e200a0a202 */ /* 0x000fe40000000f00 */
[----:B------:R-:W-:Y:S01]  /*5640*/  @!P2 MOV R161, R229 ;  /* 0x000000e500a1a202 */ /* 0x000fe20000000f00 */
[----:B------:R-:W-:Y:S04]  /*5650*/  @!P2 IMAD R0, R0, c[0x0][0x208], RZ ;  /* 0x000082000000aa24 */ /* 0x000fe800078e02ff */
[----:B------:R-:W-:Y:S01]  /*5660*/  @!P2 IMAD R0, R230, c[0x0][0x20c], R0 ;  /* 0x00008300e600aa24 */ /* 0x000fe200078e0200 */
[----:B------:R-:W1:Y:S01]  /*5670*/  LDSM.16.M88.4 R116, [R214+0x8100] ;  /* 0x00810000d674783b */ /* 0x000e620000000200 */
[----:B------:R-:W-:Y:S03]  /*5680*/  @!P2 IMAD.WIDE.U32 R160, R156, 0x60, R160 ;  /* 0x000000609ca0a825 */ /* 0x000fe600078e00a0 */
[----:B------:R-:W-:Y:S02]  /*5690*/  @!P2 IADD3 R0, R157, R0, RZ ;  /* 0x000000009d00a210 */ /* 0x000fe40007ffe0ff */
[----:B------:R-:W-:Y:S02]  /*56a0*/  @!P2 SHF.L.U32 R158, R160, 0x1, RZ ;  /* 0x00000001a09ea819 */ /* 0x000fe400000006ff */
[----:B------:R-:W2:Y:S01]  /*56b0*/  LDSM.16.M88.4 R124, [R214+0x8900] ;  /* 0x00890000d67c783b */ /* 0x000ea20000000200 */
[----:B------:R-:W-:Y:S01]  /*56c0*/  @!P2 IMAD R157, R0, 0x60, RZ ;  /* 0x00000060009da824 */ /* 0x000fe200078e02ff */
[----:B------:R-:W-:Y:S04]  /*56d0*/  @!P2 IADD3 R156, P1, R158, 0x80, RZ ;  /* 0x000000809e9ca810 */ /* 0x000fe80007f3e0ff */
[----:B------:R-:W-:Y:S02]  /*56e0*/  @!P2 IADD3 R156, P0, R156, c[0x0][0x1f8], RZ ;  /* 0x00007e009c9caa10 */ /* 0x000fe40007f1e0ff */
[----:B------:R-:W3:Y:S01]  /*56f0*/  LDSM.16.M88.4 R128, [R214+0x9100] ;  /* 0x00910000d680783b */ /* 0x000ee20000000200 */
[----:B------:R-:W-:Y:S04]  /*5700*/  @!P2 IADD3 R0, R161, R157, RZ ;  /* 0x0000009da100a210 */ /* 0x000fe80007ffe0ff */
[----:B------:R-:W-:Y:S03]  /*5710*/  @!P2 SHF.L.U64.HI R0, R160, 0x1, R0 ;  /* 0x00000001a000a819 */ /* 0x000fe60000010200 */
[----:B------:R-:W4:Y:S01]  /*5720*/  LDSM.16.M88.4 R132, [R214+0x9900] ;  /* 0x00990000d684783b */ /* 0x000f220000000200 */
[----:B------:R-:W-:Y:S02]  /*5730*/  @!P2 IADD3.X R157, RZ, c[0x0][0x1fc], R0, P0, P1 ;  /* 0x00007f00ff9daa10 */ /* 0x000fe400007e2400 */
[----:B------:R-:W-:Y:S04]  /*5740*/  @!P2 IADD3 R158, P0, R158, c[0x0][0x1f8], RZ ;  /* 0x00007e009e9eaa10 */ /* 0x000fe80007f1e0ff */
[----:B------:R-:W-:Y:S01]  /*5750*/  @!P2 IADD3.X R159, R0, c[0x0][0x1fc], RZ, P0, !PT ;  /* 0x00007f00009faa10 */ /* 0x000fe200007fe4ff */
[----:B------:R-:W5:Y:S01]  /*5760*/  LDSM.16.M88.4 R136, [R214+0xa100] ;  /* 0x00a10000d688783b */ /* 0x000f620000000200 */
[----:B------:R-:W-:Y:S04]  /*5770*/  @!P2 IADD3 R160, P1, R158, UR9, RZ ;  /* 0x000000099ea0ac10 */ /* 0x000fe8000ff3e0ff */
[----:B------:R-:W-:Y:S02]  /*5780*/  @!P2 IADD3.X R161, R159, UR12, RZ, P1, !PT ;  /* 0x0000000c9fa1ac10 */ /* 0x000fe40008ffe4ff */
[----:B------:R-:W-:Y:S01]  /*5790*/  @!P2 IADD3 R184, P0, R160, UR9, RZ ;  /* 0x00000009a0b8ac10 */ /* 0x000fe2000ff1e0ff */
[C---:B-1----:R-:W-:Y:S01]  /*57a0*/  HMMA.16816.F32 R4, R120.reuse, R116, RZ ;  /* 0x000000747804723c */ /* 0x042fe200000018ff */
[----:B------:R-:W-:Y:S02]  /*57b0*/  LDSM.16.M88.4 R144, [R204] ;  /* 0x00000000cc90783b */ /* 0x000fe40000000200 */
[----:B------:R-:W-:Y:S05]  /*57c0*/  @!P2 IADD3.X R185, R161, UR12, RZ, P0, !PT ;  /* 0x0000000ca1b9ac10 */ /* 0x000fea00087fe4ff */
[C---:B------:R-:W-:Y:S01]  /*57d0*/  HMMA.16816.F32 R8, R120.reuse, R118, RZ ;  /* 0x000000767808723c */ /* 0x040fe200000018ff */
[----:B------:R-:W1:Y:S07]  /*57e0*/  LDSM.16.M88.4 R116, [R214+0xa900] ;  /* 0x00a90000d674783b */ /* 0x000e6e0000000200 */
[C---:B--2---:R-:W-:Y:S01]  /*57f0*/  HMMA.16816.F32 R12, R120.reuse, R124, RZ ;  /* 0x0000007c780c723c */ /* 0x044fe200000018ff */
[----:B------:R-:W-:Y:S07]  /*5800*/  LDSM.16.M88.4 R148, [R203] ;  /* 0x00000000cb94783b */ /* 0x000fee0000000200 */
[C---:B------:R-:W-:Y:S01]  /*5810*/  HMMA.16816.F32 R16, R120.reuse, R126, RZ ;  /* 0x0000007e7810723c */ /* 0x040fe200000018ff */
[----:B------:R-:W2:Y:S07]  /*5820*/  LDSM.16.M88.4 R124, [R213] ;  /* 0x00000000d57c783b */ /* 0x000eae0000000200 */
[C---:B---3--:R-:W-:Y:S08]  /*5830*/  HMMA.16816.F32 R20, R120.reuse, R128, RZ ;  /* 0x000000807814723c */ /* 0x048ff000000018ff */
[C---:B------:R-:W-:Y:S01]  /*5840*/  HMMA.16816.F32 R24, R120.reuse, R130, RZ ;  /* 0x000000827818723c */ /* 0x040fe200000018ff */
[----:B------:R-:W3:Y:S07]  /*5850*/  LDSM.16.M88.4 R128, [R207] ;  /* 0x00000000cf80783b */ /* 0x000eee0000000200 */
[C---:B----4-:R-:W-:Y:S08]  /*5860*/  HMMA.16816.F32 R28, R120.reuse, R132, RZ ;  /* 0x00000084781c723c */ /* 0x050ff000000018ff */
[C---:B------:R-:W-:Y:S01]  /*5870*/  HMMA.16816.F32 R32, R120.reuse, R134, RZ ;  /* 0x000000867820723c */ /* 0x040fe200000018ff */
[----:B------:R-:W4:Y:S07]  /*5880*/  LDSM.16.M88.4 R132, [R206] ;  /* 0x00000000ce84783b */ /* 0x000f2e0000000200 */
[C---:B-----5:R-:W-:Y:S08]  /*5890*/  HMMA.16816.F32 R36, R120.reuse, R136, RZ ;  /* 0x000000887824723c */ /* 0x060ff000000018ff */
[C---:B------:R-:W-:Y:S01]  /*58a0*/  HMMA.16816.F32 R40, R120.reuse, R138, RZ ;  /* 0x0000008a7828723c */ /* 0x040fe200000018ff */
[----:B------:R-:W5:Y:S07]  /*58b0*/  LDSM.16.M88.4 R136, [R205] ;  /* 0x00000000cd88783b */ /* 0x000f6e0000000200 */
[C---:B-1----:R-:W-:Y:S01]  /*58c0*/  HMMA.16816.F32 R44, R120.reuse, R116, RZ ;  /* 0x00000074782c723c */ /* 0x042fe200000018ff */
[----:B------:R-:W-:Y:S01]  /*58d0*/  @!PT LDS RZ, [RZ] ;  /* 0x00000000fffff984 */ /* 0x000fe20000000800 */
[----:B------:R-:W-:Y:S01]  /*58e0*/  @!PT LDS RZ, [RZ] ;  /* 0x00000000fffff984 */ /* 0x000fe20000000800 */
[----:B------:R-:W-:Y:S01]  /*58f0*/  @!PT LDS RZ, [RZ] ;  /* 0x00000000fffff984 */ /* 0x000fe20000000800 */
[----:B------:R1:W-:Y:S07]  /*5900*/  @!P2 LDGSTS.E.BYPASS.LTC128B.128 [R216+0x100], [R158.64], !P6 ;  /* 0x001000009ed8afae */ /* 0x0003ee000f101d4a */
[----:B------:R-:W-:Y:S01]  /*5910*/  HMMA.16816.F32 R48, R120, R118, RZ ;  /* 0x000000767830723c */ /* 0x000fe200000018ff */
[----:B------:R1:W-:Y:S07]  /*5920*/  @!P2 LDGSTS.E.BYPASS.LTC128B.128 [R216+0x3100], [R156.64], !P5 ;  /* 0x031000009cd8afae */ /* 0x0003ee000e901d4a */
[C---:B--2---:R-:W-:Y:S01]  /*5930*/  HMMA.16816.F32 R4, R140.reuse, R124, R4 ;  /* 0x0000007c8c04723c */ /* 0x044fe20000001804 */
[----:B------:R2:W-:Y:S07]  /*5940*/  @!P2 LDGSTS.E.BYPASS.LTC128B.128 [R216+0x1100], [R160.64], !P6 ;  /* 0x01100000a0d8afae */ /* 0x0005ee000f101d4a */
[C---:B------:R-:W-:Y:S01]  /*5950*/  HMMA.16816.F32 R8, R140.reuse, R126, R8 ;  /* 0x0000007e8c08723c */ /* 0x040fe20000001808 */
[----:B------:R2:W-:Y:S07]  /*5960*/  @!P2 LDGSTS.E.BYPASS.LTC128B.128 [R216+0x4100], [R160.64+0x80], !P5 ;  /* 0x04100080a0d8afae */ /* 0x0005ee000e901d4a */
[C---:B---3--:R-:W-:Y:S01]  /*5970*/  HMMA.16816.F32 R12, R140.reuse, R128, R12 ;  /* 0x000000808c0c723c */ /* 0x048fe2000000180c */
[----:B------:R3:W-:Y:S07]  /*5980*/  @!P2 LDGSTS.E.BYPASS.LTC128B.128 [R216+0x2100], [R184.64], !P6 ;  /* 0x02100000b8d8afae */ /* 0x0007ee000f101d4a */
[C---:B------:R-:W-:Y:S01]  /*5990*/  HMMA.16816.F32 R16, R140.reuse, R130, R16 ;  /* 0x000000828c10723c */ /* 0x040fe20000001810 */
[----:B------:R3:W-:Y:S02]  /*59a0*/  @!P2 LDGSTS.E.BYPASS.LTC128B.128 [R216+0x5100], [R184.64+0x80], !P5 ;  /* 0x05100080b8d8afae */ /* 0x0007e4000e901d4a */
[C---:B------:R-:W-:Y:S05]  /*59b0*/  ISETP.GT.AND P2, PT, R230.reuse, R215, PT ;  /* 0x000000d7e600720c */ /* 0x040fea0003f44270 */
[C---:B----4-:R-:W-:Y:S01]  /*59c0*/  HMMA.16816.F32 R20, R140.reuse, R132, R20 ;  /* 0x000000848c14723c */ /* 0x050fe20000001814 */
[----:B------:R-:W4:Y:S07]  /*59d0*/  LDSM.16.M88.4 R116, [R211+0x8100] ;  /* 0x00810000d374783b */ /* 0x000f2e0000000200 */
[C---:B------:R-:W-:Y:S01]  /*59e0*/  HMMA.16816.F32 R24, R140.reuse, R134, R24 ;  /* 0x000000868c18723c */ /* 0x040fe20000001818 */
[----:B------:R-:W0:Y:S03]  /*59f0*/  LDGDEPBAR ;  /* 0x00000000000079af */ /* 0x000e260000000000 */
[----:B------:R-:W-:Y:S04]  /*5a00*/  @P2 IADD3 R251, R230, -0x1, RZ ;  /* 0xffffffffe6fb2810 */ /* 0x000fe80007ffe0ff */
[C---:B-----5:R-:W-:Y:S01]  /*5a10*/  HMMA.16816.F32 R28, R140.reuse, R136, R28 ;  /* 0x000000888c1c723c */ /* 0x060fe2000000181c */
[----:B------:R-:W5:Y:S03]  /*5a20*/  LDSM.16.M88.4 R124, [R211+0x8900] ;  /* 0x00890000d37c783b */ /* 0x000f660000000200 */
[----:B------:R-:W-:Y:S04]  /*5a30*/  @P2 SHF.R.S32.HI R250, RZ, 0x1f, R251 ;  /* 0x0000001ffffa2819 */ /* 0x000fe800000114fb */
[C---:B------:R-:W-:Y:S01]  /*5a40*/  HMMA.16816.F32 R32, R140.reuse, R138, R32 ;  /* 0x0000008a8c20723c */ /* 0x040fe20000001820 */
[----:B------:R-:W3:Y:S03]  /*5a50*/  LDSM.16.M88.4 R128, [R211+0x9100] ;  /* 0x00910000d380783b */ /* 0x000ee60000000200 */
[----:B------:R-:W-:Y:S04]  /*5a60*/  @P2 IMAD R250, R250, c[0x0][0x1e0], RZ ;  /* 0x00007800fafa2a24 */ /* 0x000fe800078e02ff */
[C---:B------:R-:W-:Y:S01]  /*5a70*/  HMMA.16816.F32 R36, R140.reuse, R144, R36 ;  /* 0x000000908c24723c */ /* 0x040fe20000001824 */
[----:B-1----:R-:W1:Y:S03]  /*5a80*/  LDSM.16.M88.4 R156, [R211+0x9900] ;  /* 0x00990000d39c783b */ /* 0x002e660000000200 */
[----:B------:R-:W-:Y:S04]  /*5a90*/  @P2 IMAD R250, R251, c[0x0][0x1e4], R250 ;  /* 0x00007900fbfa2a24 */ /* 0x000fe800078e02fa */
[C---:B------:R-:W-:Y:S01]  /*5aa0*/  HMMA.16816.F32 R40, R140.reuse, R146, R40 ;  /* 0x000000928c28723c */ /* 0x040fe20000001828 */
[----:B--2---:R-:W2:Y:S07]  /*5ab0*/  LDSM.16.M88.4 R160, [R211+0xa100] ;  /* 0x00a10000d3a0783b */ /* 0x004eae0000000200 */
[C---:B------:R-:W-:Y:S01]  /*5ac0*/  HMMA.16816.F32 R44, R140.reuse, R148, R44 ;  /* 0x000000948c2c723c */ /* 0x040fe2000000182c */
[----:B------:R-:W1:Y:S07]  /*5ad0*/  LDSM.16.M88.4 R164, [R211+0xa900] ;  /* 0x00a90000d3a4783b */ /* 0x000e6e0000000200 */
[----:B------:R-:W-:Y:S01]  /*5ae0*/  HMMA.16816.F32 R48, R140, R150, R48 ;  /* 0x000000968c30723c */ /* 0x000fe20000001830 */
[----:B------:R-:W-:Y:S07]  /*5af0*/  LDSM.16.M88.4 R132, [R202+0x800] ;  /* 0x00080000ca84783b */ /* 0x000fee0000000200 */
[C---:B----4-:R-:W-:Y:S01]  /*5b00*/  HMMA.16816.F32 R4, R152.reuse, R116, R4 ;  /* 0x000000749804723c */ /* 0x050fe20000001804 */
[----:B------:R-:W-:Y:S07]  /*5b10*/  LDSM.16.M88.4 R136, [R202+0x1000] ;  /* 0x00100000ca88783b */ /* 0x000fee0000000200 */
[C---:B------:R-:W-:Y:S01]  /*5b20*/  HMMA.16816.F32 R8, R152.reuse, R118, R8 ;  /* 0x000000769808723c */ /* 0x040fe20000001808 */
[----:B------:R-:W4:Y:S07]  /*5b30*/  LDSM.16.M88.4 R116, [R202] ;  /* 0x00000000ca74783b */ /* 0x000f2e0000000200 */
[C---:B-----5:R-:W-:Y:S01]  /*5b40*/  HMMA.16816.F32 R12, R152.reuse, R124, R12 ;  /* 0x0000007c980c723c */ /* 0x060fe2000000180c */
[----:B------:R-:W5:Y:S07]  /*5b50*/  LDSM.16.M88.4 R144, [R202+0x1800] ;  /* 0x00180000ca90783b */ /* 0x000f6e0000000200 */
[C---:B------:R-:W-:Y:S01]  /*5b60*/  HMMA.16816.F32 R16, R152.reuse, R126, R16 ;  /* 0x0000007e9810723c */ /* 0x040fe20000001810 */
[----:B------:R-:W4:Y:S07]  /*5b70*/  LDSM.16.M88.4 R148, [R202+0x2000] ;  /* 0x00200000ca94783b */ /* 0x000f2e0000000200 */
[C---:B---3--:R-:W-:Y:S01]  /*5b80*/  HMMA.16816.F32 R20, R152.reuse, R128, R20 ;  /* 0x000000809814723c */ /* 0x048fe20000001814 */
[----:B------:R-:W3:Y:S07]  /*5b90*/  LDSM.16.M88.4 R124, [R202+0x2800] ;  /* 0x00280000ca7c783b */ /* 0x000eee0000000200 */
[C---:B------:R-:W-:Y:S01]  /*5ba0*/  HMMA.16816.F32 R24, R152.reuse, R130, R24 ;  /* 0x000000829818723c */ /* 0x040fe20000001818 */
[----:B------:R-:W3:Y:S07]  /*5bb0*/  LDSM.16.M88.4 R128, [R214+0xb100] ;  /* 0x00b10000d680783b */ /* 0x000eee0000000200 */
[C---:B-1----:R-:W-:Y:S01]  /*5bc0*/  HMMA.16816.F32 R28, R152.reuse, R156, R28 ;  /* 0x0000009c981c723c */ /* 0x042fe2000000181c */
[----:B------:R-:W-:Y:S07]  /*5bd0*/  LDSM.16.M88.4 R184, [R211+0xd900] ;  /* 0x00d90000d3b8783b */ /* 0x000fee0000000200 */
[C---:B------:R-:W-:Y:S01]  /*5be0*/  HMMA.16816.F32 R32, R152.reuse, R158, R32 ;  /* 0x0000009e9820723c */ /* 0x040fe20000001820 */
[----:B------:R-:W1:Y:S07]  /*5bf0*/  LDSM.16.M88.4 R156, [R214+0xb900] ;  /* 0x00b90000d69c783b */ /* 0x000e6e0000000200 */
[C---:B--2---:R-:W-:Y:S08]  /*5c00*/  HMMA.16816.F32 R36, R152.reuse, R160, R36 ;  /* 0x000000a09824723c */ /* 0x044ff00000001824 */
[C---:B------:R-:W-:Y:S01]  /*5c10*/  HMMA.16816.F32 R40, R152.reuse, R162, R40 ;  /* 0x000000a29828723c */ /* 0x040fe20000001828 */
[----:B------:R-:W2:Y:S07]  /*5c20*/  LDSM.16.M88.4 R160, [R214+0xc100] ;  /* 0x00c10000d6a0783b */ /* 0x000eae0000000200 */
[C---:B------:R-:W-:Y:S08]  /*5c30*/  HMMA.16816.F32 R44, R152.reuse, R164, R44 ;  /* 0x000000a4982c723c */ /* 0x040ff0000000182c */
[----:B------:R-:W-:Y:S01]  /*5c40*/  HMMA.16816.F32 R48, R152, R166, R48 ;  /* 0x000000a69830723c */ /* 0x000fe20000001830 */
[----:B------:R-:W1:Y:S07]  /*5c50*/  LDSM.16.M88.4 R164, [R214+0xc900] ;  /* 0x00c90000d6a4783b */ /* 0x000e6e0000000200 */
[C---:B----4-:R-:W-:Y:S08]  /*5c60*/  HMMA.16816.F32 R4, R168.reuse, R116, R4 ;  /* 0x00000074a804723c */ /* 0x050ff00000001804 */
[C---:B------:R-:W-:Y:S01]  /*5c70*/  HMMA.16816.F32 R8, R168.reuse, R118, R8 ;  /* 0x00000076a808723c */ /* 0x040fe20000001808 */
[----:B------:R-:W4:Y:S07]  /*5c80*/  LDSM.16.M88.4 R116, [R214+0xd100] ;  /* 0x00d10000d674783b */ /* 0x000f2e0000000200 */
[C---:B------:R-:W-:Y:S08]  /*5c90*/  HMMA.16816.F32 R12, R168.reuse, R132, R12 ;  /* 0x00000084a80c723c */ /* 0x040ff0000000180c */
[C---:B------:R-:W-:Y:S01]  /*5ca0*/  HMMA.16816.F32 R16, R168.reuse, R134, R16 ;  /* 0x00000086a810723c */ /* 0x040fe20000001810 */
[----:B------:R-:W1:Y:S07]  /*5cb0*/  LDSM.16.M88.4 R132, [R214+0xd900] ;  /* 0x00d90000d684783b */ /* 0x000e6e0000000200 */
        /* <DEDUP_REMOVED lines=8> */
[----:B------:R-:W-:Y:S07]  /*5d40*/  LDSM.16.M88.4 R148, [R197] ;  /* 0x00000000c594783b */ /* 0x000fee0000000200 */
[C---:B---3--:R-:W-:Y:S08]  /*5d50*/  HMMA.16816.F32 R44, R168.reuse, R124, R44 ;  /* 0x0000007ca82c723c */ /* 0x048ff0000000182c */
[----:B------:R-:W-:Y:S01]  /*5d60*/  HMMA.16816.F32 R48, R168, R126, R48 ;  /* 0x0000007ea830723c */ /* 0x000fe20000001830 */
[----:B------:R-:W3:Y:S07]  /*5d70*/  LDSM.16.M88.4 R124, [R199] ;  /* 0x00000000c77c783b */ /* 0x000eee0000000200 */
[C---:B------:R-:W-:Y:S08]  /*5d80*/  HMMA.16816.F32 R4, R172.reuse, R128, R4 ;  /* 0x00000080ac04723c */ /* 0x040ff00000001804 */
[C---:B------:R-:W-:Y:S01]  /*5d90*/  HMMA.16816.F32 R8, R172.reuse, R130, R8 ;  /* 0x00000082ac08723c */ /* 0x040fe20000001808 */
[----:B------:R-:W3:Y:S07]  /*5da0*/  LDSM.16.M88.4 R128, [R198] ;  /* 0x00000000c680783b */ /* 0x000eee0000000200 */
[C---:B-1----:R-:W-:Y:S08]  /*5db0*/  HMMA.16816.F32 R12, R172.reuse, R156, R12 ;  /* 0x0000009cac0c723c */ /* 0x042ff0000000180c */
[C---:B------:R-:W-:Y:S01]  /*5dc0*/  HMMA.16816.F32 R16, R172.reuse, R158, R16 ;  /* 0x0000009eac10723c */ /* 0x040fe20000001810 */
[----:B------:R-:W1:Y:S07]  /*5dd0*/  LDSM.16.M88.4 R156, [R196] ;  /* 0x00000000c49c783b */ /* 0x000e6e0000000200 */
[C---:B--2---:R-:W-:Y:S08]  /*5de0*/  HMMA.16816.F32 R20, R172.reuse, R160, R20 ;  /* 0x000000a0ac14723c */ /* 0x044ff00000001814 */
[C---:B------:R-:W-:Y:S01]  /*5df0*/  HMMA.16816.F32 R24, R172.reuse, R162, R24 ;  /* 0x000000a2ac18723c */ /* 0x040fe20000001818 */
[----:B------:R-:W2:Y:S07]  /*5e00*/  LDSM.16.M88.4 R160, [R211+0xb100] ;  /* 0x00b10000d3a0783b */ /* 0x000eae0000000200 */
[C---:B------:R-:W-:Y:S08]  /*5e10*/  HMMA.16816.F32 R28, R172.reuse, R164, R28 ;  /* 0x000000a4ac1c723c */ /* 0x040ff0000000181c */
[C---:B------:R-:W-:Y:S01]  /*5e20*/  HMMA.16816.F32 R32, R172.reuse, R166, R32 ;  /* 0x000000a6ac20723c */ /* 0x040fe20000001820 */
[----:B------:R-:W-:Y:S07]  /*5e30*/  LDSM.16.M88.4 R164, [R211+0xd100] ;  /* 0x00d10000d3a4783b */ /* 0x000fee0000000200 */
[C---:B----4-:R-:W-:Y:S08]  /*5e40*/  HMMA.16816.F32 R36, R172.reuse, R116, R36 ;  /* 0x00000074ac24723c */ /* 0x050ff00000001824 */
[C---:B------:R-:W-:Y:S01]  /*5e50*/  HMMA.16816.F32 R40, R172.reuse, R118, R40 ;  /* 0x00000076ac28723c */ /* 0x040fe20000001828 */
[----:B------:R-:W4:Y:S07]  /*5e60*/  LDSM.16.M88.4 R116, [R211+0xb900] ;  /* 0x00b90000d374783b */ /* 0x000f2e0000000200 */
[C---:B------:R-:W-:Y:S08]  /*5e70*/  HMMA.16816.F32 R44, R172.reuse, R132, R44 ;  /* 0x00000084ac2c723c */ /* 0x040ff0000000182c */
[----:B------:R-:W-:Y:S01]  /*5e80*/  HMMA.16816.F32 R48, R172, R134, R48 ;  /* 0x00000086ac30723c */ /* 0x000fe20000001830 */
[----:B------:R-:W1:Y:S07]  /*5e90*/  LDSM.16.M88.4 R132, [R211+0xc100] ;  /* 0x00c10000d384783b */ /* 0x000e6e0000000200 */
[C---:B------:R-:W-:Y:S08]  /*5ea0*/  HMMA.16816.F32 R4, R176.reuse, R136, R4 ;  /* 0x00000088b004723c */ /* 0x040ff00000001804 */
[C---:B------:R-:W-:Y:S01]  /*5eb0*/  HMMA.16816.F32 R8, R176.reuse, R138, R8 ;  /* 0x0000008ab008723c */ /* 0x040fe20000001808 */
[----:B------:R-:W1:Y:S07]  /*5ec0*/  LDSM.16.M88.4 R136, [R211+0xc900] ;  /* 0x00c90000d388783b */ /* 0x000e6e0000000200 */
[C---:B-----5:R-:W-:Y:S08]  /*5ed0*/  HMMA.16816.F32 R12, R176.reuse, R144, R12 ;  /* 0x00000090b00c723c */ /* 0x060ff0000000180c */
[C---:B------:R-:W-:Y:S01]  /*5ee0*/  HMMA.16816.F32 R16, R176.reuse, R146, R16 ;  /* 0x00000092b010723c */ /* 0x040fe20000001810 */
[----:B------:R-:W5:Y:S07]  /*5ef0*/  LDSM.16.M88.4 R144, [R202+0x3000] ;  /* 0x00300000ca90783b */ /* 0x000f6e0000000200 */
[C---:B---3--:R-:W-:Y:S08]  /*5f00*/  HMMA.16816.F32 R20, R176.reuse, R124, R20 ;  /* 0x0000007cb014723c */ /* 0x048ff00000001814 */
[C---:B------:R-:W-:Y:S01]  /*5f10*/  HMMA.16816.F32 R24, R176.reuse, R126, R24 ;  /* 0x0000007eb018723c */ /* 0x040fe20000001818 */
[----:B------:R-:W-:Y:S07]  /*5f20*/  LDSM.16.M88.4 R124, [R202+0x4000] ;  /* 0x00400000ca7c783b */ /* 0x000fee0000000200 */
[C---:B------:R-:W-:Y:S08]  /*5f30*/  HMMA.16816.F32 R28, R176.reuse, R128, R28 ;  /* 0x00000080b01c723c */ /* 0x040ff0000000181c */
[C---:B------:R-:W-:Y:S08]  /*5f40*/  HMMA.16816.F32 R32, R176.reuse, R130, R32 ;  /* 0x00000082b020723c */ /* 0x040ff00000001820 */
[C---:B------:R-:W-:Y:S08]  /*5f50*/  HMMA.16816.F32 R36, R176.reuse, R148, R36 ;  /* 0x00000094b024723c */ /* 0x040ff00000001824 */
[C---:B------:R-:W-:Y:S08]  /*5f60*/  HMMA.16816.F32 R40, R176.reuse, R150, R40 ;  /* 0x00000096b028723c */ /* 0x040ff00000001828 */
[C---:B-1----:R-:W-:Y:S08]  /*5f70*/  HMMA.16816.F32 R44, R176.reuse, R156, R44 ;  /* 0x0000009cb02c723c */ /* 0x042ff0000000182c */
        /* <DEDUP_REMOVED lines=14> */
[C---:B-----5:R-:W-:Y:S08]  /*6060*/  HMMA.16816.F32 R4, R188.reuse, R144, R4 ;  /* 0x00000090bc04723c */ /* 0x060ff00000001804 */
[C---:B------:R-:W-:Y:S08]  /*6070*/  HMMA.16816.F32 R8, R188.reuse, R146, R8 ;  /* 0x00000092bc08723c */ /* 0x040ff00000001808 */
[C---:B-1----:R-:W-:Y:S08]  /*6080*/  HMMA.16816.F32 R12, R188.reuse, R116, R12 ;  /* 0x00000074bc0c723c */ /* 0x042ff0000000180c */
[C---:B------:R-:W-:Y:S01]  /*6090*/  HMMA.16816.F32 R16, R188.reuse, R118, R16 ;  /* 0x00000076bc10723c */ /* 0x040fe20000001810 */
[----:B------:R-:W1:Y:S03]  /*60a0*/  LDSM.16.M88.4 R116, [R202+0x4800] ;  /* 0x00480000ca74783b */ /* 0x000e660000000200 */
[----:B------:R-:W-:Y:S02]  /*60b0*/  FMUL.FTZ R156, R4, c[0x0][0x320] ;  /* 0x0000c800049c7a20 */ /* 0x000fe40000410000 */
[----:B------:R-:W-:Y:S02]  /*60c0*/  FMUL.FTZ R160, R5, c[0x0][0x320] ;  /* 0x0000c80005a07a20 */ /* 0x000fe40000410000 */
[C---:B------:R-:W-:Y:S02]  /*60d0*/  HMMA.16816.F32 R20, R188.reuse, R124, R20 ;  /* 0x0000007cbc14723c */ /* 0x040fe40000001814 */
[----:B------:R-:W2:Y:S02]  /*60e0*/  MUFU.TANH R156, R156 ;  /* 0x0000009c009c7308 */ /* 0x000ea40000002400 */
[----:B------:R-:W-:Y:S02]  /*60f0*/  FMUL.FTZ R158, R10, c[0x0][0x320] ;  /* 0x0000c8000a9e7a20 */ /* 0x000fe40000410000 */
[----:B------:R-:W-:Y:S02]  /*6100*/  FMUL.FTZ R164, R9, c[0x0][0x320] ;  /* 0x0000c80009a47a20 */ /* 0x000fe40000410000 */
[C---:B------:R-:W-:Y:S01]  /*6110*/  HMMA.16816.F32 R24, R188.reuse, R126, R24 ;  /* 0x0000007ebc18723c */ /* 0x040fe20000001818 */
[----:B------:R-:W3:Y:S03]  /*6120*/  LDSM.16.M88.4 R124, [R202+0x5000] ;  /* 0x00500000ca7c783b */ /* 0x000ee60000000200 */
[----:B------:R-:W4:Y:S01]  /*6130*/  MUFU.TANH R160, R160 ;  /* 0x000000a000a07308 */ /* 0x000f220000002400 */
[----:B------:R-:W-:Y:S02]  /*6140*/  FMUL.FTZ R167, R14, c[0x0][0x320] ;  /* 0x0000c8000ea77a20 */ /* 0x000fe40000410000 */
[----:B------:R-:W-:Y:S02]  /*6150*/  FMUL.FTZ R166, R13, c[0x0][0x320] ;  /* 0x0000c8000da67a20 */ /* 0x000fe40000410000 */
[----:B------:R-:W-:Y:S03]  /*6160*/  FMUL.FTZ R165, R18, c[0x0][0x320] ;  /* 0x0000c80012a57a20 */ /* 0x000fe60000410000 */
[----:B------:R-:W-:Y:S02]  /*6170*/  FMUL.FTZ R163, R19, c[0x0][0x320] ;  /* 0x0000c80013a37a20 */ /* 0x000fe40000410000 */
[----:B------:R-:W2:Y:S01]  /*6180*/  MUFU.TANH R164, R164 ;  /* 0x000000a400a47308 */ /* 0x000ea20000002400 */
[----:B------:R-:W-:Y:S04]  /*6190*/  @P2 IMAD.WIDE.U32 R18, R251, c[0x0][0x1e0], RZ ;  /* 0x00007800fb122a25 */ /* 0x000fe800078e00ff */
[----:B------:R-:W-:Y:S01]  /*61a0*/  FMUL.FTZ R237, R22, c[0x0][0x320] ;  /* 0x0000c80016ed7a20 */ /* 0x000fe20000410000 */
[----:B------:R-:W-:Y:S01]  /*61b0*/  @P2 MOV R22, R218 ;  /* 0x000000da00162202 */ /* 0x000fe20000000f00 */
[----:B------:R-:W-:Y:S01]  /*61c0*/  FMUL.FTZ R187, R23, c[0x0][0x320] ;  /* 0x0000c80017bb7a20 */ /* 0x000fe20000410000 */
[----:B------:R-:W-:Y:S01]  /*61d0*/  @P2 MOV R23, R221 ;  /* 0x000000dd00172202 */ /* 0x000fe20000000f00 */
[----:B------:R-:W-:Y:S01]  /*61e0*/  FMUL.FTZ R159, R11, c[0x0][0x320] ;  /* 0x0000c8000b9f7a20 */ /* 0x000fe20000410000 */
[----:B------:R-:W2:Y:S01]  /*61f0*/  MUFU.TANH R158, R158 ;  /* 0x0000009e009e7308 */ /* 0x000ea20000002400 */
[C---:B-1----:R-:W-:Y:S03]  /*6200*/  HMMA.16816.F32 R28, R188.reuse, R116, R28 ;  /* 0x00000074bc1c723c */ /* 0x042fe6000000181c */
[----:B------:R-:W-:Y:S01]  /*6210*/  FMUL.FTZ R235, R26, c[0x0][0x320] ;  /* 0x0000c8001aeb7a20 */ /* 0x000fe20000410000 */
[----:B------:R-:W-:Y:S01]  /*6220*/  @P2 IADD3 R250, R19, R250, RZ ;  /* 0x000000fa13fa2210 */ /* 0x000fe20007ffe0ff */
[----:B------:R-:W-:Y:S03]  /*6230*/  @P2 IMAD.WIDE.U32 R18, R18, 0x60, R22 ;  /* 0x0000006012122825 */ /* 0x000fe600078e0016 */
[C---:B------:R-:W-:Y:S01]  /*6240*/  HMMA.16816.F32 R32, R188.reuse, R118, R32 ;  /* 0x00000076bc20723c */ /* 0x040fe20000001820 */
[----:B------:R-:W1:Y:S01]  /*6250*/  MUFU.TANH R159, R159 ;  /* 0x0000009f009f7308 */ /* 0x000e620000002400 */
[----:B------:R-:W5:Y:S01]  /*6260*/  LDSM.16.M88.4 R116, [R202+0x5800] ;  /* 0x00580000ca74783b */ /* 0x000f620000000200 */
[----:B------:R-:W-:Y:S04]  /*6270*/  DEPBAR.LE SB0, 0x0 ;  /* 0x000080000000791a */ /* 0x000fe80000000000 */
[----:B------:R-:W-:Y:S01]  /*6280*/  FMUL.FTZ R233, R27, c[0x0][0x320] ;  /* 0x0000c8001be97a20 */ /* 0x000fe20000410000 */
[C---:B---3--:R-:W-:Y:S03]  /*6290*/  HMMA.16816.F32 R36, R188.reuse, R124, R36 ;  /* 0x0000007cbc24723c */ /* 0x048fe60000001824 */
[----:B------:R-:W3:Y:S01]  /*62a0*/  MUFU.TANH R166, R166 ;  /* 0x000000a600a67308 */ /* 0x000ee20000002400 */
[----:B------:R-:W-:Y:S01]  /*62b0*/  BAR.SYNC.DEFER_BLOCKING 0x0 ;  /* 0x0000000000007b1d */ /* 0x000fe20000010000 */
[----:B------:R-:W-:Y:S02]  /*62c0*/  @P2 IMAD R10, R250, 0x60, RZ ;  /* 0x00000060fa0a2824 */ /* 0x000fe400078e02ff */
[----:B------:R-:W-:Y:S01]  /*62d0*/  FMUL.FTZ R0, R6, c[0x0][0x320] ;  /* 0x0000c80006007a20 */ /* 0x000fe20000410000 */
[C---:B------:R-:W-:Y:S04]  /*62e0*/  HMMA.16816.F32 R40, R188.reuse, R126, R40 ;  /* 0x0000007ebc28723c */ /* 0x040fe80000001828 */
[----:B------:R-:W-:Y:S01]  /*62f0*/  FMUL.FTZ R245, R30, c[0x0][0x320] ;  /* 0x0000c8001ef57a20 */ /* 0x000fe20000410000 */
[----:B------:R-:W1:Y:S01]  /*6300*/  MUFU.TANH R0, R0 ;  /* 0x0000000000007308 */ /* 0x000e620000002400 */
[----:B------:R-:W-:Y:S01]  /*6310*/  FMUL.FTZ R243, R31, c[0x0][0x320] ;  /* 0x0000c8001ff37a20 */ /* 0x000fe20000410000 */
[----:B------:R-:W-:Y:S01]  /*6320*/  @P2 IADD3 R10, R19, R10, RZ ;  /* 0x0000000a130a2210 */ /* 0x000fe20007ffe0ff */
[----:B------:R-:W-:Y:S04]  /*6330*/  FMUL.FTZ R241, R34, c[0x0][0x320] ;  /* 0x0000c80022f17a20 */ /* 0x000fe80000410000 */
[----:B------:R-:W-:Y:S01]  /*6340*/  @P2 SHF.L.U64.HI R10, R18, 0x1, R10 ;  /* 0x00000001120a2819 */ /* 0x000fe2000001020a */
[----:B------:R-:W-:Y:S02]  /*6350*/  FMUL.FTZ R239, R35, c[0x0][0x320] ;  /* 0x0000c80023ef7a20 */ /* 0x000fe40000410000 */
[----:B------:R-:W1:Y:S01]  /*6360*/  MUFU.TANH R167, R167 ;  /* 0x000000a700a77308 */ /* 0x000e620000002400 */
[----:B------:R-:W-:Y:S02]  /*6370*/  FMUL.FTZ R248, R36, c[0x0][0x320] ;  /* 0x0000c80024f87a20 */ /* 0x000fe40000410000 */
[----:B------:R-:W-:Y:S02]  /*6380*/  FMUL.FTZ R247, R37, c[0x0][0x320] ;  /* 0x0000c80025f77a20 */ /* 0x000fe40000410000 */
[----:B------:R-:W-:Y:S02]  /*6390*/  FMUL.FTZ R157, R7, c[0x0][0x320] ;  /* 0x0000c800079d7a20 */ /* 0x000fe40000410000 */
[----:B------:R-:W-:Y:S02]  /*63a0*/  FMUL.FTZ R162, R8, c[0x0][0x320] ;  /* 0x0000c80008a27a20 */ /* 0x000fe40000410000 */
[----:B------:R-:W-:Y:S01]  /*63b0*/  FMUL.FTZ R252, R40, c[0x0][0x320] ;  /* 0x0000c80028fc7a20 */ /* 0x000fe20000410000 */
[----:B------:R-:W1:Y:S01]  /*63c0*/  MUFU.TANH R11, R248 ;  /* 0x000000f8000b7308 */ /* 0x000e620000002400 */
[C---:B-----5:R-:W-:Y:S03]  /*63d0*/  HMMA.16816.F32 R44, R188.reuse, R116, R44 ;  /* 0x00000074bc2c723c */ /* 0x060fe6000000182c */
[----:B------:R-:W-:Y:S02]  /*63e0*/  FMUL.FTZ R184, R12, c[0x0][0x320] ;  /* 0x0000c8000cb87a20 */ /* 0x000fe40000410000 */
[----:B------:R-:W-:Y:S02]  /*63f0*/  FMUL.FTZ R161, R15, c[0x0][0x320] ;  /* 0x0000c8000fa17a20 */ /* 0x000fe40000410000 */
[----:B------:R-:W-:Y:S01]  /*6400*/  FMUL.FTZ R185, R16, c[0x0][0x320] ;  /* 0x0000c80010b97a20 */ /* 0x000fe20000410000 */
[----:B------:R-:W-:Y:S01]  /*6410*/  HMMA.16816.F32 R48, R188, R118, R48 ;  /* 0x00000076bc30723c */ /* 0x000fe20000001830 */
[----:B------:R5:W1:Y:S03]  /*6420*/  MUFU.TANH R13, R252 ;  /* 0x000000fc000d7308 */ /* 0x000a660000002400 */
[----:B------:R-:W-:Y:S02]  /*6430*/  FMUL.FTZ R186, R17, c[0x0][0x320] ;  /* 0x0000c80011ba7a20 */ /* 0x000fe40000410000 */
[----:B------:R-:W-:Y:S02]  /*6440*/  FMUL.FTZ R232, R20, c[0x0][0x320] ;  /* 0x0000c80014e87a20 */ /* 0x000fe40000410000 */
[----:B------:R-:W-:Y:S03]  /*6450*/  FMUL.FTZ R192, R21, c[0x0][0x320] ;  /* 0x0000c80015c07a20 */ /* 0x000fe60000410000 */
[----:B------:R1:W1:Y:S01]  /*6460*/  MUFU.TANH R9, R247 ;  /* 0x000000f700097308 */ /* 0x0002620000002400 */
[----:B------:R-:W-:Y:S02]  /*6470*/  FMUL.FTZ R234, R24, c[0x0][0x320] ;  /* 0x0000c80018ea7a20 */ /* 0x000fe40000410000 */
[----:B------:R-:W-:Y:S02]  /*6480*/  FMUL.FTZ R236, R25, c[0x0][0x320] ;  /* 0x0000c80019ec7a20 */ /* 0x000fe40000410000 */
[----:B------:R-:W-:Y:S02]  /*6490*/  FMUL.FTZ R238, R28, c[0x0][0x320] ;  /* 0x0000c8001cee7a20 */ /* 0x000fe40000410000 */
[----:B------:R-:W-:Y:S02]  /*64a0*/  FMUL.FTZ R240, R29, c[0x0][0x320] ;  /* 0x0000c8001df07a20 */ /* 0x000fe40000410000 */
[----:B------:R-:W-:Y:S01]  /*64b0*/  FMUL.FTZ R246, R32, c[0x0][0x320] ;  /* 0x0000c80020f67a20 */ /* 0x000fe20000410000 */
[----:B------:R-:W2:Y:S01]  /*64c0*/  MUFU.TANH R157, R157 ;  /* 0x0000009d009d7308 */ /* 0x000ea20000002400 */
[----:B------:R-:W-:Y:S02]  /*64d0*/  FMUL.FTZ R249, R33, c[0x0][0x320] ;  /* 0x0000c80021f97a20 */ /* 0x000fe40000410000 */
[----:B------:R-:W-:Y:S02]  /*64e0*/  FMUL.FTZ R244, R38, c[0x0][0x320] ;  /* 0x0000c80026f47a20 */ /* 0x000fe40000410000 */
[----:B-----5:R-:W-:Y:S02]  /*64f0*/  FMUL.FTZ R252, R45, c[0x0][0x320] ;  /* 0x0000c8002dfc7a20 */ /* 0x020fe40000410000 */
[----:B------:R-:W-:Y:S02]  /*6500*/  FMUL.FTZ R242, R39, c[0x0][0x320] ;  /* 0x0000c80027f27a20 */ /* 0x000fe40000410000 */
[----:B------:R-:W-:Y:S01]  /*6510*/  FMUL.FTZ R15, R41, c[0x0][0x320] ;  /* 0x0000c800290f7a20 */ /* 0x000fe20000410000 */
[----:B------:R5:W2:Y:S01]  /*6520*/  MUFU.TANH R150, R252 ;  /* 0x000000fc00967308 */ /* 0x000aa20000002400 */
[----:B------:R-:W-:Y:S02]  /*6530*/  FMUL.FTZ R248, R42, c[0x0][0x320] ;  /* 0x0000c8002af87a20 */ /* 0x000fe40000410000 */
[----:B------:R-:W-:Y:S02]  /*6540*/  FMUL.FTZ R17, R44, c[0x0][0x320] ;  /* 0x0000c8002c117a20 */ /* 0x000fe40000410000 */
[----:B-1----:R-:W-:Y:S02]  /*6550*/  FMUL.FTZ R247, R43, c[0x0][0x320] ;  /* 0x0000c8002bf77a20 */ /* 0x002fe40000410000 */
[----:B------:R-:W-:Y:S02]  /*6560*/  FMUL.FTZ R251, R46, c[0x0][0x320] ;  /* 0x0000c8002efb7a20 */ /* 0x000fe40000410000 */
[----:B------:R-:W-:Y:S01]  /*6570*/  FMUL.FTZ R250, R47, c[0x0][0x320] ;  /* 0x0000c8002ffa7a20 */ /* 0x000fe20000410000 */
[----:B------:R-:W1:Y:S01]  /*6580*/  MUFU.TANH R162, R162 ;  /* 0x000000a200a27308 */ /* 0x000e620000002400 */
[----:B------:R-:W-:Y:S02]  /*6590*/  FMUL.FTZ R146, R48, c[0x0][0x320] ;  /* 0x0000c80030927a20 */ /* 0x000fe40000410000 */
[----:B------:R-:W-:Y:S02]  /*65a0*/  FMUL.FTZ R21, R49, c[0x0][0x320] ;  /* 0x0000c80031157a20 */ /* 0x000fe40000410000 */
[----:B------:R-:W-:Y:S05]  /*65b0*/  IMAD R19, R230, -0x60, RZ ;  /* 0xffffffa0e6137824 */ /* 0x000fea00078e02ff */
[----:B------:R-:W1:Y:S01]  /*65c0*/  MUFU.TANH R184, R184 ;  /* 0x000000b800b87308 */ /* 0x000e620000002400 */
[----:B-----5:R-:W-:Y:S02]  /*65d0*/  @P2 SHF.L.U32 R252, R18, 0x1, RZ ;  /* 0x0000000112fc2819 */ /* 0x020fe400000006ff */
[----:B------:R-:W-:Y:S02]  /*65e0*/  MOV R18, R217 ;  /* 0x000000d900127202 */ /* 0x000fe40000000f00 */
[C---:B------:R-:W-:Y:S05]  /*65f0*/  @P2 IADD3 R22, P0, R252.reuse, c[0x0][0x1c8], RZ ;  /* 0x00007200fc162a10 */ /* 0x040fea0007f1e0ff */
[----:B------:R-:W1:Y:S01]  /*6600*/  MUFU.TANH R161, R161 ;  /* 0x000000a100a17308 */ /* 0x000e620000002400 */
[----:B------:R-:W-:Y:S02]  /*6610*/  @P2 IADD3 R14, P1, R252, 0x80, RZ ;  /* 0x00000080fc0e2810 */ /* 0x000fe40007f3e0ff */
[----:B------:R-:W-:Y:S02]  /*6620*/  @P2 IADD3.X R23, R10, c[0x0][0x1cc], RZ, P0, !PT ;  /* 0x000073000a172a10 */ /* 0x000fe400007fe4ff */
[----:B------:R-:W-:Y:S01]  /*6630*/  @P2 IADD3 R26, P0, R14, c[0x0][0x1c8], RZ ;  /* 0x000072000e1a2a10 */ /* 0x000fe20007f1e0ff */
[----:B------:R-:W-:Y:S01]  /*6640*/  FMUL.FTZ R14, R50, c[0x0][0x320] ;  /* 0x0000c800320e7a20 */ /* 0x000fe20000410000 */
[C---:B------:R-:W-:Y:S01]  /*6650*/  @P2 SHF.L.U32 R252, R195.reuse, 0x6, RZ ;  /* 0x00000006c3fc2819 */ /* 0x040fe200000006ff */
[----:B------:R-:W-:Y:S01]  /*6660*/  @!PT LDS RZ, [RZ] ;  /* 0x00000000fffff984 */ /* 0x000fe20000000800 */
[----:B------:R-:W-:Y:S01]  /*6670*/  @!PT LDS RZ, [RZ] ;  /* 0x00000000fffff984 */ /* 0x000fe20000000800 */
[----:B------:R-:W-:Y:S01]  /*6680*/  @!PT LDS RZ, [RZ] ;  /* 0x00000000fffff984 */ /* 0x000fe20000000800 */
[----:B------:R5:W-:Y:S01]  /*6690*/  @P2 LDGSTS.E.BYPASS.LTC128B.128 [R216+0x8100], [R22.64], !P6 ;  /* 0x0810000016d82fae */ /* 0x000be2000f101d4a */
[----:B------:R-:W-:Y:S01]  /*66a0*/  @P2 IADD3.X R27, RZ, c[0x0][0x1cc], R10, P0, P1 ;  /* 0x00007300ff1b2a10 */ /* 0x000fe200007e240a */
[----:B------:R-:W1:Y:S01]  /*66b0*/  MUFU.TANH R185, R185 ;  /* 0x000000b900b97308 */ /* 0x000e620000002400 */
[-C--:B------:R-:W-:Y:S02]  /*66c0*/  @P2 IADD3 R30, P1, R22, R252.reuse, RZ ;  /* 0x000000fc161e2210 */ /* 0x080fe40007f3e0ff */
[----:B------:R-:W-:Y:S02]  /*66d0*/  @P2 SHF.L.U64.HI R10, R195, 0x6, R194 ;  /* 0x00000006c30a2819 */ /* 0x000fe400000102c2 */
[----:B------:R-:W-:Y:S01]  /*66e0*/  @P2 IADD3 R34, P0, R30, R252, RZ ;  /* 0x000000fc1e222210 */ /* 0x000fe20007f1e0ff */
[----:B------:R1:W-:Y:S01]  /*66f0*/  @P2 LDGSTS.E.BYPASS.LTC128B.128 [R216+0xb100], [R26.64], !P5 ;  /* 0x0b1000001ad82fae */ /* 0x0003e2000e901d4a */
[-C--:B------:R-:W-:Y:S01]  /*6700*/  @P2 IADD3.X R31, R23, R10.reuse, RZ, P1, !PT ;  /* 0x0000000a171f2210 */ /* 0x080fe20000ffe4ff */
[----:B------:R-:W-:Y:S01]  /*6710*/  FMUL.FTZ R252, R51, c[0x0][0x320] ;  /* 0x0000c80033fc7a20 */ /* 0x000fe20000410000 */
[----:B------:R-:W-:Y:S01]  /*6720*/  @P4 MOV R18, R193 ;  /* 0x000000c100124202 */ /* 0x000fe20000000f00 */
[----:B------:R-:W1:Y:S01]  /*6730*/  MUFU.TANH R186, R186 ;  /* 0x000000ba00ba7308 */ /* 0x000e620000002400 */
[----:B------:R-:W-:Y:S03]  /*6740*/  @P2 IADD3.X R35, R31, R10, RZ, P0, !PT ;  /* 0x0000000a1f232210 */ /* 0x000fe600007fe4ff */
[----:B------:R1:W-:Y:S06]  /*6750*/  @P2 LDGSTS.E.BYPASS.LTC128B.128 [R216+0x9100], [R30.64], !P6 ;  /* 0x091000001ed82fae */ /* 0x0003ec000f101d4a */
[----:B------:R-:W1:Y:S02]  /*6760*/  MUFU.TANH R165, R165 ;  /* 0x000000a500a57308 */ /* 0x000e640000002400 */
[----:B------:R1:W-:Y:S01]  /*6770*/  @P2 LDGSTS.E.BYPASS.LTC128B.128 [R216+0xc100], [R30.64+0x80], !P5 ;  /* 0x0c1000801ed82fae */ /* 0x0003e2000e901d4a */
[----:B-----5:R-:W-:Y:S04]  /*6780*/  IADD3 R22, -R222, 0x1, R19 ;  /* 0x00000001de167810 */ /* 0x020fe80007ffe113 */
[----:B------:R-:W-:Y:S03]  /*6790*/  IADD3 R22, R22, c[0x0][0x1d0], RZ ;  /* 0x0000740016167a10 */ /* 0x000fe60007ffe0ff */
[----:B------:R-:W1:Y:S01]  /*67a0*/  MUFU.TANH R163, R163 ;  /* 0x000000a300a37308 */ /* 0x000e620000002400 */
[----:B------:R1:W-:Y:S01]  /*67b0*/  @P2 LDGSTS.E.BYPASS.LTC128B.128 [R216+0xa100], [R34.64], !P6 ;  /* 0x0a10000022d82fae */ /* 0x0003e2000f101d4a */
[----:B------:R-:W-:Y:S04]  /*67c0*/  IADD3 R22, R22, -c[0x0][0x168], RZ ;  /* 0x80005a0016167a10 */ /* 0x000fe80007ffe0ff */
[C---:B------:R-:W-:Y:S03]  /*67d0*/  IADD3 R23, R22.reuse, c[0x0][0x328], RZ ;  /* 0x0000ca0016177a10 */ /* 0x040fe60007ffe0ff */
[----:B------:R1:W-:Y:S01]  /*67e0*/  @P2 LDGSTS.E.BYPASS.LTC128B.128 [R216+0xd100], [R34.64+0x80], !P5 ;  /* 0x0d10008022d82fae */ /* 0x0003e2000e901d4a */
[----:B------:R-:W1:Y:S01]  /*67f0*/  MUFU.TANH R232, R232 ;  /* 0x000000e800e87308 */ /* 0x000e620000002400 */
[----:B------:R-:W-:Y:S06]  /*6800*/  IADD3 R22, R22, UR7, RZ ;  /* 0x0000000716167c10 */ /* 0x000fec000fffe0ff */
[----:B------:R-:W0:Y:S03]  /*6810*/  LDGDEPBAR ;  /* 0x00000000000079af */ /* 0x000e260000000000 */
[----:B------:R-:W1:Y:S05]  /*6820*/  MUFU.TANH R192, R192 ;  /* 0x000000c000c07308 */ /* 0x000e6a0000002400 */
[----:B------:R-:W1:Y:S05]  /*6830*/  SHFL.IDX PT, R10, R18, RZ, 0x1c1f ;  /* 0x001c1fff120a7589 */ /* 0x000e6a00000e0000 */
[----:B------:R-:W2:Y:S10]  /*6840*/  MUFU.TANH R237, R237 ;  /* 0x000000ed00ed7308 */ /* 0x000eb40000002400 */
[----:B------:R-:W2:Y:S01]  /*6850*/  MUFU.TANH R187, R187 ;  /* 0x000000bb00bb7308 */ /* 0x000ea20000002400 */
[----:B-1----:R-:W-:Y:S09]  /*6860*/  IADD3 R26, R23, R10, RZ ;  /* 0x0000000a171a7210 */ /* 0x002ff20007ffe0ff */
[----:B------:R-:W1:Y:S01]  /*6870*/  MUFU.TANH R234, R234 ;  /* 0x000000ea00ea7308 */ /* 0x000e620000002400 */
[----:B------:R-:W-:Y:S09]  /*6880*/  IADD3 R25, R10, R22, RZ ;  /* 0x000000160a197210 */ /* 0x000ff20007ffe0ff */
[----:B------:R-:W1:Y:S10]  /*6890*/  MUFU.TANH R236, R236 ;  /* 0x000000ec00ec7308 */ /* 0x000e740000002400 */
        /* <DEDUP_REMOVED lines=21> */
[----:B------:R-:W1:Y:S01]  /*69f0*/  MUFU.TANH R252, R252 ;  /* 0x000000fc00fc7308 */ /* 0x000e620000002400 */
[----:B------:R-:W-:-:S05]  /*6a00*/  @!P3 BRA `(.L_x_173) ;  /* 0x000001900000b947 */ /* 0x000fca0003800000 */
[----:B--234-:R-:W-:Y:S01]  /*6a10*/  IADD3 R5, R10, c[0x0][0x1d0], RZ ;  /* 0x000074000a057a10 */ /* 0x01cfe20007ffe0ff */
[----:B------:R-:W-:Y:S03]  /*6a20*/  BSSY B0, `(.L_x_174) ;  /* 0x0000012000007945 */ /* 0x000fe60003800000 */
[----:B------:R-:W-:Y:S04]  /*6a30*/  IADD3 R5, R5, -c[0x0][0x168], RZ ;  /* 0x80005a0005057a10 */ /* 0x000fe80007ffe0ff */
[----:B------:R-:W-:Y:S11]  /*6a40*/  ISETP.GT.AND P0, PT, R5, -0x1, PT ;  /* 0xffffffff0500780c */ /* 0x000ff60003f04270 */
[----:B------:R-:W-:Y:S02]  /*6a50*/  @!UPT UIADD3 URZ, URZ, URZ, URZ ;  /* 0x0000003f3f3ff290 */ /* 0x000fe4000fffe03f */
[----:B------:R-:W-:-:S05]  /*6a60*/  @P0 BRA `(.L_x_175) ;  /* 0x0000008000000947 */ /* 0x000fca0003800000 */
[----:B------:R-:W-:Y:S01]  /*6a70*/  LOP3.LUT R5, RZ, R5, RZ, 0x33, !PT ;  /* 0x00000005ff057212 */ /* 0x000fe200078e33ff */
[----:B------:R-:W-:Y:S05]  /*6a80*/  IMAD.MOV.U32 R4, RZ, RZ, c[0x0][0x32c] ;  /* 0x0000cb00ff047624 */ /* 0x000fea00078e00ff */
[----:B------:R-:W-:Y:S11]  /*6a90*/  ISETP.NE.AND P0, PT, R4, 0x1, PT ;  /* 0x000000010400780c */ /* 0x000ff60003f05270 */
[----:B------:R-:W-:Y:S02]  /*6aa0*/  @!UPT UIADD3 URZ, URZ, URZ, URZ ;  /* 0x0000003f3f3ff290 */ /* 0x000fe4000fffe03f */
[----:B------:R-:W-:Y:S05]  /*6ab0*/  @P0 IMAD.HI.U32 R4, R5, c[0x0][0x330], RZ ;  /* 0x0000cc0005040a27 */ /* 0x000fea00078e00ff */
[----:B------:R-:W-:Y:S04]  /*6ac0*/  @P0 SHF.R.U32.HI R5, RZ, c[0x0][0x334], R4 ;  /* 0x0000cd00ff050a19 */ /* 0x000fe80000011604 */
[----:B------:R-:W-:Y:S01]  /*6ad0*/  LOP3.LUT R5, RZ, R5, RZ, 0x33, !PT ;  /* 0x00000005ff057212 */ /* 0x000fe200078e33ff */
[----:B------:R-:W-:-:S05]  /*6ae0*/  BRA `(.L_x_176) ;  /* 0x0000005000007947 */ /* 0x000fca0003800000 */
.L_x_175:
[----:B------:R-:W-:Y:S04]  /*6af0*/  MOV R4, c[0x0][0x32c] ;  /* 0x0000cb0000047a02 */ /* 0x000fe80000000f00 */
[----:B------:R-:W-:Y:S11]  /*6b00*/  ISETP.NE.AND P0, PT, R4, 0x1, PT ;  /* 0x000000010400780c */ /* 0x000ff60003f05270 */
[----:B------:R-:W-:Y:S02]  /*6b10*/  @!UPT UIADD3 URZ, URZ, URZ, URZ ;  /* 0x0000003f3f3ff290 */ /* 0x000fe4000fffe03f */
[----:B------:R-:W-:Y:S05]  /*6b20*/  @P0 IMAD.HI.U32 R4, R5, c[0x0][0x330], RZ ;  /* 0x0000cc0005040a27 */ /* 0x000fea00078e00ff */
[----:B------:R-:W-:Y:S02]  /*6b30*/  @P0 SHF.R.U32.HI R5, RZ, c[0x0][0x334], R4 ;  /* 0x0000cd00ff050a19 */ /* 0x000fe40000011604 */
.L_x_176:
[----:B------:R-:W-:Y:S05]  /*6b40*/  BSYNC B0 ;  /* 0x0000000000007941 */ /* 0x000fea0003800000 */
.L_x_174:
[----:B------:R-:W-:Y:S04]  /*6b50*/  IMAD.IADD R4, R19, 0x1, -R222 ;  /* 0x0000000113047824 */ /* 0x000fe800078e0ade */
[----:B------:R-:W-:Y:S05]  /*6b60*/  IMAD R4, R5, c[0x0][0x32c], R4 ;  /* 0x0000cb0005047a24 */ /* 0x000fea00078e0204 */
[----:B------:R-:W-:Y:S02]  /*6b70*/  IADD3 R5, R4, c[0x0][0x32c], RZ ;  /* 0x0000cb0004057a10 */ /* 0x000fe40007ffe0ff */
[----:B------:R-:W-:Y:S02]  /*6b80*/  IMNMX R25, R25, R4, !PT ;  /* 0x0000000419197217 */ /* 0x000fe40007800200 */
[----:B------:R-:W-:Y:S02]  /*6b90*/  IMNMX R26, R26, R5, PT ;  /* 0x000000051a1a7217 */ /* 0x000fe40003800200 */
.L_x_173:
[C---:B--234-:R-:W-:Y:S01]  /*6ba0*/  ISETP.GE.AND P0, PT, R19.reuse, 0x1, PT ;  /* 0x000000011300780c */ /* 0x05cfe20003f06270 */
[----:B------:R-:W2:Y:S01]  /*6bb0*/  SHFL.IDX PT, R4, R18, 0x1, 0x1c1f ;  /* 0x003c1f0012047f89 */ /* 0x000ea200000e0000 */
[----:B------:R-:W-:Y:S02]  /*6bc0*/  ISETP.GE.AND P1, PT, R19, 0x2, PT ;  /* 0x000000021300780c */ /* 0x000fe40003f26270 */
[----:B------:R-:W-:Y:S02]  /*6bd0*/  LOP3.LUT R223, R223, 0xffdfffff, RZ, 0xc0, !PT ;  /* 0xffdfffffdfdf7812 */ /* 0x000fe400078ec0ff */
[----:B------:R-:W-:Y:S07]  /*6be0*/  ISETP.GE.AND P2, PT, R19, 0x59, PT ;  /* 0x000000591300780c */ /* 0x000fee0003f46270 */
[----:B------:R-:W-:Y:S02]  /*6bf0*/  @P0 LOP3.LUT R223, R223, 0x200000, RZ, 0xfc, !PT ;  /* 0x00200000dfdf0812 */ /* 0x000fe400078efcff */
[----:B------:R-:W-:Y:S02]  /*6c00*/  ISETP.GT.AND P0, PT, R25, RZ, !P0 ;  /* 0x000000ff1900720c */ /* 0x000fe40004704270 */
[----:B------:R-:W-:Y:S02]  /*6c10*/  LOP3.LUT R223, R223, 0xffefffff, RZ, 0xc0, !PT ;  /* 0xffefffffdfdf7812 */ /* 0x000fe400078ec0ff */
[----:B------:R-:W-:Y:S02]  /*6c20*/  ISETP.LT.OR P0, PT, R26, 0x1, P0 ;  /* 0x000000011a00780c */ /* 0x000fe40000701670 */
[----:B------:R-:W-:Y:S02]  /*6c30*/  @P1 LOP3.LUT R223, R223, 0x100000, RZ, 0xfc, !PT ;  /* 0x00100000dfdf1812 */ /* 0x000fe400078efcff */
[----:B------:R-:W-:Y:S02]  /*6c40*/  FSEL R12, R156, -INF , !P0 ;  /* 0xff8000009c0c7808 */ /* 0x000fe40004000000 */
[----:B------:R-:W-:Y:S01]  /*6c50*/  ISETP.GT.AND P0, PT, R25, 0x1, !P1 ;  /* 0x000000011900780c */ /* 0x000fe20004f04270 */
[--C-:B--2---:R-:W-:Y:S01]  /*6c60*/  IMAD.IADD R23, R23, 0x1, R4.reuse ;  /* 0x0000000117177824 */ /* 0x104fe200078e0204 */
[----:B------:R-:W-:Y:S01]  /*6c70*/  ISETP.GE.AND P1, PT, R19, 0x9, PT ;  /* 0x000000091300780c */ /* 0x000fe20003f26270 */
[----:B------:R-:W-:Y:S01]  /*6c80*/  IMAD.IADD R22, R22, 0x1, R4 ;  /* 0x0000000116167824 */ /* 0x000fe200078e0204 */
[----:B------:R-:W-:Y:S02]  /*6c90*/  ISETP.LT.OR P0, PT, R26, 0x2, P0 ;  /* 0x000000021a00780c */ /* 0x000fe40000701670 */
[----:B------:R-:W-:Y:S02]  /*6ca0*/  LOP3.LUT R223, R223, 0xfff7ffff, RZ, 0xc0, !PT ;  /* 0xfff7ffffdfdf7812 */ /* 0x000fe400078ec0ff */
[----:B------:R-:W-:Y:S02]  /*6cb0*/  FSEL R10, R160, -INF , !P0 ;  /* 0xff800000a00a7808 */ /* 0x000fe40004000000 */
[----:B------:R-:W-:Y:S04]  /*6cc0*/  ISETP.GT.AND P0, PT, R25, 0x8, !P1 ;  /* 0x000000081900780c */ /* 0x000fe80004f04270 */
[----:B------:R-:W-:Y:S02]  /*6cd0*/  ISETP.LT.OR P0, PT, R26, 0x9, P0 ;  /* 0x000000091a00780c */ /* 0x000fe40000701670 */
[----:B------:R-:W-:Y:S02]  /*6ce0*/  @P1 LOP3.LUT R223, R223, 0x80000, RZ, 0xfc, !PT ;  /* 0x00080000dfdf1812 */ /* 0x000fe400078efcff */
[----:B------:R-:W-:Y:S02]  /*6cf0*/  ISETP.GE.AND P1, PT, R19, 0xa, PT ;  /* 0x0000000a1300780c */ /* 0x000fe40003f26270 */
[----:B------:R-:W-:Y:S02]  /*6d00*/  LOP3.LUT R223, R223, 0xfffbffff, RZ, 0xc0, !PT ;  /* 0xfffbffffdfdf7812 */ /* 0x000fe400078ec0ff */
[----:B------:R-:W-:Y:S02]  /*6d10*/  FSEL R6, R162, -INF , !P0 ;  /* 0xff800000a2067808 */ /* 0x000fe40004000000 */
[----:B------:R-:W-:Y:S04]  /*6d20*/  ISETP.GT.AND P0, PT, R25, 0x9, !P1 ;  /* 0x000000091900780c */ /* 0x000fe80004f04270 */
[----:B------:R-:W-:Y:S03]  /*6d30*/  ISETP.LT.OR P0, PT, R26, 0xa, P0 ;  /* 0x0000000a1a00780c */ /* 0x000fe60000701670 */
        /* <DEDUP_REMOVED lines=17> */
[C---:B------:R-:W-:Y:S03]  /*6e50*/  ISETP.LT.OR P0, PT, R26.reuse, 0x19, P0 ;  /* 0x000000191a00780c */ /* 0x040fe60000701670 */
        /* <DEDUP_REMOVED lines=27> */
[----:B-1----:R-:W-:Y:S02]  /*7010*/  FSEL R162, R234, -INF , !P0 ;  /* 0xff800000eaa27808 */ /* 0x002fe40004000000 */
        /* <DEDUP_REMOVED lines=52> */
[----:B------:R-:W-:Y:S02]  /*7360*/  FSEL R166, R15, -INF , !P0 ;  /* 0xff8000000fa67808 */ /* 0x000fe40004000000 */
[----:B------:R-:W-:Y:S02]  /*7370*/  LOP3.LUT R223, R223, 0xfffffffd, RZ, 0xc0, !PT ;  /* 0xfffffffddfdf7812 */ /* 0x000fe400078ec0ff */
[----:B------:R-:W-:Y:S04]  /*7380*/  ISETP.GT.AND P0, PT, R25, 0x50, !P1 ;  /* 0x000000501900780c */ /* 0x000fe80004f04270 */
[C---:B------:R-:W-:Y:S03]  /*7390*/  ISETP.LT.OR P0, PT, R26.reuse, 0x51, P0 ;  /* 0x000000511a00780c */ /* 0x040fe60000701670 */
[----:B------:R-:W-:Y:S02]  /*73a0*/  @P1 LOP3.LUT R223, R223, 0x2, RZ, 0xfc, !PT ;  /* 0x00000002dfdf1812 */ /* 0x000fe400078efcff */
[----:B------:R-:W-:Y:S02]  /*73b0*/  ISETP.GE.AND P1, PT, R19, 0x52, PT ;  /* 0x000000521300780c */ /* 0x000fe40003f26270 */
[----:B------:R-:W-:Y:S02]  /*73c0*/  FSEL R156, R17, -INF , !P0 ;  /* 0xff800000119c7808 */ /* 0x000fe40004000000 */
[----:B------:R-:W-:Y:S02]  /*73d0*/  ISETP.GT.AND P0, PT, R25, 0x51, !P1 ;  /* 0x000000511900780c */ /* 0x000fe40004f04270 */
[----:B------:R-:W-:Y:S02]  /*73e0*/  LOP3.LUT R223, R223, 0xfffffffe, RZ, 0xc0, !PT ;  /* 0xfffffffedfdf7812 */ /* 0x000fe400078ec0ff */
[----:B------:R-:W-:Y:S04]  /*73f0*/  ISETP.LT.OR P0, PT, R26, 0x52, P0 ;  /* 0x000000521a00780c */ /* 0x000fe80000701670 */
[----:B------:R-:W-:Y:S02]  /*7400*/  FSEL R150, R150, -INF , !P0 ;  /* 0xff80000096967808 */ /* 0x000fe40004000000 */
[----:B------:R-:W-:Y:S02]  /*7410*/  ISETP.GT.AND P0, PT, R25, 0x58, !P2 ;  /* 0x000000581900780c */ /* 0x000fe40005704270 */
[----:B------:R-:W-:Y:S02]  /*7420*/  @P1 LOP3.LUT R223, R223, 0x1, RZ, 0xfc, !PT ;  /* 0x00000001dfdf1812 */ /* 0x000fe400078efcff */
[----:B------:R-:W-:Y:S02]  /*7430*/  ISETP.LT.OR P0, PT, R26, 0x59, P0 ;  /* 0x000000591a00780c */ /* 0x000fe40000701670 */
[----:B------:R-:W-:Y:S02]  /*7440*/  ISETP.GE.AND P1, PT, R19, 0x5a, PT ;  /* 0x0000005a1300780c */ /* 0x000fe40003f26270 */
[----:B------:R-:W-:Y:S02]  /*7450*/  FSEL R146, R146, -INF , !P0 ;  /* 0xff80000092927808 */ /* 0x000fe40004000000 */
[----:B------:R-:W-:Y:S04]  /*7460*/  ISETP.GT.AND P0, PT, R25, 0x59, !P1 ;  /* 0x000000591900780c */ /* 0x000fe80004f04270 */
[----:B------:R-:W-:Y:S04]  /*7470*/  ISETP.LT.OR P0, PT, R26, 0x5a, P0 ;  /* 0x0000005a1a00780c */ /* 0x000fe80000701670 */
[----:B------:R-:W-:Y:S01]  /*7480*/  FSEL R144, R21, -INF , !P0 ;  /* 0xff80000015907808 */ /* 0x000fe20004000000 */
[----:B------:R-:W-:-:S05]  /*7490*/  @!P3 BRA `(.L_x_177) ;  /* 0x000001900000b947 */ /* 0x000fca0003800000 */
[----:B------:R-:W-:Y:S01]  /*74a0*/  IADD3 R4, R4, c[0x0][0x1d0], RZ ;  /* 0x0000740004047a10 */ /* 0x000fe20007ffe0ff */
        /* <DEDUP_REMOVED lines=13> */
.L_x_179:
[----:B------:R-:W-:Y:S04]  /*7580*/  MOV R4, c[0x0][0x32c] ;  /* 0x0000cb0000047a02 */ /* 0x000fe80000000f00 */
[----:B------:R-:W-:Y:S11]  /*7590*/  ISETP.NE.AND P0, PT, R4, 0x1, PT ;  /* 0x000000010400780c */ /* 0x000ff60003f05270 */
[----:B------:R-:W-:Y:S02]  /*75a0*/  @!UPT UIADD3 URZ, URZ, URZ, URZ ;  /* 0x0000003f3f3ff290 */ /* 0x000fe4000fffe03f */
[----:B------:R-:W-:Y:S05]  /*75b0*/  @P0 IMAD.HI.U32 R4, R5, c[0x0][0x330], RZ ;  /* 0x0000cc0005040a27 */ /* 0x000fea00078e00ff */
[----:B------:R-:W-:Y:S02]  /*75c0*/  @P0 SHF.R.U32.HI R5, RZ, c[0x0][0x334], R4 ;  /* 0x0000cd00ff050a19 */ /* 0x000fe40000011604 */
.L_x_180:
[----:B------:R-:W-:Y:S05]  /*75d0*/  BSYNC B0 ;  /* 0x0000000000007941 */ /* 0x000fea0003800000 */
.L_x_178:
[----:B------:R-:W-:Y:S04]  /*75e0*/  IMAD.IADD R4, R19, 0x1, -R222 ;  /* 0x0000000113047824 */ /* 0x000fe800078e0ade */
[----:B------:R-:W-:Y:S05]  /*75f0*/  IMAD R4, R5, c[0x0][0x32c], R4 ;  /* 0x0000cb0005047a24 */ /* 0x000fea00078e0204 */
[----:B------:R-:W-:Y:S02]  /*7600*/  IADD3 R16, R4, c[0x0][0x32c], RZ ;  /* 0x0000cb0004107a10 */ /* 0x000fe40007ffe0ff */
[----:B------:R-:W-:Y:S02]  /*7610*/  IMNMX R22, R22, R4, !PT ;  /* 0x0000000416167217 */ /* 0x000fe40007800200 */
[----:B------:R-:W-:Y:S02]  /*7620*/  IMNMX R23, R23, R16, PT ;  /* 0x0000001017177217 */ /* 0x000fe40003800200 */
.L_x_177:
[----:B------:R-:W-:Y:S01]  /*7630*/  LOP3.LUT P0, RZ, R223, 0x200000, RZ, 0xc0, !PT ;  /* 0x00200000dfff7812 */ /* 0x000fe2000780c0ff */
[----:B------:R-:W-:Y:S01]  /*7640*/  LDSM.16.MT88.4 R28, [R209+0x100] ;  /* 0x00010000d11c783b */ /* 0x000fe20000004200 */
[----:B------:R-:W-:Y:S02]  /*7650*/  FMNMX.FTZ R7, R12, R3, !PT ;  /* 0x000000030c077209 */ /* 0x000fe40007810000 */
[----:B------:R-:W-:Y:S02]  /*7660*/  ISETP.GT.AND P0, PT, R22, RZ, !P0 ;  /* 0x000000ff1600720c */ /* 0x000fe40004704270 */
[----:B------:R-:W-:Y:S02]  /*7670*/  FMNMX.FTZ R7, R10, R7, !PT ;  /* 0x000000070a077209 */ /* 0x000fe40007810000 */
[----:B------:R-:W-:Y:S01]  /*7680*/  ISETP.LT.OR P0, PT, R23, 0x1, P0 ;  /* 0x000000011700780c */ /* 0x000fe20000701670 */
[----:B------:R-:W-:Y:S01]  /*7690*/  LDSM.16.MT88.4 R36, [R208+0x100] ;  /* 0x00010000d024783b */ /* 0x000fe20000004200 */
[----:B------:R-:W-:Y:S02]  /*76a0*/  FMNMX.FTZ R7, R6, R7, !PT ;  /* 0x0000000706077209 */ /* 0x000fe40007810000 */
[----:B------:R-:W-:Y:S02]  /*76b0*/  FSEL R15, R0, -INF , !P0 ;  /* 0xff800000000f7808 */ /* 0x000fe40004000000 */
[----:B------:R-:W-:Y:S02]  /*76c0*/  LOP3.LUT P0, RZ, R223, 0x100000, RZ, 0xc0, !PT ;  /* 0x00100000dfff7812 */ /* 0x000fe4000780c0ff */
[----:B------:R-:W-:Y:S01]  /*76d0*/  FMNMX.FTZ R0, R15, R2, !PT ;  /* 0x000000020f007209 */ /* 0x000fe20007810000 */
[----:B------:R-:W-:Y:S01]  /*76e0*/  LDSM.16.MT88.4 R44, [R212+0x3100] ;  /* 0x00310000d42c783b */ /* 0x000fe20000004200 */
[----:B------:R-:W-:Y:S02]  /*76f0*/  ISETP.GT.AND P0, PT, R22, 0x1, !P0 ;  /* 0x000000011600780c */ /* 0x000fe40004704270 */
[----:B------:R-:W-:Y:S02]  /*7700*/  FMNMX.FTZ R7, R8, R7, !PT ;  /* 0x0000000708077209 */ /* 0x000fe40007810000 */
[----:B------:R-:W-:Y:S02]  /*7710*/  ISETP.LT.OR P0, PT, R23, 0x2, P0 ;  /* 0x000000021700780c */ /* 0x000fe40000701670 */
[----:B------:R-:W-:Y:S02]  /*7720*/  FMNMX.FTZ R7, R42, R7, !PT ;  /* 0x000000072a077209 */ /* 0x000fe40007810000 */
[----:B------:R-:W-:Y:S02]  /*7730*/  FSEL R13, R157, -INF , !P0 ;  /* 0xff8000009d0d7808 */ /* 0x000fe40004000000 */
[----:B------:R-:W-:Y:S02]  /*7740*/  LOP3.LUT P0, RZ, R223, 0x80000, RZ, 0xc0, !PT ;  /* 0x00080000dfff7812 */ /* 0x000fe4000780c0ff */
[----:B------:R-:W-:Y:S02]  /*7750*/  FMNMX.FTZ R0, R13, R0, !PT ;  /* 0x000000000d007209 */ /* 0x000fe40007810000 */
        /* <DEDUP_REMOVED lines=59> */
[C---:B------:R-:W-:Y:S02]  /*7b10*/  ISETP.GT.AND P2, PT, R22.reuse, 0x58, !P2 ;  /* 0x000000581600780c */ /* 0x040fe40005744270 */
        /* <DEDUP_REMOVED lines=11> */
[C---:B------:R-:W-:Y:S02]  /*7bd0*/  ISETP.LT.OR P2, PT, R23.reuse, 0x59, P2 ;  /* 0x000000591700780c */ /* 0x040fe40001741670 */
[----:B------:R-:W-:Y:S02]  /*7be0*/  ISETP.LT.OR P0, PT, R23, 0x31, P0 ;  /* 0x000000311700780c */ /* 0x000fe40000701670 */
[----:B------:R-:W-:Y:S02]  /*7bf0*/  FMNMX.FTZ R5, R144, R7, !PT ;  /* 0x0000000790057209 */ /* 0x000fe40007810000 */
[----:B------:R-:W-:Y:S02]  /*7c00*/  FSEL R245, R245, -INF , !P0 ;  /* 0xff800000f5f57808 */ /* 0x000fe40004000000 */
[----:B------:R-:W-:Y:S01]  /*7c10*/  LOP3.LUT P0, RZ, R223, 0x100, RZ, 0xc0, !PT ;  /* 0x00000100dfff7812 */ /* 0x000fe2000780c0ff */
[----:B------:R-:W1:Y:S01]  /*7c20*/  SHFL.BFLY PT, R16, R5, 0x2, 0x1f ;  /* 0x0c401f0005107f89 */ /* 0x000e6200000e0000 */
[----:B------:R-:W-:Y:S02]  /*7c30*/  FMNMX.FTZ R0, R245, R0, !PT ;  /* 0x00000000f5007209 */ /* 0x000fe40007810000 */
[----:B------:R-:W-:Y:S02]  /*7c40*/  ISETP.GT.AND P0, PT, R22, 0x31, !P0 ;  /* 0x000000311600780c */ /* 0x000fe40004704270 */
[C---:B------:R-:W-:Y:S02]  /*7c50*/  ISETP.LT.OR P1, PT, R23.reuse, 0x5a, P1 ;  /* 0x0000005a1700780c */ /* 0x040fe40000f21670 */
[----:B------:R-:W-:Y:S02]  /*7c60*/  ISETP.LT.OR P0, PT, R23, 0x32, P0 ;  /* 0x000000321700780c */ /* 0x000fe40000701670 */
[----:B------:R-:W-:Y:S02]  /*7c70*/  FSEL R135, R14, -INF , !P2 ;  /* 0xff8000000e877808 */ /* 0x000fe40005000000 */
[----:B------:R-:W-:Y:S02]  /*7c80*/  FSEL R243, R243, -INF , !P0 ;  /* 0xff800000f3f37808 */ /* 0x000fe40004000000 */
[----:B------:R-:W-:Y:S02]  /*7c90*/  LOP3.LUT P0, RZ, R223, 0x80, RZ, 0xc0, !PT ;  /* 0x00000080dfff7812 */ /* 0x000fe4000780c0ff */
[----:B------:R-:W-:Y:S02]  /*7ca0*/  FMNMX.FTZ R0, R243, R0, !PT ;  /* 0x00000000f3007209 */ /* 0x000fe40007810000 */
[----:B------:R-:W-:Y:S02]  /*7cb0*/  ISETP.GT.AND P0, PT, R22, 0x38, !P0 ;  /* 0x000000381600780c */ /* 0x000fe40004704270 */
[----:B------:R-:W-:Y:S02]  /*7cc0*/  FSEL R117, R252, -INF , !P1 ;  /* 0xff800000fc757808 */ /* 0x000fe40004800000 */
[----:B------:R-:W-:Y:S02]  /*7cd0*/  ISETP.LT.OR P0, PT, R23, 0x39, P0 ;  /* 0x000000391700780c */ /* 0x000fe40000701670 */
[----:B-1----:R-:W-:Y:S02]  /*7ce0*/  FMNMX.FTZ R16, R5, R16, !PT ;  /* 0x0000001005107209 */ /* 0x002fe40007810000 */
[----:B------:R-:W-:Y:S02]  /*7cf0*/  FSEL R241, R241, -INF , !P0 ;  /* 0xff800000f1f17808 */ /* 0x000fe40004000000 */
[----:B------:R-:W-:Y:S01]  /*7d00*/  LOP3.LUT P0, RZ, R223, 0x40, RZ, 0xc0, !PT ;  /* 0x00000040dfff7812 */ /* 0x000fe2000780c0ff */
[----:B------:R-:W1:Y:S01]  /*7d10*/  SHFL.BFLY PT, R17, R16, 0x1, 0x1f ;  /* 0x0c201f0010117f89 */ /* 0x000e6200000e0000 */
[----:B------:R-:W-:Y:S02]  /*7d20*/  FMNMX.FTZ R0, R241, R0, !PT ;  /* 0x00000000f1007209 */ /* 0x000fe40007810000 */
[C---:B------:R-:W-:Y:S04]  /*7d30*/  ISETP.GT.AND P0, PT, R22.reuse, 0x39, !P0 ;  /* 0x000000391600780c */ /* 0x040fe80004704270 */
[----:B------:R-:W-:Y:S04]  /*7d40*/  ISETP.LT.OR P0, PT, R23, 0x3a, P0 ;  /* 0x0000003a1700780c */ /* 0x000fe80000701670 */
[----:B------:R-:W-:Y:S02]  /*7d50*/  FSEL R239, R239, -INF , !P0 ;  /* 0xff800000efef7808 */ /* 0x000fe40004000000 */
[----:B------:R-:W-:Y:S02]  /*7d60*/  LOP3.LUT P0, RZ, R223, 0x20, RZ, 0xc0, !PT ;  /* 0x00000020dfff7812 */ /* 0x000fe4000780c0ff */
[----:B------:R-:W-:Y:S02]  /*7d70*/  FMNMX.FTZ R0, R239, R0, !PT ;  /* 0x00000000ef007209 */ /* 0x000fe40007810000 */
[----:B------:R-:W-:Y:S04]  /*7d80*/  ISETP.GT.AND P0, PT, R22, 0x40, !P0 ;  /* 0x000000401600780c */ /* 0x000fe80004704270 */
        /* <DEDUP_REMOVED lines=14> */
[C---:B------:R-:W-:Y:S04]  /*7e70*/  ISETP.GT.AND P0, PT, R22.reuse, 0x49, !P0 ;  /* 0x000000491600780c */ /* 0x040fe80004704270 */
        /* <DEDUP_REMOVED lines=9> */
[----:B------:R-:W-:Y:S04]  /*7f10*/  ISETP.GT.AND P0, PT, R22, 0x51, !P0 ;  /* 0x000000511600780c */ /* 0x000fe80004704270 */
[----:B------:R-:W-:Y:S02]  /*7f20*/  ISETP.LT.OR P0, PT, R23, 0x52, P0 ;  /* 0x000000521700780c */ /* 0x000fe40000701670 */
[----:B------:R-:W-:Y:S02]  /*7f30*/  LDSM.16.MT88.4 R20, [R210+0x100] ;  /* 0x00010000d214783b */ /* 0x000fe40000004200 */
[----:B------:R-:W-:Y:S04]  /*7f40*/  FSEL R139, R250, -INF , !P0 ;  /* 0xff800000fa8b7808 */ /* 0x000fe80004000000 */
[----:B------:R-:W-:Y:S04]  /*7f50*/  FMNMX.FTZ R0, R139, R0, !PT ;  /* 0x000000008b007209 */ /* 0x000fe80007810000 */
[----:B------:R-:W-:Y:S04]  /*7f60*/  FMNMX.FTZ R0, R135, R0, !PT ;  /* 0x0000000087007209 */ /* 0x000fe80007810000 */
[----:B------:R-:W-:Y:S02]  /*7f70*/  FMNMX.FTZ R7, R117, R0, !PT ;  /* 0x0000000075077209 */ /* 0x000fe40007810000 */
[----:B-1----:R-:W-:Y:S03]  /*7f80*/  FMNMX.FTZ R0, R16, R17, !PT ;  /* 0x0000001110007209 */ /* 0x002fe60007810000 */
[----:B------:R-:W1:Y:S01]  /*7f90*/  SHFL.BFLY PT, R4, R7, 0x2, 0x1f ;  /* 0x0c401f0007047f89 */ /* 0x000e6200000e0000 */
[C---:B------:R-:W-:Y:S01]  /*7fa0*/  FSETP.NEU.FTZ.AND P0, PT, R0.reuse, -INF , PT ;  /* 0xff8000000000780b */ /* 0x040fe20003f1d000 */
[----:B------:R-:W-:Y:S05]  /*7fb0*/  FMUL.FTZ R149, R0, c[0x0][0x2d0] ;  /* 0x0000b40000957a20 */ /* 0x000fea0000410000 */
[----:B------:R-:W-:Y:S05]  /*7fc0*/  FSEL R149, R149, RZ, P0 ;  /* 0x000000ff95957208 */ /* 0x000fea0000000000 */
[--C-:B------:R-:W-:Y:S01]  /*7fd0*/  FFMA.FTZ R118, R6, c[0x0][0x2d0], -R149.reuse ;  /* 0x0000b40006767a23 */ /* 0x100fe20000010895 */
[----:B------:R-:W-:Y:S01]  /*7fe0*/  FSEL R6, R0, RZ, P0 ;  /* 0x000000ff00067208 */ /* 0x000fe20000000000 */
[--C-:B------:R-:W-:Y:S02]  /*7ff0*/  FFMA.FTZ R128, R12, c[0x0][0x2d0], -R149.reuse ;  /* 0x0000b4000c807a23 */ /* 0x100fe40000010895 */
[----:B------:R-:W-:Y:S02]  /*8000*/  FFMA.FTZ R119, R10, c[0x0][0x2d0], -R149 ;  /* 0x0000b4000a777a23 */ /* 0x000fe40000010895 */
[----:B------:R-:W-:Y:S01]  /*8010*/  FADD.FTZ R3, -R6, R3 ;  /* 0x0000000306037221 */ /* 0x000fe20000010100 */
[----:B------:R-:W-:Y:S01]  /*8020*/  MUFU.EX2 R118, R118 ;  /* 0x0000007600767308 */ /* 0x000fe20000000800 */
[--C-:B------:R-:W-:Y:S02]  /*8030*/  FFMA.FTZ R129, R8, c[0x0][0x2d0], -R149.reuse ;  /* 0x0000b40008817a23 */ /* 0x100fe40000010895 */
[--C-:B------:R-:W-:Y:S01]  /*8040*/  FFMA.FTZ R136, R42, c[0x0][0x2d0], -R149.reuse ;  /* 0x0000b4002a887a23 */ /* 0x100fe20000010895 */
[----:B-1----:R-:W-:Y:S01]  /*8050*/  FMNMX.FTZ R5, R7, R4, !PT ;  /* 0x0000000407057209 */ /* 0x002fe20007810000 */
[--C-:B------:R-:W-:Y:S02]  /*8060*/  FFMA.FTZ R137, R40, c[0x0][0x2d0], -R149.reuse ;  /* 0x0000b40028897a23 */ /* 0x100fe40000010895 */
[--C-:B------:R-:W-:Y:S02]  /*8070*/  FFMA.FTZ R138, R50, c[0x0][0x2d0], -R149.reuse ;  /* 0x0000b400328a7a23 */ /* 0x100fe40000010895 */
[----:B------:R-:W1:Y:S01]  /*8080*/  SHFL.BFLY PT, R4, R5, 0x1, 0x1f ;  /* 0x0c201f0005047f89 */ /* 0x000e6200000e0000 */
[----:B------:R-:W-:Y:S01]  /*8090*/  MUFU.EX2 R128, R128 ;  /* 0x0000008000807308 */ /* 0x000fe20000000800 */
[--C-:B------:R-:W-:Y:S02]  /*80a0*/  FFMA.FTZ R145, R48, c[0x0][0x2d0], -R149.reuse ;  /* 0x0000b40030917a23 */ /* 0x100fe40000010895 */
[--C-:B------:R-:W-:Y:S02]  /*80b0*/  FFMA.FTZ R232, R232, c[0x0][0x2d0], -R149.reuse ;  /* 0x0000b400e8e87a23 */ /* 0x100fe40000010895 */
[--C-:B------:R-:W-:Y:S02]  /*80c0*/  FFMA.FTZ R184, R184, c[0x0][0x2d0], -R149.reuse ;  /* 0x0000b400b8b87a23 */ /* 0x100fe40000010895 */
[--C-:B------:R-:W-:Y:S02]  /*80d0*/  FFMA.FTZ R160, R160, c[0x0][0x2d0], -R149.reuse ;  /* 0x0000b400a0a07a23 */ /* 0x100fe40000010895 */
[--C-:B------:R-:W-:Y:S01]  /*80e0*/  FFMA.FTZ R162, R162, c[0x0][0x2d0], -R149.reuse ;  /* 0x0000b400a2a27a23 */ /* 0x100fe20000010895 */
[----:B------:R-:W2:Y:S01]  /*80f0*/  MUFU.EX2 R119, R119 ;  /* 0x0000007700777308 */ /* 0x000ea20000000800 */
[--C-:B------:R-:W-:Y:S02]  /*8100*/  FFMA.FTZ R234, R234, c[0x0][0x2d0], -R149.reuse ;  /* 0x0000b400eaea7a23 */ /* 0x100fe40000010895 */
[--C-:B------:R-:W-:Y:S02]  /*8110*/  FFMA.FTZ R236, R236, c[0x0][0x2d0], -R149.reuse ;  /* 0x0000b400ecec7a23 */ /* 0x100fe40000010895 */
[--C-:B------:R-:W-:Y:S02]  /*8120*/  FFMA.FTZ R156, R156, c[0x0][0x2d0], -R149.reuse ;  /* 0x0000b4009c9c7a23 */ /* 0x100fe40000010895 */
[--C-:B------:R-:W-:Y:S03]  /*8130*/  FFMA.FTZ R146, R146, c[0x0][0x2d0], -R149.reuse ;  /* 0x0000b40092927a23 */ /* 0x100fe60000010895 */
[----:B------:R-:W3:Y:S01]  /*8140*/  MUFU.EX2 R129, R129 ;  /* 0x0000008100817308 */ /* 0x000ee20000000800 */
[----:B-1----:R-:W-:Y:S01]  /*8150*/  FMNMX.FTZ R116, R5, R4, !PT ;  /* 0x0000000405747209 */ /* 0x002fe20007810000 */
[----:B------:R-:W-:Y:S03]  /*8160*/  FMUL.FTZ R4, R3, c[0x0][0x2d0] ;  /* 0x0000b40003047a20 */ /* 0x000fe60000410000 */
[C---:B------:R-:W-:Y:S01]  /*8170*/  FSETP.NEU.FTZ.AND P0, PT, R116.reuse, -INF , PT ;  /* 0xff8000007400780b */ /* 0x040fe20003f1d000 */
[C---:B------:R-:W-:Y:S04]  /*8180*/  FMUL.FTZ R134, R116.reuse, c[0x0][0x2d0] ;  /* 0x0000b40074867a20 */ /* 0x040fe80000410000 */
[----:B------:R-:W1:Y:S01]  /*8190*/  MUFU.EX2 R3, R4 ;  /* 0x0000000400037308 */ /* 0x000e620000000800 */
[----:B------:R-:W-:Y:S02]  /*81a0*/  FSEL R5, R116, RZ, P0 ;  /* 0x000000ff74057208 */ /* 0x000fe40000000000 */
[----:B------:R-:W-:Y:S02]  /*81b0*/  FSEL R134, R134, RZ, P0 ;  /* 0x000000ff86867208 */ /* 0x000fe40000000000 */
[----:B--2---:R-:W-:Y:S01]  /*81c0*/  F2FP.PACK_AB R124, R119, R128 ;  /* 0x00000080777c723e */ /* 0x004fe200000000ff */
[----:B------:R-:W-:Y:S01]  /*81d0*/  FADD.FTZ R5, -R5, R2 ;  /* 0x0000000205057221 */ /* 0x000fe20000010100 */
[----:B------:R-:W-:Y:S01]  /*81e0*/  ISETP.GT.AND P0, PT, R230, R231, PT ;  /* 0x000000e7e600720c */ /* 0x000fe20003f04270 */
[--C-:B------:R-:W-:Y:S02]  /*81f0*/  FFMA.FTZ R133, R15, c[0x0][0x2d0], -R134.reuse ;  /* 0x0000b4000f857a23 */ /* 0x100fe40000010886 */
[--C-:B------:R-:W-:Y:S01]  /*8200*/  FFMA.FTZ R132, R13, c[0x0][0x2d0], -R134.reuse ;  /* 0x0000b4000d847a23 */ /* 0x100fe20000010886 */
[----:B------:R-:W-:Y:S01]  /*8210*/  MUFU.EX2 R232, R232 ;  /* 0x000000e800e87308 */ /* 0x000fe20000000800 */
[----:B------:R-:W2:Y:S01]  /*8220*/  LDSM.16.MT88.4 R12, [R212+0x100] ;  /* 0x00010000d40c783b */ /* 0x000ea20000004200 */
[--C-:B------:R-:W-:Y:S01]  /*8230*/  FFMA.FTZ R131, R11, c[0x0][0x2d0], -R134.reuse ;  /* 0x0000b4000b837a23 */ /* 0x100fe20000010886 */
[----:B---3--:R-:W-:Y:S01]  /*8240*/  F2FP.PACK_AB R126, R129, R118 ;  /* 0x00000076817e723e */ /* 0x008fe200000000ff */
[--C-:B------:R-:W-:Y:S02]  /*8250*/  FFMA.FTZ R130, R9, c[0x0][0x2d0], -R134.reuse ;  /* 0x0000b40009827a23 */ /* 0x100fe40000010886 */
[----:B------:R-:W-:Y:S02]  /*8260*/  FMUL.FTZ R2, R5, c[0x0][0x2d0] ;  /* 0x0000b40005027a20 */ /* 0x000fe40000410000 */
[--C-:B------:R-:W-:Y:S02]  /*8270*/  FFMA.FTZ R165, R165, c[0x0][0x2d0], -R134.reuse ;  /* 0x0000b400a5a57a23 */ /* 0x100fe40000010886 */
[----:B------:R-:W-:Y:S01]  /*8280*/  MUFU.EX2 R133, R133 ;  /* 0x0000008500857308 */ /* 0x000fe20000000800 */
[--C-:B------:R-:W-:Y:S02]  /*8290*/  FFMA.FTZ R161, R161, c[0x0][0x2d0], -R134.reuse ;  /* 0x0000b400a1a17a23 */ /* 0x100fe40000010886 */
[C---:B-1----:R-:W-:Y:S02]  /*82a0*/  FMUL.FTZ R4, R3.reuse, R112 ;  /* 0x0000007003047220 */ /* 0x042fe40000410000 */
[C---:B------:R-:W-:Y:S02]  /*82b0*/  FMUL.FTZ R5, R3.reuse, R113 ;  /* 0x0000007103057220 */ /* 0x040fe40000410000 */
[C---:B------:R-:W-:Y:S02]  /*82c0*/  FMUL.FTZ R8, R3.reuse, R108 ;  /* 0x0000006c03087220 */ /* 0x040fe40000410000 */
[C---:B------:R-:W-:Y:S01]  /*82d0*/  FMUL.FTZ R9, R3.reuse, R109 ;  /* 0x0000006d03097220 */ /* 0x040fe20000410000 */
[----:B------:R-:W1:Y:S01]  /*82e0*/  MUFU.EX2 R2, R2 ;  /* 0x0000000200027308 */ /* 0x000e620000000800 */
[C---:B------:R-:W-:Y:S02]  /*82f0*/  FMUL.FTZ R16, R3.reuse, R100 ;  /* 0x0000006403107220 */ /* 0x040fe40000410000 */
[C---:B------:R-:W-:Y:S02]  /*8300*/  FMUL.FTZ R17, R3.reuse, R101 ;  /* 0x0000006503117220 */ /* 0x040fe40000410000 */
[C---:B------:R-:W-:Y:S02]  /*8310*/  FMUL.FTZ R24, R3.reuse, R92 ;  /* 0x0000005c03187220 */ /* 0x040fe40000410000 */
[C---:B------:R-:W-:Y:S02]  /*8320*/  FMUL.FTZ R25, R3.reuse, R93 ;  /* 0x0000005d03197220 */ /* 0x040fe40000410000 */
[C---:B------:R-:W-:Y:S01]  /*8330*/  FMUL.FTZ R32, R3.reuse, R84 ;  /* 0x0000005403207220 */ /* 0x040fe20000410000 */
[----:B------:R-:W3:Y:S01]  /*8340*/  MUFU.EX2 R132, R132 ;  /* 0x0000008400847308 */ /* 0x000ee20000000800 */
[C---:B------:R-:W-:Y:S02]  /*8350*/  FMUL.FTZ R33, R3.reuse, R85 ;  /* 0x0000005503217220 */ /* 0x040fe40000410000 */
[C---:B------:R-:W-:Y:S02]  /*8360*/  FMUL.FTZ R40, R3.reuse, R76 ;  /* 0x0000004c03287220 */ /* 0x040fe40000410000 */
[C---:B------:R-:W-:Y:S02]  /*8370*/  FMUL.FTZ R41, R3.reuse, R77 ;  /* 0x0000004d03297220 */ /* 0x040fe40000410000 */
[C---:B------:R-:W-:Y:S02]  /*8380*/  FMUL.FTZ R48, R3.reuse, R68 ;  /* 0x0000004403307220 */ /* 0x040fe40000410000 */
[C---:B------:R-:W-:Y:S01]  /*8390*/  FMUL.FTZ R49, R3.reuse, R69 ;  /* 0x0000004503317220 */ /* 0x040fe20000410000 */
[----:B------:R-:W-:Y:S01]  /*83a0*/  MUFU.EX2 R131, R131 ;  /* 0x0000008300837308 */ /* 0x000fe20000000800 */
[C---:B------:R-:W-:Y:S02]  /*83b0*/  FMUL.FTZ R52, R3.reuse, R52 ;  /* 0x0000003403347220 */ /* 0x040fe40000410000 */
[C---:B------:R-:W-:Y:S02]  /*83c0*/  FMUL.FTZ R53, R3.reuse, R53 ;  /* 0x0000003503357220 */ /* 0x040fe40000410000 */
[C---:B-1----:R-:W-:Y:S02]  /*83d0*/  FMUL.FTZ R6, R2.reuse, R114 ;  /* 0x0000007202067220 */ /* 0x042fe40000410000 */
[C---:B------:R-:W-:Y:S02]  /*83e0*/  FMUL.FTZ R7, R2.reuse, R115 ;  /* 0x0000007302077220 */ /* 0x040fe40000410000 */
[C---:B------:R-:W-:Y:S01]  /*83f0*/  FMUL.FTZ R10, R2.reuse, R110 ;  /* 0x0000006e020a7220 */ /* 0x040fe20000410000 */
[----:B------:R-:W1:Y:S01]  /*8400*/  MUFU.EX2 R130, R130 ;  /* 0x0000008200827308 */ /* 0x000e620000000800 */
[C---:B------:R-:W-:Y:S02]  /*8410*/  FMUL.FTZ R11, R2.reuse, R111 ;  /* 0x0000006f020b7220 */ /* 0x040fe40000410000 */
[----:B------:R-:W-:Y:S01]  /*8420*/  FMUL.FTZ R18, R2, R102 ;  /* 0x0000006602127220 */ /* 0x000fe20000410000 */
[----:B---3--:R-:W-:Y:S01]  /*8430*/  F2FP.PACK_AB R125, R132, R133 ;  /* 0x00000085847d723e */ /* 0x008fe200000000ff */
[C---:B------:R-:W-:Y:S01]  /*8440*/  FMUL.FTZ R19, R2.reuse, R103 ;  /* 0x0000006702137220 */ /* 0x040fe20000410000 */
[----:B------:R-:W-:Y:S01]  /*8450*/  LDSM.16.MT88.4 R108, [R212+0x2900] ;  /* 0x00290000d46c783b */ /* 0x000fe20000004200 */
[C---:B------:R-:W-:Y:S02]  /*8460*/  FMUL.FTZ R26, R2.reuse, R94 ;  /* 0x0000005e021a7220 */ /* 0x040fe40000410000 */
[C---:B------:R-:W-:Y:S01]  /*8470*/  FMUL.FTZ R27, R2.reuse, R95 ;  /* 0x0000005f021b7220 */ /* 0x040fe20000410000 */
[----:B------:R-:W-:Y:S01]  /*8480*/  MUFU.EX2 R184, R184 ;  /* 0x000000b800b87308 */ /* 0x000fe20000000800 */
[C---:B------:R-:W-:Y:S02]  /*8490*/  FMUL.FTZ R34, R2.reuse, R86 ;  /* 0x0000005602227220 */ /* 0x040fe40000410000 */
[C---:B------:R-:W-:Y:S01]  /*84a0*/  FMUL.FTZ R35, R2.reuse, R87 ;  /* 0x0000005702237220 */ /* 0x040fe20000410000 */
[----:B------:R-:W-:Y:S01]  /*84b0*/  LDSM.16.MT88.4 R92, [R208+0x4900] ;  /* 0x00490000d05c783b */ /* 0x000fe20000004200 */
[C---:B------:R-:W-:Y:S02]  /*84c0*/  FMUL.FTZ R42, R2.reuse, R78 ;  /* 0x0000004e022a7220 */ /* 0x040fe40000410000 */
[C---:B------:R-:W-:Y:S02]  /*84d0*/  FMUL.FTZ R43, R2.reuse, R79 ;  /* 0x0000004f022b7220 */ /* 0x040fe40000410000 */
[C---:B------:R-:W-:Y:S01]  /*84e0*/  FMUL.FTZ R50, R2.reuse, R70 ;  /* 0x0000004602327220 */ /* 0x040fe20000410000 */
[----:B------:R-:W-:Y:S01]  /*84f0*/  MUFU.EX2 R165, R165 ;  /* 0x000000a500a57308 */ /* 0x000fe20000000800 */
[C---:B------:R-:W-:Y:S01]  /*8500*/  FMUL.FTZ R51, R2.reuse, R71 ;  /* 0x0000004702337220 */ /* 0x040fe20000410000 */
[----:B------:R-:W3:Y:S01]  /*8510*/  LDSM.16.MT88.4 R84, [R210+0x3100] ;  /* 0x00310000d254783b */ /* 0x000ee20000004200 */
[----:B------:R-:W-:Y:S01]  /*8520*/  FMUL.FTZ R54, R2, R54 ;  /* 0x0000003602367220 */ /* 0x000fe20000410000 */
[----:B-1----:R-:W-:Y:S01]  /*8530*/  F2FP.PACK_AB R127, R130, R131 ;  /* 0x00000083827f723e */ /* 0x002fe200000000ff */
[C---:B------:R-:W-:Y:S02]  /*8540*/  FMUL.FTZ R55, R2.reuse, R55 ;  /* 0x0000003702377220 */ /* 0x040fe40000410000 */
[C---:B------:R-:W-:Y:S02]  /*8550*/  FMUL.FTZ R56, R3.reuse, R56 ;  /* 0x0000003803387220 */ /* 0x040fe40000410000 */
[C---:B------:R-:W-:Y:S01]  /*8560*/  FMUL.FTZ R57, R3.reuse, R57 ;  /* 0x0000003903397220 */ /* 0x040fe20000410000 */
[----:B------:R-:W1:Y:S01]  /*8570*/  LDSM.16.MT88.4 R76, [R209+0x3100] ;  /* 0x00310000d14c783b */ /* 0x000e620000004200 */
[C---:B--2---:R-:W-:Y:S01]  /*8580*/  HMMA.16816.F32 R4, R124.reuse, R12, R4 ;  /* 0x0000000c7c04723c */ /* 0x044fe20000001804 */
[----:B------:R-:W-:Y:S04]  /*8590*/  MUFU.EX2 R161, R161 ;  /* 0x000000a100a17308 */ /* 0x000fe80000000800 */
[C---:B------:R-:W-:Y:S02]  /*85a0*/  FMUL.FTZ R58, R2.reuse, R58 ;  /* 0x0000003a023a7220 */ /* 0x040fe40000410000 */
[----:B------:R-:W2:Y:S01]  /*85b0*/  LDSM.16.MT88.4 R68, [R208+0x3100] ;  /* 0x00310000d044783b */ /* 0x000ea20000004200 */
[C---:B------:R-:W-:Y:S03]  /*85c0*/  HMMA.16816.F32 R8, R124.reuse, R14, R8 ;  /* 0x0000000e7c08723c */ /* 0x040fe60000001808 */
[----:B------:R-:W-:Y:S01]  /*85d0*/  MUFU.EX2 R136, R136 ;  /* 0x0000008800887308 */ /* 0x000fe20000000800 */
[C---:B------:R-:W-:Y:S02]  /*85e0*/  FMUL.FTZ R12, R3.reuse, R104 ;  /* 0x00000068030c7220 */ /* 0x040fe40000410000 */
[C---:B------:R-:W-:Y:S01]  /*85f0*/  FMUL.FTZ R13, R3.reuse, R105 ;  /* 0x00000069030d7220 */ /* 0x040fe20000410000 */
[----:B------:R-:W-:Y:S01]  /*8600*/  LDSM.16.MT88.4 R100, [R210+0x2900] ;  /* 0x00290000d264783b */ /* 0x000fe20000004200 */
[C---:B------:R-:W-:Y:S04]  /*8610*/  FMUL.FTZ R14, R2.reuse, R106 ;  /* 0x0000006a020e7220 */ /* 0x040fe80000410000 */
[C---:B------:R-:W-:Y:S01]  /*8620*/  FMUL.FTZ R15, R2.reuse, R107 ;  /* 0x0000006b020f7220 */ /* 0x040fe20000410000 */
[----:B------:R-:W4:Y:S01]  /*8630*/  MUFU.EX2 R137, R137 ;  /* 0x0000008900897308 */ /* 0x000f220000000800 */
[C---:B------:R-:W-:Y:S02]  /*8640*/  FMUL.FTZ R59, R2.reuse, R59 ;  /* 0x0000003b023b7220 */ /* 0x040fe40000410000 */
[C---:B------:R-:W-:Y:S02]  /*8650*/  FMUL.FTZ R60, R3.reuse, R60 ;  /* 0x0000003c033c7220 */ /* 0x040fe40000410000 */
[C---:B------:R-:W-:Y:S01]  /*8660*/  FMUL.FTZ R61, R3.reuse, R61 ;  /* 0x0000003d033d7220 */ /* 0x040fe20000410000 */
[C---:B------:R-:W-:Y:S03]  /*8670*/  HMMA.16816.F32 R12, R124.reuse, R20, R12 ;  /* 0x000000147c0c723c */ /* 0x040fe6000000180c */
[C---:B------:R-:W-:Y:S01]  /*8680*/  FMUL.FTZ R62, R2.reuse, R62 ;  /* 0x0000003e023e7220 */ /* 0x040fe20000410000 */
[----:B------:R-:W-:Y:S01]  /*8690*/  MUFU.EX2 R138, R138 ;  /* 0x0000008a008a7308 */ /* 0x000fe20000000800 */
[C---:B------:R-:W-:Y:S02]  /*86a0*/  FMUL.FTZ R63, R2.reuse, R63 ;  /* 0x0000003f023f7220 */ /* 0x040fe40000410000 */
[C---:B------:R-:W-:Y:S01]  /*86b0*/  FMUL.FTZ R20, R3.reuse, R96 ;  /* 0x0000006003147220 */ /* 0x040fe20000410000 */
[C---:B------:R-:W-:Y:S04]  /*86c0*/  HMMA.16816.F32 R16, R124.reuse, R22, R16 ;  /* 0x000000167c10723c */ /* 0x040fe80000001810 */
[C---:B------:R-:W-:Y:S02]  /*86d0*/  FMUL.FTZ R21, R3.reuse, R97 ;  /* 0x0000006103157220 */ /* 0x040fe40000410000 */
[----:B------:R-:W-:Y:S01]  /*86e0*/  MUFU.EX2 R145, R145 ;  /* 0x0000009100917308 */ /* 0x000fe20000000800 */
[C---:B------:R-:W-:Y:S02]  /*86f0*/  FMUL.FTZ R22, R2.reuse, R98 ;  /* 0x0000006202167220 */ /* 0x040fe40000410000 */
[C---:B------:R-:W-:Y:S03]  /*8700*/  FMUL.FTZ R23, R2.reuse, R99 ;  /* 0x0000006302177220 */ /* 0x040fe60000410000 */
[C---:B------:R-:W-:Y:S02]  /*8710*/  FMUL.FTZ R64, R3.reuse, R64 ;  /* 0x0000004003407220 */ /* 0x040fe40000410000 */
[C---:B------:R-:W-:Y:S02]  /*8720*/  FMUL.FTZ R65, R3.reuse, R65 ;  /* 0x0000004103417220 */ /* 0x040fe40000410000 */
[C---:B------:R-:W-:Y:S01]  /*8730*/  HMMA.16816.F32 R20, R124.reuse, R28, R20 ;  /* 0x0000001c7c14723c */ /* 0x040fe20000001814 */
[----:B------:R-:W-:Y:S02]  /*8740*/  MUFU.EX2 R160, R160 ;  /* 0x000000a000a07308 */ /* 0x000fe40000000800 */
[C---:B------:R-:W-:Y:S02]  /*8750*/  FMUL.FTZ R66, R2.reuse, R66 ;  /* 0x0000004202427220 */ /* 0x040fe40000410000 */
[C---:B------:R-:W-:Y:S02]  /*8760*/  FMUL.FTZ R67, R2.reuse, R67 ;  /* 0x0000004302437220 */ /* 0x040fe40000410000 */
[C---:B------:R-:W-:Y:S01]  /*8770*/  FMUL.FTZ R28, R3.reuse, R88 ;  /* 0x00000058031c7220 */ /* 0x040fe20000410000 */
[C---:B------:R-:W-:Y:S03]  /*8780*/  HMMA.16816.F32 R24, R124.reuse, R30, R24 ;  /* 0x0000001e7c18723c */ /* 0x040fe60000001818 */
[----:B------:R-:W-:Y:S01]  /*8790*/  MUFU.EX2 R162, R162 ;  /* 0x000000a200a27308 */ /* 0x000fe20000000800 */
[----:B------:R-:W-:Y:S02]  /*87a0*/  FMUL.FTZ R29, R3, R89 ;  /* 0x00000059031d7220 */ /* 0x000fe40000410000 */
[--C-:B------:R-:W-:Y:S02]  /*87b0*/  FFMA.FTZ R148, R167, c[0x0][0x2d0], -R134.reuse ;  /* 0x0000b400a7947a23 */ /* 0x100fe40000010886 */
[C---:B------:R-:W-:Y:S04]  /*87c0*/  FMUL.FTZ R30, R2.reuse, R90 ;  /* 0x0000005a021e7220 */ /* 0x040fe80000410000 */
[----:B------:R-:W-:Y:S01]  /*87d0*/  FMUL.FTZ R31, R2, R91 ;  /* 0x0000005b021f7220 */ /* 0x000fe20000410000 */
[----:B------:R-:W-:Y:S01]  /*87e0*/  MUFU.EX2 R148, R148 ;  /* 0x0000009400947308 */ /* 0x000fe20000000800 */
[----:B------:R-:W-:Y:S01]  /*87f0*/  LDSM.16.MT88.4 R88, [R212+0x3900] ;  /* 0x00390000d458783b */ /* 0x000fe20000004200 */
[--C-:B------:R-:W-:Y:S02]  /*8800*/  FFMA.FTZ R151, R151, c[0x0][0x2d0], -R134.reuse ;  /* 0x0000b40097977a23 */ /* 0x100fe40000010886 */
[--C-:B------:R-:W-:Y:S02]  /*8810*/  FFMA.FTZ R157, R157, c[0x0][0x2d0], -R134.reuse ;  /* 0x0000b4009d9d7a23 */ /* 0x100fe40000010886 */
[C---:B------:R-:W-:Y:S03]  /*8820*/  HMMA.16816.F32 R28, R124.reuse, R36, R28 ;  /* 0x000000247c1c723c */ /* 0x040fe6000000181c */
[--C-:B------:R-:W-:Y:S01]  /*8830*/  FFMA.FTZ R158, R163, c[0x0][0x2d0], -R134.reuse ;  /* 0x0000b400a39e7a23 */ /* 0x100fe20000010886 */
[----:B------:R-:W5:Y:S01]  /*8840*/  MUFU.EX2 R151, R151 ;  /* 0x0000009700977308 */ /* 0x000f620000000800 */
[--C-:B------:R-:W-:Y:S02]  /*8850*/  FFMA.FTZ R163, R186, c[0x0][0x2d0], -R149.reuse ;  /* 0x0000b400baa37a23 */ /* 0x100fe40000010895 */
[C---:B------:R-:W-:Y:S01]  /*8860*/  FMUL.FTZ R36, R3.reuse, R80 ;  /* 0x0000005003247220 */ /* 0x040fe20000410000 */
[C---:B------:R-:W-:Y:S04]  /*8870*/  HMMA.16816.F32 R32, R124.reuse, R38, R32 ;  /* 0x000000267c20723c */ /* 0x040fe80000001820 */
[----:B------:R-:W-:Y:S02]  /*8880*/  FMUL.FTZ R37, R3, R81 ;  /* 0x0000005103257220 */ /* 0x000fe40000410000 */
[----:B------:R-:W-:Y:S01]  /*8890*/  MUFU.EX2 R157, R157 ;  /* 0x0000009d009d7308 */ /* 0x000fe20000000800 */
[C---:B------:R-:W-:Y:S02]  /*88a0*/  FMUL.FTZ R38, R2.reuse, R82 ;  /* 0x0000005202267220 */ /* 0x040fe40000410000 */
[----:B------:R-:W-:Y:S02]  /*88b0*/  FMUL.FTZ R39, R2, R83 ;  /* 0x0000005302277220 */ /* 0x000fe40000410000 */
[----:B------:R-:W-:Y:S01]  /*88c0*/  LDSM.16.MT88.4 R80, [R209+0x900] ;  /* 0x00090000d150783b */ /* 0x000fe20000004200 */
[--C-:B------:R-:W-:Y:S02]  /*88d0*/  FFMA.FTZ R167, R164, c[0x0][0x2d0], -R149.reuse ;  /* 0x0000b400a4a77a23 */ /* 0x100fe40000010895 */
[--C-:B------:R-:W-:Y:S02]  /*88e0*/  FFMA.FTZ R164, R237, c[0x0][0x2d0], -R134.reuse ;  /* 0x0000b400eda47a23 */ /* 0x100fe40000010886 */
[C---:B------:R-:W-:Y:S01]  /*88f0*/  HMMA.16816.F32 R36, R124.reuse, R44, R36 ;  /* 0x0000002c7c24723c */ /* 0x040fe20000001824 */
[----:B------:R-:W1:Y:S02]  /*8900*/  MUFU.EX2 R158, R158 ;  /* 0x0000009e009e7308 */ /* 0x000e640000000800 */
[--C-:B------:R-:W-:Y:S02]  /*8910*/  FFMA.FTZ R187, R187, c[0x0][0x2d0], -R134.reuse ;  /* 0x0000b400bbbb7a23 */ /* 0x100fe40000010886 */
[--C-:B------:R-:W-:Y:S02]  /*8920*/  FFMA.FTZ R186, R235, c[0x0][0x2d0], -R134.reuse ;  /* 0x0000b400ebba7a23 */ /* 0x100fe40000010886 */
[C---:B------:R-:W-:Y:S01]  /*8930*/  FMUL.FTZ R44, R3.reuse, R72 ;  /* 0x00000048032c7220 */ /* 0x040fe20000410000 */
[C---:B------:R-:W-:Y:S03]  /*8940*/  HMMA.16816.F32 R40, R124.reuse, R46, R40 ;  /* 0x0000002e7c28723c */ /* 0x040fe60000001828 */
[----:B------:R-:W1:Y:S01]  /*8950*/  MUFU.EX2 R163, R163 ;  /* 0x000000a300a37308 */ /* 0x000e620000000800 */
[----:B------:R-:W-:Y:S02]  /*8960*/  FMUL.FTZ R45, R3, R73 ;  /* 0x00000049032d7220 */ /* 0x000fe40000410000 */
[--C-:B------:R-:W-:Y:S02]  /*8970*/  FFMA.FTZ R233, R233, c[0x0][0x2d0], -R134.reuse ;  /* 0x0000b400e9e97a23 */ /* 0x100fe40000010886 */
[C---:B------:R-:W-:Y:S04]  /*8980*/  FMUL.FTZ R46, R2.reuse, R74 ;  /* 0x0000004a022e7220 */ /* 0x040fe80000410000 */
[----:B------:R-:W-:Y:S01]  /*8990*/  FMUL.FTZ R47, R2, R75 ;  /* 0x0000004b022f7220 */ /* 0x000fe20000410000 */
[----:B------:R-:W2:Y:S01]  /*89a0*/  MUFU.EX2 R167, R167 ;  /* 0x000000a700a77308 */ /* 0x000ea20000000800 */
[----:B------:R-:W4:Y:S01]  /*89b0*/  LDSM.16.MT88.4 R72, [R212+0x900] ;  /* 0x00090000d448783b */ /* 0x000f220000004200 */
[--C-:B------:R-:W-:Y:S02]  /*89c0*/  FFMA.FTZ R235, R240, c[0x0][0x2d0], -R149.reuse ;  /* 0x0000b400f0eb7a23 */ /* 0x100fe40000010895 */
[--C-:B------:R-:W-:Y:S02]  /*89d0*/  FFMA.FTZ R237, R238, c[0x0][0x2d0], -R149.reuse ;  /* 0x0000b400eeed7a23 */ /* 0x100fe40000010895 */
[C---:B---3--:R-:W-:Y:S03]  /*89e0*/  HMMA.16816.F32 R44, R124.reuse, R84, R44 ;  /* 0x000000547c2c723c */ /* 0x048fe6000000182c */
[--C-:B------:R-:W-:Y:S01]  /*89f0*/  FFMA.FTZ R238, R245, c[0x0][0x2d0], -R134.reuse ;  /* 0x0000b400f5ee7a23 */ /* 0x100fe20000010886 */
[----:B------:R-:W-:Y:S01]  /*8a00*/  MUFU.EX2 R164, R164 ;  /* 0x000000a400a47308 */ /* 0x000fe20000000800 */
[--C-:B------:R-:W-:Y:S02]  /*8a10*/  FFMA.FTZ R245, R166, c[0x0][0x2d0], -R149.reuse ;  /* 0x0000b400a6f57a23 */ /* 0x100fe40000010895 */
[--C-:B------:R-:W-:Y:S01]  /*8a20*/  FFMA.FTZ R166, R185, c[0x0][0x2d0], -R134.reuse ;  /* 0x0000b400b9a67a23 */ /* 0x100fe20000010886 */
[C---:B------:R-:W-:Y:S01]  /*8a30*/  HMMA.16816.F32 R48, R124.reuse, R86, R48 ;  /* 0x000000567c30723c */ /* 0x040fe20000001830 */
[----:B------:R-:W-:Y:S03]  /*8a40*/  LDSM.16.MT88.4 R84, [R208+0x900] ;  /* 0x00090000d054783b */ /* 0x000fe60000004200 */
[--C-:B------:R-:W-:Y:S02]  /*8a50*/  FFMA.FTZ R243, R243, c[0x0][0x2d0], -R134.reuse ;  /* 0x0000b400f3f37a23 */ /* 0x100fe40000010886 */
[----:B------:R-:W-:Y:S01]  /*8a60*/  MUFU.EX2 R245, R245 ;  /* 0x000000f500f57308 */ /* 0x000fe20000000800 */
[--C-:B------:R-:W-:Y:S01]  /*8a70*/  FFMA.FTZ R240, R241, c[0x0][0x2d0], -R134.reuse ;  /* 0x0000b400f1f07a23 */ /* 0x100fe20000010886 */
[C---:B-1----:R-:W-:Y:S04]  /*8a80*/  HMMA.16816.F32 R52, R124.reuse, R76, R52 ;  /* 0x0000004c7c34723c */ /* 0x042fe80000001834 */
[--C-:B------:R-:W-:Y:S02]  /*8a90*/  FFMA.FTZ R241, R192, c[0x0][0x2d0], -R149.reuse ;  /* 0x0000b400c0f17a23 */ /* 0x100fe40000010895 */
[--C-:B------:R-:W-:Y:S02]  /*8aa0*/  FFMA.FTZ R192, R159, c[0x0][0x2d0], -R134.reuse ;  /* 0x0000b4009fc07a23 */ /* 0x100fe40000010886 */
[C---:B------:R-:W-:Y:S01]  /*8ab0*/  HMMA.16816.F32 R56, R124.reuse, R78, R56 ;  /* 0x0000004e7c38723c */ /* 0x040fe20000001838 */
[----:B------:R-:W1:Y:S01]  /*8ac0*/  LDSM.16.MT88.4 R76, [R210+0x900] ;  /* 0x00090000d24c783b */ /* 0x000e620000004200 */
[----:B------:R-:W-:Y:S02]  /*8ad0*/  MUFU.EX2 R241, R241 ;  /* 0x000000f100f17308 */ /* 0x000fe40000000800 */
[--C-:B------:R-:W-:Y:S02]  /*8ae0*/  FFMA.FTZ R239, R239, c[0x0][0x2d0], -R134.reuse ;  /* 0x0000b400efef7a23 */ /* 0x100fe40000010886 */
[--C-:B------:R-:W-:Y:S02]  /*8af0*/  FFMA.FTZ R159, R150, c[0x0][0x2d0], -R149.reuse ;  /* 0x0000b400969f7a23 */ /* 0x100fe40000010895 */
[C---:B--2---:R-:W-:Y:S04]  /*8b00*/  HMMA.16816.F32 R60, R124.reuse, R68, R60 ;  /* 0x000000447c3c723c */ /* 0x044fe8000000183c */
[----:B------:R-:W-:Y:S01]  /*8b10*/  MUFU.EX2 R166, R166 ;  /* 0x000000a600a67308 */ /* 0x000fe20000000800 */
[----:B------:R-:W-:Y:S02]  /*8b20*/  FFMA.FTZ R149, R144, c[0x0][0x2d0], -R149 ;  /* 0x0000b40090957a23 */ /* 0x000fe40000010895 */
[----:B----4-:R-:W-:Y:S01]  /*8b30*/  F2FP.PACK_AB R68, R137, R136 ;  /* 0x000000888944723e */ /* 0x010fe200000000ff */
[----:B------:R-:W-:Y:S04]  /*8b40*/  HMMA.16816.F32 R64, R124, R70, R64 ;  /* 0x000000467c40723c */ /* 0x000fe80000001840 */
[----:B-----5:R-:W-:Y:S01]  /*8b50*/  F2FP.PACK_AB R69, R151, R148 ;  /* 0x000000949745723e */ /* 0x020fe200000000ff */
[--C-:B------:R-:W-:Y:S01]  /*8b60*/  FFMA.FTZ R144, R147, c[0x0][0x2d0], -R134.reuse ;  /* 0x0000b40093907a23 */ /* 0x100fe20000010886 */
[----:B------:R-:W-:Y:S01]  /*8b70*/  MUFU.EX2 R192, R192 ;  /* 0x000000c000c07308 */ /* 0x000fe20000000800 */
[----:B------:R-:W-:Y:S01]  /*8b80*/  F2FP.PACK_AB R70, R145, R138 ;  /* 0x0000008a9146723e */ /* 0x000fe200000000ff */
[--C-:B------:R-:W-:Y:S01]  /*8b90*/  FFMA.FTZ R139, R139, c[0x0][0x2d0], -R134.reuse ;  /* 0x0000b4008b8b7a23 */ /* 0x100fe20000010886 */
[----:B------:R-:W-:Y:S03]  /*8ba0*/  F2FP.PACK_AB R71, R158, R157 ;  /* 0x0000009d9e47723e */ /* 0x000fe600000000ff */
[--C-:B------:R-:W-:Y:S02]  /*8bb0*/  FFMA.FTZ R135, R135, c[0x0][0x2d0], -R134.reuse ;  /* 0x0000b40087877a23 */ /* 0x100fe40000010886 */
[----:B------:R-:W-:Y:S02]  /*8bc0*/  FFMA.FTZ R134, R117, c[0x0][0x2d0], -R134 ;  /* 0x0000b40075867a23 */ /* 0x000fe40000010886 */
[C---:B------:R-:W-:Y:S01]  /*8bd0*/  HMMA.16816.F32 R4, R68.reuse, R72, R4 ;  /* 0x000000484404723c */ /* 0x040fe20000001804 */
[----:B------:R-:W2:Y:S04]  /*8be0*/  MUFU.EX2 R187, R187 ;  /* 0x000000bb00bb7308 */ /* 0x000ea80000000800 */
[----:B------:R-:W-:Y:S02]  /*8bf0*/  FFMA.FTZ R128, R3, R224, R128 ;  /* 0x000000e003807223 */ /* 0x000fe40000010080 */
[----:B------:R-:W-:Y:S01]  /*8c00*/  FFMA.FTZ R133, R2, R225, R133 ;  /* 0x000000e102857223 */ /* 0x000fe20000010085 */
[C---:B------:R-:W-:Y:S01]  /*8c10*/  HMMA.16816.F32 R8, R68.reuse, R74, R8 ;  /* 0x0000004a4408723c */ /* 0x040fe20000001808 */
[----:B------:R-:W3:Y:S02]  /*8c20*/  LDSM.16.MT88.4 R72, [R210+0x3900] ;  /* 0x00390000d248783b */ /* 0x000ee40000004200 */
[----:B------:R-:W-:Y:S01]  /*8c30*/  MUFU.EX2 R186, R186 ;  /* 0x000000ba00ba7308 */ /* 0x000fe20000000800 */
[----:B------:R-:W-:Y:S02]  /*8c40*/  FADD.FTZ R119, R119, R128 ;  /* 0x0000008077777221 */ /* 0x000fe40000010000 */
[----:B------:R-:W-:Y:S02]  /*8c50*/  FADD.FTZ R132, R132, R133 ;  /* 0x0000008584847221 */ /* 0x000fe40000010000 */
[C---:B-1----:R-:W-:Y:S04]  /*8c60*/  HMMA.16816.F32 R12, R68.reuse, R76, R12 ;  /* 0x0000004c440c723c */ /* 0x042fe8000000180c */
[----:B------:R-:W-:Y:S01]  /*8c70*/  FADD.FTZ R118, R118, R119 ;  /* 0x0000007776767221 */ /* 0x000fe20000010000 */
[----:B------:R-:W1:Y:S01]  /*8c80*/  MUFU.EX2 R233, R233 ;  /* 0x000000e900e97308 */ /* 0x000e620000000800 */
[----:B------:R-:W-:Y:S02]  /*8c90*/  FADD.FTZ R3, R131, R132 ;  /* 0x0000008483037221 */ /* 0x000fe40000010000 */
[C---:B------:R-:W-:Y:S01]  /*8ca0*/  HMMA.16816.F32 R16, R68.reuse, R78, R16 ;  /* 0x0000004e4410723c */ /* 0x040fe20000001810 */
[----:B------:R-:W4:Y:S03]  /*8cb0*/  LDSM.16.MT88.4 R76, [R209+0x3900] ;  /* 0x00390000d14c783b */ /* 0x000f260000004200 */
[----:B------:R-:W-:Y:S02]  /*8cc0*/  FADD.FTZ R129, R129, R118 ;  /* 0x0000007681817221 */ /* 0x000fe40000010000 */
[----:B------:R-:W-:Y:S01]  /*8cd0*/  FADD.FTZ R3, R130, R3 ;  /* 0x0000000382037221 */ /* 0x000fe20000010000 */
[----:B------:R-:W-:Y:S01]  /*8ce0*/  MUFU.EX2 R234, R234 ;  /* 0x000000ea00ea7308 */ /* 0x000fe20000000800 */
[C---:B------:R-:W-:Y:S04]  /*8cf0*/  HMMA.16816.F32 R20, R68.reuse, R80, R20 ;  /* 0x000000504414723c */ /* 0x040fe80000001814 */
[----:B------:R-:W-:Y:S02]  /*8d00*/  FADD.FTZ R136, R136, R129 ;  /* 0x0000008188887221 */ /* 0x000fe40000010000 */
[----:B------:R-:W-:Y:S02]  /*8d10*/  FADD.FTZ R2, R148, R3 ;  /* 0x0000000394027221 */ /* 0x000fe40000010000 */
[C---:B------:R-:W-:Y:S01]  /*8d20*/  HMMA.16816.F32 R24, R68.reuse, R82, R24 ;  /* 0x000000524418723c */ /* 0x040fe20000001818 */
[----:B------:R-:W5:Y:S01]  /*8d30*/  LDSM.16.MT88.4 R80, [R208+0x3900] ;  /* 0x00390000d050783b */ /* 0x000f620000004200 */
[----:B------:R-:W-:Y:S02]  /*8d40*/  MUFU.EX2 R235, R235 ;  /* 0x000000eb00eb7308 */ /* 0x000fe40000000800 */
[----:B------:R-:W-:Y:S02]  /*8d50*/  FADD.FTZ R137, R137, R136 ;  /* 0x0000008889897221 */ /* 0x000fe40000010000 */
[----:B------:R-:W-:Y:S02]  /*8d60*/  FADD.FTZ R2, R151, R2 ;  /* 0x0000000297027221 */ /* 0x000fe40000010000 */
[C---:B------:R-:W-:Y:S04]  /*8d70*/  HMMA.16816.F32 R28, R68.reuse, R84, R28 ;  /* 0x00000054441c723c */ /* 0x040fe8000000181c */
[----:B------:R-:W-:Y:S01]  /*8d80*/  MUFU.EX2 R236, R236 ;  /* 0x000000ec00ec7308 */ /* 0x000fe20000000800 */
[----:B------:R-:W-:Y:S02]  /*8d90*/  FADD.FTZ R138, R138, R137 ;  /* 0x000000898a8a7221 */ /* 0x000fe40000010000 */
[----:B------:R-:W-:Y:S01]  /*8da0*/  FADD.FTZ R3, R157, R2 ;  /* 0x000000029d037221 */ /* 0x000fe20000010000 */
[C---:B------:R-:W-:Y:S01]  /*8db0*/  HMMA.16816.F32 R32, R68.reuse, R86, R32 ;  /* 0x000000564420723c */ /* 0x040fe20000001820 */
[----:B------:R-:W-:Y:S03]  /*8dc0*/  LDSM.16.MT88.4 R84, [R210+0x1100] ;  /* 0x00110000d254783b */ /* 0x000fe60000004200 */
[----:B------:R-:W-:Y:S02]  /*8dd0*/  FADD.FTZ R138, R145, R138 ;  /* 0x0000008a918a7221 */ /* 0x000fe40000010000 */
[----:B------:R-:W-:Y:S01]  /*8de0*/  MUFU.EX2 R237, R237 ;  /* 0x000000ed00ed7308 */ /* 0x000fe20000000800 */
[----:B------:R-:W-:Y:S01]  /*8df0*/  FADD.FTZ R3, R158, R3 ;  /* 0x000000039e037221 */ /* 0x000fe20000010000 */
[C---:B------:R-:W-:Y:S08]  /*8e00*/  HMMA.16816.F32 R36, R68.reuse, R88, R36 ;  /* 0x000000584424723c */ /* 0x040ff00000001824 */
[C---:B------:R-:W-:Y:S01]  /*8e10*/  HMMA.16816.F32 R40, R68.reuse, R90, R40 ;  /* 0x0000005a4428723c */ /* 0x040fe20000001828 */
[----:B------:R-:W-:Y:S01]  /*8e20*/  LDSM.16.MT88.4 R88, [R208+0x4100] ;  /* 0x00410000d058783b */ /* 0x000fe20000004200 */
[----:B------:R-:W-:Y:S06]  /*8e30*/  MUFU.EX2 R238, R238 ;  /* 0x000000ee00ee7308 */ /* 0x000fec0000000800 */
[C---:B---3--:R-:W-:Y:S04]  /*8e40*/  HMMA.16816.F32 R44, R68.reuse, R72, R44 ;  /* 0x00000048442c723c */ /* 0x048fe8000000182c */
[----:B------:R-:W-:Y:S04]  /*8e50*/  MUFU.EX2 R243, R243 ;  /* 0x000000f300f37308 */ /* 0x000fe80000000800 */
[C---:B------:R-:W-:Y:S01]  /*8e60*/  HMMA.16816.F32 R48, R68.reuse, R74, R48 ;  /* 0x0000004a4430723c */ /* 0x040fe20000001830 */
[----:B------:R-:W3:Y:S05]  /*8e70*/  LDSM.16.MT88.4 R72, [R212+0x1100] ;  /* 0x00110000d448783b */ /* 0x000eea0000004200 */
[----:B------:R-:W-:Y:S02]  /*8e80*/  MUFU.EX2 R240, R240 ;  /* 0x000000f000f07308 */ /* 0x000fe40000000800 */
[C---:B----4-:R-:W-:Y:S08]  /*8e90*/  HMMA.16816.F32 R52, R68.reuse, R76, R52 ;  /* 0x0000004c4434723c */ /* 0x050ff00000001834 */
[C---:B------:R-:W-:Y:S01]  /*8ea0*/  HMMA.16816.F32 R56, R68.reuse, R78, R56 ;  /* 0x0000004e4438723c */ /* 0x040fe20000001838 */
[----:B------:R-:W4:Y:S01]  /*8eb0*/  LDSM.16.MT88.4 R76, [R209+0x1100] ;  /* 0x00110000d14c783b */ /* 0x000f220000004200 */
[----:B------:R-:W-:Y:S06]  /*8ec0*/  MUFU.EX2 R239, R239 ;  /* 0x000000ef00ef7308 */ /* 0x000fec0000000800 */
[C---:B-----5:R-:W-:Y:S04]  /*8ed0*/  HMMA.16816.F32 R60, R68.reuse, R80, R60 ;  /* 0x00000050443c723c */ /* 0x060fe8000000183c */
[----:B------:R-:W-:Y:S04]  /*8ee0*/  MUFU.EX2 R156, R156 ;  /* 0x0000009c009c7308 */ /* 0x000fe80000000800 */
[----:B------:R-:W-:Y:S01]  /*8ef0*/  HMMA.16816.F32 R64, R68, R82, R64 ;  /* 0x000000524440723c */ /* 0x000fe20000001840 */
[----:B------:R-:W5:Y:S05]  /*8f00*/  LDSM.16.MT88.4 R80, [R208+0x1100] ;  /* 0x00110000d050783b */ /* 0x000f6a0000004200 */
[----:B------:R-:W4:Y:S01]  /*8f10*/  MUFU.EX2 R159, R159 ;  /* 0x0000009f009f7308 */ /* 0x000f220000000800 */
[----:B------:R-:W-:Y:S01]  /*8f20*/  F2FP.PACK_AB R68, R160, R163 ;  /* 0x000000a3a044723e */ /* 0x000fe200000000ff */
[----:B------:R-:W-:Y:S01]  /*8f30*/  FADD.FTZ R163, R163, R138 ;  /* 0x0000008aa3a37221 */ /* 0x000fe20000010000 */
[----:B------:R-:W-:Y:S03]  /*8f40*/  F2FP.PACK_AB R70, R167, R162 ;  /* 0x000000a2a746723e */ /* 0x000fe600000000ff */
[----:B--2---:R-:W-:Y:S01]  /*8f50*/  F2FP.PACK_AB R69, R187, R164 ;  /* 0x000000a4bb45723e */ /* 0x004fe200000000ff */
[----:B------:R-:W-:Y:S01]  /*8f60*/  FADD.FTZ R164, R164, R3 ;  /* 0x00000003a4a47221 */ /* 0x000fe20000010000 */
[----:B-1----:R-:W-:Y:S01]  /*8f70*/  F2FP.PACK_AB R71, R233, R186 ;  /* 0x000000bae947723e */ /* 0x002fe200000000ff */
[----:B------:R-:W-:Y:S01]  /*8f80*/  FADD.FTZ R163, R160, R163 ;  /* 0x000000a3a0a37221 */ /* 0x000fe20000010000 */
[----:B------:R-:W-:Y:S01]  /*8f90*/  MUFU.EX2 R146, R146 ;  /* 0x0000009200927308 */ /* 0x000fe20000000800 */
[----:B------:R-:W-:Y:S02]  /*8fa0*/  FADD.FTZ R187, R187, R164 ;  /* 0x000000a4bbbb7221 */ /* 0x000fe40000010000 */
[----:B------:R-:W-:Y:S02]  /*8fb0*/  FADD.FTZ R162, R162, R163 ;  /* 0x000000a3a2a27221 */ /* 0x000fe40000010000 */
[C---:B---3--:R-:W-:Y:S03]  /*8fc0*/  HMMA.16816.F32 R4, R68.reuse, R72, R4 ;  /* 0x000000484404723c */ /* 0x048fe60000001804 */
[----:B------:R-:W-:Y:S02]  /*8fd0*/  FADD.FTZ R186, R186, R187 ;  /* 0x000000bbbaba7221 */ /* 0x000fe40000010000 */
[----:B------:R-:W1:Y:S01]  /*8fe0*/  MUFU.EX2 R149, R149 ;  /* 0x0000009500957308 */ /* 0x000e620000000800 */
[----:B------:R-:W-:Y:S02]  /*8ff0*/  FADD.FTZ R167, R167, R162 ;  /* 0x000000a2a7a77221 */ /* 0x000fe40000010000 */
[C---:B------:R-:W-:Y:S01]  /*9000*/  HMMA.16816.F32 R8, R68.reuse, R74, R8 ;  /* 0x0000004a4408723c */ /* 0x040fe20000001808 */
[----:B------:R-:W2:Y:S03]  /*9010*/  LDSM.16.MT88.4 R72, [R212+0x4100] ;  /* 0x00410000d448783b */ /* 0x000ea60000004200 */
[----:B----4-:R-:W-:Y:S01]  /*9020*/  F2FP.PACK_AB R124, R159, R156 ;  /* 0x0000009c9f7c723e */ /* 0x010fe200000000ff */
[----:B------:R-:W-:Y:S02]  /*9030*/  FADD.FTZ R233, R233, R186 ;  /* 0x000000bae9e97221 */ /* 0x000fe40000010000 */
[----:B------:R-:W-:Y:S01]  /*9040*/  MUFU.EX2 R144, R144 ;  /* 0x0000009000907308 */ /* 0x000fe20000000800 */
[C---:B------:R-:W-:Y:S08]  /*9050*/  HMMA.16816.F32 R12, R68.reuse, R84, R12 ;  /* 0x00000054440c723c */ /* 0x040ff0000000180c */
[C---:B------:R-:W-:Y:S01]  /*9060*/  HMMA.16816.F32 R16, R68.reuse, R86, R16 ;  /* 0x000000564410723c */ /* 0x040fe20000001810 */
[----:B------:R-:W3:Y:S01]  /*9070*/  LDSM.16.MT88.4 R84, [R210+0x4100] ;  /* 0x00410000d254783b */ /* 0x000ee20000004200 */
[----:B------:R-:W4:Y:S02]  /*9080*/  MUFU.EX2 R139, R139 ;  /* 0x0000008b008b7308 */ /* 0x000f240000000800 */
[----:B-1----:R-:W-:Y:S04]  /*9090*/  F2FP.PACK_AB R126, R149, R146 ;  /* 0x00000092957e723e */ /* 0x002fe800000000ff */
[C---:B------:R-:W-:Y:S04]  /*90a0*/  HMMA.16816.F32 R20, R68.reuse, R76, R20 ;  /* 0x0000004c4414723c */ /* 0x040fe80000001814 */
[----:B------:R-:W-:Y:S04]  /*90b0*/  MUFU.EX2 R135, R135 ;  /* 0x0000008700877308 */ /* 0x000fe80000000800 */
[C---:B------:R-:W-:Y:S01]  /*90c0*/  HMMA.16816.F32 R24, R68.reuse, R78, R24 ;  /* 0x0000004e4418723c */ /* 0x040fe20000001818 */
[----:B------:R-:W1:Y:S05]  /*90d0*/  LDSM.16.MT88.4 R76, [R209+0x4100] ;  /* 0x00410000d14c783b */ /* 0x000e6a0000004200 */
[----:B------:R-:W3:Y:S02]  /*90e0*/  MUFU.EX2 R134, R134 ;  /* 0x0000008600867308 */ /* 0x000ee40000000800 */
[C---:B-----5:R-:W-:Y:S04]  /*90f0*/  HMMA.16816.F32 R28, R68.reuse, R80, R28 ;  /* 0x00000050441c723c */ /* 0x060fe8000000181c */
[----:B----4-:R-:W-:Y:S04]  /*9100*/  F2FP.PACK_AB R125, R139, R144 ;  /* 0x000000908b7d723e */ /* 0x010fe800000000ff */
[C---:B------:R-:W-:Y:S01]  /*9110*/  HMMA.16816.F32 R32, R68.reuse, R82, R32 ;  /* 0x000000524420723c */ /* 0x040fe20000001820 */
[----:B------:R-:W4:Y:S07]  /*9120*/  LDSM.16.MT88.4 R80, [R212+0x1900] ;  /* 0x00190000d450783b */ /* 0x000f2e0000004200 */
[C---:B--2---:R-:W-:Y:S04]  /*9130*/  HMMA.16816.F32 R36, R68.reuse, R72, R36 ;  /* 0x000000484424723c */ /* 0x044fe80000001824 */
[----:B---3--:R-:W-:Y:S04]  /*9140*/  F2FP.PACK_AB R127, R134, R135 ;  /* 0x00000087867f723e */ /* 0x008fe800000000ff */
[C---:B------:R-:W-:Y:S01]  /*9150*/  HMMA.16816.F32 R40, R68.reuse, R74, R40 ;  /* 0x0000004a4428723c */ /* 0x040fe20000001828 */
[----:B------:R-:W2:Y:S07]  /*9160*/  LDSM.16.MT88.4 R72, [R210+0x1900] ;  /* 0x00190000d248783b */ /* 0x000eae0000004200 */
[C---:B------:R-:W-:Y:S08]  /*9170*/  HMMA.16816.F32 R44, R68.reuse, R84, R44 ;  /* 0x00000054442c723c */ /* 0x040ff0000000182c */
[C---:B------:R-:W-:Y:S01]  /*9180*/  HMMA.16816.F32 R48, R68.reuse, R86, R48 ;  /* 0x000000564430723c */ /* 0x040fe20000001830 */
[----:B------:R-:W-:Y:S07]  /*9190*/  LDSM.16.MT88.4 R84, [R208+0x1900] ;  /* 0x00190000d054783b */ /* 0x000fee0000004200 */
[C---:B-1----:R-:W-:Y:S08]  /*91a0*/  HMMA.16816.F32 R52, R68.reuse, R76, R52 ;  /* 0x0000004c4434723c */ /* 0x042ff00000001834 */
[C---:B------:R-:W-:Y:S01]  /*91b0*/  HMMA.16816.F32 R56, R68.reuse, R78, R56 ;  /* 0x0000004e4438723c */ /* 0x040fe20000001838 */
[----:B------:R-:W1:Y:S07]  /*91c0*/  LDSM.16.MT88.4 R76, [R209+0x1900] ;  /* 0x00190000d14c783b */ /* 0x000e6e0000004200 */
[C---:B------:R-:W-:Y:S08]  /*91d0*/  HMMA.16816.F32 R60, R68.reuse, R88, R60 ;  /* 0x00000058443c723c */ /* 0x040ff0000000183c */
[----:B------:R-:W-:Y:S01]  /*91e0*/  HMMA.16816.F32 R64, R68, R90, R64 ;  /* 0x0000005a4440723c */ /* 0x000fe20000001840 */
[----:B------:R-:W-:Y:S06]  /*91f0*/  LDSM.16.MT88.4 R88, [R209+0x4900] ;  /* 0x00490000d158783b */ /* 0x000fec0000004200 */
[----:B------:R-:W-:Y:S01]  /*9200*/  F2FP.PACK_AB R68, R235, R234 ;  /* 0x000000eaeb44723e */ /* 0x000fe200000000ff */
[----:B------:R-:W-:Y:S01]  /*9210*/  FADD.FTZ R234, R234, R167 ;  /* 0x000000a7eaea7221 */ /* 0x000fe20000010000 */
[----:B------:R-:W-:Y:S03]  /*9220*/  F2FP.PACK_AB R70, R237, R236 ;  /* 0x000000eced46723e */ /* 0x000fe600000000ff */
[----:B------:R-:W-:Y:S01]  /*9230*/  F2FP.PACK_AB R69, R243, R238 ;  /* 0x000000eef345723e */ /* 0x000fe200000000ff */
[----:B------:R-:W-:Y:S01]  /*9240*/  FADD.FTZ R238, R238, R233 ;  /* 0x000000e9eeee7221 */ /* 0x000fe20000010000 */
[----:B------:R-:W-:Y:S01]  /*9250*/  F2FP.PACK_AB R71, R239, R240 ;  /* 0x000000f0ef47723e */ /* 0x000fe200000000ff */
[----:B------:R-:W-:Y:S02]  /*9260*/  FADD.FTZ R235, R235, R234 ;  /* 0x000000eaebeb7221 */ /* 0x000fe40000010000 */
[----:B------:R-:W-:Y:S02]  /*9270*/  FADD.FTZ R243, R243, R238 ;  /* 0x000000eef3f37221 */ /* 0x000fe40000010000 */
[----:B------:R-:W-:Y:S02]  /*9280*/  FADD.FTZ R236, R236, R235 ;  /* 0x000000ebecec7221 */ /* 0x000fe40000010000 */
[C---:B----4-:R-:W-:Y:S03]  /*9290*/  HMMA.16816.F32 R4, R68.reuse, R80, R4 ;  /* 0x000000504404723c */ /* 0x050fe60000001804 */
[----:B------:R-:W-:Y:S02]  /*92a0*/  FADD.FTZ R240, R240, R243 ;  /* 0x000000f3f0f07221 */ /* 0x000fe40000010000 */
[----:B------:R-:W-:Y:S02]  /*92b0*/  FADD.FTZ R237, R237, R236 ;  /* 0x000000eceded7221 */ /* 0x000fe40000010000 */
[----:B------:R-:W-:Y:S01]  /*92c0*/  FADD.FTZ R239, R239, R240 ;  /* 0x000000f0efef7221 */ /* 0x000fe20000010000 */
[C---:B------:R-:W-:Y:S01]  /*92d0*/  HMMA.16816.F32 R8, R68.reuse, R82, R8 ;  /* 0x000000524408723c */ /* 0x040fe20000001808 */
[----:B------:R-:W3:Y:S03]  /*92e0*/  LDSM.16.MT88.4 R80, [R212+0x4900] ;  /* 0x00490000d450783b */ /* 0x000ee60000004200 */
[----:B------:R-:W-:Y:S04]  /*92f0*/  FADD.FTZ R2, R166, R239 ;  /* 0x000000efa6027221 */ /* 0x000fe80000010000 */
[C---:B--2---:R-:W-:Y:S04]  /*9300*/  HMMA.16816.F32 R12, R68.reuse, R72, R12 ;  /* 0x00000048440c723c */ /* 0x044fe8000000180c */
[----:B------:R-:W-:Y:S04]  /*9310*/  FADD.FTZ R2, R165, R2 ;  /* 0x00000002a5027221 */ /* 0x000fe80000010000 */
[C---:B------:R-:W-:Y:S01]  /*9320*/  HMMA.16816.F32 R16, R68.reuse, R74, R16 ;  /* 0x0000004a4410723c */ /* 0x040fe20000001810 */
[----:B------:R-:W2:Y:S03]  /*9330*/  LDSM.16.MT88.4 R72, [R210+0x4900] ;  /* 0x00490000d248783b */ /* 0x000ea60000004200 */
[----:B------:R-:W-:Y:S02]  /*9340*/  FADD.FTZ R3, R161, R2 ;  /* 0x00000002a1037221 */ /* 0x000fe40000010000 */
[----:B------:R-:W-:Y:S02]  /*9350*/  IMAD.MOV.U32 R2, RZ, RZ, R116 ;  /* 0x000000ffff027224 */ /* 0x000fe400078e0074 */
[C---:B-1----:R-:W-:Y:S04]  /*9360*/  HMMA.16816.F32 R20, R68.reuse, R76, R20 ;  /* 0x0000004c4414723c */ /* 0x042fe80000001814 */
[----:B------:R-:W-:Y:S04]  /*9370*/  FADD.FTZ R3, R192, R3 ;  /* 0x00000003c0037221 */ /* 0x000fe80000010000 */
[C---:B------:R-:W-:Y:S01]  /*9380*/  HMMA.16816.F32 R24, R68.reuse, R78, R24 ;  /* 0x0000004e4418723c */ /* 0x040fe20000001818 */
[----:B------:R-:W1:Y:S03]  /*9390*/  LDSM.16.MT88.4 R76, [R212+0x2100] ;  /* 0x00210000d44c783b */ /* 0x000e660000004200 */
[----:B------:R-:W-:Y:S02]  /*93a0*/  FADD.FTZ R144, R144, R3 ;  /* 0x0000000390907221 */ /* 0x000fe40000010000 */
[----:B------:R-:W-:Y:S02]  /*93b0*/  IMAD.MOV.U32 R3, RZ, RZ, R0 ;  /* 0x000000ffff037224 */ /* 0x000fe400078e0000 */
[C---:B------:R-:W-:Y:S04]  /*93c0*/  HMMA.16816.F32 R28, R68.reuse, R84, R28 ;  /* 0x00000054441c723c */ /* 0x040fe8000000181c */
[----:B------:R-:W-:Y:S04]  /*93d0*/  FADD.FTZ R144, R139, R144 ;  /* 0x000000908b907221 */ /* 0x000fe80000010000 */
[C---:B------:R-:W-:Y:S01]  /*93e0*/  HMMA.16816.F32 R32, R68.reuse, R86, R32 ;  /* 0x000000564420723c */ /* 0x040fe20000001820 */
[----:B------:R-:W-:Y:S03]  /*93f0*/  LDSM.16.MT88.4 R84, [R208+0x2100] ;  /* 0x00210000d054783b */ /* 0x000fe60000004200 */
[----:B------:R-:W-:Y:S04]  /*9400*/  FADD.FTZ R135, R135, R144 ;  /* 0x0000009087877221 */ /* 0x000fe80000010000 */
[C---:B---3--:R-:W-:Y:S04]  /*9410*/  HMMA.16816.F32 R36, R68.reuse, R80, R36 ;  /* 0x000000504424723c */ /* 0x048fe80000001824 */
[----:B------:R-:W-:Y:S04]  /*9420*/  FADD.FTZ R225, R134, R135 ;  /* 0x0000008786e17221 */ /* 0x000fe80000010000 */
[C---:B------:R-:W-:Y:S01]  /*9430*/  HMMA.16816.F32 R40, R68.reuse, R82, R40 ;  /* 0x000000524428723c */ /* 0x040fe20000001828 */
[----:B------:R-:W3:Y:S07]  /*9440*/  LDSM.16.MT88.4 R80, [R210+0x2100] ;  /* 0x00210000d250783b */ /* 0x000eee0000004200 */
[C---:B--2---:R-:W-:Y:S08]  /*9450*/  HMMA.16816.F32 R44, R68.reuse, R72, R44 ;  /* 0x00000048442c723c */ /* 0x044ff0000000182c */
[C---:B------:R-:W-:Y:S01]  /*9460*/  HMMA.16816.F32 R48, R68.reuse, R74, R48 ;  /* 0x0000004a4430723c */ /* 0x040fe20000001830 */
[----:B------:R-:W2:Y:S07]  /*9470*/  LDSM.16.MT88.4 R72, [R209+0x2100] ;  /* 0x00210000d148783b */ /* 0x000eae0000004200 */
[C---:B------:R-:W-:Y:S08]  /*9480*/  HMMA.16816.F32 R52, R68.reuse, R88, R52 ;  /* 0x000000584434723c */ /* 0x040ff00000001834 */
[C---:B------:R-:W-:Y:S01]  /*9490*/  HMMA.16816.F32 R56, R68.reuse, R90, R56 ;  /* 0x0000005a4438723c */ /* 0x040fe20000001838 */
[----:B------:R-:W-:Y:S07]  /*94a0*/  LDSM.16.MT88.4 R88, [R209+0x5100] ;  /* 0x00510000d158783b */ /* 0x000fee0000004200 */
        /* <DEDUP_REMOVED lines=8> */
[----:B------:R-:W-:Y:S02]  /*9530*/  F2FP.PACK_AB R71, R192, R161 ;  /* 0x000000a1c047723e */ /* 0x000fe400000000ff */
[----:B------:R-:W-:Y:S01]  /*9540*/  IADD3 R192, R230, -0x1, RZ ;  /* 0xffffffffe6c07810 */ /* 0x000fe20007ffe0ff */
[----:B------:R-:W-:Y:S04]  /*9550*/  FADD.FTZ R184, R184, R241 ;  /* 0x000000f1b8b87221 */ /* 0x000fe80000010000 */
[C---:B-1----:R-:W-:Y:S03]  /*9560*/  HMMA.16816.F32 R4, R68.reuse, R76, R4 ;  /* 0x0000004c4404723c */ /* 0x042fe60000001804 */
[----:B------:R-:W-:Y:S02]  /*9570*/  FADD.FTZ R245, R245, R184 ;  /* 0x000000b8f5f57221 */ /* 0x000fe40000010000 */
[----:B------:R-:W-:Y:S02]  /*9580*/  IMAD.MOV.U32 R230, RZ, RZ, R192 ;  /* 0x000000ffffe67224 */ /* 0x000fe400078e00c0 */
[----:B------:R-:W-:Y:S01]  /*9590*/  FADD.FTZ R156, R156, R245 ;  /* 0x000000f59c9c7221 */ /* 0x000fe20000010000 */
[C---:B------:R-:W-:Y:S01]  /*95a0*/  HMMA.16816.F32 R8, R68.reuse, R78, R8 ;  /* 0x0000004e4408723c */ /* 0x040fe20000001808 */
[----:B------:R-:W1:Y:S03]  /*95b0*/  LDSM.16.MT88.4 R76, [R212+0x5100] ;  /* 0x00510000d44c783b */ /* 0x000e660000004200 */
[----:B------:R-:W-:Y:S04]  /*95c0*/  FADD.FTZ R159, R159, R156 ;  /* 0x0000009c9f9f7221 */ /* 0x000fe80000010000 */
[C---:B---3--:R-:W-:Y:S04]  /*95d0*/  HMMA.16816.F32 R12, R68.reuse, R80, R12 ;  /* 0x00000050440c723c */ /* 0x048fe8000000180c */
[----:B------:R-:W-:Y:S04]  /*95e0*/  FADD.FTZ R146, R146, R159 ;  /* 0x0000009f92927221 */ /* 0x000fe80000010000 */
[C---:B------:R-:W-:Y:S01]  /*95f0*/  HMMA.16816.F32 R16, R68.reuse, R82, R16 ;  /* 0x000000524410723c */ /* 0x040fe20000001810 */
[----:B------:R-:W3:Y:S03]  /*9600*/  LDSM.16.MT88.4 R80, [R210+0x5100] ;  /* 0x00510000d250783b */ /* 0x000ee60000004200 */
[----:B------:R-:W-:Y:S04]  /*9610*/  FADD.FTZ R224, R149, R146 ;  /* 0x0000009295e07221 */ /* 0x000fe80000010000 */
[C---:B--2---:R-:W-:Y:S08]  /*9620*/  HMMA.16816.F32 R20, R68.reuse, R72, R20 ;  /* 0x000000484414723c */ /* 0x044ff00000001814 */
[C---:B------:R-:W-:Y:S01]  /*9630*/  HMMA.16816.F32 R24, R68.reuse, R74, R24 ;  /* 0x0000004a4418723c */ /* 0x040fe20000001818 */
[----:B------:R-:W2:Y:S07]  /*9640*/  LDSM.16.MT88.4 R72, [R208+0x5100] ;  /* 0x00510000d048783b */ /* 0x000eae0000004200 */
[C---:B------:R-:W-:Y:S08]  /*9650*/  HMMA.16816.F32 R28, R68.reuse, R84, R28 ;  /* 0x00000054441c723c */ /* 0x040ff0000000181c */
[C---:B------:R-:W-:Y:S01]  /*9660*/  HMMA.16816.F32 R32, R68.reuse, R86, R32 ;  /* 0x000000564420723c */ /* 0x040fe20000001820 */
[----:B------:R-:W4:Y:S07]  /*9670*/  LDSM.16.MT88.4 R84, [R208+0x2900] ;  /* 0x00290000d054783b */ /* 0x000f2e0000004200 */
[C---:B-1----:R-:W-:Y:S08]  /*9680*/  HMMA.16816.F32 R36, R68.reuse, R76, R36 ;  /* 0x0000004c4424723c */ /* 0x042ff00000001824 */
[C---:B------:R-:W-:Y:S01]  /*9690*/  HMMA.16816.F32 R40, R68.reuse, R78, R40 ;  /* 0x0000004e4428723c */ /* 0x040fe20000001828 */
[----:B------:R-:W1:Y:S07]  /*96a0*/  LDSM.16.MT88.4 R76, [R212+0x5900] ;  /* 0x00590000d44c783b */ /* 0x000e6e0000004200 */
[C---:B---3--:R-:W-:Y:S08]  /*96b0*/  HMMA.16816.F32 R44, R68.reuse, R80, R44 ;  /* 0x00000050442c723c */ /* 0x048ff0000000182c */
[C---:B------:R-:W-:Y:S08]  /*96c0*/  HMMA.16816.F32 R48, R68.reuse, R82, R48 ;  /* 0x000000524430723c */ /* 0x040ff00000001830 */
[C---:B------:R-:W-:Y:S08]  /*96d0*/  HMMA.16816.F32 R52, R68.reuse, R88, R52 ;  /* 0x000000584434723c */ /* 0x040ff00000001834 */
[C---:B------:R-:W-:Y:S08]  /*96e0*/  HMMA.16816.F32 R56, R68.reuse, R90, R56 ;  /* 0x0000005a4438723c */ /* 0x040ff00000001838 */
[C---:B--2---:R-:W-:Y:S08]  /*96f0*/  HMMA.16816.F32 R60, R68.reuse, R72, R60 ;  /* 0x00000048443c723c */ /* 0x044ff0000000183c */
[----:B------:R-:W-:Y:S01]  /*9700*/  HMMA.16816.F32 R64, R68, R74, R64 ;  /* 0x0000004a4440723c */ /* 0x000fe20000001840 */
[----:B------:R-:W2:Y:S07]  /*9710*/  LDSM.16.MT88.4 R68, [R210+0x5900] ;  /* 0x00590000d244783b */ /* 0x000eae0000004200 */
[C---:B------:R-:W-:Y:S01]  /*9720*/  HMMA.16816.F32 R112, R124.reuse, R108, R4 ;  /* 0x0000006c7c70723c */ /* 0x040fe20000001804 */
[----:B------:R-:W3:Y:S07]  /*9730*/  LDSM.16.MT88.4 R4, [R209+0x5900] ;  /* 0x00590000d104783b */ /* 0x000eee0000004200 */
[C---:B------:R-:W-:Y:S01]  /*9740*/  HMMA.16816.F32 R108, R124.reuse, R110, R8 ;  /* 0x0000006e7c6c723c */ /* 0x040fe20000001808 */
[----:B------:R-:W5:Y:S07]  /*9750*/  LDSM.16.MT88.4 R8, [R208+0x5900] ;  /* 0x00590000d008783b */ /* 0x000f6e0000004200 */
[C---:B------:R-:W-:Y:S08]  /*9760*/  HMMA.16816.F32 R104, R124.reuse, R100, R12 ;  /* 0x000000647c68723c */ /* 0x040ff0000000180c */
[C---:B------:R-:W-:Y:S08]  /*9770*/  HMMA.16816.F32 R100, R124.reuse, R102, R16 ;  /* 0x000000667c64723c */ /* 0x040ff00000001810 */
[C---:B------:R-:W-:Y:S08]  /*9780*/  HMMA.16816.F32 R96, R124.reuse, R92, R20 ;  /* 0x0000005c7c60723c */ /* 0x040ff00000001814 */
[C---:B------:R-:W-:Y:S08]  /*9790*/  HMMA.16816.F32 R92, R124.reuse, R94, R24 ;  /* 0x0000005e7c5c723c */ /* 0x040ff00000001818 */
[C---:B----4-:R-:W-:Y:S08]  /*97a0*/  HMMA.16816.F32 R88, R124.reuse, R84, R28 ;  /* 0x000000547c58723c */ /* 0x050ff0000000181c */
[C---:B------:R-:W-:Y:S08]  /*97b0*/  HMMA.16816.F32 R84, R124.reuse, R86, R32 ;  /* 0x000000567c54723c */ /* 0x040ff00000001820 */
[C---:B-1----:R-:W-:Y:S08]  /*97c0*/  HMMA.16816.F32 R80, R124.reuse, R76, R36 ;  /* 0x0000004c7c50723c */ /* 0x042ff00000001824 */
[C---:B------:R-:W-:Y:S08]  /*97d0*/  HMMA.16816.F32 R76, R124.reuse, R78, R40 ;  /* 0x0000004e7c4c723c */ /* 0x040ff00000001828 */
[C---:B--2---:R-:W-:Y:S08]  /*97e0*/  HMMA.16816.F32 R72, R124.reuse, R68, R44 ;  /* 0x000000447c48723c */ /* 0x044ff0000000182c */
[C---:B------:R-:W-:Y:S08]  /*97f0*/  HMMA.16816.F32 R68, R124.reuse, R70, R48 ;  /* 0x000000467c44723c */ /* 0x040ff00000001830 */
[C---:B---3--:R-:W-:Y:S08]  /*9800*/  HMMA.16816.F32 R52, R124.reuse, R4, R52 ;  /* 0x000000047c34723c */ /* 0x048ff00000001834 */
[C---:B------:R-:W-:Y:S08]  /*9810*/  HMMA.16816.F32 R56, R124.reuse, R6, R56 ;  /* 0x000000067c38723c */ /* 0x040ff00000001838 */
[C---:B-----5:R-:W-:Y:S08]  /*9820*/  HMMA.16816.F32 R60, R124.reuse, R8, R60 ;  /* 0x000000087c3c723c */ /* 0x060ff0000000183c */
[----:B------:R-:W-:Y:S01]  /*9830*/  HMMA.16816.F32 R64, R124, R10, R64 ;  /* 0x0000000a7c40723c */ /* 0x000fe20000001840 */
[----:B------:R-:W-:-:S07]  /*9840*/  @P0 BRA `(.L_x_181) ;  /* 0xffffbd8000000947 */ /* 0x000fce000383ffff */
.L_x_172:
[----:B------:R-:W1:Y:S01]  /*9850*/  S2R R2, SR_CTAID.X ;  /* 0x0000000000027919 */ /* 0x000e620000002500 */
[----:B------:R-:W-:-:S05]  /*9860*/  IMAD.MOV.U32 R3, RZ, RZ, c[0x0][0x168] ;  /* 0x00005a00ff037624 */ /* 0x000fca00078e00ff */
[----:B------:R-:W-:Y:S02]  /*9870*/  IADD3 R3, -R3, 0x1, RZ ;  /* 0x0000000103037810 */ /* 0x000fe40007ffe1ff */
[----:B-1----:R-:W-:-:S05]  /*9880*/  LEA R2, R2, 0x7f, 0x7 ;  /* 0x0000007f02027811 */ /* 0x002fca00078e38ff */
[----:B------:R-:W-:-:S05]  /*9890*/  @P4 IMAD.HI.U32 R4, R2, c[0x0][0x2c8], RZ ;  /* 0x0000b20002044a27 */ /* 0x000fca00078e00ff */
[----:B------:R-:W-:-:S04]  /*98a0*/  @P4 SHF.R.U32.HI R2, RZ, c[0x0][0x2cc], R4 ;  /* 0x0000b300ff024a19 */ /* 0x000fc80000011604 */
[----:B------:R-:W-:-:S04]  /*98b0*/  IADD3 R4, R2, c[0x0][0x1d0], R3 ;  /* 0x0000740002047a10 */ /* 0x000fc80007ffe003 */
[----:B------:R-:W-:Y:S01]  /*98c0*/  IADD3 R3, R4, -c[0x0][0x324], RZ ;  /* 0x8000c90004037a10 */ /* 0x000fe20007ffe0ff */
        /* <DEDUP_REMOVED lines=10> */
.L_x_183:
[----:B------:R-:W-:-:S04]  /*9970*/  MOV R2, c[0x0][0x32c] ;  /* 0x0000cb0000027a02 */ /* 0x000fc80000000f00 */
[----:B------:R-:W-:-:S13]  /*9980*/  ISETP.NE.AND P0, PT, R2, 0x1, PT ;  /* 0x000000010200780c */ /* 0x000fda0003f05270 */
[----:B------:R-:W-:-:S05]  /*9990*/  @P0 IMAD.HI.U32 R2, R4, c[0x0][0x330], RZ ;  /* 0x0000cc0004020a27 */ /* 0x000fca00078e00ff */
[----:B------:R-:W-:-:S05]  /*99a0*/  @P0 SHF.R.U32.HI R4, RZ, c[0x0][0x334], R2 ;  /* 0x0000cd00ff040a19 */ /* 0x000fca0000011602 */
.L_x_184:
[----:B------:R-:W-:-:S05]  /*99b0*/  IMAD R4, R4, c[0x0][0x32c], RZ ;  /* 0x0000cb0004047a24 */ /* 0x000fca00078e02ff */
[----:B------:R-:W-:-:S04]  /*99c0*/  IMNMX R3, R3, R4, !PT ;  /* 0x0000000403037217 */ /* 0x000fc80007800200 */
.L_x_182:
[----:B------:R-:W-:-:S05]  /*99d0*/  IADD3 R3, R3, 0x5f, RZ ;  /* 0x0000005f03037810 */ /* 0x000fca0007ffe0ff */
[----:B------:R-:W-:-:S05]  /*99e0*/  IMAD.HI R3, R3, 0x2aaaaaab, RZ ;  /* 0x2aaaaaab03037827 */ /* 0x000fca00078e02ff */
[----:B------:R-:W-:-:S04]  /*99f0*/  SHF.R.U32.HI R2, RZ, 0x1f, R3 ;  /* 0x0000001fff027819 */ /* 0x000fc80000011603 */
[----:B------:R-:W-:-:S04]  /*9a00*/  LEA.HI.SX32 R2, R3, R2, 0x1c ;  /* 0x0000000203027211 */ /* 0x000fc800078fe2ff */
[----:B------:R-:W-:-:S04]  /*9a10*/  IMNMX R233, R215, R2, !PT ;  /* 0x00000002d7e97217 */ /* 0x000fc80007800200 */
[----:B------:R-:W-:-:S13]  /*9a20*/  ISETP.GE.AND P0, PT, R192, R233, PT ;  /* 0x000000e9c000720c */ /* 0x000fda0003f06270 */
[----:B------:R-:W-:Y:S05]  /*9a30*/  @!P0 BRA `(.L_x_185) ;  /* 0x00002f7000008947 */ /* 0x000fea0003800000 */
[----:B------:R-:W-:Y:S01]  /*9a40*/  MOV R119, R116 ;  /* 0x0000007400777202 */ /* 0x000fe20000000f00 */
[----:B------:R-:W-:Y:S01]  /*9a50*/  IMAD.MOV.U32 R232, RZ, RZ, R192 ;  /* 0x000000ffffe87224 */ /* 0x000fe200078e00c0 */
[----:B------:R-:W-:Y:S01]  /*9a60*/  MOV R3, R0 ;  /* 0x0000000000037202 */ /* 0x000fe20000000f00 */
[----:B------:R-:W-:Y:S01]  /*9a70*/  IMAD.MOV.U32 R230, RZ, RZ, c[0x0][0x1e4] ;  /* 0x00007900ffe67624 */ /* 0x000fe200078e00ff */
[----:B------:R-:W-:Y:S02]  /*9a80*/  MOV R231, c[0x0][0x1e0] ;  /* 0x0000780000e77a02 */ /* 0x000fe40000000f00 */
.L_x_186:
        /* <DEDUP_REMOVED lines=30> */
[----:B------:R-:W1:Y:S02]  /*9c70*/  LDSM.16.M88.4 R48, [R214+0xa900] ;  /* 0x00a90000d630783b */ /* 0x000e640000000200 */
[----:B------:R-:W-:Y:S05]  /*9c80*/  @!P2 IADD3.X R193, R165, UR12, RZ, P0, !PT ;  /* 0x0000000ca5c1ac10 */ /* 0x000fea00087fe4ff */
[C---:B------:R-:W-:Y:S01]  /*9c90*/  HMMA.16816.F32 R8, R120.reuse, R10, RZ ;  /* 0x0000000a7808723c */ /* 0x040fe200000018ff */
[----:B------:R-:W1:Y:S07]  /*9ca0*/  LDSM.16.M88.4 R124, [R213] ;  /* 0x00000000d57c783b */ /* 0x000e6e0000000200 */
[C---:B--2---:R-:W-:Y:S01]  /*9cb0*/  HMMA.16816.F32 R12, R120.reuse, R16, RZ ;  /* 0x00000010780c723c */ /* 0x044fe200000018ff */
[----:B------:R-:W2:Y:S07]  /*9cc0*/  LDSM.16.M88.4 R128, [R207] ;  /* 0x00000000cf80783b */ /* 0x000eae0000000200 */
[C---:B------:R-:W-:Y:S01]  /*9cd0*/  HMMA.16816.F32 R16, R120.reuse, R18, RZ ;  /* 0x000000127810723c */ /* 0x040fe200000018ff */
[----:B------:R-:W1:Y:S07]  /*9ce0*/  LDSM.16.M88.4 R132, [R206] ;  /* 0x00000000ce84783b */ /* 0x000e6e0000000200 */
[C---:B---3--:R-:W-:Y:S01]  /*9cf0*/  HMMA.16816.F32 R20, R120.reuse, R24, RZ ;  /* 0x000000187814723c */ /* 0x048fe200000018ff */
[----:B------:R-:W3:Y:S07]  /*9d00*/  LDSM.16.M88.4 R136, [R205] ;  /* 0x00000000cd88783b */ /* 0x000eee0000000200 */
[C---:B------:R-:W-:Y:S01]  /*9d10*/  HMMA.16816.F32 R24, R120.reuse, R26, RZ ;  /* 0x0000001a7818723c */ /* 0x040fe200000018ff */
[----:B------:R-:W2:Y:S07]  /*9d20*/  LDSM.16.M88.4 R144, [R204] ;  /* 0x00000000cc90783b */ /* 0x000eae0000000200 */
[C---:B----4-:R-:W-:Y:S01]  /*9d30*/  HMMA.16816.F32 R28, R120.reuse, R32, RZ ;  /* 0x00000020781c723c */ /* 0x050fe200000018ff */
[----:B------:R-:W4:Y:S07]  /*9d40*/  LDSM.16.M88.4 R148, [R203] ;  /* 0x00000000cb94783b */ /* 0x000f2e0000000200 */
[C---:B------:R-:W-:Y:S01]  /*9d50*/  HMMA.16816.F32 R32, R120.reuse, R34, RZ ;  /* 0x000000227820723c */ /* 0x040fe200000018ff */
[----:B------:R-:W-:Y:S01]  /*9d60*/  @!PT LDS RZ, [RZ] ;  /* 0x00000000fffff984 */ /* 0x000fe20000000800 */
[----:B------:R-:W-:Y:S01]  /*9d70*/  @!PT LDS RZ, [RZ] ;  /* 0x00000000fffff984 */ /* 0x000fe20000000800 */
[----:B------:R-:W-:Y:S01]  /*9d80*/  @!PT LDS RZ, [RZ] ;  /* 0x00000000fffff984 */ /* 0x000fe20000000800 */
[----:B------:R2:W-:Y:S07]  /*9d90*/  @!P2 LDGSTS.E.BYPASS.LTC128B.128 [R216+0x100], [R160.64], !P6 ;  /* 0x00100000a0d8afae */ /* 0x0005ee000f101d4a */
[C---:B-----5:R-:W-:Y:S01]  /*9da0*/  HMMA.16816.F32 R36, R120.reuse, R40, RZ ;  /* 0x000000287824723c */ /* 0x060fe200000018ff */
[----:B------:R5:W-:Y:S07]  /*9db0*/  @!P2 LDGSTS.E.BYPASS.LTC128B.128 [R216+0x3100], [R116.64], !P5 ;  /* 0x0310000074d8afae */ /* 0x000bee000e901d4a */
[C---:B------:R-:W-:Y:S01]  /*9dc0*/  HMMA.16816.F32 R40, R120.reuse, R42, RZ ;  /* 0x0000002a7828723c */ /* 0x040fe200000018ff */
[----:B------:R2:W-:Y:S07]  /*9dd0*/  @!P2 LDGSTS.E.BYPASS.LTC128B.128 [R216+0x1100], [R164.64], !P6 ;  /* 0x01100000a4d8afae */ /* 0x0005ee000f101d4a */
[C---:B-1----:R-:W-:Y:S01]  /*9de0*/  HMMA.16816.F32 R44, R120.reuse, R48, RZ ;  /* 0x00000030782c723c */ /* 0x042fe200000018ff */
[----:B------:R1:W-:Y:S07]  /*9df0*/  @!P2 LDGSTS.E.BYPASS.LTC128B.128 [R216+0x4100], [R164.64+0x80], !P5 ;  /* 0x04100080a4d8afae */ /* 0x0003ee000e901d4a */
[----:B------:R-:W-:Y:S01]  /*9e00*/  HMMA.16816.F32 R48, R120, R50, RZ ;  /* 0x000000327830723c */ /* 0x000fe200000018ff */
[----:B------:R1:W-:Y:S07]  /*9e10*/  @!P2 LDGSTS.E.BYPASS.LTC128B.128 [R216+0x2100], [R192.64], !P6 ;  /* 0x02100000c0d8afae */ /* 0x0003ee000f101d4a */
[C---:B------:R-:W-:Y:S01]  /*9e20*/  HMMA.16816.F32 R4, R140.reuse, R124, R4 ;  /* 0x0000007c8c04723c */ /* 0x040fe20000001804 */
[----:B------:R1:W-:Y:S04]  /*9e30*/  @!P2 LDGSTS.E.BYPASS.LTC128B.128 [R216+0x5100], [R192.64+0x80], !P5 ;  /* 0x05100080c0d8afae */ /* 0x0003e8000e901d4a */
[C---:B------:R-:W-:Y:S03]  /*9e40*/  ISETP.GT.AND P2, PT, R232.reuse, R215, PT ;  /* 0x000000d7e800720c */ /* 0x040fe60003f44270 */
[C---:B------:R-:W-:Y:S01]  /*9e50*/  HMMA.16816.F32 R8, R140.reuse, R126, R8 ;  /* 0x0000007e8c08723c */ /* 0x040fe20000001808 */
[----:B------:R-:W1:Y:S07]  /*9e60*/  LDSM.16.M88.4 R156, [R211+0x8100] ;  /* 0x00810000d39c783b */ /* 0x000e6e0000000200 */
[C---:B--2---:R-:W-:Y:S01]  /*9e70*/  HMMA.16816.F32 R12, R140.reuse, R128, R12 ;  /* 0x000000808c0c723c */ /* 0x044fe2000000180c */
[----:B------:R-:W0:Y:S07]  /*9e80*/  LDGDEPBAR ;  /* 0x00000000000079af */ /* 0x000e2e0000000000 */
[C---:B------:R-:W-:Y:S01]  /*9e90*/  HMMA.16816.F32 R16, R140.reuse, R130, R16 ;  /* 0x000000828c10723c */ /* 0x040fe20000001810 */
[----:B------:R-:W2:Y:S07]  /*9ea0*/  LDSM.16.M88.4 R124, [R211+0x8900] ;  /* 0x00890000d37c783b */ /* 0x000eae0000000200 */
[C---:B------:R-:W-:Y:S01]  /*9eb0*/  HMMA.16816.F32 R20, R140.reuse, R132, R20 ;  /* 0x000000848c14723c */ /* 0x040fe20000001814 */
[----:B------:R-:W2:Y:S07]  /*9ec0*/  LDSM.16.M88.4 R128, [R211+0x9100] ;  /* 0x00910000d380783b */ /* 0x000eae0000000200 */
[C---:B------:R-:W-:Y:S01]  /*9ed0*/  HMMA.16816.F32 R24, R140.reuse, R134, R24 ;  /* 0x000000868c18723c */ /* 0x040fe20000001818 */
[----:B------:R-:W2:Y:S07]  /*9ee0*/  LDSM.16.M88.4 R160, [R211+0x9900] ;  /* 0x00990000d3a0783b */ /* 0x000eae0000000200 */
[C---:B---3--:R-:W-:Y:S01]  /*9ef0*/  HMMA.16816.F32 R28, R140.reuse, R136, R28 ;  /* 0x000000888c1c723c */ /* 0x048fe2000000181c */
[----:B-1----:R-:W1:Y:S07]  /*9f00*/  LDSM.16.M88.4 R164, [R211+0xa100] ;  /* 0x00a10000d3a4783b */ /* 0x002e6e0000000200 */
[C---:B------:R-:W-:Y:S01]  /*9f10*/  HMMA.16816.F32 R32, R140.reuse, R138, R32 ;  /* 0x0000008a8c20723c */ /* 0x040fe20000001820 */
[----:B------:R-:W3:Y:S07]  /*9f20*/  LDSM.16.M88.4 R184, [R211+0xa900] ;  /* 0x00a90000d3b8783b */ /* 0x000eee0000000200 */
[C---:B------:R-:W-:Y:S01]  /*9f30*/  HMMA.16816.F32 R36, R140.reuse, R144, R36 ;  /* 0x000000908c24723c */ /* 0x040fe20000001824 */
[----:B------:R-:W1:Y:S07]  /*9f40*/  LDSM.16.M88.4 R132, [R202] ;  /* 0x00000000ca84783b */ /* 0x000e6e0000000200 */
[C---:B------:R-:W-:Y:S01]  /*9f50*/  HMMA.16816.F32 R40, R140.reuse, R146, R40 ;  /* 0x000000928c28723c */ /* 0x040fe20000001828 */
[----:B------:R-:W1:Y:S07]  /*9f60*/  LDSM.16.M88.4 R136, [R202+0x800] ;  /* 0x00080000ca88783b */ /* 0x000e6e0000000200 */
[C---:B----4-:R-:W-:Y:S01]  /*9f70*/  HMMA.16816.F32 R44, R140.reuse, R148, R44 ;  /* 0x000000948c2c723c */ /* 0x050fe2000000182c */
[----:B------:R-:W4:Y:S07]  /*9f80*/  LDSM.16.M88.4 R144, [R202+0x1000] ;  /* 0x00100000ca90783b */ /* 0x000f2e0000000200 */
[----:B------:R-:W-:Y:S01]  /*9f90*/  HMMA.16816.F32 R48, R140, R150, R48 ;  /* 0x000000968c30723c */ /* 0x000fe20000001830 */
[----:B------:R-:W1:Y:S07]  /*9fa0*/  LDSM.16.M88.4 R148, [R202+0x1800] ;  /* 0x00180000ca94783b */ /* 0x000e6e0000000200 */
[C---:B------:R-:W-:Y:S01]  /*9fb0*/  HMMA.16816.F32 R4, R152.reuse, R156, R4 ;  /* 0x0000009c9804723c */ /* 0x040fe20000001804 */
[----:B------:R-:W-:Y:S07]  /*9fc0*/  LDSM.16.M88.4 R192, [R211+0xd900] ;  /* 0x00d90000d3c0783b */ /* 0x000fee0000000200 */
[C---:B------:R-:W-:Y:S01]  /*9fd0*/  HMMA.16816.F32 R8, R152.reuse, R158, R8 ;  /* 0x0000009e9808723c */ /* 0x040fe20000001808 */
[----:B------:R-:W1:Y:S07]  /*9fe0*/  LDSM.16.M88.4 R156, [R202+0x2000] ;  /* 0x00200000ca9c783b */ /* 0x000e6e0000000200 */
[C---:B--2---:R-:W-:Y:S08]  /*9ff0*/  HMMA.16816.F32 R12, R152.reuse, R124, R12 ;  /* 0x0000007c980c723c */ /* 0x044ff0000000180c */
[C---:B------:R-:W-:Y:S01]  /*a000*/  HMMA.16816.F32 R16, R152.reuse, R126, R16 ;  /* 0x0000007e9810723c */ /* 0x040fe20000001810 */
        /* <DEDUP_REMOVED lines=10> */
[C---:B---3--:R-:W-:Y:S08]  /*a0b0*/  HMMA.16816.F32 R44, R152.reuse, R184, R44 ;  /* 0x000000b8982c723c */ /* 0x048ff0000000182c */
[----:B------:R-:W-:Y:S01]  /*a0c0*/  HMMA.16816.F32 R48, R152, R186, R48 ;  /* 0x000000ba9830723c */ /* 0x000fe20000001830 */
[----:B------:R-:W3:Y:S07]  /*a0d0*/  LDSM.16.M88.4 R184, [R214+0xc900] ;  /* 0x00c90000d6b8783b */ /* 0x000eee0000000200 */
[C---:B------:R-:W-:Y:S08]  /*a0e0*/  HMMA.16816.F32 R4, R168.reuse, R132, R4 ;  /* 0x00000084a804723c */ /* 0x040ff00000001804 */
[C---:B------:R-:W-:Y:S01]  /*a0f0*/  HMMA.16816.F32 R8, R168.reuse, R134, R8 ;  /* 0x00000086a808723c */ /* 0x040fe20000001808 */
[----:B------:R-:W1:Y:S07]  /*a100*/  LDSM.16.M88.4 R132, [R214+0xd100] ;  /* 0x00d10000d684783b */ /* 0x000e6e0000000200 */
[C---:B------:R-:W-:Y:S08]  /*a110*/  HMMA.16816.F32 R12, R168.reuse, R136, R12 ;  /* 0x00000088a80c723c */ /* 0x040ff0000000180c */
[C---:B------:R-:W-:Y:S01]  /*a120*/  HMMA.16816.F32 R16, R168.reuse, R138, R16 ;  /* 0x0000008aa810723c */ /* 0x040fe20000001810 */
[----:B------:R-:W1:Y:S07]  /*a130*/  LDSM.16.M88.4 R136, [R214+0xd900] ;  /* 0x00d90000d688783b */ /* 0x000e6e0000000200 */
[C---:B----4-:R-:W-:Y:S08]  /*a140*/  HMMA.16816.F32 R20, R168.reuse, R144, R20 ;  /* 0x00000090a814723c */ /* 0x050ff00000001814 */
[C---:B------:R-:W-:Y:S01]  /*a150*/  HMMA.16816.F32 R24, R168.reuse, R146, R24 ;  /* 0x00000092a818723c */ /* 0x040fe20000001818 */
[----:B------:R-:W4:Y:S07]  /*a160*/  LDSM.16.M88.4 R144, [R201] ;  /* 0x00000000c990783b */ /* 0x000f2e0000000200 */
[C---:B------:R-:W-:Y:S08]  /*a170*/  HMMA.16816.F32 R28, R168.reuse, R148, R28 ;  /* 0x00000094a81c723c */ /* 0x040ff0000000181c */
[C---:B------:R-:W-:Y:S01]  /*a180*/  HMMA.16816.F32 R32, R168.reuse, R150, R32 ;  /* 0x00000096a820723c */ /* 0x040fe20000001820 */
[----:B------:R-:W1:Y:S07]  /*a190*/  LDSM.16.M88.4 R148, [R200] ;  /* 0x00000000c894783b */ /* 0x000e6e0000000200 */
[C---:B------:R-:W-:Y:S08]  /*a1a0*/  HMMA.16816.F32 R36, R168.reuse, R156, R36 ;  /* 0x0000009ca824723c */ /* 0x040ff00000001824 */
[C---:B------:R-:W-:Y:S01]  /*a1b0*/  HMMA.16816.F32 R40, R168.reuse, R158, R40 ;  /* 0x0000009ea828723c */ /* 0x040fe20000001828 */
[----:B------:R-:W-:Y:S07]  /*a1c0*/  LDSM.16.M88.4 R156, [R197] ;  /* 0x00000000c59c783b */ /* 0x000fee0000000200 */
[C---:B--2---:R-:W-:Y:S08]  /*a1d0*/  HMMA.16816.F32 R44, R168.reuse, R124, R44 ;  /* 0x0000007ca82c723c */ /* 0x044ff0000000182c */
[----:B------:R-:W-:Y:S01]  /*a1e0*/  HMMA.16816.F32 R48, R168, R126, R48 ;  /* 0x0000007ea830723c */ /* 0x000fe20000001830 */
[----:B------:R-:W2:Y:S07]  /*a1f0*/  LDSM.16.M88.4 R124, [R199] ;  /* 0x00000000c77c783b */ /* 0x000eae0000000200 */
[C---:B------:R-:W-:Y:S08]  /*a200*/  HMMA.16816.F32 R4, R172.reuse, R128, R4 ;  /* 0x00000080ac04723c */ /* 0x040ff00000001804 */
[C---:B------:R-:W-:Y:S01]  /*a210*/  HMMA.16816.F32 R8, R172.reuse, R130, R8 ;  /* 0x00000082ac08723c */ /* 0x040fe20000001808 */
[----:B------:R-:W2:Y:S07]  /*a220*/  LDSM.16.M88.4 R128, [R198] ;  /* 0x00000000c680783b */ /* 0x000eae0000000200 */
[C---:B------:R-:W-:Y:S08]  /*a230*/  HMMA.16816.F32 R12, R172.reuse, R160, R12 ;  /* 0x000000a0ac0c723c */ /* 0x040ff0000000180c */
[C---:B------:R-:W-:Y:S01]  /*a240*/  HMMA.16816.F32 R16, R172.reuse, R162, R16 ;  /* 0x000000a2ac10723c */ /* 0x040fe20000001810 */
[----:B------:R-:W2:Y:S07]  /*a250*/  LDSM.16.M88.4 R160, [R196] ;  /* 0x00000000c4a0783b */ /* 0x000eae0000000200 */
[C---:B-1----:R-:W-:Y:S08]  /*a260*/  HMMA.16816.F32 R20, R172.reuse, R164, R20 ;  /* 0x000000a4ac14723c */ /* 0x042ff00000001814 */
[C---:B------:R-:W-:Y:S01]  /*a270*/  HMMA.16816.F32 R24, R172.reuse, R166, R24 ;  /* 0x000000a6ac18723c */ /* 0x040fe20000001818 */
[----:B------:R-:W1:Y:S07]  /*a280*/  LDSM.16.M88.4 R164, [R211+0xb100] ;  /* 0x00b10000d3a4783b */ /* 0x000e6e0000000200 */
[C---:B---3--:R-:W-:Y:S08]  /*a290*/  HMMA.16816.F32 R28, R172.reuse, R184, R28 ;  /* 0x000000b8ac1c723c */ /* 0x048ff0000000181c */
[C---:B------:R-:W-:Y:S01]  /*a2a0*/  HMMA.16816.F32 R32, R172.reuse, R186, R32 ;  /* 0x000000baac20723c */ /* 0x040fe20000001820 */
[----:B------:R-:W-:Y:S07]  /*a2b0*/  LDSM.16.M88.4 R184, [R211+0xd100] ;  /* 0x00d10000d3b8783b */ /* 0x000fee0000000200 */
[C---:B------:R-:W-:Y:S08]  /*a2c0*/  HMMA.16816.F32 R36, R172.reuse, R132, R36 ;  /* 0x00000084ac24723c */ /* 0x040ff00000001824 */
[C---:B------:R-:W-:Y:S01]  /*a2d0*/  HMMA.16816.F32 R40, R172.reuse, R134, R40 ;  /* 0x00000086ac28723c */ /* 0x040fe20000001828 */
[----:B------:R-:W3:Y:S07]  /*a2e0*/  LDSM.16.M88.4 R132, [R211+0xb900] ;  /* 0x00b90000d384783b */ /* 0x000eee0000000200 */
        /* <DEDUP_REMOVED lines=9> */
[C---:B--2---:R-:W-:Y:S08]  /*a380*/  HMMA.16816.F32 R20, R176.reuse, R124, R20 ;  /* 0x0000007cb014723c */ /* 0x044ff00000001814 */
[C---:B------:R-:W-:Y:S01]  /*a390*/  HMMA.16816.F32 R24, R176.reuse, R126, R24 ;  /* 0x0000007eb018723c */ /* 0x040fe20000001818 */
[----:B------:R-:W2:Y:S07]  /*a3a0*/  LDSM.16.M88.4 R124, [R202+0x3800] ;  /* 0x00380000ca7c783b */ /* 0x000eae0000000200 */
[C---:B------:R-:W-:Y:S08]  /*a3b0*/  HMMA.16816.F32 R28, R176.reuse, R128, R28 ;  /* 0x00000080b01c723c */ /* 0x040ff0000000181c */
[C---:B------:R-:W-:Y:S08]  /*a3c0*/  HMMA.16816.F32 R32, R176.reuse, R130, R32 ;  /* 0x00000082b020723c */ /* 0x040ff00000001820 */
[C---:B------:R-:W-:Y:S08]  /*a3d0*/  HMMA.16816.F32 R36, R176.reuse, R156, R36 ;  /* 0x0000009cb024723c */ /* 0x040ff00000001824 */
[C---:B------:R-:W-:Y:S08]  /*a3e0*/  HMMA.16816.F32 R40, R176.reuse, R158, R40 ;  /* 0x0000009eb028723c */ /* 0x040ff00000001828 */
[C---:B------:R-:W-:Y:S08]  /*a3f0*/  HMMA.16816.F32 R44, R176.reuse, R160, R44 ;  /* 0x000000a0b02c723c */ /* 0x040ff0000000182c */
[----:B------:R-:W-:Y:S08]  /*a400*/  HMMA.16816.F32 R48, R176, R162, R48 ;  /* 0x000000a2b030723c */ /* 0x000ff00000001830 */
[C---:B-1----:R-:W-:Y:S08]  /*a410*/  HMMA.16816.F32 R4, R180.reuse, R164, R4 ;  /* 0x000000a4b404723c */ /* 0x042ff00000001804 */
[C---:B------:R-:W-:Y:S08]  /*a420*/  HMMA.16816.F32 R8, R180.reuse, R166, R8 ;  /* 0x000000a6b408723c */ /* 0x040ff00000001808 */
[C---:B---3--:R-:W-:Y:S08]  /*a430*/  HMMA.16816.F32 R12, R180.reuse, R132, R12 ;  /* 0x00000084b40c723c */ /* 0x048ff0000000180c */
[C---:B------:R-:W-:Y:S08]  /*a440*/  HMMA.16816.F32 R16, R180.reuse, R134, R16 ;  /* 0x00000086b410723c */ /* 0x040ff00000001810 */
[C---:B------:R-:W-:Y:S08]  /*a450*/  HMMA.16816.F32 R20, R180.reuse, R136, R20 ;  /* 0x00000088b414723c */ /* 0x040ff00000001814 */
[C---:B------:R-:W-:Y:S08]  /*a460*/  HMMA.16816.F32 R24, R180.reuse, R138, R24 ;  /* 0x0000008ab418723c */ /* 0x040ff00000001818 */
[C---:B----4-:R-:W-:Y:S08]  /*a470*/  HMMA.16816.F32 R28, R180.reuse, R144, R28 ;  /* 0x00000090b41c723c */ /* 0x050ff0000000181c */
[C---:B------:R-:W-:Y:S08]  /*a480*/  HMMA.16816.F32 R32, R180.reuse, R146, R32 ;  /* 0x00000092b420723c */ /* 0x040ff00000001820 */
[C---:B------:R-:W-:Y:S08]  /*a490*/  HMMA.16816.F32 R36, R180.reuse, R184, R36 ;  /* 0x000000b8b424723c */ /* 0x040ff00000001824 */
[C---:B------:R-:W-:Y:S08]  /*a4a0*/  HMMA.16816.F32 R40, R180.reuse, R186, R40 ;  /* 0x000000bab428723c */ /* 0x040ff00000001828 */
[C---:B------:R-:W-:Y:S07]  /*a4b0*/  HMMA.16816.F32 R44, R180.reuse, R192, R44 ;  /* 0x000000c0b42c723c */ /* 0x040fee000000182c */
[----:B------:R-:W-:Y:S01]  /*a4c0*/  IADD3 R192, R232, -0x1, RZ ;  /* 0xffffffffe8c07810 */ /* 0x000fe20007ffe0ff */
[----:B------:R-:W-:Y:S08]  /*a4d0*/  HMMA.16816.F32 R48, R180, R194, R48 ;  /* 0x000000c2b430723c */ /* 0x000ff00000001830 */
[C---:B------:R-:W-:Y:S08]  /*a4e0*/  HMMA.16816.F32 R4, R188.reuse, R148, R4 ;  /* 0x00000094bc04723c */ /* 0x040ff00000001804 */
[C---:B------:R-:W-:Y:S08]  /*a4f0*/  HMMA.16816.F32 R8, R188.reuse, R150, R8 ;  /* 0x00000096bc08723c */ /* 0x040ff00000001808 */
[C---:B--2---:R-:W-:Y:S08]  /*a500*/  HMMA.16816.F32 R12, R188.reuse, R124, R12 ;  /* 0x0000007cbc0c723c */ /* 0x044ff0000000180c */
[----:B------:R-:W-:Y:S01]  /*a510*/  FMUL.FTZ R130, R4, c[0x0][0x320] ;  /* 0x0000c80004827a20 */ /* 0x000fe20000410000 */
[C---:B------:R-:W-:Y:S03]  /*a520*/  HMMA.16816.F32 R16, R188.reuse, R126, R16 ;  /* 0x0000007ebc10723c */ /* 0x040fe60000001810 */
[----:B------:R-:W-:Y:S02]  /*a530*/  FMUL.FTZ R131, R5, c[0x0][0x320] ;  /* 0x0000c80005837a20 */ /* 0x000fe40000410000 */
[----:B------:R-:W1:Y:S01]  /*a540*/  MUFU.TANH R130, R130 ;  /* 0x0000008200827308 */ /* 0x000e620000002400 */
[----:B------:R-:W-:Y:S02]  /*a550*/  FMUL.FTZ R128, R6, c[0x0][0x320] ;  /* 0x0000c80006807a20 */ /* 0x000fe40000410000 */
[----:B------:R-:W-:Y:S02]  /*a560*/  FMUL.FTZ R129, R7, c[0x0][0x320] ;  /* 0x0000c80007817a20 */ /* 0x000fe40000410000 */
[----:B------:R-:W2:Y:S02]  /*a570*/  LDSM.16.M88.4 R4, [R202+0x4000] ;  /* 0x00400000ca04783b */ /* 0x000ea40000000200 */
[----:B------:R-:W-:Y:S02]  /*a580*/  FMUL.FTZ R9, R9, c[0x0][0x320] ;  /* 0x0000c80009097a20 */ /* 0x000fe40000410000 */
[----:B------:R-:W-:Y:S01]  /*a590*/  FMUL.FTZ R10, R10, c[0x0][0x320] ;  /* 0x0000c8000a0a7a20 */ /* 0x000fe20000410000 */
[----:B------:R-:W3:Y:S01]  /*a5a0*/  MUFU.TANH R131, R131 ;  /* 0x0000008300837308 */ /* 0x000ee20000002400 */
[----:B------:R-:W-:Y:S02]  /*a5b0*/  FMUL.FTZ R11, R11, c[0x0][0x320] ;  /* 0x0000c8000b0b7a20 */ /* 0x000fe40000410000 */
[----:B------:R-:W-:Y:S02]  /*a5c0*/  FMUL.FTZ R134, R8, c[0x0][0x320] ;  /* 0x0000c80008867a20 */ /* 0x000fe40000410000 */
[----:B------:R-:W-:Y:S02]  /*a5d0*/  FMUL.FTZ R135, R12, c[0x0][0x320] ;  /* 0x0000c8000c877a20 */ /* 0x000fe40000410000 */
[----:B------:R-:W-:Y:S02]  /*a5e0*/  FMUL.FTZ R14, R14, c[0x0][0x320] ;  /* 0x0000c8000e0e7a20 */ /* 0x000fe40000410000 */
[----:B------:R-:W-:Y:S01]  /*a5f0*/  FMUL.FTZ R15, R15, c[0x0][0x320] ;  /* 0x0000c8000f0f7a20 */ /* 0x000fe20000410000 */
[----:B------:R-:W-:Y:S01]  /*a600*/  MUFU.TANH R124, R9 ;  /* 0x00000009007c7308 */ /* 0x000fe20000002400 */
[----:B------:R-:W-:Y:S02]  /*a610*/  FMUL.FTZ R137, R16, c[0x0][0x320] ;  /* 0x0000c80010897a20 */ /* 0x000fe40000410000 */
[----:B------:R-:W-:Y:S01]  /*a620*/  FMUL.FTZ R13, R13, c[0x0][0x320] ;  /* 0x0000c8000d0d7a20 */ /* 0x000fe20000410000 */
[----:B-1----:R-:W-:Y:S01]  /*a630*/  FMNMX.FTZ R0, R130, R3, !PT ;  /* 0x0000000382007209 */ /* 0x002fe20007810000 */
[----:B------:R-:W-:Y:S02]  /*a640*/  FMUL.FTZ R17, R17, c[0x0][0x320] ;  /* 0x0000c80011117a20 */ /* 0x000fe40000410000 */
[----:B------:R-:W-:Y:S02]  /*a650*/  FMUL.FTZ R18, R18, c[0x0][0x320] ;  /* 0x0000c80012127a20 */ /* 0x000fe40000410000 */
[----:B------:R-:W-:Y:S01]  /*a660*/  FMUL.FTZ R19, R19, c[0x0][0x320] ;  /* 0x0000c80013137a20 */ /* 0x000fe20000410000 */
[----:B------:R-:W-:Y:S10]  /*a670*/  MUFU.TANH R138, R17 ;  /* 0x00000011008a7308 */ /* 0x000ff40000002400 */
[----:B------:R-:W-:Y:S01]  /*a680*/  MUFU.TANH R166, R10 ;  /* 0x0000000a00a67308 */ /* 0x000fe20000002400 */
[C---:B--2---:R-:W-:Y:S09]  /*a690*/  HMMA.16816.F32 R20, R188.reuse, R4, R20 ;  /* 0x00000004bc14723c */ /* 0x044ff20000001814 */
[----:B------:R1:W-:Y:S01]  /*a6a0*/  MUFU.TANH R158, R11 ;  /* 0x0000000b009e7308 */ /* 0x0003e20000002400 */
[C---:B------:R-:W-:Y:S01]  /*a6b0*/  HMMA.16816.F32 R24, R188.reuse, R6, R24 ;  /* 0x00000006bc18723c */ /* 0x040fe20000001818 */
[----:B------:R-:W-:Y:S08]  /*a6c0*/  LDSM.16.M88.4 R4, [R202+0x5000] ;  /* 0x00500000ca04783b */ /* 0x000ff00000000200 */
[----:B------:R-:W2:Y:S05]  /*a6d0*/  MUFU.TANH R128, R128 ;  /* 0x0000008000807308 */ /* 0x000eaa0000002400 */
[----:B------:R-:W-:Y:S05]  /*a6e0*/  FMUL.FTZ R187, R20, c[0x0][0x320] ;  /* 0x0000c80014bb7a20 */ /* 0x000fea0000410000 */
[----:B------:R-:W-:Y:S01]  /*a6f0*/  MUFU.TANH R129, R129 ;  /* 0x0000008100817308 */ /* 0x000fe20000002400 */
[----:B------:R-:W-:Y:S02]  /*a700*/  FMUL.FTZ R21, R21, c[0x0][0x320] ;  /* 0x0000c80015157a20 */ /* 0x000fe40000410000 */
[----:B------:R-:W-:Y:S01]  /*a710*/  FMUL.FTZ R22, R22, c[0x0][0x320] ;  /* 0x0000c80016167a20 */ /* 0x000fe20000410000 */
[----:B-1----:R-:W1:Y:S01]  /*a720*/  LDSM.16.M88.4 R8, [R202+0x4800] ;  /* 0x00480000ca08783b */ /* 0x002e620000000200 */
[----:B------:R-:W-:Y:S02]  /*a730*/  FMUL.FTZ R23, R23, c[0x0][0x320] ;  /* 0x0000c80017177a20 */ /* 0x000fe40000410000 */
[----:B------:R-:W-:Y:S02]  /*a740*/  FMUL.FTZ R193, R24, c[0x0][0x320] ;  /* 0x0000c80018c17a20 */ /* 0x000fe40000410000 */
[----:B------:R-:W-:Y:S01]  /*a750*/  FMUL.FTZ R25, R25, c[0x0][0x320] ;  /* 0x0000c80019197a20 */ /* 0x000fe20000410000 */
[----:B------:R-:W4:Y:S01]  /*a760*/  MUFU.TANH R134, R134 ;  /* 0x0000008600867308 */ /* 0x000f220000002400 */
[----:B------:R-:W-:Y:S02]  /*a770*/  FMUL.FTZ R26, R26, c[0x0][0x320] ;  /* 0x0000c8001a1a7a20 */ /* 0x000fe40000410000 */
[----:B------:R-:W-:Y:S07]  /*a780*/  FMUL.FTZ R27, R27, c[0x0][0x320] ;  /* 0x0000c8001b1b7a20 */ /* 0x000fee0000410000 */
[----:B------:R-:W1:Y:S10]  /*a790*/  MUFU.TANH R135, R135 ;  /* 0x0000008700877308 */ /* 0x000e740000002400 */
[----:B------:R-:W2:Y:S10]  /*a7a0*/  MUFU.TANH R136, R13 ;  /* 0x0000000d00887308 */ /* 0x000eb40000002400 */
[----:B------:R-:W2:Y:S01]  /*a7b0*/  MUFU.TANH R146, R14 ;  /* 0x0000000e00927308 */ /* 0x000ea20000002400 */
[C---:B-1----:R-:W-:Y:S09]  /*a7c0*/  HMMA.16816.F32 R28, R188.reuse, R8, R28 ;  /* 0x00000008bc1c723c */ /* 0x042ff2000000181c */
[----:B------:R-:W-:Y:S01]  /*a7d0*/  MUFU.TANH R147, R15 ;  /* 0x0000000f00937308 */ /* 0x000fe20000002400 */
[C---:B------:R-:W-:Y:S01]  /*a7e0*/  HMMA.16816.F32 R32, R188.reuse, R10, R32 ;  /* 0x0000000abc20723c */ /* 0x040fe20000001820 */
[----:B------:R-:W1:Y:S01]  /*a7f0*/  LDSM.16.M88.4 R8, [R202+0x5800] ;  /* 0x00580000ca08783b */ /* 0x000e620000000200 */
[----:B------:R-:W-:Y:S07]  /*a800*/  DEPBAR.LE SB0, 0x0 ;  /* 0x000080000000791a */ /* 0x000fee0000000000 */
[----:B------:R-:W1:Y:S01]  /*a810*/  MUFU.TANH R137, R137 ;  /* 0x0000008900897308 */ /* 0x000e620000002400 */
[C---:B------:R-:W-:Y:S01]  /*a820*/  HMMA.16816.F32 R36, R188.reuse, R4, R36 ;  /* 0x00000004bc24723c */ /* 0x040fe20000001824 */
[----:B------:R-:W-:Y:S04]  /*a830*/  BAR.SYNC.DEFER_BLOCKING 0x0 ;  /* 0x0000000000007b1d */ /* 0x000fe80000010000 */
[----:B------:R-:W-:Y:S03]  /*a840*/  FMUL.FTZ R251, R28, c[0x0][0x320] ;  /* 0x0000c8001cfb7a20 */ /* 0x000fe60000410000 */
[C---:B------:R-:W-:Y:S01]  /*a850*/  HMMA.16816.F32 R40, R188.reuse, R6, R40 ;  /* 0x00000006bc28723c */ /* 0x040fe20000001828 */
[----:B------:R-:W5:Y:S03]  /*a860*/  MUFU.TANH R149, R18 ;  /* 0x0000001200957308 */ /* 0x000f660000002400 */
[----:B------:R-:W-:Y:S02]  /*a870*/  FMUL.FTZ R29, R29, c[0x0][0x320] ;  /* 0x0000c8001d1d7a20 */ /* 0x000fe40000410000 */
[----:B------:R-:W-:Y:S01]  /*a880*/  FMUL.FTZ R30, R30, c[0x0][0x320] ;  /* 0x0000c8001e1e7a20 */ /* 0x000fe20000410000 */
[----:B---3--:R-:W-:Y:S01]  /*a890*/  FMNMX.FTZ R7, R131, R0, !PT ;  /* 0x0000000083077209 */ /* 0x008fe20007810000 */
[----:B------:R-:W-:Y:S01]  /*a8a0*/  FMUL.FTZ R31, R31, c[0x0][0x320] ;  /* 0x0000c8001f1f7a20 */ /* 0x000fe20000410000 */
[----:B--2---:R-:W-:Y:S02]  /*a8b0*/  FMNMX.FTZ R0, R128, R119, !PT ;  /* 0x0000007780007209 */ /* 0x004fe40007810000 */
[----:B------:R-:W-:Y:S01]  /*a8c0*/  MUFU.TANH R150, R19 ;  /* 0x0000001300967308 */ /* 0x000fe20000002400 */
[----:B------:R-:W-:Y:S01]  /*a8d0*/  FMUL.FTZ R32, R32, c[0x0][0x320] ;  /* 0x0000c80020207a20 */ /* 0x000fe20000410000 */
[----:B----4-:R-:W-:Y:S01]  /*a8e0*/  FMNMX.FTZ R7, R134, R7, !PT ;  /* 0x0000000786077209 */ /* 0x010fe20007810000 */
[----:B------:R-:W-:Y:S01]  /*a8f0*/  FMUL.FTZ R33, R33, c[0x0][0x320] ;  /* 0x0000c80021217a20 */ /* 0x000fe20000410000 */
[----:B------:R-:W-:Y:S01]  /*a900*/  FMNMX.FTZ R5, R129, R0, !PT ;  /* 0x0000000081057209 */ /* 0x000fe20007810000 */
[----:B------:R-:W-:Y:S01]  /*a910*/  FMUL.FTZ R36, R36, c[0x0][0x320] ;  /* 0x0000c80024247a20 */ /* 0x000fe20000410000 */
[----:B------:R-:W-:Y:S01]  /*a920*/  FMNMX.FTZ R0, R124, R7, !PT ;  /* 0x000000077c007209 */ /* 0x000fe20007810000 */
[----:B------:R-:W-:Y:S01]  /*a930*/  FMUL.FTZ R37, R37, c[0x0][0x320] ;  /* 0x0000c80025257a20 */ /* 0x000fe20000410000 */
[----:B------:R-:W-:Y:S01]  /*a940*/  FMNMX.FTZ R5, R166, R5, !PT ;  /* 0x00000005a6057209 */ /* 0x000fe20007810000 */
[----:B------:R-:W-:Y:S01]  /*a950*/  FMUL.FTZ R38, R38, c[0x0][0x320] ;  /* 0x0000c80026267a20 */ /* 0x000fe20000410000 */
[----:B------:R-:W2:Y:S01]  /*a960*/  MUFU.TANH R187, R187 ;  /* 0x000000bb00bb7308 */ /* 0x000ea20000002400 */
[----:B------:R-:W-:Y:S01]  /*a970*/  FMUL.FTZ R39, R39, c[0x0][0x320] ;  /* 0x0000c80027277a20 */ /* 0x000fe20000410000 */
[----:B------:R-:W-:Y:S01]  /*a980*/  FMNMX.FTZ R7, R135, R0, !PT ;  /* 0x0000000087077209 */ /* 0x000fe20007810000 */
[C---:B-1----:R-:W-:Y:S03]  /*a990*/  HMMA.16816.F32 R44, R188.reuse, R8, R44 ;  /* 0x00000008bc2c723c */ /* 0x042fe6000000182c */
[----:B------:R-:W-:Y:S01]  /*a9a0*/  FMUL.FTZ R34, R34, c[0x0][0x320] ;  /* 0x0000c80022227a20 */ /* 0x000fe20000410000 */
[----:B------:R-:W-:Y:S01]  /*a9b0*/  FMNMX.FTZ R5, R158, R5, !PT ;  /* 0x000000059e057209 */ /* 0x000fe20007810000 */
[----:B------:R-:W-:Y:S01]  /*a9c0*/  FMUL.FTZ R35, R35, c[0x0][0x320] ;  /* 0x0000c80023237a20 */ /* 0x000fe20000410000 */
[----:B------:R-:W-:Y:S01]  /*a9d0*/  FMNMX.FTZ R0, R136, R7, !PT ;  /* 0x0000000788007209 */ /* 0x000fe20007810000 */
[----:B------:R-:W1:Y:S01]  /*a9e0*/  MUFU.TANH R156, R21 ;  /* 0x00000015009c7308 */ /* 0x000e620000002400 */
[----:B------:R-:W-:Y:S04]  /*a9f0*/  HMMA.16816.F32 R48, R188, R10, R48 ;  /* 0x0000000abc30723c */ /* 0x000fe80000001830 */
[----:B------:R-:W-:Y:S01]  /*aa00*/  FMUL.FTZ R40, R40, c[0x0][0x320] ;  /* 0x0000c80028287a20 */ /* 0x000fe20000410000 */
[----:B------:R-:W-:Y:S01]  /*aa10*/  FMNMX.FTZ R2, R146, R5, !PT ;  /* 0x0000000592027209 */ /* 0x000fe20007810000 */
[----:B------:R-:W-:Y:S01]  /*aa20*/  FMUL.FTZ R41, R41, c[0x0][0x320] ;  /* 0x0000c80029297a20 */ /* 0x000fe20000410000 */
[----:B------:R-:W-:Y:S01]  /*aa30*/  FMNMX.FTZ R5, R137, R0, !PT ;  /* 0x0000000089057209 */ /* 0x000fe20007810000 */
[----:B------:R-:W-:Y:S01]  /*aa40*/  FMUL.FTZ R42, R42, c[0x0][0x320] ;  /* 0x0000c8002a2a7a20 */ /* 0x000fe20000410000 */
[----:B------:R-:W3:Y:S03]  /*aa50*/  MUFU.TANH R195, R22 ;  /* 0x0000001600c37308 */ /* 0x000ee60000002400 */
[----:B------:R-:W-:Y:S01]  /*aa60*/  FMUL.FTZ R43, R43, c[0x0][0x320] ;  /* 0x0000c8002b2b7a20 */ /* 0x000fe20000410000 */
[----:B------:R-:W-:Y:S02]  /*aa70*/  FMNMX.FTZ R2, R147, R2, !PT ;  /* 0x0000000293027209 */ /* 0x000fe40007810000 */
[----:B------:R-:W-:Y:S01]  /*aa80*/  FMNMX.FTZ R0, R138, R5, !PT ;  /* 0x000000058a007209 */ /* 0x000fe20007810000 */
[----:B------:R-:W-:Y:S01]  /*aa90*/  FMUL.FTZ R44, R44, c[0x0][0x320] ;  /* 0x0000c8002c2c7a20 */ /* 0x000fe20000410000 */
[----:B-----5:R-:W-:Y:S01]  /*aaa0*/  FMNMX.FTZ R5, R149, R2, !PT ;  /* 0x0000000295057209 */ /* 0x020fe20007810000 */
[----:B------:R-:W-:Y:S01]  /*aab0*/  FMUL.FTZ R45, R45, c[0x0][0x320] ;  /* 0x0000c8002d2d7a20 */ /* 0x000fe20000410000 */
[----:B------:R-:W4:Y:S01]  /*aac0*/  MUFU.TANH R160, R23 ;  /* 0x0000001700a07308 */ /* 0x000f220000002400 */
[----:B------:R-:W-:Y:S01]  /*aad0*/  FMUL.FTZ R46, R46, c[0x0][0x320] ;  /* 0x0000c8002e2e7a20 */ /* 0x000fe20000410000 */
[----:B--2---:R-:W-:Y:S01]  /*aae0*/  FMNMX.FTZ R7, R187, R0, !PT ;  /* 0x00000000bb077209 */ /* 0x004fe20007810000 */
[----:B------:R-:W-:Y:S01]  /*aaf0*/  FMUL.FTZ R47, R47, c[0x0][0x320] ;  /* 0x0000c8002f2f7a20 */ /* 0x000fe20000410000 */
[----:B------:R-:W-:Y:S01]  /*ab00*/  FMNMX.FTZ R0, R150, R5, !PT ;  /* 0x0000000596007209 */ /* 0x000fe20007810000 */
[----:B------:R-:W-:Y:S01]  /*ab10*/  FMUL.FTZ R48, R48, c[0x0][0x320] ;  /* 0x0000c80030307a20 */ /* 0x000fe20000410000 */
[----:B-1----:R-:W-:Y:S01]  /*ab20*/  FMNMX.FTZ R2, R156, R7, !PT ;  /* 0x000000079c027209 */ /* 0x002fe20007810000 */
[----:B------:R-:W-:Y:S02]  /*ab30*/  FMUL.FTZ R49, R49, c[0x0][0x320] ;  /* 0x0000c80031317a20 */ /* 0x000fe40000410000 */
[----:B------:R-:W-:Y:S01]  /*ab40*/  FMUL.FTZ R50, R50, c[0x0][0x320] ;  /* 0x0000c80032327a20 */ /* 0x000fe20000410000 */
[----:B------:R-:W1:Y:S01]  /*ab50*/  MUFU.TANH R193, R193 ;  /* 0x000000c100c17308 */ /* 0x000e620000002400 */
[----:B---3--:R-:W-:Y:S09]  /*ab60*/  FMNMX.FTZ R5, R195, R0, !PT ;  /* 0x00000000c3057209 */ /* 0x008ff20007810000 */
[----:B------:R-:W2:Y:S01]  /*ab70*/  MUFU.TANH R164, R25 ;  /* 0x0000001900a47308 */ /* 0x000ea20000002400 */
[----:B----4-:R-:W-:Y:S09]  /*ab80*/  FMNMX.FTZ R5, R160, R5, !PT ;  /* 0x00000005a0057209 */ /* 0x010ff20007810000 */
[----:B------:R-:W3:Y:S01]  /*ab90*/  MUFU.TANH R162, R26 ;  /* 0x0000001a00a27308 */ /* 0x000ee20000002400 */
[----:B-1----:R-:W-:Y:S09]  /*aba0*/  FMNMX.FTZ R7, R193, R2, !PT ;  /* 0x00000002c1077209 */ /* 0x002ff20007810000 */
[----:B------:R-:W1:Y:S01]  /*abb0*/  MUFU.TANH R235, R27 ;  /* 0x0000001b00eb7308 */ /* 0x000e620000002400 */
[----:B--2---:R-:W-:Y:S09]  /*abc0*/  FMNMX.FTZ R0, R164, R7, !PT ;  /* 0x00000007a4007209 */ /* 0x004ff20007810000 */
[----:B------:R-:W2:Y:S01]  /*abd0*/  MUFU.TANH R251, R251 ;  /* 0x000000fb00fb7308 */ /* 0x000ea20000002400 */
[----:B---3--:R-:W-:Y:S09]  /*abe0*/  FMNMX.FTZ R2, R162, R5, !PT ;  /* 0x00000005a2027209 */ /* 0x008ff20007810000 */
        /* <DEDUP_REMOVED lines=11> */
[----:B---3--:R-:W-:Y:S01]  /*aca0*/  FMNMX.FTZ R4, R249, R0, !PT ;  /* 0x00000000f9047209 */ /* 0x008fe20007810000 */
[----:B------:R-:W-:Y:S08]  /*acb0*/  FMUL.FTZ R0, R51, c[0x0][0x320] ;  /* 0x0000c80033007a20 */ /* 0x000ff00000410000 */
        /* <DEDUP_REMOVED lines=32> */
[----:B------:R3:W1:Y:S01]  /*aec0*/  MUFU.TANH R117, R0 ;  /* 0x0000000000757308 */ /* 0x0006620000002400 */
[----:B--2---:R-:W-:Y:S02]  /*aed0*/  FMNMX.FTZ R6, R126, R13, !PT ;  /* 0x0000000d7e067209 */ /* 0x004fe40007810000 */
[----:B---3--:R-:W-:Y:S03]  /*aee0*/  FMNMX.FTZ R0, R118, R9, !PT ;  /* 0x0000000976007209 */ /* 0x008fe60007810000 */
[----:B------:R-:W2:Y:S01]  /*aef0*/  SHFL.BFLY PT, R9, R6, 0x2, 0x1f ;  /* 0x0c401f0006097f89 */ /* 0x000ea200000e0000 */
[----:B-1----:R-:W-:Y:S07]  /*af00*/  FMNMX.FTZ R7, R117, R0, !PT ;  /* 0x0000000075077209 */ /* 0x002fee0007810000 */
[----:B------:R-:W1:Y:S01]  /*af10*/  SHFL.BFLY PT, R0, R7, 0x2, 0x1f ;  /* 0x0c401f0007007f89 */ /* 0x000e6200000e0000 */
[----:B--2---:R-:W-:Y:S01]  /*af20*/  FMNMX.FTZ R11, R6, R9, !PT ;  /* 0x00000009060b7209 */ /* 0x004fe20007810000 */
[----:B------:R-:W-:Y:S06]  /*af30*/  @P2 IMAD.WIDE.U32 R8, R192, c[0x0][0x1e0], RZ ;  /* 0x00007800c0082a25 */ /* 0x000fec00078e00ff */
[----:B------:R-:W2:Y:S01]  /*af40*/  SHFL.BFLY PT, R2, R11, 0x1, 0x1f ;  /* 0x0c201f000b027f89 */ /* 0x000ea200000e0000 */
[----:B-1----:R-:W-:Y:S02]  /*af50*/  FMNMX.FTZ R5, R7, R0, !PT ;  /* 0x0000000007057209 */ /* 0x002fe40007810000 */
[----:B------:R-:W-:Y:S05]  /*af60*/  @P2 MOV R7, R221 ;  /* 0x000000dd00072202 */ /* 0x000fea0000000f00 */
[----:B------:R-:W1:Y:S01]  /*af70*/  SHFL.BFLY PT, R4, R5, 0x1, 0x1f ;  /* 0x0c201f0005047f89 */ /* 0x000e6200000e0000 */
[----:B--2---:R-:W-:Y:S05]  /*af80*/  FMNMX.FTZ R0, R11, R2, !PT ;  /* 0x000000020b007209 */ /* 0x004fea0007810000 */
[C---:B------:R-:W-:Y:S02]  /*af90*/  FADD.FTZ R2, -R0.reuse, R3 ;  /* 0x0000000300027221 */ /* 0x040fe40000010100 */
[----:B------:R-:W-:Y:S01]  /*afa0*/  FMUL.FTZ R148, R0, c[0x0][0x2d0] ;  /* 0x0000b40000947a20 */ /* 0x000fe20000410000 */
[----:B-1----:R-:W-:Y:S01]  /*afb0*/  FMNMX.FTZ R116, R5, R4, !PT ;  /* 0x0000000405747209 */ /* 0x002fe20007810000 */
[----:B------:R-:W-:Y:S01]  /*afc0*/  FMUL.FTZ R3, R2, c[0x0][0x2d0] ;  /* 0x0000b40002037a20 */ /* 0x000fe20000410000 */
[----:B------:R-:W-:Y:S01]  /*afd0*/  @P2 SHF.R.S32.HI R4, RZ, 0x1f, R192 ;  /* 0x0000001fff042819 */ /* 0x000fe200000114c0 */
[----:B------:R-:W-:Y:S01]  /*afe0*/  FFMA.FTZ R133, R130, c[0x0][0x2d0], -R148 ;  /* 0x0000b40082857a23 */ /* 0x000fe20000010894 */
[----:B------:R-:W-:Y:S01]  /*aff0*/  @P2 SHF.L.U32 R5, R231, 0x6, RZ ;  /* 0x00000006e7052819 */ /* 0x000fe200000006ff */
[----:B------:R-:W-:Y:S02]  /*b000*/  FADD.FTZ R2, -R116, R119 ;  /* 0x0000007774027221 */ /* 0x000fe40000010100 */
[----:B------:R-:W-:Y:S01]  /*b010*/  @P2 IMAD R4, R4, c[0x0][0x1e0], RZ ;  /* 0x0000780004042a24 */ /* 0x000fe200078e02ff */
[----:B------:R-:W1:Y:S01]  /*b020*/  MUFU.EX2 R3, R3 ;  /* 0x0000000300037308 */ /* 0x000e620000000800 */
[----:B------:R-:W-:Y:S02]  /*b030*/  FMUL.FTZ R6, R2, c[0x0][0x2d0] ;  /* 0x0000b40002067a20 */ /* 0x000fe40000410000 */
[----:B------:R-:W-:Y:S02]  /*b040*/  @P2 IMAD R4, R192, c[0x0][0x1e4], R4 ;  /* 0x00007900c0042a24 */ /* 0x000fe400078e0204 */
[--C-:B------:R-:W-:Y:S02]  /*b050*/  FFMA.FTZ R130, R124, c[0x0][0x2d0], -R148.reuse ;  /* 0x0000b4007c827a23 */ /* 0x100fe40000010894 */
[----:B------:R-:W-:Y:S01]  /*b060*/  FMUL.FTZ R124, R116, c[0x0][0x2d0] ;  /* 0x0000b400747c7a20 */ /* 0x000fe20000410000 */
[----:B------:R-:W-:Y:S01]  /*b070*/  @P2 IADD3 R4, R9, R4, RZ ;  /* 0x0000000409042210 */ /* 0x000fe20007ffe0ff */
[--C-:B------:R-:W-:Y:S01]  /*b080*/  FFMA.FTZ R132, R131, c[0x0][0x2d0], -R148.reuse ;  /* 0x0000b40083847a23 */ /* 0x100fe20000010894 */
[----:B------:R2:W3:Y:S01]  /*b090*/  MUFU.EX2 R2, R6 ;  /* 0x0000000600027308 */ /* 0x0004e20000000800 */
[----:B------:R-:W-:Y:S02]  /*b0a0*/  FFMA.FTZ R131, R134, c[0x0][0x2d0], -R148 ;  /* 0x0000b40086837a23 */ /* 0x000fe40000010894 */
[----:B------:R-:W-:Y:S02]  /*b0b0*/  @P2 IMAD R4, R4, 0x60, RZ ;  /* 0x0000006004042824 */ /* 0x000fe400078e02ff */
[--C-:B------:R-:W-:Y:S02]  /*b0c0*/  FFMA.FTZ R134, R128, c[0x0][0x2d0], -R124.reuse ;  /* 0x0000b40080867a23 */ /* 0x100fe4000001087c */
[--C-:B------:R-:W-:Y:S02]  /*b0d0*/  FFMA.FTZ R129, R129, c[0x0][0x2d0], -R124.reuse ;  /* 0x0000b40081817a23 */ /* 0x100fe4000001087c */
[--C-:B------:R-:W-:Y:S01]  /*b0e0*/  FFMA.FTZ R128, R166, c[0x0][0x2d0], -R124.reuse ;  /* 0x0000b400a6807a23 */ /* 0x100fe2000001087c */
[----:B------:R-:W-:Y:S01]  /*b0f0*/  MUFU.EX2 R133, R133 ;  /* 0x0000008500857308 */ /* 0x000fe20000000800 */
[----:B------:R-:W-:Y:S02]  /*b100*/  FFMA.FTZ R119, R158, c[0x0][0x2d0], -R124 ;  /* 0x0000b4009e777a23 */ /* 0x000fe4000001087c */
[----:B------:R-:W-:Y:S02]  /*b110*/  FFMA.FTZ R185, R185, c[0x0][0x2d0], -R148 ;  /* 0x0000b400b9b97a23 */ /* 0x000fe40000010894 */
[C---:B-1----:R-:W-:Y:S02]  /*b120*/  FMUL.FTZ R24, R3.reuse, R92 ;  /* 0x0000005c03187220 */ /* 0x042fe40000410000 */
[C---:B------:R-:W-:Y:S02]  /*b130*/  FMUL.FTZ R25, R3.reuse, R93 ;  /* 0x0000005d03197220 */ /* 0x040fe40000410000 */
[C---:B------:R-:W-:Y:S01]  /*b140*/  FMUL.FTZ R32, R3.reuse, R84 ;  /* 0x0000005403207220 */ /* 0x040fe20000410000 */
[----:B------:R-:W1:Y:S01]  /*b150*/  MUFU.EX2 R132, R132 ;  /* 0x0000008400847308 */ /* 0x000e620000000800 */
[C---:B------:R-:W-:Y:S02]  /*b160*/  FMUL.FTZ R33, R3.reuse, R85 ;  /* 0x0000005503217220 */ /* 0x040fe40000410000 */
[----:B------:R-:W-:Y:S01]  /*b170*/  FMUL.FTZ R40, R3, R76 ;  /* 0x0000004c03287220 */ /* 0x000fe20000410000 */
[----:B--2---:R-:W-:Y:S01]  /*b180*/  @P2 MOV R6, R218 ;  /* 0x000000da00062202 */ /* 0x004fe20000000f00 */
[C---:B---3--:R-:W-:Y:S02]  /*b190*/  FMUL.FTZ R18, R2.reuse, R102 ;  /* 0x0000006602127220 */ /* 0x048fe40000410000 */
[----:B------:R-:W-:Y:S02]  /*b1a0*/  FMUL.FTZ R19, R2, R103 ;  /* 0x0000006702137220 */ /* 0x000fe40000410000 */
[----:B------:R-:W-:Y:S01]  /*b1b0*/  @P2 IMAD.WIDE.U32 R6, R8, 0x60, R6 ;  /* 0x0000006008062825 */ /* 0x000fe200078e0006 */
[----:B------:R-:W-:Y:S03]  /*b1c0*/  MUFU.EX2 R131, R131 ;  /* 0x0000008300837308 */ /* 0x000fe60000000800 */
[C---:B------:R-:W-:Y:S01]  /*b1d0*/  FMUL.FTZ R26, R2.reuse, R94 ;  /* 0x0000005e021a7220 */ /* 0x040fe20000410000 */
[----:B------:R-:W-:Y:S01]  /*b1e0*/  @P2 IADD3 R4, R7, R4, RZ ;  /* 0x0000000407042210 */ /* 0x000fe20007ffe0ff */
[----:B------:R-:W-:Y:S01]  /*b1f0*/  FMUL.FTZ R27, R2, R95 ;  /* 0x0000005f021b7220 */ /* 0x000fe20000410000 */
[----:B------:R-:W-:Y:S01]  /*b200*/  @P2 SHF.L.U32 R8, R6, 0x1, RZ ;  /* 0x0000000106082819 */ /* 0x000fe200000006ff */
[----:B------:R-:W-:Y:S01]  /*b210*/  FMUL.FTZ R34, R2, R86 ;  /* 0x0000005602227220 */ /* 0x000fe20000410000 */
[----:B------:R-:W-:Y:S01]  /*b220*/  @P2 SHF.L.U64.HI R6, R6, 0x1, R4 ;  /* 0x0000000106062819 */ /* 0x000fe20000010204 */
[----:B------:R-:W-:Y:S01]  /*b230*/  FMUL.FTZ R35, R2, R87 ;  /* 0x0000005702237220 */ /* 0x000fe20000410000 */
[C---:B------:R-:W-:Y:S01]  /*b240*/  @P2 IADD3 R10, P0, R8.reuse, c[0x0][0x1c8], RZ ;  /* 0x00007200080a2a10 */ /* 0x040fe20007f1e0ff */
[----:B------:R-:W-:Y:S01]  /*b250*/  MUFU.EX2 R130, R130 ;  /* 0x0000008200827308 */ /* 0x000fe20000000800 */
[----:B------:R-:W-:Y:S01]  /*b260*/  @P2 IADD3 R8, P1, R8, 0x80, RZ ;  /* 0x0000008008082810 */ /* 0x000fe20007f3e0ff */
[----:B------:R-:W-:Y:S01]  /*b270*/  FMUL.FTZ R41, R3, R77 ;  /* 0x0000004d03297220 */ /* 0x000fe20000410000 */
[----:B------:R-:W-:Y:S01]  /*b280*/  @P2 IADD3.X R11, R6, c[0x0][0x1cc], RZ, P0, !PT ;  /* 0x00007300060b2a10 */ /* 0x000fe200007fe4ff */
[----:B------:R-:W-:Y:S01]  /*b290*/  FMUL.FTZ R42, R2, R78 ;  /* 0x0000004e022a7220 */ /* 0x000fe20000410000 */
[----:B------:R-:W-:Y:S01]  /*b2a0*/  @P2 IADD3 R8, P0, R8, c[0x0][0x1c8], RZ ;  /* 0x0000720008082a10 */ /* 0x000fe20007f1e0ff */
[----:B------:R-:W-:Y:S01]  /*b2b0*/  FMUL.FTZ R43, R2, R79 ;  /* 0x0000004f022b7220 */ /* 0x000fe20000410000 */
[----:B------:R-:W-:Y:S01]  /*b2c0*/  @P2 SHF.L.U64.HI R4, R231, 0x6, R230 ;  /* 0x00000006e7042819 */ /* 0x000fe200000102e6 */
[----:B------:R2:W-:Y:S01]  /*b2d0*/  @P2 LDGSTS.E.BYPASS.LTC128B.128 [R216+0x8100], [R10.64], !P6 ;  /* 0x081000000ad82fae */ /* 0x0005e2000f101d4a */
[----:B------:R-:W-:Y:S01]  /*b2e0*/  @P2 IADD3.X R9, RZ, c[0x0][0x1cc], R6, P0, P1 ;  /* 0x00007300ff092a10 */ /* 0x000fe200007e2406 */
[----:B------:R-:W-:Y:S01]  /*b2f0*/  MUFU.EX2 R134, R134 ;  /* 0x0000008600867308 */ /* 0x000fe20000000800 */
[----:B------:R-:W-:Y:S01]  /*b300*/  @P2 IADD3 R6, P1, R10, R5, RZ ;  /* 0x000000050a062210 */ /* 0x000fe20007f3e0ff */
[C---:B------:R-:W-:Y:S02]  /*b310*/  FMUL.FTZ R48, R3.reuse, R68 ;  /* 0x0000004403307220 */ /* 0x040fe40000410000 */
[----:B------:R-:W-:Y:S01]  /*b320*/  FMUL.FTZ R49, R3, R69 ;  /* 0x0000004503317220 */ /* 0x000fe20000410000 */
[-C--:B------:R-:W-:Y:S01]  /*b330*/  @P2 IADD3.X R7, R11, R4.reuse, RZ, P1, !PT ;  /* 0x000000040b072210 */ /* 0x080fe20000ffe4ff */
[----:B------:R3:W-:Y:S01]  /*b340*/  @P2 LDGSTS.E.BYPASS.LTC128B.128 [R216+0xb100], [R8.64], !P5 ;  /* 0x0b10000008d82fae */ /* 0x0007e2000e901d4a */
[----:B------:R-:W-:Y:S01]  /*b350*/  @P2 IADD3 R16, P0, R6, R5, RZ ;  /* 0x0000000506102210 */ /* 0x000fe20007f1e0ff */
[----:B------:R-:W-:Y:S02]  /*b360*/  FMUL.FTZ R5, R3, R113 ;  /* 0x0000007103057220 */ /* 0x000fe40000410000 */
[----:B------:R-:W4:Y:S01]  /*b370*/  MUFU.EX2 R129, R129 ;  /* 0x0000008100817308 */ /* 0x000f220000000800 */
[----:B------:R-:W-:Y:S01]  /*b380*/  @P2 IADD3.X R17, R7, R4, RZ, P0, !PT ;  /* 0x0000000407112210 */ /* 0x000fe200007fe4ff */
[C---:B------:R-:W-:Y:S01]  /*b390*/  FMUL.FTZ R4, R3.reuse, R112 ;  /* 0x0000007003047220 */ /* 0x040fe20000410000 */
[----:B-1----:R-:W-:Y:S01]  /*b3a0*/  F2FP.PACK_AB R112, R132, R133 ;  /* 0x000000858470723e */ /* 0x002fe200000000ff */
[----:B------:R1:W-:Y:S01]  /*b3b0*/  @P2 LDGSTS.E.BYPASS.LTC128B.128 [R216+0x9100], [R6.64], !P6 ;  /* 0x0910000006d82fae */ /* 0x0003e2000f101d4a */
[----:B------:R-:W-:Y:S01]  /*b3c0*/  FMUL.FTZ R50, R2, R70 ;  /* 0x0000004602327220 */ /* 0x000fe20000410000 */
[----:B------:R-:W-:Y:S01]  /*b3d0*/  ISETP.GT.AND P0, PT, R232, R233, PT ;  /* 0x000000e9e800720c */ /* 0x000fe20003f04270 */
[C---:B------:R-:W-:Y:S01]  /*b3e0*/  FMUL.FTZ R51, R2.reuse, R71 ;  /* 0x0000004702337220 */ /* 0x040fe20000410000 */
[----:B------:R-:W-:Y:S01]  /*b3f0*/  MOV R232, R192 ;  /* 0x000000c000e87202 */ /* 0x000fe20000000f00 */
[C---:B------:R-:W-:Y:S01]  /*b400*/  FMUL.FTZ R52, R3.reuse, R52 ;  /* 0x0000003403347220 */ /* 0x040fe20000410000 */
[----:B------:R-:W-:Y:S01]  /*b410*/  MUFU.EX2 R128, R128 ;  /* 0x0000008000807308 */ /* 0x000fe20000000800 */
[C---:B------:R-:W-:Y:S01]  /*b420*/  FMUL.FTZ R53, R3.reuse, R53 ;  /* 0x0000003503357220 */ /* 0x040fe20000410000 */
[----:B------:R1:W-:Y:S01]  /*b430*/  @P2 LDGSTS.E.BYPASS.LTC128B.128 [R216+0xc100], [R6.64+0x80], !P5 ;  /* 0x0c10008006d82fae */ /* 0x0003e2000e901d4a */
[C---:B------:R-:W-:Y:S02]  /*b440*/  FMUL.FTZ R54, R2.reuse, R54 ;  /* 0x0000003602367220 */ /* 0x040fe40000410000 */
[C---:B--2---:R-:W-:Y:S02]  /*b450*/  FMUL.FTZ R10, R2.reuse, R110 ;  /* 0x0000006e020a7220 */ /* 0x044fe40000410000 */
[C---:B------:R-:W-:Y:S02]  /*b460*/  FMUL.FTZ R11, R2.reuse, R111 ;  /* 0x0000006f020b7220 */ /* 0x040fe40000410000 */
[C---:B------:R-:W-:Y:S01]  /*b470*/  FMUL.FTZ R55, R2.reuse, R55 ;  /* 0x0000003702377220 */ /* 0x040fe20000410000 */
[----:B------:R2:W-:Y:S01]  /*b480*/  @P2 LDGSTS.E.BYPASS.LTC128B.128 [R216+0xa100], [R16.64], !P6 ;  /* 0x0a10000010d82fae */ /* 0x0005e2000f101d4a */
[----:B------:R-:W5:Y:S01]  /*b490*/  MUFU.EX2 R119, R119 ;  /* 0x0000007700777308 */ /* 0x000f620000000800 */
[----:B------:R-:W-:Y:S01]  /*b4a0*/  FMUL.FTZ R56, R3, R56 ;  /* 0x0000003803387220 */ /* 0x000fe20000410000 */
[----:B----4-:R-:W-:Y:S01]  /*b4b0*/  F2FP.PACK_AB R113, R129, R134 ;  /* 0x000000868171723e */ /* 0x010fe200000000ff */
[C---:B---3--:R-:W-:Y:S02]  /*b4c0*/  FMUL.FTZ R8, R3.reuse, R108 ;  /* 0x0000006c03087220 */ /* 0x048fe40000410000 */
[C---:B------:R-:W-:Y:S02]  /*b4d0*/  FMUL.FTZ R9, R3.reuse, R109 ;  /* 0x0000006d03097220 */ /* 0x040fe40000410000 */
[----:B------:R2:W-:Y:S01]  /*b4e0*/  @P2 LDGSTS.E.BYPASS.LTC128B.128 [R216+0xd100], [R16.64+0x80], !P5 ;  /* 0x0d10008010d82fae */ /* 0x0005e2000e901d4a */
[C---:B------:R-:W-:Y:S02]  /*b4f0*/  FMUL.FTZ R57, R3.reuse, R57 ;  /* 0x0000003903397220 */ /* 0x040fe40000410000 */
[C---:B------:R-:W-:Y:S01]  /*b500*/  FMUL.FTZ R58, R2.reuse, R58 ;  /* 0x0000003a023a7220 */ /* 0x040fe20000410000 */
[----:B------:R-:W-:Y:S01]  /*b510*/  MUFU.EX2 R185, R185 ;  /* 0x000000b900b97308 */ /* 0x000fe20000000800 */
[C---:B------:R-:W-:Y:S02]  /*b520*/  FMUL.FTZ R59, R2.reuse, R59 ;  /* 0x0000003b023b7220 */ /* 0x040fe40000410000 */
[C---:B------:R-:W-:Y:S01]  /*b530*/  FMUL.FTZ R60, R3.reuse, R60 ;  /* 0x0000003c033c7220 */ /* 0x040fe20000410000 */
[----:B------:R-:W3:Y:S01]  /*b540*/  LDSM.16.MT88.4 R12, [R212+0x100] ;  /* 0x00010000d40c783b */ /* 0x000ee20000004200 */
[----:B------:R-:W-:Y:S02]  /*b550*/  FMUL.FTZ R61, R3, R61 ;  /* 0x0000003d033d7220 */ /* 0x000fe40000410000 */
[----:B-1----:R-:W-:Y:S01]  /*b560*/  FMUL.FTZ R6, R2, R114 ;  /* 0x0000007202067220 */ /* 0x002fe20000410000 */
[----:B------:R-:W-:Y:S01]  /*b570*/  F2FP.PACK_AB R114, R130, R131 ;  /* 0x000000838272723e */ /* 0x000fe200000000ff */
[C---:B------:R-:W-:Y:S02]  /*b580*/  FMUL.FTZ R7, R2.reuse, R115 ;  /* 0x0000007302077220 */ /* 0x040fe40000410000 */
[C---:B------:R-:W-:Y:S01]  /*b590*/  FMUL.FTZ R62, R2.reuse, R62 ;  /* 0x0000003e023e7220 */ /* 0x040fe20000410000 */
[----:B------:R-:W1:Y:S01]  /*b5a0*/  LDSM.16.MT88.4 R20, [R210+0x100] ;  /* 0x00010000d214783b */ /* 0x000e620000004200 */
[----:B-----5:R-:W-:Y:S01]  /*b5b0*/  F2FP.PACK_AB R115, R119, R128 ;  /* 0x000000807773723e */ /* 0x020fe200000000ff */
[C---:B------:R-:W-:Y:S02]  /*b5c0*/  FMUL.FTZ R63, R2.reuse, R63 ;  /* 0x0000003f023f7220 */ /* 0x040fe40000410000 */
[C---:B------:R-:W-:Y:S02]  /*b5d0*/  FMUL.FTZ R64, R3.reuse, R64 ;  /* 0x0000004003407220 */ /* 0x040fe40000410000 */
[C---:B------:R-:W-:Y:S02]  /*b5e0*/  FMUL.FTZ R65, R3.reuse, R65 ;  /* 0x0000004103417220 */ /* 0x040fe40000410000 */
[----:B------:R-:W4:Y:S01]  /*b5f0*/  LDSM.16.MT88.4 R28, [R209+0x100] ;  /* 0x00010000d11c783b */ /* 0x000f220000004200 */
[C---:B------:R-:W-:Y:S02]  /*b600*/  FMUL.FTZ R66, R2.reuse, R66 ;  /* 0x0000004202427220 */ /* 0x040fe40000410000 */
[C---:B--2---:R-:W-:Y:S02]  /*b610*/  FMUL.FTZ R16, R3.reuse, R100 ;  /* 0x0000006403107220 */ /* 0x044fe40000410000 */
[----:B------:R-:W-:Y:S02]  /*b620*/  FMUL.FTZ R17, R3, R101 ;  /* 0x0000006503117220 */ /* 0x000fe40000410000 */
[C---:B------:R-:W-:Y:S01]  /*b630*/  FMUL.FTZ R67, R2.reuse, R67 ;  /* 0x0000004302437220 */ /* 0x040fe20000410000 */
[----:B------:R-:W2:Y:S01]  /*b640*/  LDSM.16.MT88.4 R36, [R208+0x100] ;  /* 0x00010000d024783b */ /* 0x000ea20000004200 */
[--C-:B------:R-:W-:Y:S02]  /*b650*/  FFMA.FTZ R194, R165, c[0x0][0x2d0], -R148.reuse ;  /* 0x0000b400a5c27a23 */ /* 0x100fe40000010894 */
[--C-:B------:R-:W-:Y:S02]  /*b660*/  FFMA.FTZ R165, R167, c[0x0][0x2d0], -R148.reuse ;  /* 0x0000b400a7a57a23 */ /* 0x100fe40000010894 */
[----:B------:R-:W-:Y:S02]  /*b670*/  FFMA.FTZ R234, R163, c[0x0][0x2d0], -R148 ;  /* 0x0000b400a3ea7a23 */ /* 0x000fe40000010894 */
[----:B------:R-:W-:Y:S01]  /*b680*/  MUFU.EX2 R194, R194 ;  /* 0x000000c200c27308 */ /* 0x000fe20000000800 */
[----:B------:R-:W5:Y:S01]  /*b690*/  LDSM.16.MT88.4 R44, [R212+0x3100] ;  /* 0x00310000d42c783b */ /* 0x000f620000004200 */
[--C-:B------:R-:W-:Y:S02]  /*b6a0*/  FFMA.FTZ R159, R159, c[0x0][0x2d0], -R124.reuse ;  /* 0x0000b4009f9f7a23 */ /* 0x100fe4000001087c */
[--C-:B------:R-:W-:Y:S02]  /*b6b0*/  FFMA.FTZ R236, R157, c[0x0][0x2d0], -R124.reuse ;  /* 0x0000b4009dec7a23 */ /* 0x100fe4000001087c */
[--C-:B------:R-:W-:Y:S02]  /*b6c0*/  FFMA.FTZ R157, R161, c[0x0][0x2d0], -R124.reuse ;  /* 0x0000b400a19d7a23 */ /* 0x100fe4000001087c */
[--C-:B------:R-:W-:Y:S01]  /*b6d0*/  FFMA.FTZ R238, R151, c[0x0][0x2d0], -R124.reuse ;  /* 0x0000b40097ee7a23 */ /* 0x100fe2000001087c */
[C---:B---3--:R-:W-:Y:S01]  /*b6e0*/  HMMA.16816.F32 R4, R112.reuse, R12, R4 ;  /* 0x0000000c7004723c */ /* 0x048fe20000001804 */
[----:B------:R-:W3:Y:S01]  /*b6f0*/  LDSM.16.MT88.4 R84, [R210+0x3100] ;  /* 0x00310000d254783b */ /* 0x000ee20000004200 */
[----:B------:R-:W-:Y:S03]  /*b700*/  MUFU.EX2 R165, R165 ;  /* 0x000000a500a57308 */ /* 0x000fe60000000800 */
[--C-:B------:R-:W-:Y:S02]  /*b710*/  FFMA.FTZ R151, R127, c[0x0][0x2d0], -R124.reuse ;  /* 0x0000b4007f977a23 */ /* 0x100fe4000001087c */
[C---:B------:R-:W-:Y:S01]  /*b720*/  FMUL.FTZ R12, R3.reuse, R104 ;  /* 0x00000068030c7220 */ /* 0x040fe20000410000 */
[C---:B------:R-:W-:Y:S01]  /*b730*/  HMMA.16816.F32 R8, R112.reuse, R14, R8 ;  /* 0x0000000e7008723c */ /* 0x040fe20000001808 */
[----:B------:R-:W2:Y:S03]  /*b740*/  LDSM.16.MT88.4 R76, [R209+0x3100] ;  /* 0x00310000d14c783b */ /* 0x000ea60000004200 */
[----:B------:R-:W-:Y:S01]  /*b750*/  FMUL.FTZ R13, R3, R105 ;  /* 0x00000069030d7220 */ /* 0x000fe20000410000 */
[----:B------:R-:W-:Y:S01]  /*b760*/  MUFU.EX2 R234, R234 ;  /* 0x000000ea00ea7308 */ /* 0x000fe20000000800 */
[----:B------:R-:W-:Y:S02]  /*b770*/  FFMA.FTZ R240, R125, c[0x0][0x2d0], -R124 ;  /* 0x0000b4007df07a23 */ /* 0x000fe4000001087c */
[C---:B------:R-:W-:Y:S01]  /*b780*/  FMUL.FTZ R14, R2.reuse, R106 ;  /* 0x0000006a020e7220 */ /* 0x040fe20000410000 */
[----:B------:R-:W2:Y:S03]  /*b790*/  LDSM.16.MT88.4 R68, [R208+0x3100] ;  /* 0x00310000d044783b */ /* 0x000ea60000004200 */
[----:B------:R-:W-:Y:S02]  /*b7a0*/  FMUL.FTZ R15, R2, R107 ;  /* 0x0000006b020f7220 */ /* 0x000fe40000410000 */
[--C-:B------:R-:W-:Y:S01]  /*b7b0*/  FFMA.FTZ R135, R135, c[0x0][0x2d0], -R148.reuse ;  /* 0x0000b40087877a23 */ /* 0x100fe20000010894 */
[----:B------:R-:W-:Y:S01]  /*b7c0*/  MUFU.EX2 R159, R159 ;  /* 0x0000009f009f7308 */ /* 0x000fe20000000800 */
[--C-:B------:R-:W-:Y:S01]  /*b7d0*/  FFMA.FTZ R136, R136, c[0x0][0x2d0], -R148.reuse ;  /* 0x0000b40088887a23 */ /* 0x100fe20000010894 */
[----:B------:R-:W-:Y:S01]  /*b7e0*/  LDSM.16.MT88.4 R92, [R209+0x4100] ;  /* 0x00410000d15c783b */ /* 0x000fe20000004200 */
[--C-:B------:R-:W-:Y:S01]  /*b7f0*/  FFMA.FTZ R137, R137, c[0x0][0x2d0], -R148.reuse ;  /* 0x0000b40089897a23 */ /* 0x100fe20000010894 */
[C---:B-1----:R-:W-:Y:S03]  /*b800*/  HMMA.16816.F32 R12, R112.reuse, R20, R12 ;  /* 0x00000014700c723c */ /* 0x042fe6000000180c */
[----:B------:R-:W-:Y:S02]  /*b810*/  FFMA.FTZ R138, R138, c[0x0][0x2d0], -R148 ;  /* 0x0000b4008a8a7a23 */ /* 0x000fe40000010894 */
[--C-:B------:R-:W-:Y:S01]  /*b820*/  FFMA.FTZ R146, R146, c[0x0][0x2d0], -R124.reuse ;  /* 0x0000b40092927a23 */ /* 0x100fe2000001087c */
[----:B------:R-:W-:Y:S01]  /*b830*/  LDSM.16.MT88.4 R100, [R210+0x1900] ;  /* 0x00190000d264783b */ /* 0x000fe20000004200 */
[C---:B------:R-:W-:Y:S01]  /*b840*/  FMUL.FTZ R20, R3.reuse, R96 ;  /* 0x0000006003147220 */ /* 0x040fe20000410000 */
[C---:B------:R-:W-:Y:S01]  /*b850*/  HMMA.16816.F32 R16, R112.reuse, R22, R16 ;  /* 0x000000167010723c */ /* 0x040fe20000001810 */
[----:B------:R-:W-:Y:S03]  /*b860*/  MUFU.EX2 R236, R236 ;  /* 0x000000ec00ec7308 */ /* 0x000fe60000000800 */
[----:B------:R-:W-:Y:S02]  /*b870*/  FMUL.FTZ R21, R3, R97 ;  /* 0x0000006103157220 */ /* 0x000fe40000410000 */
[----:B------:R-:W-:Y:S01]  /*b880*/  LDSM.16.MT88.4 R108, [R212+0x2900] ;  /* 0x00290000d46c783b */ /* 0x000fe20000004200 */
[C---:B------:R-:W-:Y:S02]  /*b890*/  FMUL.FTZ R22, R2.reuse, R98 ;  /* 0x0000006202167220 */ /* 0x040fe40000410000 */
[----:B------:R-:W-:Y:S02]  /*b8a0*/  FMUL.FTZ R23, R2, R99 ;  /* 0x0000006302177220 */ /* 0x000fe40000410000 */
[----:B------:R-:W-:Y:S01]  /*b8b0*/  MUFU.EX2 R157, R157 ;  /* 0x0000009d009d7308 */ /* 0x000fe20000000800 */
[--C-:B------:R-:W-:Y:S02]  /*b8c0*/  FFMA.FTZ R147, R147, c[0x0][0x2d0], -R124.reuse ;  /* 0x0000b40093937a23 */ /* 0x100fe4000001087c */
[----:B------:R-:W-:Y:S01]  /*b8d0*/  LDSM.16.MT88.4 R96, [R208+0x4100] ;  /* 0x00410000d060783b */ /* 0x000fe20000004200 */
[--C-:B------:R-:W-:Y:S01]  /*b8e0*/  FFMA.FTZ R149, R149, c[0x0][0x2d0], -R124.reuse ;  /* 0x0000b40095957a23 */ /* 0x100fe2000001087c */
[C---:B----4-:R-:W-:Y:S03]  /*b8f0*/  HMMA.16816.F32 R20, R112.reuse, R28, R20 ;  /* 0x0000001c7014723c */ /* 0x050fe60000001814 */
[----:B------:R-:W-:Y:S02]  /*b900*/  FFMA.FTZ R150, R150, c[0x0][0x2d0], -R124 ;  /* 0x0000b40096967a23 */ /* 0x000fe4000001087c */
[----:B------:R-:W-:Y:S01]  /*b910*/  MUFU.EX2 R238, R238 ;  /* 0x000000ee00ee7308 */ /* 0x000fe20000000800 */
[----:B------:R-:W0:Y:S01]  /*b920*/  LDGDEPBAR ;  /* 0x00000000000079af */ /* 0x000e220000000000 */
[C---:B------:R-:W-:Y:S01]  /*b930*/  FMUL.FTZ R28, R3.reuse, R88 ;  /* 0x00000058031c7220 */ /* 0x040fe20000410000 */
[C---:B------:R-:W-:Y:S04]  /*b940*/  HMMA.16816.F32 R24, R112.reuse, R30, R24 ;  /* 0x0000001e7018723c */ /* 0x040fe80000001818 */
[----:B------:R-:W-:Y:S02]  /*b950*/  FMUL.FTZ R29, R3, R89 ;  /* 0x00000059031d7220 */ /* 0x000fe40000410000 */
[--C-:B------:R-:W-:Y:S01]  /*b960*/  FFMA.FTZ R187, R187, c[0x0][0x2d0], -R148.reuse ;  /* 0x0000b400bbbb7a23 */ /* 0x100fe20000010894 */
[----:B------:R-:W-:Y:S01]  /*b970*/  MUFU.EX2 R135, R135 ;  /* 0x0000008700877308 */ /* 0x000fe20000000800 */
[C---:B------:R-:W-:Y:S04]  /*b980*/  FMUL.FTZ R30, R2.reuse, R90 ;  /* 0x0000005a021e7220 */ /* 0x040fe80000410000 */
[----:B------:R-:W-:Y:S02]  /*b990*/  FMUL.FTZ R31, R2, R91 ;  /* 0x0000005b021f7220 */ /* 0x000fe40000410000 */
[----:B------:R-:W-:Y:S01]  /*b9a0*/  LDSM.16.MT88.4 R88, [R212+0x3900] ;  /* 0x00390000d458783b */ /* 0x000fe20000004200 */
[--C-:B------:R-:W-:Y:S02]  /*b9b0*/  FFMA.FTZ R156, R156, c[0x0][0x2d0], -R148.reuse ;  /* 0x0000b4009c9c7a23 */ /* 0x100fe40000010894 */
[----:B------:R-:W1:Y:S01]  /*b9c0*/  MUFU.EX2 R136, R136 ;  /* 0x0000008800887308 */ /* 0x000e620000000800 */
[--C-:B------:R-:W-:Y:S01]  /*b9d0*/  FFMA.FTZ R158, R193, c[0x0][0x2d0], -R148.reuse ;  /* 0x0000b400c19e7a23 */ /* 0x100fe20000010894 */
[C---:B--2---:R-:W-:Y:S03]  /*b9e0*/  HMMA.16816.F32 R28, R112.reuse, R36, R28 ;  /* 0x00000024701c723c */ /* 0x044fe6000000181c */
[----:B------:R-:W-:Y:S02]  /*b9f0*/  FFMA.FTZ R193, R164, c[0x0][0x2d0], -R148 ;  /* 0x0000b400a4c17a23 */ /* 0x000fe40000010894 */
[--C-:B------:R-:W-:Y:S02]  /*ba00*/  FFMA.FTZ R195, R195, c[0x0][0x2d0], -R124.reuse ;  /* 0x0000b400c3c37a23 */ /* 0x100fe4000001087c */
[C---:B------:R-:W-:Y:S01]  /*ba10*/  FMUL.FTZ R36, R3.reuse, R80 ;  /* 0x0000005003247220 */ /* 0x040fe20000410000 */
[C---:B------:R-:W-:Y:S01]  /*ba20*/  HMMA.16816.F32 R32, R112.reuse, R38, R32 ;  /* 0x000000267020723c */ /* 0x040fe20000001820 */
[----:B------:R-:W-:Y:S03]  /*ba30*/  MUFU.EX2 R137, R137 ;  /* 0x0000008900897308 */ /* 0x000fe60000000800 */
[----:B------:R-:W-:Y:S02]  /*ba40*/  FMUL.FTZ R37, R3, R81 ;  /* 0x0000005103257220 */ /* 0x000fe40000410000 */
[--C-:B------:R-:W-:Y:S02]  /*ba50*/  FFMA.FTZ R160, R160, c[0x0][0x2d0], -R124.reuse ;  /* 0x0000b400a0a07a23 */ /* 0x100fe4000001087c */
[C---:B------:R-:W-:Y:S03]  /*ba60*/  FMUL.FTZ R38, R2.reuse, R82 ;  /* 0x0000005202267220 */ /* 0x040fe60000410000 */
[----:B------:R-:W-:Y:S01]  /*ba70*/  MUFU.EX2 R138, R138 ;  /* 0x0000008a008a7308 */ /* 0x000fe20000000800 */
[----:B------:R-:W-:Y:S02]  /*ba80*/  FMUL.FTZ R39, R2, R83 ;  /* 0x0000005302277220 */ /* 0x000fe40000410000 */
[----:B------:R-:W-:Y:S01]  /*ba90*/  LDSM.16.MT88.4 R80, [R209+0x900] ;  /* 0x00090000d150783b */ /* 0x000fe20000004200 */
[--C-:B------:R-:W-:Y:S02]  /*baa0*/  FFMA.FTZ R162, R162, c[0x0][0x2d0], -R124.reuse ;  /* 0x0000b400a2a27a23 */ /* 0x100fe4000001087c */
[----:B------:R-:W-:Y:S02]  /*bab0*/  FFMA.FTZ R235, R235, c[0x0][0x2d0], -R124 ;  /* 0x0000b400ebeb7a23 */ /* 0x000fe4000001087c */
[C---:B-----5:R-:W-:Y:S02]  /*bac0*/  HMMA.16816.F32 R36, R112.reuse, R44, R36 ;  /* 0x0000002c7024723c */ /* 0x060fe40000001824 */
[----:B------:R-:W-:Y:S01]  /*bad0*/  MUFU.EX2 R146, R146 ;  /* 0x0000009200927308 */ /* 0x000fe20000000800 */
[--C-:B------:R-:W-:Y:S02]  /*bae0*/  FFMA.FTZ R164, R251, c[0x0][0x2d0], -R148.reuse ;  /* 0x0000b400fba47a23 */ /* 0x100fe40000010894 */
[--C-:B------:R-:W-:Y:S02]  /*baf0*/  FFMA.FTZ R237, R237, c[0x0][0x2d0], -R148.reuse ;  /* 0x0000b400eded7a23 */ /* 0x100fe40000010894 */
[C---:B------:R-:W-:Y:S01]  /*bb00*/  FMUL.FTZ R44, R3.reuse, R72 ;  /* 0x00000048032c7220 */ /* 0x040fe20000410000 */
[C---:B------:R-:W-:Y:S04]  /*bb10*/  HMMA.16816.F32 R40, R112.reuse, R46, R40 ;  /* 0x0000002e7028723c */ /* 0x040fe80000001828 */
[----:B------:R-:W-:Y:S01]  /*bb20*/  FMUL.FTZ R45, R3, R73 ;  /* 0x00000049032d7220 */ /* 0x000fe20000410000 */
[----:B------:R-:W2:Y:S01]  /*bb30*/  MUFU.EX2 R147, R147 ;  /* 0x0000009300937308 */ /* 0x000ea20000000800 */
[--C-:B------:R-:W-:Y:S02]  /*bb40*/  FFMA.FTZ R166, R249, c[0x0][0x2d0], -R148.reuse ;  /* 0x0000b400f9a67a23 */ /* 0x100fe40000010894 */
[C---:B------:R-:W-:Y:S04]  /*bb50*/  FMUL.FTZ R46, R2.reuse, R74 ;  /* 0x0000004a022e7220 */ /* 0x040fe80000410000 */
[----:B------:R-:W-:Y:S02]  /*bb60*/  FMUL.FTZ R47, R2, R75 ;  /* 0x0000004b022f7220 */ /* 0x000fe40000410000 */
[----:B------:R-:W4:Y:S01]  /*bb70*/  LDSM.16.MT88.4 R72, [R212+0x900] ;  /* 0x00090000d448783b */ /* 0x000f220000004200 */
[----:B------:R-:W-:Y:S01]  /*bb80*/  MUFU.EX2 R149, R149 ;  /* 0x0000009500957308 */ /* 0x000fe20000000800 */
[----:B------:R-:W-:Y:S02]  /*bb90*/  FFMA.FTZ R239, R239, c[0x0][0x2d0], -R148 ;  /* 0x0000b400efef7a23 */ /* 0x000fe40000010894 */
[--C-:B------:R-:W-:Y:S01]  /*bba0*/  FFMA.FTZ R184, R247, c[0x0][0x2d0], -R124.reuse ;  /* 0x0000b400f7b87a23 */ /* 0x100fe2000001087c */
[C---:B---3--:R-:W-:Y:S03]  /*bbb0*/  HMMA.16816.F32 R44, R112.reuse, R84, R44 ;  /* 0x00000054702c723c */ /* 0x048fe6000000182c */
[--C-:B------:R-:W-:Y:S02]  /*bbc0*/  FFMA.FTZ R243, R243, c[0x0][0x2d0], -R124.reuse ;  /* 0x0000b400f3f37a23 */ /* 0x100fe4000001087c */
[--C-:B------:R-:W-:Y:S01]  /*bbd0*/  FFMA.FTZ R186, R245, c[0x0][0x2d0], -R124.reuse ;  /* 0x0000b400f5ba7a23 */ /* 0x100fe2000001087c */
[----:B------:R-:W3:Y:S01]  /*bbe0*/  MUFU.EX2 R150, R150 ;  /* 0x0000009600967308 */ /* 0x000ee20000000800 */
[----:B------:R-:W-:Y:S01]  /*bbf0*/  FFMA.FTZ R241, R241, c[0x0][0x2d0], -R124 ;  /* 0x0000b400f1f17a23 */ /* 0x000fe2000001087c */
[C---:B------:R-:W-:Y:S01]  /*bc00*/  HMMA.16816.F32 R48, R112.reuse, R86, R48 ;  /* 0x000000567030723c */ /* 0x040fe20000001830 */
[----:B------:R-:W-:Y:S03]  /*bc10*/  LDSM.16.MT88.4 R84, [R208+0x900] ;  /* 0x00090000d054783b */ /* 0x000fe60000004200 */
[--C-:B------:R-:W-:Y:S02]  /*bc20*/  FFMA.FTZ R145, R145, c[0x0][0x2d0], -R148.reuse ;  /* 0x0000b40091917a23 */ /* 0x100fe40000010894 */
[--C-:B------:R-:W-:Y:S02]  /*bc30*/  FFMA.FTZ R144, R144, c[0x0][0x2d0], -R148.reuse ;  /* 0x0000b40090907a23 */ /* 0x100fe40000010894 */
[C---:B------:R-:W-:Y:S01]  /*bc40*/  HMMA.16816.F32 R52, R112.reuse, R76, R52 ;  /* 0x0000004c7034723c */ /* 0x040fe20000001834 */
[----:B------:R-:W-:Y:S03]  /*bc50*/  MUFU.EX2 R187, R187 ;  /* 0x000000bb00bb7308 */ /* 0x000fe60000000800 */
[--C-:B------:R-:W-:Y:S02]  /*bc60*/  FFMA.FTZ R139, R139, c[0x0][0x2d0], -R148.reuse ;  /* 0x0000b4008b8b7a23 */ /* 0x100fe40000010894 */
[----:B------:R-:W-:Y:S02]  /*bc70*/  FFMA.FTZ R148, R126, c[0x0][0x2d0], -R148 ;  /* 0x0000b4007e947a23 */ /* 0x000fe40000010894 */
[C---:B------:R-:W-:Y:S01]  /*bc80*/  HMMA.16816.F32 R56, R112.reuse, R78, R56 ;  /* 0x0000004e7038723c */ /* 0x040fe20000001838 */
[----:B------:R-:W5:Y:S02]  /*bc90*/  LDSM.16.MT88.4 R76, [R210+0x900] ;  /* 0x00090000d24c783b */ /* 0x000f640000004200 */
[----:B------:R-:W3:Y:S01]  /*bca0*/  MUFU.EX2 R156, R156 ;  /* 0x0000009c009c7308 */ /* 0x000ee20000000800 */
[--C-:B------:R-:W-:Y:S02]  /*bcb0*/  FFMA.FTZ R118, R118, c[0x0][0x2d0], -R124.reuse ;  /* 0x0000b40076767a23 */ /* 0x100fe4000001087c */
[----:B------:R-:W-:Y:S02]  /*bcc0*/  FFMA.FTZ R124, R117, c[0x0][0x2d0], -R124 ;  /* 0x0000b400757c7a23 */ /* 0x000fe4000001087c */
[C---:B------:R-:W-:Y:S04]  /*bcd0*/  HMMA.16816.F32 R60, R112.reuse, R68, R60 ;  /* 0x00000044703c723c */ /* 0x040fe8000000183c */
[----:B------:R-:W-:Y:S01]  /*bce0*/  FFMA.FTZ R133, R3, R224, R133 ;  /* 0x000000e003857223 */ /* 0x000fe20000010085 */
[----:B------:R-:W-:Y:S01]  /*bcf0*/  MUFU.EX2 R158, R158 ;  /* 0x0000009e009e7308 */ /* 0x000fe20000000800 */
[----:B------:R-:W-:Y:S01]  /*bd00*/  MOV R3, R0 ;  /* 0x0000000000037202 */ /* 0x000fe20000000f00 */
[----:B------:R-:W-:Y:S01]  /*bd10*/  FFMA.FTZ R134, R2, R225, R134 ;  /* 0x000000e102867223 */ /* 0x000fe20000010086 */
[----:B------:R-:W-:Y:S04]  /*bd20*/  HMMA.16816.F32 R64, R112, R70, R64 ;  /* 0x000000467040723c */ /* 0x000fe80000001840 */
[----:B-1----:R-:W-:Y:S01]  /*bd30*/  F2FP.PACK_AB R68, R136, R135 ;  /* 0x000000878844723e */ /* 0x002fe200000000ff */
[----:B------:R-:W-:Y:S01]  /*bd40*/  FADD.FTZ R132, R132, R133 ;  /* 0x0000008584847221 */ /* 0x000fe20000010000 */
[----:B--2---:R-:W-:Y:S01]  /*bd50*/  F2FP.PACK_AB R69, R147, R146 ;  /* 0x000000929345723e */ /* 0x004fe200000000ff */
[----:B------:R-:W1:Y:S01]  /*bd60*/  MUFU.EX2 R193, R193 ;  /* 0x000000c100c17308 */ /* 0x000e620000000800 */
[----:B------:R-:W-:Y:S01]  /*bd70*/  F2FP.PACK_AB R70, R138, R137 ;  /* 0x000000898a46723e */ /* 0x000fe200000000ff */
[----:B------:R-:W-:Y:S03]  /*bd80*/  FADD.FTZ R129, R129, R134 ;  /* 0x0000008681817221 */ /* 0x000fe60000010000 */
[----:B---3--:R-:W-:Y:S01]  /*bd90*/  F2FP.PACK_AB R71, R150, R149 ;  /* 0x000000959647723e */ /* 0x008fe200000000ff */
[----:B------:R-:W-:Y:S02]  /*bda0*/  FADD.FTZ R131, R131, R132 ;  /* 0x0000008483837221 */ /* 0x000fe40000010000 */
[----:B------:R-:W-:Y:S02]  /*bdb0*/  FADD.FTZ R128, R128, R129 ;  /* 0x0000008180807221 */ /* 0x000fe40000010000 */
[----:B------:R-:W-:Y:S01]  /*bdc0*/  MUFU.EX2 R195, R195 ;  /* 0x000000c300c37308 */ /* 0x000fe20000000800 */
[----:B------:R-:W-:Y:S01]  /*bdd0*/  FADD.FTZ R130, R130, R131 ;  /* 0x0000008382827221 */ /* 0x000fe20000010000 */
[C---:B----4-:R-:W-:Y:S05]  /*bde0*/  HMMA.16816.F32 R4, R68.reuse, R72, R4 ;  /* 0x000000484404723c */ /* 0x050fea0000001804 */
[----:B------:R-:W-:Y:S02]  /*bdf0*/  FADD.FTZ R119, R119, R128 ;  /* 0x0000008077777221 */ /* 0x000fe40000010000 */
[----:B------:R-:W-:Y:S01]  /*be00*/  FADD.FTZ R135, R135, R130 ;  /* 0x0000008287877221 */ /* 0x000fe20000010000 */
[C---:B------:R-:W-:Y:S01]  /*be10*/  HMMA.16816.F32 R8, R68.reuse, R74, R8 ;  /* 0x0000004a4408723c */ /* 0x040fe20000001808 */
[----:B------:R-:W2:Y:S01]  /*be20*/  LDSM.16.MT88.4 R72, [R210+0x3900] ;  /* 0x00390000d248783b */ /* 0x000ea20000004200 */
[----:B------:R-:W3:Y:S02]  /*be30*/  MUFU.EX2 R160, R160 ;  /* 0x000000a000a07308 */ /* 0x000ee40000000800 */
[----:B------:R-:W-:Y:S01]  /*be40*/  FADD.FTZ R146, R146, R119 ;  /* 0x0000007792927221 */ /* 0x000fe20000010000 */
[----:B------:R-:W-:Y:S01]  /*be50*/  MOV R119, R116 ;  /* 0x0000007400777202 */ /* 0x000fe20000000f00 */
[----:B------:R-:W-:Y:S02]  /*be60*/  FADD.FTZ R136, R136, R135 ;  /* 0x0000008788887221 */ /* 0x000fe40000010000 */
[C---:B-----5:R-:W-:Y:S04]  /*be70*/  HMMA.16816.F32 R12, R68.reuse, R76, R12 ;  /* 0x0000004c440c723c */ /* 0x060fe8000000180c */
[----:B------:R-:W-:Y:S01]  /*be80*/  MUFU.EX2 R162, R162 ;  /* 0x000000a200a27308 */ /* 0x000fe20000000800 */
[----:B------:R-:W-:Y:S02]  /*be90*/  FADD.FTZ R146, R147, R146 ;  /* 0x0000009293927221 */ /* 0x000fe40000010000 */
[----:B------:R-:W-:Y:S01]  /*bea0*/  FADD.FTZ R137, R137, R136 ;  /* 0x0000008889897221 */ /* 0x000fe20000010000 */
[C---:B------:R-:W-:Y:S01]  /*beb0*/  HMMA.16816.F32 R16, R68.reuse, R78, R16 ;  /* 0x0000004e4410723c */ /* 0x040fe20000001810 */
[----:B------:R-:W4:Y:S03]  /*bec0*/  LDSM.16.MT88.4 R76, [R209+0x3900] ;  /* 0x00390000d14c783b */ /* 0x000f260000004200 */
[----:B------:R-:W-:Y:S02]  /*bed0*/  FADD.FTZ R149, R149, R146 ;  /* 0x0000009295957221 */ /* 0x000fe40000010000 */
[----:B------:R-:W5:Y:S01]  /*bee0*/  MUFU.EX2 R235, R235 ;  /* 0x000000eb00eb7308 */ /* 0x000f620000000800 */
[----:B------:R-:W-:Y:S01]  /*bef0*/  FADD.FTZ R138, R138, R137 ;  /* 0x000000898a8a7221 */ /* 0x000fe20000010000 */
[C---:B------:R-:W-:Y:S04]  /*bf00*/  HMMA.16816.F32 R20, R68.reuse, R80, R20 ;  /* 0x000000504414723c */ /* 0x040fe80000001814 */
[----:B------:R-:W-:Y:S04]  /*bf10*/  FADD.FTZ R150, R150, R149 ;  /* 0x0000009596967221 */ /* 0x000fe80000010000 */
[C---:B------:R-:W-:Y:S01]  /*bf20*/  HMMA.16816.F32 R24, R68.reuse, R82, R24 ;  /* 0x000000524418723c */ /* 0x040fe20000001818 */
[----:B------:R-:W1:Y:S01]  /*bf30*/  LDSM.16.MT88.4 R80, [R208+0x3900] ;  /* 0x00390000d050783b */ /* 0x000e620000004200 */
[----:B------:R-:W-:Y:S06]  /*bf40*/  MUFU.EX2 R164, R164 ;  /* 0x000000a400a47308 */ /* 0x000fec0000000800 */
[C---:B------:R-:W-:Y:S04]  /*bf50*/  HMMA.16816.F32 R28, R68.reuse, R84, R28 ;  /* 0x00000054441c723c */ /* 0x040fe8000000181c */
[----:B------:R-:W-:Y:S04]  /*bf60*/  MUFU.EX2 R237, R237 ;  /* 0x000000ed00ed7308 */ /* 0x000fe80000000800 */
[C---:B------:R-:W-:Y:S01]  /*bf70*/  HMMA.16816.F32 R32, R68.reuse, R86, R32 ;  /* 0x000000564420723c */ /* 0x040fe20000001820 */
[----:B------:R-:W-:Y:S05]  /*bf80*/  LDSM.16.MT88.4 R84, [R208+0x1100] ;  /* 0x00110000d054783b */ /* 0x000fea0000004200 */
[----:B------:R-:W-:Y:S02]  /*bf90*/  MUFU.EX2 R166, R166 ;  /* 0x000000a600a67308 */ /* 0x000fe40000000800 */
[C---:B------:R-:W-:Y:S08]  /*bfa0*/  HMMA.16816.F32 R36, R68.reuse, R88, R36 ;  /* 0x000000584424723c */ /* 0x040ff00000001824 */
[C---:B------:R-:W-:Y:S01]  /*bfb0*/  HMMA.16816.F32 R40, R68.reuse, R90, R40 ;  /* 0x0000005a4428723c */ /* 0x040fe20000001828 */
[----:B------:R-:W-:Y:S01]  /*bfc0*/  LDSM.16.MT88.4 R88, [R210+0x4100] ;  /* 0x00410000d258783b */ /* 0x000fe20000004200 */
[----:B------:R-:W-:Y:S06]  /*bfd0*/  MUFU.EX2 R239, R239 ;  /* 0x000000ef00ef7308 */ /* 0x000fec0000000800 */
[C---:B--2---:R-:W-:Y:S04]  /*bfe0*/  HMMA.16816.F32 R44, R68.reuse, R72, R44 ;  /* 0x00000048442c723c */ /* 0x044fe8000000182c */
[----:B------:R-:W-:Y:S04]  /*bff0*/  MUFU.EX2 R184, R184 ;  /* 0x000000b800b87308 */ /* 0x000fe80000000800 */
[C---:B------:R-:W-:Y:S01]  /*c000*/  HMMA.16816.F32 R48, R68.reuse, R74, R48 ;  /* 0x0000004a4430723c */ /* 0x040fe20000001830 */
[----:B------:R-:W2:Y:S05]  /*c010*/  LDSM.16.MT88.4 R72, [R212+0x1100] ;  /* 0x00110000d448783b */ /* 0x000eaa0000004200 */
[----:B------:R-:W-:Y:S02]  /*c020*/  MUFU.EX2 R243, R243 ;  /* 0x000000f300f37308 */ /* 0x000fe40000000800 */
[C---:B----4-:R-:W-:Y:S08]  /*c030*/  HMMA.16816.F32 R52, R68.reuse, R76, R52 ;  /* 0x0000004c4434723c */ /* 0x050ff00000001834 */
[C---:B------:R-:W-:Y:S01]  /*c040*/  HMMA.16816.F32 R56, R68.reuse, R78, R56 ;  /* 0x0000004e4438723c */ /* 0x040fe20000001838 */
[----:B------:R-:W4:Y:S01]  /*c050*/  LDSM.16.MT88.4 R76, [R210+0x1100] ;  /* 0x00110000d24c783b */ /* 0x000f220000004200 */
[----:B------:R-:W-:Y:S06]  /*c060*/  MUFU.EX2 R186, R186 ;  /* 0x000000ba00ba7308 */ /* 0x000fec0000000800 */
[C---:B-1----:R-:W-:Y:S04]  /*c070*/  HMMA.16816.F32 R60, R68.reuse, R80, R60 ;  /* 0x00000050443c723c */ /* 0x042fe8000000183c */
[----:B------:R-:W-:Y:S04]  /*c080*/  MUFU.EX2 R241, R241 ;  /* 0x000000f100f17308 */ /* 0x000fe80000000800 */
[----:B------:R-:W-:Y:S01]  /*c090*/  HMMA.16816.F32 R64, R68, R82, R64 ;  /* 0x000000524440723c */ /* 0x000fe20000001840 */
[----:B------:R-:W1:Y:S05]  /*c0a0*/  LDSM.16.MT88.4 R80, [R209+0x1100] ;  /* 0x00110000d150783b */ /* 0x000e6a0000004200 */
[----:B------:R-:W-:Y:S01]  /*c0b0*/  MUFU.EX2 R145, R145 ;  /* 0x0000009100917308 */ /* 0x000fe20000000800 */
[----:B------:R-:W-:Y:S01]  /*c0c0*/  F2FP.PACK_AB R68, R156, R187 ;  /* 0x000000bb9c44723e */ /* 0x000fe200000000ff */
[----:B------:R-:W-:Y:S01]  /*c0d0*/  FADD.FTZ R187, R187, R138 ;  /* 0x0000008abbbb7221 */ /* 0x000fe20000010000 */
[----:B------:R-:W-:Y:S03]  /*c0e0*/  F2FP.PACK_AB R70, R193, R158 ;  /* 0x0000009ec146723e */ /* 0x000fe600000000ff */
[----:B---3--:R-:W-:Y:S01]  /*c0f0*/  F2FP.PACK_AB R69, R160, R195 ;  /* 0x000000c3a045723e */ /* 0x008fe200000000ff */
[----:B------:R-:W-:Y:S01]  /*c100*/  FADD.FTZ R195, R195, R150 ;  /* 0x00000096c3c37221 */ /* 0x000fe20000010000 */
[----:B-----5:R-:W-:Y:S01]  /*c110*/  F2FP.PACK_AB R71, R235, R162 ;  /* 0x000000a2eb47723e */ /* 0x020fe200000000ff */
[----:B------:R-:W-:Y:S01]  /*c120*/  FADD.FTZ R187, R156, R187 ;  /* 0x000000bb9cbb7221 */ /* 0x000fe20000010000 */
[----:B------:R-:W-:Y:S01]  /*c130*/  MUFU.EX2 R144, R144 ;  /* 0x0000009000907308 */ /* 0x000fe20000000800 */
[----:B------:R-:W-:Y:S02]  /*c140*/  FADD.FTZ R195, R160, R195 ;  /* 0x000000c3a0c37221 */ /* 0x000fe40000010000 */
[----:B------:R-:W-:Y:S02]  /*c150*/  FADD.FTZ R158, R158, R187 ;  /* 0x000000bb9e9e7221 */ /* 0x000fe40000010000 */
[C---:B--2---:R-:W-:Y:S03]  /*c160*/  HMMA.16816.F32 R4, R68.reuse, R72, R4 ;  /* 0x000000484404723c */ /* 0x044fe60000001804 */
[----:B------:R-:W-:Y:S02]  /*c170*/  FADD.FTZ R162, R162, R195 ;  /* 0x000000c3a2a27221 */ /* 0x000fe40000010000 */
[----:B------:R-:W-:Y:S01]  /*c180*/  MUFU.EX2 R139, R139 ;  /* 0x0000008b008b7308 */ /* 0x000fe20000000800 */
[----:B------:R-:W-:Y:S02]  /*c190*/  FADD.FTZ R193, R193, R158 ;  /* 0x0000009ec1c17221 */ /* 0x000fe40000010000 */
[C---:B------:R-:W-:Y:S01]  /*c1a0*/  HMMA.16816.F32 R8, R68.reuse, R74, R8 ;  /* 0x0000004a4408723c */ /* 0x040fe20000001808 */
[----:B------:R-:W2:Y:S03]  /*c1b0*/  LDSM.16.MT88.4 R72, [R212+0x4100] ;  /* 0x00410000d448783b */ /* 0x000ea60000004200 */
[----:B------:R-:W-:Y:S03]  /*c1c0*/  FADD.FTZ R235, R235, R162 ;  /* 0x000000a2ebeb7221 */ /* 0x000fe60000010000 */
[----:B------:R-:W3:Y:S01]  /*c1d0*/  MUFU.EX2 R148, R148 ;  /* 0x0000009400947308 */ /* 0x000ee20000000800 */
[C---:B----4-:R-:W-:Y:S08]  /*c1e0*/  HMMA.16816.F32 R12, R68.reuse, R76, R12 ;  /* 0x0000004c440c723c */ /* 0x050ff0000000180c */
[C---:B------:R-:W-:Y:S01]  /*c1f0*/  HMMA.16816.F32 R16, R68.reuse, R78, R16 ;  /* 0x0000004e4410723c */ /* 0x040fe20000001810 */
[----:B------:R-:W4:Y:S01]  /*c200*/  LDSM.16.MT88.4 R76, [R212+0x1900] ;  /* 0x00190000d44c783b */ /* 0x000f220000004200 */
[----:B------:R-:W-:Y:S06]  /*c210*/  MUFU.EX2 R151, R151 ;  /* 0x0000009700977308 */ /* 0x000fec0000000800 */
[C---:B-1----:R-:W-:Y:S04]  /*c220*/  HMMA.16816.F32 R20, R68.reuse, R80, R20 ;  /* 0x000000504414723c */ /* 0x042fe80000001814 */
[----:B------:R-:W1:Y:S01]  /*c230*/  MUFU.EX2 R240, R240 ;  /* 0x000000f000f07308 */ /* 0x000e620000000800 */
[----:B---3--:R-:W-:Y:S03]  /*c240*/  F2FP.PACK_AB R126, R148, R139 ;  /* 0x0000008b947e723e */ /* 0x008fe600000000ff */
[C---:B------:R-:W-:Y:S01]  /*c250*/  HMMA.16816.F32 R24, R68.reuse, R82, R24 ;  /* 0x000000524418723c */ /* 0x040fe20000001818 */
[----:B------:R-:W3:Y:S05]  /*c260*/  LDSM.16.MT88.4 R80, [R209+0x1900] ;  /* 0x00190000d150783b */ /* 0x000eea0000004200 */
[----:B------:R-:W-:Y:S02]  /*c270*/  MUFU.EX2 R118, R118 ;  /* 0x0000007600767308 */ /* 0x000fe40000000800 */
[C---:B------:R-:W-:Y:S08]  /*c280*/  HMMA.16816.F32 R28, R68.reuse, R84, R28 ;  /* 0x00000054441c723c */ /* 0x040ff0000000181c */
[C---:B------:R-:W-:Y:S01]  /*c290*/  HMMA.16816.F32 R32, R68.reuse, R86, R32 ;  /* 0x000000564420723c */ /* 0x040fe20000001820 */
[----:B------:R-:W-:Y:S01]  /*c2a0*/  LDSM.16.MT88.4 R84, [R210+0x4900] ;  /* 0x00490000d254783b */ /* 0x000fe20000004200 */
[----:B------:R5:W3:Y:S02]  /*c2b0*/  MUFU.EX2 R117, R124 ;  /* 0x0000007c00757308 */ /* 0x000ae40000000800 */
[----:B-1----:R-:W-:Y:S04]  /*c2c0*/  F2FP.PACK_AB R125, R240, R151 ;  /* 0x00000097f07d723e */ /* 0x002fe800000000ff */
[C---:B--2---:R-:W-:Y:S08]  /*c2d0*/  HMMA.16816.F32 R36, R68.reuse, R72, R36 ;  /* 0x000000484424723c */ /* 0x044ff00000001824 */
[C---:B------:R-:W-:Y:S01]  /*c2e0*/  HMMA.16816.F32 R40, R68.reuse, R74, R40 ;  /* 0x0000004a4428723c */ /* 0x040fe20000001828 */
[----:B------:R-:W1:Y:S07]  /*c2f0*/  LDSM.16.MT88.4 R72, [R208+0x1900] ;  /* 0x00190000d048783b */ /* 0x000e6e0000004200 */
[C---:B------:R-:W-:Y:S04]  /*c300*/  HMMA.16816.F32 R44, R68.reuse, R88, R44 ;  /* 0x00000058442c723c */ /* 0x040fe8000000182c */
[----:B-----5:R-:W-:Y:S02]  /*c310*/  F2FP.PACK_AB R124, R144, R145 ;  /* 0x00000091907c723e */ /* 0x020fe400000000ff */
[----:B---3--:R-:W-:Y:S02]  /*c320*/  F2FP.PACK_AB R127, R117, R118 ;  /* 0x00000076757f723e */ /* 0x008fe400000000ff */
[C---:B------:R-:W-:Y:S01]  /*c330*/  HMMA.16816.F32 R48, R68.reuse, R90, R48 ;  /* 0x0000005a4430723c */ /* 0x040fe20000001830 */
[----:B------:R-:W-:Y:S07]  /*c340*/  LDSM.16.MT88.4 R88, [R208+0x5100] ;  /* 0x00510000d058783b */ /* 0x000fee0000004200 */
[C---:B------:R-:W-:Y:S08]  /*c350*/  HMMA.16816.F32 R52, R68.reuse, R92, R52 ;  /* 0x0000005c4434723c */ /* 0x040ff00000001834 */
[C---:B------:R-:W-:Y:S01]  /*c360*/  HMMA.16816.F32 R56, R68.reuse, R94, R56 ;  /* 0x0000005e4438723c */ /* 0x040fe20000001838 */
[----:B------:R-:W-:Y:S07]  /*c370*/  LDSM.16.MT88.4 R92, [R209+0x2900] ;  /* 0x00290000d15c783b */ /* 0x000fee0000004200 */
[C---:B------:R-:W-:Y:S08]  /*c380*/  HMMA.16816.F32 R60, R68.reuse, R96, R60 ;  /* 0x00000060443c723c */ /* 0x040ff0000000183c */
[----:B------:R-:W-:Y:S07]  /*c390*/  HMMA.16816.F32 R64, R68, R98, R64 ;  /* 0x000000624440723c */ /* 0x000fee0000001840 */
        /* <DEDUP_REMOVED lines=14> */
[----:B------:R-:W2:Y:S07]  /*c480*/  LDSM.16.MT88.4 R76, [R212+0x4900] ;  /* 0x00490000d44c783b */ /* 0x000eae0000004200 */
[C---:B------:R-:W-:Y:S08]  /*c490*/  HMMA.16816.F32 R12, R68.reuse, R100, R12 ;  /* 0x00000064440c723c */ /* 0x040ff0000000180c */
[C---:B------:R-:W-:Y:S01]  /*c4a0*/  HMMA.16816.F32 R16, R68.reuse, R102, R16 ;  /* 0x000000664410723c */ /* 0x040fe20000001810 */
[----:B------:R-:W-:Y:S07]  /*c4b0*/  LDSM.16.MT88.4 R100, [R210+0x2900] ;  /* 0x00290000d264783b */ /* 0x000fee0000004200 */
[C---:B------:R-:W-:Y:S08]  /*c4c0*/  HMMA.16816.F32 R20, R68.reuse, R80, R20 ;  /* 0x000000504414723c */ /* 0x040ff00000001814 */
[C---:B------:R-:W-:Y:S01]  /*c4d0*/  HMMA.16816.F32 R24, R68.reuse, R82, R24 ;  /* 0x000000524418723c */ /* 0x040fe20000001818 */
[----:B------:R-:W3:Y:S07]  /*c4e0*/  LDSM.16.MT88.4 R80, [R209+0x4900] ;  /* 0x00490000d150783b */ /* 0x000eee0000004200 */
[C---:B-1----:R-:W-:Y:S08]  /*c4f0*/  HMMA.16816.F32 R28, R68.reuse, R72, R28 ;  /* 0x00000048441c723c */ /* 0x042ff0000000181c */
[C---:B------:R-:W-:Y:S01]  /*c500*/  HMMA.16816.F32 R32, R68.reuse, R74, R32 ;  /* 0x0000004a4420723c */ /* 0x040fe20000001820 */
[----:B------:R-:W1:Y:S07]  /*c510*/  LDSM.16.MT88.4 R72, [R208+0x4900] ;  /* 0x00490000d048783b */ /* 0x000e6e0000004200 */
[C---:B--2---:R-:W-:Y:S08]  /*c520*/  HMMA.16816.F32 R36, R68.reuse, R76, R36 ;  /* 0x0000004c4424723c */ /* 0x044ff00000001824 */
[C---:B------:R-:W-:Y:S01]  /*c530*/  HMMA.16816.F32 R40, R68.reuse, R78, R40 ;  /* 0x0000004e4428723c */ /* 0x040fe20000001828 */
[----:B------:R-:W2:Y:S07]  /*c540*/  LDSM.16.MT88.4 R76, [R212+0x2100] ;  /* 0x00210000d44c783b */ /* 0x000eae0000004200 */
[C---:B------:R-:W-:Y:S08]  /*c550*/  HMMA.16816.F32 R44, R68.reuse, R84, R44 ;  /* 0x00000054442c723c */ /* 0x040ff0000000182c */
[C---:B------:R-:W-:Y:S01]  /*c560*/  HMMA.16816.F32 R48, R68.reuse, R86, R48 ;  /* 0x000000564430723c */ /* 0x040fe20000001830 */
[----:B------:R-:W4:Y:S07]  /*c570*/  LDSM.16.MT88.4 R84, [R210+0x2100] ;  /* 0x00210000d254783b */ /* 0x000f2e0000004200 */
[C---:B---3--:R-:W-:Y:S08]  /*c580*/  HMMA.16816.F32 R52, R68.reuse, R80, R52 ;  /* 0x000000504434723c */ /* 0x048ff00000001834 */
[C---:B------:R-:W-:Y:S01]  /*c590*/  HMMA.16816.F32 R56, R68.reuse, R82, R56 ;  /* 0x000000524438723c */ /* 0x040fe20000001838 */
[----:B------:R-:W3:Y:S07]  /*c5a0*/  LDSM.16.MT88.4 R80, [R209+0x2100] ;  /* 0x00210000d150783b */ /* 0x000eee0000004200 */
[C---:B-1----:R-:W-:Y:S08]  /*c5b0*/  HMMA.16816.F32 R60, R68.reuse, R72, R60 ;  /* 0x00000048443c723c */ /* 0x042ff0000000183c */
[----:B------:R-:W-:Y:S01]  /*c5c0*/  HMMA.16816.F32 R64, R68, R74, R64 ;  /* 0x0000004a4440723c */ /* 0x000fe20000001840 */
[----:B------:R-:W1:Y:S06]  /*c5d0*/  LDSM.16.MT88.4 R72, [R208+0x2100] ;  /* 0x00210000d048783b */ /* 0x000e6c0000004200 */
        /* <DEDUP_REMOVED lines=9> */
[C---:B--2---:R-:W-:Y:S03]  /*c670*/  HMMA.16816.F32 R4, R68.reuse, R76, R4 ;  /* 0x0000004c4404723c */ /* 0x044fe60000001804 */
[----:B------:R-:W-:Y:S02]  /*c680*/  FADD.FTZ R157, R157, R236 ;  /* 0x000000ec9d9d7221 */ /* 0x000fe40000010000 */
[----:B------:R-:W-:Y:S02]  /*c690*/  FADD.FTZ R234, R234, R165 ;  /* 0x000000a5eaea7221 */ /* 0x000fe40000010000 */
[----:B------:R-:W-:Y:S01]  /*c6a0*/  FADD.FTZ R238, R238, R157 ;  /* 0x0000009deeee7221 */ /* 0x000fe20000010000 */
[C---:B------:R-:W-:Y:S01]  /*c6b0*/  HMMA.16816.F32 R8, R68.reuse, R78, R8 ;  /* 0x0000004e4408723c */ /* 0x040fe20000001808 */
[----:B------:R-:W2:Y:S03]  /*c6c0*/  LDSM.16.MT88.4 R76, [R212+0x5100] ;  /* 0x00510000d44c783b */ /* 0x000ea60000004200 */
[----:B------:R-:W-:Y:S02]  /*c6d0*/  FADD.FTZ R145, R145, R234 ;  /* 0x000000ea91917221 */ /* 0x000fe40000010000 */
[----:B------:R-:W-:Y:S02]  /*c6e0*/  FADD.FTZ R151, R151, R238 ;  /* 0x000000ee97977221 */ /* 0x000fe40000010000 */
[C---:B----4-:R-:W-:Y:S04]  /*c6f0*/  HMMA.16816.F32 R12, R68.reuse, R84, R12 ;  /* 0x00000054440c723c */ /* 0x050fe8000000180c */
[----:B------:R-:W-:Y:S02]  /*c700*/  FADD.FTZ R144, R144, R145 ;  /* 0x0000009190907221 */ /* 0x000fe40000010000 */
[----:B------:R-:W-:Y:S02]  /*c710*/  FADD.FTZ R151, R240, R151 ;  /* 0x00000097f0977221 */ /* 0x000fe40000010000 */
[C---:B------:R-:W-:Y:S01]  /*c720*/  HMMA.16816.F32 R16, R68.reuse, R86, R16 ;  /* 0x000000564410723c */ /* 0x040fe20000001810 */
[----:B------:R-:W4:Y:S03]  /*c730*/  LDSM.16.MT88.4 R84, [R210+0x5100] ;  /* 0x00510000d254783b */ /* 0x000f260000004200 */
[----:B------:R-:W-:Y:S02]  /*c740*/  FADD.FTZ R139, R139, R144 ;  /* 0x000000908b8b7221 */ /* 0x000fe40000010000 */
[----:B------:R-:W-:Y:S02]  /*c750*/  FADD.FTZ R118, R118, R151 ;  /* 0x0000009776767221 */ /* 0x000fe40000010000 */
[C---:B---3--:R-:W-:Y:S04]  /*c760*/  HMMA.16816.F32 R20, R68.reuse, R80, R20 ;  /* 0x000000504414723c */ /* 0x048fe80000001814 */
[----:B------:R-:W-:Y:S02]  /*c770*/  FADD.FTZ R224, R148, R139 ;  /* 0x0000008b94e07221 */ /* 0x000fe40000010000 */
[----:B------:R-:W-:Y:S02]  /*c780*/  FADD.FTZ R225, R117, R118 ;  /* 0x0000007675e17221 */ /* 0x000fe40000010000 */
        /* <DEDUP_REMOVED lines=8> */
[C---:B----4-:R-:W-:Y:S08]  /*c810*/  HMMA.16816.F32 R44, R68.reuse, R84, R44 ;  /* 0x00000054442c723c */ /* 0x050ff0000000182c */
[C---:B------:R-:W-:Y:S08]  /*c820*/  HMMA.16816.F32 R48, R68.reuse, R86, R48 ;  /* 0x000000564430723c */ /* 0x040ff00000001830 */
[C---:B---3--:R-:W-:Y:S08]  /*c830*/  HMMA.16816.F32 R52, R68.reuse, R80, R52 ;  /* 0x000000504434723c */ /* 0x048ff00000001834 */
[C---:B------:R-:W-:Y:S08]  /*c840*/  HMMA.16816.F32 R56, R68.reuse, R82, R56 ;  /* 0x000000524438723c */ /* 0x040ff00000001838 */
[C---:B------:R-:W-:Y:S08]  /*c850*/  HMMA.16816.F32 R60, R68.reuse, R88, R60 ;  /* 0x00000058443c723c */ /* 0x040ff0000000183c */
[----:B------:R-:W-:Y:S01]  /*c860*/  HMMA.16816.F32 R64, R68, R90, R64 ;  /* 0x0000005a4440723c */ /* 0x000fe20000001840 */
[----:B------:R-:W3:Y:S07]  /*c870*/  LDSM.16.MT88.4 R68, [R210+0x5900] ;  /* 0x00590000d244783b */ /* 0x000eee0000004200 */
[C---:B------:R-:W-:Y:S01]  /*c880*/  HMMA.16816.F32 R112, R124.reuse, R108, R4 ;  /* 0x0000006c7c70723c */ /* 0x040fe20000001804 */
[----:B------:R-:W4:Y:S07]  /*c890*/  LDSM.16.MT88.4 R4, [R209+0x5900] ;  /* 0x00590000d104783b */ /* 0x000f2e0000004200 */
[C---:B------:R-:W-:Y:S01]  /*c8a0*/  HMMA.16816.F32 R108, R124.reuse, R110, R8 ;  /* 0x0000006e7c6c723c */ /* 0x040fe20000001808 */
[----:B------:R-:W5:Y:S07]  /*c8b0*/  LDSM.16.MT88.4 R8, [R208+0x5900] ;  /* 0x00590000d008783b */ /* 0x000f6e0000004200 */
[C---:B------:R-:W-:Y:S08]  /*c8c0*/  HMMA.16816.F32 R104, R124.reuse, R100, R12 ;  /* 0x000000647c68723c */ /* 0x040ff0000000180c */
[C---:B------:R-:W-:Y:S08]  /*c8d0*/  HMMA.16816.F32 R100, R124.reuse, R102, R16 ;  /* 0x000000667c64723c */ /* 0x040ff00000001810 */
[C---:B------:R-:W-:Y:S08]  /*c8e0*/  HMMA.16816.F32 R96, R124.reuse, R92, R20 ;  /* 0x0000005c7c60723c */ /* 0x040ff00000001814 */
[C---:B------:R-:W-:Y:S08]  /*c8f0*/  HMMA.16816.F32 R92, R124.reuse, R94, R24 ;  /* 0x0000005e7c5c723c */ /* 0x040ff00000001818 */
[C---:B-1----:R-:W-:Y:S08]  /*c900*/  HMMA.16816.F32 R88, R124.reuse, R72, R28 ;  /* 0x000000487c58723c */ /* 0x042ff0000000181c */
[C---:B------:R-:W-:Y:S08]  /*c910*/  HMMA.16816.F32 R84, R124.reuse, R74, R32 ;  /* 0x0000004a7c54723c */ /* 0x040ff00000001820 */
[C---:B--2---:R-:W-:Y:S08]  /*c920*/  HMMA.16816.F32 R80, R124.reuse, R76, R36 ;  /* 0x0000004c7c50723c */ /* 0x044ff00000001824 */
[C---:B------:R-:W-:Y:S08]  /*c930*/  HMMA.16816.F32 R76, R124.reuse, R78, R40 ;  /* 0x0000004e7c4c723c */ /* 0x040ff00000001828 */
[C---:B---3--:R-:W-:Y:S08]  /*c940*/  HMMA.16816.F32 R72, R124.reuse, R68, R44 ;  /* 0x000000447c48723c */ /* 0x048ff0000000182c */
[C---:B------:R-:W-:Y:S08]  /*c950*/  HMMA.16816.F32 R68, R124.reuse, R70, R48 ;  /* 0x000000467c44723c */ /* 0x040ff00000001830 */
[C---:B----4-:R-:W-:Y:S08]  /*c960*/  HMMA.16816.F32 R52, R124.reuse, R4, R52 ;  /* 0x000000047c34723c */ /* 0x050ff00000001834 */
[C---:B------:R-:W-:Y:S08]  /*c970*/  HMMA.16816.F32 R56, R124.reuse, R6, R56 ;  /* 0x000000067c38723c */ /* 0x040ff00000001838 */
[C---:B-----5:R-:W-:Y:S08]  /*c980*/  HMMA.16816.F32 R60, R124.reuse, R8, R60 ;  /* 0x000000087c3c723c */ /* 0x060ff0000000183c */
[----:B------:R-:W-:Y:S01]  /*c990*/  HMMA.16816.F32 R64, R124, R10, R64 ;  /* 0x0000000a7c40723c */ /* 0x000fe20000001840 */
[----:B------:R-:W-:-:S07]  /*c9a0*/  @P0 BRA `(.L_x_186) ;  /* 0xffffd0e000000947 */ /* 0x000fce000383ffff */
.L_x_185:
[----:B------:R-:W-:-:S13]  /*c9b0*/  ISETP.GE.AND P0, PT, R192, R215, PT ;  /* 0x000000d7c000720c */ /* 0x000fda0003f06270 */
[----:B------:R-:W-:Y:S05]  /*c9c0*/  @!P0 BRA `(.L_x_187) ;  /* 0x0000433000008947 */ /* 0x000fea0003800000 */
[----:B------:R-:W-:Y:S01]  /*c9d0*/  ULDC.64 UR4, c[0x0][0x1e0] ;  /* 0x0000780000047ab9 */ /* 0x000fe20000000a00 */
[----:B------:R-:W-:Y:S01]  /*c9e0*/  IADD3 R194, P0, R226, 0x40, RZ ;  /* 0x00000040e2c27810 */ /* 0x000fe20007f1e0ff */
[----:B------:R-:W-:Y:S01]  /*c9f0*/  UIADD3 UR6, UP1, UR14, 0x80, URZ ;  /* 0x000000800e067890 */ /* 0x000fe2000ff3e03f */
[----:B------:R-:W-:Y:S01]  /*ca00*/  IMAD.MOV.U32 R2, RZ, RZ, R116 ;  /* 0x000000ffff027224 */ /* 0x000fe200078e0074 */
[----:B------:R-:W-:Y:S01]  /*ca10*/  USHF.L.U64.HI UR13, UR4, 0x6, UR5 ;  /* 0x00000006040d7899 */ /* 0x000fe20008010205 */
[----:B------:R-:W-:Y:S01]  /*ca20*/  IMAD.MOV.U32 R3, RZ, RZ, R0 ;  /* 0x000000ffff037224 */ /* 0x000fe200078e0000 */
[----:B------:R-:W-:Y:S01]  /*ca30*/  USHF.L.U32 UR15, UR4, 0x6, URZ ;  /* 0x00000006040f7899 */ /* 0x000fe2000800063f */
[-C--:B------:R-:W-:Y:S01]  /*ca40*/  IADD3.X R195, RZ, R229.reuse, RZ, P0, !PT ;  /* 0x000000e5ffc37210 */ /* 0x080fe200007fe4ff */
[----:B------:R-:W-:Y:S01]  /*ca50*/  UMOV UR14, 0x60 ;  /* 0x00000060000e7882 */ /* 0x000fe20000000000 */
[----:B------:R-:W-:Y:S01]  /*ca60*/  @P4 IMAD.HI.U32 R193, R217, c[0x0][0x2c8], RZ ;  /* 0x0000b200d9c14a27 */ /* 0x000fe200078e00ff */
[----:B------:R-:W-:Y:S01]  /*ca70*/  ULDC.64 UR4, c[0x0][0x208] ;  /* 0x0000820000047ab9 */ /* 0x000fe20000000a00 */
[----:B------:R-:W-:Y:S01]  /*ca80*/  MOV R227, R229 ;  /* 0x000000e500e37202 */ /* 0x000fe20000000f00 */
[----:B------:R-:W-:-:S02]  /*ca90*/  UIADD3 UR16, UP0, UR9, 0x80, URZ ;  /* 0x0000008009107890 */ /* 0x000fc4000ff1e03f */
[----:B------:R-:W-:Y:S02]  /*caa0*/  UIMAD.WIDE.U32 UR18, UR14, UR4, URZ ;  /* 0x000000040e1272a5 */ /* 0x000fe4000f8e003f */
[----:B------:R-:W-:Y:S02]  /*cab0*/  UIMAD UR5, UR14, UR5, URZ ;  /* 0x000000050e0572a4 */ /* 0x000fe4000f8e023f */
[----:B------:R-:W-:Y:S02]  /*cac0*/  UIADD3.X UR8, URZ, UR8, URZ, UP1, !UPT ;  /* 0x000000083f087290 */ /* 0x000fe40008ffe43f */
[----:B------:R-:W-:Y:S02]  /*cad0*/  UIADD3.X UR4, URZ, UR12, URZ, UP0, !UPT ;  /* 0x0000000c3f047290 */ /* 0x000fe400087fe43f */
[----:B------:R-:W-:Y:S02]  /*cae0*/  UIADD3 UR5, UR19, UR5, URZ ;  /* 0x0000000513057290 */ /* 0x000fe4000fffe03f */
.L_x_196:
[----:B------:R-:W-:Y:S04]  /*caf0*/  DEPBAR.LE SB0, 0x0 ;  /* 0x000080000000791a */ /* 0x000fe80000000000 */
[----:B------:R-:W-:Y:S01]  /*cb00*/  BAR.SYNC.DEFER_BLOCKING 0x0 ;  /* 0x0000000000007b1d */ /* 0x000fe20000010000 */
[----:B------:R-:W-:Y:S01]  /*cb10*/  SHF.R.S32.HI R29, RZ, 0x1f, R192 ;  /* 0x0000001fff1d7819 */ /* 0x000fe200000114c0 */
[C---:B------:R-:W-:Y:S01]  /*cb20*/  IMAD R0, R192.reuse, UR5, RZ ;  /* 0x00000005c0007c24 */ /* 0x040fe2000f8e02ff */
[C---:B------:R-:W-:Y:S01]  /*cb30*/  ISETP.GT.AND P2, PT, R192.reuse, R215, PT ;  /* 0x000000d7c000720c */ /* 0x040fe20003f44270 */
[----:B------:R-:W-:Y:S04]  /*cb40*/  IMAD.WIDE.U32 R38, R192, UR18, R226 ;  /* 0x00000012c0267c25 */ /* 0x000fe8000f8e00e2 */
[----:B------:R-:W-:Y:S01]  /*cb50*/  IMAD R0, R29, UR18, R0 ;  /* 0x000000121d007c24 */ /* 0x000fe2000f8e0200 */
[----:B------:R-:W-:Y:S01]  /*cb60*/  LEA R44, P1, R38, c[0x0][0x1f8], 0x1 ;  /* 0x00007e00262c7a11 */ /* 0x000fe200078208ff */
[----:B------:R-:W-:Y:S03]  /*cb70*/  IMAD.WIDE.U32 R46, R192, UR18, R194 ;  /* 0x00000012c02e7c25 */ /* 0x000fe6000f8e00c2 */
[----:B------:R-:W-:Y:S02]  /*cb80*/  IADD3 R36, R39, R0, RZ ;  /* 0x0000000027247210 */ /* 0x000fe40007ffe0ff */
[----:B------:R-:W-:Y:S02]  /*cb90*/  LEA R156, P0, R46, c[0x0][0x1f8], 0x1 ;  /* 0x00007e002e9c7a11 */ /* 0x000fe400078008ff */
[----:B------:R-:W-:Y:S02]  /*cba0*/  LEA.HI.X R45, R38, c[0x0][0x1fc], R36, 0x1, P1 ;  /* 0x00007f00262d7a11 */ /* 0x000fe400008f0c24 */
[----:B------:R-:W-:Y:S04]  /*cbb0*/  IADD3 R0, R0, R47, RZ ;  /* 0x0000002f00007210 */ /* 0x000fe80007ffe0ff */
[----:B------:R-:W-:Y:S01]  /*cbc0*/  LEA.HI.X R157, R46, c[0x0][0x1fc], R0, 0x1, P0 ;  /* 0x00007f002e9d7a11 */ /* 0x000fe200000f0c00 */
[----:B------:R-:W1:Y:S01]  /*cbd0*/  LDSM.16.M88.4 R8, [R214+0x8100] ;  /* 0x00810000d608783b */ /* 0x000e620000000200 */
[----:B------:R-:W-:Y:S04]  /*cbe0*/  IADD3 R160, P0, R44, UR9, RZ ;  /* 0x000000092ca07c10 */ /* 0x000fe8000ff1e0ff */
[----:B------:R-:W-:Y:S02]  /*cbf0*/  IADD3.X R161, R45, UR12, RZ, P0, !PT ;  /* 0x0000000c2da17c10 */ /* 0x000fe400087fe4ff */
[C---:B------:R-:W-:Y:S01]  /*cc00*/  IADD3 R164, P1, R160.reuse, UR9, RZ ;  /* 0x00000009a0a47c10 */ /* 0x040fe2000ff3e0ff */
[----:B------:R-:W2:Y:S01]  /*cc10*/  LDSM.16.M88.4 R16, [R214+0x8900] ;  /* 0x00890000d610783b */ /* 0x000ea20000000200 */
[----:B------:R-:W-:Y:S02]  /*cc20*/  IADD3 R162, P0, R160, UR16, RZ ;  /* 0x00000010a0a27c10 */ /* 0x000fe4000ff1e0ff */
[C---:B------:R-:W-:Y:S02]  /*cc30*/  IADD3.X R165, R161.reuse, UR12, RZ, P1, !PT ;  /* 0x0000000ca1a57c10 */ /* 0x040fe40008ffe4ff */
[----:B------:R-:W-:Y:S03]  /*cc40*/  IADD3.X R163, R161, UR4, RZ, P0, !PT ;  /* 0x00000004a1a37c10 */ /* 0x000fe600087fe4ff */
[----:B------:R-:W3:Y:S08]  /*cc50*/  LDSM.16.M88.4 R24, [R214+0x9100] ;  /* 0x00910000d618783b */ /* 0x000ef00000000200 */
[----:B------:R-:W4:Y:S08]  /*cc60*/  LDSM.16.M88.4 R32, [R214+0x9900] ;  /* 0x00990000d620783b */ /* 0x000f300000000200 */
[----:B------:R-:W5:Y:S01]  /*cc70*/  LDSM.16.M88.4 R40, [R214+0xa100] ;  /* 0x00a10000d628783b */ /* 0x000f620000000200 */
[C---:B-1----:R-:W-:Y:S07]  /*cc80*/  HMMA.16816.F32 R4, R120.reuse, R8, RZ ;  /* 0x000000087804723c */ /* 0x042fee00000018ff */
[----:B------:R-:W1:Y:S01]  /*cc90*/  LDSM.16.M88.4 R48, [R214+0xa900] ;  /* 0x00a90000d630783b */ /* 0x000e620000000200 */
[C---:B------:R-:W-:Y:S07]  /*cca0*/  HMMA.16816.F32 R8, R120.reuse, R10, RZ ;  /* 0x0000000a7808723c */ /* 0x040fee00000018ff */
[----:B------:R-:W1:Y:S01]  /*ccb0*/  LDSM.16.M88.4 R116, [R213] ;  /* 0x00000000d574783b */ /* 0x000e620000000200 */
[C---:B--2---:R-:W-:Y:S07]  /*ccc0*/  HMMA.16816.F32 R12, R120.reuse, R16, RZ ;  /* 0x00000010780c723c */ /* 0x044fee00000018ff */
[----:B------:R-:W2:Y:S01]  /*ccd0*/  LDSM.16.M88.4 R124, [R207] ;  /* 0x00000000cf7c783b */ /* 0x000ea20000000200 */
[C---:B------:R-:W-:Y:S07]  /*cce0*/  HMMA.16816.F32 R16, R120.reuse, R18, RZ ;  /* 0x000000127810723c */ /* 0x040fee00000018ff */
[----:B------:R-:W1:Y:S01]  /*ccf0*/  LDSM.16.M88.4 R128, [R206] ;  /* 0x00000000ce80783b */ /* 0x000e620000000200 */
[C---:B---3--:R-:W-:Y:S07]  /*cd00*/  HMMA.16816.F32 R20, R120.reuse, R24, RZ ;  /* 0x000000187814723c */ /* 0x048fee00000018ff */
[----:B------:R-:W3:Y:S01]  /*cd10*/  LDSM.16.M88.4 R132, [R205] ;  /* 0x00000000cd84783b */ /* 0x000ee20000000200 */
[C---:B------:R-:W-:Y:S07]  /*cd20*/  HMMA.16816.F32 R24, R120.reuse, R26, RZ ;  /* 0x0000001a7818723c */ /* 0x040fee00000018ff */
[----:B------:R-:W1:Y:S01]  /*cd30*/  LDSM.16.M88.4 R136, [R204] ;  /* 0x00000000cc88783b */ /* 0x000e620000000200 */
[C---:B----4-:R-:W-:Y:S07]  /*cd40*/  HMMA.16816.F32 R28, R120.reuse, R32, RZ ;  /* 0x00000020781c723c */ /* 0x050fee00000018ff */
[----:B------:R-:W4:Y:S01]  /*cd50*/  LDSM.16.M88.4 R144, [R203] ;  /* 0x00000000cb90783b */ /* 0x000f220000000200 */
[C---:B------:R-:W-:Y:S07]  /*cd60*/  HMMA.16816.F32 R32, R120.reuse, R34, RZ ;  /* 0x000000227820723c */ /* 0x040fee00000018ff */
[----:B------:R-:W-:Y:S01]  /*cd70*/  @!PT LDS RZ, [RZ] ;  /* 0x00000000fffff984 */ /* 0x000fe20000000800 */
[----:B------:R-:W-:Y:S01]  /*cd80*/  @!PT LDS RZ, [RZ] ;  /* 0x00000000fffff984 */ /* 0x000fe20000000800 */
[----:B------:R-:W-:Y:S01]  /*cd90*/  @!PT LDS RZ, [RZ] ;  /* 0x00000000fffff984 */ /* 0x000fe20000000800 */
[----:B------:R1:W-:Y:S01]  /*cda0*/  LDGSTS.E.BYPASS.LTC128B.128 [R216+0x100], [R44.64], !P6 ;  /* 0x001000002cd87fae */ /* 0x0003e2000f101d4a */
[C---:B-----5:R-:W-:Y:S07]  /*cdb0*/  HMMA.16816.F32 R36, R120.reuse, R40, RZ ;  /* 0x000000287824723c */ /* 0x060fee00000018ff */
[----:B------:R5:W-:Y:S01]  /*cdc0*/  LDGSTS.E.BYPASS.LTC128B.128 [R216+0x3100], [R156.64], !P5 ;  /* 0x031000009cd87fae */ /* 0x000be2000e901d4a */
[C---:B------:R-:W-:Y:S07]  /*cdd0*/  HMMA.16816.F32 R40, R120.reuse, R42, RZ ;  /* 0x0000002a7828723c */ /* 0x040fee00000018ff */
[----:B------:R2:W-:Y:S08]  /*cde0*/  LDGSTS.E.BYPASS.LTC128B.128 [R216+0x1100], [R160.64], !P6 ;  /* 0x01100000a0d87fae */ /* 0x0005f0000f101d4a */
[----:B------:R2:W-:Y:S01]  /*cdf0*/  LDGSTS.E.BYPASS.LTC128B.128 [R216+0x4100], [R160.64+0x80], !P5 ;  /* 0x04100080a0d87fae */ /* 0x0005e2000e901d4a */
[C---:B-1----:R-:W-:Y:S07]  /*ce00*/  HMMA.16816.F32 R44, R120.reuse, R48, RZ ;  /* 0x00000030782c723c */ /* 0x042fee00000018ff */
[----:B------:R1:W-:Y:S01]  /*ce10*/  LDGSTS.E.BYPASS.LTC128B.128 [R216+0x2100], [R164.64], !P6 ;  /* 0x02100000a4d87fae */ /* 0x0003e2000f101d4a */
[----:B------:R-:W-:Y:S07]  /*ce20*/  HMMA.16816.F32 R48, R120, R50, RZ ;  /* 0x000000327830723c */ /* 0x000fee00000018ff */
[----:B------:R1:W-:Y:S01]  /*ce30*/  LDGSTS.E.BYPASS.LTC128B.128 [R216+0x5100], [R162.64], !P5 ;  /* 0x05100000a2d87fae */ /* 0x0003e2000e901d4a */
[C---:B------:R-:W-:Y:S07]  /*ce40*/  HMMA.16816.F32 R4, R140.reuse, R116, R4 ;  /* 0x000000748c04723c */ /* 0x040fee0000001804 */
[----:B------:R-:W1:Y:S01]  /*ce50*/  LDSM.16.M88.4 R148, [R211+0x8100] ;  /* 0x00810000d394783b */ /* 0x000e620000000200 */
[C---:B------:R-:W-:Y:S07]  /*ce60*/  HMMA.16816.F32 R8, R140.reuse, R118, R8 ;  /* 0x000000768c08723c */ /* 0x040fee0000001808 */
[----:B------:R-:W0:Y:S01]  /*ce70*/  LDGDEPBAR ;  /* 0x00000000000079af */ /* 0x000e220000000000 */
[C---:B--2---:R-:W-:Y:S07]  /*ce80*/  HMMA.16816.F32 R12, R140.reuse, R124, R12 ;  /* 0x0000007c8c0c723c */ /* 0x044fee000000180c */
[----:B-----5:R-:W2:Y:S01]  /*ce90*/  LDSM.16.M88.4 R156, [R211+0x8900] ;  /* 0x00890000d39c783b */ /* 0x020ea20000000200 */
[C---:B------:R-:W-:Y:S07]  /*cea0*/  HMMA.16816.F32 R16, R140.reuse, R126, R16 ;  /* 0x0000007e8c10723c */ /* 0x040fee0000001810 */
[----:B------:R-:W5:Y:S01]  /*ceb0*/  LDSM.16.M88.4 R116, [R211+0x9100] ;  /* 0x00910000d374783b */ /* 0x000f620000000200 */
[C---:B------:R-:W-:Y:S07]  /*cec0*/  HMMA.16816.F32 R20, R140.reuse, R128, R20 ;  /* 0x000000808c14723c */ /* 0x040fee0000001814 */
[----:B------:R-:W2:Y:S01]  /*ced0*/  LDSM.16.M88.4 R124, [R211+0x9900] ;  /* 0x00990000d37c783b */ /* 0x000ea20000000200 */
[C---:B------:R-:W-:Y:S07]  /*cee0*/  HMMA.16816.F32 R24, R140.reuse, R130, R24 ;  /* 0x000000828c18723c */ /* 0x040fee0000001818 */
[----:B-1----:R-:W1:Y:S01]  /*cef0*/  LDSM.16.M88.4 R160, [R211+0xa100] ;  /* 0x00a10000d3a0783b */ /* 0x002e620000000200 */
[C---:B---3--:R-:W-:Y:S07]  /*cf00*/  HMMA.16816.F32 R28, R140.reuse, R132, R28 ;  /* 0x000000848c1c723c */ /* 0x048fee000000181c */
[----:B------:R-:W3:Y:S01]  /*cf10*/  LDSM.16.M88.4 R164, [R211+0xa900] ;  /* 0x00a90000d3a4783b */ /* 0x000ee20000000200 */
[C---:B------:R-:W-:Y:S07]  /*cf20*/  HMMA.16816.F32 R32, R140.reuse, R134, R32 ;  /* 0x000000868c20723c */ /* 0x040fee0000001820 */
[----:B------:R-:W1:Y:S01]  /*cf30*/  LDSM.16.M88.4 R128, [R202] ;  /* 0x00000000ca80783b */ /* 0x000e620000000200 */
[C---:B------:R-:W-:Y:S07]  /*cf40*/  HMMA.16816.F32 R36, R140.reuse, R136, R36 ;  /* 0x000000888c24723c */ /* 0x040fee0000001824 */
[----:B------:R-:W1:Y:S01]  /*cf50*/  LDSM.16.M88.4 R132, [R202+0x800] ;  /* 0x00080000ca84783b */ /* 0x000e620000000200 */
[C---:B------:R-:W-:Y:S07]  /*cf60*/  HMMA.16816.F32 R40, R140.reuse, R138, R40 ;  /* 0x0000008a8c28723c */ /* 0x040fee0000001828 */
[----:B------:R-:W1:Y:S01]  /*cf70*/  LDSM.16.M88.4 R136, [R202+0x1000] ;  /* 0x00100000ca88783b */ /* 0x000e620000000200 */
[C---:B----4-:R-:W-:Y:S07]  /*cf80*/  HMMA.16816.F32 R44, R140.reuse, R144, R44 ;  /* 0x000000908c2c723c */ /* 0x050fee000000182c */
[----:B------:R-:W-:Y:S01]  /*cf90*/  LDSM.16.M88.4 R184, [R211+0xd900] ;  /* 0x00d90000d3b8783b */ /* 0x000fe20000000200 */
[----:B------:R-:W-:Y:S07]  /*cfa0*/  HMMA.16816.F32 R48, R140, R146, R48 ;  /* 0x000000928c30723c */ /* 0x000fee0000001830 */
[----:B------:R-:W4:Y:S01]  /*cfb0*/  LDSM.16.M88.4 R144, [R202+0x1800] ;  /* 0x00180000ca90783b */ /* 0x000f220000000200 */
[C---:B------:R-:W-:Y:S08]  /*cfc0*/  HMMA.16816.F32 R4, R152.reuse, R148, R4 ;  /* 0x000000949804723c */ /* 0x040ff00000001804 */
[C---:B------:R-:W-:Y:S01]  /*cfd0*/  HMMA.16816.F32 R8, R152.reuse, R150, R8 ;  /* 0x000000969808723c */ /* 0x040fe20000001808 */
[----:B------:R-:W1:Y:S07]  /*cfe0*/  LDSM.16.M88.4 R148, [R202+0x2000] ;  /* 0x00200000ca94783b */ /* 0x000e6e0000000200 */
[C---:B--2---:R-:W-:Y:S08]  /*cff0*/  HMMA.16816.F32 R12, R152.reuse, R156, R12 ;  /* 0x0000009c980c723c */ /* 0x044ff0000000180c */
[C---:B------:R-:W-:Y:S01]  /*d000*/  HMMA.16816.F32 R16, R152.reuse, R158, R16 ;  /* 0x0000009e9810723c */ /* 0x040fe20000001810 */
[----:B------:R-:W-:Y:S07]  /*d010*/  LDSM.16.M88.4 R156, [R214+0xb900] ;  /* 0x00b90000d69c783b */ /* 0x000fee0000000200 */
[C---:B-----5:R-:W-:Y:S08]  /*d020*/  HMMA.16816.F32 R20, R152.reuse, R116, R20 ;  /* 0x000000749814723c */ /* 0x060ff00000001814 */
[C---:B------:R-:W-:Y:S01]  /*d030*/  HMMA.16816.F32 R24, R152.reuse, R118, R24 ;  /* 0x000000769818723c */ /* 0x040fe20000001818 */
[----:B------:R-:W2:Y:S07]  /*d040*/  LDSM.16.M88.4 R116, [R202+0x2800] ;  /* 0x00280000ca74783b */ /* 0x000eae0000000200 */
[C---:B------:R-:W-:Y:S08]  /*d050*/  HMMA.16816.F32 R28, R152.reuse, R124, R28 ;  /* 0x0000007c981c723c */ /* 0x040ff0000000181c */
[C---:B------:R-:W-:Y:S01]  /*d060*/  HMMA.16816.F32 R32, R152.reuse, R126, R32 ;  /* 0x0000007e9820723c */ /* 0x040fe20000001820 */
[----:B------:R-:W5:Y:S07]  /*d070*/  LDSM.16.M88.4 R124, [R214+0xb100] ;  /* 0x00b10000d67c783b */ /* 0x000f6e0000000200 */
        /* <DEDUP_REMOVED lines=20> */
[----:B------:R-:W-:Y:S07]  /*d1c0*/  LDSM.16.M88.4 R148, [R197] ;  /* 0x00000000c594783b */ /* 0x000fee0000000200 */
[C---:B--2---:R-:W-:Y:S08]  /*d1d0*/  HMMA.16816.F32 R44, R168.reuse, R116, R44 ;  /* 0x00000074a82c723c */ /* 0x044ff0000000182c */
[----:B------:R-:W-:Y:S01]  /*d1e0*/  HMMA.16816.F32 R48, R168, R118, R48 ;  /* 0x00000076a830723c */ /* 0x000fe20000001830 */
[----:B------:R-:W2:Y:S07]  /*d1f0*/  LDSM.16.M88.4 R116, [R199] ;  /* 0x00000000c774783b */ /* 0x000eae0000000200 */
[C---:B-----5:R-:W-:Y:S08]  /*d200*/  HMMA.16816.F32 R4, R172.reuse, R124, R4 ;  /* 0x0000007cac04723c */ /* 0x060ff00000001804 */
[C---:B------:R-:W-:Y:S01]  /*d210*/  HMMA.16816.F32 R8, R172.reuse, R126, R8 ;  /* 0x0000007eac08723c */ /* 0x040fe20000001808 */
[----:B------:R-:W5:Y:S07]  /*d220*/  LDSM.16.M88.4 R124, [R198] ;  /* 0x00000000c67c783b */ /* 0x000f6e0000000200 */
        /* <DEDUP_REMOVED lines=15> */
[C---:B------:R-:W-:Y:S08]  /*d320*/  HMMA.16816.F32 R4, R176.reuse, R136, R4 ;  /* 0x00000088b004723c */ /* 0x040ff00000001804 */
[C---:B------:R-:W-:Y:S01]  /*d330*/  HMMA.16816.F32 R8, R176.reuse, R138, R8 ;  /* 0x0000008ab008723c */ /* 0x040fe20000001808 */
[----:B------:R-:W1:Y:S07]  /*d340*/  LDSM.16.M88.4 R136, [R211+0xc900] ;  /* 0x00c90000d388783b */ /* 0x000e6e0000000200 */
[C---:B----4-:R-:W-:Y:S08]  /*d350*/  HMMA.16816.F32 R12, R176.reuse, R144, R12 ;  /* 0x00000090b00c723c */ /* 0x050ff0000000180c */
[C---:B------:R-:W-:Y:S01]  /*d360*/  HMMA.16816.F32 R16, R176.reuse, R146, R16 ;  /* 0x00000092b010723c */ /* 0x040fe20000001810 */
[----:B------:R-:W4:Y:S07]  /*d370*/  LDSM.16.M88.4 R144, [R202+0x3000] ;  /* 0x00300000ca90783b */ /* 0x000f2e0000000200 */
[C---:B--2---:R-:W-:Y:S08]  /*d380*/  HMMA.16816.F32 R20, R176.reuse, R116, R20 ;  /* 0x00000074b014723c */ /* 0x044ff00000001814 */
[C---:B------:R-:W-:Y:S01]  /*d390*/  HMMA.16816.F32 R24, R176.reuse, R118, R24 ;  /* 0x00000076b018723c */ /* 0x040fe20000001818 */
[----:B------:R-:W2:Y:S07]  /*d3a0*/  LDSM.16.M88.4 R116, [R202+0x3800] ;  /* 0x00380000ca74783b */ /* 0x000eae0000000200 */
[C---:B-----5:R-:W-:Y:S08]  /*d3b0*/  HMMA.16816.F32 R28, R176.reuse, R124, R28 ;  /* 0x0000007cb01c723c */ /* 0x060ff0000000181c */
        /* <DEDUP_REMOVED lines=17> */
[C---:B----4-:R-:W-:Y:S08]  /*d4d0*/  HMMA.16816.F32 R4, R188.reuse, R144, R4 ;  /* 0x00000090bc04723c */ /* 0x050ff00000001804 */
        /* <DEDUP_REMOVED lines=17> */
[----:B------:R-:W4:Y:S01]  /*d5f0*/  MUFU.TANH R128, R9 ;  /* 0x0000000900807308 */ /* 0x000f220000002400 */
[----:B------:R-:W-:Y:S02]  /*d600*/  FMUL.FTZ R19, R19, c[0x0][0x320] ;  /* 0x0000c80013137a20 */ /* 0x000fe40000410000 */
[----:B------:R-:W-:Y:S02]  /*d610*/  FMUL.FTZ R14, R17, c[0x0][0x320] ;  /* 0x0000c800110e7a20 */ /* 0x000fe40000410000 */
[----:B------:R-:W-:Y:S02]  /*d620*/  FMUL.FTZ R12, R13, c[0x0][0x320] ;  /* 0x0000c8000d0c7a20 */ /* 0x000fe40000410000 */
[----:B------:R-:W-:Y:S02]  /*d630*/  FMUL.FTZ R13, R16, c[0x0][0x320] ;  /* 0x0000c800100d7a20 */ /* 0x000fe40000410000 */
[----:B------:R-:W-:Y:S01]  /*d640*/  FMUL.FTZ R15, R15, c[0x0][0x320] ;  /* 0x0000c8000f0f7a20 */ /* 0x000fe20000410000 */
[----:B------:R-:W1:Y:S10]  /*d650*/  MUFU.TANH R116, R10 ;  /* 0x0000000a00747308 */ /* 0x000e740000002400 */
[----:B------:R5:W1:Y:S01]  /*d660*/  MUFU.TANH R117, R11 ;  /* 0x0000000b00757308 */ /* 0x000a620000002400 */
[C---:B--2---:R-:W-:Y:S09]  /*d670*/  HMMA.16816.F32 R20, R188.reuse, R4, R20 ;  /* 0x00000004bc14723c */ /* 0x044ff20000001814 */
[----:B------:R-:W2:Y:S01]  /*d680*/  MUFU.TANH R157, R18 ;  /* 0x00000012009d7308 */ /* 0x000ea20000002400 */
[C---:B------:R-:W-:Y:S01]  /*d690*/  HMMA.16816.F32 R24, R188.reuse, R6, R24 ;  /* 0x00000006bc18723c */ /* 0x040fe20000001818 */
[----:B------:R-:W-:Y:S08]  /*d6a0*/  LDSM.16.M88.4 R4, [R202+0x5000] ;  /* 0x00500000ca04783b */ /* 0x000ff00000000200 */
[----:B------:R-:W1:Y:S01]  /*d6b0*/  MUFU.TANH R163, R19 ;  /* 0x0000001300a37308 */ /* 0x000e620000002400 */
[----:B-----5:R-:W5:Y:S04]  /*d6c0*/  LDSM.16.M88.4 R8, [R202+0x4800] ;  /* 0x00480000ca08783b */ /* 0x020f680000000200 */
[----:B------:R-:W-:Y:S05]  /*d6d0*/  FMUL.FTZ R186, R20, c[0x0][0x320] ;  /* 0x0000c80014ba7a20 */ /* 0x000fea0000410000 */
        /* <DEDUP_REMOVED lines=8> */
[----:B------:R-:W-:Y:S07]  /*d760*/  FMUL.FTZ R27, R27, c[0x0][0x320] ;  /* 0x0000c8001b1b7a20 */ /* 0x000fee0000410000 */
[----:B------:R-:W2:Y:S01]  /*d770*/  MUFU.TANH R125, R125 ;  /* 0x0000007d007d7308 */ /* 0x000ea20000002400 */
[----:B-1----:R-:W-:Y:S09]  /*d780*/  IMAD R15, R192, -0x60, RZ ;  /* 0xffffffa0c00f7824 */ /* 0x002ff200078e02ff */
[----:B------:R-:W1:Y:S01]  /*d790*/  MUFU.TANH R127, R127 ;  /* 0x0000007f007f7308 */ /* 0x000e620000002400 */
[C---:B-----5:R-:W-:Y:S09]  /*d7a0*/  HMMA.16816.F32 R28, R188.reuse, R8, R28 ;  /* 0x00000008bc1c723c */ /* 0x060ff2000000181c */
[----:B------:R-:W1:Y:S01]  /*d7b0*/  MUFU.TANH R118, R118 ;  /* 0x0000007600767308 */ /* 0x000e620000002400 */
[C---:B------:R-:W-:Y:S01]  /*d7c0*/  HMMA.16816.F32 R32, R188.reuse, R10, R32 ;  /* 0x0000000abc20723c */ /* 0x040fe20000001820 */
[----:B------:R-:W5:Y:S01]  /*d7d0*/  LDSM.16.M88.4 R8, [R202+0x5800] ;  /* 0x00580000ca08783b */ /* 0x000f620000000200 */
[----:B------:R-:W-:Y:S07]  /*d7e0*/  DEPBAR.LE SB0, 0x0 ;  /* 0x000080000000791a */ /* 0x000fee0000000000 */
[----:B------:R-:W1:Y:S01]  /*d7f0*/  MUFU.TANH R12, R12 ;  /* 0x0000000c000c7308 */ /* 0x000e620000002400 */
[----:B------:R-:W-:Y:S01]  /*d800*/  BAR.SYNC.DEFER_BLOCKING 0x0 ;  /* 0x0000000000007b1d */ /* 0x000fe20000010000 */
[C---:B------:R-:W-:Y:S05]  /*d810*/  HMMA.16816.F32 R36, R188.reuse, R4, R36 ;  /* 0x00000004bc24723c */ /* 0x040fea0000001824 */
[----:B------:R-:W-:Y:S03]  /*d820*/  FMUL.FTZ R238, R28, c[0x0][0x320] ;  /* 0x0000c8001cee7a20 */ /* 0x000fe60000410000 */
[----:B------:R-:W1:Y:S01]  /*d830*/  MUFU.TANH R167, R167 ;  /* 0x000000a700a77308 */ /* 0x000e620000002400 */
[C---:B------:R-:W-:Y:S03]  /*d840*/  HMMA.16816.F32 R40, R188.reuse, R6, R40 ;  /* 0x00000006bc28723c */ /* 0x040fe60000001828 */
[----:B------:R-:W-:Y:S02]  /*d850*/  FMUL.FTZ R29, R29, c[0x0][0x320] ;  /* 0x0000c8001d1d7a20 */ /* 0x000fe40000410000 */
[----:B------:R-:W-:Y:S02]  /*d860*/  FMUL.FTZ R236, R32, c[0x0][0x320] ;  /* 0x0000c80020ec7a20 */ /* 0x000fe40000410000 */
[----:B------:R-:W-:Y:S01]  /*d870*/  @P2 IADD3 R6, R192, -0x1, RZ ;  /* 0xffffffffc0062810 */ /* 0x000fe20007ffe0ff */
[----:B------:R-:W-:Y:S01]  /*d880*/  FMUL.FTZ R30, R30, c[0x0][0x320] ;  /* 0x0000c8001e1e7a20 */ /* 0x000fe20000410000 */
[----:B------:R-:W1:Y:S03]  /*d890*/  MUFU.TANH R13, R13 ;  /* 0x0000000d000d7308 */ /* 0x000e660000002400 */
[----:B------:R-:W-:Y:S01]  /*d8a0*/  @P2 SHF.R.S32.HI R5, RZ, 0x1f, R6 ;  /* 0x0000001fff052819 */ /* 0x000fe20000011406 */
[----:B------:R-:W-:Y:S02]  /*d8b0*/  FMUL.FTZ R31, R31, c[0x0][0x320] ;  /* 0x0000c8001f1f7a20 */ /* 0x000fe40000410000 */
[----:B------:R-:W-:Y:S02]  /*d8c0*/  FMUL.FTZ R230, R36, c[0x0][0x320] ;  /* 0x0000c80024e67a20 */ /* 0x000fe40000410000 */
[----:B------:R-:W-:Y:S02]  /*d8d0*/  @P2 IMAD R5, R5, c[0x0][0x1e0], RZ ;  /* 0x0000780005052a24 */ /* 0x000fe400078e02ff */
[----:B------:R-:W1:Y:S01]  /*d8e0*/  MUFU.TANH R14, R14 ;  /* 0x0000000e000e7308 */ /* 0x000e620000002400 */
[----:B------:R-:W-:Y:S01]  /*d8f0*/  FMUL.FTZ R33, R33, c[0x0][0x320] ;  /* 0x0000c80021217a20 */ /* 0x000fe20000410000 */
[C---:B-----5:R-:W-:Y:S03]  /*d900*/  HMMA.16816.F32 R44, R188.reuse, R8, R44 ;  /* 0x00000008bc2c723c */ /* 0x060fe6000000182c */
[C---:B------:R-:W-:Y:S02]  /*d910*/  @P2 IMAD R5, R6.reuse, c[0x0][0x1e4], R5 ;  /* 0x0000790006052a24 */ /* 0x040fe400078e0205 */
[----:B------:R-:W-:Y:S03]  /*d920*/  @P2 IMAD.WIDE.U32 R6, R6, c[0x0][0x1e0], RZ ;  /* 0x0000780006062a25 */ /* 0x000fe600078e00ff */
[----:B------:R-:W1:Y:S01]  /*d930*/  MUFU.TANH R186, R186 ;  /* 0x000000ba00ba7308 */ /* 0x000e620000002400 */
[----:B------:R-:W-:Y:S01]  /*d940*/  @P2 MOV R8, R218 ;  /* 0x000000da00082202 */ /* 0x000fe20000000f00 */
[----:B------:R-:W-:Y:S03]  /*d950*/  HMMA.16816.F32 R48, R188, R10, R48 ;  /* 0x0000000abc30723c */ /* 0x000fe60000001830 */
[----:B------:R-:W-:Y:S01]  /*d960*/  @P2 MOV R9, R221 ;  /* 0x000000dd00092202 */ /* 0x000fe20000000f00 */
[----:B------:R-:W-:Y:S01]  /*d970*/  FMUL.FTZ R184, R40, c[0x0][0x320] ;  /* 0x0000c80028b87a20 */ /* 0x000fe20000410000 */
[----:B------:R-:W-:Y:S01]  /*d980*/  @P2 IADD3 R4, R7, R5, RZ ;  /* 0x0000000507042210 */ /* 0x000fe20007ffe0ff */
[----:B------:R-:W-:Y:S02]  /*d990*/  FMUL.FTZ R34, R34, c[0x0][0x320] ;  /* 0x0000c80022227a20 */ /* 0x000fe40000410000 */
[----:B------:R1:W1:Y:S01]  /*d9a0*/  MUFU.TANH R160, R21 ;  /* 0x0000001500a07308 */ /* 0x0002620000002400 */
[----:B------:R-:W-:Y:S04]  /*d9b0*/  @P2 IMAD.WIDE.U32 R6, R6, 0x60, R8 ;  /* 0x0000006006062825 */ /* 0x000fe800078e0008 */
[----:B------:R-:W-:Y:S01]  /*d9c0*/  @P2 IMAD R4, R4, 0x60, RZ ;  /* 0x0000006004042824 */ /* 0x000fe200078e02ff */
[----:B------:R-:W-:Y:S01]  /*d9d0*/  @P2 SHF.L.U32 R5, R6, 0x1, RZ ;  /* 0x0000000106052819 */ /* 0x000fe200000006ff */
[----:B------:R-:W-:Y:S02]  /*d9e0*/  FMUL.FTZ R35, R35, c[0x0][0x320] ;  /* 0x0000c80023237a20 */ /* 0x000fe40000410000 */
[----:B------:R-:W-:Y:S01]  /*d9f0*/  FMUL.FTZ R37, R37, c[0x0][0x320] ;  /* 0x0000c80025257a20 */ /* 0x000fe20000410000 */
[----:B------:R1:W1:Y:S01]  /*da00*/  MUFU.TANH R233, R22 ;  /* 0x0000001600e97308 */ /* 0x0002620000002400 */
[----:B------:R-:W-:Y:S01]  /*da10*/  @P2 IADD3 R4, R7, R4, RZ ;  /* 0x0000000407042210 */ /* 0x000fe20007ffe0ff */
[----:B------:R-:W-:Y:S02]  /*da20*/  FMUL.FTZ R38, R38, c[0x0][0x320] ;  /* 0x0000c80026267a20 */ /* 0x000fe40000410000 */
[----:B------:R-:W-:Y:S01]  /*da30*/  FMUL.FTZ R39, R39, c[0x0][0x320] ;  /* 0x0000c80027277a20 */ /* 0x000fe20000410000 */
[----:B------:R-:W-:Y:S01]  /*da40*/  @P2 SHF.L.U64.HI R4, R6, 0x1, R4 ;  /* 0x0000000106042819 */ /* 0x000fe20000010204 */
[----:B------:R-:W-:Y:S01]  /*da50*/  FMUL.FTZ R41, R41, c[0x0][0x320] ;  /* 0x0000c80029297a20 */ /* 0x000fe20000410000 */
[C---:B------:R-:W-:Y:S01]  /*da60*/  @P2 IADD3 R6, P0, R5.reuse, c[0x0][0x1c8], RZ ;  /* 0x0000720005062a10 */ /* 0x040fe20007f1e0ff */
[----:B------:R-:W-:Y:S01]  /*da70*/  FMUL.FTZ R42, R42, c[0x0][0x320] ;  /* 0x0000c8002a2a7a20 */ /* 0x000fe20000410000 */
[----:B------:R-:W-:Y:S01]  /*da80*/  @P2 IADD3 R5, P1, R5, 0x80, RZ ;  /* 0x0000008005052810 */ /* 0x000fe20007f3e0ff */
[----:B------:R1:W1:Y:S01]  /*da90*/  MUFU.TANH R187, R23 ;  /* 0x0000001700bb7308 */ /* 0x0002620000002400 */
[----:B------:R-:W-:Y:S01]  /*daa0*/  @P2 IADD3.X R7, R4, c[0x0][0x1cc], RZ, P0, !PT ;  /* 0x0000730004072a10 */ /* 0x000fe200007fe4ff */
[----:B------:R-:W-:Y:S01]  /*dab0*/  FMUL.FTZ R43, R43, c[0x0][0x320] ;  /* 0x0000c8002b2b7a20 */ /* 0x000fe20000410000 */
[----:B------:R-:W-:Y:S01]  /*dac0*/  @P2 IADD3 R10, P0, R5, c[0x0][0x1c8], RZ ;  /* 0x00007200050a2a10 */ /* 0x000fe20007f1e0ff */
[----:B------:R-:W-:Y:S01]  /*dad0*/  FMUL.FTZ R44, R44, c[0x0][0x320] ;  /* 0x0000c8002c2c7a20 */ /* 0x000fe20000410000 */
[----:B------:R-:W-:Y:S01]  /*dae0*/  MOV R5, R217 ;  /* 0x000000d900057202 */ /* 0x000fe20000000f00 */
[----:B------:R-:W-:Y:S01]  /*daf0*/  @!PT LDS RZ, [RZ] ;  /* 0x00000000fffff984 */ /* 0x000fe20000000800 */
[----:B------:R-:W-:Y:S01]  /*db00*/  @!PT LDS RZ, [RZ] ;  /* 0x00000000fffff984 */ /* 0x000fe20000000800 */
[----:B------:R-:W-:Y:S01]  /*db10*/  @!PT LDS RZ, [RZ] ;  /* 0x00000000fffff984 */ /* 0x000fe20000000800 */
[----:B------:R5:W-:Y:S01]  /*db20*/  @P2 LDGSTS.E.BYPASS.LTC128B.128 [R216+0x8100], [R6.64], !P6 ;  /* 0x0810000006d82fae */ /* 0x000be2000f101d4a */
[----:B------:R-:W-:Y:S01]  /*db30*/  @P2 IADD3.X R11, RZ, c[0x0][0x1cc], R4, P0, P1 ;  /* 0x00007300ff0b2a10 */ /* 0x000fe200007e2404 */
[----:B------:R-:W-:Y:S01]  /*db40*/  FMUL.FTZ R4, R51, c[0x0][0x320] ;  /* 0x0000c80033047a20 */ /* 0x000fe20000410000 */
[----:B------:R-:W-:Y:S01]  /*db50*/  @P2 IADD3 R8, P0, R6, UR15, RZ ;  /* 0x0000000f06082c10 */ /* 0x000fe2000ff1e0ff */
[----:B------:R-:W1:Y:S01]  /*db60*/  MUFU.TANH R162, R162 ;  /* 0x000000a200a27308 */ /* 0x000e620000002400 */
[----:B------:R-:W-:Y:S01]  /*db70*/  @P4 SHF.R.U32.HI R5, RZ, c[0x0][0x2cc], R193 ;  /* 0x0000b300ff054a19 */ /* 0x000fe200000116c1 */
[----:B------:R-:W-:Y:S01]  /*db80*/  FMUL.FTZ R45, R45, c[0x0][0x320] ;  /* 0x0000c8002d2d7a20 */ /* 0x000fe20000410000 */
[----:B------:R-:W-:Y:S01]  /*db90*/  @P2 IADD3.X R9, R7, UR13, RZ, P0, !PT ;  /* 0x0000000d07092c10 */ /* 0x000fe200087fe4ff */
[----:B------:R1:W-:Y:S01]  /*dba0*/  @P2 LDGSTS.E.BYPASS.LTC128B.128 [R216+0xb100], [R10.64], !P5 ;  /* 0x0b1000000ad82fae */ /* 0x0003e2000e901d4a */
[----:B------:R-:W-:Y:S01]  /*dbb0*/  @P2 IADD3 R16, P1, R8, UR15, RZ ;  /* 0x0000000f08102c10 */ /* 0x000fe2000ff3e0ff */
[----:B------:R-:W-:Y:S01]  /*dbc0*/  FMUL.FTZ R46, R46, c[0x0][0x320] ;  /* 0x0000c8002e2e7a20 */ /* 0x000fe20000410000 */
[----:B------:R-:W-:Y:S01]  /*dbd0*/  @P2 IADD3 R18, P0, R8, UR6, RZ ;  /* 0x0000000608122c10 */ /* 0x000fe2000ff1e0ff */
[----:B------:R-:W-:Y:S01]  /*dbe0*/  FMUL.FTZ R47, R47, c[0x0][0x320] ;  /* 0x0000c8002f2f7a20 */ /* 0x000fe20000410000 */
[C---:B------:R-:W-:Y:S01]  /*dbf0*/  @P2 IADD3.X R17, R9.reuse, UR13, RZ, P1, !PT ;  /* 0x0000000d09112c10 */ /* 0x040fe20008ffe4ff */
[----:B------:R1:W1:Y:S01]  /*dc00*/  MUFU.TANH R164, R25 ;  /* 0x0000001900a47308 */ /* 0x0002620000002400 */
[----:B------:R-:W-:Y:S01]  /*dc10*/  @P2 IADD3.X R19, R9, UR8, RZ, P0, !PT ;  /* 0x0000000809132c10 */ /* 0x000fe200087fe4ff */
[----:B------:R1:W-:Y:S01]  /*dc20*/  @P2 LDGSTS.E.BYPASS.LTC128B.128 [R216+0x9100], [R8.64], !P6 ;  /* 0x0910000008d82fae */ /* 0x0003e2000f101d4a */
[----:B------:R-:W-:Y:S02]  /*dc30*/  FMUL.FTZ R48, R48, c[0x0][0x320] ;  /* 0x0000c80030307a20 */ /* 0x000fe40000410000 */
[----:B------:R-:W-:Y:S02]  /*dc40*/  FMUL.FTZ R49, R49, c[0x0][0x320] ;  /* 0x0000c80031317a20 */ /* 0x000fe40000410000 */
[----:B------:R-:W-:Y:S03]  /*dc50*/  FMUL.FTZ R50, R50, c[0x0][0x320] ;  /* 0x0000c80032327a20 */ /* 0x000fe60000410000 */
[----:B------:R1:W1:Y:S01]  /*dc60*/  MUFU.TANH R231, R26 ;  /* 0x0000001a00e77308 */ /* 0x0002620000002400 */
[----:B------:R1:W-:Y:S01]  /*dc70*/  @P2 LDGSTS.E.BYPASS.LTC128B.128 [R216+0xc100], [R8.64+0x80], !P5 ;  /* 0x0c10008008d82fae */ /* 0x0003e2000e901d4a */
[C---:B-----5:R-:W-:Y:S07]  /*dc80*/  IADD3 R7, -R222.reuse, R15, RZ ;  /* 0x0000000fde077210 */ /* 0x060fee0007ffe1ff */
[----:B------:R5:W-:Y:S01]  /*dc90*/  @P2 LDGSTS.E.BYPASS.LTC128B.128 [R216+0xa100], [R16.64], !P6 ;  /* 0x0a10000010d82fae */ /* 0x000be2000f101d4a */
[----:B------:R2:W2:Y:S07]  /*dca0*/  MUFU.TANH R229, R27 ;  /* 0x0000001b00e57308 */ /* 0x0004ae0000002400 */
[----:B------:R2:W-:Y:S03]  /*dcb0*/  @P2 LDGSTS.E.BYPASS.LTC128B.128 [R216+0xd100], [R18.64], !P5 ;  /* 0x0d10000012d82fae */ /* 0x0005e6000e901d4a */
[----:B------:R-:W2:Y:S05]  /*dcc0*/  MUFU.TANH R238, R238 ;  /* 0x000000ee00ee7308 */ /* 0x000eaa0000002400 */
[----:B------:R-:W0:Y:S01]  /*dcd0*/  LDGDEPBAR ;  /* 0x00000000000079af */ /* 0x000e220000000000 */
[----:B-1----:R-:W-:Y:S04]  /*dce0*/  IADD3 R9, -R222, 0x1, R15 ;  /* 0x00000001de097810 */ /* 0x002fe80007ffe10f */
[----:B------:R1:W1:Y:S01]  /*dcf0*/  MUFU.TANH R232, R29 ;  /* 0x0000001d00e87308 */ /* 0x0002620000002400 */
[----:B------:R-:W-:Y:S02]  /*dd00*/  IADD3 R9, R9, c[0x0][0x1d0], RZ ;  /* 0x0000740009097a10 */ /* 0x000fe40007ffe0ff */
[----:B------:R-:W5:Y:S02]  /*dd10*/  SHFL.IDX PT, R6, R5, RZ, 0x1c1f ;  /* 0x001c1fff05067589 */ /* 0x000f6400000e0000 */
[----:B------:R-:W-:Y:S05]  /*dd20*/  IADD3 R9, R9, -c[0x0][0x168], RZ ;  /* 0x80005a0009097a10 */ /* 0x000fea0007ffe0ff */
[----:B------:R1:W1:Y:S01]  /*dd30*/  MUFU.TANH R241, R30 ;  /* 0x0000001e00f17308 */ /* 0x0002620000002400 */
[C---:B------:R-:W-:Y:S02]  /*dd40*/  IADD3 R11, R9.reuse, c[0x0][0x328], RZ ;  /* 0x0000ca00090b7a10 */ /* 0x040fe40007ffe0ff */
[----:B------:R-:W-:Y:S07]  /*dd50*/  IADD3 R9, R9, UR7, RZ ;  /* 0x0000000709097c10 */ /* 0x000fee000fffe0ff */
[----:B------:R1:W1:Y:S01]  /*dd60*/  MUFU.TANH R239, R31 ;  /* 0x0000001f00ef7308 */ /* 0x0002620000002400 */
[-C--:B-----5:R-:W-:Y:S02]  /*dd70*/  IADD3 R17, R11, R6.reuse, RZ ;  /* 0x000000060b117210 */ /* 0x0a0fe40007ffe0ff */
[----:B------:R-:W-:Y:S07]  /*dd80*/  IADD3 R16, R9, R6, RZ ;  /* 0x0000000609107210 */ /* 0x000fee0007ffe0ff */
[----:B------:R-:W1:Y:S10]  /*dd90*/  MUFU.TANH R236, R236 ;  /* 0x000000ec00ec7308 */ /* 0x000e740000002400 */
[----:B------:R1:W1:Y:S10]  /*dda0*/  MUFU.TANH R234, R33 ;  /* 0x0000002100ea7308 */ /* 0x0002740000002400 */
[----:B------:R1:W1:Y:S10]  /*ddb0*/  MUFU.TANH R237, R34 ;  /* 0x0000002200ed7308 */ /* 0x0002740000002400 */
[----:B------:R1:W1:Y:S10]  /*ddc0*/  MUFU.TANH R235, R35 ;  /* 0x0000002300eb7308 */ /* 0x0002740000002400 */
        /* <DEDUP_REMOVED lines=31> */
.L_x_190:
[----:B------:R-:W-:Y:S04]  /*dfc0*/  MOV R6, c[0x0][0x32c] ;  /* 0x0000cb0000067a02 */ /* 0x000fe80000000f00 */
[----:B------:R-:W-:Y:S11]  /*dfd0*/  ISETP.NE.AND P0, PT, R6, 0x1, PT ;  /* 0x000000010600780c */ /* 0x000ff60003f05270 */
[----:B------:R-:W-:Y:S02]  /*dfe0*/  @!UPT UIADD3 URZ, URZ, URZ, URZ ;  /* 0x0000003f3f3ff290 */ /* 0x000fe4000fffe03f */
[----:B------:R-:W-:Y:S05]  /*dff0*/  @P0 IMAD.HI.U32 R6, R8, c[0x0][0x330], RZ ;  /* 0x0000cc0008060a27 */ /* 0x000fea00078e00ff */
[----:B------:R-:W-:Y:S02]  /*e000*/  @P0 SHF.R.U32.HI R8, RZ, c[0x0][0x334], R6 ;  /* 0x0000cd00ff080a19 */ /* 0x000fe40000011606 */
.L_x_191:
[----:B------:R-:W-:Y:S05]  /*e010*/  BSYNC B0 ;  /* 0x0000000000007941 */ /* 0x000fea0003800000 */
.L_x_189:
[----:B------:R-:W-:Y:S05]  /*e020*/  IMAD R19, R8, c[0x0][0x32c], R7 ;  /* 0x0000cb0008137a24 */ /* 0x000fea00078e0207 */
[----:B------:R-:W-:Y:S02]  /*e030*/  IADD3 R6, R19, c[0x0][0x32c], RZ ;  /* 0x0000cb0013067a10 */ /* 0x000fe40007ffe0ff */
[----:B------:R-:W-:Y:S02]  /*e040*/  IMNMX R16, R16, R19, !PT ;  /* 0x0000001310107217 */ /* 0x000fe40007800200 */
[----:B------:R-:W-:Y:S02]  /*e050*/  IMNMX R17, R17, R6, PT ;  /* 0x0000000611117217 */ /* 0x000fe40003800200 */
.L_x_188:
[C---:B--234-:R-:W-:Y:S02]  /*e060*/  ISETP.GE.AND P0, PT, R15.reuse, 0x2, PT ;  /* 0x000000020f00780c */ /* 0x05cfe40003f06270 */
[----:B------:R-:W-:Y:S02]  /*e070*/  ISETP.GE.AND P1, PT, R15, 0x9, PT ;  /* 0x000000090f00780c */ /* 0x000fe40003f26270 */
[----:B------:R-:W-:Y:S02]  /*e080*/  LOP3.LUT R223, R223, 0xffefffff, RZ, 0xc0, !PT ;  /* 0xffefffffdfdf7812 */ /* 0x000fe400078ec0ff */
[----:B------:R-:W-:Y:S07]  /*e090*/  ISETP.GE.AND P2, PT, R15, 0x59, PT ;  /* 0x000000590f00780c */ /* 0x000fee0003f46270 */
[----:B------:R-:W-:Y:S02]  /*e0a0*/  @P0 LOP3.LUT R223, R223, 0x100000, RZ, 0xfc, !PT ;  /* 0x00100000dfdf0812 */ /* 0x000fe400078efcff */
[----:B------:R-:W-:Y:S02]  /*e0b0*/  ISETP.GT.AND P0, PT, R16, 0x1, !P0 ;  /* 0x000000011000780c */ /* 0x000fe40004704270 */
[----:B------:R-:W-:Y:S02]  /*e0c0*/  LOP3.LUT R223, R223, 0xfff7ffff, RZ, 0xc0, !PT ;  /* 0xfff7ffffdfdf7812 */ /* 0x000fe400078ec0ff */
[----:B------:R-:W-:Y:S02]  /*e0d0*/  ISETP.LT.OR P0, PT, R17, 0x2, P0 ;  /* 0x000000021100780c */ /* 0x000fe40000701670 */
[----:B------:R-:W-:Y:S02]  /*e0e0*/  @P1 LOP3.LUT R223, R223, 0x80000, RZ, 0xfc, !PT ;  /* 0x00080000dfdf1812 */ /* 0x000fe400078efcff */
[----:B------:R-:W-:Y:S02]  /*e0f0*/  FSEL R126, R126, -INF , !P0 ;  /* 0xff8000007e7e7808 */ /* 0x000fe40004000000 */
[C---:B------:R-:W-:Y:S02]  /*e100*/  ISETP.GT.AND P0, PT, R16.reuse, 0x8, !P1 ;  /* 0x000000081000780c */ /* 0x040fe40004f04270 */
[----:B------:R-:W-:Y:S02]  /*e110*/  ISETP.GE.AND P1, PT, R15, 0xa, PT ;  /* 0x0000000a0f00780c */ /* 0x000fe40003f26270 */
        /* <DEDUP_REMOVED lines=21> */
[C---:B------:R-:W-:Y:S04]  /*e270*/  ISETP.GT.AND P0, PT, R16.reuse, 0x18, !P1 ;  /* 0x000000181000780c */ /* 0x040fe80004f04270 */
        /* <DEDUP_REMOVED lines=11> */
[----:B------:R-:W-:Y:S01]  /*e330*/  ISETP.GT.AND P0, PT, R16, 0x20, !P1 ;  /* 0x000000201000780c */ /* 0x000fe20004f04270 */
[----:B------:R-:W1:Y:S03]  /*e340*/  SHFL.IDX PT, R14, R5, 0x1, 0x1c1f ;  /* 0x003c1f00050e7f89 */ /* 0x000e6600000e0000 */
        /* <DEDUP_REMOVED lines=8> */
[----:B------:R-:W-:Y:S01]  /*e3d0*/  ISETP.GE.AND P1, PT, R15, 0x29, PT ;  /* 0x000000290f00780c */ /* 0x000fe20003f26270 */
[--C-:B-1----:R-:W-:Y:S01]  /*e3e0*/  IMAD.IADD R12, R9, 0x1, R14.reuse ;  /* 0x00000001090c7824 */ /* 0x102fe200078e020e */
        /* <DEDUP_REMOVED lines=66> */
[----:B------:R-:W-:Y:S02]  /*e810*/  FSEL R156, R156, -INF , !P0 ;  /* 0xff8000009c9c7808 */ /* 0x000fe40004000000 */
[----:B------:R-:W-:Y:S02]  /*e820*/  ISETP.GT.AND P0, PT, R16, 0x51, !P1 ;  /* 0x000000511000780c */ /* 0x000fe40004f04270 */
[----:B------:R-:W-:Y:S02]  /*e830*/  LOP3.LUT R223, R223, 0xfffffffe, RZ, 0xc0, !PT ;  /* 0xfffffffedfdf7812 */ /* 0x000fe400078ec0ff */
[----:B------:R-:W-:Y:S04]  /*e840*/  ISETP.LT.OR P0, PT, R17, 0x52, P0 ;  /* 0x000000521100780c */ /* 0x000fe80000701670 */
[----:B------:R-:W-:Y:S02]  /*e850*/  FSEL R150, R150, -INF , !P0 ;  /* 0xff80000096967808 */ /* 0x000fe40004000000 */
[----:B------:R-:W-:Y:S02]  /*e860*/  @P1 LOP3.LUT R223, R223, 0x1, RZ, 0xfc, !PT ;  /* 0x00000001dfdf1812 */ /* 0x000fe400078efcff */
[----:B------:R-:W-:Y:S02]  /*e870*/  ISETP.GE.AND P1, PT, R15, 0x1, PT ;  /* 0x000000010f00780c */ /* 0x000fe40003f26270 */
[----:B------:R-:W-:Y:S02]  /*e880*/  ISETP.GT.AND P0, PT, R16, 0x58, !P2 ;  /* 0x000000581000780c */ /* 0x000fe40005704270 */
[----:B------:R-:W-:Y:S02]  /*e890*/  LOP3.LUT R223, R223, 0xffdfffff, RZ, 0xc0, !PT ;  /* 0xffdfffffdfdf7812 */ /* 0x000fe400078ec0ff */
[----:B------:R-:W-:Y:S04]  /*e8a0*/  ISETP.LT.OR P0, PT, R17, 0x59, P0 ;  /* 0x000000591100780c */ /* 0x000fe80000701670 */
[----:B------:R-:W-:Y:S02]  /*e8b0*/  FSEL R146, R146, -INF , !P0 ;  /* 0xff80000092927808 */ /* 0x000fe40004000000 */
[----:B------:R-:W-:Y:S02]  /*e8c0*/  ISETP.GT.AND P0, PT, R16, RZ, !P1 ;  /* 0x000000ff1000720c */ /* 0x000fe40004f04270 */
[----:B------:R-:W-:Y:S02]  /*e8d0*/  @P1 LOP3.LUT R223, R223, 0x200000, RZ, 0xfc, !PT ;  /* 0x00200000dfdf1812 */ /* 0x000fe400078efcff */
[----:B------:R-:W-:Y:S02]  /*e8e0*/  ISETP.LT.OR P0, PT, R17, 0x1, P0 ;  /* 0x000000011100780c */ /* 0x000fe40000701670 */
[----:B------:R-:W-:Y:S02]  /*e8f0*/  ISETP.GE.AND P1, PT, R15, 0x5a, PT ;  /* 0x0000005a0f00780c */ /* 0x000fe40003f26270 */
[----:B------:R-:W-:Y:S01]  /*e900*/  FSEL R10, R0, -INF , !P0 ;  /* 0xff800000000a7808 */ /* 0x000fe20004000000 */
[----:B------:R-:W-:Y:S01]  /*e910*/  IMAD.IADD R0, R11, 0x1, R14 ;  /* 0x000000010b007824 */ /* 0x000fe200078e020e */
        /* <DEDUP_REMOVED lines=18> */
.L_x_194:
[----:B------:R-:W-:Y:S04]  /*ea40*/  MOV R5, c[0x0][0x32c] ;  /* 0x0000cb0000057a02 */ /* 0x000fe80000000f00 */
[----:B------:R-:W-:Y:S11]  /*ea50*/  ISETP.NE.AND P0, PT, R5, 0x1, PT ;  /* 0x000000010500780c */ /* 0x000ff60003f05270 */
[----:B------:R-:W-:Y:S02]  /*ea60*/  @!UPT UIADD3 URZ, URZ, URZ, URZ ;  /* 0x0000003f3f3ff290 */ /* 0x000fe4000fffe03f */
[----:B------:R-:W-:Y:S05]  /*ea70*/  @P0 IMAD.HI.U32 R5, R14, c[0x0][0x330], RZ ;  /* 0x0000cc000e050a27 */ /* 0x000fea00078e00ff */
[----:B------:R-:W-:Y:S02]  /*ea80*/  @P0 SHF.R.U32.HI R14, RZ, c[0x0][0x334], R5 ;  /* 0x0000cd00ff0e0a19 */ /* 0x000fe40000011605 */
.L_x_195:
[----:B------:R-:W-:Y:S05]  /*ea90*/  BSYNC B0 ;  /* 0x0000000000007941 */ /* 0x000fea0003800000 */
.L_x_193:
[----:B------:R-:W-:Y:S05]  /*eaa0*/  IMAD R7, R14, c[0x0][0x32c], R7 ;  /* 0x0000cb000e077a24 */ /* 0x000fea00078e0207 */
[----:B------:R-:W-:Y:S02]  /*eab0*/  IADD3 R5, R7, c[0x0][0x32c], RZ ;  /* 0x0000cb0007057a10 */ /* 0x000fe40007ffe0ff */
[----:B------:R-:W-:Y:S02]  /*eac0*/  IMNMX R12, R12, R7, !PT ;  /* 0x000000070c0c7217 */ /* 0x000fe40007800200 */
[----:B------:R-:W-:Y:S02]  /*ead0*/  IMNMX R0, R0, R5, PT ;  /* 0x0000000500007217 */ /* 0x000fe40003800200 */
.L_x_192:
[C---:B------:R-:W-:Y:S01]  /*eae0*/  LOP3.LUT P0, RZ, R223.reuse, 0x200000, RZ, 0xc0, !PT ;  /* 0x00200000dfff7812 */ /* 0x040fe2000780c0ff */
        /* <DEDUP_REMOVED lines=14> */
[----:B------:R-:W-:Y:S01]  /*ebd0*/  FMNMX.FTZ R5, R42, R5, !PT ;  /* 0x000000052a057209 */ /* 0x000fe20007810000 */
[----:B------:R-:W-:Y:S01]  /*ebe0*/  LDSM.16.MT88.4 R44, [R212+0x3100] ;  /* 0x00310000d42c783b */ /* 0x000fe20000004200 */
        /* <DEDUP_REMOVED lines=124> */
[----:B------:R-:W-:Y:S02]  /*f3b0*/  ISETP.GT.AND P0, PT, R12, 0x51, !P0 ;  /* 0x000000510c00780c */ /* 0x000fe40004704270 */
[----:B-1----:R-:W-:Y:S02]  /*f3c0*/  FMNMX.FTZ R12, R14, R5, !PT ;  /* 0x000000050e0c7209 */ /* 0x002fe40007810000 */
[----:B------:R-:W-:Y:S03]  /*f3d0*/  ISETP.LT.OR P0, PT, R0, 0x52, P0 ;  /* 0x000000520000780c */ /* 0x000fe60000701670 */
[----:B------:R-:W1:Y:S01]  /*f3e0*/  SHFL.BFLY PT, R15, R12, 0x1, 0x1f ;  /* 0x0c201f000c0f7f89 */ /* 0x000e6200000e0000 */
[----:B------:R-:W-:Y:S04]  /*f3f0*/  FSEL R139, R139, -INF , !P0 ;  /* 0xff8000008b8b7808 */ /* 0x000fe80004000000 */
[----:B------:R-:W-:Y:S04]  /*f400*/  FMNMX.FTZ R0, R139, R16, !PT ;  /* 0x000000108b007209 */ /* 0x000fe80007810000 */
[----:B------:R-:W-:Y:S04]  /*f410*/  FMNMX.FTZ R0, R135, R0, !PT ;  /* 0x0000000087007209 */ /* 0x000fe80007810000 */
[----:B------:R-:W-:Y:S05]  /*f420*/  FMNMX.FTZ R7, R117, R0, !PT ;  /* 0x0000000075077209 */ /* 0x000fea0007810000 */
[----:B------:R-:W2:Y:S01]  /*f430*/  SHFL.BFLY PT, R4, R7, 0x2, 0x1f ;  /* 0x0c401f0007047f89 */ /* 0x000ea200000e0000 */
[----:B-1----:R-:W-:Y:S04]  /*f440*/  FMNMX.FTZ R0, R12, R15, !PT ;  /* 0x0000000f0c007209 */ /* 0x002fe80007810000 */
[C---:B------:R-:W-:Y:S01]  /*f450*/  FSETP.NEU.FTZ.AND P0, PT, R0.reuse, -INF , PT ;  /* 0xff8000000000780b */ /* 0x040fe20003f1d000 */
[----:B------:R-:W-:Y:S05]  /*f460*/  FMUL.FTZ R149, R0, c[0x0][0x2d0] ;  /* 0x0000b40000957a20 */ /* 0x000fea0000410000 */
[----:B------:R-:W-:Y:S05]  /*f470*/  FSEL R149, R149, RZ, P0 ;  /* 0x000000ff95957208 */ /* 0x000fea0000000000 */
[--C-:B------:R-:W-:Y:S01]  /*f480*/  FFMA.FTZ R118, R6, c[0x0][0x2d0], -R149.reuse ;  /* 0x0000b40006767a23 */ /* 0x100fe20000010895 */
[----:B------:R-:W-:Y:S01]  /*f490*/  FSEL R6, R0, RZ, P0 ;  /* 0x000000ff00067208 */ /* 0x000fe20000000000 */
[--C-:B------:R-:W-:Y:S01]  /*f4a0*/  FFMA.FTZ R128, R10, c[0x0][0x2d0], -R149.reuse ;  /* 0x0000b4000a807a23 */ /* 0x100fe20000010895 */
[----:B--2---:R-:W-:Y:S01]  /*f4b0*/  FMNMX.FTZ R5, R7, R4, !PT ;  /* 0x0000000407057209 */ /* 0x004fe20007810000 */
[----:B------:R-:W-:Y:S02]  /*f4c0*/  FFMA.FTZ R129, R8, c[0x0][0x2d0], -R149 ;  /* 0x0000b40008817a23 */ /* 0x000fe40000010895 */
[----:B------:R-:W-:Y:S01]  /*f4d0*/  FADD.FTZ R3, -R6, R3 ;  /* 0x0000000306037221 */ /* 0x000fe20000010100 */
[----:B------:R-:W-:Y:S01]  /*f4e0*/  MUFU.EX2 R118, R118 ;  /* 0x0000007600767308 */ /* 0x000fe20000000800 */
[----:B------:R-:W1:Y:S01]  /*f4f0*/  SHFL.BFLY PT, R4, R5, 0x1, 0x1f ;  /* 0x0c201f0005047f89 */ /* 0x000e6200000e0000 */
[--C-:B------:R-:W-:Y:S02]  /*f500*/  FFMA.FTZ R119, R126, c[0x0][0x2d0], -R149.reuse ;  /* 0x0000b4007e777a23 */ /* 0x100fe40000010895 */
[--C-:B------:R-:W-:Y:S02]  /*f510*/  FFMA.FTZ R136, R42, c[0x0][0x2d0], -R149.reuse ;  /* 0x0000b4002a887a23 */ /* 0x100fe40000010895 */
[--C-:B------:R-:W-:Y:S02]  /*f520*/  FFMA.FTZ R137, R40, c[0x0][0x2d0], -R149.reuse ;  /* 0x0000b40028897a23 */ /* 0x100fe40000010895 */
[--C-:B------:R-:W-:Y:S02]  /*f530*/  FFMA.FTZ R138, R50, c[0x0][0x2d0], -R149.reuse ;  /* 0x0000b400328a7a23 */ /* 0x100fe40000010895 */
        /* <DEDUP_REMOVED lines=8> */
[--C-:B------:R-:W-:Y:S01]  /*f5c0*/  FFMA.FTZ R234, R234, c[0x0][0x2d0], -R149.reuse ;  /* 0x0000b400eaea7a23 */ /* 0x100fe20000010895 */
[----:B-1----:R-:W-:Y:S01]  /*f5d0*/  FMNMX.FTZ R116, R5, R4, !PT ;  /* 0x0000000405747209 */ /* 0x002fe20007810000 */
[----:B------:R-:W-:Y:S02]  /*f5e0*/  FMUL.FTZ R4, R3, c[0x0][0x2d0] ;  /* 0x0000b40003047a20 */ /* 0x000fe40000410000 */
[--C-:B------:R-:W-:Y:S01]  /*f5f0*/  FFMA.FTZ R156, R156, c[0x0][0x2d0], -R149.reuse ;  /* 0x0000b4009c9c7a23 */ /* 0x100fe20000010895 */
[C---:B------:R-:W-:Y:S01]  /*f600*/  FSETP.NEU.FTZ.AND P0, PT, R116.reuse, -INF , PT ;  /* 0xff8000007400780b */ /* 0x040fe20003f1d000 */
[----:B------:R-:W-:Y:S01]  /*f610*/  FMUL.FTZ R134, R116, c[0x0][0x2d0] ;  /* 0x0000b40074867a20 */ /* 0x000fe20000410000 */
[----:B------:R-:W1:Y:S01]  /*f620*/  MUFU.EX2 R3, R4 ;  /* 0x0000000400037308 */ /* 0x000e620000000800 */
[--C-:B------:R-:W-:Y:S01]  /*f630*/  FFMA.FTZ R146, R146, c[0x0][0x2d0], -R149.reuse ;  /* 0x0000b40092927a23 */ /* 0x100fe20000010895 */
[----:B------:R-:W-:Y:S02]  /*f640*/  FSEL R5, R116, RZ, P0 ;  /* 0x000000ff74057208 */ /* 0x000fe40000000000 */
[----:B------:R-:W-:Y:S02]  /*f650*/  FSEL R134, R134, RZ, P0 ;  /* 0x000000ff86867208 */ /* 0x000fe40000000000 */
[----:B------:R-:W-:Y:S01]  /*f660*/  ISETP.GT.AND P0, PT, R192, R215, PT ;  /* 0x000000d7c000720c */ /* 0x000fe20003f04270 */
[----:B------:R-:W-:Y:S02]  /*f670*/  FADD.FTZ R5, -R5, R2 ;  /* 0x0000000205057221 */ /* 0x000fe40000010100 */
[--C-:B------:R-:W-:Y:S01]  /*f680*/  FFMA.FTZ R133, R13, c[0x0][0x2d0], -R134.reuse ;  /* 0x0000b4000d857a23 */ /* 0x100fe20000010886 */
[----:B------:R-:W3:Y:S01]  /*f690*/  MUFU.EX2 R129, R129 ;  /* 0x0000008100817308 */ /* 0x000ee20000000800 */
[----:B------:R-:W4:Y:S01]  /*f6a0*/  LDSM.16.MT88.4 R12, [R212+0x100] ;  /* 0x00010000d40c783b */ /* 0x000f220000004200 */
[--C-:B------:R-:W-:Y:S01]  /*f6b0*/  FFMA.FTZ R131, R11, c[0x0][0x2d0], -R134.reuse ;  /* 0x0000b4000b837a23 */ /* 0x100fe20000010886 */
[----:B--2---:R-:W-:Y:S01]  /*f6c0*/  F2FP.PACK_AB R124, R119, R128 ;  /* 0x00000080777c723e */ /* 0x004fe200000000ff */
[--C-:B------:R-:W-:Y:S02]  /*f6d0*/  FFMA.FTZ R130, R9, c[0x0][0x2d0], -R134.reuse ;  /* 0x0000b40009827a23 */ /* 0x100fe40000010886 */
[--C-:B------:R-:W-:Y:S02]  /*f6e0*/  FFMA.FTZ R132, R125, c[0x0][0x2d0], -R134.reuse ;  /* 0x0000b4007d847a23 */ /* 0x100fe40000010886 */
[----:B------:R-:W-:Y:S02]  /*f6f0*/  FMUL.FTZ R2, R5, c[0x0][0x2d0] ;  /* 0x0000b40005027a20 */ /* 0x000fe40000410000 */
[----:B------:R-:W-:Y:S01]  /*f700*/  MUFU.EX2 R133, R133 ;  /* 0x0000008500857308 */ /* 0x000fe20000000800 */
[--C-:B------:R-:W-:Y:S02]  /*f710*/  FFMA.FTZ R165, R165, c[0x0][0x2d0], -R134.reuse ;  /* 0x0000b400a5a57a23 */ /* 0x100fe40000010886 */
[--C-:B------:R-:W-:Y:S02]  /*f720*/  FFMA.FTZ R161, R161, c[0x0][0x2d0], -R134.reuse ;  /* 0x0000b400a1a17a23 */ /* 0x100fe40000010886 */
[C---:B-1----:R-:W-:Y:S02]  /*f730*/  FMUL.FTZ R4, R3.reuse, R112 ;  /* 0x0000007003047220 */ /* 0x042fe40000410000 */
[C---:B------:R-:W-:Y:S02]  /*f740*/  FMUL.FTZ R5, R3.reuse, R113 ;  /* 0x0000007103057220 */ /* 0x040fe40000410000 */
[C---:B------:R-:W-:Y:S01]  /*f750*/  FMUL.FTZ R8, R3.reuse, R108 ;  /* 0x0000006c03087220 */ /* 0x040fe20000410000 */
[----:B------:R-:W1:Y:S01]  /*f760*/  MUFU.EX2 R2, R2 ;  /* 0x0000000200027308 */ /* 0x000e620000000800 */
[C---:B------:R-:W-:Y:S02]  /*f770*/  FMUL.FTZ R9, R3.reuse, R109 ;  /* 0x0000006d03097220 */ /* 0x040fe40000410000 */
[----:B------:R-:W-:Y:S01]  /*f780*/  FMUL.FTZ R16, R3, R100 ;  /* 0x0000006403107220 */ /* 0x000fe20000410000 */
[----:B---3--:R-:W-:Y:S01]  /*f790*/  F2FP.PACK_AB R126, R129, R118 ;  /* 0x00000076817e723e */ /* 0x008fe200000000ff */
[C---:B------:R-:W-:Y:S02]  /*f7a0*/  FMUL.FTZ R17, R3.reuse, R101 ;  /* 0x0000006503117220 */ /* 0x040fe40000410000 */
[C---:B------:R-:W-:Y:S02]  /*f7b0*/  FMUL.FTZ R24, R3.reuse, R92 ;  /* 0x0000005c03187220 */ /* 0x040fe40000410000 */
[C---:B------:R-:W-:Y:S01]  /*f7c0*/  FMUL.FTZ R25, R3.reuse, R93 ;  /* 0x0000005d03197220 */ /* 0x040fe20000410000 */
[----:B------:R-:W2:Y:S01]  /*f7d0*/  MUFU.EX2 R132, R132 ;  /* 0x0000008400847308 */ /* 0x000ea20000000800 */
        /* <DEDUP_REMOVED lines=14> */
[----:B--2---:R-:W-:Y:S01]  /*f8c0*/  F2FP.PACK_AB R125, R132, R133 ;  /* 0x00000085847d723e */ /* 0x004fe200000000ff */
        /* <DEDUP_REMOVED lines=12> */
[----:B------:R-:W-:Y:S01]  /*f990*/  FMUL.FTZ R51, R2, R71 ;  /* 0x0000004702337220 */ /* 0x000fe20000410000 */
[----:B------:R-:W2:Y:S01]  /*f9a0*/  LDSM.16.MT88.4 R84, [R210+0x3100] ;  /* 0x00310000d254783b */ /* 0x000ea20000004200 */
[C---:B------:R-:W-:Y:S01]  /*f9b0*/  FMUL.FTZ R53, R3.reuse, R53 ;  /* 0x0000003503357220 */ /* 0x040fe20000410000 */
[----:B-1----:R-:W-:Y:S01]  /*f9c0*/  F2FP.PACK_AB R127, R130, R131 ;  /* 0x00000083827f723e */ /* 0x002fe200000000ff */
[C---:B------:R-:W-:Y:S02]  /*f9d0*/  FMUL.FTZ R54, R2.reuse, R54 ;  /* 0x0000003602367220 */ /* 0x040fe40000410000 */
[C---:B------:R-:W-:Y:S02]  /*f9e0*/  FMUL.FTZ R55, R2.reuse, R55 ;  /* 0x0000003702377220 */ /* 0x040fe40000410000 */
[C---:B------:R-:W-:Y:S01]  /*f9f0*/  FMUL.FTZ R56, R3.reuse, R56 ;  /* 0x0000003803387220 */ /* 0x040fe20000410000 */
[----:B------:R-:W1:Y:S01]  /*fa00*/  LDSM.16.MT88.4 R76, [R209+0x3100] ;  /* 0x00310000d14c783b */ /* 0x000e620000004200 */
[C---:B----4-:R-:W-:Y:S01]  /*fa10*/  HMMA.16816.F32 R4, R124.reuse, R12, R4 ;  /* 0x0000000c7c04723c */ /* 0x050fe20000001804 */
[----:B------:R-:W-:Y:S04]  /*fa20*/  MUFU.EX2 R165, R165 ;  /* 0x000000a500a57308 */ /* 0x000fe80000000800 */
[C---:B------:R-:W-:Y:S02]  /*fa30*/  FMUL.FTZ R57, R3.reuse, R57 ;  /* 0x0000003903397220 */ /* 0x040fe40000410000 */
[----:B------:R-:W3:Y:S01]  /*fa40*/  LDSM.16.MT88.4 R68, [R208+0x3100] ;  /* 0x00310000d044783b */ /* 0x000ee20000004200 */
[C---:B------:R-:W-:Y:S03]  /*fa50*/  HMMA.16816.F32 R8, R124.reuse, R14, R8 ;  /* 0x0000000e7c08723c */ /* 0x040fe60000001808 */
[----:B------:R-:W-:Y:S01]  /*fa60*/  MUFU.EX2 R161, R161 ;  /* 0x000000a100a17308 */ /* 0x000fe20000000800 */
[C---:B------:R-:W-:Y:S02]  /*fa70*/  FMUL.FTZ R12, R3.reuse, R104 ;  /* 0x00000068030c7220 */ /* 0x040fe40000410000 */
[C---:B------:R-:W-:Y:S01]  /*fa80*/  FMUL.FTZ R13, R3.reuse, R105 ;  /* 0x00000069030d7220 */ /* 0x040fe20000410000 */
[----:B------:R-:W-:Y:S01]  /*fa90*/  LDSM.16.MT88.4 R100, [R210+0x2900] ;  /* 0x00290000d264783b */ /* 0x000fe20000004200 */
[C---:B------:R-:W-:Y:S04]  /*faa0*/  FMUL.FTZ R14, R2.reuse, R106 ;  /* 0x0000006a020e7220 */ /* 0x040fe80000410000 */
[C---:B------:R-:W-:Y:S01]  /*fab0*/  FMUL.FTZ R15, R2.reuse, R107 ;  /* 0x0000006b020f7220 */ /* 0x040fe20000410000 */
[----:B------:R-:W-:Y:S01]  /*fac0*/  MUFU.EX2 R136, R136 ;  /* 0x0000008800887308 */ /* 0x000fe20000000800 */
[C---:B------:R-:W-:Y:S02]  /*fad0*/  FMUL.FTZ R58, R2.reuse, R58 ;  /* 0x0000003a023a7220 */ /* 0x040fe40000410000 */
[C---:B------:R-:W-:Y:S02]  /*fae0*/  FMUL.FTZ R59, R2.reuse, R59 ;  /* 0x0000003b023b7220 */ /* 0x040fe40000410000 */
[C---:B------:R-:W-:Y:S01]  /*faf0*/  FMUL.FTZ R60, R3.reuse, R60 ;  /* 0x0000003c033c7220 */ /* 0x040fe20000410000 */
[C---:B------:R-:W-:Y:S03]  /*fb00*/  HMMA.16816.F32 R12, R124.reuse, R20, R12 ;  /* 0x000000147c0c723c */ /* 0x040fe6000000180c */
[C---:B------:R-:W-:Y:S01]  /*fb10*/  FMUL.FTZ R61, R3.reuse, R61 ;  /* 0x0000003d033d7220 */ /* 0x040fe20000410000 */
[----:B------:R-:W4:Y:S01]  /*fb20*/  MUFU.EX2 R137, R137 ;  /* 0x0000008900897308 */ /* 0x000f220000000800 */
        /* <DEDUP_REMOVED lines=17> */
[C---:B------:R-:W-:Y:S02]  /*fc40*/  FMUL.FTZ R67, R2.reuse, R67 ;  /* 0x0000004302437220 */ /* 0x040fe40000410000 */
[C---:B------:R-:W-:Y:S04]  /*fc50*/  FMUL.FTZ R30, R2.reuse, R90 ;  /* 0x0000005a021e7220 */ /* 0x040fe80000410000 */
[C---:B------:R-:W-:Y:S01]  /*fc60*/  FMUL.FTZ R31, R2.reuse, R91 ;  /* 0x0000005b021f7220 */ /* 0x040fe20000410000 */
[----:B------:R-:W-:Y:S01]  /*fc70*/  MUFU.EX2 R162, R162 ;  /* 0x000000a200a27308 */ /* 0x000fe20000000800 */
[----:B------:R-:W-:Y:S01]  /*fc80*/  LDSM.16.MT88.4 R88, [R212+0x3900] ;  /* 0x00390000d458783b */ /* 0x000fe20000004200 */
[--C-:B------:R-:W-:Y:S02]  /*fc90*/  FFMA.FTZ R148, R167, c[0x0][0x2d0], -R134.reuse ;  /* 0x0000b400a7947a23 */ /* 0x100fe40000010886 */
[--C-:B------:R-:W-:Y:S02]  /*fca0*/  FFMA.FTZ R151, R151, c[0x0][0x2d0], -R134.reuse ;  /* 0x0000b40097977a23 */ /* 0x100fe40000010886 */
[C---:B------:R-:W-:Y:S03]  /*fcb0*/  HMMA.16816.F32 R28, R124.reuse, R36, R28 ;  /* 0x000000247c1c723c */ /* 0x040fe6000000181c */
[--C-:B------:R-:W-:Y:S01]  /*fcc0*/  FFMA.FTZ R157, R157, c[0x0][0x2d0], -R134.reuse ;  /* 0x0000b4009d9d7a23 */ /* 0x100fe20000010886 */
[----:B------:R-:W-:Y:S01]  /*fcd0*/  MUFU.EX2 R148, R148 ;  /* 0x0000009400947308 */ /* 0x000fe20000000800 */
[--C-:B------:R-:W-:Y:S02]  /*fce0*/  FFMA.FTZ R158, R163, c[0x0][0x2d0], -R134.reuse ;  /* 0x0000b400a39e7a23 */ /* 0x100fe40000010886 */
[C---:B------:R-:W-:Y:S01]  /*fcf0*/  FMUL.FTZ R36, R3.reuse, R80 ;  /* 0x0000005003247220 */ /* 0x040fe20000410000 */
[C---:B------:R-:W-:Y:S04]  /*fd00*/  HMMA.16816.F32 R32, R124.reuse, R38, R32 ;  /* 0x000000267c20723c */ /* 0x040fe80000001820 */
[----:B------:R-:W-:Y:S02]  /*fd10*/  FMUL.FTZ R37, R3, R81 ;  /* 0x0000005103257220 */ /* 0x000fe40000410000 */
[----:B------:R-:W5:Y:S01]  /*fd20*/  MUFU.EX2 R151, R151 ;  /* 0x0000009700977308 */ /* 0x000f620000000800 */
[C---:B------:R-:W-:Y:S02]  /*fd30*/  FMUL.FTZ R38, R2.reuse, R82 ;  /* 0x0000005202267220 */ /* 0x040fe40000410000 */
[----:B------:R-:W-:Y:S02]  /*fd40*/  FMUL.FTZ R39, R2, R83 ;  /* 0x0000005302277220 */ /* 0x000fe40000410000 */
[----:B------:R-:W-:Y:S01]  /*fd50*/  LDSM.16.MT88.4 R80, [R209+0x900] ;  /* 0x00090000d150783b */ /* 0x000fe20000004200 */
[--C-:B------:R-:W-:Y:S02]  /*fd60*/  FFMA.FTZ R163, R186, c[0x0][0x2d0], -R149.reuse ;  /* 0x0000b400baa37a23 */ /* 0x100fe40000010895 */
[--C-:B------:R-:W-:Y:S02]  /*fd70*/  FFMA.FTZ R167, R164, c[0x0][0x2d0], -R149.reuse ;  /* 0x0000b400a4a77a23 */ /* 0x100fe40000010895 */
[C---:B------:R-:W-:Y:S01]  /*fd80*/  HMMA.16816.F32 R36, R124.reuse, R44, R36 ;  /* 0x0000002c7c24723c */ /* 0x040fe20000001824 */
[----:B------:R-:W-:Y:S02]  /*fd90*/  MUFU.EX2 R157, R157 ;  /* 0x0000009d009d7308 */ /* 0x000fe40000000800 */
        /* <DEDUP_REMOVED lines=9> */
[----:B------:R-:W3:Y:S01]  /*fe30*/  MUFU.EX2 R163, R163 ;  /* 0x000000a300a37308 */ /* 0x000ee20000000800 */
[----:B------:R-:W4:Y:S01]  /*fe40*/  LDSM.16.MT88.4 R72, [R212+0x900] ;  /* 0x00090000d448783b */ /* 0x000f220000004200 */
[--C-:B------:R-:W-:Y:S02]  /*fe50*/  FFMA.FTZ R229, R229, c[0x0][0x2d0], -R134.reuse ;  /* 0x0000b400e5e57a23 */ /* 0x100fe40000010886 */
[--C-:B------:R-:W-:Y:S02]  /*fe60*/  FFMA.FTZ R231, R238, c[0x0][0x2d0], -R149.reuse ;  /* 0x0000b400eee77a23 */ /* 0x100fe40000010895 */
[C---:B--2---:R-:W-:Y:S03]  /*fe70*/  HMMA.16816.F32 R44, R124.reuse, R84, R44 ;  /* 0x000000547c2c723c */ /* 0x044fe6000000182c */
[--C-:B------:R-:W-:Y:S01]  /*fe80*/  FFMA.FTZ R233, R236, c[0x0][0x2d0], -R149.reuse ;  /* 0x0000b400ece97a23 */ /* 0x100fe20000010895 */
[----:B------:R-:W2:Y:S01]  /*fe90*/  MUFU.EX2 R167, R167 ;  /* 0x000000a700a77308 */ /* 0x000ea20000000800 */
        /* <DEDUP_REMOVED lines=15> */
[C---:B---3--:R-:W-:Y:S04]  /*ff90*/  HMMA.16816.F32 R60, R124.reuse, R68, R60 ;  /* 0x000000447c3c723c */ /* 0x048fe8000000183c */
[----:B------:R-:W-:Y:S01]  /*ffa0*/  MUFU.EX2 R235, R235 ;  /* 0x000000eb00eb7308 */ /* 0x000fe20000000800 */
[--C-:B------:R-:W-:Y:S02]  /*ffb0*/  FFMA.FTZ R159, R150, c[0x0][0x2d0], -R149.reuse ;  /* 0x0000b400969f7a23 */ /* 0x100fe40000010895 */
[----:B----4-:R-:W-:Y:S01]  /*ffc0*/  F2FP.PACK_AB R68, R137, R136 ;  /* 0x000000888944723e */ /* 0x010fe200000000ff */
[----:B------:R-:W-:Y:S04]  /*ffd0*/  HMMA.16816.F32 R64, R124, R70, R64 ;  /* 0x000000467c40723c */ /* 0x000fe80000001840 */
[----:B-----5:R-:W-:Y:S01]  /*ffe0*/  F2FP.PACK_AB R69, R151, R148 ;  /* 0x000000949745723e */ /* 0x020fe200000000ff */
[----:B------:R-:W-:Y:S01]  /*fff0*/  FFMA.FTZ R149, R144, c[0x0][0x2d0], -R149 ;  /* 0x0000b40090957a23 */ /* 0x000fe20000010895 */
[----:B------:R-:W-:Y:S01]  /*10000*/  MUFU.EX2 R228, R228 ;  /* 0x000000e400e47308 */ /* 0x000fe20000000800 */
[----:B------:R-:W-:Y:S01]  /*10010*/  F2FP.PACK_AB R70, R145, R138 ;  /* 0x0000008a9146723e */ /* 0x000fe200000000ff */
[--C-:B------:R-:W-:Y:S01]  /*10020*/  FFMA.FTZ R144, R147, c[0x0][0x2d0], -R134.reuse ;  /* 0x0000b40093907a23 */ /* 0x100fe20000010886 */
[----:B------:R-:W-:Y:S03]  /*10030*/  F2FP.PACK_AB R71, R158, R157 ;  /* 0x0000009d9e47723e */ /* 0x000fe600000000ff */
[--C-:B------:R-:W-:Y:S02]  /*10040*/  FFMA.FTZ R139, R139, c[0x0][0x2d0], -R134.reuse ;  /* 0x0000b4008b8b7a23 */ /* 0x100fe40000010886 */
[--C-:B------:R-:W-:Y:S02]  /*10050*/  FFMA.FTZ R135, R135, c[0x0][0x2d0], -R134.reuse ;  /* 0x0000b40087877a23 */ /* 0x100fe40000010886 */
[C---:B------:R-:W-:Y:S01]  /*10060*/  HMMA.16816.F32 R4, R68.reuse, R72, R4 ;  /* 0x000000484404723c */ /* 0x040fe20000001804 */
[----:B------:R-:W-:Y:S04]  /*10070*/  MUFU.EX2 R164, R164 ;  /* 0x000000a400a47308 */ /* 0x000fe80000000800 */
[----:B------:R-:W-:Y:S02]  /*10080*/  FFMA.FTZ R134, R117, c[0x0][0x2d0], -R134 ;  /* 0x0000b40075867a23 */ /* 0x000fe40000010886 */
[----:B------:R-:W-:Y:S01]  /*10090*/  FFMA.FTZ R128, R3, R224, R128 ;  /* 0x000000e003807223 */ /* 0x000fe20000010080 */
[C---:B------:R-:W-:Y:S01]  /*100a0*/  HMMA.16816.F32 R8, R68.reuse, R74, R8 ;  /* 0x0000004a4408723c */ /* 0x040fe20000001808 */
[----:B------:R-:W3:Y:S02]  /*100b0*/  LDSM.16.MT88.4 R72, [R210+0x3900] ;  /* 0x00390000d248783b */ /* 0x000ee40000004200 */
[----:B------:R-:W4:Y:S01]  /*100c0*/  MUFU.EX2 R187, R187 ;  /* 0x000000bb00bb7308 */ /* 0x000f220000000800 */
[----:B------:R-:W-:Y:S02]  /*100d0*/  FFMA.FTZ R133, R2, R225, R133 ;  /* 0x000000e102857223 */ /* 0x000fe40000010085 */
[----:B------:R-:W-:Y:S02]  /*100e0*/  FADD.FTZ R119, R119, R128 ;  /* 0x0000008077777221 */ /* 0x000fe40000010000 */
[C---:B-1----:R-:W-:Y:S04]  /*100f0*/  HMMA.16816.F32 R12, R68.reuse, R76, R12 ;  /* 0x0000004c440c723c */ /* 0x042fe8000000180c */
[----:B------:R-:W-:Y:S01]  /*10100*/  FADD.FTZ R132, R132, R133 ;  /* 0x0000008584847221 */ /* 0x000fe20000010000 */
[----:B------:R-:W-:Y:S01]  /*10110*/  MUFU.EX2 R186, R186 ;  /* 0x000000ba00ba7308 */ /* 0x000fe20000000800 */
[----:B------:R-:W-:Y:S02]  /*10120*/  FADD.FTZ R118, R118, R119 ;  /* 0x0000007776767221 */ /* 0x000fe40000010000 */
[C---:B------:R-:W-:Y:S01]  /*10130*/  HMMA.16816.F32 R16, R68.reuse, R78, R16 ;  /* 0x0000004e4410723c */ /* 0x040fe20000001810 */
[----:B------:R-:W1:Y:S03]  /*10140*/  LDSM.16.MT88.4 R76, [R209+0x3900] ;  /* 0x00390000d14c783b */ /* 0x000e660000004200 */
[----:B------:R-:W-:Y:S02]  /*10150*/  FADD.FTZ R3, R131, R132 ;  /* 0x0000008483037221 */ /* 0x000fe40000010000 */
[----:B------:R-:W-:Y:S01]  /*10160*/  FADD.FTZ R129, R129, R118 ;  /* 0x0000007681817221 */ /* 0x000fe20000010000 */
[----:B------:R-:W5:Y:S01]  /*10170*/  MUFU.EX2 R229, R229 ;  /* 0x000000e500e57308 */ /* 0x000f620000000800 */
[C---:B------:R-:W-:Y:S04]  /*10180*/  HMMA.16816.F32 R20, R68.reuse, R80, R20 ;  /* 0x000000504414723c */ /* 0x040fe80000001814 */
[----:B------:R-:W-:Y:S02]  /*10190*/  FADD.FTZ R3, R130, R3 ;  /* 0x0000000382037221 */ /* 0x000fe40000010000 */
[----:B------:R-:W-:Y:S02]  /*101a0*/  FADD.FTZ R136, R136, R129 ;  /* 0x0000008188887221 */ /* 0x000fe40000010000 */
[C---:B------:R-:W-:Y:S01]  /*101b0*/  HMMA.16816.F32 R24, R68.reuse, R82, R24 ;  /* 0x000000524418723c */ /* 0x040fe20000001818 */
[----:B------:R-:W1:Y:S01]  /*101c0*/  LDSM.16.MT88.4 R80, [R208+0x3900] ;  /* 0x00390000d050783b */ /* 0x000e620000004200 */
        /* <DEDUP_REMOVED lines=12> */
[C---:B------:R-:W-:Y:S04]  /*10290*/  HMMA.16816.F32 R36, R68.reuse, R88, R36 ;  /* 0x000000584424723c */ /* 0x040fe80000001824 */
[----:B------:R-:W-:Y:S04]  /*102a0*/  FADD.FTZ R3, R158, R3 ;  /* 0x000000039e037221 */ /* 0x000fe80000010000 */
        /* <DEDUP_REMOVED lines=8> */
[C---:B-1----:R-:W-:Y:S08]  /*10330*/  HMMA.16816.F32 R52, R68.reuse, R76, R52 ;  /* 0x0000004c4434723c */ /* 0x042ff00000001834 */
[C---:B------:R-:W-:Y:S01]  /*10340*/  HMMA.16816.F32 R56, R68.reuse, R78, R56 ;  /* 0x0000004e4438723c */ /* 0x040fe20000001838 */
[----:B------:R-:W1:Y:S01]  /*10350*/  LDSM.16.MT88.4 R76, [R209+0x1100] ;  /* 0x00110000d14c783b */ /* 0x000e620000004200 */
[----:B------:R-:W-:Y:S06]  /*10360*/  MUFU.EX2 R237, R237 ;  /* 0x000000ed00ed7308 */ /* 0x000fec0000000800 */
[C---:B------:R-:W-:Y:S04]  /*10370*/  HMMA.16816.F32 R60, R68.reuse, R80, R60 ;  /* 0x00000050443c723c */ /* 0x040fe8000000183c */
[----:B------:R-:W-:Y:S04]  /*10380*/  MUFU.EX2 R238, R238 ;  /* 0x000000ee00ee7308 */ /* 0x000fe80000000800 */
[----:B------:R-:W-:Y:S01]  /*10390*/  HMMA.16816.F32 R64, R68, R82, R64 ;  /* 0x000000524440723c */ /* 0x000fe20000001840 */
[----:B------:R-:W1:Y:S05]  /*103a0*/  LDSM.16.MT88.4 R80, [R208+0x1100] ;  /* 0x00110000d050783b */ /* 0x000e6a0000004200 */
[----:B------:R-:W-:Y:S01]  /*103b0*/  MUFU.EX2 R156, R156 ;  /* 0x0000009c009c7308 */ /* 0x000fe20000000800 */
[----:B------:R-:W-:Y:S01]  /*103c0*/  F2FP.PACK_AB R68, R160, R163 ;  /* 0x000000a3a044723e */ /* 0x000fe200000000ff */
[----:B------:R-:W-:Y:S01]  /*103d0*/  FADD.FTZ R163, R163, R138 ;  /* 0x0000008aa3a37221 */ /* 0x000fe20000010000 */
[----:B--2---:R-:W-:Y:S03]  /*103e0*/  F2FP.PACK_AB R70, R167, R162 ;  /* 0x000000a2a746723e */ /* 0x004fe600000000ff */
[----:B----4-:R-:W-:Y:S01]  /*103f0*/  F2FP.PACK_AB R69, R187, R164 ;  /* 0x000000a4bb45723e */ /* 0x010fe200000000ff */
[----:B------:R-:W-:Y:S01]  /*10400*/  FADD.FTZ R164, R164, R3 ;  /* 0x00000003a4a47221 */ /* 0x000fe20000010000 */
[----:B-----5:R-:W-:Y:S01]  /*10410*/  F2FP.PACK_AB R71, R229, R186 ;  /* 0x000000bae547723e */ /* 0x020fe200000000ff */
[----:B------:R-:W-:Y:S01]  /*10420*/  FADD.FTZ R163, R160, R163 ;  /* 0x000000a3a0a37221 */ /* 0x000fe20000010000 */
[----:B------:R-:W2:Y:S01]  /*10430*/  MUFU.EX2 R159, R159 ;  /* 0x0000009f009f7308 */ /* 0x000ea20000000800 */
[----:B------:R-:W-:Y:S02]  /*10440*/  FADD.FTZ R187, R187, R164 ;  /* 0x000000a4bbbb7221 */ /* 0x000fe40000010000 */
[----:B------:R-:W-:Y:S02]  /*10450*/  FADD.FTZ R162, R162, R163 ;  /* 0x000000a3a2a27221 */ /* 0x000fe40000010000 */
[C---:B---3--:R-:W-:Y:S03]  /*10460*/  HMMA.16816.F32 R4, R68.reuse, R72, R4 ;  /* 0x000000484404723c */ /* 0x048fe60000001804 */
[----:B------:R-:W-:Y:S02]  /*10470*/  FADD.FTZ R186, R186, R187 ;  /* 0x000000bbbaba7221 */ /* 0x000fe40000010000 */
[----:B------:R-:W-:Y:S01]  /*10480*/  MUFU.EX2 R146, R146 ;  /* 0x0000009200927308 */ /* 0x000fe20000000800 */
[----:B------:R-:W-:Y:S02]  /*10490*/  FADD.FTZ R162, R167, R162 ;  /* 0x000000a2a7a27221 */ /* 0x000fe40000010000 */
[C---:B------:R-:W-:Y:S01]  /*104a0*/  HMMA.16816.F32 R8, R68.reuse, R74, R8 ;  /* 0x0000004a4408723c */ /* 0x040fe20000001808 */
[----:B------:R-:W3:Y:S03]  /*104b0*/  LDSM.16.MT88.4 R72, [R212+0x4100] ;  /* 0x00410000d448783b */ /* 0x000ee60000004200 */
[----:B------:R-:W-:Y:S03]  /*104c0*/  FADD.FTZ R229, R229, R186 ;  /* 0x000000bae5e57221 */ /* 0x000fe60000010000 */
[----:B------:R-:W4:Y:S01]  /*104d0*/  MUFU.EX2 R149, R149 ;  /* 0x0000009500957308 */ /* 0x000f220000000800 */
[C---:B------:R-:W-:Y:S04]  /*104e0*/  HMMA.16816.F32 R12, R68.reuse, R84, R12 ;  /* 0x00000054440c723c */ /* 0x040fe8000000180c */
[----:B--2---:R-:W-:Y:S01]  /*104f0*/  F2FP.PACK_AB R124, R159, R156 ;  /* 0x0000009c9f7c723e */ /* 0x004fe200000000ff */
[----:B------:R-:W-:Y:S03]  /*10500*/  FADD.FTZ R2, R236, R229 ;  /* 0x000000e5ec027221 */ /* 0x000fe60000010000 */
[C---:B------:R-:W-:Y:S01]  /*10510*/  HMMA.16816.F32 R16, R68.reuse, R86, R16 ;  /* 0x000000564410723c */ /* 0x040fe20000001810 */
[----:B------:R-:W2:Y:S01]  /*10520*/  LDSM.16.MT88.4 R84, [R210+0x4100] ;  /* 0x00410000d254783b */ /* 0x000ea20000004200 */
[----:B------:R-:W-:Y:S02]  /*10530*/  MUFU.EX2 R144, R144 ;  /* 0x0000009000907308 */ /* 0x000fe40000000800 */
[----:B------:R-:W-:Y:S04]  /*10540*/  FADD.FTZ R2, R239, R2 ;  /* 0x00000002ef027221 */ /* 0x000fe80000010000 */
[C---:B-1----:R-:W-:Y:S04]  /*10550*/  HMMA.16816.F32 R20, R68.reuse, R76, R20 ;  /* 0x0000004c4414723c */ /* 0x042fe80000001814 */
[----:B------:R-:W1:Y:S01]  /*10560*/  MUFU.EX2 R139, R139 ;  /* 0x0000008b008b7308 */ /* 0x000e620000000800 */
[----:B------:R-:W-:Y:S01]  /*10570*/  FADD.FTZ R3, R237, R2 ;  /* 0x00000002ed037221 */ /* 0x000fe20000010000 */
[----:B----4-:R-:W-:Y:S02]  /*10580*/  F2FP.PACK_AB R126, R149, R146 ;  /* 0x00000092957e723e */ /* 0x010fe400000000ff */
[C---:B------:R-:W-:Y:S01]  /*10590*/  HMMA.16816.F32 R24, R68.reuse, R78, R24 ;  /* 0x0000004e4418723c */ /* 0x040fe20000001818 */
[----:B------:R-:W4:Y:S03]  /*105a0*/  LDSM.16.MT88.4 R76, [R209+0x4100] ;  /* 0x00410000d14c783b */ /* 0x000f260000004200 */
[----:B------:R-:W-:Y:S02]  /*105b0*/  FADD.FTZ R3, R238, R3 ;  /* 0x00000003ee037221 */ /* 0x000fe40000010000 */
[----:B------:R-:W-:Y:S02]  /*105c0*/  MUFU.EX2 R135, R135 ;  /* 0x0000008700877308 */ /* 0x000fe40000000800 */
[C---:B------:R-:W-:Y:S04]  /*105d0*/  HMMA.16816.F32 R28, R68.reuse, R80, R28 ;  /* 0x00000050441c723c */ /* 0x040fe8000000181c */
[----:B------:R-:W-:Y:S04]  /*105e0*/  FADD.FTZ R2, R166, R3 ;  /* 0x00000003a6027221 */ /* 0x000fe80000010000 */
[C---:B------:R-:W-:Y:S01]  /*105f0*/  HMMA.16816.F32 R32, R68.reuse, R82, R32 ;  /* 0x000000524420723c */ /* 0x040fe20000001820 */
[----:B------:R-:W5:Y:S01]  /*10600*/  LDSM.16.MT88.4 R80, [R212+0x1900] ;  /* 0x00190000d450783b */ /* 0x000f620000004200 */
[----:B------:R-:W4:Y:S02]  /*10610*/  MUFU.EX2 R134, R134 ;  /* 0x0000008600867308 */ /* 0x000f240000000800 */
[----:B-1----:R-:W-:Y:S01]  /*10620*/  F2FP.PACK_AB R125, R139, R144 ;  /* 0x000000908b7d723e */ /* 0x002fe200000000ff */
[----:B------:R-:W-:Y:S03]  /*10630*/  FADD.FTZ R2, R165, R2 ;  /* 0x00000002a5027221 */ /* 0x000fe60000010000 */
[C---:B---3--:R-:W-:Y:S04]  /*10640*/  HMMA.16816.F32 R36, R68.reuse, R72, R36 ;  /* 0x000000484424723c */ /* 0x048fe80000001824 */
[----:B------:R-:W-:Y:S01]  /*10650*/  FADD.FTZ R3, R161, R2 ;  /* 0x00000002a1037221 */ /* 0x000fe20000010000 */
[----:B------:R-:W-:Y:S03]  /*10660*/  IADD3 R2, R192, -0x1, RZ ;  /* 0xffffffffc0027810 */ /* 0x000fe60007ffe0ff */
[C---:B------:R-:W-:Y:S01]  /*10670*/  HMMA.16816.F32 R40, R68.reuse, R74, R40 ;  /* 0x0000004a4428723c */ /* 0x040fe20000001828 */
[----:B------:R-:W1:Y:S03]  /*10680*/  LDSM.16.MT88.4 R72, [R210+0x1900] ;  /* 0x00190000d248783b */ /* 0x000e660000004200 */
[----:B------:R-:W-:Y:S02]  /*10690*/  FADD.FTZ R3, R228, R3 ;  /* 0x00000003e4037221 */ /* 0x000fe40000010000 */
[----:B------:R-:W-:Y:S02]  /*106a0*/  IMAD.MOV.U32 R192, RZ, RZ, R2 ;  /* 0x000000ffffc07224 */ /* 0x000fe400078e0002 */
[C---:B--2---:R-:W-:Y:S04]  /*106b0*/  HMMA.16816.F32 R44, R68.reuse, R84, R44 ;  /* 0x00000054442c723c */ /* 0x044fe8000000182c */
[----:B----4-:R-:W-:Y:S01]  /*106c0*/  F2FP.PACK_AB R127, R134, R135 ;  /* 0x00000087867f723e */ /* 0x010fe200000000ff */
[----:B------:R-:W-:Y:S02]  /*106d0*/  FADD.FTZ R144, R144, R3 ;  /* 0x0000000390907221 */ /* 0x000fe40000010000 */
[----:B------:R-:W-:Y:S01]  /*106e0*/  IMAD.MOV.U32 R3, RZ, RZ, R0 ;  /* 0x000000ffff037224 */ /* 0x000fe200078e0000 */
[C---:B------:R-:W-:Y:S01]  /*106f0*/  HMMA.16816.F32 R48, R68.reuse, R86, R48 ;  /* 0x000000564430723c */ /* 0x040fe20000001830 */
[----:B------:R-:W-:Y:S03]  /*10700*/  LDSM.16.MT88.4 R84, [R208+0x1900] ;  /* 0x00190000d054783b */ /* 0x000fe60000004200 */
[----:B------:R-:W-:Y:S02]  /*10710*/  FADD.FTZ R144, R139, R144 ;  /* 0x000000908b907221 */ /* 0x000fe40000010000 */
[----:B------:R-:W-:Y:S02]  /*10720*/  IMAD.MOV.U32 R2, RZ, RZ, R116 ;  /* 0x000000ffff027224 */ /* 0x000fe400078e0074 */
[C---:B------:R-:W-:Y:S04]  /*10730*/  HMMA.16816.F32 R52, R68.reuse, R76, R52 ;  /* 0x0000004c4434723c */ /* 0x040fe80000001834 */
[----:B------:R-:W-:Y:S04]  /*10740*/  FADD.FTZ R135, R135, R144 ;  /* 0x0000009087877221 */ /* 0x000fe80000010000 */
[C---:B------:R-:W-:Y:S01]  /*10750*/  HMMA.16816.F32 R56, R68.reuse, R78, R56 ;  /* 0x0000004e4438723c */ /* 0x040fe20000001838 */
[----:B------:R-:W2:Y:S03]  /*10760*/  LDSM.16.MT88.4 R76, [R209+0x1900] ;  /* 0x00190000d14c783b */ /* 0x000ea60000004200 */
[----:B------:R-:W-:Y:S04]  /*10770*/  FADD.FTZ R225, R134, R135 ;  /* 0x0000008786e17221 */ /* 0x000fe80000010000 */
        /* <DEDUP_REMOVED lines=8> */
[----:B------:R-:W-:Y:S03]  /*10800*/  F2FP.PACK_AB R71, R238, R237 ;  /* 0x000000edee47723e */ /* 0x000fe600000000ff */
[----:B------:R-:W-:Y:S04]  /*10810*/  FADD.FTZ R233, R233, R232 ;  /* 0x000000e8e9e97221 */ /* 0x000fe80000010000 */
[C---:B-----5:R-:W-:Y:S03]  /*10820*/  HMMA.16816.F32 R4, R68.reuse, R80, R4 ;  /* 0x000000504404723c */ /* 0x060fe60000001804 */
[----:B------:R-:W-:Y:S05]  /*10830*/  FADD.FTZ R233, R234, R233 ;  /* 0x000000e9eae97221 */ /* 0x000fea0000010000 */
        /* <DEDUP_REMOVED lines=10> */
[----:B------:R-:W-:Y:S07]  /*108e0*/  LDSM.16.MT88.4 R84, [R208+0x2100] ;  /* 0x00210000d054783b */ /* 0x000fee0000004200 */
[C---:B---3--:R-:W-:Y:S08]  /*108f0*/  HMMA.16816.F32 R36, R68.reuse, R80, R36 ;  /* 0x000000504424723c */ /* 0x048ff00000001824 */
[C---:B------:R-:W-:Y:S01]  /*10900*/  HMMA.16816.F32 R40, R68.reuse, R82, R40 ;  /* 0x000000524428723c */ /* 0x040fe20000001828 */
[----:B------:R-:W3:Y:S07]  /*10910*/  LDSM.16.MT88.4 R80, [R210+0x2100] ;  /* 0x00210000d250783b */ /* 0x000eee0000004200 */
[C---:B-1----:R-:W-:Y:S08]  /*10920*/  HMMA.16816.F32 R44, R68.reuse, R72, R44 ;  /* 0x00000048442c723c */ /* 0x042ff0000000182c */
[C---:B------:R-:W-:Y:S01]  /*10930*/  HMMA.16816.F32 R48, R68.reuse, R74, R48 ;  /* 0x0000004a4430723c */ /* 0x040fe20000001830 */
[----:B------:R-:W1:Y:S07]  /*10940*/  LDSM.16.MT88.4 R72, [R209+0x2100] ;  /* 0x00210000d148783b */ /* 0x000e6e0000004200 */
        /* <DEDUP_REMOVED lines=13> */
[C---:B--2---:R-:W-:Y:S03]  /*10a20*/  HMMA.16816.F32 R4, R68.reuse, R76, R4 ;  /* 0x0000004c4404723c */ /* 0x044fe60000001804 */
[----:B------:R-:W-:Y:S04]  /*10a30*/  FADD.FTZ R241, R241, R184 ;  /* 0x000000b8f1f17221 */ /* 0x000fe80000010000 */
[----:B------:R-:W-:Y:S01]  /*10a40*/  FADD.FTZ R156, R156, R241 ;  /* 0x000000f19c9c7221 */ /* 0x000fe20000010000 */
[C---:B------:R-:W-:Y:S01]  /*10a50*/  HMMA.16816.F32 R8, R68.reuse, R78, R8 ;  /* 0x0000004e4408723c */ /* 0x040fe20000001808 */
[----:B------:R-:W2:Y:S03]  /*10a60*/  LDSM.16.MT88.4 R76, [R212+0x5100] ;  /* 0x00510000d44c783b */ /* 0x000ea60000004200 */
[----:B------:R-:W-:Y:S04]  /*10a70*/  FADD.FTZ R159, R159, R156 ;  /* 0x0000009c9f9f7221 */ /* 0x000fe80000010000 */
[C---:B---3--:R-:W-:Y:S04]  /*10a80*/  HMMA.16816.F32 R12, R68.reuse, R80, R12 ;  /* 0x00000050440c723c */ /* 0x048fe8000000180c */
[----:B------:R-:W-:Y:S04]  /*10a90*/  FADD.FTZ R146, R146, R159 ;  /* 0x0000009f92927221 */ /* 0x000fe80000010000 */
[C---:B------:R-:W-:Y:S01]  /*10aa0*/  HMMA.16816.F32 R16, R68.reuse, R82, R16 ;  /* 0x000000524410723c */ /* 0x040fe20000001810 */
[----:B------:R-:W3:Y:S03]  /*10ab0*/  LDSM.16.MT88.4 R80, [R210+0x5100] ;  /* 0x00510000d250783b */ /* 0x000ee60000004200 */
[----:B------:R-:W-:Y:S04]  /*10ac0*/  FADD.FTZ R224, R149, R146 ;  /* 0x0000009295e07221 */ /* 0x000fe80000010000 */
[C---:B-1----:R-:W-:Y:S08]  /*10ad0*/  HMMA.16816.F32 R20, R68.reuse, R72, R20 ;  /* 0x000000484414723c */ /* 0x042ff00000001814 */
[C---:B------:R-:W-:Y:S01]  /*10ae0*/  HMMA.16816.F32 R24, R68.reuse, R74, R24 ;  /* 0x0000004a4418723c */ /* 0x040fe20000001818 */
[----:B------:R-:W1:Y:S07]  /*10af0*/  LDSM.16.MT88.4 R72, [R208+0x5100] ;  /* 0x00510000d048783b */ /* 0x000e6e0000004200 */
[C---:B------:R-:W-:Y:S08]  /*10b00*/  HMMA.16816.F32 R28, R68.reuse, R84, R28 ;  /* 0x00000054441c723c */ /* 0x040ff0000000181c */
[C---:B------:R-:W-:Y:S01]  /*10b10*/  HMMA.16816.F32 R32, R68.reuse, R86, R32 ;  /* 0x000000564420723c */ /* 0x040fe20000001820 */
[----:B------:R-:W4:Y:S07]  /*10b20*/  LDSM.16.MT88.4 R84, [R208+0x2900] ;  /* 0x00290000d054783b */ /* 0x000f2e0000004200 */
[C---:B--2---:R-:W-:Y:S08]  /*10b30*/  HMMA.16816.F32 R36, R68.reuse, R76, R36 ;  /* 0x0000004c4424723c */ /* 0x044ff00000001824 */
[C---:B------:R-:W-:Y:S01]  /*10b40*/  HMMA.16816.F32 R40, R68.reuse, R78, R40 ;  /* 0x0000004e4428723c */ /* 0x040fe20000001828 */
[----:B------:R-:W2:Y:S07]  /*10b50*/  LDSM.16.MT88.4 R76, [R212+0x5900] ;  /* 0x00590000d44c783b */ /* 0x000eae0000004200 */
[C---:B---3--:R-:W-:Y:S08]  /*10b60*/  HMMA.16816.F32 R44, R68.reuse, R80, R44 ;  /* 0x00000050442c723c */ /* 0x048ff0000000182c */
[C---:B------:R-:W-:Y:S08]  /*10b70*/  HMMA.16816.F32 R48, R68.reuse, R82, R48 ;  /* 0x000000524430723c */ /* 0x040ff00000001830 */
[C---:B------:R-:W-:Y:S08]  /*10b80*/  HMMA.16816.F32 R52, R68.reuse, R88, R52 ;  /* 0x000000584434723c */ /* 0x040ff00000001834 */
[C---:B------:R-:W-:Y:S08]  /*10b90*/  HMMA.16816.F32 R56, R68.reuse, R90, R56 ;  /* 0x0000005a4438723c */ /* 0x040ff00000001838 */
[C---:B-1----:R-:W-:Y:S08]  /*10ba0*/  HMMA.16816.F32 R60, R68.reuse, R72, R60 ;  /* 0x00000048443c723c */ /* 0x042ff0000000183c */
[----:B------:R-:W-:Y:S01]  /*10bb0*/  HMMA.16816.F32 R64, R68, R74, R64 ;  /* 0x0000004a4440723c */ /* 0x000fe20000001840 */
[----:B------:R-:W1:Y:S07]  /*10bc0*/  LDSM.16.MT88.4 R68, [R210+0x5900] ;  /* 0x00590000d244783b */ /* 0x000e6e0000004200 */
        /* <DEDUP_REMOVED lines=10> */
[C---:B--2---:R-:W-:Y:S08]  /*10c70*/  HMMA.16816.F32 R80, R124.reuse, R76, R36 ;  /* 0x0000004c7c50723c */ /* 0x044ff00000001824 */
[C---:B------:R-:W-:Y:S08]  /*10c80*/  HMMA.16816.F32 R76, R124.reuse, R78, R40 ;  /* 0x0000004e7c4c723c */ /* 0x040ff00000001828 */
[C---:B-1----:R-:W-:Y:S08]  /*10c90*/  HMMA.16816.F32 R72, R124.reuse, R68, R44 ;  /* 0x000000447c48723c */ /* 0x042ff0000000182c */
[C---:B------:R-:W-:Y:S08]  /*10ca0*/  HMMA.16816.F32 R68, R124.reuse, R70, R48 ;  /* 0x000000467c44723c */ /* 0x040ff00000001830 */
[C---:B---3--:R-:W-:Y:S08]  /*10cb0*/  HMMA.16816.F32 R52, R124.reuse, R4, R52 ;  /* 0x000000047c34723c */ /* 0x048ff00000001834 */
[C---:B------:R-:W-:Y:S08]  /*10cc0*/  HMMA.16816.F32 R56, R124.reuse, R6, R56 ;  /* 0x000000067c38723c */ /* 0x040ff00000001838 */
[C---:B-----5:R-:W-:Y:S08]  /*10cd0*/  HMMA.16816.F32 R60, R124.reuse, R8, R60 ;  /* 0x000000087c3c723c */ /* 0x060ff0000000183c */
[----:B------:R-:W-:Y:S01]  /*10ce0*/  HMMA.16816.F32 R64, R124, R10, R64 ;  /* 0x0000000a7c40723c */ /* 0x000fe20000001840 */
[----:B------:R-:W-:-:S07]  /*10cf0*/  @P0 BRA `(.L_x_196) ;  /* 0xffffbdf000000947 */ /* 0x000fce000383ffff */
.L_x_187:
[----:B------:R-:W1:Y:S01]  /*10d00*/  SHFL.BFLY PT, R3, R224, 0x2, 0x1f ;  /* 0x0c401f00e0037f89 */ /* 0x000e6200000e0000 */
[----:B------:R-:W-:Y:S01]  /*10d10*/  CS2R R4, SRZ ;  /* 0x0000000000047805 */ /* 0x000fe2000001ff00 */
[----:B------:R-:W-:-:S02]  /*10d20*/  MOV R8, 0xff800000 ;  /* 0xff80000000087802 */ /* 0x000fc40000000f00 */
[----:B------:R-:W2:Y:S01]  /*10d30*/  SHFL.BFLY PT, R2, R225, 0x2, 0x1f ;  /* 0x0c401f00e1027f89 */ /* 0x000ea200000e0000 */
[----:B------:R-:W-:Y:S01]  /*10d40*/  PLOP3.LUT P1, PT, PT, PT, PT, 0x8, 0x0 ;  /* 0x000000000000781c */ /* 0x000fe20003f2e170 */
[----:B-1----:R-:W-:Y:S02]  /*10d50*/  FADD.FTZ R6, R3, R224 ;  /* 0x000000e003067221 */ /* 0x002fe40000010000 */
[----:B--2---:R-:W-:-:S03]  /*10d60*/  FADD.FTZ R7, R2, R225 ;  /* 0x000000e102077221 */ /* 0x004fc60000010000 */
[----:B------:R-:W1:Y:S04]  /*10d70*/  SHFL.BFLY PT, R3, R6, 0x1, 0x1f ;  /* 0x0c201f0006037f89 */ /* 0x000e6800000e0000 */
        /* <DEDUP_REMOVED lines=21> */
[----:B------:R-:W-:Y:S02]  /*10ed0*/  FMUL.FTZ R101, R5, R101 ;  /* 0x0000006505657220 */ /* 0x000fe40000410000 */
        /* <DEDUP_REMOVED lines=25> */
[----:B------:R-:W-:Y:S02]  /*11070*/  FMUL.FTZ R5, R5, R65 ;  /* 0x0000004105057220 */ /* 0x000fe40000410000 */
        /* <DEDUP_REMOVED lines=34> */
.L_x_159:
[----:B------:R-:W-:Y:S05]  /*112a0*/  @P1 BRA `(.L_x_197) ;  /* 0x000010f000001947 */ /* 0x000fea0003800000 */
[----:B------:R-:W1:Y:S01]  /*112b0*/  S2R R0, SR_CTAID.Y ;  /* 0x0000000000007919 */ /* 0x000e620000002600 */
[----:B------:R-:W-:Y:S01]  /*112c0*/  F2FP.PACK_AB R112, R113, R112 ;  /* 0x000000707170723e */ /* 0x000fe200000000ff */
[----:B------:R-:W-:Y:S01]  /*112d0*/  BSSY B0, `(.L_x_198) ;  /* 0x00000dc000007945 */ /* 0x000fe20003800000 */
[----:B------:R-:W-:Y:S01]  /*112e0*/  F2FP.PACK_AB R114, R115, R114 ;  /* 0x000000727372723e */ /* 0x000fe200000000ff */
[----:B------:R-:W2:Y:S01]  /*112f0*/  S2R R2, SR_TID.X ;  /* 0x0000000000027919 */ /* 0x000ea20000002100 */
[----:B------:R-:W-:Y:S02]  /*11300*/  F2FP.PACK_AB R108, R109, R108 ;  /* 0x0000006c6d6c723e */ /* 0x000fe400000000ff */
[----:B------:R-:W-:Y:S01]  /*11310*/  F2FP.PACK_AB R110, R111, R110 ;  /* 0x0000006e6f6e723e */ /* 0x000fe200000000ff */
[----:B------:R-:W3:Y:S01]  /*11320*/  S2R R22, SR_CTAID.Z ;  /* 0x0000000000167919 */ /* 0x000ee20000002700 */
[----:B------:R-:W-:-:S02]  /*11330*/  F2FP.PACK_AB R6, R105, R6 ;  /* 0x000000066906723e */ /* 0x000fc400000000ff */
[----:B------:R-:W-:Y:S01]  /*11340*/  F2FP.PACK_AB R106, R107, R106 ;  /* 0x0000006a6b6a723e */ /* 0x000fe200000000ff */
[----:B------:R-:W-:Y:S01]  /*11350*/  BAR.SYNC.DEFER_BLOCKING 0x1, 0x100 ;  /* 0x0044000000007b1d */ /* 0x000fe20000010000 */
[----:B------:R-:W-:Y:S02]  /*11360*/  F2FP.PACK_AB R100, R101, R100 ;  /* 0x000000646564723e */ /* 0x000fe400000000ff */
[----:B------:R-:W-:Y:S02]  /*11370*/  F2FP.PACK_AB R102, R103, R102 ;  /* 0x000000666766723e */ /* 0x000fe400000000ff */
[----:B------:R-:W-:Y:S02]  /*11380*/  F2FP.PACK_AB R96, R97, R96 ;  /* 0x000000606160723e */ /* 0x000fe400000000ff */
[----:B------:R-:W-:Y:S02]  /*11390*/  F2FP.PACK_AB R98, R99, R98 ;  /* 0x000000626362723e */ /* 0x000fe400000000ff */
[----:B------:R-:W-:-:S02]  /*113a0*/  F2FP.PACK_AB R92, R93, R92 ;  /* 0x0000005c5d5c723e */ /* 0x000fc400000000ff */
[----:B------:R-:W-:Y:S01]  /*113b0*/  F2FP.PACK_AB R94, R95, R94 ;  /* 0x0000005e5f5e723e */ /* 0x000fe200000000ff */
[C---:B-1----:R-:W-:Y:S01]  /*113c0*/  IMAD.WIDE.U32 R24, R0.reuse, c[0x0][0x490], RZ ;  /* 0x0001240000187a25 */ /* 0x042fe200078e00ff */
[----:B------:R-:W-:Y:S02]  /*113d0*/  SHF.R.S32.HI R3, RZ, 0x1f, R0 ;  /* 0x0000001fff037819 */ /* 0x000fe40000011400 */
[----:B------:R-:W-:Y:S01]  /*113e0*/  F2FP.PACK_AB R88, R89, R88 ;  /* 0x000000585958723e */ /* 0x000fe200000000ff */
[C---:B------:R-:W-:Y:S01]  /*113f0*/  IMAD.WIDE.U32 R14, R0.reuse, c[0x0][0x3e8], RZ ;  /* 0x0000fa00000e7a25 */ /* 0x040fe200078e00ff */
[----:B--2---:R-:W-:Y:S02]  /*11400*/  SHF.R.S32.HI R9, RZ, 0x1f, R2 ;  /* 0x0000001fff097819 */ /* 0x004fe40000011402 */
[----:B------:R-:W-:Y:S01]  /*11410*/  F2FP.PACK_AB R90, R91, R90 ;  /* 0x0000005a5b5a723e */ /* 0x000fe200000000ff */
[----:B------:R-:W-:Y:S01]  /*11420*/  IMAD R13, R3, c[0x0][0x490], RZ ;  /* 0x00012400030d7a24 */ /* 0x000fe200078e02ff */
[-C--:B------:R-:W-:Y:S01]  /*11430*/  LEA.HI R11, R9, R2.reuse, RZ, 0x2 ;  /* 0x00000002090b7211 */ /* 0x080fe200078f10ff */
[----:B------:R-:W-:Y:S01]  /*11440*/  IMAD R3, R3, c[0x0][0x3e8], RZ ;  /* 0x0000fa0003037a24 */ /* 0x000fe200078e02ff */
[CC--:B------:R-:W-:Y:S01]  /*11450*/  LEA.HI R10, R9.reuse, R2.reuse, RZ, 0x3 ;  /* 0x00000002090a7211 */ /* 0x0c0fe200078f18ff */
[C---:B------:R-:W-:Y:S01]  /*11460*/  IMAD R13, R0.reuse, c[0x0][0x494], R13 ;  /* 0x00012500000d7a24 */ /* 0x040fe200078e020d */
[----:B------:R-:W-:Y:S01]  /*11470*/  SHF.R.S32.HI R20, RZ, 0x2, R11 ;  /* 0x00000002ff147819 */ /* 0x000fe2000001140b */
[----:B------:R-:W-:Y:S01]  /*11480*/  IMAD R28, R0, c[0x0][0x3ec], R3 ;  /* 0x0000fb00001c7a24 */ /* 0x000fe200078e0203 */
[-C--:B------:R-:W-:Y:S01]  /*11490*/  LEA.HI R3, R9, R2.reuse, RZ, 0x5 ;  /* 0x0000000209037211 */ /* 0x080fe200078f28ff */
[----:B------:R-:W-:Y:S01]  /*114a0*/  IMAD.IADD R25, R25, 0x1, R13 ;  /* 0x0000000119197824 */ /* 0x000fe200078e020d */
[----:B------:R-:W-:Y:S01]  /*114b0*/  LEA.HI R0, R9, R2, RZ, 0x6 ;  /* 0x0000000209007211 */ /* 0x000fe200078f30ff */
[----:B------:R-:W-:Y:S01]  /*114c0*/  IMAD.IADD R29, R15, 0x1, R28 ;  /* 0x000000010f1d7824 */ /* 0x000fe200078e021c */
[----:B------:R-:W-:Y:S01]  /*114d0*/  LOP3.LUT R9, R3, 0xffffffe0, RZ, 0xc0, !PT ;  /* 0xffffffe003097812 */ /* 0x000fe200078ec0ff */
[----:B------:R-:W-:Y:S01]  /*114e0*/  IMAD.MOV.U32 R28, RZ, RZ, R14 ;  /* 0x000000ffff1c7224 */ /* 0x000fe200078e000e */
[----:B------:R-:W-:Y:S01]  /*114f0*/  SHF.R.S32.HI R17, RZ, 0x1f, R11 ;  /* 0x0000001fff117819 */ /* 0x000fe2000001140b */
[----:B------:R-:W-:Y:S01]  /*11500*/  IMAD.MOV.U32 R14, RZ, RZ, c[0x0][0x4e8] ;  /* 0x00013a00ff0e7624 */ /* 0x000fe200078e00ff */
[----:B------:R-:W-:Y:S01]  /*11510*/  LOP3.LUT R11, R11, 0xfffffffc, RZ, 0xc0, !PT ;  /* 0xfffffffc0b0b7812 */ /* 0x000fe200078ec0ff */
[----:B------:R-:W-:Y:S01]  /*11520*/  IMAD.IADD R12, R2, 0x1, -R9 ;  /* 0x00000001020c7824 */ /* 0x000fe200078e0a09 */
[----:B------:R-:W-:Y:S01]  /*11530*/  LEA.HI R4, R17, R20, RZ, 0x3 ;  /* 0x0000001411047211 */ /* 0x000fe200078f18ff */
[----:B------:R-:W-:Y:S01]  /*11540*/  IMAD.SHL.U32 R0, R0, 0x8, RZ ;  /* 0x0000000800007824 */ /* 0x000fe200078e00ff */
[----:B------:R-:W-:Y:S01]  /*11550*/  LOP3.LUT R19, R10, 0xfffffff8, RZ, 0xc0, !PT ;  /* 0xfffffff80a137812 */ /* 0x000fe200078ec0ff */
[----:B------:R-:W-:Y:S01]  /*11560*/  IMAD.IADD R11, R2, 0x1, -R11 ;  /* 0x00000001020b7824 */ /* 0x000fe200078e0a0b */
[----:B------:R-:W-:Y:S01]  /*11570*/  SHF.R.S32.HI R13, RZ, 0x1f, R12 ;  /* 0x0000001fff0d7819 */ /* 0x000fe2000001140c */
[----:B---3--:R-:W-:Y:S01]  /*11580*/  IMAD.WIDE.U32 R24, R22, c[0x0][0x498], R24 ;  /* 0x0001260016187a25 */ /* 0x008fe200078e0018 */
[----:B------:R-:W-:-:S02]  /*11590*/  LOP3.LUT R9, R4, 0xfffffff8, RZ, 0xc0, !PT ;  /* 0xfffffff804097812 */ /* 0x000fc400078ec0ff */
[----:B------:R-:W-:Y:S01]  /*115a0*/  SHF.R.S32.HI R15, RZ, 0x1f, R22 ;  /* 0x0000001fff0f7819 */ /* 0x000fe20000011416 */
[----:B------:R-:W-:Y:S01]  /*115b0*/  IMAD.IADD R19, R2, 0x1, -R19 ;  /* 0x0000000102137824 */ /* 0x000fe200078e0a13 */
[----:B------:R-:W-:Y:S01]  /*115c0*/  LOP3.LUT P4, RZ, R12, 0x3, RZ, 0xc0, !PT ;  /* 0x000000030cff7812 */ /* 0x000fe2000788c0ff */
[----:B------:R-:W-:Y:S01]  /*115d0*/  IMAD.IADD R20, R20, 0x1, -R9 ;  /* 0x0000000114147824 */ /* 0x000fe200078e0a09 */
[--C-:B------:R-:W-:Y:S01]  /*115e0*/  SHF.R.S32.HI R26, RZ, 0x5, R3.reuse ;  /* 0x00000005ff1a7819 */ /* 0x100fe20000011403 */
[----:B------:R-:W-:Y:S01]  /*115f0*/  IMAD R9, R15, c[0x0][0x498], RZ ;  /* 0x000126000f097a24 */ /* 0x000fe200078e02ff */
[----:B------:R-:W-:Y:S01]  /*11600*/  LEA.HI R12, R13, R12, RZ, 0x2 ;  /* 0x0000000c0d0c7211 */ /* 0x000fe200078f10ff */
[----:B------:R-:W-:Y:S01]  /*11610*/  IMAD R15, R15, c[0x0][0x3f0], RZ ;  /* 0x0000fc000f0f7a24 */ /* 0x000fe200078e02ff */
[----:B------:R-:W-:Y:S01]  /*11620*/  SHF.R.S32.HI R3, RZ, 0x1f, R3 ;  /* 0x0000001fff037819 */ /* 0x000fe20000011403 */
[----:B------:R-:W1:Y:S01]  /*11630*/  S2R R13, SR_CTAID.X ;  /* 0x00000000000d7919 */ /* 0x000e620000002500 */
[----:B------:R-:W-:Y:S01]  /*11640*/  SHF.R.S32.HI R10, RZ, 0x3, R10 ;  /* 0x00000003ff0a7819 */ /* 0x000fe2000001140a */
[----:B------:R-:W-:Y:S01]  /*11650*/  IMAD R16, R22, c[0x0][0x49c], R9 ;  /* 0x0001270016107a24 */ /* 0x000fe200078e0209 */
[----:B------:R-:W-:Y:S01]  /*11660*/  LEA.HI R3, R3, R26, RZ, 0x3 ;  /* 0x0000001a03037211 */ /* 0x000fe200078f18ff */
[----:B------:R-:W-:Y:S01]  /*11670*/  IMAD.SHL.U32 R9, R19, 0x8, RZ ;  /* 0x0000000813097824 */ /* 0x000fe200078e00ff */
[----:B------:R-:W-:Y:S01]  /*11680*/  LEA.HI R4, R11, R11, RZ, 0x1 ;  /* 0x0000000b0b047211 */ /* 0x000fe200078f08ff */
[----:B------:R-:W-:Y:S01]  /*11690*/  IMAD.SHL.U32 R2, R10, 0x40, RZ ;  /* 0x000000400a027824 */ /* 0x000fe200078e00ff */
[----:B------:R-:W-:Y:S01]  /*116a0*/  LOP3.LUT R3, R3, 0xffffff8, RZ, 0xc0, !PT ;  /* 0x0ffffff803037812 */ /* 0x000fe200078ec0ff */
[----:B------:R-:W-:Y:S01]  /*116b0*/  IMAD R17, R26, 0x200, R11 ;  /* 0x000002001a117824 */ /* 0x000fe200078e020b */
[----:B------:R-:W-:Y:S01]  /*116c0*/  LOP3.LUT R4, R4, 0x1ffffffe, RZ, 0xc0, !PT ;  /* 0x1ffffffe04047812 */ /* 0x000fe200078ec0ff */
[----:B------:R-:W-:Y:S01]  /*116d0*/  IMAD R15, R22, c[0x0][0x3f4], R15 ;  /* 0x0000fd00160f7a24 */ /* 0x000fe200078e020f */
[----:B------:R-:W-:Y:S01]  /*116e0*/  LOP3.LUT R2, R2, 0x1c0, RZ, 0xc0, !PT ;  /* 0x000001c002027812 */ /* 0x000fe200078ec0ff */
[----:B------:R-:W-:Y:S01]  /*116f0*/  IMAD.IADD R18, R26, 0x1, -R3 ;  /* 0x000000011a127824 */ /* 0x000fe200078e0a03 */
[----:B------:R-:W-:Y:S01]  /*11700*/  ISETP.NE.AND P0, PT, R14, 0x1, PT ;  /* 0x000000010e00780c */ /* 0x000fe20003f05270 */
[----:B------:R-:W-:Y:S01]  /*11710*/  IMAD.IADD R11, R11, 0x1, -R4 ;  /* 0x000000010b0b7824 */ /* 0x000fe200078e0a04 */
[----:B------:R-:W-:Y:S01]  /*11720*/  LOP3.LUT R4, R2, 0x38, R9, 0xf8, !PT ;  /* 0x0000003802047812 */ /* 0x000fe200078ef809 */
[----:B------:R-:W-:Y:S01]  /*11730*/  IMAD.WIDE.U32 R22, R22, c[0x0][0x3f0], R28 ;  /* 0x0000fc0016167a25 */ /* 0x000fe200078e001c */
[----:B------:R-:W-:-:S02]  /*11740*/  SHF.R.U32.HI R3, RZ, 0x3, R2 ;  /* 0x00000003ff037819 */ /* 0x000fc40000011602 */
[----:B------:R-:W-:Y:S01]  /*11750*/  SHF.R.S32.HI R21, RZ, 0x2, R12 ;  /* 0x00000002ff157819 */ /* 0x000fe2000001140c */
[----:B------:R-:W-:Y:S01]  /*11760*/  IMAD R2, R19, 0x20, R10 ;  /* 0x0000002013027824 */ /* 0x000fe200078e020a */
[----:B------:R-:W-:Y:S01]  /*11770*/  LOP3.LUT R19, R20, 0x1, RZ, 0xc0, !PT ;  /* 0x0000000114137812 */ /* 0x000fe200078ec0ff */
[----:B------:R-:W-:Y:S01]  /*11780*/  IMAD.IADD R23, R23, 0x1, R15 ;  /* 0x0000000117177824 */ /* 0x000fe200078e020f */
[----:B------:R-:W-:Y:S01]  /*11790*/  LOP3.LUT R3, R4, R3, RZ, 0x3c, !PT ;  /* 0x0000000304037212 */ /* 0x000fe200078e3cff */
[----:B-1----:R-:W-:Y:S01]  /*117a0*/  IMAD R2, R13, 0x80, R2 ;  /* 0x000000800d027824 */ /* 0x002fe200078e0202 */
[----:B------:R-:W-:Y:S01]  /*117b0*/  ISETP.NE.U32.AND P3, PT, R19, 0x1, PT ;  /* 0x000000011300780c */ /* 0x000fe20003f65070 */
[----:B------:R-:W-:Y:S01]  /*117c0*/  IMAD R18, R18, 0x10, R21 ;  /* 0x0000001012127824 */ /* 0x000fe200078e0215 */
[----:B------:R-:W-:Y:S01]  /*117d0*/  LOP3.LUT R0, R3, 0x7ffffe00, R0, 0xf8, !PT ;  /* 0x7ffffe0003007812 */ /* 0x000fe200078ef800 */
[----:B------:R-:W-:Y:S01]  /*117e0*/  @P0 IMAD.HI.U32 R4, R2, c[0x0][0x4ec], RZ ;  /* 0x00013b0002040a27 */ /* 0x000fe200078e00ff */
[----:B------:R-:W-:-:S02]  /*117f0*/  R2P PR, R20, 0x6 ;  /* 0x0000000614007804 */ /* 0x000fc40000000000 */
[----:B------:R-:W-:Y:S01]  /*11800*/  F2FP.PACK_AB R84, R85, R84 ;  /* 0x000000545554723e */ /* 0x000fe200000000ff */
[----:B------:R-:W-:Y:S01]  /*11810*/  IMAD.SHL.U32 R20, R20, 0x40, RZ ;  /* 0x0000004014147824 */ /* 0x000fe200078e00ff */
[----:B------:R-:W-:Y:S01]  /*11820*/  F2FP.PACK_AB R86, R87, R86 ;  /* 0x000000565756723e */ /* 0x000fe200000000ff */
[----:B------:R-:W-:Y:S01]  /*11830*/  IMAD.MOV.U32 R12, RZ, RZ, R2 ;  /* 0x000000ffff0c7224 */ /* 0x000fe200078e0002 */
[----:B------:R-:W-:Y:S01]  /*11840*/  @P0 SHF.R.U32.HI R12, RZ, c[0x0][0x4f0], R4 ;  /* 0x00013c00ff0c0a19 */ /* 0x000fe20000011604 */
[----:B------:R-:W-:Y:S01]  /*11850*/  IMAD R3, R14, c[0x0][0x388], RZ ;  /* 0x0000e2000e037a24 */ /* 0x000fe200078e02ff */
[----:B------:R-:W-:Y:S01]  /*11860*/  LOP3.LUT R26, R20, 0x1c0, RZ, 0xc0, !PT ;  /* 0x000001c0141a7812 */ /* 0x000fe200078ec0ff */
[----:B------:R-:W-:Y:S01]  /*11870*/  IMAD R4, R11, 0x8, R18 ;  /* 0x000000080b047824 */ /* 0x000fe200078e0212 */
[--C-:B------:R-:W-:Y:S01]  /*11880*/  SHF.R.S32.HI R14, RZ, 0x1f, R12.reuse ;  /* 0x0000001fff0e7819 */ /* 0x100fe2000001140c */
[----:B------:R-:W-:Y:S01]  /*11890*/  IMAD.MOV R11, RZ, RZ, -R12 ;  /* 0x000000ffff0b7224 */ /* 0x000fe200078e0a0c */
[----:B------:R-:W-:Y:S01]  /*118a0*/  LEA.HI R26, R26, R26, RZ, 0x1d ;  /* 0x0000001a1a1a7211 */ /* 0x000fe200078fe8ff */
[----:B------:R-:W-:Y:S01]  /*118b0*/  IMAD R4, R13, 0x80, R4 ;  /* 0x000000800d047824 */ /* 0x000fe200078e0204 */
[----:B------:R-:W-:Y:S01]  /*118c0*/  F2FP.PACK_AB R80, R81, R80 ;  /* 0x000000505150723e */ /* 0x000fe200000000ff */
[----:B------:R-:W-:Y:S01]  /*118d0*/  IMAD R15, R14, c[0x0][0x3e0], RZ ;  /* 0x0000f8000e0f7a24 */ /* 0x000fe200078e02ff */
[----:B------:R-:W-:Y:S01]  /*118e0*/  F2FP.PACK_AB R82, R83, R82 ;  /* 0x000000525352723e */ /* 0x000fe200000000ff */
[----:B------:R-:W-:Y:S01]  /*118f0*/  IMAD.U32 R17, R17, 0x2, R26 ;  /* 0x0000000211117824 */ /* 0x000fe200078e001a */
[----:B------:R-:W-:Y:S01]  /*11900*/  F2FP.PACK_AB R76, R77, R76 ;  /* 0x0000004c4d4c723e */ /* 0x000fe200000000ff */
[----:B------:R-:W-:Y:S01]  /*11910*/  IMAD R11, R11, c[0x0][0x4e8], R2 ;  /* 0x00013a000b0b7a24 */ /* 0x000fe200078e0202 */
[----:B------:R-:W-:Y:S01]  /*11920*/  F2FP.PACK_AB R78, R79, R78 ;  /* 0x0000004e4f4e723e */ /* 0x000fe200000000ff */
[----:B------:R-:W-:Y:S01]  /*11930*/  IMAD.SHL.U32 R17, R17, 0x2, RZ ;  /* 0x0000000211117824 */ /* 0x000fe200078e00ff */
[----:B------:R-:W-:Y:S01]  /*11940*/  F2FP.PACK_AB R72, R73, R72 ;  /* 0x000000484948723e */ /* 0x000fe200000000ff */
[----:B------:R-:W-:Y:S01]  /*11950*/  @P0 IMAD.HI.U32 R2, R4, c[0x0][0x4ec], RZ ;  /* 0x00013b0004020a27 */ /* 0x000fe200078e00ff */
[----:B------:R-:W-:-:S02]  /*11960*/  F2FP.PACK_AB R74, R75, R74 ;  /* 0x0000004a4b4a723e */ /* 0x000fc400000000ff */
[----:B------:R-:W-:Y:S01]  /*11970*/  IADD3 R21, R17, 0x70, RZ ;  /* 0x0000007011157810 */ /* 0x000fe20007ffe0ff */
[C---:B------:R-:W-:Y:S01]  /*11980*/  IMAD.WIDE.U32 R22, R12.reuse, c[0x0][0x3e0], R22 ;  /* 0x0000f8000c167a25 */ /* 0x040fe200078e0016 */
[----:B------:R-:W-:Y:S01]  /*11990*/  STS [R17+0x80], R112 ;  /* 0x0000807011007388 */ /* 0x000fe20000000800 */
[----:B------:R-:W-:Y:S02]  /*119a0*/  F2FP.PACK_AB R68, R69, R68 ;  /* 0x000000444544723e */ /* 0x000fe400000000ff */
[----:B------:R-:W-:Y:S01]  /*119b0*/  IMAD R15, R12, c[0x0][0x3e4], R15 ;  /* 0x0000f9000c0f7a24 */ /* 0x000fe200078e020f */
[----:B------:R-:W-:Y:S01]  /*119c0*/  IADD3 R12, R17, 0x80, RZ ;  /* 0x00000080110c7810 */ /* 0x000fe20007ffe0ff */
[----:B------:R-:W-:Y:S01]  /*119d0*/  IMAD.MOV.U32 R19, RZ, RZ, R4 ;  /* 0x000000ffff137224 */ /* 0x000fe200078e0004 */
[----:B------:R-:W-:Y:S01]  /*119e0*/  @P0 SHF.R.U32.HI R19, RZ, c[0x0][0x4f0], R2 ;  /* 0x00013c00ff130a19 */ /* 0x000fe20000011602 */
[----:B------:R-:W-:Y:S01]  /*119f0*/  IMAD.IADD R23, R23, 0x1, R15 ;  /* 0x0000000117177824 */ /* 0x000fe200078e020f */
[----:B------:R-:W-:Y:S01]  /*11a00*/  @P3 IADD3 R21, R12, 0x10, RZ ;  /* 0x000000100c153810 */ /* 0x000fe20007ffe0ff */
[----:B------:R-:W-:Y:S01]  /*11a10*/  IMAD.MOV.U32 R2, RZ, RZ, 0x20 ;  /* 0x00000020ff027424 */ /* 0x000fe200078e00ff */
[----:B------:R-:W-:Y:S01]  /*11a20*/  SHF.R.S32.HI R12, RZ, 0x1f, R11 ;  /* 0x0000001fff0c7819 */ /* 0x000fe2000001140b */
[----:B------:R-:W-:Y:S01]  /*11a30*/  IMAD.WIDE.U32 R22, R11, c[0x0][0x3d8], R22 ;  /* 0x0000f6000b167a25 */ /* 0x000fe200078e0016 */
[--C-:B------:R-:W-:Y:S01]  /*11a40*/  SHF.R.S32.HI R15, RZ, 0x1f, R19.reuse ;  /* 0x0000001fff0f7819 */ /* 0x100fe20000011413 */
[----:B------:R-:W-:Y:S01]  /*11a50*/  STS [R17+0x480], R114 ;  /* 0x0004807211007388 */ /* 0x000fe20000000800 */
[----:B------:R-:W-:Y:S01]  /*11a60*/  IADD3 R14, P0, R19, R24, RZ ;  /* 0x00000018130e7210 */ /* 0x000fe20007f1e0ff */
[----:B------:R-:W-:Y:S01]  /*11a70*/  IMAD.MOV R19, RZ, RZ, -R19 ;  /* 0x000000ffff137224 */ /* 0x000fe200078e0a13 */
[----:B------:R-:W-:Y:S01]  /*11a80*/  SEL R2, R2, 0xffffffe0, !P1 ;  /* 0xffffffe002027807 */ /* 0x000fe20004800000 */
[----:B------:R-:W-:Y:S01]  /*11a90*/  IMAD R12, R12, c[0x0][0x3d8], RZ ;  /* 0x0000f6000c0c7a24 */ /* 0x000fe200078e02ff */
[----:B------:R-:W-:Y:S01]  /*11aa0*/  IADD3.X R15, R15, R25, R16, P0, !PT ;  /* 0x000000190f0f7210 */ /* 0x000fe200007fe410 */
[----:B------:R-:W-:Y:S01]  /*11ab0*/  IMAD R25, R19, c[0x0][0x4e8], R4 ;  /* 0x00013a0013197a24 */ /* 0x000fe200078e0204 */
[----:B------:R-:W-:Y:S01]  /*11ac0*/  STS [R21], R108 ;  /* 0x0000006c15007388 */ /* 0x000fe20000000800 */
[----:B------:R-:W-:Y:S01]  /*11ad0*/  IMAD R4, R11, c[0x0][0x3dc], R12 ;  /* 0x0000f7000b047a24 */ /* 0x000fe200078e020c */
[----:B------:R-:W-:Y:S01]  /*11ae0*/  F2FP.PACK_AB R70, R71, R70 ;  /* 0x000000464746723e */ /* 0x000fe200000000ff */
[----:B------:R-:W-:Y:S01]  /*11af0*/  IMAD.IADD R19, R17, 0x1, R2 ;  /* 0x0000000111137824 */ /* 0x000fe200078e0202 */
[----:B------:R-:W-:Y:S01]  /*11b00*/  STS [R21+0x400], R110 ;  /* 0x0004006e15007388 */ /* 0x000fe20000000800 */
[----:B------:R-:W-:Y:S01]  /*11b10*/  IMAD.IADD R11, R2, 0x1, R21 ;  /* 0x00000001020b7824 */ /* 0x000fe200078e0215 */
[----:B------:R-:W-:Y:S01]  /*11b20*/  SHF.R.S32.HI R2, RZ, 0x1f, R25 ;  /* 0x0000001fff027819 */ /* 0x000fe20000011419 */
[----:B------:R-:W-:Y:S01]  /*11b30*/  IMAD.MOV.U32 R12, RZ, RZ, 0x40 ;  /* 0x00000040ff0c7424 */ /* 0x000fe200078e00ff */
[----:B------:R1:W-:Y:S01]  /*11b40*/  STS [R19+0x80], R6 ;  /* 0x0000800613007388 */ /* 0x0003e20000000800 */
[----:B------:R-:W-:Y:S01]  /*11b50*/  IMAD.WIDE.U32 R14, R25, c[0x0][0x488], R14 ;  /* 0x00012200190e7a25 */ /* 0x000fe200078e000e */
[----:B------:R-:W-:-:S02]  /*11b60*/  F2FP.PACK_AB R52, R53, R52 ;  /* 0x000000343534723e */ /* 0x000fc400000000ff */
[----:B------:R-:W-:Y:S01]  /*11b70*/  SEL R12, R12, 0xffffffc0, !P2 ;  /* 0xffffffc00c0c7807 */ /* 0x000fe20005000000 */
[----:B------:R-:W-:Y:S01]  /*11b80*/  IMAD R2, R2, c[0x0][0x488], RZ ;  /* 0x0001220002027a24 */ /* 0x000fe200078e02ff */
[----:B------:R-:W-:Y:S01]  /*11b90*/  STS [R19+0x480], R106 ;  /* 0x0004806a13007388 */ /* 0x000fe20000000800 */
[----:B------:R-:W-:Y:S01]  /*11ba0*/  F2FP.PACK_AB R54, R55, R54 ;  /* 0x000000363736723e */ /* 0x000fe200000000ff */
[----:B------:R-:W-:Y:S01]  /*11bb0*/  IMAD R20, R13, 0x80, R18 ;  /* 0x000000800d147824 */ /* 0x000fe200078e0212 */
[----:B------:R-:W-:Y:S01]  /*11bc0*/  F2FP.PACK_AB R56, R57, R56 ;  /* 0x000000383938723e */ /* 0x000fe200000000ff */
[----:B------:R-:W-:Y:S01]  /*11bd0*/  IMAD R2, R25, c[0x0][0x48c], R2 ;  /* 0x0001230019027a24 */ /* 0x000fe200078e0202 */
[----:B------:R-:W-:Y:S01]  /*11be0*/  STS [R11], R100 ;  /* 0x000000640b007388 */ /* 0x000fe20000000800 */
[--C-:B------:R-:W-:Y:S01]  /*11bf0*/  IMAD.IADD R25, R17, 0x1, R12.reuse ;  /* 0x0000000111197824 */ /* 0x100fe200078e020c */
[----:B------:R-:W-:Y:S01]  /*11c00*/  F2FP.PACK_AB R58, R59, R58 ;  /* 0x0000003a3b3a723e */ /* 0x000fe200000000ff */
[C---:B------:R-:W-:Y:S01]  /*11c10*/  IMAD.IADD R27, R12.reuse, 0x1, R21 ;  /* 0x000000010c1b7824 */ /* 0x040fe200078e0215 */
[----:B------:R-:W-:Y:S01]  /*11c20*/  STS [R11+0x400], R102 ;  /* 0x000400660b007388 */ /* 0x000fe20000000800 */
[----:B------:R-:W-:Y:S01]  /*11c30*/  IMAD.IADD R29, R12, 0x1, R19 ;  /* 0x000000010c1d7824 */ /* 0x000fe200078e0213 */
[----:B------:R-:W-:Y:S01]  /*11c40*/  F2FP.PACK_AB R60, R61, R60 ;  /* 0x0000003c3d3c723e */ /* 0x000fe200000000ff */
[----:B------:R-:W-:Y:S01]  /*11c50*/  IMAD.IADD R31, R11, 0x1, R12 ;  /* 0x000000010b1f7824 */ /* 0x000fe200078e020c */
[----:B------:R-:W-:Y:S01]  /*11c60*/  STS [R25+0x80], R96 ;  /* 0x0000806019007388 */ /* 0x000fe20000000800 */
[----:B------:R-:W-:Y:S01]  /*11c70*/  IMAD.IADD R15, R15, 0x1, R2 ;  /* 0x000000010f0f7824 */ /* 0x000fe200078e0202 */
[----:B------:R-:W-:Y:S01]  /*11c80*/  F2FP.PACK_AB R62, R63, R62 ;  /* 0x0000003e3f3e723e */ /* 0x000fe200000000ff */
[----:B------:R-:W-:Y:S01]  /*11c90*/  IMAD.SHL.U32 R0, R0, 0x2, RZ ;  /* 0x0000000200007824 */ /* 0x000fe200078e00ff */
[----:B------:R-:W-:Y:S01]  /*11ca0*/  STS [R25+0x480], R98 ;  /* 0x0004806219007388 */ /* 0x000fe20000000800 */
[----:B------:R-:W-:Y:S01]  /*11cb0*/  F2FP.PACK_AB R5, R5, R64 ;  /* 0x000000400505723e */ /* 0x000fe200000000ff */
[----:B------:R-:W-:Y:S01]  /*11cc0*/  IMAD R10, R13, 0x80, R10 ;  /* 0x000000800d0a7824 */ /* 0x000fe200078e020a */
[----:B-1----:R-:W-:Y:S01]  /*11cd0*/  LEA R6, P0, R14, c[0x0][0x450], 0x2 ;  /* 0x000114000e067a11 */ /* 0x002fe200078010ff */
[----:B------:R-:W-:Y:S01]  /*11ce0*/  STS [R27], R92 ;  /* 0x0000005c1b007388 */ /* 0x000fe20000000800 */
[----:B------:R-:W-:-:S02]  /*11cf0*/  F2FP.PACK_AB R66, R67, R66 ;  /* 0x000000424342723e */ /* 0x000fc400000000ff */
[----:B------:R-:W-:Y:S01]  /*11d00*/  LEA.HI.X R15, R14, c[0x0][0x454], R15, 0x2, P0 ;  /* 0x000115000e0f7a11 */ /* 0x000fe200000f140f */
[----:B------:R-:W-:Y:S01]  /*11d10*/  STS [R27+0x400], R94 ;  /* 0x0004005e1b007388 */ /* 0x000fe20000000800 */
[C---:B------:R-:W-:Y:S02]  /*11d20*/  IADD3 R18, R20.reuse, 0x8, RZ ;  /* 0x0000000814127810 */ /* 0x040fe40007ffe0ff */
[-C--:B------:R-:W-:Y:S01]  /*11d30*/  ISETP.GE.OR P5, PT, R20, R3.reuse, P4 ;  /* 0x000000031400720c */ /* 0x080fe200027a6670 */
[----:B------:R-:W-:Y:S01]  /*11d40*/  STS [R29+0x80], R88 ;  /* 0x000080581d007388 */ /* 0x000fe20000000800 */
[----:B------:R-:W-:Y:S02]  /*11d50*/  ISETP.GE.OR P4, PT, R18, R3, P4 ;  /* 0x000000031200720c */ /* 0x000fe40002786670 */
[----:B------:R-:W-:Y:S01]  /*11d60*/  LEA R2, P0, R22, c[0x0][0x380], 0x1 ;  /* 0x0000e00016027a11 */ /* 0x000fe200078008ff */
[----:B------:R-:W-:Y:S04]  /*11d70*/  STS [R29+0x480], R90 ;  /* 0x0004805a1d007388 */ /* 0x000fe80000000800 */
[----:B------:R-:W-:Y:S04]  /*11d80*/  STS [R31], R84 ;  /* 0x000000541f007388 */ /* 0x000fe80000000800 */
        /* <DEDUP_REMOVED lines=15> */
[----:B------:R1:W-:Y:S04]  /*11e80*/  STS [R31+0x4000], R5 ;  /* 0x004000051f007388 */ /* 0x0003e80000000800 */
[----:B------:R-:W-:Y:S04]  /*11e90*/  STS [R31+0x4400], R66 ;  /* 0x004400421f007388 */ /* 0x000fe80000000800 */
[----:B------:R-:W-:Y:S04]  /*11ea0*/  SHFL.IDX PT, R32, R6, RZ, 0x1c1f ;  /* 0x001c1fff06207589 */ /* 0x000fe800000e0000 */
[----:B------:R-:W2:Y:S04]  /*11eb0*/  SHFL.IDX PT, R33, R15, RZ, 0x1c1f ;  /* 0x001c1fff0f217589 */ /* 0x000ea800000e0000 */
[----:B------:R-:W-:Y:S06]  /*11ec0*/  BAR.SYNC.DEFER_BLOCKING 0x1, 0x100 ;  /* 0x0044000000007b1d */ /* 0x000fec0000010000 */
[----:B------:R-:W-:Y:S01]  /*11ed0*/  SHFL.IDX PT, R34, R6, 0x1, 0x1c1f ;  /* 0x003c1f0006227f89 */ /* 0x000fe200000e0000 */
[----:B-1----:R-:W-:-:S03]  /*11ee0*/  IMAD.IADD R5, R23, 0x1, R4 ;  /* 0x0000000117057824 */ /* 0x002fc600078e0204 */
[----:B------:R-:W1:Y:S02]  /*11ef0*/  SHFL.IDX PT, R35, R15, 0x1, 0x1c1f ;  /* 0x003c1f000f237f89 */ /* 0x000e6400000e0000 */
[----:B------:R-:W-:Y:S02]  /*11f00*/  LEA.HI.X R22, R22, c[0x0][0x384], R5, 0x1, P0 ;  /* 0x0000e10016167a11 */ /* 0x000fe400000f0c05 */
[----:B------:R-:W3:Y:S01]  /*11f10*/  SHFL.IDX PT, R20, R2, RZ, 0x181f ;  /* 0x00181fff02147589 */ /* 0x000ee200000e0000 */
[----:B------:R-:W-:-:S03]  /*11f20*/  ISETP.GE.AND P0, PT, R10, R3, PT ;  /* 0x000000030a00720c */ /* 0x000fc60003f06270 */
[----:B------:R-:W4:Y:S04]  /*11f30*/  SHFL.IDX PT, R21, R22, RZ, 0x181f ;  /* 0x00181fff16157589 */ /* 0x000f2800000e0000 */
[----:B--2---:R-:W-:Y:S04]  /*11f40*/  @!P5 ST.E [R32.64], R7 ;  /* 0x000000072000d985 */ /* 0x004fe8000c10190a */
[----:B-1----:R1:W-:Y:S04]  /*11f50*/  @!P4 ST.E [R34.64], R8 ;  /* 0x000000082200c985 */ /* 0x0023e8000c10190a */
[----:B------:R2:W2:Y:S04]  /*11f60*/  LDS.128 R48, [R0+0x1080] ;  /* 0x0010800000307984 */ /* 0x0004a80000000c00 */
[----:B------:R2:W2:Y:S04]  /*11f70*/  LDS.128 R44, [R0+0x2080] ;  /* 0x00208000002c7984 */ /* 0x0004a80000000c00 */
[----:B------:R2:W2:Y:S04]  /*11f80*/  LDS.128 R40, [R0+0x3080] ;  /* 0x0030800000287984 */ /* 0x0004a80000000c00 */
[----:B------:R2:W2:Y:S04]  /*11f90*/  LDS.128 R36, [R0+0x5080] ;  /* 0x0050800000247984 */ /* 0x0004a80000000c00 */
[----:B------:R2:W2:Y:S04]  /*11fa0*/  LDS.128 R24, [R0+0x6080] ;  /* 0x0060800000187984 */ /* 0x0004a80000000c00 */
[----:B------:R2:W2:Y:S01]  /*11fb0*/  LDS.128 R16, [R0+0x7080] ;  /* 0x0070800000107984 */ /* 0x0004a20000000c00 */
[----:B-1----:R-:W-:Y:S01]  /*11fc0*/  IADD3 R8, R9, 0x40, RZ ;  /* 0x0000004009087810 */ /* 0x002fe20007ffe0ff */
[----:B------:R-:W-:Y:S05]  /*11fd0*/  @P0 BRA `(.L_x_199) ;  /* 0x000000b000000947 */ /* 0x000fea0003800000 */
[----:B---34-:R-:W1:Y:S01]  /*11fe0*/  LDS.128 R4, [R0+0x80] ;  /* 0x0000800000047984 */ /* 0x018e620000000c00 */
[----:B------:R-:W-:-:S02]  /*11ff0*/  ISETP.GE.AND P0, PT, R8, c[0x0][0x3c8], PT ;  /* 0x0000f20008007a0c */ /* 0x000fc40003f06270 */
[----:B------:R-:W-:Y:S01]  /*12000*/  ISETP.GE.AND P1, PT, R9, c[0x0][0x3c8], PT ;  /* 0x0000f20009007a0c */ /* 0x000fe20003f26270 */
[----:B------:R-:W3:Y:S10]  /*12010*/  LDS.128 R12, [R0+0x4080] ;  /* 0x00408000000c7984 */ /* 0x000ef40000000c00 */
[----:B------:R-:W-:-:S02]  /*12020*/  @!P0 SHF.R.S32.HI R11, RZ, 0x1f, R8 ;  /* 0x0000001fff0b8819 */ /* 0x000fc40000011408 */
[----:B------:R-:W-:Y:S02]  /*12030*/  @!P1 IMAD.WIDE R28, R9, 0x2, R20 ;  /* 0x00000002091c9825 */ /* 0x000fe400078e0214 */
[----:B------:R-:W-:-:S04]  /*12040*/  @!P0 LEA.HI R11, R11, R8, RZ, 0x3 ;  /* 0x000000080b0b8211 */ /* 0x000fc800078f18ff */
[----:B------:R-:W-:-:S05]  /*12050*/  @!P0 LOP3.LUT R11, R11, 0xfffffff8, RZ, 0xc0, !PT ;  /* 0xfffffff80b0b8812 */ /* 0x000fca00078ec0ff */
[----:B------:R-:W-:Y:S01]  /*12060*/  @!P0 IMAD.WIDE R20, R11, 0x2, R20 ;  /* 0x000000020b148825 */ /* 0x000fe200078e0214 */
[----:B-1----:R1:W-:Y:S04]  /*12070*/  @!P1 ST.E.128 [R28.64], R4 ;  /* 0x000000041c009985 */ /* 0x0023e8000c101d0a */
[----:B---3--:R1:W-:Y:S02]  /*12080*/  @!P0 ST.E.128 [R20.64], R12 ;  /* 0x0000000c14008985 */ /* 0x0083e4000c101d0a */
.L_x_199:
[----:B---34-:R-:W-:Y:S05]  /*12090*/  BSYNC B0 ;  /* 0x0000000000007941 */ /* 0x018fea0003800000 */
.L_x_198:
[----:B--2---:R-:W-:Y:S01]  /*120a0*/  IADD3 R0, R10, 0x20, RZ ;  /* 0x000000200a007810 */ /* 0x004fe20007ffe0ff */
[----:B-1----:R1:W2:Y:S01]  /*120b0*/  SHFL.IDX PT, R7, R22, 0x1, 0x181f ;  /* 0x00381f0016077f89 */ /* 0x0022a200000e0000 */
[----:B------:R-:W-:Y:S02]  /*120c0*/  BSSY B0, `(.L_x_200) ;  /* 0x000000d000007945 */ /* 0x000fe40003800000 */
[----:B------:R-:W-:Y:S01]  /*120d0*/  ISETP.GE.AND P0, PT, R0, R3, PT ;  /* 0x000000030000720c */ /* 0x000fe20003f06270 */
[----:B------:R1:W3:-:S12]  /*120e0*/  SHFL.IDX PT, R6, R2, 0x1, 0x181f ;  /* 0x00381f0002067f89 */ /* 0x0002d800000e0000 */
[----:B------:R-:W-:Y:S05]  /*120f0*/  @P0 BRA `(.L_x_201) ;  /* 0x0000009000000947 */ /* 0x000fea0003800000 */
[----:B------:R-:W-:Y:S02]  /*12100*/  ISETP.GE.AND P0, PT, R8, c[0x0][0x3c8], PT ;  /* 0x0000f20008007a0c */ /* 0x000fe40003f06270 */
[----:B------:R-:W-:-:S11]  /*12110*/  ISETP.GE.AND P1, PT, R9, c[0x0][0x3c8], PT ;  /* 0x0000f20009007a0c */ /* 0x000fd60003f26270 */
[----:B------:R-:W-:-:S04]  /*12120*/  @!P0 SHF.R.S32.HI R5, RZ, 0x1f, R8 ;  /* 0x0000001fff058819 */ /* 0x000fc80000011408 */
[----:B------:R-:W-:Y:S01]  /*12130*/  @!P0 LEA.HI R0, R5, R8, RZ, 0x3 ;  /* 0x0000000805008211 */ /* 0x000fe200078f18ff */
[----:B--23--:R-:W-:-:S03]  /*12140*/  @!P1 IMAD.WIDE R4, R9, 0x2, R6 ;  /* 0x0000000209049825 */ /* 0x00cfc600078e0206 */
[----:B------:R-:W-:Y:S02]  /*12150*/  @!P0 LOP3.LUT R0, R0, 0xfffffff8, RZ, 0xc0, !PT ;  /* 0xfffffff800008812 */ /* 0x000fe400078ec0ff */
[----:B------:R2:W-:Y:S03]  /*12160*/  @!P1 ST.E.128 [R4.64], R48 ;  /* 0x0000003004009985 */ /* 0x0005e6000c101d0a */
[----:B------:R-:W-:-:S05]  /*12170*/  @!P0 IMAD.WIDE R6, R0, 0x2, R6 ;  /* 0x0000000200068825 */ /* 0x000fca00078e0206 */
[----:B------:R2:W-:Y:S02]  /*12180*/  @!P0 ST.E.128 [R6.64], R36 ;  /* 0x0000002406008985 */ /* 0x0005e4000c101d0a */
.L_x_201:
[----:B------:R-:W-:Y:S05]  /*12190*/  BSYNC B0 ;  /* 0x0000000000007941 */ /* 0x000fea0003800000 */
.L_x_200:
[----:B------:R-:W-:Y:S01]  /*121a0*/  IADD3 R0, R10, 0x40, RZ ;  /* 0x000000400a007810 */ /* 0x000fe20007ffe0ff */
[----:B--2---:R2:W4:Y:S01]  /*121b0*/  SHFL.IDX PT, R7, R22, 0x2, 0x181f ;  /* 0x00581f0016077f89 */ /* 0x00452200000e0000 */
[----:B------:R-:W-:Y:S02]  /*121c0*/  BSSY B0, `(.L_x_202) ;  /* 0x000000d000007945 */ /* 0x000fe40003800000 */
[----:B------:R-:W-:Y:S01]  /*121d0*/  ISETP.GE.AND P0, PT, R0, R3, PT ;  /* 0x000000030000720c */ /* 0x000fe20003f06270 */
[----:B---3--:R2:W3:-:S12]  /*121e0*/  SHFL.IDX PT, R6, R2, 0x2, 0x181f ;  /* 0x00581f0002067f89 */ /* 0x0084d800000e0000 */
[----:B------:R-:W-:Y:S05]  /*121f0*/  @P0 BRA `(.L_x_203) ;  /* 0x0000009000000947 */ /* 0x000fea0003800000 */
[----:B------:R-:W-:Y:S02]  /*12200*/  ISETP.GE.AND P0, PT, R8, c[0x0][0x3c8], PT ;  /* 0x0000f20008007a0c */ /* 0x000fe40003f06270 */
[----:B------:R-:W-:-:S11]  /*12210*/  ISETP.GE.AND P1, PT, R9, c[0x0][0x3c8], PT ;  /* 0x0000f20009007a0c */ /* 0x000fd60003f26270 */
[----:B------:R-:W-:-:S04]  /*12220*/  @!P0 SHF.R.S32.HI R5, RZ, 0x1f, R8 ;  /* 0x0000001fff058819 */ /* 0x000fc80000011408 */
[----:B------:R-:W-:Y:S01]  /*12230*/  @!P0 LEA.HI R0, R5, R8, RZ, 0x3 ;  /* 0x0000000805008211 */ /* 0x000fe200078f18ff */
[----:B---34-:R-:W-:-:S03]  /*12240*/  @!P1 IMAD.WIDE R4, R9, 0x2, R6 ;  /* 0x0000000209049825 */ /* 0x018fc600078e0206 */
[----:B------:R-:W-:Y:S02]  /*12250*/  @!P0 LOP3.LUT R0, R0, 0xfffffff8, RZ, 0xc0, !PT ;  /* 0xfffffff800008812 */ /* 0x000fe400078ec0ff */
[----:B------:R3:W-:Y:S03]  /*12260*/  @!P1 ST.E.128 [R4.64], R44 ;  /* 0x0000002c04009985 */ /* 0x0007e6000c101d0a */
[----:B------:R-:W-:-:S05]  /*12270*/  @!P0 IMAD.WIDE R6, R0, 0x2, R6 ;  /* 0x0000000200068825 */ /* 0x000fca00078e0206 */
[----:B------:R3:W-:Y:S02]  /*12280*/  @!P0 ST.E.128 [R6.64], R24 ;  /* 0x0000001806008985 */ /* 0x0007e4000c101d0a */
.L_x_203:
[----:B------:R-:W-:Y:S05]  /*12290*/  BSYNC B0 ;  /* 0x0000000000007941 */ /* 0x000fea0003800000 */
.L_x_202:
[----:B------:R-:W-:Y:S01]  /*122a0*/  IADD3 R10, R10, 0x60, RZ ;  /* 0x000000600a0a7810 */ /* 0x000fe20007ffe0ff */
[----:B---3--:R3:W1:Y:S03]  /*122b0*/  SHFL.IDX PT, R5, R22, 0x3, 0x181f ;  /* 0x00781f0016057f89 */ /* 0x00866600000e0000 */
[----:B------:R-:W-:Y:S01]  /*122c0*/  ISETP.GE.AND P0, PT, R10, R3, PT ;  /* 0x000000030a00720c */ /* 0x000fe20003f06270 */
[----:B------:R3:W2:-:S12]  /*122d0*/  SHFL.IDX PT, R4, R2, 0x3, 0x181f ;  /* 0x00781f0002047f89 */ /* 0x00069800000e0000 */
[----:B------:R-:W-:Y:S05]  /*122e0*/  @P0 EXIT ;  /* 0x000000000000094d */ /* 0x000fea0003800000 */
[----:B------:R-:W-:-:S13]  /*122f0*/  ISETP.GE.AND P0, PT, R9, c[0x0][0x3c8], PT ;  /* 0x0000f20009007a0c */ /* 0x000fda0003f06270 */
[----:B-123--:R-:W-:-:S05]  /*12300*/  @!P0 IMAD.WIDE R2, R9, 0x2, R4 ;  /* 0x0000000209028825 */ /* 0x00efca00078e0204 */
        /* <DEDUP_REMOVED lines=9> */
.L_x_197:
[----:B------:R-:W1:Y:S01]  /*123a0*/  S2R R5, SR_TID.X ;  /* 0x0000000000057919 */ /* 0x000e620000002100 */
[----:B------:R-:W-:Y:S03]  /*123b0*/  BSSY B0, `(.L_x_204) ;  /* 0x0000027000007945 */ /* 0x000fe60003800000 */
[----:B------:R-:W2:Y:S01]  /*123c0*/  S2R R8, SR_CTAID.Z ;  /* 0x0000000000087919 */ /* 0x000ea20000002700 */
[----:B-1----:R-:W-:Y:S02]  /*123d0*/  ISETP.GT.AND P0, PT, R5, 0x7f, PT ;  /* 0x0000007f0500780c */ /* 0x002fe40003f04270 */
[----:B--2---:R-:W-:-:S11]  /*123e0*/  SHF.R.S32.HI R11, RZ, 0x1f, R8 ;  /* 0x0000001fff0b7819 */ /* 0x004fd60000011408 */
[----:B------:R-:W-:Y:S05]  /*123f0*/  @P0 BRA `(.L_x_205) ;  /* 0x0000022000000947 */ /* 0x000fea0003800000 */
[----:B------:R-:W1:Y:S01]  /*12400*/  S2R R0, SR_CTAID.X ;  /* 0x0000000000007919 */ /* 0x000e620000002500 */
[----:B------:R-:W-:-:S05]  /*12410*/  MOV R2, c[0x0][0x4e8] ;  /* 0x00013a0000027a02 */ /* 0x000fca0000000f00 */
[----:B------:R-:W-:Y:S01]  /*12420*/  IMAD R3, R2, c[0x0][0x388], RZ ;  /* 0x0000e20002037a24 */ /* 0x000fe200078e02ff */
[----:B-1----:R-:W-:-:S04]  /*12430*/  LEA R0, R0, R5, 0x7 ;  /* 0x0000000500007211 */ /* 0x002fc800078e38ff */
[----:B------:R-:W-:-:S13]  /*12440*/  ISETP.GE.AND P0, PT, R0, R3, PT ;  /* 0x000000030000720c */ /* 0x000fda0003f06270 */
[----:B------:R-:W-:Y:S05]  /*12450*/  @P0 BRA `(.L_x_205) ;  /* 0x000001c000000947 */ /* 0x000fea0003800000 */
[----:B------:R-:W1:Y:S01]  /*12460*/  S2R R7, SR_CTAID.Y ;  /* 0x0000000000077919 */ /* 0x000e620000002600 */
[----:B------:R-:W-:Y:S02]  /*12470*/  ISETP.NE.AND P0, PT, R2, 0x1, PT ;  /* 0x000000010200780c */ /* 0x000fe40003f05270 */
[----:B------:R-:W-:-:S11]  /*12480*/  MOV R6, R0 ;  /* 0x0000000000067202 */ /* 0x000fd60000000f00 */
[----:B------:R-:W-:-:S05]  /*12490*/  @P0 IMAD.HI.U32 R9, R0, c[0x0][0x4ec], RZ ;  /* 0x00013b0000090a27 */ /* 0x000fca00078e00ff */
[----:B------:R-:W-:Y:S02]  /*124a0*/  @P0 SHF.R.U32.HI R6, RZ, c[0x0][0x4f0], R9 ;  /* 0x00013c00ff060a19 */ /* 0x000fe40000011609 */
[----:B-1----:R-:W-:Y:S01]  /*124b0*/  SHF.R.S32.HI R4, RZ, 0x1f, R7 ;  /* 0x0000001fff047819 */ /* 0x002fe20000011407 */
[----:B------:R-:W-:-:S04]  /*124c0*/  IMAD.WIDE.U32 R2, R7, c[0x0][0x490], RZ ;  /* 0x0001240007027a25 */ /* 0x000fc800078e00ff */
[----:B------:R-:W-:Y:S02]  /*124d0*/  IMAD R4, R4, c[0x0][0x490], RZ ;  /* 0x0001240004047a24 */ /* 0x000fe400078e02ff */
[----:B------:R-:W-:Y:S02]  /*124e0*/  IMAD.MOV.U32 R12, RZ, RZ, R2 ;  /* 0x000000ffff0c7224 */ /* 0x000fe400078e0002 */
[----:B------:R-:W-:Y:S01]  /*124f0*/  IMAD R13, R7, c[0x0][0x494], R4 ;  /* 0x00012500070d7a24 */ /* 0x000fe200078e0204 */
[----:B------:R-:W-:-:S04]  /*12500*/  IADD3 R7, -R6, RZ, RZ ;  /* 0x000000ff06077210 */ /* 0x000fc80007ffe1ff */
[----:B------:R-:W-:Y:S01]  /*12510*/  IADD3 R13, R3, R13, RZ ;  /* 0x0000000d030d7210 */ /* 0x000fe20007ffe0ff */
[----:B------:R-:W-:Y:S02]  /*12520*/  IMAD R3, R11, c[0x0][0x498], RZ ;  /* 0x000126000b037a24 */ /* 0x000fe400078e02ff */
[----:B------:R-:W-:Y:S02]  /*12530*/  IMAD R4, R7, c[0x0][0x4e8], R0 ;  /* 0x00013a0007047a24 */ /* 0x000fe400078e0200 */
[----:B------:R-:W-:-:S03]  /*12540*/  IMAD.WIDE.U32 R12, R8, c[0x0][0x498], R12 ;  /* 0x00012600080c7a25 */ /* 0x000fc600078e000c */
[----:B------:R-:W-:Y:S01]  /*12550*/  SHF.R.S32.HI R2, RZ, 0x1f, R4 ;  /* 0x0000001fff027819 */ /* 0x000fe20000011404 */
[----:B------:R-:W-:Y:S01]  /*12560*/  IMAD R0, R8, c[0x0][0x49c], R3 ;  /* 0x0001270008007a24 */ /* 0x000fe200078e0203 */
[----:B------:R-:W-:Y:S02]  /*12570*/  SHF.R.S32.HI R3, RZ, 0x1f, R6 ;  /* 0x0000001fff037819 */ /* 0x000fe40000011406 */
[----:B------:R-:W-:Y:S01]  /*12580*/  IADD3 R12, P0, R6, R12, RZ ;  /* 0x0000000c060c7210 */ /* 0x000fe20007f1e0ff */
[----:B------:R-:W-:-:S03]  /*12590*/  IMAD R7, R2, c[0x0][0x488], RZ ;  /* 0x0001220002077a24 */ /* 0x000fc600078e02ff */
[----:B------:R-:W-:Y:S01]  /*125a0*/  IADD3.X R13, R3, R13, R0, P0, !PT ;  /* 0x0000000d030d7210 */ /* 0x000fe200007fe400 */
[----:B------:R-:W-:-:S04]  /*125b0*/  IMAD R7, R4, c[0x0][0x48c], R7 ;  /* 0x0001230004077a24 */ /* 0x000fc800078e0207 */
[----:B------:R-:W-:-:S05]  /*125c0*/  IMAD.WIDE.U32 R12, R4, c[0x0][0x488], R12 ;  /* 0x00012200040c7a25 */ /* 0x000fca00078e000c */
[----:B------:R-:W-:Y:S02]  /*125d0*/  IADD3 R7, R13, R7, RZ ;  /* 0x000000070d077210 */ /* 0x000fe40007ffe0ff */
[----:B------:R-:W-:-:S04]  /*125e0*/  LEA R2, P0, R12, c[0x0][0x450], 0x2 ;  /* 0x000114000c027a11 */ /* 0x000fc800078010ff */
[----:B------:R-:W-:Y:S01]  /*125f0*/  LEA.HI.X R3, R12, c[0x0][0x454], R7, 0x2, P0 ;  /* 0x000115000c037a11 */ /* 0x000fe200000f1407 */
[----:B------:R-:W-:-:S05]  /*12600*/  IMAD.MOV.U32 R7, RZ, RZ, -0x800000 ;  /* 0xff800000ff077424 */ /* 0x000fca00078e00ff */
[----:B------:R1:W-:Y:S03]  /*12610*/  STG.E [R2.64], R7 ;  /* 0x0000000702007986 */ /* 0x0003e6000c10190a */
.L_x_205:
[----:B------:R-:W-:Y:S05]  /*12620*/  BSYNC B0 ;  /* 0x0000000000007941 */ /* 0x000fea0003800000 */
.L_x_204:
[----:B------:R-:W2:Y:S01]  /*12630*/  S2R R12, SR_CTAID.Y ;  /* 0x00000000000c7919 */ /* 0x000ea20000002600 */
[----:B------:R-:W-:Y:S01]  /*12640*/  SHF.R.S32.HI R6, RZ, 0x1f, R5 ;  /* 0x0000001fff067819 */ /* 0x000fe20000011405 */
[----:B------:R-:W-:Y:S01]  /*12650*/  IMAD R11, R11, c[0x0][0x3f0], RZ ;  /* 0x0000fc000b0b7a24 */ /* 0x000fe200078e02ff */
[----:B-1----:R-:W-:Y:S01]  /*12660*/  MOV R3, c[0x0][0x4e8] ;  /* 0x00013a0000037a02 */ /* 0x002fe20000000f00 */
[----:B------:R-:W1:Y:S01]  /*12670*/  S2R R7, SR_CTAID.X ;  /* 0x0000000000077919 */ /* 0x000e620000002500 */
[----:B------:R-:W-:Y:S01]  /*12680*/  LEA.HI R6, R6, R5, RZ, 0x3 ;  /* 0x0000000506067211 */ /* 0x000fe200078f18ff */
[----:B------:R-:W-:Y:S01]  /*12690*/  BSSY B0, `(.L_x_206) ;  /* 0x0000031000007945 */ /* 0x000fe20003800000 */
[C---:B------:R-:W-:Y:S01]  /*126a0*/  ISETP.NE.AND P0, PT, R3.reuse, 0x1, PT ;  /* 0x000000010300780c */ /* 0x040fe20003f05270 */
[----:B------:R-:W-:Y:S01]  /*126b0*/  IMAD R3, R3, c[0x0][0x388], RZ ;  /* 0x0000e20003037a24 */ /* 0x000fe200078e02ff */
[----:B------:R-:W-:Y:S02]  /*126c0*/  LOP3.LUT R2, R6, 0xfffffff8, RZ, 0xc0, !PT ;  /* 0xfffffff806027812 */ /* 0x000fe400078ec0ff */
[----:B------:R-:W-:-:S03]  /*126d0*/  SHF.R.S32.HI R6, RZ, 0x3, R6 ;  /* 0x00000003ff067819 */ /* 0x000fc60000011406 */
[----:B------:R-:W-:-:S05]  /*126e0*/  IMAD.IADD R5, R5, 0x1, -R2 ;  /* 0x0000000105057824 */ /* 0x000fca00078e0a02 */
[CC--:B------:R-:W-:Y:S02]  /*126f0*/  LEA R4, R5.reuse, R6.reuse, 0x5 ;  /* 0x0000000605047211 */ /* 0x0c0fe400078e28ff */
[----:B------:R-:W-:Y:S02]  /*12700*/  SHF.L.U32 R5, R5, 0x3, RZ ;  /* 0x0000000305057819 */ /* 0x000fe400000006ff */
[----:B--2---:R-:W-:Y:S01]  /*12710*/  SHF.R.S32.HI R0, RZ, 0x1f, R12 ;  /* 0x0000001fff007819 */ /* 0x004fe2000001140c */
[C---:B-1----:R-:W-:Y:S01]  /*12720*/  IMAD R4, R7.reuse, 0x80, R4 ;  /* 0x0000008007047824 */ /* 0x042fe200078e0204 */
[----:B------:R-:W-:-:S03]  /*12730*/  LEA R6, R7, R6, 0x7 ;  /* 0x0000000607067211 */ /* 0x000fc600078e38ff */
[----:B------:R-:W-:Y:S02]  /*12740*/  IMAD R9, R0, c[0x0][0x3e8], RZ ;  /* 0x0000fa0000097a24 */ /* 0x000fe400078e02ff */
[----:B------:R-:W-:-:S04]  /*12750*/  @P0 IMAD.HI.U32 R2, R4, c[0x0][0x4ec], RZ ;  /* 0x00013b0004020a27 */ /* 0x000fc800078e00ff */
[C---:B------:R-:W-:Y:S02]  /*12760*/  IMAD R9, R12.reuse, c[0x0][0x3ec], R9 ;  /* 0x0000fb000c097a24 */ /* 0x040fe400078e0209 */
[----:B------:R-:W-:-:S04]  /*12770*/  IMAD.WIDE.U32 R12, R12, c[0x0][0x3e8], RZ ;  /* 0x0000fa000c0c7a25 */ /* 0x000fc800078e00ff */
[----:B------:R-:W-:Y:S01]  /*12780*/  IMAD R0, R8, c[0x0][0x3f4], R11 ;  /* 0x0000fd0008007a24 */ /* 0x000fe200078e020b */
[----:B------:R-:W-:Y:S01]  /*12790*/  IADD3 R13, R13, R9, RZ ;  /* 0x000000090d0d7210 */ /* 0x000fe20007ffe0ff */
[----:B------:R-:W-:Y:S01]  /*127a0*/  IMAD.MOV.U32 R9, RZ, RZ, R4 ;  /* 0x000000ffff097224 */ /* 0x000fe200078e0004 */
[----:B------:R-:W-:-:S03]  /*127b0*/  @P0 SHF.R.U32.HI R9, RZ, c[0x0][0x4f0], R2 ;  /* 0x00013c00ff090a19 */ /* 0x000fc60000011602 */
[----:B------:R-:W-:Y:S01]  /*127c0*/  IMAD.WIDE.U32 R12, R8, c[0x0][0x3f0], R12 ;  /* 0x0000fc00080c7a25 */ /* 0x000fe200078e000c */
[----:B------:R-:W-:Y:S02]  /*127d0*/  SHF.R.S32.HI R2, RZ, 0x1f, R9 ;  /* 0x0000001fff027819 */ /* 0x000fe40000011409 */
[----:B------:R-:W-:Y:S01]  /*127e0*/  IADD3 R11, -R9, RZ, RZ ;  /* 0x000000ff090b7210 */ /* 0x000fe20007ffe1ff */
[----:B------:R-:W-:Y:S02]  /*127f0*/  IMAD.IADD R13, R13, 0x1, R0 ;  /* 0x000000010d0d7824 */ /* 0x000fe400078e0200 */
[----:B------:R-:W-:Y:S02]  /*12800*/  IMAD R2, R2, c[0x0][0x3e0], RZ ;  /* 0x0000f80002027a24 */ /* 0x000fe400078e02ff */
[----:B------:R-:W-:Y:S01]  /*12810*/  IMAD R11, R11, c[0x0][0x4e8], R4 ;  /* 0x00013a000b0b7a24 */ /* 0x000fe200078e0204 */
[----:B------:R-:W-:Y:S01]  /*12820*/  IADD3 R4, R5, 0x40, RZ ;  /* 0x0000004005047810 */ /* 0x000fe20007ffe0ff */
        /* <DEDUP_REMOVED lines=23> */
.L_x_207:
[----:B------:R-:W-:Y:S05]  /*129a0*/  BSYNC B0 ;  /* 0x0000000000007941 */ /* 0x000fea0003800000 */
.L_x_206:
        /* <DEDUP_REMOVED lines=15> */
.L_x_209:
[----:B------:R-:W-:Y:S05]  /*12aa0*/  BSYNC B0 ;  /* 0x0000000000007941 */ /* 0x000fea0003800000 */
.L_x_208:
        /* <DEDUP_REMOVED lines=15> */
.L_x_211:
[----:B------:R-:W-:Y:S05]  /*12ba0*/  BSYNC B0 ;  /* 0x0000000000007941 */ /* 0x000fea0003800000 */
.L_x_210:
[----:B------:R-:W-:Y:S01]  /*12bb0*/  IADD3 R6, R6, 0x60, RZ ;  /* 0x0000006006067810 */ /* 0x000fe20007ffe0ff */
[----:B-1----:R1:W2:Y:S03]  /*12bc0*/  SHFL.IDX PT, R9, R0, 0x3, 0x181f ;  /* 0x00781f0000097f89 */ /* 0x0022a600000e0000 */
[----:B------:R-:W-:Y:S01]  /*12bd0*/  ISETP.GE.AND P0, PT, R6, R3, PT ;  /* 0x000000030600720c */ /* 0x000fe20003f06270 */
[----:B----4-:R1:W4:-:S12]  /*12be0*/  SHFL.IDX PT, R8, R2, 0x3, 0x181f ;  /* 0x00781f0002087f89 */ /* 0x01031800000e0000 */
[----:B------:R-:W-:Y:S05]  /*12bf0*/  @P0 EXIT ;  /* 0x000000000000094d */ /* 0x000fea0003800000 */
[----:B------:R-:W-:-:S13]  /*12c00*/  ISETP.GE.AND P0, PT, R5, c[0x0][0x3c8], PT ;  /* 0x0000f20005007a0c */ /* 0x000fda0003f06270 */
[----:B-1234-:R-:W-:-:S05]  /*12c10*/  @!P0 IMAD.WIDE R2, R5, 0x2, R8 ;  /* 0x0000000205028825 */ /* 0x01efca00078e0208 */
        /* <DEDUP_REMOVED lines=9> */
.L_x_212:
        /* <DEDUP_REMOVED lines=13> */
.L_x_1715:


//--------------------- .text._ZN7cutlass13device_kernelIN5flash19enable_sm80_to_sm89INS1_16FlashAttnFwdSm80INS1_25CollectiveMainloopFwdSm80ILi8ELi1ELb1EN4cute5tupleIJNS5_1CILi128EEENS7_ILi96EEES8_EEELi128ENS_6half_tEfNS_4arch4Sm80ELb0ELb1ELb1ELb1ELb0ELb0ELb1ELb0EEENS1_21CollectiveEpilogueFwdINS6_IJS8_S8_S9_EEENS6_IJNS7_ILi1EEESH_SH_EEESB_SD_Li256ELb1ELb1ELb0ELb0EEENS1_19SingleTileSchedulerILb1ELb0ELb1ELi128EEEEEEEEEvNT_6ParamsE --------------------------
	.section	.text._ZN7cutlass13device_kernelIN5flash19enable_sm80_to_sm89INS1_16FlashAttnFwdSm80INS1_25CollectiveMainloopFwdSm80ILi8ELi1ELb1EN4cute5tupleIJNS5_1CILi128EEENS7_ILi96EEES8_EEELi128ENS_6half_tEfNS_4arch4Sm80ELb0ELb1ELb1ELb1ELb0ELb0ELb1ELb0EEENS1_21CollectiveEpilogueFwdINS6_IJS8_S8_S9_EEENS6_IJNS7_ILi1EEESH_SH_EEESB_SD_Li256ELb1ELb1ELb0ELb0EEENS1_19SingleTileSchedulerILb1ELb0ELb1ELi128EEEEEEEEEvNT_6ParamsE,"ax",@progbits
	.sectioninfo	@"SHI_REGISTERS=255"
	.align	128
.text._ZN7cutlass13device_kernelIN5flash19enable_sm80_to_sm89INS1_16FlashAttnFwdSm80INS1_25CollectiveMainloopFwdSm80ILi8ELi1ELb1EN4cute5tupleIJNS5_1CILi128EEENS7_ILi96EEES8_EEELi128ENS_6half_tEfNS_4arch4Sm80ELb0ELb1ELb1ELb1ELb0ELb0ELb1ELb0EEENS1_21CollectiveEpilogueFwdINS6_IJS8_S8_S9_EEENS6_IJNS7_ILi1EEESH_SH_EEESB_SD_Li256ELb1ELb1ELb0ELb0EEENS1_19SingleTileSchedulerILb1ELb0ELb1ELi128EEEEEEEEEvNT_6ParamsE:
        .type           _ZN7cutlass13device_kernelIN5flash19enable_sm80_to_sm89INS1_16FlashAttnFwdSm80INS1_25CollectiveMainloopFwdSm80ILi8ELi1ELb1EN4cute5tupleIJNS5_1CILi128EEENS7_ILi96EEES8_EEELi128ENS_6half_tEfNS_4arch4Sm80ELb0ELb1ELb1ELb1ELb0ELb0ELb1ELb0EEENS1_21CollectiveEpilogueFwdINS6_IJS8_S8_S9_EEENS6_IJNS7_ILi1EEESH_SH_EEESB_SD_Li256ELb1ELb1ELb0ELb0EEENS1_19SingleTileSchedulerILb1ELb0ELb1ELi128EEEEEEEEEvNT_6ParamsE,@function
        .size           _ZN7cutlass13device_kernelIN5flash19enable_sm80_to_sm89INS1_16FlashAttnFwdSm80INS1_25CollectiveMainloopFwdSm80ILi8ELi1ELb1EN4cute5tupleIJNS5_1CILi128EEENS7_ILi96EEES8_EEELi128ENS_6half_tEfNS_4arch4Sm80ELb0ELb1ELb1ELb1ELb0ELb0ELb1ELb0EEENS1_21CollectiveEpilogueFwdINS6_IJS8_S8_S9_EEENS6_IJNS7_ILi1EEESH_SH_EEESB_SD_Li256ELb1ELb1ELb0ELb0EEENS1_19SingleTileSchedulerILb1ELb0ELb1ELi128EEEEEEEEEvNT_6ParamsE,(.L_x_1716 - _ZN7cutlass13device_kernelIN5flash19enable_sm80_to_sm89INS1_16FlashAttnFwdSm80INS1_25CollectiveMainloopFwdSm80ILi8ELi1ELb1EN4cute5tupleIJNS5_1CILi128EEENS7_ILi96EEES8_EEELi128ENS_6half_tEfNS_4arch4Sm80ELb0ELb1ELb1ELb1ELb0ELb0ELb1ELb0EEENS1_21CollectiveEpilogueFwdINS6_IJS8_S8_S9_EEENS6_IJNS7_ILi1EEESH_SH_EEESB_SD_Li256ELb1ELb1ELb0ELb0EEENS1_19SingleTileSchedulerILb1ELb0ELb1ELi128EEEEEEEEEvNT_6ParamsE)
        .other          _ZN7cutlass13device_kernelIN5flash19enable_sm80_to_sm89INS1_16FlashAttnFwdSm80INS1_25CollectiveMainloopFwdSm80ILi8ELi1ELb1EN4cute5tupleIJNS5_1CILi128EEENS7_ILi96EEES8_EEELi128ENS_6half_tEfNS_4arch4Sm80ELb0ELb1ELb1ELb1ELb0ELb0ELb1ELb0EEENS1_21CollectiveEpilogueFwdINS6_IJS8_S8_S9_EEENS6_IJNS7_ILi1EEESH_SH_EEESB_SD_Li256ELb1ELb1ELb0ELb0EEENS1_19SingleTileSchedulerILb1ELb0ELb1ELi128EEEEEEEEEvNT_6ParamsE,@"STO_CUDA_ENTRY STV_DEFAULT"
_ZN7cutlass13device_kernelIN5flash19enable_sm80_to_sm89INS1_16FlashAttnFwdSm80INS1_25CollectiveMainloopFwdSm80ILi8ELi1ELb1EN4cute5tupleIJNS5_1CILi128EEENS7_ILi96EEES8_EEELi128ENS_6half_tEfNS_4arch4Sm80ELb0ELb1ELb1ELb1ELb0ELb0ELb1ELb0EEENS1_21CollectiveEpilogueFwdINS6_IJS8_S8_S9_EEENS6_IJNS7_ILi1EEESH_SH_EEESB_SD_Li256ELb1ELb1ELb0ELb0EEENS1_19SingleTileSchedulerILb1ELb0ELb1ELi128EEEEEEEEEvNT_6ParamsE:
[----:B------:R-:W-:Y:S02]  /*0000*/  MOV R1, c[0x0][0x28] ;  /* 0x00000a0000017a02 */ /* 0x000fe40000000f00 */
[----:B------:R-:W1:Y:S01]  /*0010*/  S2R R42, SR_TID.X ;  /* 0x00000000002a7919 */ /* 0x000e620000002100 */
[----:B------:R-:W-:Y:S01]  /*0020*/  MOV R5, 0x4 ;  /* 0x0000000400057802 */ /* 0x000fe20000000f00 */
[----:B------:R-:W2:Y:S01]  /*0030*/  S2UR UR4, SR_CTAID.X ;  /* 0x00000000000479c3 */ /* 0x000ea20000002500 */
[----:B------:R-:W-:Y:S01]  /*0040*/  ULDC.64 UR10, c[0x0][0x118] ;  /* 0x00004600000a7ab9 */ /* 0x000fe20000000a00 */
[----:B------:R-:W3:Y:S01]  /*0050*/  S2R R218, SR_CTAID.Z ;  /* 0x0000000000da7919 */ /* 0x000ee20000002700 */
[----:B-1----:R-:W-:Y:S01]  /*0060*/  SHF.R.U32.HI R0, RZ, 0x5, R42 ;  /* 0x00000005ff007819 */ /* 0x002fe2000001162a */
[----:B---3--:R-:W-:-:S05]  /*0070*/  IMAD.WIDE R2, R218, R5, c[0x0][0x568] ;  /* 0x00015a00da027625 */ /* 0x008fca00078e0205 */
[----:B------:R-:W1:Y:S02]  /*0080*/  SHFL.IDX PT, R0, R0, RZ, 0x1f ;  /* 0x00001fff00007589 */ /* 0x000e6400000e0000 */
[----:B-1----:R-:W-:-:S13]  /*0090*/  ISETP.NE.AND P0, PT, R0, RZ, PT ;  /* 0x000000ff0000720c */ /* 0x002fda0003f05270 */
[----:B--2---:R-:W-:Y:S05]  /*00a0*/  @!P0 BRA `(.L_x_213) ;  /* 0x0000014000008947 */ /* 0x004fea0003800000 */
[----:B------:R-:W-:-:S04]  /*00b0*/  ISETP.NE.U32.AND P0, PT, RZ, c[0x0][0x568], PT ;  /* 0x00015a00ff007a0c */ /* 0x000fc80003f05070 */
[----:B------:R-:W-:-:S13]  /*00c0*/  ISETP.NE.AND.EX P0, PT, RZ, c[0x0][0x56c], PT, P0 ;  /* 0x00015b00ff007a0c */ /* 0x000fda0003f05300 */
[----:B------:R-:W-:Y:S05]  /*00d0*/  @!P0 BRA `(.L_x_214) ;  /* 0x0000002000008947 */ /* 0x000fea0003800000 */
[----:B------:R1:W5:Y:S01]  /*00e0*/  LDG.E R3, [R2.64] ;  /* 0x0000000a02037981 */ /* 0x000362000c1e1900 */
[----:B------:R-:W-:Y:S05]  /*00f0*/  BRA `(.L_x_215) ;  /* 0x0000009000007947 */ /* 0x000fea0003800000 */
.L_x_214:
        /* <DEDUP_REMOVED lines=8> */
.L_x_216:
[----:B------:R-:W-:-:S04]  /*0180*/  MOV R3, c[0x0][0x54c] ;  /* 0x0001530000037a02 */ /* 0x000fc80000000f00 */
.L_x_215:
[----:B------:R-:W-:Y:S01]  /*0190*/  USHF.L.U32 UR4, UR4, 0x7, URZ ;  /* 0x0000000704047899 */ /* 0x000fe2000800063f */
[----:B-----5:R-:W-:-:S05]  /*01a0*/  IMAD R3, R3, c[0x0][0x548], RZ ;  /* 0x0001520003037a24 */ /* 0x020fca00078e02ff */
[----:B------:R-:W-:-:S04]  /*01b0*/  MOV R40, UR4 ;  /* 0x0000000400287c02 */ /* 0x000fc80008000f00 */
[----:B------:R-:W-:-:S04]  /*01c0*/  ISETP.GE.AND P0, PT, R40, R3, PT ;  /* 0x000000032800720c */ /* 0x000fc80003f06270 */
[----:B------:R-:W-:Y:S01]  /*01d0*/  SEL R218, R218, 0xffffffff, !P0 ;  /* 0xffffffffdada7807 */ /* 0x000fe20004000000 */
[----:B------:R-:W-:Y:S05]  /*01e0*/  BRA `(.L_x_217) ;  /* 0x0000013000007947 */ /* 0x000fea0003800000 */
.L_x_213:
[----:B------:R-:W-:-:S04]  /*01f0*/  ISETP.NE.U32.AND P0, PT, RZ, c[0x0][0x568], PT ;  /* 0x00015a00ff007a0c */ /* 0x000fc80003f05070 */
[----:B------:R-:W-:-:S13]  /*0200*/  ISETP.NE.AND.EX P0, PT, RZ, c[0x0][0x56c], PT, P0 ;  /* 0x00015b00ff007a0c */ /* 0x000fda0003f05300 */
[----:B------:R-:W-:Y:S05]  /*0210*/  @!P0 BRA `(.L_x_218) ;  /* 0x0000002000008947 */ /* 0x000fea0003800000 */
[----:B------:R1:W5:Y:S01]  /*0220*/  LDG.E R3, [R2.64] ;  /* 0x0000000a02037981 */ /* 0x000362000c1e1900 */
[----:B------:R-:W-:Y:S05]  /*0230*/  BRA `(.L_x_219) ;  /* 0x0000009000007947 */ /* 0x000fea0003800000 */
.L_x_218:
        /* <DEDUP_REMOVED lines=8> */
.L_x_220:
[----:B------:R-:W-:-:S04]  /*02c0*/  MOV R3, c[0x0][0x54c] ;  /* 0x0001530000037a02 */ /* 0x000fc80000000f00 */
.L_x_219:
[----:B------:R-:W-:Y:S01]  /*02d0*/  USHF.L.U32 UR4, UR4, 0x7, URZ ;  /* 0x0000000704047899 */ /* 0x000fe2000800063f */
[----:B-----5:R-:W-:-:S05]  /*02e0*/  IMAD R3, R3, c[0x0][0x548], RZ ;  /* 0x0001520003037a24 */ /* 0x020fca00078e02ff */
[----:B------:R-:W-:-:S04]  /*02f0*/  MOV R40, UR4 ;  /* 0x0000000400287c02 */ /* 0x000fc80008000f00 */
[----:B------:R-:W-:-:S04]  /*0300*/  ISETP.GE.AND P0, PT, R40, R3, PT ;  /* 0x000000032800720c */ /* 0x000fc80003f06270 */
[----:B------:R-:W-:-:S04]  /*0310*/  SEL R218, R218, 0xffffffff, !P0 ;  /* 0xffffffffdada7807 */ /* 0x000fc80004000000 */
.L_x_217:
[----:B------:R-:W-:-:S13]  /*0320*/  ISETP.GE.AND P0, PT, R218, RZ, PT ;  /* 0x000000ffda00720c */ /* 0x000fda0003f06270 */
[----:B------:R-:W-:Y:S05]  /*0330*/  @!P0 EXIT ;  /* 0x000000000000894d */ /* 0x000fea0003800000 */
[----:B------:R-:W-:Y:S01]  /*0340*/  ISETP.NE.U32.AND P2, PT, RZ, c[0x0][0x370], PT ;  /* 0x0000dc00ff007a0c */ /* 0x000fe20003f45070 */
[----:B------:R-:W-:Y:S01]  /*0350*/  IMAD.MOV.U32 R9, RZ, RZ, RZ ;  /* 0x000000ffff097224 */ /* 0x000fe200078e00ff */
[----:B------:R-:W-:Y:S01]  /*0360*/  ISETP.NE.U32.AND P1, PT, RZ, c[0x0][0x360], PT ;  /* 0x0000d800ff007a0c */ /* 0x000fe20003f25070 */
[----:B------:R-:W-:Y:S01]  /*0370*/  IMAD.MOV.U32 R219, RZ, RZ, c[0x0][0x168] ;  /* 0x00005a00ffdb7624 */ /* 0x000fe200078e00ff */
[----:B------:R-:W-:Y:S01]  /*0380*/  ISETP.NE.AND.EX P2, PT, RZ, c[0x0][0x374], PT, P2 ;  /* 0x0000dd00ff007a0c */ /* 0x000fe20003f45320 */
[----:B------:R-:W-:Y:S01]  /*0390*/  IMAD.MOV.U32 R30, RZ, RZ, RZ ;  /* 0x000000ffff1e7224 */ /* 0x000fe200078e00ff */
[----:B------:R-:W-:Y:S01]  /*03a0*/  ISETP.NE.AND.EX P1, PT, RZ, c[0x0][0x364], PT, P1 ;  /* 0x0000d900ff007a0c */ /* 0x000fe20003f25310 */
[CC--:B------:R-:W-:Y:S01]  /*03b0*/  IMAD.WIDE R6, R218.reuse, R5.reuse, c[0x0][0x348] ;  /* 0x0000d200da067625 */ /* 0x0c0fe200078e0205 */
[----:B------:R-:W-:Y:S02]  /*03c0*/  ISETP.NE.U32.AND P0, PT, RZ, c[0x0][0x348], PT ;  /* 0x0000d200ff007a0c */ /* 0x000fe40003f05070 */
[----:B------:R-:W-:Y:S01]  /*03d0*/  ISETP.NE.U32.AND P5, PT, RZ, c[0x0][0x350], PT ;  /* 0x0000d400ff007a0c */ /* 0x000fe20003fa5070 */
[----:B-1----:R-:W-:Y:S01]  /*03e0*/  IMAD.WIDE R2, R218, R5, c[0x0][0x350] ;  /* 0x0000d400da027625 */ /* 0x002fe200078e0205 */
[----:B------:R-:W-:-:S02]  /*03f0*/  ISETP.NE.AND.EX P0, PT, RZ, c[0x0][0x34c], PT, P0 ;  /* 0x0000d300ff007a0c */ /* 0x000fc40003f05300 */
[----:B------:R-:W-:Y:S02]  /*0400*/  ISETP.NE.AND.EX P5, PT, RZ, c[0x0][0x354], PT, P5 ;  /* 0x0000d500ff007a0c */ /* 0x000fe40003fa5350 */
[----:B------:R-:W-:Y:S01]  /*0410*/  MOV R0, RZ ;  /* 0x000000ff00007202 */ /* 0x000fe20000000f00 */
[----:B------:R-:W-:-:S04]  /*0420*/  @P2 IMAD.WIDE R12, R218, R5, c[0x0][0x370] ;  /* 0x0000dc00da0c2625 */ /* 0x000fc800078e0205 */
[----:B------:R-:W-:Y:S01]  /*0430*/  @P1 IMAD.WIDE R10, R218, R5, c[0x0][0x360] ;  /* 0x0000d800da0a1625 */ /* 0x000fe200078e0205 */
[----:B------:R1:W5:Y:S04]  /*0440*/  @P2 LDG.E R9, [R12.64] ;  /* 0x0000000a0c092981 */ /* 0x000368000c1e1900 */
[----:B------:R1:W5:Y:S04]  /*0450*/  @P1 LDG.E R219, [R10.64] ;  /* 0x0000000a0adb1981 */ /* 0x000368000c1e1900 */
[----:B------:R1:W5:Y:S04]  /*0460*/  @P0 LDG.E R0, [R6.64] ;  /* 0x0000000a06000981 */ /* 0x000368000c1e1900 */
[----:B------:R1:W5:Y:S01]  /*0470*/  @P5 LDG.E R30, [R2.64] ;  /* 0x0000000a021e5981 */ /* 0x000362000c1e1900 */
[----:B------:R-:W-:Y:S01]  /*0480*/  MOV R216, c[0x0][0x1d0] ;  /* 0x0000740000d87a02 */ /* 0x000fe20000000f00 */
[----:B------:R-:W-:Y:S05]  /*0490*/  @P1 BRA `(.L_x_221) ;  /* 0x0000004000001947 */ /* 0x000fea0003800000 */
[----:B------:R-:W-:Y:S05]  /*04a0*/  @!P0 BRA `(.L_x_221) ;  /* 0x0000003000008947 */ /* 0x000fea0003800000 */
[----:B-----5:R-:W2:Y:S04]  /*04b0*/  LDG.E R219, [R6.64] ;  /* 0x0000000a06db7981 */ /* 0x020ea8000c1e1900 */
[----:B------:R-:W2:Y:S02]  /*04c0*/  LDG.E R4, [R6.64+0x4] ;  /* 0x0000040a06047981 */ /* 0x000ea4000c1e1900 */
[----:B--2---:R-:W-:-:S02]  /*04d0*/  IADD3 R219, -R219, R4, RZ ;  /* 0x00000004dbdb7210 */ /* 0x004fc40007ffe1ff */
.L_x_221:
[----:B------:R-:W-:-:S04]  /*04e0*/  ISETP.NE.U32.AND P1, PT, RZ, c[0x0][0x368], PT ;  /* 0x0000da00ff007a0c */ /* 0x000fc80003f25070 */
[----:B------:R-:W-:-:S13]  /*04f0*/  ISETP.NE.AND.EX P1, PT, RZ, c[0x0][0x36c], PT, P1 ;  /* 0x0000db00ff007a0c */ /* 0x000fda0003f25310 */
[----:B------:R-:W-:Y:S05]  /*0500*/  @!P1 BRA `(.L_x_222) ;  /* 0x0000003000009947 */ /* 0x000fea0003800000 */
[----:B------:R-:W-:-:S06]  /*0510*/  IMAD.WIDE R216, R218, R5, c[0x0][0x368] ;  /* 0x0000da00dad87625 */ /* 0x000fcc00078e0205 */
[----:B------:R2:W5:Y:S01]  /*0520*/  LDG.E R216, [R216.64] ;  /* 0x0000000ad8d87981 */ /* 0x000562000c1e1900 */
[----:B------:R-:W-:Y:S05]  /*0530*/  BRA `(.L_x_223) ;  /* 0x0000004000007947 */ /* 0x000fea0003800000 */
.L_x_222:
[----:B------:R-:W-:Y:S05]  /*0540*/  @!P5 BRA `(.L_x_223) ;  /* 0x000000300000d947 */ /* 0x000fea0003800000 */
[----:B------:R-:W2:Y:S04]  /*0550*/  LDG.E R216, [R2.64] ;  /* 0x0000000a02d87981 */ /* 0x000ea8000c1e1900 */
[----:B-1----:R-:W2:Y:S02]  /*0560*/  LDG.E R7, [R2.64+0x4] ;  /* 0x0000040a02077981 */ /* 0x002ea4000c1e1900 */
[----:B--2---:R-:W-:Y:S02]  /*0570*/  IADD3 R216, -R216, R7, RZ ;  /* 0x00000007d8d87210 */ /* 0x004fe40007ffe1ff */
.L_x_223:
[----:B-1----:R-:W-:Y:S01]  /*0580*/  IMAD.MOV.U32 R2, RZ, RZ, c[0x0][0x2c4] ;  /* 0x0000b100ff027624 */ /* 0x002fe200078e00ff */
[----:B------:R-:W-:Y:S01]  /*0590*/  IADD3 R7, R40, 0x7f, RZ ;  /* 0x0000007f28077810 */ /* 0x000fe20007ffe0ff */
[----:B------:R-:W-:Y:S02]  /*05a0*/  IMAD.MOV.U32 R36, RZ, RZ, c[0x0][0x32c] ;  /* 0x0000cb00ff247624 */ /* 0x000fe400078e00ff */
[--C-:B-----5:R-:W-:Y:S01]  /*05b0*/  IMAD.IADD R216, R216, 0x1, -R9.reuse ;  /* 0x00000001d8d87824 */ /* 0x120fe200078e0a09 */
[----:B------:R-:W-:Y:S01]  /*05c0*/  ISETP.NE.AND P4, PT, R2, 0x1, PT ;  /* 0x000000010200780c */ /* 0x000fe20003f85270 */
[----:B------:R-:W-:Y:S01]  /*05d0*/  IMAD.IADD R30, R30, 0x1, R9 ;  /* 0x000000011e1e7824 */ /* 0x000fe200078e0209 */
[----:B------:R-:W-:-:S02]  /*05e0*/  ISETP.GE.AND P3, PT, R36, 0x1, PT ;  /* 0x000000012400780c */ /* 0x000fc40003f66270 */
[----:B------:R-:W-:-:S09]  /*05f0*/  IADD3 R2, R216, 0x1, -R219 ;  /* 0x00000001d8027810 */ /* 0x000fd20007ffe8db */
[----:B------:R-:W-:-:S05]  /*0600*/  @P4 IADD3 R3, R40, 0x7f, RZ ;  /* 0x0000007f28034810 */ /* 0x000fca0007ffe0ff */
[----:B------:R-:W-:-:S05]  /*0610*/  @P4 IMAD.HI.U32 R3, R3, c[0x0][0x2c8], RZ ;  /* 0x0000b20003034a27 */ /* 0x000fca00078e00ff */
[----:B------:R-:W-:-:S05]  /*0620*/  @P4 SHF.R.U32.HI R7, RZ, c[0x0][0x2cc], R3 ;  /* 0x0000b300ff074a19 */ /* 0x000fca0000011603 */
[----:B------:R-:W-:-:S05]  /*0630*/  IMAD.IADD R2, R2, 0x1, R7 ;  /* 0x0000000102027824 */ /* 0x000fca00078e0207 */
[----:B------:R-:W-:Y:S01]  /*0640*/  IADD3 R4, R2, c[0x0][0x328], RZ ;  /* 0x0000ca0002047a10 */ /* 0x000fe20007ffe0ff */
[----:B------:R-:W-:Y:S05]  /*0650*/  @!P3 BRA `(.L_x_224) ;  /* 0x000000e00000b947 */ /* 0x000fea0003800000 */
[C---:B------:R-:W-:Y:S02]  /*0660*/  ISETP.GT.AND P1, PT, R2.reuse, RZ, PT ;  /* 0x000000ff0200720c */ /* 0x040fe40003f24270 */
        /* <DEDUP_REMOVED lines=8> */
.L_x_225:
[----:B------:R-:W-:-:S13]  /*06f0*/  ISETP.NE.AND P1, PT, R36, 0x1, PT ;  /* 0x000000012400780c */ /* 0x000fda0003f25270 */
[----:B------:R-:W-:-:S05]  /*0700*/  @P1 IMAD.HI.U32 R2, R3, c[0x0][0x330], RZ ;  /* 0x0000cc0003021a27 */ /* 0x000fca00078e00ff */
[----:B------:R-:W-:-:S05]  /*0710*/  @P1 SHF.R.U32.HI R3, RZ, c[0x0][0x334], R2 ;  /* 0x0000cd00ff031a19 */ /* 0x000fca0000011602 */
.L_x_226:
[----:B------:R-:W-:-:S05]  /*0720*/  IMAD R3, R3, R36, c[0x0][0x32c] ;  /* 0x0000cb0003037624 */ /* 0x000fca00078e0224 */
[----:B------:R-:W-:-:S04]  /*0730*/  IMNMX R4, R4, R3, PT ;  /* 0x0000000304047217 */ /* 0x000fc80003800200 */
.L_x_224:
[----:B------:R-:W-:Y:S01]  /*0740*/  IADD3 R4, R4, 0x5f, RZ ;  /* 0x0000005f04047810 */ /* 0x000fe20007ffe0ff */
[----:B------:R-:W-:Y:S01]  /*0750*/  @P4 IMAD.HI.U32 R3, R40, c[0x0][0x2c8], RZ ;  /* 0x0000b20028034a27 */ /* 0x000fe200078e00ff */
[----:B------:R-:W-:-:S03]  /*0760*/  IADD3 R7, R216, 0x5f, RZ ;  /* 0x0000005fd8077810 */ /* 0x000fc60007ffe0ff */
[----:B------:R-:W-:-:S04]  /*0770*/  IMAD.HI R4, R4, 0x2aaaaaab, RZ ;  /* 0x2aaaaaab04047827 */ /* 0x000fc800078e02ff */
[----:B------:R-:W-:-:S04]  /*0780*/  IMAD.HI R7, R7, 0x2aaaaaab, RZ ;  /* 0x2aaaaaab07077827 */ /* 0x000fc800078e02ff */
[----:B------:R-:W-:Y:S01]  /*0790*/  IMAD.MOV.U32 R2, RZ, RZ, R40 ;  /* 0x000000ffff027224 */ /* 0x000fe200078e0028 */
[----:B------:R-:W-:Y:S01]  /*07a0*/  @P4 SHF.R.U32.HI R2, RZ, c[0x0][0x2cc], R3 ;  /* 0x0000b300ff024a19 */ /* 0x000fe20000011603 */
[----:B------:R-:W-:Y:S01]  /*07b0*/  IMAD.IADD R37, R216, 0x1, -R219 ;  /* 0x00000001d8257824 */ /* 0x000fe200078e0adb */
[----:B------:R-:W-:Y:S02]  /*07c0*/  SHF.R.U32.HI R3, RZ, 0x1f, R4 ;  /* 0x0000001fff037819 */ /* 0x000fe40000011604 */
[----:B------:R-:W-:Y:S01]  /*07d0*/  SHF.R.U32.HI R6, RZ, 0x1f, R7 ;  /* 0x0000001fff067819 */ /* 0x000fe20000011607 */
[----:B------:R-:W-:Y:S01]  /*07e0*/  IMAD.IADD R2, R37, 0x1, R2 ;  /* 0x0000000125027824 */ /* 0x000fe200078e0202 */
[----:B------:R-:W-:Y:S02]  /*07f0*/  LEA.HI.SX32 R3, R4, R3, 0x1c ;  /* 0x0000000304037211 */ /* 0x000fe400078fe2ff */
[----:B------:R-:W-:Y:S02]  /*0800*/  LEA.HI.SX32 R6, R7, R6, 0x1c ;  /* 0x0000000607067211 */ /* 0x000fe400078fe2ff */
[----:B------:R-:W-:-:S02]  /*0810*/  IADD3 R4, R2, -c[0x0][0x324], RZ ;  /* 0x8000c90002047a10 */ /* 0x000fc40007ffe0ff */
[----:B------:R-:W-:Y:S01]  /*0820*/  IMNMX R38, R6, R3, PT ;  /* 0x0000000306267217 */ /* 0x000fe20003800200 */
[----:B------:R-:W-:Y:S05]  /*0830*/  @!P3 BRA `(.L_x_227) ;  /* 0x000000e00000b947 */ /* 0x000fea0003800000 */
[----:B------:R-:W-:-:S04]  /*0840*/  MOV R3, R2 ;  /* 0x0000000200037202 */ /* 0x000fc80000000f00 */
[----:B------:R-:W-:-:S13]  /*0850*/  ISETP.GT.AND P1, PT, R3, -0x1, PT ;  /* 0xffffffff0300780c */ /* 0x000fda0003f24270 */
[----:B------:R-:W-:Y:S05]  /*0860*/  @P1 BRA `(.L_x_228) ;  /* 0x0000006000001947 */ /* 0x000fea0003800000 */
[----:B------:R-:W-:Y:S02]  /*0870*/  ISETP.NE.AND P1, PT, R36, 0x1, PT ;  /* 0x000000012400780c */ /* 0x000fe40003f25270 */
[----:B------:R-:W-:-:S11]  /*0880*/  LOP3.LUT R3, RZ, R3, RZ, 0x33, !PT ;  /* 0x00000003ff037212 */ /* 0x000fd600078e33ff */
[----:B------:R-:W-:-:S05]  /*0890*/  @P1 IMAD.HI.U32 R2, R3, c[0x0][0x330], RZ ;  /* 0x0000cc0003021a27 */ /* 0x000fca00078e00ff */
[----:B------:R-:W-:-:S04]  /*08a0*/  @P1 SHF.R.U32.HI R3, RZ, c[0x0][0x334], R2 ;  /* 0x0000cd00ff031a19 */ /* 0x000fc80000011602 */
[----:B------:R-:W-:Y:S01]  /*08b0*/  LOP3.LUT R3, RZ, R3, RZ, 0x33, !PT ;  /* 0x00000003ff037212 */ /* 0x000fe200078e33ff */
[----:B------:R-:W-:Y:S05]  /*08c0*/  BRA `(.L_x_229) ;  /* 0x0000003000007947 */ /* 0x000fea0003800000 */
.L_x_228:
[----:B------:R-:W-:-:S13]  /*08d0*/  ISETP.NE.AND P1, PT, R36, 0x1, PT ;  /* 0x000000012400780c */ /* 0x000fda0003f25270 */
[----:B------:R-:W-:-:S05]  /*08e0*/  @P1 IMAD.HI.U32 R2, R3, c[0x0][0x330], RZ ;  /* 0x0000cc0003021a27 */ /* 0x000fca00078e00ff */
[----:B------:R-:W-:-:S05]  /*08f0*/  @P1 SHF.R.U32.HI R3, RZ, c[0x0][0x334], R2 ;  /* 0x0000cd00ff031a19 */ /* 0x000fca0000011602 */
.L_x_229:
[----:B------:R-:W-:-:S05]  /*0900*/  IMAD R3, R3, c[0x0][0x32c], RZ ;  /* 0x0000cb0003037a24 */ /* 0x000fca00078e02ff */
[----:B------:R-:W-:-:S05]  /*0910*/  IMNMX R4, R4, R3, !PT ;  /* 0x0000000304047217 */ /* 0x000fca0007800200 */
.L_x_227:
[----:B------:R-:W-:Y:S01]  /*0920*/  IMAD.HI R2, R4, 0x2aaaaaab, RZ ;  /* 0x2aaaaaab04027827 */ /* 0x000fe200078e02ff */
[----:B------:R-:W-:Y:S01]  /*0930*/  PLOP3.LUT P2, PT, PT, PT, PT, 0x80, 0x0 ;  /* 0x000000000000781c */ /* 0x000fe20003f4f070 */
[----:B------:R-:W-:Y:S01]  /*0940*/  CS2R R64, SRZ ;  /* 0x0000000000407805 */ /* 0x000fe2000001ff00 */
[----:B------:R-:W-:Y:S01]  /*0950*/  CS2R R62, SRZ ;  /* 0x00000000003e7805 */ /* 0x000fe2000001ff00 */
[----:B------:R-:W-:Y:S01]  /*0960*/  IMAD.MOV.U32 R66, RZ, RZ, RZ ;  /* 0x000000ffff427224 */ /* 0x000fe200078e00ff */
[----:B------:R-:W-:Y:S01]  /*0970*/  SHF.R.U32.HI R215, RZ, 0x1f, R2 ;  /* 0x0000001fffd77819 */ /* 0x000fe20000011602 */
[----:B------:R-:W-:Y:S01]  /*0980*/  CS2R R60, SRZ ;  /* 0x00000000003c7805 */ /* 0x000fe2000001ff00 */
        /* <DEDUP_REMOVED lines=33> */
[----:B------:R-:W-:Y:S05]  /*0ba0*/  @!P1 BRA `(.L_x_230) ;  /* 0x00010b6000009947 */ /* 0x000fea0003800000 */
[----:B------:R-:W-:Y:S01]  /*0bb0*/  ISETP.NE.U32.AND P2, PT, RZ, c[0x0][0x340], PT ;  /* 0x0000d000ff007a0c */ /* 0x000fe20003f45070 */
[----:B------:R-:W1:Y:S01]  /*0bc0*/  S2R R28, SR_CTAID.Y ;  /* 0x00000000001c7919 */ /* 0x000e620000002600 */
[----:B------:R-:W-:Y:S01]  /*0bd0*/  SHF.R.S32.HI R109, RZ, 0x1f, R42 ;  /* 0x0000001fff6d7819 */ /* 0x000fe2000001142a */
[----:B------:R-:W-:Y:S01]  /*0be0*/  IMAD.WIDE.U32 R8, R0, c[0x0][0x178], RZ ;  /* 0x00005e0000087a25 */ /* 0x000fe200078e00ff */
[----:B------:R-:W-:Y:S01]  /*0bf0*/  ISETP.NE.AND.EX P2, PT, RZ, c[0x0][0x344], PT, P2 ;  /* 0x0000d100ff007a0c */ /* 0x000fe20003f45320 */
[----:B------:R-:W-:Y:S01]  /*0c00*/  ULDC.64 UR6, c[0x0][0x1e0] ;  /* 0x0000780000067ab9 */ /* 0x000fe20000000a00 */
[----:B------:R-:W-:Y:S01]  /*0c10*/  SEL R10, R218, RZ, !P0 ;  /* 0x000000ffda0a7207 */ /* 0x000fe20004000000 */
[----:B------:R-:W-:Y:S01]  /*0c20*/  IMAD.MOV.U32 R39, RZ, RZ, 0x60 ;  /* 0x00000060ff277424 */ /* 0x000fe200078e00ff */
[----:B------:R-:W-:Y:S01]  /*0c30*/  IADD3 R112, R38, -0x1, RZ ;  /* 0xffffffff26707810 */ /* 0x000fe20007ffe0ff */
[----:B------:R-:W-:-:S08]  /*0c40*/  ULDC.64 UR4, c[0x0][0x208] ;  /* 0x0000820000047ab9 */ /* 0x000fd00000000a00 */
[----:B------:R-:W-:-:S06]  /*0c50*/  @P2 IMAD.WIDE R26, R218, R5, c[0x0][0x340] ;  /* 0x0000d000da1a2625 */ /* 0x000fcc00078e0205 */
[----:B------:R-:W3:Y:S01]  /*0c60*/  @P2 LDG.E R26, [R26.64] ;  /* 0x0000000a1a1a2981 */ /* 0x000ee2000c1e1900 */
[-C--:B------:R-:W-:Y:S01]  /*0c70*/  LEA.HI R3, R109, R42.reuse, RZ, 0x3 ;  /* 0x0000002a6d037211 */ /* 0x080fe200078f18ff */
[C---:B------:R-:W-:Y:S01]  /*0c80*/  IMAD R41, R39.reuse, c[0x0][0x1e4], RZ ;  /* 0x0000790027297a24 */ /* 0x040fe200078e02ff */
[----:B------:R-:W-:Y:S01]  /*0c90*/  SHF.R.S32.HI R5, RZ, 0x1f, R0 ;  /* 0x0000001fff057819 */ /* 0x000fe20000011400 */
[----:B------:R-:W-:Y:S01]  /*0ca0*/  IMAD.WIDE.U32 R110, R39, c[0x0][0x1e0], RZ ;  /* 0x00007800276e7a25 */ /* 0x000fe200078e00ff */
[----:B------:R-:W-:Y:S01]  /*0cb0*/  LOP3.LUT R25, R3, 0xfffffff8, RZ, 0xc0, !PT ;  /* 0xfffffff803197812 */ /* 0x000fe200078ec0ff */
[----:B------:R-:W-:Y:S01]  /*0cc0*/  UIMAD.WIDE.U32 UR14, UR6, 0x40, URZ ;  /* 0x00000040060e78a5 */ /* 0x000fe2000f8e003f */
[----:B------:R-:W-:Y:S01]  /*0cd0*/  SHF.R.S32.HI R3, RZ, 0x3, R3 ;  /* 0x00000003ff037819 */ /* 0x000fe20000011403 */
[----:B------:R-:W-:Y:S01]  /*0ce0*/  IMAD R5, R5, c[0x0][0x178], RZ ;  /* 0x00005e0005057a24 */ /* 0x000fe200078e02ff */
[----:B-1----:R-:W-:Y:S01]  /*0cf0*/  SHF.R.S32.HI R29, RZ, 0x1f, R28 ;  /* 0x0000001fff1d7819 */ /* 0x002fe2000001141c */
[----:B------:R-:W-:Y:S01]  /*0d00*/  IMAD.IADD R25, R42, 0x1, -R25 ;  /* 0x000000012a197824 */ /* 0x000fe200078e0a19 */
[----:B------:R-:W-:Y:S01]  /*0d10*/  USHF.L.U32 UR8, UR7, 0x6, URZ ;  /* 0x0000000607087899 */ /* 0x000fe2000800063f */
[----:B------:R-:W-:Y:S01]  /*0d20*/  IMAD R5, R0, c[0x0][0x17c], R5 ;  /* 0x00005f0000057a24 */ /* 0x000fe200078e0205 */
[----:B------:R-:W-:Y:S01]  /*0d30*/  LEA.HI R108, R109, R42, RZ, 0x5 ;  /* 0x0000002a6d6c7211 */ /* 0x000fe200078f28ff */
[----:B------:R-:W-:Y:S01]  /*0d40*/  IMAD R11, R25, 0x20, R3 ;  /* 0x00000020190b7824 */ /* 0x000fe200078e0203 */
[----:B------:R-:W-:Y:S01]  /*0d50*/  UIADD3 UR8, UR15, UR8, URZ ;  /* 0x000000080f087290 */ /* 0x000fe2000fffe03f */
[----:B------:R-:W-:Y:S01]  /*0d60*/  IMAD.IADD R9, R9, 0x1, R5 ;  /* 0x0000000109097824 */ /* 0x000fe200078e0205 */
[----:B------:R-:W-:Y:S01]  /*0d70*/  SHF.R.S32.HI R5, RZ, 0x1f, R218 ;  /* 0x0000001fff057819 */ /* 0x000fe200000114da */
[----:B------:R-:W-:Y:S01]  /*0d80*/  IMAD R7, R29, c[0x0][0x1b8], RZ ;  /* 0x00006e001d077a24 */ /* 0x000fe200078e02ff */
[----:B------:R-:W-:Y:S01]  /*0d90*/  SHF.R.S32.HI R43, RZ, 0x5, R108 ;  /* 0x00000005ff2b7819 */ /* 0x000fe2000001146c */
[----:B------:R-:W-:Y:S01]  /*0da0*/  IMAD.IADD R2, R40, 0x1, R11 ;  /* 0x0000000128027824 */ /* 0x000fe200078e020b */
[----:B------:R-:W-:Y:S01]  /*0db0*/  SEL R0, R5, RZ, !P0 ;  /* 0x000000ff05007207 */ /* 0x000fe20004000000 */
[C---:B------:R-:W-:Y:S01]  /*0dc0*/  IMAD R7, R28.reuse, c[0x0][0x1bc], R7 ;  /* 0x00006f001c077a24 */ /* 0x040fe200078e0207 */
[----:B------:R-:W-:Y:S01]  /*0dd0*/  USHF.L.U32 UR9, UR4, 0x6, URZ ;  /* 0x0000000604097899 */ /* 0x000fe2000800063f */
[----:B------:R-:W-:Y:S01]  /*0de0*/  IMAD.WIDE.U32 R8, R28, c[0x0][0x1b8], R8 ;  /* 0x00006e001c087a25 */ /* 0x000fe200078e0008 */
[----:B------:R-:W-:-:S02]  /*0df0*/  UMOV UR12, 0x6 ;  /* 0x00000006000c7882 */ /* 0x000fc40000000000 */
[----:B------:R-:W-:Y:S01]  /*0e00*/  USHF.L.U64.HI UR12, UR4, UR12, UR5 ;  /* 0x0000000c040c7299 */ /* 0x000fe20008010205 */
[----:B------:R-:W-:-:S04]  /*0e10*/  @P4 IMAD.HI.U32 R4, R2, c[0x0][0x2c8], RZ ;  /* 0x0000b20002044a27 */ /* 0x000fc800078e00ff */
[----:B------:R-:W-:Y:S02]  /*0e20*/  IMAD.IADD R9, R9, 0x1, R7 ;  /* 0x0000000109097824 */ /* 0x000fe400078e0207 */
[----:B------:R-:W-:Y:S01]  /*0e30*/  IMAD.MOV.U32 R7, RZ, RZ, R2 ;  /* 0x000000ffff077224 */ /* 0x000fe200078e0002 */
[----:B------:R-:W-:Y:S01]  /*0e40*/  @P4 SHF.R.U32.HI R7, RZ, c[0x0][0x2cc], R4 ;  /* 0x0000b300ff074a19 */ /* 0x000fe20000011604 */
[----:B------:R-:W-:Y:S02]  /*0e50*/  IMAD R13, R0, c[0x0][0x1c0], RZ ;  /* 0x00007000000d7a24 */ /* 0x000fe400078e02ff */
[----:B--2---:R-:W-:Y:S01]  /*0e60*/  IMAD.SHL.U32 R217, R3, 0x40, RZ ;  /* 0x0000004003d97824 */ /* 0x004fe200078e00ff */
[----:B------:R-:W-:Y:S01]  /*0e70*/  SHF.R.S32.HI R0, RZ, 0x1f, R7 ;  /* 0x0000001fff007819 */ /* 0x000fe20000011407 */
[C---:B------:R-:W-:Y:S02]  /*0e80*/  IMAD R13, R10.reuse, c[0x0][0x1c4], R13 ;  /* 0x000071000a0d7a24 */ /* 0x040fe400078e020d */
[----:B------:R-:W-:Y:S01]  /*0e90*/  IMAD.WIDE.U32 R10, R10, c[0x0][0x1c0], R8 ;  /* 0x000070000a0a7a25 */ /* 0x000fe200078e0008 */
[----:B------:R-:W-:-:S02]  /*0ea0*/  LOP3.LUT R217, R217, 0x1c0, RZ, 0xc0, !PT ;  /* 0x000001c0d9d97812 */ /* 0x000fc400078ec0ff */
[----:B------:R-:W-:Y:S01]  /*0eb0*/  LEA.HI R8, R109, R42, RZ, 0x6 ;  /* 0x0000002a6d087211 */ /* 0x000fe200078f30ff */
[----:B------:R-:W-:Y:S02]  /*0ec0*/  IMAD.MOV R9, RZ, RZ, -R7 ;  /* 0x000000ffff097224 */ /* 0x000fe400078e0a07 */
[----:B------:R-:W-:Y:S02]  /*0ed0*/  IMAD.IADD R11, R11, 0x1, R13 ;  /* 0x000000010b0b7824 */ /* 0x000fe400078e020d */
[----:B------:R-:W-:Y:S02]  /*0ee0*/  IMAD R6, R9, c[0x0][0x2c4], R2 ;  /* 0x0000b10009067a24 */ /* 0x000fe400078e0202 */
[----:B------:R-:W-:Y:S02]  /*0ef0*/  IMAD R0, R0, c[0x0][0x1b0], RZ ;  /* 0x00006c0000007a24 */ /* 0x000fe400078e02ff */
[----:B------:R-:W-:Y:S01]  /*0f00*/  IMAD.WIDE.U32 R10, R7, c[0x0][0x1b0], R10 ;  /* 0x00006c00070a7a25 */ /* 0x000fe200078e000a */
[----:B------:R-:W-:-:S03]  /*0f10*/  SHF.R.S32.HI R9, RZ, 0x1f, R6 ;  /* 0x0000001fff097819 */ /* 0x000fc60000011406 */
[----:B------:R-:W-:Y:S02]  /*0f20*/  IMAD R0, R7, c[0x0][0x1b4], R0 ;  /* 0x00006d0007007a24 */ /* 0x000fe400078e0200 */
[----:B------:R-:W-:Y:S02]  /*0f30*/  IMAD R9, R9, c[0x0][0x1a8], RZ ;  /* 0x00006a0009097a24 */ /* 0x000fe400078e02ff */
[----:B------:R-:W-:Y:S02]  /*0f40*/  IMAD.IADD R11, R11, 0x1, R0 ;  /* 0x000000010b0b7824 */ /* 0x000fe400078e0200 */
[----:B------:R-:W-:Y:S02]  /*0f50*/  IMAD.SHL.U32 R32, R25, 0x8, RZ ;  /* 0x0000000819207824 */ /* 0x000fe400078e00ff */
[C---:B------:R-:W-:Y:S02]  /*0f60*/  IMAD R9, R6.reuse, c[0x0][0x1ac], R9 ;  /* 0x00006b0006097a24 */ /* 0x040fe400078e0209 */
[----:B------:R-:W-:Y:S01]  /*0f70*/  IMAD.WIDE.U32 R6, R6, c[0x0][0x1a8], R10 ;  /* 0x00006a0006067a25 */ /* 0x000fe200078e000a */
[----:B------:R-:W-:-:S02]  /*0f80*/  LOP3.LUT R2, R217, 0x38, R32, 0xf8, !PT ;  /* 0x00000038d9027812 */ /* 0x000fc400078ef820 */
[----:B------:R-:W-:Y:S01]  /*0f90*/  SHF.R.U32.HI R217, RZ, 0x3, R217 ;  /* 0x00000003ffd97819 */ /* 0x000fe200000116d9 */
[----:B------:R-:W-:Y:S01]  /*0fa0*/  IMAD.IADD R0, R7, 0x1, R9 ;  /* 0x0000000107007824 */ /* 0x000fe200078e0209 */
[----:B------:R-:W-:Y:S01]  /*0fb0*/  LEA R4, P0, R6, c[0x0][0x160], 0x1 ;  /* 0x0000580006047a11 */ /* 0x000fe200078008ff */
[----:B------:R-:W-:Y:S01]  /*0fc0*/  IMAD R7, R219, c[0x0][0x2c4], RZ ;  /* 0x0000b100db077a24 */ /* 0x000fe200078e02ff */
[----:B------:R-:W-:Y:S01]  /*0fd0*/  LOP3.LUT R217, R2, R217, RZ, 0x3c, !PT ;  /* 0x000000d902d97212 */ /* 0x000fe200078e3cff */
[----:B------:R-:W-:Y:S01]  /*0fe0*/  IMAD.IADD R2, R40, 0x1, R3 ;  /* 0x0000000128027824 */ /* 0x000fe200078e0203 */
[----:B------:R-:W-:Y:S01]  /*0ff0*/  LEA.HI.X R0, R6, c[0x0][0x164], R0, 0x1, P0 ;  /* 0x0000590006007a11 */ /* 0x000fe200000f0c00 */
[----:B------:R-:W1:Y:S01]  /*1000*/  SHFL.IDX PT, R10, R4, RZ, 0x181f ;  /* 0x00181fff040a7589 */ /* 0x000e6200000e0000 */
[----:B------:R-:W-:Y:S01]  /*1010*/  IMAD.SHL.U32 R8, R8, 0x8, RZ ;  /* 0x0000000808087824 */ /* 0x000fe200078e00ff */
[----:B------:R-:W-:Y:S01]  /*1020*/  SHF.R.S32.HI R33, RZ, 0x1f, R32 ;  /* 0x0000001fff217819 */ /* 0x000fe20000011420 */
[----:B------:R-:W-:Y:S01]  /*1030*/  IMAD R39, R38, -0x60, R39 ;  /* 0xffffffa026277824 */ /* 0x000fe200078e0227 */
[CC--:B------:R-:W-:Y:S01]  /*1040*/  ISETP.GE.AND P1, PT, R2.reuse, R7.reuse, PT ;  /* 0x000000070200720c */ /* 0x0c0fe20003f26270 */
[----:B------:R-:W2:Y:S01]  /*1050*/  SHFL.IDX PT, R11, R0, RZ, 0x181f ;  /* 0x00181fff000b7589 */ /* 0x000ea200000e0000 */
[----:B------:R-:W-:Y:S01]  /*1060*/  IADD3 R6, R2, 0x20, RZ ;  /* 0x0000002002067810 */ /* 0x000fe20007ffe0ff */
[----:B------:R-:W-:Y:S01]  /*1070*/  IMAD.IADD R41, R111, 0x1, R41 ;  /* 0x000000016f297824 */ /* 0x000fe200078e0229 */
[----:B------:R-:W-:Y:S01]  /*1080*/  LOP3.LUT R217, R217, 0xfffffe00, R8, 0xf8, !PT ;  /* 0xfffffe00d9d97812 */ /* 0x000fe200078ef808 */
[----:B------:R-:W-:Y:S04]  /*1090*/  SHFL.IDX PT, R12, R4, 0x1, 0x181f ;  /* 0x00381f00040c7f89 */ /* 0x000fe800000e0000 */
[----:B------:R-:W-:Y:S01]  /*10a0*/  BAR.SYNC.DEFER_BLOCKING 0x0 ;  /* 0x0000000000007b1d */ /* 0x000fe20000010000 */
[----:B------:R-:W-:Y:S01]  /*10b0*/  ISETP.GE.AND P0, PT, R6, R7, PT ;  /* 0x000000070600720c */ /* 0x000fe20003f06270 */
[----:B------:R-:W-:Y:S01]  /*10c0*/  IMAD.SHL.U32 R217, R217, 0x2, RZ ;  /* 0x00000002d9d97824 */ /* 0x000fe200078e00ff */
[----:B------:R-:W-:-:S02]  /*10d0*/  SHF.R.S32.HI R6, RZ, 0x1f, R30 ;  /* 0x0000001fff067819 */ /* 0x000fc4000001141e */
[----:B------:R-:W-:Y:S01]  /*10e0*/  IADD3 R8, R2, 0x40, RZ ;  /* 0x0000004002087810 */ /* 0x000fe20007ffe0ff */
[----:B------:R-:W4:Y:S01]  /*10f0*/  SHFL.IDX PT, R13, R0, 0x1, 0x181f ;  /* 0x00381f00000d7f89 */ /* 0x000f2200000e0000 */
[----:B------:R-:W-:Y:S02]  /*1100*/  ISETP.GE.AND P6, PT, R32, c[0x0][0x198], PT ;  /* 0x0000660020007a0c */ /* 0x000fe40003fc6270 */
[----:B------:R-:W-:Y:S02]  /*1110*/  IADD3 R2, R2, 0x60, RZ ;  /* 0x0000006002027810 */ /* 0x000fe40007ffe0ff */
[----:B------:R-:W-:Y:S02]  /*1120*/  IADD3 R24, R39, R216, -R3 ;  /* 0x000000d827187210 */ /* 0x000fe40007ffe803 */
[----:B---3--:R-:W-:Y:S01]  /*1130*/  @P2 SHF.R.S32.HI R27, RZ, 0x1f, R26 ;  /* 0x0000001fff1b2819 */ /* 0x008fe2000001141a */
[----:B------:R-:W-:Y:S02]  /*1140*/  @!P2 IMAD.MOV.U32 R26, RZ, RZ, R218 ;  /* 0x000000ffff1aa224 */ /* 0x000fe400078e00da */
[----:B------:R-:W-:Y:S01]  /*1150*/  @!P2 IMAD.MOV.U32 R27, RZ, RZ, R5 ;  /* 0x000000ffff1ba224 */ /* 0x000fe200078e0005 */
[----:B------:R-:W-:-:S02]  /*1160*/  IADD3 R30, P2, R30, R3, RZ ;  /* 0x000000031e1e7210 */ /* 0x000fc40007f5e0ff */
[----:B------:R-:W-:Y:S02]  /*1170*/  IADD3 R5, R32, 0x40, RZ ;  /* 0x0000004020057810 */ /* 0x000fe40007ffe0ff */
[----:B------:R-:W-:Y:S01]  /*1180*/  LEA.HI.X.SX32 R31, R3, R6, 0x1, P2 ;  /* 0x00000006031f7211 */ /* 0x000fe200010f0eff */
[----:B------:R-:W-:Y:S01]  /*1190*/  IMAD.WIDE.U32 R14, R30, c[0x0][0x1e0], R32 ;  /* 0x000078001e0e7a25 */ /* 0x000fe200078e0020 */
[----:B------:R-:W-:Y:S02]  /*11a0*/  @!P1 SHF.R.S32.HI R6, RZ, 0x1f, R5 ;  /* 0x0000001fff069819 */ /* 0x000fe40000011405 */
[----:B------:R-:W-:Y:S01]  /*11b0*/  SEL R230, R26, RZ, !P5 ;  /* 0x000000ff1ae67207 */ /* 0x000fe20006800000 */
[C---:B------:R-:W-:Y:S01]  /*11c0*/  IMAD R9, R31.reuse, c[0x0][0x1e0], RZ ;  /* 0x000078001f097a24 */ /* 0x040fe200078e02ff */
[----:B------:R-:W-:Y:S01]  /*11d0*/  @!P1 LEA.HI R6, R6, R5, RZ, 0x3 ;  /* 0x0000000506069211 */ /* 0x000fe200078f18ff */
[----:B------:R-:W-:Y:S01]  /*11e0*/  IMAD R31, R31, c[0x0][0x208], RZ ;  /* 0x000082001f1f7a24 */ /* 0x000fe200078e02ff */
[----:B------:R-:W-:-:S02]  /*11f0*/  SEL R26, R27, RZ, !P5 ;  /* 0x000000ff1b1a7207 */ /* 0x000fc40006800000 */
[----:B------:R-:W-:Y:S02]  /*1200*/  @!P1 LOP3.LUT R6, R6, 0xfffffff8, RZ, 0xc0, !PT ;  /* 0xfffffff806069812 */ /* 0x000fe400078ec0ff */
[----:B-1----:R-:W-:Y:S01]  /*1210*/  @!P1 LEA R18, P5, R32, R10, 0x1 ;  /* 0x0000000a20129211 */ /* 0x002fe200078a08ff */
[----:B------:R-:W-:Y:S01]  /*1220*/  IMAD R223, R26, c[0x0][0x1f0], RZ ;  /* 0x00007c001adf7a24 */ /* 0x000fe200078e02ff */
[----:B------:R-:W-:Y:S01]  /*1230*/  ISETP.GE.AND P2, PT, R5, c[0x0][0x198], PT ;  /* 0x0000660005007a0c */ /* 0x000fe20003f46270 */
[----:B--2---:R-:W-:Y:S01]  /*1240*/  @!P1 IMAD.WIDE R20, R6, 0x2, R10 ;  /* 0x0000000206149825 */ /* 0x004fe200078e020a */
[----:B------:R-:W-:Y:S02]  /*1250*/  @!P1 LEA.HI.X R19, R32, R11, R33, 0x1, P5 ;  /* 0x0000000b20139211 */ /* 0x000fe400028f0c21 */
[----:B------:R-:W-:Y:S01]  /*1260*/  @!P0 SHF.R.S32.HI R6, RZ, 0x1f, R5 ;  /* 0x0000001fff068819 */ /* 0x000fe20000011405 */
[----:B------:R-:W-:Y:S01]  /*1270*/  IMAD R10, R30, c[0x0][0x1e4], R9 ;  /* 0x000079001e0a7a24 */ /* 0x000fe200078e0209 */
[----:B------:R-:W-:Y:S01]  /*1280*/  ISETP.GE.AND P5, PT, R8, R7, PT ;  /* 0x000000070800720c */ /* 0x000fe20003fa6270 */
[----:B------:R-:W-:Y:S01]  /*1290*/  SHFL.IDX PT, R9, R0, 0x2, 0x181f ;  /* 0x00581f0000097f89 */ /* 0x000fe200000e0000 */
[----:B------:R-:W-:Y:S01]  /*12a0*/  @!P0 LEA.HI R6, R6, R5, RZ, 0x3 ;  /* 0x0000000506068211 */ /* 0x000fe200078f18ff */
[----:B------:R-:W-:Y:S01]  /*12b0*/  IMAD.IADD R15, R15, 0x1, R10 ;  /* 0x000000010f0f7824 */ /* 0x000fe200078e020a */
[----:B------:R-:W-:Y:S01]  /*12c0*/  SHF.R.S32.HI R27, RZ, 0x1f, R112 ;  /* 0x0000001fff1b7819 */ /* 0x000fe20000011470 */
[----:B------:R-:W1:Y:S01]  /*12d0*/  SHFL.IDX PT, R8, R4, 0x2, 0x181f ;  /* 0x00581f0004087f89 */ /* 0x000e6200000e0000 */
[----:B------:R-:W-:Y:S01]  /*12e0*/  @!P0 LOP3.LUT R11, R6, 0xfffffff8, RZ, 0xc0, !PT ;  /* 0xfffffff8060b8812 */ /* 0x000fe200078ec0ff */
[----:B------:R-:W-:-:S02]  /*12f0*/  IMAD R223, R230, c[0x0][0x1f4], R223 ;  /* 0x00007d00e6df7a24 */ /* 0x000fc400078e02df */
[----:B------:R2:W-:Y:S01]  /*1300*/  @!P1 LDGSTS.E.BYPASS.LTC128B.128 [R217+0x100], [R18.64], !P6 ;  /* 0x0010000012d99fae */ /* 0x0005e2000f101d4a */
[----:B------:R-:W-:Y:S02]  /*1310*/  IMAD R233, R26, c[0x0][0x218], RZ ;  /* 0x000086001ae97a24 */ /* 0x000fe400078e02ff */
[----:B----4-:R-:W-:Y:S01]  /*1320*/  @!P0 IMAD.WIDE R10, R11, 0x2, R12 ;  /* 0x000000020b0a8825 */ /* 0x010fe200078e020c */
[----:B------:R3:W-:Y:S01]  /*1330*/  @!P1 LDGSTS.E.BYPASS.LTC128B.128 [R217+0x4100], [R20.64], !P2 ;  /* 0x0410000014d99fae */ /* 0x0007e2000d101d4a */
[----:B------:R-:W-:Y:S02]  /*1340*/  @!P0 LEA R16, P1, R32, R12, 0x1 ;  /* 0x0000000c20108211 */ /* 0x000fe400078208ff */
[----:B------:R-:W-:Y:S01]  /*1350*/  IMAD R233, R230, c[0x0][0x21c], R233 ;  /* 0x00008700e6e97a24 */ /* 0x000fe200078e02e9 */
[----:B------:R4:W5:Y:S01]  /*1360*/  SHFL.IDX PT, R12, R4, 0x3, 0x181f ;  /* 0x00781f00040c7f89 */ /* 0x00096200000e0000 */
[----:B------:R-:W-:Y:S02]  /*1370*/  @!P0 LEA.HI.X R17, R32, R13, R33, 0x1, P1 ;  /* 0x0000000d20118211 */ /* 0x000fe400008f0c21 */
[----:B------:R-:W-:Y:S01]  /*1380*/  ISETP.GE.AND P1, PT, R2, R7, PT ;  /* 0x000000070200720c */ /* 0x000fe20003f26270 */
[C---:B------:R-:W-:Y:S01]  /*1390*/  IMAD R7, R29.reuse, c[0x0][0x1e8], RZ ;  /* 0x00007a001d077a24 */ /* 0x040fe200078e02ff */
[----:B------:R3:W3:Y:S01]  /*13a0*/  SHFL.IDX PT, R13, R0, 0x3, 0x181f ;  /* 0x00781f00000d7f89 */ /* 0x0006e200000e0000 */
[----:B------:R-:W-:Y:S01]  /*13b0*/  @!P5 SHF.R.S32.HI R2, RZ, 0x1f, R5 ;  /* 0x0000001fff02d819 */ /* 0x000fe20000011405 */
[----:B------:R-:W-:-:S02]  /*13c0*/  IMAD R29, R29, c[0x0][0x210], RZ ;  /* 0x000084001d1d7a24 */ /* 0x000fc400078e02ff */
[----:B------:R-:W-:Y:S01]  /*13d0*/  IMAD R220, R28, c[0x0][0x1ec], R7 ;  /* 0x00007b001cdc7a24 */ /* 0x000fe200078e0207 */
[----:B------:R-:W-:Y:S01]  /*13e0*/  @!P5 LEA.HI R2, R2, R5, RZ, 0x3 ;  /* 0x000000050202d211 */ /* 0x000fe200078f18ff */
[----:B------:R5:W-:Y:S01]  /*13f0*/  @!P0 LDGSTS.E.BYPASS.LTC128B.128 [R217+0x1100], [R16.64], !P6 ;  /* 0x0110000010d98fae */ /* 0x000be2000f101d4a */
[----:B------:R-:W-:Y:S02]  /*1400*/  IMAD R29, R28, c[0x0][0x214], R29 ;  /* 0x000085001c1d7a24 */ /* 0x000fe400078e021d */
[----:B------:R-:W-:Y:S01]  /*1410*/  @!P5 LOP3.LUT R7, R2, 0xfffffff8, RZ, 0xc0, !PT ;  /* 0xfffffff80207d812 */ /* 0x000fe200078ec0ff */
[----:B------:R5:W-:Y:S01]  /*1420*/  @!P0 LDGSTS.E.BYPASS.LTC128B.128 [R217+0x5100], [R10.64], !P2 ;  /* 0x051000000ad98fae */ /* 0x000be2000d101d4a */
[----:B--2---:R-:W-:Y:S01]  /*1430*/  IMAD.WIDE.U32 R18, R28, c[0x0][0x1e8], R14 ;  /* 0x00007a001c127a25 */ /* 0x004fe200078e000e */
[----:B-1----:R-:W-:-:S03]  /*1440*/  @!P5 LEA R14, P0, R32, R8, 0x1 ;  /* 0x00000008200ed211 */ /* 0x002fc600078008ff */
[----:B------:R-:W-:Y:S01]  /*1450*/  IMAD.IADD R221, R19, 0x1, R220 ;  /* 0x0000000113dd7824 */ /* 0x000fe200078e02dc */
[----:B------:R-:W-:Y:S01]  /*1460*/  @!P5 LEA.HI.X R15, R32, R9, R33, 0x1, P0 ;  /* 0x00000009200fd211 */ /* 0x000fe200000f0c21 */
[----:B------:R-:W-:Y:S01]  /*1470*/  IMAD.MOV.U32 R220, RZ, RZ, R18 ;  /* 0x000000ffffdc7224 */ /* 0x000fe200078e0012 */
[----:B----4-:R-:W-:Y:S01]  /*1480*/  LEA.HI R4, R109, R42, RZ, 0x4 ;  /* 0x0000002a6d047211 */ /* 0x010fe200078f20ff */
[----:B------:R-:W-:Y:S01]  /*1490*/  @!P5 IMAD.WIDE R8, R7, 0x2, R8 ;  /* 0x000000020708d825 */ /* 0x000fe200078e0208 */
[----:B------:R-:W-:Y:S01]  /*14a0*/  ISETP.GE.AND P0, PT, R24, 0x1, PT ;  /* 0x000000011800780c */ /* 0x000fe20003f06270 */
[----:B------:R1:W-:Y:S01]  /*14b0*/  @!P5 LDGSTS.E.BYPASS.LTC128B.128 [R217+0x2100], [R14.64], !P6 ;  /* 0x021000000ed9dfae */ /* 0x0003e2000f101d4a */
[----:B---3--:R-:W-:Y:S01]  /*14c0*/  @!P1 SHF.R.S32.HI R0, RZ, 0x1f, R5 ;  /* 0x0000001fff009819 */ /* 0x008fe20000011405 */
[----:B------:R-:W-:Y:S01]  /*14d0*/  IMAD.WIDE.U32 R220, R230, c[0x0][0x1f0], R220 ;  /* 0x00007c00e6dc7a25 */ /* 0x000fe200078e00dc */
[----:B------:R-:W-:Y:S01]  /*14e0*/  LOP3.LUT R7, R4, 0xfffffff0, RZ, 0xc0, !PT ;  /* 0xfffffff004077812 */ /* 0x000fe200078ec0ff */
[----:B------:R2:W-:Y:S01]  /*14f0*/  @!P5 LDGSTS.E.BYPASS.LTC128B.128 [R217+0x6100], [R8.64], !P2 ;  /* 0x0610000008d9dfae */ /* 0x0005e2000d101d4a */
[----:B------:R-:W-:Y:S01]  /*1500*/  @!P1 LEA.HI R0, R0, R5, RZ, 0x3 ;  /* 0x0000000500009211 */ /* 0x000fe200078f18ff */
[----:B------:R-:W-:-:S02]  /*1510*/  IMAD.IADD R223, R221, 0x1, R223 ;  /* 0x00000001dddf7824 */ /* 0x000fc400078e02df */
[----:B------:R-:W-:Y:S01]  /*1520*/  IMAD.MOV.U32 R222, RZ, RZ, R220 ;  /* 0x000000ffffde7224 */ /* 0x000fe200078e00dc */
[----:B------:R-:W-:Y:S01]  /*1530*/  @!P1 LOP3.LUT R0, R0, 0xfffffff8, RZ, 0xc0, !PT ;  /* 0xfffffff800009812 */ /* 0x000fe200078ec0ff */
[----:B------:R-:W-:Y:S02]  /*1540*/  IMAD.IADD R7, R42, 0x1, -R7 ;  /* 0x000000012a077824 */ /* 0x000fe400078e0a07 */
[----:B-----5:R-:W-:-:S03]  /*1550*/  IMAD R11, R41, R112, RZ ;  /* 0x00000070290b7224 */ /* 0x020fc600078e02ff */
[----:B------:R-:W-:Y:S01]  /*1560*/  SHF.R.S32.HI R2, RZ, 0x1f, R7 ;  /* 0x0000001fff027819 */ /* 0x000fe20000011407 */
[----:B------:R-:W-:-:S03]  /*1570*/  IMAD R11, R27, R110, R11 ;  /* 0x0000006e1b0b7224 */ /* 0x000fc600078e020b */
[----:B------:R-:W-:Y:S01]  /*1580*/  LEA.HI R2, R2, R7, RZ, 0x3 ;  /* 0x0000000702027211 */ /* 0x000fe200078f18ff */
[----:B------:R-:W-:-:S04]  /*1590*/  IMAD R27, R27, c[0x0][0x208], RZ ;  /* 0x000082001b1b7a24 */ /* 0x000fc800078e02ff */
[----:B------:R-:W-:Y:S01]  /*15a0*/  IMAD R27, R112, c[0x0][0x20c], R27 ;  /* 0x00008300701b7a24 */ /* 0x000fe200078e021b */
[----:B-1----:R-:W-:Y:S01]  /*15b0*/  @!P1 LEA R14, P5, R32, R12, 0x1 ;  /* 0x0000000c200e9211 */ /* 0x002fe200078a08ff */
[----:B--2---:R-:W-:-:S03]  /*15c0*/  IMAD.WIDE.U32 R8, R112, R110, R222 ;  /* 0x0000006e70087225 */ /* 0x004fc600078e00de */
[----:B------:R-:W-:Y:S01]  /*15d0*/  @!P1 LEA.HI.X R15, R32, R13, R33, 0x1, P5 ;  /* 0x0000000d200f9211 */ /* 0x000fe200028f0c21 */
[----:B------:R-:W-:Y:S01]  /*15e0*/  IMAD.IADD R6, R9, 0x1, R11 ;  /* 0x0000000109067824 */ /* 0x000fe200078e020b */
[----:B------:R-:W-:Y:S01]  /*15f0*/  @P0 LEA R10, P5, R8, c[0x0][0x1c8], 0x1 ;  /* 0x00007200080a0a11 */ /* 0x000fe200078a08ff */
[----:B------:R-:W-:Y:S02]  /*1600*/  @!P1 IMAD.WIDE R12, R0, 0x2, R12 ;  /* 0x00000002000c9825 */ /* 0x000fe400078e020c */
[----:B------:R1:W-:Y:S01]  /*1610*/  @!P1 LDGSTS.E.BYPASS.LTC128B.128 [R217+0x3100], [R14.64], !P6 ;  /* 0x031000000ed99fae */ /* 0x0003e2000f101d4a */
[----:B------:R-:W-:Y:S02]  /*1620*/  ISETP.GE.AND P6, PT, R32, c[0x0][0x1d4], PT ;  /* 0x0000750020007a0c */ /* 0x000fe40003fc6270 */
[----:B------:R-:W-:Y:S01]  /*1630*/  @P0 LEA.HI.X R11, R8, c[0x0][0x1cc], R6, 0x1, P5 ;  /* 0x00007300080b0a11 */ /* 0x000fe200028f0c06 */
[----:B------:R2:W-:Y:S01]  /*1640*/  @!P1 LDGSTS.E.BYPASS.LTC128B.128 [R217+0x7100], [R12.64], !P2 ;  /* 0x071000000cd99fae */ /* 0x0005e2000d101d4a */
[----:B------:R-:W-:Y:S01]  /*1650*/  ISETP.GE.AND P5, PT, R5, c[0x0][0x1d4], PT ;  /* 0x0000750005007a0c */ /* 0x000fe20003fa6270 */
[----:B------:R-:W-:Y:S01]  /*1660*/  IMAD.U32 R5, RZ, RZ, UR6 ;  /* 0x00000006ff057e24 */ /* 0x000fe2000f8e00ff */
[----:B------:R-:W-:Y:S01]  /*1670*/  ISETP.GE.AND P2, PT, R24, 0x21, PT ;  /* 0x000000211800780c */ /* 0x000fe20003f46270 */
[----:B------:R-:W0:Y:S01]  /*1680*/  LDGDEPBAR ;  /* 0x00000000000079af */ /* 0x000e220000000000 */
[C---:B------:R-:W-:Y:S01]  /*1690*/  LOP3.LUT R0, R2.reuse, 0xfffffff8, RZ, 0xc0, !PT ;  /* 0xfffffff802007812 */ /* 0x040fe200078ec0ff */
[----:B------:R-:W-:Y:S01]  /*16a0*/  IMAD.SHL.U32 R2, R2, 0x40, RZ ;  /* 0x0000004002027824 */ /* 0x000fe200078e00ff */
[----:B------:R-:W-:-:S02]  /*16b0*/  SHF.R.S32.HI R9, RZ, 0x4, R4 ;  /* 0x00000004ff097819 */ /* 0x000fc40000011404 */
[----:B------:R-:W-:Y:S01]  /*16c0*/  ISETP.GE.AND P1, PT, R24, 0x41, PT ;  /* 0x000000411800780c */ /* 0x000fe20003f26270 */
[----:B------:R-:W-:Y:S01]  /*16d0*/  IMAD.IADD R0, R7, 0x1, -R0 ;  /* 0x0000000107007824 */ /* 0x000fe200078e0a00 */
[----:B------:R3:W-:Y:S01]  /*16e0*/  @P0 LDGSTS.E.BYPASS.LTC128B.128 [R217+0x8100], [R10.64], !P6 ;  /* 0x081000000ad90fae */ /* 0x0007e2000f101d4a */
[----:B------:R-:W-:Y:S01]  /*16f0*/  IMAD.U32 R7, RZ, RZ, UR6 ;  /* 0x00000006ff077e24 */ /* 0x000fe2000f8e00ff */
[----:B------:R-:W-:Y:S01]  /*1700*/  LEA.HI R214, R4, R9, RZ, 0x1 ;  /* 0x0000000904d67211 */ /* 0x000fe200078f08ff */
[----:B------:R-:W-:Y:S01]  /*1710*/  IMAD.U32 R4, RZ, RZ, UR7 ;  /* 0x00000007ff047e24 */ /* 0x000fe2000f8e00ff */
[----:B------:R3:W-:Y:S02]  /*1720*/  @P0 LDGSTS.E.BYPASS.LTC128B.128 [R217+0xb100], [R10.64+0x80], !P5 ;  /* 0x0b1000800ad90fae */ /* 0x0007e4000e901d4a */
[----:B------:R-:W-:Y:S02]  /*1730*/  @P2 LEA R7, P0, R7, R8, 0x5 ;  /* 0x0000000807072211 */ /* 0x000fe400078028ff */
[----:B------:R-:W-:-:S02]  /*1740*/  LOP3.LUT R214, R214, 0xfffffffe, RZ, 0xc0, !PT ;  /* 0xfffffffed6d67812 */ /* 0x000fc400078ec0ff */
[----:B------:R-:W-:-:S03]  /*1750*/  @P2 LEA.HI.X R4, R5, R6, R4, 0x5, P0 ;  /* 0x0000000605042211 */ /* 0x000fc600000f2c04 */
[----:B------:R-:W-:Y:S02]  /*1760*/  IMAD.IADD R214, R9, 0x1, -R214 ;  /* 0x0000000109d67824 */ /* 0x000fe400078e0ad6 */
[----:B------:R-:W-:Y:S01]  /*1770*/  IMAD.SHL.U32 R9, R25, 0x40, RZ ;  /* 0x0000004019097824 */ /* 0x000fe200078e00ff */
[----:B--2---:R-:W-:Y:S01]  /*1780*/  @P2 LEA R12, P0, R7, c[0x0][0x1c8], 0x1 ;  /* 0x00007200070c2a11 */ /* 0x004fe200078008ff */
[----:B------:R-:W-:-:S03]  /*1790*/  IMAD.SHL.U32 R5, R214, 0x8, RZ ;  /* 0x00000008d6057824 */ /* 0x000fc600078e00ff */
[----:B------:R-:W-:Y:S01]  /*17a0*/  @P2 LEA.HI.X R13, R7, c[0x0][0x1cc], R4, 0x1, P0 ;  /* 0x00007300070d2a11 */ /* 0x000fe200000f0c04 */
[----:B------:R-:W-:Y:S01]  /*17b0*/  IMAD.SHL.U32 R4, R3, 0x8, RZ ;  /* 0x0000000803047824 */ /* 0x000fe200078e00ff */
[----:B------:R-:W-:Y:S01]  /*17c0*/  @P1 IADD3 R8, P0, R8, UR14, RZ ;  /* 0x0000000e08081c10 */ /* 0x000fe2000ff1e0ff */
[----:B------:R-:W-:Y:S01]  /*17d0*/  IMAD.MOV.U32 R3, RZ, RZ, 0x20 ;  /* 0x00000020ff037424 */ /* 0x000fe200078e00ff */
[----:B------:R-:W-:Y:S01]  /*17e0*/  LOP3.LUT R9, R9, 0x1c0, RZ, 0xc0, !PT ;  /* 0x000001c009097812 */ /* 0x000fe200078ec0ff */
[----:B------:R1:W-:Y:S01]  /*17f0*/  @P2 LDGSTS.E.BYPASS.LTC128B.128 [R217+0x9100], [R12.64], !P6 ;  /* 0x091000000cd92fae */ /* 0x0003e2000f101d4a */
[----:B------:R-:W-:Y:S02]  /*1800*/  @P1 IADD3.X R7, R6, UR8, RZ, P0, !PT ;  /* 0x0000000806071c10 */ /* 0x000fe400087fe4ff */
[----:B------:R-:W-:Y:S01]  /*1810*/  @P1 LEA R6, P0, R8, c[0x0][0x1c8], 0x1 ;  /* 0x0000720008061a11 */ /* 0x000fe200078008ff */
[----:B------:R1:W-:Y:S01]  /*1820*/  @P2 LDGSTS.E.BYPASS.LTC128B.128 [R217+0xc100], [R12.64+0x80], !P5 ;  /* 0x0c1000800cd92fae */ /* 0x0003e2000e901d4a */
[----:B------:R-:W-:Y:S01]  /*1830*/  LOP3.LUT R4, R9, 0x8, R4, 0xf8, !PT ;  /* 0x0000000809047812 */ /* 0x000fe200078ef804 */
[----:B---3--:R-:W-:Y:S01]  /*1840*/  IMAD.SHL.U32 R10, R0, 0x40, RZ ;  /* 0x00000040000a7824 */ /* 0x008fe200078e00ff */
[----:B------:R-:W-:-:S02]  /*1850*/  @P1 LEA.HI.X R7, R8, c[0x0][0x1cc], R7, 0x1, P0 ;  /* 0x0000730008071a11 */ /* 0x000fc400000f0c07 */
[----:B------:R-:W-:Y:S02]  /*1860*/  SHF.R.U32.HI R9, RZ, 0x3, R9 ;  /* 0x00000003ff097819 */ /* 0x000fe40000011609 */
[----:B------:R-:W-:Y:S01]  /*1870*/  LOP3.LUT R10, R10, 0x1c0, RZ, 0xc0, !PT ;  /* 0x000001c00a0a7812 */ /* 0x000fe200078ec0ff */
[----:B------:R2:W-:Y:S01]  /*1880*/  @P1 LDGSTS.E.BYPASS.LTC128B.128 [R217+0xa100], [R6.64], !P6 ;  /* 0x0a10000006d91fae */ /* 0x0005e2000f101d4a */
[----:B------:R-:W-:Y:S02]  /*1890*/  LOP3.LUT R9, R4, R9, RZ, 0x3c, !PT ;  /* 0x0000000904097212 */ /* 0x000fe400078e3cff */
[----:B------:R-:W-:Y:S01]  /*18a0*/  LOP3.LUT R5, R10, 0x8, R5, 0xf8, !PT ;  /* 0x000000080a057812 */ /* 0x000fe200078ef805 */
[----:B------:R2:W-:Y:S01]  /*18b0*/  @P1 LDGSTS.E.BYPASS.LTC128B.128 [R217+0xd100], [R6.64+0x80], !P5 ;  /* 0x0d10008006d91fae */ /* 0x0005e2000e901d4a */
[----:B------:R-:W-:Y:S01]  /*18c0*/  SHF.R.U32.HI R10, RZ, 0x3, R10 ;  /* 0x00000003ff0a7819 */ /* 0x000fe2000001160a */
[----:B------:R-:W-:Y:S01]  /*18d0*/  IMAD R214, R214, 0x200, R9 ;  /* 0x00000200d6d67824 */ /* 0x000fe200078e0209 */
[----:B------:R-:W-:Y:S01]  /*18e0*/  R2P PR, R0, 0x6 ;  /* 0x0000000600007804 */ /* 0x000fe20000000000 */
[----:B------:R-:W0:Y:S01]  /*18f0*/  LDGDEPBAR ;  /* 0x00000000000079af */ /* 0x000e220000000000 */
[----:B------:R-:W-:Y:S01]  /*1900*/  LOP3.LUT R5, R5, R10, RZ, 0x3c, !PT ;  /* 0x0000000a05057212 */ /* 0x000fe200078e3cff */
[----:B------:R-:W-:Y:S01]  /*1910*/  IMAD.SHL.U32 R214, R214, 0x2, RZ ;  /* 0x00000002d6d67824 */ /* 0x000fe200078e00ff */
[----:B------:R-:W-:-:S02]  /*1920*/  LOP3.LUT P0, RZ, R25, 0x2, RZ, 0xc0, !PT ;  /* 0x0000000219ff7812 */ /* 0x000fc4000780c0ff */
[----:B------:R-:W-:Y:S01]  /*1930*/  LOP3.LUT R2, R5, 0xfffffe00, R2, 0xf8, !PT ;  /* 0xfffffe0005027812 */ /* 0x000fe200078ef802 */
[----:B------:R-:W-:Y:S01]  /*1940*/  IMAD.MOV.U32 R5, RZ, RZ, 0x10 ;  /* 0x00000010ff057424 */ /* 0x000fe200078e00ff */
[----:B------:R-:W-:Y:S02]  /*1950*/  SEL R3, R3, 0xffffffe0, !P2 ;  /* 0xffffffe003037807 */ /* 0x000fe40005000000 */
[----:B------:R-:W-:Y:S02]  /*1960*/  IADD3 R213, R214, 0x8120, RZ ;  /* 0x00008120d6d57810 */ /* 0x000fe40007ffe0ff */
[----:B------:R-:W-:Y:S02]  /*1970*/  SEL R5, R5, 0xfffffff0, !P1 ;  /* 0xfffffff005057807 */ /* 0x000fe40004800000 */
[----:B------:R-:W-:Y:S01]  /*1980*/  ISETP.LT.OR P2, PT, R24, 0x1, P6 ;  /* 0x000000011800780c */ /* 0x000fe20003741670 */
[----:B--2---:R-:W-:Y:S01]  /*1990*/  IMAD R7, R43, 0x400, R2 ;  /* 0x000004002b077824 */ /* 0x004fe200078e0202 */
[----:B------:R-:W-:-:S04]  /*19a0*/  DEPBAR.LE SB0, 0x1 ;  /* 0x000080400000791a */ /* 0x000fc80000000000 */
[C---:B------:R-:W-:Y:S01]  /*19b0*/  LEA R4, R7.reuse, 0x100, 0x1 ;  /* 0x0000010007047811 */ /* 0x040fe200078e08ff */
[----:B------:R-:W-:Y:S01]  /*19c0*/  IMAD.SHL.U32 R7, R7, 0x2, RZ ;  /* 0x0000000207077824 */ /* 0x000fe200078e00ff */
[----:B------:R-:W-:Y:S03]  /*19d0*/  BAR.SYNC.DEFER_BLOCKING 0x0 ;  /* 0x0000000000007b1d */ /* 0x000fe60000010000 */
[--C-:B------:R-:W-:Y:S02]  /*19e0*/  IMAD R6, R5, 0x2, R4.reuse ;  /* 0x0000000205067824 */ /* 0x100fe400078e0204 */
[C---:B------:R-:W-:Y:S02]  /*19f0*/  IMAD R4, R3.reuse, 0x2, R4 ;  /* 0x0000000203047824 */ /* 0x040fe400078e0204 */
[----:B------:R-:W-:Y:S01]  /*1a00*/  IMAD R0, R3, 0x2, R6 ;  /* 0x0000000203007824 */ /* 0x000fe200078e0206 */
        /* <DEDUP_REMOVED lines=11> */
[C---:B------:R-:W-:Y:S02]  /*1ac0*/  IADD3 R207, R213.reuse, 0x800, RZ ;  /* 0x00000800d5cf7810 */ /* 0x040fe40007ffe0ff */
[C---:B------:R-:W-:Y:S02]  /*1ad0*/  IADD3 R206, R213.reuse, 0x1000, RZ ;  /* 0x00001000d5ce7810 */ /* 0x040fe40007ffe0ff */
[C---:B------:R-:W-:Y:S02]  /*1ae0*/  IADD3 R205, R213.reuse, 0x1800, RZ ;  /* 0x00001800d5cd7810 */ /* 0x040fe40007ffe0ff */
[C---:B------:R-:W-:Y:S02]  /*1af0*/  IADD3 R204, R213.reuse, 0x2000, RZ ;  /* 0x00002000d5cc7810 */ /* 0x040fe40007ffe0ff */
[C---:B------:R-:W-:Y:S02]  /*1b00*/  IADD3 R203, R213.reuse, 0x2800, RZ ;  /* 0x00002800d5cb7810 */ /* 0x040fe40007ffe0ff */
[----:B------:R-:W-:-:S02]  /*1b10*/  IADD3 R201, R213, 0x3000, RZ ;  /* 0x00003000d5c97810 */ /* 0x000fc40007ffe0ff */
        /* <DEDUP_REMOVED lines=9> */
[----:B------:R-:W-:-:S03]  /*1bb0*/  IADD3 R196, R213, 0x5800, RZ ;  /* 0x00005800d5c47810 */ /* 0x000fc60007ffe0ff */
[----:B------:R-:W-:-:S04]  /*1bc0*/  IMAD.WIDE.U32 R6, R28, c[0x0][0x210], R30 ;  /* 0x000084001c067a25 */ /* 0x000fc800078e001e */
[----:B------:R-:W-:-:S04]  /*1bd0*/  IMAD.IADD R7, R7, 0x1, R29 ;  /* 0x0000000107077824 */ /* 0x000fc800078e021d */
[----:B------:R-:W-:-:S04]  /*1be0*/  IMAD.WIDE.U32 R230, R230, c[0x0][0x218], R6 ;  /* 0x00008600e6e67a25 */ /* 0x000fc800078e0006 */
[----:B------:R-:W-:Y:S02]  /*1bf0*/  IMAD.IADD R233, R231, 0x1, R233 ;  /* 0x00000001e7e97824 */ /* 0x000fe400078e02e9 */
[----:B------:R-:W-:Y:S01]  /*1c00*/  IMAD.MOV.U32 R232, RZ, RZ, R230 ;  /* 0x000000ffffe87224 */ /* 0x000fe200078e00e6 */
[----:B------:R-:W1:Y:S04]  /*1c10*/  LDSM.16.M88.4 R8, [R214+0x8100] ;  /* 0x00810000d608783b */ /* 0x000e680000000200 */
[----:B------:R-:W-:Y:S04]  /*1c20*/  LDSM.16.M88.4 R16, [R213] ;  /* 0x00000000d510783b */ /* 0x000fe80000000200 */
[----:B------:R-:W2:Y:S04]  /*1c30*/  LDSM.16.M88.4 R72, [R214+0x9100] ;  /* 0x00910000d648783b */ /* 0x000ea80000000200 */
[----:B------:R-:W3:Y:S04]  /*1c40*/  LDSM.16.M88.4 R80, [R214+0x8900] ;  /* 0x00890000d650783b */ /* 0x000ee80000000200 */
[----:B------:R-:W4:Y:S04]  /*1c50*/  LDSM.16.M88.4 R20, [R213+0x800] ;  /* 0x00080000d514783b */ /* 0x000f280000000200 */
[----:B------:R-:W-:Y:S04]  /*1c60*/  LDSM.16.M88.4 R64, [R214+0x9900] ;  /* 0x00990000d640783b */ /* 0x000fe80000000200 */
        /* <DEDUP_REMOVED lines=9> */
[C---:B---3--:R-:W-:Y:S08]  /*1d00*/  HMMA.16816.F32 R84, R120.reuse, R80, RZ ;  /* 0x000000507854723c */ /* 0x048ff000000018ff */
[C---:B------:R-:W-:Y:S08]  /*1d10*/  HMMA.16816.F32 R80, R120.reuse, R82, RZ ;  /* 0x000000527850723c */ /* 0x040ff000000018ff */
[----:B------:R-:W-:Y:S08]  /*1d20*/  HMMA.16816.F32 R72, R120, R74, RZ ;  /* 0x0000004a7848723c */ /* 0x000ff000000018ff */
[C---:B----4-:R-:W-:Y:S08]  /*1d30*/  HMMA.16816.F32 R84, R140.reuse, R20, R84 ;  /* 0x000000148c54723c */ /* 0x050ff00000001854 */
[C---:B------:R-:W-:Y:S01]  /*1d40*/  HMMA.16816.F32 R80, R140.reuse, R22, R80 ;  /* 0x000000168c50723c */ /* 0x040fe20000001850 */
[----:B------:R-:W2:Y:S07]  /*1d50*/  LDSM.16.M88.4 R20, [R213+0x1800] ;  /* 0x00180000d514783b */ /* 0x000eae0000000200 */
[C---:B-1----:R-:W-:Y:S07]  /*1d60*/  HMMA.16816.F32 R76, R140.reuse, R16, R76 ;  /* 0x000000108c4c723c */ /* 0x042fee000000184c */
[----:B------:R-:W-:Y:S01]  /*1d70*/  IMAD.WIDE.U32 R16, R112, c[0x0][0x208], RZ ;  /* 0x0000820070107a25 */ /* 0x000fe200078e00ff */
[----:B------:R-:W-:Y:S03]  /*1d80*/  HMMA.16816.F32 R72, R140, R18, R72 ;  /* 0x000000128c48723c */ /* 0x000fe60000001848 */
[----:B------:R-:W-:-:S02]  /*1d90*/  IMAD.IADD R0, R17, 0x1, R27 ;  /* 0x0000000111007824 */ /* 0x000fc400078e021b */
[----:B------:R-:W-:-:S03]  /*1da0*/  IMAD.WIDE.U32 R16, R16, 0x60, R232 ;  /* 0x0000006010107825 */ /* 0x000fc600078e00e8 */
[----:B------:R-:W-:Y:S01]  /*1db0*/  HMMA.16816.F32 R68, R120, R64, RZ ;  /* 0x000000407844723c */ /* 0x000fe200000018ff */
[----:B------:R-:W-:Y:S01]  /*1dc0*/  IMAD R0, R0, 0x60, RZ ;  /* 0x0000006000007824 */ /* 0x000fe200078e02ff */
[----:B------:R-:W-:Y:S01]  /*1dd0*/  LEA R6, P0, R16, c[0x0][0x1f8], 0x1 ;  /* 0x00007e0010067a11 */ /* 0x000fe200078008ff */
[----:B------:R-:W-:Y:S02]  /*1de0*/  IMAD.U32 R27, RZ, RZ, UR9 ;  /* 0x00000009ff1b7e24 */ /* 0x000fe4000f8e00ff */
[----:B------:R-:W-:-:S03]  /*1df0*/  IMAD.IADD R0, R17, 0x1, R0 ;  /* 0x0000000111007824 */ /* 0x000fc600078e0200 */
[C---:B------:R-:W-:Y:S02]  /*1e00*/  HMMA.16816.F32 R64, R120.reuse, R66, RZ ;  /* 0x000000427840723c */ /* 0x040fe400000018ff */
[----:B------:R-:W-:Y:S01]  /*1e10*/  LEA.HI.X R7, R16, c[0x0][0x1fc], R0, 0x1, P0 ;  /* 0x00007f0010077a11 */ /* 0x000fe200000f0c00 */
[----:B------:R-:W-:Y:S01]  /*1e20*/  IMAD.MOV.U32 R0, RZ, RZ, 0x40 ;  /* 0x00000040ff007424 */ /* 0x000fe200078e00ff */
[----:B------:R-:W-:Y:S01]  /*1e30*/  IADD3 R26, P1, P0, R27, 0x80, R6 ;  /* 0x000000801b1a7810 */ /* 0x000fe2000783e006 */
[----:B------:R-:W1:Y:S03]  /*1e40*/  LDSM.16.M88.4 R16, [R213+0x2000] ;  /* 0x00200000d510783b */ /* 0x000e660000000200 */
        /* <DEDUP_REMOVED lines=20> */
[----:B--2---:R-:W-:Y:S01]  /*1f90*/  HMMA.16816.F32 R68, R140, R20, R68 ;  /* 0x000000148c44723c */ /* 0x004fe20000001844 */
        /* <DEDUP_REMOVED lines=10> */
[C---:B-1----:R-:W-:Y:S02]  /*2040*/  HMMA.16816.F32 R60, R140.reuse, R16, R60 ;  /* 0x000000108c3c723c */ /* 0x042fe4000000183c */
[----:B------:R-:W1:Y:S04]  /*2050*/  LDSM.16.M88.4 R100, [R211+0x8900] ;  /* 0x00890000d364783b */ /* 0x000e680000000200 */
[----:B----4-:R-:W4:Y:S02]  /*2060*/  LDSM.16.M88.4 R28, [R211+0x9100] ;  /* 0x00910000d31c783b */ /* 0x010f240000000200 */
[C---:B------:R-:W-:Y:S02]  /*2070*/  HMMA.16816.F32 R56, R140.reuse, R18, R56 ;  /* 0x000000128c38723c */ /* 0x040fe40000001838 */
[----:B-----5:R-:W5:Y:S04]  /*2080*/  LDSM.16.M88.4 R24, [R211+0x9900] ;  /* 0x00990000d318783b */ /* 0x020f680000000200 */
[----:B------:R-:W1:Y:S02]  /*2090*/  LDSM.16.M88.4 R20, [R211+0xa100] ;  /* 0x00a10000d314783b */ /* 0x000e640000000200 */
[C---:B------:R-:W-:Y:S02]  /*20a0*/  HMMA.16816.F32 R52, R140.reuse, R44, R52 ;  /* 0x0000002c8c34723c */ /* 0x040fe40000001834 */
[----:B------:R-:W4:Y:S04]  /*20b0*/  LDSM.16.M88.4 R16, [R211+0xa900] ;  /* 0x00a90000d310783b */ /* 0x000f280000000200 */
[----:B------:R-:W4:Y:S02]  /*20c0*/  LDSM.16.M88.4 R96, [R202] ;  /* 0x00000000ca60783b */ /* 0x000f240000000200 */
[----:B------:R-:W-:Y:S02]  /*20d0*/  HMMA.16816.F32 R48, R140, R46, R48 ;  /* 0x0000002e8c30723c */ /* 0x000fe40000001830 */
[----:B------:R-:W4:Y:S04]  /*20e0*/  LDSM.16.M88.4 R92, [R202+0x800] ;  /* 0x00080000ca5c783b */ /* 0x000f280000000200 */
[----:B--2---:R-:W2:Y:S04]  /*20f0*/  LDSM.16.M88.4 R88, [R202+0x1000] ;  /* 0x00100000ca58783b */ /* 0x004ea80000000200 */
[----:B------:R-:W2:Y:S01]  /*2100*/  LDSM.16.M88.4 R44, [R202+0x1800] ;  /* 0x00180000ca2c783b */ /* 0x000ea20000000200 */
[C---:B---3--:R-:W-:Y:S03]  /*2110*/  HMMA.16816.F32 R12, R152.reuse, R32, R12 ;  /* 0x00000020980c723c */ /* 0x048fe6000000180c */
[----:B------:R-:W-:Y:S04]  /*2120*/  LDSM.16.M88.4 R104, [R211+0xb900] ;  /* 0x00b90000d368783b */ /* 0x000fe80000000200 */
[----:B------:R-:W0:Y:S01]  /*2130*/  LDGDEPBAR ;  /* 0x00000000000079af */ /* 0x000e220000000000 */
[C---:B------:R-:W-:Y:S03]  /*2140*/  HMMA.16816.F32 R8, R152.reuse, R34, R8 ;  /* 0x000000229808723c */ /* 0x040fe60000001808 */
[----:B------:R-:W3:Y:S05]  /*2150*/  LDSM.16.M88.4 R32, [R202+0x2000] ;  /* 0x00200000ca20783b */ /* 0x000eea0000000200 */
[C---:B-1----:R-:W-:Y:S08]  /*2160*/  HMMA.16816.F32 R84, R152.reuse, R100, R84 ;  /* 0x000000649854723c */ /* 0x042ff00000001854 */
[C---:B------:R-:W-:Y:S01]  /*2170*/  HMMA.16816.F32 R80, R152.reuse, R102, R80 ;  /* 0x000000669850723c */ /* 0x040fe20000001850 */
[----:B------:R-:W1:Y:S07]  /*2180*/  LDSM.16.M88.4 R100, [R202+0x2800] ;  /* 0x00280000ca64783b */ /* 0x000e6e0000000200 */
        /* <DEDUP_REMOVED lines=11> */
[----:B------:R-:W1:Y:S07]  /*2240*/  LDSM.16.M88.4 R16, [R214+0xc900] ;  /* 0x00c90000d610783b */ /* 0x000e6e0000000200 */
[C---:B------:R-:W-:Y:S08]  /*2250*/  HMMA.16816.F32 R12, R168.reuse, R96, R12 ;  /* 0x00000060a80c723c */ /* 0x040ff0000000180c */
        /* <DEDUP_REMOVED lines=11> */
[C---:B---3--:R-:W-:Y:S08]  /*2310*/  HMMA.16816.F32 R60, R168.reuse, R32, R60 ;  /* 0x00000020a83c723c */ /* 0x048ff0000000183c */
[C---:B------:R-:W-:Y:S01]  /*2320*/  HMMA.16816.F32 R56, R168.reuse, R34, R56 ;  /* 0x00000022a838723c */ /* 0x040fe20000001838 */
[----:B------:R-:W3:Y:S07]  /*2330*/  LDSM.16.M88.4 R32, [R213+0x4000] ;  /* 0x00400000d520783b */ /* 0x000eee0000000200 */
[C---:B-1----:R-:W-:Y:S08]  /*2340*/  HMMA.16816.F32 R52, R168.reuse, R100, R52 ;  /* 0x00000064a834723c */ /* 0x042ff00000001834 */
[----:B------:R-:W-:Y:S01]  /*2350*/  HMMA.16816.F32 R48, R168, R102, R48 ;  /* 0x00000066a830723c */ /* 0x000fe20000001830 */
[----:B------:R-:W-:Y:S07]  /*2360*/  LDSM.16.M88.4 R100, [R211+0xc100] ;  /* 0x00c10000d364783b */ /* 0x000fee0000000200 */
[C---:B----4-:R-:W-:Y:S08]  /*2370*/  HMMA.16816.F32 R12, R172.reuse, R28, R12 ;  /* 0x0000001cac0c723c */ /* 0x050ff0000000180c */
[C---:B------:R-:W-:Y:S01]  /*2380*/  HMMA.16816.F32 R8, R172.reuse, R30, R8 ;  /* 0x0000001eac08723c */ /* 0x040fe20000001808 */
[----:B------:R-:W1:Y:S07]  /*2390*/  LDSM.16.M88.4 R28, [R213+0x4800] ;  /* 0x00480000d51c783b */ /* 0x000e6e0000000200 */
        /* <DEDUP_REMOVED lines=8> */
[----:B------:R-:W1:Y:S07]  /*2420*/  LDSM.16.M88.4 R16, [R211+0xb100] ;  /* 0x00b10000d310783b */ /* 0x000e6e0000000200 */
[C---:B------:R-:W-:Y:S08]  /*2430*/  HMMA.16816.F32 R60, R172.reuse, R96, R60 ;  /* 0x00000060ac3c723c */ /* 0x040ff0000000183c */
[C---:B------:R-:W-:Y:S01]  /*2440*/  HMMA.16816.F32 R56, R172.reuse, R98, R56 ;  /* 0x00000062ac38723c */ /* 0x040fe20000001838 */
[----:B------:R-:W1:Y:S07]  /*2450*/  LDSM.16.M88.4 R96, [R211+0xc900] ;  /* 0x00c90000d360783b */ /* 0x000e6e0000000200 */
[C---:B------:R-:W-:Y:S08]  /*2460*/  HMMA.16816.F32 R52, R172.reuse, R92, R52 ;  /* 0x0000005cac34723c */ /* 0x040ff00000001834 */
[----:B------:R-:W-:Y:S01]  /*2470*/  HMMA.16816.F32 R48, R172, R94, R48 ;  /* 0x0000005eac30723c */ /* 0x000fe20000001830 */
        /* <DEDUP_REMOVED lines=11> */
[C---:B------:R-:W-:Y:S01]  /*2530*/  HMMA.16816.F32 R64, R176.reuse, R30, R64 ;  /* 0x0000001eb040723c */ /* 0x040fe20000001840 */
[----:B------:R-:W1:Y:S07]  /*2540*/  LDSM.16.M88.4 R28, [R202+0x4000] ;  /* 0x00400000ca1c783b */ /* 0x000e6e0000000200 */
        /* <DEDUP_REMOVED lines=18> */
[C---:B--2---:R-:W-:Y:S08]  /*2670*/  HMMA.16816.F32 R52, R180.reuse, R88, R52 ;  /* 0x00000058b434723c */ /* 0x044ff00000001834 */
[----:B------:R-:W-:Y:S08]  /*2680*/  HMMA.16816.F32 R48, R180, R90, R48 ;  /* 0x0000005ab430723c */ /* 0x000ff00000001830 */
[C---:B------:R-:W-:Y:S08]  /*2690*/  HMMA.16816.F32 R12, R188.reuse, R44, R12 ;  /* 0x0000002cbc0c723c */ /* 0x040ff0000000180c */
[C---:B------:R-:W-:Y:S08]  /*26a0*/  HMMA.16816.F32 R8, R188.reuse, R46, R8 ;  /* 0x0000002ebc08723c */ /* 0x040ff00000001808 */
[C---:B---3--:R-:W-:Y:S08]  /*26b0*/  HMMA.16816.F32 R84, R188.reuse, R32, R84 ;  /* 0x00000020bc54723c */ /* 0x048ff00000001854 */
[C---:B------:R-:W-:Y:S08]  /*26c0*/  HMMA.16816.F32 R80, R188.reuse, R34, R80 ;  /* 0x00000022bc50723c */ /* 0x040ff00000001850 */
[C---:B-1----:R-:W-:Y:S08]  /*26d0*/  HMMA.16816.F32 R76, R188.reuse, R28, R76 ;  /* 0x0000001cbc4c723c */ /* 0x042ff0000000184c */
        /* <DEDUP_REMOVED lines=35> */
.L_x_231:
[----:B------:R-:W-:Y:S01]  /*2910*/  FMUL.FTZ R8, R8, c[0x0][0x320] ;  /* 0x0000c80008087a20 */ /* 0x000fe20000410000 */
[----:B------:R-:W-:Y:S01]  /*2920*/  LOP3.LUT R25, R108, 0xffffffe0, RZ, 0xc0, !PT ;  /* 0xffffffe06c197812 */ /* 0x000fe200078ec0ff */
[----:B------:R-:W-:Y:S01]  /*2930*/  FMUL.FTZ R0, R12, c[0x0][0x320] ;  /* 0x0000c8000c007a20 */ /* 0x000fe20000410000 */
[-C--:B------:R-:W-:Y:S01]  /*2940*/  LEA.HI R27, R109, R42.reuse, RZ, 0x2 ;  /* 0x0000002a6d1b7211 */ /* 0x080fe200078f10ff */
[----:B-1----:R1:W2:Y:S01]  /*2950*/  MUFU.TANH R21, R8 ;  /* 0x0000000800157308 */ /* 0x0022a20000002400 */
[-C--:B------:R-:W-:Y:S01]  /*2960*/  IADD3 R6, -R25, R42.reuse, RZ ;  /* 0x0000002a19067210 */ /* 0x080fe20007ffe1ff */
[----:B------:R-:W-:Y:S01]  /*2970*/  FMUL.FTZ R23, R13, c[0x0][0x320] ;  /* 0x0000c8000d177a20 */ /* 0x000fe20000410000 */
[----:B------:R-:W-:Y:S01]  /*2980*/  LOP3.LUT R27, R27, 0xfffffffc, RZ, 0xc0, !PT ;  /* 0xfffffffc1b1b7812 */ /* 0x000fe200078ec0ff */
[----:B------:R-:W-:Y:S01]  /*2990*/  FMUL.FTZ R19, R9, c[0x0][0x320] ;  /* 0x0000c80009137a20 */ /* 0x000fe20000410000 */
[----:B------:R-:W-:Y:S01]  /*29a0*/  SHF.R.S32.HI R25, RZ, 0x1f, R6 ;  /* 0x0000001fff197819 */ /* 0x000fe20000011406 */
[----:B------:R-:W-:Y:S01]  /*29b0*/  FMUL.FTZ R17, R84, c[0x0][0x320] ;  /* 0x0000c80054117a20 */ /* 0x000fe20000410000 */
[----:B------:R-:W-:Y:S01]  /*29c0*/  IADD3 R42, -R27, R42, RZ ;  /* 0x0000002a1b2a7210 */ /* 0x000fe20007ffe1ff */
[----:B------:R-:W-:Y:S01]  /*29d0*/  FMUL.FTZ R13, R85, c[0x0][0x320] ;  /* 0x0000c800550d7a20 */ /* 0x000fe20000410000 */
[----:B------:R-:W-:Y:S01]  /*29e0*/  LEA.HI R25, R25, R6, RZ, 0x2 ;  /* 0x0000000619197211 */ /* 0x000fe200078f10ff */
[----:B------:R-:W-:Y:S01]  /*29f0*/  FMUL.FTZ R7, R80, c[0x0][0x320] ;  /* 0x0000c80050077a20 */ /* 0x000fe20000410000 */
[----:B------:R-:W-:Y:S01]  /*2a00*/  LEA.HI R4, R42, R42, RZ, 0x1 ;  /* 0x0000002a2a047211 */ /* 0x000fe200078f08ff */
[----:B------:R-:W-:Y:S01]  /*2a10*/  FMUL.FTZ R9, R81, c[0x0][0x320] ;  /* 0x0000c80051097a20 */ /* 0x000fe20000410000 */
[----:B------:R-:W-:Y:S01]  /*2a20*/  LOP3.LUT R225, R25, 0x7ffffffc, RZ, 0xc0, !PT ;  /* 0x7ffffffc19e17812 */ /* 0x000fe200078ec0ff */
[----:B------:R-:W-:Y:S01]  /*2a30*/  FMUL.FTZ R33, R76, c[0x0][0x320] ;  /* 0x0000c8004c217a20 */ /* 0x000fe20000410000 */
[----:B------:R-:W-:Y:S01]  /*2a40*/  LOP3.LUT R27, R4, 0x1ffffffe, RZ, 0xc0, !PT ;  /* 0x1ffffffe041b7812 */ /* 0x000fe200078ec0ff */
[----:B------:R-:W-:Y:S01]  /*2a50*/  FMUL.FTZ R31, R77, c[0x0][0x320] ;  /* 0x0000c8004d1f7a20 */ /* 0x000fe20000410000 */
[----:B-1----:R-:W-:Y:S01]  /*2a60*/  SHF.R.S32.HI R8, RZ, 0x1f, R43 ;  /* 0x0000001fff087819 */ /* 0x002fe2000001142b */
[----:B------:R-:W-:Y:S01]  /*2a70*/  FMUL.FTZ R29, R72, c[0x0][0x320] ;  /* 0x0000c800481d7a20 */ /* 0x000fe20000410000 */
[----:B------:R-:W-:Y:S01]  /*2a80*/  IADD3 R27, R42, -R27, RZ ;  /* 0x8000001b2a1b7210 */ /* 0x000fe20007ffe0ff */
[----:B------:R-:W-:Y:S01]  /*2a90*/  FMUL.FTZ R131, R49, c[0x0][0x320] ;  /* 0x0000c80031837a20 */ /* 0x000fe20000410000 */
[----:B------:R-:W-:Y:S01]  /*2aa0*/  LEA.HI R8, R8, R43, RZ, 0x3 ;  /* 0x0000002b08087211 */ /* 0x000fe200078f18ff */
[----:B------:R-:W-:Y:S01]  /*2ab0*/  FMUL.FTZ R73, R73, c[0x0][0x320] ;  /* 0x0000c80049497a20 */ /* 0x000fe20000410000 */
[----:B------:R-:W-:Y:S01]  /*2ac0*/  IADD3 R225, R6, -R225, RZ ;  /* 0x800000e106e17210 */ /* 0x000fe20007ffe0ff */
[----:B------:R-:W-:Y:S01]  /*2ad0*/  FMUL.FTZ R68, R68, c[0x0][0x320] ;  /* 0x0000c80044447a20 */ /* 0x000fe20000410000 */
[----:B------:R-:W-:Y:S01]  /*2ae0*/  LOP3.LUT R8, R8, 0xffffff8, RZ, 0xc0, !PT ;  /* 0x0ffffff808087812 */ /* 0x000fe200078ec0ff */
[----:B------:R-:W-:Y:S01]  /*2af0*/  FMUL.FTZ R64, R64, c[0x0][0x320] ;  /* 0x0000c80040407a20 */ /* 0x000fe20000410000 */
[----:B------:R-:W-:Y:S01]  /*2b00*/  IADD3 R6, R216, 0x1, R39 ;  /* 0x00000001d8067810 */ /* 0x000fe20007ffe027 */
[----:B------:R-:W-:Y:S01]  /*2b10*/  FMUL.FTZ R65, R65, c[0x0][0x320] ;  /* 0x0000c80041417a20 */ /* 0x000fe20000410000 */
[----:B------:R-:W-:Y:S01]  /*2b20*/  IADD3 R43, R43, -R8, RZ ;  /* 0x800000082b2b7210 */ /* 0x000fe20007ffe0ff */
[----:B------:R-:W-:Y:S01]  /*2b30*/  FMUL.FTZ R60, R60, c[0x0][0x320] ;  /* 0x0000c8003c3c7a20 */ /* 0x000fe20000410000 */
[----:B------:R-:W-:Y:S01]  /*2b40*/  LEA.HI.SX32 R8, R25, R40, 0x1e ;  /* 0x0000002819087211 */ /* 0x000fe200078ff2ff */
[----:B------:R-:W-:Y:S01]  /*2b50*/  FMUL.FTZ R61, R61, c[0x0][0x320] ;  /* 0x0000c8003d3d7a20 */ /* 0x000fe20000410000 */
[----:B------:R-:W-:Y:S01]  /*2b60*/  SHF.L.U32 R225, R225, 0x1, RZ ;  /* 0x00000001e1e17819 */ /* 0x000fe200000006ff */
[----:B------:R-:W-:Y:S01]  /*2b70*/  FMUL.FTZ R53, R53, c[0x0][0x320] ;  /* 0x0000c80035357a20 */ /* 0x000fe20000410000 */
[----:B------:R-:W1:Y:S01]  /*2b80*/  MUFU.TANH R0, R0 ;  /* 0x0000000000007308 */ /* 0x000e620000002400 */
[----:B------:R-:W-:Y:S01]  /*2b90*/  IMAD R8, R43, 0x10, R8 ;  /* 0x000000102b087824 */ /* 0x000fe200078e0208 */
[----:B------:R-:W-:Y:S01]  /*2ba0*/  IADD3 R49, -R219, R6, -R225 ;  /* 0x00000006db317210 */ /* 0x000fe20007ffe9e1 */
[----:B------:R-:W-:Y:S01]  /*2bb0*/  FMUL.FTZ R69, R69, c[0x0][0x320] ;  /* 0x0000c80045457a20 */ /* 0x000fe20000410000 */
[----:B------:R-:W-:Y:S01]  /*2bc0*/  ULDC UR7, c[0x0][0x324] ;  /* 0x0000c90000077ab9 */ /* 0x000fe20000000800 */
[----:B------:R-:W-:Y:S01]  /*2bd0*/  FMUL.FTZ R52, R52, c[0x0][0x320] ;  /* 0x0000c80034347a20 */ /* 0x000fe20000410000 */
[----:B------:R-:W-:Y:S01]  /*2be0*/  LEA R224, R27, R8, 0x3 ;  /* 0x000000081be07211 */ /* 0x000fe200078e18ff */
[----:B------:R-:W-:Y:S01]  /*2bf0*/  FMUL.FTZ R57, R57, c[0x0][0x320] ;  /* 0x0000c80039397a20 */ /* 0x000fe20000410000 */
[----:B------:R-:W3:Y:S01]  /*2c00*/  MUFU.TANH R23, R23 ;  /* 0x0000001700177308 */ /* 0x000ee20000002400 */
[----:B------:R-:W-:Y:S01]  /*2c10*/  ULOP3.LUT UR7, URZ, UR7, URZ, 0x33, !UPT ;  /* 0x000000073f077292 */ /* 0x000fe2000f8e333f */
[----:B------:R-:W-:Y:S01]  /*2c20*/  FMUL.FTZ R48, R48, c[0x0][0x320] ;  /* 0x0000c80030307a20 */ /* 0x000fe20000410000 */
[----:B------:R-:W0:Y:S01]  /*2c30*/  LDGDEPBAR ;  /* 0x00000000000079af */ /* 0x000e220000000000 */
[----:B------:R-:W-:Y:S01]  /*2c40*/  @P4 IMAD.HI.U32 R4, R224, c[0x0][0x2c8], RZ ;  /* 0x0000b200e0044a27 */ /* 0x000fe200078e00ff */
[----:B------:R-:W-:-:S03]  /*2c50*/  IADD3 R42, R39, -R225, RZ ;  /* 0x800000e1272a7210 */ /* 0x000fc60007ffe0ff */
[----:B------:R-:W-:Y:S01]  /*2c60*/  IMAD.MOV.U32 R12, RZ, RZ, R224 ;  /* 0x000000ffff0c7224 */ /* 0x000fe200078e00e0 */
[----:B------:R-:W-:Y:S01]  /*2c70*/  @P4 SHF.R.U32.HI R12, RZ, c[0x0][0x2cc], R4 ;  /* 0x0000b300ff0c4a19 */ /* 0x000fe20000011604 */
[----:B------:R-:W4:Y:S01]  /*2c80*/  MUFU.TANH R19, R19 ;  /* 0x0000001300137308 */ /* 0x000f220000002400 */
[----:B------:R-:W-:-:S03]  /*2c90*/  FMUL.FTZ R56, R56, c[0x0][0x320] ;  /* 0x0000c80038387a20 */ /* 0x000fc60000410000 */
[----:B------:R-:W5:Y:S04]  /*2ca0*/  SHFL.IDX PT, R4, R12, RZ, 0x1c1f ;  /* 0x001c1fff0c047589 */ /* 0x000f6800000e0000 */
        /* <DEDUP_REMOVED lines=23> */
[----:B-1----:R-:W-:-:S04]  /*2e20*/  IADD3 R48, -R225, R216, R39 ;  /* 0x000000d8e1307210 */ /* 0x002fc80007ffe127 */
[----:B------:R-:W-:Y:S02]  /*2e30*/  IMNMX R57, R57, R48, PT ;  /* 0x0000003039397217 */ /* 0x000fe40003800200 */
[----:B-----5:R-:W-:Y:S01]  /*2e40*/  IADD3 R56, R49, R4, RZ ;  /* 0x0000000431387210 */ /* 0x020fe20007ffe0ff */
[----:B------:R-:W-:Y:S05]  /*2e50*/  @!P3 BRA `(.L_x_232) ;  /* 0x000001200000b947 */ /* 0x000fea0003800000 */
[----:B--234-:R-:W-:Y:S01]  /*2e60*/  IADD3 R25, -R219, R216, R4 ;  /* 0x000000d8db197210 */ /* 0x01cfe20007ffe104 */
[----:B------:R-:W-:Y:S03]  /*2e70*/  BSSY B0, `(.L_x_233) ;  /* 0x000000c000007945 */ /* 0x000fe60003800000 */
        /* <DEDUP_REMOVED lines=8> */
.L_x_234:
[----:B------:R-:W-:-:S13]  /*2f00*/  ISETP.NE.AND P0, PT, R36, 0x1, PT ;  /* 0x000000012400780c */ /* 0x000fda0003f05270 */
[----:B------:R-:W-:-:S05]  /*2f10*/  @P0 IMAD.HI.U32 R4, R25, c[0x0][0x330], RZ ;  /* 0x0000cc0019040a27 */ /* 0x000fca00078e00ff */
[----:B------:R-:W-:Y:S02]  /*2f20*/  @P0 SHF.R.U32.HI R25, RZ, c[0x0][0x334], R4 ;  /* 0x0000cd00ff190a19 */ /* 0x000fe40000011604 */
.L_x_235:
[----:B------:R-:W-:Y:S05]  /*2f30*/  BSYNC B0 ;  /* 0x0000000000007941 */ /* 0x000fea0003800000 */
.L_x_233:
[----:B------:R-:W-:-:S05]  /*2f40*/  IMAD R25, R25, c[0x0][0x32c], R42 ;  /* 0x0000cb0019197a24 */ /* 0x000fca00078e022a */
[----:B------:R-:W-:Y:S02]  /*2f50*/  IADD3 R4, R25, c[0x0][0x32c], RZ ;  /* 0x0000cb0019047a10 */ /* 0x000fe40007ffe0ff */
[----:B------:R-:W-:Y:S02]  /*2f60*/  IMNMX R56, R56, R25, !PT ;  /* 0x0000001938387217 */ /* 0x000fe40007800200 */
[----:B------:R-:W-:Y:S02]  /*2f70*/  IMNMX R57, R57, R4, PT ;  /* 0x0000000439397217 */ /* 0x000fe40003800200 */
.L_x_232:
        /* <DEDUP_REMOVED lines=181> */
.L_x_238:
[----:B------:R-:W-:-:S13]  /*3ad0*/  ISETP.NE.AND P0, PT, R36, 0x1, PT ;  /* 0x000000012400780c */ /* 0x000fda0003f05270 */
[----:B------:R-:W-:-:S05]  /*3ae0*/  @P0 IMAD.HI.U32 R12, R51, c[0x0][0x330], RZ ;  /* 0x0000cc00330c0a27 */ /* 0x000fca00078e00ff */
[----:B------:R-:W-:Y:S02]  /*3af0*/  @P0 SHF.R.U32.HI R51, RZ, c[0x0][0x334], R12 ;  /* 0x0000cd00ff330a19 */ /* 0x000fe4000001160c */
.L_x_239:
[----:B------:R-:W-:Y:S05]  /*3b00*/  BSYNC B0 ;  /* 0x0000000000007941 */ /* 0x000fea0003800000 */
.L_x_237:
[----:B------:R-:W-:-:S05]  /*3b10*/  IMAD R42, R51, c[0x0][0x32c], R42 ;  /* 0x0000cb00332a7a24 */ /* 0x000fca00078e022a */
[----:B------:R-:W-:Y:S02]  /*3b20*/  IADD3 R51, R42, c[0x0][0x32c], RZ ;  /* 0x0000cb002a337a10 */ /* 0x000fe40007ffe0ff */
[----:B------:R-:W-:Y:S02]  /*3b30*/  IMNMX R49, R49, R42, !PT ;  /* 0x0000002a31317217 */ /* 0x000fe40007800200 */
[----:B------:R-:W-:Y:S02]  /*3b40*/  IMNMX R48, R48, R51, PT ;  /* 0x0000003330307217 */ /* 0x000fe40003800200 */
.L_x_236:
        /* <DEDUP_REMOVED lines=171> */
[--C-:B------:R-:W-:Y:S01]  /*4600*/  FFMA.FTZ R46, R17, c[0x0][0x2d0], -R146.reuse ;  /* 0x0000b400112e7a23 */ /* 0x100fe20000010892 */
[C---:B------:R-:W-:Y:S01]  /*4610*/  FSETP.NEU.FTZ.AND P0, PT, R116.reuse, -INF , PT ;  /* 0xff8000007400780b */ /* 0x040fe20003f1d000 */
[----:B------:R-:W-:Y:S01]  /*4620*/  FMUL.FTZ R127, R116, c[0x0][0x2d0] ;  /* 0x0000b400747f7a20 */ /* 0x000fe20000410000 */
[----:B------:R-:W1:Y:S01]  /*4630*/  MUFU.EX2 R49, R49 ;  /* 0x0000003100317308 */ /* 0x000e620000000800 */
[--C-:B------:R-:W-:Y:S02]  /*4640*/  FFMA.FTZ R117, R33, c[0x0][0x2d0], -R146.reuse ;  /* 0x0000b40021757a23 */ /* 0x100fe40000010892 */
[--C-:B------:R-:W-:Y:S01]  /*4650*/  FFMA.FTZ R126, R31, c[0x0][0x2d0], -R146.reuse ;  /* 0x0000b4001f7e7a23 */ /* 0x100fe20000010892 */
[----:B------:R-:W-:Y:S01]  /*4660*/  FSEL R127, R127, RZ, P0 ;  /* 0x000000ff7f7f7208 */ /* 0x000fe20000000000 */
[--C-:B------:R-:W-:Y:S01]  /*4670*/  FFMA.FTZ R128, R29, c[0x0][0x2d0], -R146.reuse ;  /* 0x0000b4001d807a23 */ /* 0x100fe20000010892 */
[----:B------:R-:W-:Y:S01]  /*4680*/  LDSM.16.MT88.4 R32, [R210+0x3900] ;  /* 0x00390000d220783b */ /* 0x000fe20000004200 */
[----:B------:R-:W-:Y:S01]  /*4690*/  FFMA.FTZ R119, R119, c[0x0][0x2d0], -R146 ;  /* 0x0000b40077777a23 */ /* 0x000fe20000010892 */
[----:B------:R-:W-:Y:S01]  /*46a0*/  MUFU.EX2 R48, R48 ;  /* 0x0000003000307308 */ /* 0x000fe20000000800 */
[--C-:B------:R-:W-:Y:S01]  /*46b0*/  FFMA.FTZ R51, R11, c[0x0][0x2d0], -R127.reuse ;  /* 0x0000b4000b337a23 */ /* 0x100fe2000001087f */
[----:B------:R-:W-:Y:S01]  /*46c0*/  LDSM.16.MT88.4 R28, [R209+0x3900] ;  /* 0x00390000d11c783b */ /* 0x000fe20000004200 */
[----:B------:R-:W-:-:S02]  /*46d0*/  FFMA.FTZ R124, R42, c[0x0][0x2d0], -R127 ;  /* 0x0000b4002a7c7a23 */ /* 0x000fc4000001087f */
[--C-:B------:R-:W-:Y:S02]  /*46e0*/  FFMA.FTZ R50, R24, c[0x0][0x2d0], -R127.reuse ;  /* 0x0000b40018327a23 */ /* 0x100fe4000001087f */
[--C-:B------:R-:W-:Y:S01]  /*46f0*/  FFMA.FTZ R47, R18, c[0x0][0x2d0], -R127.reuse ;  /* 0x0000b400122f7a23 */ /* 0x100fe2000001087f */
[----:B------:R-:W2:Y:S01]  /*4700*/  MUFU.EX2 R45, R45 ;  /* 0x0000002d002d7308 */ /* 0x000ea20000000800 */
[----:B------:R-:W-:Y:S01]  /*4710*/  FFMA.FTZ R42, R7, c[0x0][0x2d0], -R146 ;  /* 0x0000b400072a7a23 */ /* 0x000fe20000010892 */
[----:B-1----:R-:W-:Y:S01]  /*4720*/  F2FP.PACK_AB R64, R49, R118 ;  /* 0x000000763140723e */ /* 0x002fe200000000ff */
[----:B------:R-:W1:Y:S01]  /*4730*/  LDSM.16.MT88.4 R4, [R208+0x3100] ;  /* 0x00310000d004783b */ /* 0x000e620000004200 */
[--C-:B------:R-:W-:Y:S02]  /*4740*/  FFMA.FTZ R44, R14, c[0x0][0x2d0], -R127.reuse ;  /* 0x0000b4000e2c7a23 */ /* 0x100fe4000001087f */
[--C-:B------:R-:W-:Y:S01]  /*4750*/  FFMA.FTZ R41, R12, c[0x0][0x2d0], -R127.reuse ;  /* 0x0000b4000c297a23 */ /* 0x100fe2000001087f */
[----:B------:R-:W-:Y:S01]  /*4760*/  LDSM.16.MT88.4 R24, [R212+0x900] ;  /* 0x00090000d418783b */ /* 0x000fe20000004200 */
[----:B------:R-:W-:Y:S01]  /*4770*/  MUFU.EX2 R51, R51 ;  /* 0x0000003300337308 */ /* 0x000fe20000000800 */
[----:B------:R-:W-:-:S02]  /*4780*/  FFMA.FTZ R3, R10, c[0x0][0x2d0], -R127 ;  /* 0x0000b4000a037a23 */ /* 0x000fc4000001087f */
[----:B------:R-:W3:Y:S01]  /*4790*/  LDSM.16.MT88.4 R12, [R208+0x900] ;  /* 0x00090000d00c783b */ /* 0x000ee20000004200 */
[--C-:B------:R-:W-:Y:S02]  /*47a0*/  FFMA.FTZ R2, R8, c[0x0][0x2d0], -R127.reuse ;  /* 0x0000b40008027a23 */ /* 0x100fe4000001087f */
[--C-:B------:R-:W-:Y:S01]  /*47b0*/  FFMA.FTZ R125, R150, c[0x0][0x2d0], -R127.reuse ;  /* 0x0000b400967d7a23 */ /* 0x100fe2000001087f */
[----:B------:R-:W4:Y:S01]  /*47c0*/  LDSM.16.MT88.4 R8, [R212+0x3900] ;  /* 0x00390000d408783b */ /* 0x000f220000004200 */
[----:B------:R-:W5:Y:S01]  /*47d0*/  MUFU.EX2 R124, R124 ;  /* 0x0000007c007c7308 */ /* 0x000f620000000800 */
[----:B--2---:R-:W-:Y:S01]  /*47e0*/  F2FP.PACK_AB R66, R45, R48 ;  /* 0x000000302d42723e */ /* 0x004fe200000000ff */
[--C-:B------:R-:W-:Y:S01]  /*47f0*/  FFMA.FTZ R130, R130, c[0x0][0x2d0], -R127.reuse ;  /* 0x0000b40082827a23 */ /* 0x100fe2000001087f */
[----:B------:R-:W2:Y:S01]  /*4800*/  LDSM.16.MT88.4 R16, [R209+0x900] ;  /* 0x00090000d110783b */ /* 0x000ea20000004200 */
[--C-:B------:R-:W-:Y:S02]  /*4810*/  FFMA.FTZ R129, R148, c[0x0][0x2d0], -R127.reuse ;  /* 0x0000b40094817a23 */ /* 0x100fe4000001087f */
[----:B------:R-:W-:-:S02]  /*4820*/  FFMA.FTZ R136, R136, c[0x0][0x2d0], -R127 ;  /* 0x0000b40088887a23 */ /* 0x000fc4000001087f */
[----:B------:R-:W-:Y:S01]  /*4830*/  MUFU.EX2 R50, R50 ;  /* 0x0000003200327308 */ /* 0x000fe20000000800 */
[--C-:B------:R-:W-:Y:S02]  /*4840*/  FFMA.FTZ R148, R151, c[0x0][0x2d0], -R146.reuse ;  /* 0x0000b40097947a23 */ /* 0x100fe40000010892 */
[--C-:B------:R-:W-:Y:S02]  /*4850*/  FFMA.FTZ R150, R147, c[0x0][0x2d0], -R146.reuse ;  /* 0x0000b40093967a23 */ /* 0x100fe40000010892 */
[--C-:B------:R-:W-:Y:S02]  /*4860*/  FFMA.FTZ R139, R139, c[0x0][0x2d0], -R146.reuse ;  /* 0x0000b4008b8b7a23 */ /* 0x100fe40000010892 */
[----:B------:R-:W-:Y:S01]  /*4870*/  FFMA.FTZ R145, R145, c[0x0][0x2d0], -R146 ;  /* 0x0000b40091917a23 */ /* 0x000fe20000010892 */
[----:B------:R-:W1:Y:S01]  /*4880*/  MUFU.EX2 R47, R47 ;  /* 0x0000002f002f7308 */ /* 0x000e620000000800 */
[----:B-----5:R-:W-:Y:S01]  /*4890*/  F2FP.PACK_AB R65, R124, R51 ;  /* 0x000000337c41723e */ /* 0x020fe200000000ff */
[----:B------:R-:W-:-:S02]  /*48a0*/  FFMA.FTZ R147, R186, c[0x0][0x2d0], -R127 ;  /* 0x0000b400ba937a23 */ /* 0x000fc4000001087f */
[--C-:B------:R-:W-:Y:S02]  /*48b0*/  FFMA.FTZ R158, R158, c[0x0][0x2d0], -R127.reuse ;  /* 0x0000b4009e9e7a23 */ /* 0x100fe4000001087f */
[--C-:B------:R-:W-:Y:S02]  /*48c0*/  FFMA.FTZ R151, R184, c[0x0][0x2d0], -R127.reuse ;  /* 0x0000b400b8977a23 */ /* 0x100fe4000001087f */
[----:B------:R-:W-:Y:S01]  /*48d0*/  MUFU.EX2 R46, R46 ;  /* 0x0000002e002e7308 */ /* 0x000fe20000000800 */
[----:B------:R-:W-:Y:S02]  /*48e0*/  FFMA.FTZ R162, R162, c[0x0][0x2d0], -R127 ;  /* 0x0000b400a2a27a23 */ /* 0x000fe4000001087f */
[--C-:B------:R-:W-:Y:S02]  /*48f0*/  FFMA.FTZ R184, R159, c[0x0][0x2d0], -R146.reuse ;  /* 0x0000b4009fb87a23 */ /* 0x100fe40000010892 */
[--C-:B------:R-:W-:Y:S02]  /*4900*/  FFMA.FTZ R186, R149, c[0x0][0x2d0], -R146.reuse ;  /* 0x0000b40095ba7a23 */ /* 0x100fe40000010892 */
[--C-:B------:R-:W-:Y:S01]  /*4910*/  FFMA.FTZ R161, R161, c[0x0][0x2d0], -R146.reuse ;  /* 0x0000b400a1a17a23 */ /* 0x100fe20000010892 */
[----:B-1----:R-:W-:Y:S01]  /*4920*/  F2FP.PACK_AB R67, R47, R50 ;  /* 0x000000322f43723e */ /* 0x002fe200000000ff */
[----:B------:R-:W1:Y:S01]  /*4930*/  MUFU.EX2 R43, R43 ;  /* 0x0000002b002b7308 */ /* 0x000e620000000800 */
[----:B------:R-:W-:-:S02]  /*4940*/  FFMA.FTZ R157, R157, c[0x0][0x2d0], -R146 ;  /* 0x0000b4009d9d7a23 */ /* 0x000fc40000010892 */
[--C-:B------:R-:W-:Y:S02]  /*4950*/  FFMA.FTZ R149, R166, c[0x0][0x2d0], -R127.reuse ;  /* 0x0000b400a6957a23 */ /* 0x100fe4000001087f */
[--C-:B------:R-:W-:Y:S01]  /*4960*/  FFMA.FTZ R164, R164, c[0x0][0x2d0], -R127.reuse ;  /* 0x0000b400a4a47a23 */ /* 0x100fe2000001087f */
[C---:B------:R-:W-:Y:S01]  /*4970*/  HMMA.16816.F32 R88, R64.reuse, R84, RZ ;  /* 0x000000544058723c */ /* 0x040fe200000018ff */
[--C-:B------:R-:W-:Y:S01]  /*4980*/  FFMA.FTZ R159, R160, c[0x0][0x2d0], -R127.reuse ;  /* 0x0000b400a09f7a23 */ /* 0x100fe2000001087f */
[----:B------:R-:W-:Y:S01]  /*4990*/  MUFU.EX2 R42, R42 ;  /* 0x0000002a002a7308 */ /* 0x000fe20000000800 */
[----:B------:R-:W-:Y:S02]  /*49a0*/  FFMA.FTZ R156, R156, c[0x0][0x2d0], -R127 ;  /* 0x0000b4009c9c7a23 */ /* 0x000fe4000001087f */
[--C-:B------:R-:W-:Y:S02]  /*49b0*/  FFMA.FTZ R228, R131, c[0x0][0x2d0], -R146.reuse ;  /* 0x0000b40083e47a23 */ /* 0x100fe40000010892 */
[--C-:B------:R-:W-:Y:S01]  /*49c0*/  FFMA.FTZ R137, R137, c[0x0][0x2d0], -R146.reuse ;  /* 0x0000b40089897a23 */ /* 0x100fe20000010892 */
[----:B------:R-:W-:Y:S01]  /*49d0*/  HMMA.16816.F32 R84, R64, R86, RZ ;  /* 0x000000564054723c */ /* 0x000fe200000018ff */
[--C-:B------:R-:W-:Y:S01]  /*49e0*/  FFMA.FTZ R160, R135, c[0x0][0x2d0], -R146.reuse ;  /* 0x0000b40087a07a23 */ /* 0x100fe20000010892 */
[----:B------:R-:W-:Y:S01]  /*49f0*/  MUFU.EX2 R39, R39 ;  /* 0x0000002700277308 */ /* 0x000fe20000000800 */
[----:B------:R-:W-:-:S02]  /*4a00*/  FFMA.FTZ R133, R133, c[0x0][0x2d0], -R146 ;  /* 0x0000b40085857a23 */ /* 0x000fc40000010892 */
[--C-:B------:R-:W-:Y:S02]  /*4a10*/  FFMA.FTZ R131, R144, c[0x0][0x2d0], -R127.reuse ;  /* 0x0000b40090837a23 */ /* 0x100fe4000001087f */
[--C-:B------:R-:W-:Y:S01]  /*4a20*/  FFMA.FTZ R138, R138, c[0x0][0x2d0], -R127.reuse ;  /* 0x0000b4008a8a7a23 */ /* 0x100fe2000001087f */
[C---:B------:R-:W-:Y:S01]  /*4a30*/  HMMA.16816.F32 R80, R64.reuse, R76, RZ ;  /* 0x0000004c4050723c */ /* 0x040fe200000018ff */
[----:B------:R-:W-:Y:S01]  /*4a40*/  FFMA.FTZ R227, R132, c[0x0][0x2d0], -R127 ;  /* 0x0000b40084e37a23 */ /* 0x000fe2000001087f */
[----:B------:R-:W-:Y:S01]  /*4a50*/  MUFU.EX2 R44, R44 ;  /* 0x0000002c002c7308 */ /* 0x000fe20000000800 */
[----:B------:R-:W-:Y:S02]  /*4a60*/  FADD.FTZ R49, R118, R49 ;  /* 0x0000003176317221 */ /* 0x000fe40000010000 */
[----:B------:R-:W-:Y:S02]  /*4a70*/  FADD.FTZ R51, R51, R124 ;  /* 0x0000007c33337221 */ /* 0x000fe40000010000 */
[----:B------:R-:W-:Y:S01]  /*4a80*/  FADD.FTZ R48, R48, R49 ;  /* 0x0000003130307221 */ /* 0x000fe20000010000 */
[----:B------:R-:W-:Y:S01]  /*4a90*/  HMMA.16816.F32 R76, R64, R78, RZ ;  /* 0x0000004e404c723c */ /* 0x000fe200000018ff */
[----:B------:R-:W-:Y:S01]  /*4aa0*/  FADD.FTZ R50, R50, R51 ;  /* 0x0000003332327221 */ /* 0x000fe20000010000 */
[----:B------:R-:W5:Y:S01]  /*4ab0*/  MUFU.EX2 R41, R41 ;  /* 0x0000002900297308 */ /* 0x000f620000000800 */
[----:B------:R-:W-:-:S02]  /*4ac0*/  FADD.FTZ R45, R45, R48 ;  /* 0x000000302d2d7221 */ /* 0x000fc40000010000 */
[----:B------:R-:W-:-:S03]  /*4ad0*/  FADD.FTZ R47, R47, R50 ;  /* 0x000000322f2f7221 */ /* 0x000fc60000010000 */
        /* <DEDUP_REMOVED lines=19> */
[----:B------:R-:W2:Y:S06]  /*4c10*/  MUFU.EX2 R136, R136 ;  /* 0x0000008800887308 */ /* 0x000eac0000000800 */
[C---:B------:R-:W-:Y:S02]  /*4c20*/  HMMA.16816.F32 R60, R64.reuse, R4, RZ ;  /* 0x00000004403c723c */ /* 0x040fe400000018ff */
[----:B------:R-:W-:Y:S05]  /*4c30*/  MUFU.EX2 R139, R139 ;  /* 0x0000008b008b7308 */ /* 0x000fea0000000800 */
[----:B-1----:R-:W-:Y:S01]  /*4c40*/  F2FP.PACK_AB R4, R43, R46 ;  /* 0x0000002e2b04723e */ /* 0x002fe200000000ff */
[----:B------:R-:W-:Y:S01]  /*4c50*/  HMMA.16816.F32 R64, R64, R6, RZ ;  /* 0x000000064040723c */ /* 0x000fe200000018ff */
[----:B-----5:R-:W-:Y:S01]  /*4c60*/  F2FP.PACK_AB R5, R41, R44 ;  /* 0x0000002c2905723e */ /* 0x020fe200000000ff */
[----:B------:R-:W1:Y:S01]  /*4c70*/  MUFU.EX2 R148, R148 ;  /* 0x0000009400947308 */ /* 0x000e620000000800 */
[----:B------:R-:W-:-:S04]  /*4c80*/  FADD.FTZ R46, R46, R45 ;  /* 0x0000002d2e2e7221 */ /* 0x000fc80000010000 */
[----:B------:R-:W-:Y:S01]  /*4c90*/  F2FP.PACK_AB R6, R39, R42 ;  /* 0x0000002a2706723e */ /* 0x000fe200000000ff */
[----:B------:R-:W-:Y:S01]  /*4ca0*/  FADD.FTZ R43, R43, R46 ;  /* 0x0000002e2b2b7221 */ /* 0x000fe20000010000 */
[----:B------:R-:W-:Y:S01]  /*4cb0*/  F2FP.PACK_AB R7, R2, R3 ;  /* 0x000000030207723e */ /* 0x000fe200000000ff */
[----:B------:R-:W-:Y:S02]  /*4cc0*/  MUFU.EX2 R150, R150 ;  /* 0x0000009600967308 */ /* 0x000fe40000000800 */
[----:B------:R-:W-:-:S04]  /*4cd0*/  FADD.FTZ R42, R42, R43 ;  /* 0x0000002b2a2a7221 */ /* 0x000fc80000010000 */
[C---:B---3--:R-:W-:Y:S02]  /*4ce0*/  HMMA.16816.F32 R88, R4.reuse, R12, R88 ;  /* 0x0000000c0458723c */ /* 0x048fe40000001858 */
[----:B------:R-:W3:Y:S06]  /*4cf0*/  MUFU.EX2 R145, R145 ;  /* 0x0000009100917308 */ /* 0x000eec0000000800 */
[C---:B------:R-:W-:Y:S01]  /*4d00*/  HMMA.16816.F32 R84, R4.reuse, R14, R84 ;  /* 0x0000000e0454723c */ /* 0x040fe20000001854 */
[----:B------:R-:W5:Y:S01]  /*4d10*/  LDSM.16.MT88.4 R12, [R208+0x3900] ;  /* 0x00390000d00c783b */ /* 0x000f620000004200 */
[----:B------:R-:W-:Y:S06]  /*4d20*/  MUFU.EX2 R147, R147 ;  /* 0x0000009300937308 */ /* 0x000fec0000000800 */
        /* <DEDUP_REMOVED lines=8> */
[----:B------:R-:W-:Y:S01]  /*4db0*/  LDSM.16.MT88.4 R24, [R212+0x1100] ;  /* 0x00110000d418783b */ /* 0x000fe20000004200 */
[----:B------:R-:W-:Y:S06]  /*4dc0*/  MUFU.EX2 R161, R161 ;  /* 0x000000a100a17308 */ /* 0x000fec0000000800 */
[C---:B------:R-:W-:Y:S02]  /*4dd0*/  HMMA.16816.F32 R104, R4.reuse, R20, R104 ;  /* 0x000000140468723c */ /* 0x040fe40000001868 */
[----:B------:R-:W1:Y:S06]  /*4de0*/  MUFU.EX2 R184, R184 ;  /* 0x000000b800b87308 */ /* 0x000e6c0000000800 */
[C---:B------:R-:W-:Y:S01]  /*4df0*/  HMMA.16816.F32 R100, R4.reuse, R22, R100 ;  /* 0x000000160464723c */ /* 0x040fe20000001864 */
[----:B------:R-:W1:Y:S01]  /*4e00*/  LDSM.16.MT88.4 R20, [R210+0x1100] ;  /* 0x00110000d214783b */ /* 0x000e620000004200 */
[----:B------:R-:W-:Y:S06]  /*4e10*/  MUFU.EX2 R157, R157 ;  /* 0x0000009d009d7308 */ /* 0x000fec0000000800 */
[C---:B--2---:R-:W-:Y:S02]  /*4e20*/  HMMA.16816.F32 R96, R4.reuse, R16, R96 ;  /* 0x000000100460723c */ /* 0x044fe40000001860 */
[----:B------:R-:W2:Y:S06]  /*4e30*/  MUFU.EX2 R186, R186 ;  /* 0x000000ba00ba7308 */ /* 0x000eac0000000800 */
[C---:B------:R-:W-:Y:S01]  /*4e40*/  HMMA.16816.F32 R92, R4.reuse, R18, R92 ;  /* 0x00000012045c723c */ /* 0x040fe2000000185c */
[----:B------:R-:W-:Y:S01]  /*4e50*/  LDSM.16.MT88.4 R16, [R209+0x1100] ;  /* 0x00110000d110783b */ /* 0x000fe20000004200 */
        /* <DEDUP_REMOVED lines=11> */
[C---:B-----5:R-:W-:Y:S02]  /*4f10*/  HMMA.16816.F32 R60, R4.reuse, R12, R60 ;  /* 0x0000000c043c723c */ /* 0x060fe4000000183c */
[----:B------:R-:W5:Y:S06]  /*4f20*/  MUFU.EX2 R160, R160 ;  /* 0x000000a000a07308 */ /* 0x000f6c0000000800 */
[----:B------:R-:W-:Y:S01]  /*4f30*/  HMMA.16816.F32 R64, R4, R14, R64 ;  /* 0x0000000e0440723c */ /* 0x000fe20000001840 */
[----:B------:R-:W2:Y:S01]  /*4f40*/  LDSM.16.MT88.4 R12, [R212+0x4100] ;  /* 0x00410000d40c783b */ /* 0x000ea20000004200 */
[----:B------:R-:W-:Y:S05]  /*4f50*/  MUFU.EX2 R133, R133 ;  /* 0x0000008500857308 */ /* 0x000fea0000000800 */
[----:B------:R-:W-:-:S02]  /*4f60*/  F2FP.PACK_AB R4, R126, R117 ;  /* 0x000000757e04723e */ /* 0x000fc400000000ff */
[----:B------:R-:W-:Y:S01]  /*4f70*/  F2FP.PACK_AB R6, R119, R128 ;  /* 0x000000807706723e */ /* 0x000fe200000000ff */
[----:B------:R-:W2:Y:S01]  /*4f80*/  MUFU.EX2 R228, R228 ;  /* 0x000000e400e47308 */ /* 0x000ea20000000800 */
[----:B------:R-:W-:Y:S02]  /*4f90*/  F2FP.PACK_AB R5, R130, R125 ;  /* 0x0000007d8205723e */ /* 0x000fe400000000ff */
[----:B------:R-:W-:-:S05]  /*4fa0*/  F2FP.PACK_AB R7, R136, R129 ;  /* 0x000000818807723e */ /* 0x000fca00000000ff */
[----:B------:R-:W-:Y:S02]  /*4fb0*/  MUFU.EX2 R131, R131 ;  /* 0x0000008300837308 */ /* 0x000fe40000000800 */
[C---:B-1----:R-:W-:Y:S06]  /*4fc0*/  HMMA.16816.F32 R88, R4.reuse, R8, R88 ;  /* 0x000000080458723c */ /* 0x042fec0000001858 */
[----:B------:R-:W1:Y:S02]  /*4fd0*/  MUFU.EX2 R138, R138 ;  /* 0x0000008a008a7308 */ /* 0x000e640000000800 */
[C---:B------:R-:W-:Y:S01]  /*4fe0*/  HMMA.16816.F32 R84, R4.reuse, R10, R84 ;  /* 0x0000000a0454723c */ /* 0x040fe20000001854 */
[----:B------:R-:W1:Y:S05]  /*4ff0*/  LDSM.16.MT88.4 R8, [R208+0x4100] ;  /* 0x00410000d008783b */ /* 0x000e6a0000004200 */
[----:B------:R-:W-:Y:S02]  /*5000*/  MUFU.EX2 R227, R227 ;  /* 0x000000e300e37308 */ /* 0x000fe40000000800 */
[C---:B------:R-:W-:Y:S08]  /*5010*/  HMMA.16816.F32 R104, R4.reuse, R20, R104 ;  /* 0x000000140468723c */ /* 0x040ff00000001868 */
[C---:B--2---:R-:W-:Y:S08]  /*5020*/  HMMA.16816.F32 R80, R4.reuse, R12, R80 ;  /* 0x0000000c0450723c */ /* 0x044ff00000001850 */
[C---:B------:R-:W-:Y:S01]  /*5030*/  HMMA.16816.F32 R76, R4.reuse, R14, R76 ;  /* 0x0000000e044c723c */ /* 0x040fe2000000184c */
[----:B------:R-:W2:Y:S07]  /*5040*/  LDSM.16.MT88.4 R12, [R208+0x1900] ;  /* 0x00190000d00c783b */ /* 0x000eae0000004200 */
[C---:B------:R-:W-:Y:S01]  /*5050*/  HMMA.16816.F32 R100, R4.reuse, R22, R100 ;  /* 0x000000160464723c */ /* 0x040fe20000001864 */
[----:B------:R-:W-:Y:S07]  /*5060*/  LDSM.16.MT88.4 R20, [R210+0x1900] ;  /* 0x00190000d214783b */ /* 0x000fee0000004200 */
[C---:B------:R-:W-:Y:S08]  /*5070*/  HMMA.16816.F32 R72, R4.reuse, R32, R72 ;  /* 0x000000200448723c */ /* 0x040ff00000001848 */
[C---:B-1----:R-:W-:Y:S08]  /*5080*/  HMMA.16816.F32 R60, R4.reuse, R8, R60 ;  /* 0x00000008043c723c */ /* 0x042ff0000000183c */
[C---:B------:R-:W-:Y:S01]  /*5090*/  HMMA.16816.F32 R64, R4.reuse, R10, R64 ;  /* 0x0000000a0440723c */ /* 0x040fe20000001840 */
[----:B------:R-:W1:Y:S07]  /*50a0*/  LDSM.16.MT88.4 R8, [R212+0x4900] ;  /* 0x00490000d408783b */ /* 0x000e6e0000004200 */
[C---:B------:R-:W-:Y:S01]  /*50b0*/  HMMA.16816.F32 R68, R4.reuse, R34, R68 ;  /* 0x000000220444723c */ /* 0x040fe20000001844 */
[----:B------:R-:W1:Y:S07]  /*50c0*/  LDSM.16.MT88.4 R32, [R210+0x4900] ;  /* 0x00490000d220783b */ /* 0x000e6e0000004200 */
[C---:B------:R-:W-:Y:S08]  /*50d0*/  HMMA.16816.F32 R112, R4.reuse, R24, R112 ;  /* 0x000000180470723c */ /* 0x040ff00000001870 */
[C---:B------:R-:W-:Y:S01]  /*50e0*/  HMMA.16816.F32 R108, R4.reuse, R26, R108 ;  /* 0x0000001a046c723c */ /* 0x040fe2000000186c */
[----:B------:R-:W1:Y:S07]  /*50f0*/  LDSM.16.MT88.4 R24, [R212+0x1900] ;  /* 0x00190000d418783b */ /* 0x000e6e0000004200 */
[C---:B------:R-:W-:Y:S08]  /*5100*/  HMMA.16816.F32 R96, R4.reuse, R16, R96 ;  /* 0x000000100460723c */ /* 0x040ff00000001860 */
[C---:B------:R-:W-:Y:S01]  /*5110*/  HMMA.16816.F32 R92, R4.reuse, R18, R92 ;  /* 0x00000012045c723c */ /* 0x040fe2000000185c */
[----:B------:R-:W1:Y:S07]  /*5120*/  LDSM.16.MT88.4 R16, [R209+0x1900] ;  /* 0x00190000d110783b */ /* 0x000e6e0000004200 */
[C---:B------:R-:W-:Y:S08]  /*5130*/  HMMA.16816.F32 R52, R4.reuse, R28, R52 ;  /* 0x0000001c0434723c */ /* 0x040ff00000001834 */
[----:B------:R-:W-:Y:S01]  /*5140*/  HMMA.16816.F32 R56, R4, R30, R56 ;  /* 0x0000001e0438723c */ /* 0x000fe20000001838 */
[----:B------:R-:W5:Y:S06]  /*5150*/  LDSM.16.MT88.4 R28, [R209+0x4900] ;  /* 0x00490000d11c783b */ /* 0x000f6c0000004200 */
[----:B------:R-:W-:-:S02]  /*5160*/  F2FP.PACK_AB R4, R148, R139 ;  /* 0x0000008b9404723e */ /* 0x000fc400000000ff */
[----:B---3--:R-:W-:Y:S02]  /*5170*/  F2FP.PACK_AB R6, R145, R150 ;  /* 0x000000969106723e */ /* 0x008fe400000000ff */
[----:B----4-:R-:W-:Y:S02]  /*5180*/  F2FP.PACK_AB R5, R158, R147 ;  /* 0x000000939e05723e */ /* 0x010fe400000000ff */
[----:B------:R-:W-:-:S07]  /*5190*/  F2FP.PACK_AB R7, R162, R151 ;  /* 0x00000097a207723e */ /* 0x000fce00000000ff */
[C---:B--2---:R-:W-:Y:S08]  /*51a0*/  HMMA.16816.F32 R88, R4.reuse, R12, R88 ;  /* 0x0000000c0458723c */ /* 0x044ff00000001858 */
[C---:B------:R-:W-:Y:S01]  /*51b0*/  HMMA.16816.F32 R84, R4.reuse, R14, R84 ;  /* 0x0000000e0454723c */ /* 0x040fe20000001854 */
[----:B------:R-:W2:Y:S07]  /*51c0*/  LDSM.16.MT88.4 R12, [R208+0x4900] ;  /* 0x00490000d00c783b */ /* 0x000eae0000004200 */
[C---:B-1----:R-:W-:Y:S08]  /*51d0*/  HMMA.16816.F32 R80, R4.reuse, R8, R80 ;  /* 0x000000080450723c */ /* 0x042ff00000001850 */
[C---:B------:R-:W-:Y:S01]  /*51e0*/  HMMA.16816.F32 R76, R4.reuse, R10, R76 ;  /* 0x0000000a044c723c */ /* 0x040fe2000000184c */
[----:B------:R-:W1:Y:S07]  /*51f0*/  LDSM.16.MT88.4 R8, [R208+0x2100] ;  /* 0x00210000d008783b */ /* 0x000e6e0000004200 */
[C---:B------:R-:W-:Y:S08]  /*5200*/  HMMA.16816.F32 R104, R4.reuse, R20, R104 ;  /* 0x000000140468723c */ /* 0x040ff00000001868 */
[C---:B------:R-:W-:Y:S01]  /*5210*/  HMMA.16816.F32 R100, R4.reuse, R22, R100 ;  /* 0x000000160464723c */ /* 0x040fe20000001864 */
[----:B------:R-:W3:Y:S07]  /*5220*/  LDSM.16.MT88.4 R20, [R210+0x2100] ;  /* 0x00210000d214783b */ /* 0x000eee0000004200 */
[C---:B------:R-:W-:Y:S08]  /*5230*/  HMMA.16816.F32 R72, R4.reuse, R32, R72 ;  /* 0x000000200448723c */ /* 0x040ff00000001848 */
[C---:B------:R-:W-:Y:S01]  /*5240*/  HMMA.16816.F32 R68, R4.reuse, R34, R68 ;  /* 0x000000220444723c */ /* 0x040fe20000001844 */
[----:B------:R-:W4:Y:S07]  /*5250*/  LDSM.16.MT88.4 R32, [R210+0x5100] ;  /* 0x00510000d220783b */ /* 0x000f2e0000004200 */
[C---:B------:R-:W-:Y:S08]  /*5260*/  HMMA.16816.F32 R112, R4.reuse, R24, R112 ;  /* 0x000000180470723c */ /* 0x040ff00000001870 */
[C---:B------:R-:W-:Y:S01]  /*5270*/  HMMA.16816.F32 R108, R4.reuse, R26, R108 ;  /* 0x0000001a046c723c */ /* 0x040fe2000000186c */
[----:B------:R-:W1:Y:S07]  /*5280*/  LDSM.16.MT88.4 R24, [R212+0x2100] ;  /* 0x00210000d418783b */ /* 0x000e6e0000004200 */
[C---:B------:R-:W-:Y:S08]  /*5290*/  HMMA.16816.F32 R96, R4.reuse, R16, R96 ;  /* 0x000000100460723c */ /* 0x040ff00000001860 */
[C---:B------:R-:W-:Y:S01]  /*52a0*/  HMMA.16816.F32 R92, R4.reuse, R18, R92 ;  /* 0x00000012045c723c */ /* 0x040fe2000000185c */
[----:B------:R-:W1:Y:S07]  /*52b0*/  LDSM.16.MT88.4 R16, [R209+0x2100] ;  /* 0x00210000d110783b */ /* 0x000e6e0000004200 */
[C---:B-----5:R-:W-:Y:S08]  /*52c0*/  HMMA.16816.F32 R52, R4.reuse, R28, R52 ;  /* 0x0000001c0434723c */ /* 0x060ff00000001834 */
[C---:B------:R-:W-:Y:S01]  /*52d0*/  HMMA.16816.F32 R56, R4.reuse, R30, R56 ;  /* 0x0000001e0438723c */ /* 0x040fe20000001838 */
[----:B------:R-:W-:Y:S07]  /*52e0*/  LDSM.16.MT88.4 R28, [R209+0x5100] ;  /* 0x00510000d11c783b */ /* 0x000fee0000004200 */
[C---:B--2---:R-:W-:Y:S08]  /*52f0*/  HMMA.16816.F32 R60, R4.reuse, R12, R60 ;  /* 0x0000000c043c723c */ /* 0x044ff0000000183c */
[----:B------:R-:W-:Y:S01]  /*5300*/  HMMA.16816.F32 R64, R4, R14, R64 ;  /* 0x0000000e0440723c */ /* 0x000fe20000001840 */
[----:B------:R-:W2:Y:S06]  /*5310*/  LDSM.16.MT88.4 R12, [R212+0x5100] ;  /* 0x00510000d40c783b */ /* 0x000eac0000004200 */
[----:B------:R-:W-:-:S02]  /*5320*/  F2FP.PACK_AB R4, R184, R161 ;  /* 0x000000a1b804723e */ /* 0x000fc400000000ff */
[----:B------:R-:W-:Y:S02]  /*5330*/  F2FP.PACK_AB R6, R186, R157 ;  /* 0x0000009dba06723e */ /* 0x000fe400000000ff */
[----:B------:R-:W-:Y:S02]  /*5340*/  F2FP.PACK_AB R5, R164, R149 ;  /* 0x00000095a405723e */ /* 0x000fe400000000ff */
[----:B------:R-:W-:-:S07]  /*5350*/  F2FP.PACK_AB R7, R156, R159 ;  /* 0x0000009f9c07723e */ /* 0x000fce00000000ff */
[C---:B-1----:R-:W-:Y:S08]  /*5360*/  HMMA.16816.F32 R88, R4.reuse, R8, R88 ;  /* 0x000000080458723c */ /* 0x042ff00000001858 */
[C---:B------:R-:W-:Y:S01]  /*5370*/  HMMA.16816.F32 R84, R4.reuse, R10, R84 ;  /* 0x0000000a0454723c */ /* 0x040fe20000001854 */
[----:B------:R-:W1:Y:S07]  /*5380*/  LDSM.16.MT88.4 R8, [R208+0x5100] ;  /* 0x00510000d008783b */ /* 0x000e6e0000004200 */
[C---:B---3--:R-:W-:Y:S08]  /*5390*/  HMMA.16816.F32 R104, R4.reuse, R20, R104 ;  /* 0x000000140468723c */ /* 0x048ff00000001868 */
[C---:B------:R-:W-:Y:S01]  /*53a0*/  HMMA.16816.F32 R100, R4.reuse, R22, R100 ;  /* 0x000000160464723c */ /* 0x040fe20000001864 */
[----:B------:R-:W3:Y:S07]  /*53b0*/  LDSM.16.MT88.4 R20, [R210+0x2900] ;  /* 0x00290000d214783b */ /* 0x000eee0000004200 */
[C---:B----4-:R-:W-:Y:S07]  /*53c0*/  HMMA.16816.F32 R72, R4.reuse, R32, R72 ;  /* 0x000000200448723c */ /* 0x050fee0000001848 */
[----:B------:R-:W-:Y:S01]  /*53d0*/  FFMA.FTZ R32, R134, c[0x0][0x2d0], -R127 ;  /* 0x0000b40086207a23 */ /* 0x000fe2000001087f */
[C---:B------:R-:W-:Y:S05]  /*53e0*/  HMMA.16816.F32 R112, R4.reuse, R24, R112 ;  /* 0x000000180470723c */ /* 0x040fea0000001870 */
[----:B------:R-:W4:Y:S03]  /*53f0*/  MUFU.EX2 R32, R32 ;  /* 0x0000002000207308 */ /* 0x000f260000000800 */
[C---:B------:R-:W-:Y:S01]  /*5400*/  HMMA.16816.F32 R108, R4.reuse, R26, R108 ;  /* 0x0000001a046c723c */ /* 0x040fe2000000186c */
[----:B------:R-:W-:Y:S07]  /*5410*/  LDSM.16.MT88.4 R24, [R212+0x2900] ;  /* 0x00290000d418783b */ /* 0x000fee0000004200 */
[C---:B------:R-:W-:Y:S08]  /*5420*/  HMMA.16816.F32 R96, R4.reuse, R16, R96 ;  /* 0x000000100460723c */ /* 0x040ff00000001860 */
[C---:B------:R-:W-:Y:S01]  /*5430*/  HMMA.16816.F32 R92, R4.reuse, R18, R92 ;  /* 0x00000012045c723c */ /* 0x040fe2000000185c */
[----:B------:R-:W5:Y:S07]  /*5440*/  LDSM.16.MT88.4 R16, [R209+0x2900] ;  /* 0x00290000d110783b */ /* 0x000f6e0000004200 */
[C---:B--2---:R-:W-:Y:S08]  /*5450*/  HMMA.16816.F32 R80, R4.reuse, R12, R80 ;  /* 0x0000000c0450723c */ /* 0x044ff00000001850 */
[C---:B------:R-:W-:Y:S01]  /*5460*/  HMMA.16816.F32 R76, R4.reuse, R14, R76 ;  /* 0x0000000e044c723c */ /* 0x040fe2000000184c */
[----:B------:R-:W2:Y:S07]  /*5470*/  LDSM.16.MT88.4 R12, [R208+0x2900] ;  /* 0x00290000d00c783b */ /* 0x000eae0000004200 */
[C---:B------:R-:W-:Y:S08]  /*5480*/  HMMA.16816.F32 R68, R4.reuse, R34, R68 ;  /* 0x000000220444723c */ /* 0x040ff00000001844 */
[C---:B------:R-:W-:Y:S08]  /*5490*/  HMMA.16816.F32 R52, R4.reuse, R28, R52 ;  /* 0x0000001c0434723c */ /* 0x040ff00000001834 */
[C---:B------:R-:W-:Y:S08]  /*54a0*/  HMMA.16816.F32 R56, R4.reuse, R30, R56 ;  /* 0x0000001e0438723c */ /* 0x040ff00000001838 */
[C---:B-1----:R-:W-:Y:S08]  /*54b0*/  HMMA.16816.F32 R60, R4.reuse, R8, R60 ;  /* 0x00000008043c723c */ /* 0x042ff0000000183c */
[----:B------:R-:W-:Y:S01]  /*54c0*/  HMMA.16816.F32 R64, R4, R10, R64 ;  /* 0x0000000a0440723c */ /* 0x000fe20000001840 */
[----:B------:R-:W1:Y:S06]  /*54d0*/  LDSM.16.MT88.4 R8, [R212+0x5900] ;  /* 0x00590000d408783b */ /* 0x000e6c0000004200 */
[----:B------:R-:W-:-:S02]  /*54e0*/  F2FP.PACK_AB R4, R160, R137 ;  /* 0x00000089a004723e */ /* 0x000fc400000000ff */
[----:B------:R-:W-:Y:S02]  /*54f0*/  F2FP.PACK_AB R6, R228, R133 ;  /* 0x00000085e406723e */ /* 0x000fe400000000ff */
[----:B------:R-:W-:Y:S02]  /*5500*/  F2FP.PACK_AB R5, R138, R131 ;  /* 0x000000838a05723e */ /* 0x000fe400000000ff */
[----:B----4-:R-:W-:-:S07]  /*5510*/  F2FP.PACK_AB R7, R227, R32 ;  /* 0x00000020e307723e */ /* 0x010fce00000000ff */
[C---:B---3--:R-:W-:Y:S07]  /*5520*/  HMMA.16816.F32 R104, R4.reuse, R20, R104 ;  /* 0x000000140468723c */ /* 0x048fee0000001868 */
[----:B------:R-:W-:Y:S01]  /*5530*/  FADD.FTZ R20, R44, R47 ;  /* 0x0000002f2c147221 */ /* 0x000fe20000010000 */
[----:B-----5:R-:W-:Y:S03]  /*5540*/  HMMA.16816.F32 R96, R4, R16, R96 ;  /* 0x000000100460723c */ /* 0x020fe60000001860 */
[----:B------:R-:W-:-:S04]  /*5550*/  FADD.FTZ R20, R41, R20 ;  /* 0x0000001429147221 */ /* 0x000fc80000010000 */
[----:B------:R-:W-:Y:S01]  /*5560*/  FADD.FTZ R3, R3, R20 ;  /* 0x0000001403037221 */ /* 0x000fe20000010000 */
[C---:B------:R-:W-:Y:S01]  /*5570*/  HMMA.16816.F32 R92, R4.reuse, R18, R92 ;  /* 0x00000012045c723c */ /* 0x040fe2000000185c */
[----:B------:R-:W-:Y:S01]  /*5580*/  FADD.FTZ R20, R39, R42 ;  /* 0x0000002a27147221 */ /* 0x000fe20000010000 */
[----:B------:R-:W3:Y:S01]  /*5590*/  LDSM.16.MT88.4 R16, [R210+0x5900] ;  /* 0x00590000d210783b */ /* 0x000ee20000004200 */
        /* <DEDUP_REMOVED lines=8> */
[----:B------:R-:W-:Y:S01]  /*5620*/  HMMA.16816.F32 R84, R4, R14, R84 ;  /* 0x0000000e0454723c */ /* 0x000fe20000001854 */
[----:B------:R-:W-:Y:S01]  /*5630*/  FADD.FTZ R2, R119, R2 ;  /* 0x0000000277027221 */ /* 0x000fe20000010000 */
[----:B------:R-:W2:Y:S01]  /*5640*/  LDSM.16.MT88.4 R12, [R209+0x5900] ;  /* 0x00590000d10c783b */ /* 0x000ea20000004200 */
        /* <DEDUP_REMOVED lines=9> */
[----:B------:R-:W1:Y:S01]  /*56e0*/  LDSM.16.MT88.4 R8, [R208+0x5900] ;  /* 0x00590000d008783b */ /* 0x000e620000004200 */
        /* <DEDUP_REMOVED lines=9> */
[----:B------:R-:W-:Y:S01]  /*5780*/  HMMA.16816.F32 R108, R4, R26, R108 ;  /* 0x0000001a046c723c */ /* 0x000fe2000000186c */
[----:B------:R-:W-:Y:S02]  /*5790*/  FADD.FTZ R186, R186, R157 ;  /* 0x0000009dbaba7221 */ /* 0x000fe40000010000 */
[----:B------:R-:W-:Y:S02]  /*57a0*/  FADD.FTZ R156, R156, R159 ;  /* 0x0000009f9c9c7221 */ /* 0x000fe40000010000 */
[----:B------:R-:W-:-:S03]  /*57b0*/  @P4 IMAD.HI.U32 R2, R40, c[0x0][0x2c8], RZ ;  /* 0x0000b20028024a27 */ /* 0x000fc600078e00ff */
[C---:B------:R-:W-:Y:S01]  /*57c0*/  HMMA.16816.F32 R100, R4.reuse, R22, R100 ;  /* 0x000000160464723c */ /* 0x040fe20000001864 */
[----:B------:R-:W-:Y:S01]  /*57d0*/  FADD.FTZ R137, R137, R186 ;  /* 0x000000ba89897221 */ /* 0x000fe20000010000 */
[----:B------:R-:W-:Y:S01]  /*57e0*/  @P4 SHF.R.U32.HI R40, RZ, c[0x0][0x2cc], R2 ;  /* 0x0000b300ff284a19 */ /* 0x000fe20000011602 */
[----:B------:R-:W-:Y:S02]  /*57f0*/  FADD.FTZ R131, R131, R156 ;  /* 0x0000009c83837221 */ /* 0x000fe40000010000 */
[----:B------:R-:W-:Y:S02]  /*5800*/  FADD.FTZ R160, R160, R137 ;  /* 0x00000089a0a07221 */ /* 0x000fe40000010000 */
[----:B------:R-:W-:Y:S01]  /*5810*/  FADD.FTZ R131, R138, R131 ;  /* 0x000000838a837221 */ /* 0x000fe20000010000 */
[----:B---3--:R-:W-:Y:S01]  /*5820*/  HMMA.16816.F32 R72, R4, R16, R72 ;  /* 0x000000100448723c */ /* 0x008fe20000001848 */
[----:B------:R-:W-:Y:S02]  /*5830*/  IMAD.IADD R37, R37, 0x1, R40 ;  /* 0x0000000125257824 */ /* 0x000fe400078e0228 */
[----:B------:R-:W-:-:S02]  /*5840*/  FADD.FTZ R133, R133, R160 ;  /* 0x000000a085857221 */ /* 0x000fc40000010000 */
[----:B------:R-:W-:Y:S01]  /*5850*/  FADD.FTZ R32, R32, R131 ;  /* 0x0000008320207221 */ /* 0x000fe20000010000 */
[----:B------:R-:W-:Y:S01]  /*5860*/  IADD3 R2, R37, c[0x0][0x328], RZ ;  /* 0x0000ca0025027a10 */ /* 0x000fe20007ffe0ff */
[----:B------:R-:W-:Y:S01]  /*5870*/  FADD.FTZ R228, R228, R133 ;  /* 0x00000085e4e47221 */ /* 0x000fe20000010000 */
[----:B------:R-:W-:Y:S01]  /*5880*/  HMMA.16816.F32 R68, R4, R18, R68 ;  /* 0x000000120444723c */ /* 0x000fe20000001844 */
[----:B------:R-:W-:-:S07]  /*5890*/  FADD.FTZ R227, R227, R32 ;  /* 0x00000020e3e37221 */ /* 0x000fce0000010000 */
[C---:B--2---:R-:W-:Y:S08]  /*58a0*/  HMMA.16816.F32 R52, R4.reuse, R12, R52 ;  /* 0x0000000c0434723c */ /* 0x044ff00000001834 */
[C---:B------:R-:W-:Y:S08]  /*58b0*/  HMMA.16816.F32 R56, R4.reuse, R14, R56 ;  /* 0x0000000e0438723c */ /* 0x040ff00000001838 */
[C---:B-1----:R-:W-:Y:S08]  /*58c0*/  HMMA.16816.F32 R60, R4.reuse, R8, R60 ;  /* 0x00000008043c723c */ /* 0x042ff0000000183c */
[----:B------:R-:W-:Y:S01]  /*58d0*/  HMMA.16816.F32 R64, R4, R10, R64 ;  /* 0x0000000a0440723c */ /* 0x000fe20000001840 */
[----:B------:R-:W-:Y:S07]  /*58e0*/  @!P3 BRA `(.L_x_240) ;  /* 0x000000e00000b947 */ /* 0x000fee0003800000 */
        /* <DEDUP_REMOVED lines=9> */
.L_x_241:
[----:B------:R-:W-:-:S13]  /*5980*/  ISETP.NE.AND P0, PT, R36, 0x1, PT ;  /* 0x000000012400780c */ /* 0x000fda0003f05270 */
[----:B------:R-:W-:-:S05]  /*5990*/  @P0 IMAD.HI.U32 R4, R3, c[0x0][0x330], RZ ;  /* 0x0000cc0003040a27 */ /* 0x000fca00078e00ff */
[----:B------:R-:W-:-:S05]  /*59a0*/  @P0 SHF.R.U32.HI R3, RZ, c[0x0][0x334], R4 ;  /* 0x0000cd00ff030a19 */ /* 0x000fca0000011604 */
.L_x_242:
[----:B------:R-:W-:-:S05]  /*59b0*/  IMAD R3, R3, R36, c[0x0][0x32c] ;  /* 0x0000cb0003037624 */ /* 0x000fca00078e0224 */
[----:B------:R-:W-:-:S05]  /*59c0*/  IMNMX R2, R2, R3, PT ;  /* 0x0000000302027217 */ /* 0x000fca0003800200 */
.L_x_240:
        /* <DEDUP_REMOVED lines=13> */
.L_x_252:
        /* <DEDUP_REMOVED lines=62> */
[----:B------:R-:W-:Y:S05]  /*5e80*/  ISETP.GT.AND P2, PT, R234, R215, PT ;  /* 0x000000d7ea00720c */ /* 0x000fea0003f44270 */
[C---:B----4-:R-:W-:Y:S01]  /*5e90*/  HMMA.16816.F32 R20, R140.reuse, R132, R20 ;  /* 0x000000848c14723c */ /* 0x050fe20000001814 */
[----:B------:R-:W4:Y:S07]  /*5ea0*/  LDSM.16.M88.4 R116, [R211+0x8100] ;  /* 0x00810000d374783b */ /* 0x000f2e0000000200 */
[C---:B------:R-:W-:Y:S01]  /*5eb0*/  HMMA.16816.F32 R24, R140.reuse, R134, R24 ;  /* 0x000000868c18723c */ /* 0x040fe20000001818 */
[----:B------:R-:W0:Y:S07]  /*5ec0*/  LDGDEPBAR ;  /* 0x00000000000079af */ /* 0x000e2e0000000000 */
[C---:B-----5:R-:W-:Y:S01]  /*5ed0*/  HMMA.16816.F32 R28, R140.reuse, R136, R28 ;  /* 0x000000888c1c723c */ /* 0x060fe2000000181c */
[----:B------:R-:W5:Y:S07]  /*5ee0*/  LDSM.16.M88.4 R124, [R211+0x8900] ;  /* 0x00890000d37c783b */ /* 0x000f6e0000000200 */
[C---:B------:R-:W-:Y:S01]  /*5ef0*/  HMMA.16816.F32 R32, R140.reuse, R138, R32 ;  /* 0x0000008a8c20723c */ /* 0x040fe20000001820 */
[----:B------:R-:W3:Y:S07]  /*5f00*/  LDSM.16.M88.4 R128, [R211+0x9100] ;  /* 0x00910000d380783b */ /* 0x000eee0000000200 */
[C---:B------:R-:W-:Y:S01]  /*5f10*/  HMMA.16816.F32 R36, R140.reuse, R144, R36 ;  /* 0x000000908c24723c */ /* 0x040fe20000001824 */
[----:B-1----:R-:W1:Y:S07]  /*5f20*/  LDSM.16.M88.4 R156, [R211+0x9900] ;  /* 0x00990000d39c783b */ /* 0x002e6e0000000200 */
        /* <DEDUP_REMOVED lines=98> */
[----:B------:R-:W-:Y:S01]  /*6550*/  FMUL.FTZ R0, R6, c[0x0][0x320] ;  /* 0x0000c80006007a20 */ /* 0x000fe20000410000 */
[----:B------:R-:W-:Y:S01]  /*6560*/  @P2 IADD3 R6, R234, -0x1, RZ ;  /* 0xffffffffea062810 */ /* 0x000fe20007ffe0ff */
[C---:B------:R-:W-:Y:S02]  /*6570*/  HMMA.16816.F32 R20, R188.reuse, R124, R20 ;  /* 0x0000007cbc14723c */ /* 0x040fe40000001814 */
[----:B------:R-:W2:Y:S02]  /*6580*/  MUFU.TANH R157, R157 ;  /* 0x0000009d009d7308 */ /* 0x000ea40000002400 */
[----:B------:R-:W-:Y:S01]  /*6590*/  FMUL.FTZ R158, R10, c[0x0][0x320] ;  /* 0x0000c8000a9e7a20 */ /* 0x000fe20000410000 */
[----:B------:R-:W-:Y:S01]  /*65a0*/  @P2 SHF.L.U64.HI R10, R195, 0x6, R194 ;  /* 0x00000006c30a2819 */ /* 0x000fe200000102c2 */
[----:B------:R-:W-:Y:S01]  /*65b0*/  FMUL.FTZ R160, R5, c[0x0][0x320] ;  /* 0x0000c80005a07a20 */ /* 0x000fe20000410000 */
[----:B------:R-:W-:Y:S01]  /*65c0*/  @P2 SHF.R.S32.HI R5, RZ, 0x1f, R6 ;  /* 0x0000001fff052819 */ /* 0x000fe20000011406 */
[C---:B------:R-:W-:Y:S01]  /*65d0*/  HMMA.16816.F32 R24, R188.reuse, R126, R24 ;  /* 0x0000007ebc18723c */ /* 0x040fe20000001818 */
[----:B------:R-:W3:Y:S03]  /*65e0*/  LDSM.16.M88.4 R124, [R202+0x5000] ;  /* 0x00500000ca7c783b */ /* 0x000ee60000000200 */
[----:B------:R-:W4:Y:S01]  /*65f0*/  MUFU.TANH R160, R160 ;  /* 0x000000a000a07308 */ /* 0x000f220000002400 */
[----:B------:R-:W-:Y:S02]  /*6600*/  @P2 IMAD R5, R5, c[0x0][0x1e0], RZ ;  /* 0x0000780005052a24 */ /* 0x000fe400078e02ff */
[----:B------:R-:W-:Y:S02]  /*6610*/  FMUL.FTZ R164, R9, c[0x0][0x320] ;  /* 0x0000c80009a47a20 */ /* 0x000fe40000410000 */
[C---:B------:R-:W-:Y:S03]  /*6620*/  @P2 IMAD R5, R6.reuse, c[0x0][0x1e4], R5 ;  /* 0x0000790006052a24 */ /* 0x040fe600078e0205 */
[----:B------:R-:W-:Y:S02]  /*6630*/  @P2 IMAD.WIDE.U32 R6, R6, c[0x0][0x1e0], RZ ;  /* 0x0000780006062a25 */ /* 0x000fe400078e00ff */
[----:B------:R-:W2:Y:S02]  /*6640*/  MUFU.TANH R0, R0 ;  /* 0x0000000000007308 */ /* 0x000ea40000002400 */
[----:B------:R-:W-:Y:S01]  /*6650*/  FMUL.FTZ R239, R22, c[0x0][0x320] ;  /* 0x0000c80016ef7a20 */ /* 0x000fe20000410000 */
[----:B------:R-:W-:Y:S01]  /*6660*/  @P2 IADD3 R5, R7, R5, RZ ;  /* 0x0000000507052210 */ /* 0x000fe20007ffe0ff */
[----:B------:R-:W-:Y:S02]  /*6670*/  FMUL.FTZ R187, R23, c[0x0][0x320] ;  /* 0x0000c80017bb7a20 */ /* 0x000fe40000410000 */
[----:B------:R-:W-:Y:S01]  /*6680*/  FMUL.FTZ R165, R18, c[0x0][0x320] ;  /* 0x0000c80012a57a20 */ /* 0x000fe20000410000 */
[----:B------:R-:W-:Y:S01]  /*6690*/  @P2 MOV R18, R220 ;  /* 0x000000dc00122202 */ /* 0x000fe20000000f00 */
[----:B------:R-:W-:Y:S01]  /*66a0*/  FMUL.FTZ R163, R19, c[0x0][0x320] ;  /* 0x0000c80013a37a20 */ /* 0x000fe20000410000 */
[----:B------:R-:W-:Y:S01]  /*66b0*/  @P2 MOV R19, R223 ;  /* 0x000000df00132202 */ /* 0x000fe20000000f00 */
[----:B------:R-:W2:Y:S01]  /*66c0*/  MUFU.TANH R164, R164 ;  /* 0x000000a400a47308 */ /* 0x000ea20000002400 */
[C---:B-1----:R-:W-:Y:S03]  /*66d0*/  HMMA.16816.F32 R28, R188.reuse, R116, R28 ;  /* 0x00000074bc1c723c */ /* 0x042fe6000000181c */
[----:B------:R-:W-:Y:S02]  /*66e0*/  FMUL.FTZ R237, R26, c[0x0][0x320] ;  /* 0x0000c8001aed7a20 */ /* 0x000fe40000410000 */
[----:B------:R-:W-:Y:S02]  /*66f0*/  FMUL.FTZ R235, R27, c[0x0][0x320] ;  /* 0x0000c8001beb7a20 */ /* 0x000fe40000410000 */
[----:B------:R-:W-:Y:S01]  /*6700*/  @P2 IMAD.WIDE.U32 R18, R6, 0x60, R18 ;  /* 0x0000006006122825 */ /* 0x000fe200078e0012 */
[C---:B------:R-:W-:Y:S01]  /*6710*/  HMMA.16816.F32 R32, R188.reuse, R118, R32 ;  /* 0x00000076bc20723c */ /* 0x040fe20000001820 */
[----:B------:R-:W1:Y:S01]  /*6720*/  MUFU.TANH R158, R158 ;  /* 0x0000009e009e7308 */ /* 0x000e620000002400 */
[----:B------:R-:W5:Y:S01]  /*6730*/  LDSM.16.M88.4 R116, [R202+0x5800] ;  /* 0x00580000ca74783b */ /* 0x000f620000000200 */
[----:B------:R-:W-:Y:S04]  /*6740*/  DEPBAR.LE SB0, 0x0 ;  /* 0x000080000000791a */ /* 0x000fe80000000000 */
[----:B------:R-:W-:Y:S01]  /*6750*/  @P2 SHF.L.U32 R7, R18, 0x1, RZ ;  /* 0x0000000112072819 */ /* 0x000fe200000006ff */
[----:B------:R-:W-:Y:S01]  /*6760*/  @P2 IMAD R6, R5, 0x60, RZ ;  /* 0x0000006005062824 */ /* 0x000fe200078e02ff */
[C---:B---3--:R-:W-:Y:S02]  /*6770*/  HMMA.16816.F32 R36, R188.reuse, R124, R36 ;  /* 0x0000007cbc24723c */ /* 0x048fe40000001824 */
[----:B------:R-:W3:Y:S01]  /*6780*/  MUFU.TANH R165, R165 ;  /* 0x000000a500a57308 */ /* 0x000ee20000002400 */
[----:B------:R-:W-:Y:S02]  /*6790*/  BAR.SYNC.DEFER_BLOCKING 0x0 ;  /* 0x0000000000007b1d */ /* 0x000fe40000010000 */
[----:B------:R-:W-:Y:S01]  /*67a0*/  @P2 IADD3 R26, P0, R7, c[0x0][0x1c8], RZ ;  /* 0x00007200071a2a10 */ /* 0x000fe20007f1e0ff */
[----:B------:R-:W-:Y:S01]  /*67b0*/  FMUL.FTZ R159, R11, c[0x0][0x320] ;  /* 0x0000c8000b9f7a20 */ /* 0x000fe20000410000 */
[----:B------:R-:W-:Y:S01]  /*67c0*/  @P2 IADD3 R7, P1, R7, 0x80, RZ ;  /* 0x0000008007072810 */ /* 0x000fe20007f3e0ff */
[----:B------:R-:W-:Y:S01]  /*67d0*/  FMUL.FTZ R247, R30, c[0x0][0x320] ;  /* 0x0000c8001ef77a20 */ /* 0x000fe20000410000 */
[----:B------:R-:W-:Y:S01]  /*67e0*/  @P2 IADD3 R6, R19, R6, RZ ;  /* 0x0000000613062210 */ /* 0x000fe20007ffe0ff */
[C---:B------:R-:W-:Y:S02]  /*67f0*/  HMMA.16816.F32 R40, R188.reuse, R126, R40 ;  /* 0x0000007ebc28723c */ /* 0x040fe40000001828 */
[----:B------:R-:W1:Y:S01]  /*6800*/  MUFU.TANH R159, R159 ;  /* 0x0000009f009f7308 */ /* 0x000e620000002400 */
[----:B------:R-:W-:Y:S01]  /*6810*/  @P2 SHF.L.U64.HI R6, R18, 0x1, R6 ;  /* 0x0000000112062819 */ /* 0x000fe20000010206 */
[----:B------:R-:W-:Y:S01]  /*6820*/  FMUL.FTZ R245, R31, c[0x0][0x320] ;  /* 0x0000c8001ff57a20 */ /* 0x000fe20000410000 */
[----:B------:R-:W-:Y:S01]  /*6830*/  MOV R18, R224 ;  /* 0x000000e000127202 */ /* 0x000fe20000000f00 */
[----:B------:R-:W-:Y:S01]  /*6840*/  FMUL.FTZ R243, R34, c[0x0][0x320] ;  /* 0x0000c80022f37a20 */ /* 0x000fe20000410000 */
[----:B------:R-:W-:Y:S01]  /*6850*/  @P2 IADD3.X R27, R6, c[0x0][0x1cc], RZ, P0, !PT ;  /* 0x00007300061b2a10 */ /* 0x000fe200007fe4ff */
[----:B------:R-:W-:Y:S01]  /*6860*/  FMUL.FTZ R241, R35, c[0x0][0x320] ;  /* 0x0000c80023f17a20 */ /* 0x000fe20000410000 */
[----:B------:R-:W-:Y:S03]  /*6870*/  @P2 IADD3 R22, P0, R7, c[0x0][0x1c8], RZ ;  /* 0x0000720007162a10 */ /* 0x000fe60007f1e0ff */
[----:B------:R-:W1:Y:S01]  /*6880*/  MUFU.TANH R163, R163 ;  /* 0x000000a300a37308 */ /* 0x000e620000002400 */
[----:B------:R-:W-:Y:S01]  /*6890*/  @P2 IADD3.X R23, RZ, c[0x0][0x1cc], R6, P0, P1 ;  /* 0x00007300ff172a10 */ /* 0x000fe200007e2406 */
[----:B------:R-:W-:Y:S01]  /*68a0*/  FMUL.FTZ R251, R36, c[0x0][0x320] ;  /* 0x0000c80024fb7a20 */ /* 0x000fe20000410000 */
[----:B------:R-:W-:Y:S01]  /*68b0*/  @P2 SHF.L.U32 R7, R195, 0x6, RZ ;  /* 0x00000006c3072819 */ /* 0x000fe200000006ff */
[----:B------:R-:W-:Y:S01]  /*68c0*/  FMUL.FTZ R250, R37, c[0x0][0x320] ;  /* 0x0000c80025fa7a20 */ /* 0x000fe20000410000 */
[----:B------:R-:W-:Y:S01]  /*68d0*/  @!PT LDS RZ, [RZ] ;  /* 0x00000000fffff984 */ /* 0x000fe20000000800 */
[----:B------:R-:W-:Y:S01]  /*68e0*/  @!PT LDS RZ, [RZ] ;  /* 0x00000000fffff984 */ /* 0x000fe20000000800 */
[----:B------:R-:W-:Y:S01]  /*68f0*/  @!PT LDS RZ, [RZ] ;  /* 0x00000000fffff984 */ /* 0x000fe20000000800 */
[----:B------:R1:W-:Y:S01]  /*6900*/  @P2 LDGSTS.E.BYPASS.LTC128B.128 [R217+0x8100], [R26.64], !P6 ;  /* 0x081000001ad92fae */ /* 0x0003e2000f101d4a */
[----:B------:R-:W-:Y:S01]  /*6910*/  @P4 MOV R18, R193 ;  /* 0x000000c100124202 */ /* 0x000fe20000000f00 */
[----:B------:R-:W-:Y:S01]  /*6920*/  FMUL.FTZ R156, R4, c[0x0][0x320] ;  /* 0x0000c800049c7a20 */ /* 0x000fe20000410000 */
[-C--:B------:R-:W-:Y:S01]  /*6930*/  @P2 IADD3 R30, P1, R26, R7.reuse, RZ ;  /* 0x000000071a1e2210 */ /* 0x080fe20007f3e0ff */
[----:B------:R-:W-:Y:S01]  /*6940*/  FMUL.FTZ R162, R8, c[0x0][0x320] ;  /* 0x0000c80008a27a20 */ /* 0x000fe20000410000 */
[----:B------:R1:W1:Y:S01]  /*6950*/  MUFU.TANH R11, R251 ;  /* 0x000000fb000b7308 */ /* 0x0002620000002400 */
[C---:B-----5:R-:W-:Y:S02]  /*6960*/  HMMA.16816.F32 R44, R188.reuse, R116, R44 ;  /* 0x00000074bc2c723c */ /* 0x060fe4000000182c */
[----:B------:R5:W-:Y:S01]  /*6970*/  @P2 LDGSTS.E.BYPASS.LTC128B.128 [R217+0xb100], [R22.64], !P5 ;  /* 0x0b10000016d92fae */ /* 0x000be2000e901d4a */
[-C--:B------:R-:W-:Y:S01]  /*6980*/  @P2 IADD3.X R31, R27, R10.reuse, RZ, P1, !PT ;  /* 0x0000000a1b1f2210 */ /* 0x080fe20000ffe4ff */
[----:B------:R-:W-:Y:S01]  /*6990*/  FMUL.FTZ R184, R12, c[0x0][0x320] ;  /* 0x0000c8000cb87a20 */ /* 0x000fe20000410000 */
[----:B------:R-:W-:Y:S01]  /*69a0*/  @P2 IADD3 R34, P0, R30, R7, RZ ;  /* 0x000000071e222210 */ /* 0x000fe20007f1e0ff */
[----:B------:R-:W-:Y:S02]  /*69b0*/  FMUL.FTZ R166, R13, c[0x0][0x320] ;  /* 0x0000c8000da67a20 */ /* 0x000fe40000410000 */
[----:B------:R-:W-:Y:S01]  /*69c0*/  HMMA.16816.F32 R48, R188, R118, R48 ;  /* 0x00000076bc30723c */ /* 0x000fe20000001830 */
[----:B------:R1:W1:Y:S01]  /*69d0*/  MUFU.TANH R9, R250 ;  /* 0x000000fa00097308 */ /* 0x0002620000002400 */
[----:B------:R1:W-:Y:S02]  /*69e0*/  @P2 LDGSTS.E.BYPASS.LTC128B.128 [R217+0x9100], [R30.64], !P6 ;  /* 0x091000001ed92fae */ /* 0x0003e4000f101d4a */
[----:B------:R-:W-:Y:S01]  /*69f0*/  @P2 IADD3.X R35, R31, R10, RZ, P0, !PT ;  /* 0x0000000a1f232210 */ /* 0x000fe200007fe4ff */
[----:B------:R-:W-:Y:S02]  /*6a00*/  FMUL.FTZ R167, R14, c[0x0][0x320] ;  /* 0x0000c8000ea77a20 */ /* 0x000fe40000410000 */
[----:B------:R-:W-:Y:S02]  /*6a10*/  FMUL.FTZ R161, R15, c[0x0][0x320] ;  /* 0x0000c8000fa17a20 */ /* 0x000fe40000410000 */
[----:B------:R-:W-:Y:S01]  /*6a20*/  FMUL.FTZ R185, R16, c[0x0][0x320] ;  /* 0x0000c80010b97a20 */ /* 0x000fe20000410000 */
[----:B------:R1:W-:Y:S01]  /*6a30*/  @P2 LDGSTS.E.BYPASS.LTC128B.128 [R217+0xc100], [R30.64+0x80], !P5 ;  /* 0x0c1000801ed92fae */ /* 0x0003e2000e901d4a */
[----:B------:R-:W1:Y:S01]  /*6a40*/  MUFU.TANH R156, R156 ;  /* 0x0000009c009c7308 */ /* 0x000e620000002400 */
[----:B------:R-:W-:Y:S02]  /*6a50*/  FMUL.FTZ R186, R17, c[0x0][0x320] ;  /* 0x0000c80011ba7a20 */ /* 0x000fe40000410000 */
[----:B------:R-:W-:Y:S02]  /*6a60*/  FMUL.FTZ R236, R20, c[0x0][0x320] ;  /* 0x0000c80014ec7a20 */ /* 0x000fe40000410000 */
[----:B------:R-:W-:Y:S02]  /*6a70*/  FMUL.FTZ R192, R21, c[0x0][0x320] ;  /* 0x0000c80015c07a20 */ /* 0x000fe40000410000 */
[----:B------:R2:W-:Y:S01]  /*6a80*/  @P2 LDGSTS.E.BYPASS.LTC128B.128 [R217+0xa100], [R34.64], !P6 ;  /* 0x0a10000022d92fae */ /* 0x0005e2000f101d4a */
[----:B------:R-:W-:Y:S02]  /*6a90*/  FMUL.FTZ R238, R24, c[0x0][0x320] ;  /* 0x0000c80018ee7a20 */ /* 0x000fe40000410000 */
[----:B------:R-:W2:Y:S01]  /*6aa0*/  MUFU.TANH R162, R162 ;  /* 0x000000a200a27308 */ /* 0x000ea20000002400 */
[----:B------:R-:W-:Y:S02]  /*6ab0*/  FMUL.FTZ R240, R25, c[0x0][0x320] ;  /* 0x0000c80019f07a20 */ /* 0x000fe40000410000 */
[----:B------:R-:W-:Y:S02]  /*6ac0*/  FMUL.FTZ R244, R28, c[0x0][0x320] ;  /* 0x0000c8001cf47a20 */ /* 0x000fe40000410000 */
[----:B------:R2:W-:Y:S01]  /*6ad0*/  @P2 LDGSTS.E.BYPASS.LTC128B.128 [R217+0xd100], [R34.64+0x80], !P5 ;  /* 0x0d10008022d92fae */ /* 0x0005e2000e901d4a */
[----:B------:R-:W-:Y:S02]  /*6ae0*/  FMUL.FTZ R242, R29, c[0x0][0x320] ;  /* 0x0000c8001df27a20 */ /* 0x000fe40000410000 */
[----:B------:R-:W-:Y:S02]  /*6af0*/  FMUL.FTZ R249, R32, c[0x0][0x320] ;  /* 0x0000c80020f97a20 */ /* 0x000fe40000410000 */
[----:B------:R-:W2:Y:S01]  /*6b00*/  MUFU.TANH R184, R184 ;  /* 0x000000b800b87308 */ /* 0x000ea20000002400 */
[----:B------:R-:W-:Y:S02]  /*6b10*/  FMUL.FTZ R252, R33, c[0x0][0x320] ;  /* 0x0000c80021fc7a20 */ /* 0x000fe40000410000 */
[----:B------:R-:W0:Y:S01]  /*6b20*/  LDGDEPBAR ;  /* 0x00000000000079af */ /* 0x000e220000000000 */
[----:B------:R-:W-:Y:S02]  /*6b30*/  FMUL.FTZ R248, R38, c[0x0][0x320] ;  /* 0x0000c80026f87a20 */ /* 0x000fe40000410000 */
[----:B------:R-:W-:Y:S02]  /*6b40*/  FMUL.FTZ R246, R39, c[0x0][0x320] ;  /* 0x0000c80027f67a20 */ /* 0x000fe40000410000 */
[----:B------:R-:W-:Y:S02]  /*6b50*/  FMUL.FTZ R13, R40, c[0x0][0x320] ;  /* 0x0000c800280d7a20 */ /* 0x000fe40000410000 */
[----:B------:R-:W2:Y:S01]  /*6b60*/  MUFU.TANH R166, R166 ;  /* 0x000000a600a67308 */ /* 0x000ea20000002400 */
[----:B------:R-:W-:Y:S01]  /*6b70*/  FMUL.FTZ R15, R41, c[0x0][0x320] ;  /* 0x0000c800290f7a20 */ /* 0x000fe20000410000 */
[----:B------:R-:W2:Y:S01]  /*6b80*/  SHFL.IDX PT, R6, R18, RZ, 0x1c1f ;  /* 0x001c1fff12067589 */ /* 0x000ea200000e0000 */
[----:B-1----:R-:W-:Y:S02]  /*6b90*/  FMUL.FTZ R251, R42, c[0x0][0x320] ;  /* 0x0000c8002afb7a20 */ /* 0x002fe40000410000 */
        /* <DEDUP_REMOVED lines=9> */
[----:B------:R-:W1:Y:S01]  /*6c30*/  MUFU.TANH R161, R161 ;  /* 0x000000a100a17308 */ /* 0x000e620000002400 */
[----:B------:R-:W-:Y:S02]  /*6c40*/  FMUL.FTZ R46, R46, c[0x0][0x320] ;  /* 0x0000c8002e2e7a20 */ /* 0x000fe40000410000 */
[----:B------:R-:W-:Y:S05]  /*6c50*/  IMAD R26, R234, -0x60, RZ ;  /* 0xffffffa0ea1a7824 */ /* 0x000fea00078e02ff */
[----:B------:R-:W-:Y:S02]  /*6c60*/  IADD3 R21, -R225, 0x1, R26 ;  /* 0x00000001e1157810 */ /* 0x000fe40007ffe11a */
[----:B------:R-:W1:Y:S02]  /*6c70*/  MUFU.TANH R185, R185 ;  /* 0x000000b900b97308 */ /* 0x000e640000002400 */
[----:B------:R-:W-:Y:S04]  /*6c80*/  IADD3 R21, -R219, R21, R216 ;  /* 0x00000015db157210 */ /* 0x000fe80007ffe1d8 */
[C---:B-----5:R-:W-:Y:S02]  /*6c90*/  IADD3 R22, R21.reuse, c[0x0][0x328], RZ ;  /* 0x0000ca0015167a10 */ /* 0x060fe40007ffe0ff */
[----:B------:R-:W-:Y:S02]  /*6ca0*/  IADD3 R21, R21, UR7, RZ ;  /* 0x0000000715157c10 */ /* 0x000fe4000fffe0ff */
[----:B------:R-:W1:Y:S01]  /*6cb0*/  MUFU.TANH R186, R186 ;  /* 0x000000ba00ba7308 */ /* 0x000e620000002400 */
[----:B--2---:R-:W-:Y:S02]  /*6cc0*/  IADD3 R25, R22, R6, RZ ;  /* 0x0000000616197210 */ /* 0x004fe40007ffe0ff */
[----:B------:R-:W-:Y:S07]  /*6cd0*/  IADD3 R23, R6, R21, RZ ;  /* 0x0000001506177210 */ /* 0x000fee0007ffe0ff */
[----:B------:R-:W2:Y:S10]  /*6ce0*/  MUFU.TANH R236, R236 ;  /* 0x000000ec00ec7308 */ /* 0x000eb40000002400 */
        /* <DEDUP_REMOVED lines=22> */
[----:B------:R1:W1:Y:S10]  /*6e50*/  MUFU.TANH R150, R45 ;  /* 0x0000002d00967308 */ /* 0x0002740000002400 */
[----:B------:R1:W1:Y:S10]  /*6e60*/  MUFU.TANH R147, R46 ;  /* 0x0000002e00937308 */ /* 0x0002740000002400 */
[----:B------:R-:W1:Y:S10]  /*6e70*/  MUFU.TANH R5, R5 ;  /* 0x0000000500057308 */ /* 0x000e740000002400 */
[----:B------:R-:W1:Y:S10]  /*6e80*/  MUFU.TANH R146, R146 ;  /* 0x0000009200927308 */ /* 0x000e740000002400 */
[----:B------:R-:W1:Y:S10]  /*6e90*/  MUFU.TANH R19, R19 ;  /* 0x0000001300137308 */ /* 0x000e740000002400 */
[----:B------:R-:W1:Y:S10]  /*6ea0*/  MUFU.TANH R14, R14 ;  /* 0x0000000e000e7308 */ /* 0x000e740000002400 */
[----:B------:R-:W1:Y:S01]  /*6eb0*/  MUFU.TANH R7, R7 ;  /* 0x0000000700077308 */ /* 0x000e620000002400 */
[----:B------:R-:W-:-:S05]  /*6ec0*/  @!P3 BRA `(.L_x_244) ;  /* 0x000001800000b947 */ /* 0x000fca0003800000 */
[----:B--234-:R-:W-:Y:S01]  /*6ed0*/  IADD3 R6, -R219, R216, R6 ;  /* 0x000000d8db067210 */ /* 0x01cfe20007ffe106 */
[----:B------:R-:W-:Y:S03]  /*6ee0*/  BSSY B0, `(.L_x_245) ;  /* 0x0000011000007945 */ /* 0x000fe60003800000 */
        /* <DEDUP_REMOVED lines=11> */
.L_x_246:
[----:B------:R-:W-:Y:S04]  /*6fa0*/  MOV R4, c[0x0][0x32c] ;  /* 0x0000cb0000047a02 */ /* 0x000fe80000000f00 */
[----:B------:R-:W-:Y:S11]  /*6fb0*/  ISETP.NE.AND P0, PT, R4, 0x1, PT ;  /* 0x000000010400780c */ /* 0x000ff60003f05270 */
[----:B------:R-:W-:Y:S02]  /*6fc0*/  @!UPT UIADD3 URZ, URZ, URZ, URZ ;  /* 0x0000003f3f3ff290 */ /* 0x000fe4000fffe03f */
[----:B------:R-:W-:Y:S05]  /*6fd0*/  @P0 IMAD.HI.U32 R4, R6, c[0x0][0x330], RZ ;  /* 0x0000cc0006040a27 */ /* 0x000fea00078e00ff */
[----:B------:R-:W-:Y:S02]  /*6fe0*/  @P0 SHF.R.U32.HI R6, RZ, c[0x0][0x334], R4 ;  /* 0x0000cd00ff060a19 */ /* 0x000fe40000011604 */
.L_x_247:
[----:B------:R-:W-:Y:S05]  /*6ff0*/  BSYNC B0 ;  /* 0x0000000000007941 */ /* 0x000fea0003800000 */
.L_x_245:
[----:B------:R-:W-:Y:S04]  /*7000*/  IMAD.IADD R27, R26, 0x1, -R225 ;  /* 0x000000011a1b7824 */ /* 0x000fe800078e0ae1 */
[----:B------:R-:W-:Y:S05]  /*7010*/  IMAD R6, R6, c[0x0][0x32c], R27 ;  /* 0x0000cb0006067a24 */ /* 0x000fea00078e021b */
[----:B------:R-:W-:Y:S02]  /*7020*/  IADD3 R4, R6, c[0x0][0x32c], RZ ;  /* 0x0000cb0006047a10 */ /* 0x000fe40007ffe0ff */
[----:B------:R-:W-:Y:S02]  /*7030*/  IMNMX R23, R23, R6, !PT ;  /* 0x0000000617177217 */ /* 0x000fe40007800200 */
[----:B------:R-:W-:Y:S02]  /*7040*/  IMNMX R25, R25, R4, PT ;  /* 0x0000000419197217 */ /* 0x000fe40003800200 */
.L_x_244:
        /* <DEDUP_REMOVED lines=125> */
[----:B------:R-:W-:Y:S02]  /*7820*/  LOP3.LUT R226, R226, 0xfffffffd, RZ, 0xc0, !PT ;  /* 0xfffffffde2e27812 */ /* 0x000fe400078ec0ff */
        /* <DEDUP_REMOVED lines=18> */
[----:B------:R-:W-:Y:S01]  /*7950*/  IADD3 R9, -R219, R216, R4 ;  /* 0x000000d8db097210 */ /* 0x000fe20007ffe104 */
        /* <DEDUP_REMOVED lines=12> */
.L_x_250:
[----:B------:R-:W-:Y:S04]  /*7a20*/  MOV R4, c[0x0][0x32c] ;  /* 0x0000cb0000047a02 */ /* 0x000fe80000000f00 */
[----:B------:R-:W-:Y:S11]  /*7a30*/  ISETP.NE.AND P0, PT, R4, 0x1, PT ;  /* 0x000000010400780c */ /* 0x000ff60003f05270 */
[----:B------:R-:W-:Y:S02]  /*7a40*/  @!UPT UIADD3 URZ, URZ, URZ, URZ ;  /* 0x0000003f3f3ff290 */ /* 0x000fe4000fffe03f */
[----:B------:R-:W-:Y:S05]  /*7a50*/  @P0 IMAD.HI.U32 R4, R9, c[0x0][0x330], RZ ;  /* 0x0000cc0009040a27 */ /* 0x000fea00078e00ff */
[----:B------:R-:W-:Y:S02]  /*7a60*/  @P0 SHF.R.U32.HI R9, RZ, c[0x0][0x334], R4 ;  /* 0x0000cd00ff090a19 */ /* 0x000fe40000011604 */
.L_x_251:
[----:B------:R-:W-:Y:S05]  /*7a70*/  BSYNC B0 ;  /* 0x0000000000007941 */ /* 0x000fea0003800000 */
.L_x_249:
[----:B------:R-:W-:Y:S04]  /*7a80*/  IMAD.IADD R26, R26, 0x1, -R225 ;  /* 0x000000011a1a7824 */ /* 0x000fe800078e0ae1 */
[----:B------:R-:W-:Y:S05]  /*7a90*/  IMAD R26, R9, c[0x0][0x32c], R26 ;  /* 0x0000cb00091a7a24 */ /* 0x000fea00078e021a */
[----:B------:R-:W-:Y:S02]  /*7aa0*/  IADD3 R9, R26, c[0x0][0x32c], RZ ;  /* 0x0000cb001a097a10 */ /* 0x000fe40007ffe0ff */
[----:B------:R-:W-:Y:S02]  /*7ab0*/  IMNMX R21, R21, R26, !PT ;  /* 0x0000001a15157217 */ /* 0x000fe40007800200 */
[----:B------:R-:W-:Y:S02]  /*7ac0*/  IMNMX R22, R22, R9, PT ;  /* 0x0000000916167217 */ /* 0x000fe40003800200 */
.L_x_248:
        /* <DEDUP_REMOVED lines=75> */
[C---:B------:R-:W-:Y:S02]  /*7f80*/  ISETP.GT.AND P0, PT, R21.reuse, 0x28, !P0 ;  /* 0x000000281500780c */ /* 0x040fe40004704270 */
[----:B------:R-:W-:Y:S02]  /*7f90*/  FMNMX.FTZ R19, R150, R19, !PT ;  /* 0x0000001396137209 */ /* 0x000fe40007810000 */
[----:B------:R-:W-:Y:S02]  /*7fa0*/  ISETP.LT.OR P0, PT, R22, 0x29, P0 ;  /* 0x000000291600780c */ /* 0x000fe40000701670 */
[----:B------:R-:W-:Y:S02]  /*7fb0*/  ISETP.GT.AND P2, PT, R21, 0x58, !P2 ;  /* 0x000000581500780c */ /* 0x000fe40005744270 */
        /* <DEDUP_REMOVED lines=339> */
[C---:B------:R-:W-:Y:S04]  /*94f0*/  HMMA.16816.F32 R12, R68.reuse, R84, R12 ;  /* 0x00000054440c723c */ /* 0x040fe8000000180c */
[----:B------:R-:W-:Y:S04]  /*9500*/  FADD.FTZ R2, R242, R235 ;  /* 0x000000ebf2027221 */ /* 0x000fe80000010000 */
[C---:B------:R-:W-:Y:S01]  /*9510*/  HMMA.16816.F32 R16, R68.reuse, R86, R16 ;  /* 0x000000564410723c */ /* 0x040fe20000001810 */
[----:B------:R-:W3:Y:S01]  /*9520*/  LDSM.16.MT88.4 R84, [R210+0x4100] ;  /* 0x00410000d254783b */ /* 0x000ee20000004200 */
[----:B------:R-:W4:Y:S02]  /*9530*/  MUFU.EX2 R139, R139 ;  /* 0x0000008b008b7308 */ /* 0x000f240000000800 */
[----:B------:R-:W-:Y:S01]  /*9540*/  FADD.FTZ R2, R245, R2 ;  /* 0x00000002f5027221 */ /* 0x000fe20000010000 */
[----:B-1----:R-:W-:Y:S03]  /*9550*/  F2FP.PACK_AB R126, R149, R146 ;  /* 0x00000092957e723e */ /* 0x002fe600000000ff */
[C---:B------:R-:W-:Y:S04]  /*9560*/  HMMA.16816.F32 R20, R68.reuse, R76, R20 ;  /* 0x0000004c4414723c */ /* 0x040fe80000001814 */
[----:B------:R-:W-:Y:S01]  /*9570*/  MUFU.EX2 R135, R135 ;  /* 0x0000008700877308 */ /* 0x000fe20000000800 */
[----:B------:R-:W-:Y:S03]  /*9580*/  FADD.FTZ R3, R243, R2 ;  /* 0x00000002f3037221 */ /* 0x000fe60000010000 */
[C---:B------:R-:W-:Y:S01]  /*9590*/  HMMA.16816.F32 R24, R68.reuse, R78, R24 ;  /* 0x0000004e4418723c */ /* 0x040fe20000001818 */
[----:B------:R-:W1:Y:S03]  /*95a0*/  LDSM.16.MT88.4 R76, [R209+0x4100] ;  /* 0x00410000d14c783b */ /* 0x000e660000004200 */
[----:B------:R-:W-:Y:S02]  /*95b0*/  FADD.FTZ R3, R244, R3 ;  /* 0x00000003f4037221 */ /* 0x000fe40000010000 */
[----:B------:R-:W3:Y:S02]  /*95c0*/  MUFU.EX2 R134, R134 ;  /* 0x0000008600867308 */ /* 0x000ee40000000800 */
[C---:B-----5:R-:W-:Y:S04]  /*95d0*/  HMMA.16816.F32 R28, R68.reuse, R80, R28 ;  /* 0x00000050441c723c */ /* 0x060fe8000000181c */
[----:B----4-:R-:W-:Y:S01]  /*95e0*/  F2FP.PACK_AB R125, R139, R144 ;  /* 0x000000908b7d723e */ /* 0x010fe200000000ff */
[----:B------:R-:W-:Y:S03]  /*95f0*/  FADD.FTZ R2, R166, R3 ;  /* 0x00000003a6027221 */ /* 0x000fe60000010000 */
[C---:B------:R-:W-:Y:S01]  /*9600*/  HMMA.16816.F32 R32, R68.reuse, R82, R32 ;  /* 0x000000524420723c */ /* 0x040fe20000001820 */
[----:B------:R-:W4:Y:S03]  /*9610*/  LDSM.16.MT88.4 R80, [R212+0x1900] ;  /* 0x00190000d450783b */ /* 0x000f260000004200 */
[----:B------:R-:W-:Y:S04]  /*9620*/  FADD.FTZ R2, R165, R2 ;  /* 0x00000002a5027221 */ /* 0x000fe80000010000 */
[C---:B--2---:R-:W-:Y:S04]  /*9630*/  HMMA.16816.F32 R36, R68.reuse, R72, R36 ;  /* 0x000000484424723c */ /* 0x044fe80000001824 */
[----:B------:R-:W-:Y:S01]  /*9640*/  FADD.FTZ R3, R161, R2 ;  /* 0x00000002a1037221 */ /* 0x000fe20000010000 */
[----:B---3--:R-:W-:Y:S01]  /*9650*/  F2FP.PACK_AB R127, R134, R135 ;  /* 0x00000087867f723e */ /* 0x008fe200000000ff */
[----:B------:R-:W-:Y:S02]  /*9660*/  IMAD.MOV.U32 R2, RZ, RZ, R116 ;  /* 0x000000ffff027224 */ /* 0x000fe400078e0074 */
[C---:B------:R-:W-:Y:S01]  /*9670*/  HMMA.16816.F32 R40, R68.reuse, R74, R40 ;  /* 0x0000004a4428723c */ /* 0x040fe20000001828 */
[----:B------:R-:W2:Y:S03]  /*9680*/  LDSM.16.MT88.4 R72, [R210+0x1900] ;  /* 0x00190000d248783b */ /* 0x000ea60000004200 */
[----:B------:R-:W-:Y:S04]  /*9690*/  FADD.FTZ R3, R192, R3 ;  /* 0x00000003c0037221 */ /* 0x000fe80000010000 */
[C---:B------:R-:W-:Y:S04]  /*96a0*/  HMMA.16816.F32 R44, R68.reuse, R84, R44 ;  /* 0x00000054442c723c */ /* 0x040fe8000000182c */
[----:B------:R-:W-:Y:S02]  /*96b0*/  FADD.FTZ R144, R144, R3 ;  /* 0x0000000390907221 */ /* 0x000fe40000010000 */
[----:B------:R-:W-:Y:S02]  /*96c0*/  IMAD.MOV.U32 R3, RZ, RZ, R0 ;  /* 0x000000ffff037224 */ /* 0x000fe400078e0000 */
[C---:B------:R-:W-:Y:S01]  /*96d0*/  HMMA.16816.F32 R48, R68.reuse, R86, R48 ;  /* 0x000000564430723c */ /* 0x040fe20000001830 */
[----:B------:R-:W-:Y:S03]  /*96e0*/  LDSM.16.MT88.4 R84, [R208+0x1900] ;  /* 0x00190000d054783b */ /* 0x000fe60000004200 */
[----:B------:R-:W-:Y:S04]  /*96f0*/  FADD.FTZ R144, R139, R144 ;  /* 0x000000908b907221 */ /* 0x000fe80000010000 */
[C---:B-1----:R-:W-:Y:S04]  /*9700*/  HMMA.16816.F32 R52, R68.reuse, R76, R52 ;  /* 0x0000004c4434723c */ /* 0x042fe80000001834 */
[----:B------:R-:W-:Y:S04]  /*9710*/  FADD.FTZ R135, R135, R144 ;  /* 0x0000009087877221 */ /* 0x000fe80000010000 */
[C---:B------:R-:W-:Y:S01]  /*9720*/  HMMA.16816.F32 R56, R68.reuse, R78, R56 ;  /* 0x0000004e4438723c */ /* 0x040fe20000001838 */
[----:B------:R-:W1:Y:S03]  /*9730*/  LDSM.16.MT88.4 R76, [R209+0x1900] ;  /* 0x00190000d14c783b */ /* 0x000e660000004200 */
        /* <DEDUP_REMOVED lines=11> */
[C---:B----4-:R-:W-:Y:S03]  /*97f0*/  HMMA.16816.F32 R4, R68.reuse, R80, R4 ;  /* 0x000000504404723c */ /* 0x050fe60000001804 */
[----:B------:R-:W-:Y:S05]  /*9800*/  FADD.FTZ R239, R240, R239 ;  /* 0x000000eff0ef7221 */ /* 0x000fea0000010000 */
[C---:B------:R-:W-:Y:S01]  /*9810*/  HMMA.16816.F32 R8, R68.reuse, R82, R8 ;  /* 0x000000524408723c */ /* 0x040fe20000001808 */
[----:B------:R-:W3:Y:S07]  /*9820*/  LDSM.16.MT88.4 R80, [R212+0x4900] ;  /* 0x00490000d450783b */ /* 0x000eee0000004200 */
        /* <DEDUP_REMOVED lines=8> */
[----:B------:R-:W-:Y:S07]  /*98b0*/  LDSM.16.MT88.4 R84, [R208+0x2100] ;  /* 0x00210000d054783b */ /* 0x000fee0000004200 */
[C---:B---3--:R-:W-:Y:S08]  /*98c0*/  HMMA.16816.F32 R36, R68.reuse, R80, R36 ;  /* 0x000000504424723c */ /* 0x048ff00000001824 */
        /* <DEDUP_REMOVED lines=66> */
.L_x_243:
[----:B------:R-:W1:Y:S01]  /*9cf0*/  S2R R5, SR_CTAID.X ;  /* 0x0000000000057919 */ /* 0x000e620000002500 */
[----:B------:R-:W-:-:S02]  /*9d00*/  IADD3 R2, R216, 0x1, -R219 ;  /* 0x00000001d8027810 */ /* 0x000fc40007ffe8db */
[----:B-1----:R-:W-:-:S05]  /*9d10*/  LEA R5, R5, 0x7f, 0x7 ;  /* 0x0000007f05057811 */ /* 0x002fca00078e38ff */
[----:B------:R-:W-:-:S05]  /*9d20*/  @P4 IMAD.HI.U32 R3, R5, c[0x0][0x2c8], RZ ;  /* 0x0000b20005034a27 */ /* 0x000fca00078e00ff */
[----:B------:R-:W-:-:S05]  /*9d30*/  @P4 SHF.R.U32.HI R5, RZ, c[0x0][0x2cc], R3 ;  /* 0x0000b300ff054a19 */ /* 0x000fca0000011603 */
[----:B------:R-:W-:-:S05]  /*9d40*/  IMAD.IADD R4, R2, 0x1, R5 ;  /* 0x0000000102047824 */ /* 0x000fca00078e0205 */
        /* <DEDUP_REMOVED lines=11> */
.L_x_254:
[----:B------:R-:W-:-:S04]  /*9e00*/  MOV R2, c[0x0][0x32c] ;  /* 0x0000cb0000027a02 */ /* 0x000fc80000000f00 */
[----:B------:R-:W-:-:S13]  /*9e10*/  ISETP.NE.AND P0, PT, R2, 0x1, PT ;  /* 0x000000010200780c */ /* 0x000fda0003f05270 */
[----:B------:R-:W-:-:S05]  /*9e20*/  @P0 IMAD.HI.U32 R2, R4, c[0x0][0x330], RZ ;  /* 0x0000cc0004020a27 */ /* 0x000fca00078e00ff */
[----:B------:R-:W-:-:S05]  /*9e30*/  @P0 SHF.R.U32.HI R4, RZ, c[0x0][0x334], R2 ;  /* 0x0000cd00ff040a19 */ /* 0x000fca0000011602 */
.L_x_255:
[----:B------:R-:W-:-:S05]  /*9e40*/  IMAD R4, R4, c[0x0][0x32c], RZ ;  /* 0x0000cb0004047a24 */ /* 0x000fca00078e02ff */
[----:B------:R-:W-:-:S04]  /*9e50*/  IMNMX R3, R3, R4, !PT ;  /* 0x0000000403037217 */ /* 0x000fc80007800200 */
.L_x_253:
        /* <DEDUP_REMOVED lines=12> */
.L_x_257:
        /* <DEDUP_REMOVED lines=285> */
[----:B-1----:R-:W-:Y:S01]  /*b0f0*/  FMNMX.FTZ R2, R249, R0, !PT ;  /* 0x00000000f9027209 */ /* 0x002fe20007810000 */
[----:B------:R-:W-:Y:S08]  /*b100*/  FMUL.FTZ R0, R51, c[0x0][0x320] ;  /* 0x0000c80033007a20 */ /* 0x000ff00000410000 */
        /* <DEDUP_REMOVED lines=95> */
[C---:B------:R-:W-:Y:S01]  /*b700*/  FMUL.FTZ R41, R3.reuse, R77 ;  /* 0x0000004d03297220 */ /* 0x040fe20000410000 */
        /* <DEDUP_REMOVED lines=371> */
.L_x_256:
        /* <DEDUP_REMOVED lines=20> */
.L_x_267:
        /* <DEDUP_REMOVED lines=182> */
[----:B------:R-:W1:Y:S01]  /*dae0*/  MUFU.TANH R116, R10 ;  /* 0x0000000a00747308 */ /* 0x000e620000002400 */
[----:B------:R-:W-:Y:S09]  /*daf0*/  IMAD R16, R192, -0x60, RZ ;  /* 0xffffffa0c0107824 */ /* 0x000ff200078e02ff */
[----:B------:R5:W1:Y:S01]  /*db00*/  MUFU.TANH R117, R11 ;  /* 0x0000000b00757308 */ /* 0x000a620000002400 */
[C---:B--2---:R-:W-:Y:S09]  /*db10*/  HMMA.16816.F32 R20, R188.reuse, R4, R20 ;  /* 0x00000004bc14723c */ /* 0x044ff20000001814 */
[----:B------:R2:W1:Y:S01]  /*db20*/  MUFU.TANH R157, R18 ;  /* 0x00000012009d7308 */ /* 0x0004620000002400 */
[C---:B------:R-:W-:Y:S01]  /*db30*/  HMMA.16816.F32 R24, R188.reuse, R6, R24 ;  /* 0x00000006bc18723c */ /* 0x040fe20000001818 */
[----:B------:R-:W-:Y:S08]  /*db40*/  LDSM.16.M88.4 R4, [R202+0x5000] ;  /* 0x00500000ca04783b */ /* 0x000ff00000000200 */
[----:B------:R1:W1:Y:S01]  /*db50*/  MUFU.TANH R163, R19 ;  /* 0x0000001300a37308 */ /* 0x0002620000002400 */
[----:B-----5:R-:W5:Y:S04]  /*db60*/  LDSM.16.M88.4 R8, [R202+0x4800] ;  /* 0x00480000ca08783b */ /* 0x020f680000000200 */
[----:B------:R-:W-:Y:S05]  /*db70*/  FMUL.FTZ R22, R22, c[0x0][0x320] ;  /* 0x0000c80016167a20 */ /* 0x000fea0000410000 */
[----:B------:R-:W1:Y:S01]  /*db80*/  MUFU.TANH R151, R15 ;  /* 0x0000000f00977308 */ /* 0x000e620000002400 */
[----:B------:R-:W-:Y:S02]  /*db90*/  FMUL.FTZ R23, R23, c[0x0][0x320] ;  /* 0x0000c80017177a20 */ /* 0x000fe40000410000 */
[----:B------:R-:W-:Y:S02]  /*dba0*/  FMUL.FTZ R21, R21, c[0x0][0x320] ;  /* 0x0000c80015157a20 */ /* 0x000fe40000410000 */
[----:B------:R-:W-:Y:S02]  /*dbb0*/  FMUL.FTZ R186, R20, c[0x0][0x320] ;  /* 0x0000c80014ba7a20 */ /* 0x000fe40000410000 */
[----:B------:R-:W-:Y:S02]  /*dbc0*/  FMUL.FTZ R162, R24, c[0x0][0x320] ;  /* 0x0000c80018a27a20 */ /* 0x000fe40000410000 */
[----:B------:R-:W-:Y:S01]  /*dbd0*/  FMUL.FTZ R25, R25, c[0x0][0x320] ;  /* 0x0000c80019197a20 */ /* 0x000fe20000410000 */
[----:B------:R1:W1:Y:S01]  /*dbe0*/  MUFU.TANH R235, R22 ;  /* 0x0000001600eb7308 */ /* 0x0002620000002400 */
[----:B------:R-:W-:Y:S02]  /*dbf0*/  FMUL.FTZ R26, R26, c[0x0][0x320] ;  /* 0x0000c8001a1a7a20 */ /* 0x000fe40000410000 */
[----:B------:R-:W-:Y:S07]  /*dc00*/  FMUL.FTZ R27, R27, c[0x0][0x320] ;  /* 0x0000c8001b1b7a20 */ /* 0x000fee0000410000 */
[----:B------:R1:W1:Y:S10]  /*dc10*/  MUFU.TANH R187, R23 ;  /* 0x0000001700bb7308 */ /* 0x0002740000002400 */
[----:B------:R1:W1:Y:S01]  /*dc20*/  MUFU.TANH R160, R21 ;  /* 0x0000001500a07308 */ /* 0x0002620000002400 */
        /* <DEDUP_REMOVED lines=26> */
[----:B------:R-:W-:Y:S03]  /*ddd0*/  HMMA.16816.F32 R48, R188, R10, R48 ;  /* 0x0000000abc30723c */ /* 0x000fe60000001830 */
[----:B------:R-:W-:Y:S01]  /*dde0*/  @P2 IADD3 R4, R7, R4, RZ ;  /* 0x0000000407042210 */ /* 0x000fe20007ffe0ff */
[----:B------:R-:W-:Y:S01]  /*ddf0*/  FMUL.FTZ R184, R40, c[0x0][0x320] ;  /* 0x0000c80028b87a20 */ /* 0x000fe20000410000 */
[----:B------:R-:W-:Y:S01]  /*de00*/  @P2 MOV R8, R220 ;  /* 0x000000dc00082202 */ /* 0x000fe20000000f00 */
[----:B------:R-:W-:Y:S01]  /*de10*/  FMUL.FTZ R34, R34, c[0x0][0x320] ;  /* 0x0000c80022227a20 */ /* 0x000fe20000410000 */
[----:B------:R-:W-:Y:S02]  /*de20*/  @P2 MOV R9, R223 ;  /* 0x000000df00092202 */ /* 0x000fe40000000f00 */
[----:B------:R-:W1:Y:S03]  /*de30*/  MUFU.TANH R13, R13 ;  /* 0x0000000d000d7308 */ /* 0x000e660000002400 */
[----:B------:R-:W-:Y:S02]  /*de40*/  @P2 IMAD R4, R4, 0x60, RZ ;  /* 0x0000006004042824 */ /* 0x000fe400078e02ff */
[----:B------:R-:W-:Y:S01]  /*de50*/  @P2 IMAD.WIDE.U32 R6, R6, 0x60, R8 ;  /* 0x0000006006062825 */ /* 0x000fe200078e0008 */
[----:B------:R-:W-:Y:S03]  /*de60*/  IADD3 R9, -R225, 0x1, R16 ;  /* 0x00000001e1097810 */ /* 0x000fe60007ffe110 */
[----:B------:R-:W-:Y:S01]  /*de70*/  FMUL.FTZ R35, R35, c[0x0][0x320] ;  /* 0x0000c80023237a20 */ /* 0x000fe20000410000 */
[----:B------:R-:W3:Y:S01]  /*de80*/  MUFU.TANH R14, R14 ;  /* 0x0000000e000e7308 */ /* 0x000ee20000002400 */
[----:B------:R-:W-:Y:S01]  /*de90*/  @P2 IADD3 R4, R7, R4, RZ ;  /* 0x0000000407042210 */ /* 0x000fe20007ffe0ff */
[----:B------:R-:W-:Y:S01]  /*dea0*/  FMUL.FTZ R37, R37, c[0x0][0x320] ;  /* 0x0000c80025257a20 */ /* 0x000fe20000410000 */
[----:B------:R-:W-:Y:S01]  /*deb0*/  @P2 SHF.L.U32 R5, R6, 0x1, RZ ;  /* 0x0000000106052819 */ /* 0x000fe200000006ff */
[----:B------:R-:W-:Y:S01]  /*dec0*/  FMUL.FTZ R38, R38, c[0x0][0x320] ;  /* 0x0000c80026267a20 */ /* 0x000fe20000410000 */
[----:B------:R-:W-:Y:S01]  /*ded0*/  @P2 SHF.L.U64.HI R4, R6, 0x1, R4 ;  /* 0x0000000106042819 */ /* 0x000fe20000010204 */
[----:B------:R-:W-:Y:S01]  /*dee0*/  FMUL.FTZ R39, R39, c[0x0][0x320] ;  /* 0x0000c80027277a20 */ /* 0x000fe20000410000 */
[----:B------:R-:W-:Y:S01]  /*def0*/  @P2 IADD3 R6, P0, R5, c[0x0][0x1c8], RZ ;  /* 0x0000720005062a10 */ /* 0x000fe20007f1e0ff */
[----:B------:R-:W-:Y:S01]  /*df00*/  FMUL.FTZ R41, R41, c[0x0][0x320] ;  /* 0x0000c80029297a20 */ /* 0x000fe20000410000 */
[----:B------:R-:W-:Y:S01]  /*df10*/  @P2 IADD3 R5, P1, R5, 0x80, RZ ;  /* 0x0000008005052810 */ /* 0x000fe20007f3e0ff */
[----:B------:R-:W3:Y:S01]  /*df20*/  MUFU.TANH R186, R186 ;  /* 0x000000ba00ba7308 */ /* 0x000ee20000002400 */
        /* <DEDUP_REMOVED lines=11> */
[----:B--2---:R-:W-:Y:S01]  /*dfe0*/  @P2 IADD3 R18, P0, R6, UR15, RZ ;  /* 0x0000000f06122c10 */ /* 0x004fe2000ff1e0ff */
[----:B------:R-:W2:Y:S01]  /*dff0*/  MUFU.TANH R162, R162 ;  /* 0x000000a200a27308 */ /* 0x000ea20000002400 */
[----:B------:R-:W-:Y:S01]  /*e000*/  @P4 SHF.R.U32.HI R5, RZ, c[0x0][0x2cc], R193 ;  /* 0x0000b300ff054a19 */ /* 0x000fe200000116c1 */
[----:B------:R-:W-:Y:S01]  /*e010*/  FMUL.FTZ R44, R44, c[0x0][0x320] ;  /* 0x0000c8002c2c7a20 */ /* 0x000fe20000410000 */
[----:B-1----:R-:W-:Y:S01]  /*e020*/  @P2 IADD3.X R19, R7, UR13, RZ, P0, !PT ;  /* 0x0000000d07132c10 */ /* 0x002fe200087fe4ff */
[----:B------:R1:W-:Y:S01]  /*e030*/  @P2 LDGSTS.E.BYPASS.LTC128B.128 [R217+0xb100], [R10.64], !P5 ;  /* 0x0b1000000ad92fae */ /* 0x0003e2000e901d4a */
[C---:B------:R-:W-:Y:S01]  /*e040*/  @P2 IADD3 R22, P1, R18.reuse, UR15, RZ ;  /* 0x0000000f12162c10 */ /* 0x040fe2000ff3e0ff */
[----:B------:R-:W-:Y:S01]  /*e050*/  FMUL.FTZ R45, R45, c[0x0][0x320] ;  /* 0x0000c8002d2d7a20 */ /* 0x000fe20000410000 */
[----:B------:R-:W-:Y:S01]  /*e060*/  @P2 IADD3 R20, P0, R18, UR6, RZ ;  /* 0x0000000612142c10 */ /* 0x000fe2000ff1e0ff */
[----:B------:R-:W-:Y:S01]  /*e070*/  FMUL.FTZ R46, R46, c[0x0][0x320] ;  /* 0x0000c8002e2e7a20 */ /* 0x000fe20000410000 */
[C---:B------:R-:W-:Y:S01]  /*e080*/  @P2 IADD3.X R23, R19.reuse, UR13, RZ, P1, !PT ;  /* 0x0000000d13172c10 */ /* 0x040fe20008ffe4ff */
[----:B------:R2:W2:Y:S01]  /*e090*/  MUFU.TANH R164, R25 ;  /* 0x0000001900a47308 */ /* 0x0004a20000002400 */
[----:B------:R-:W-:Y:S01]  /*e0a0*/  @P2 IADD3.X R21, R19, UR8, RZ, P0, !PT ;  /* 0x0000000813152c10 */ /* 0x000fe200087fe4ff */
[----:B------:R2:W-:Y:S01]  /*e0b0*/  @P2 LDGSTS.E.BYPASS.LTC128B.128 [R217+0x9100], [R18.64], !P6 ;  /* 0x0910000012d92fae */ /* 0x0005e2000f101d4a */
[----:B------:R-:W-:Y:S01]  /*e0c0*/  FMUL.FTZ R47, R47, c[0x0][0x320] ;  /* 0x0000c8002f2f7a20 */ /* 0x000fe20000410000 */
[----:B------:R-:W-:Y:S01]  /*e0d0*/  IADD3 R9, -R219, R9, R216 ;  /* 0x00000009db097210 */ /* 0x000fe20007ffe1d8 */
[----:B------:R-:W-:Y:S02]  /*e0e0*/  FMUL.FTZ R48, R48, c[0x0][0x320] ;  /* 0x0000c80030307a20 */ /* 0x000fe40000410000 */
[----:B------:R-:W-:Y:S02]  /*e0f0*/  FMUL.FTZ R49, R49, c[0x0][0x320] ;  /* 0x0000c80031317a20 */ /* 0x000fe40000410000 */
[----:B------:R-:W-:Y:S01]  /*e100*/  FMUL.FTZ R50, R50, c[0x0][0x320] ;  /* 0x0000c80032327a20 */ /* 0x000fe20000410000 */
[----:B------:R2:W2:Y:S01]  /*e110*/  MUFU.TANH R233, R26 ;  /* 0x0000001a00e97308 */ /* 0x0004a20000002400 */
[----:B------:R2:W-:Y:S01]  /*e120*/  @P2 LDGSTS.E.BYPASS.LTC128B.128 [R217+0xc100], [R18.64+0x80], !P5 ;  /* 0x0c10008012d92fae */ /* 0x0005e2000e901d4a */
[----:B-----5:R-:W-:Y:S07]  /*e130*/  IADD3 R7, -R225, R16, RZ ;  /* 0x00000010e1077210 */ /* 0x020fee0007ffe1ff */
[----:B------:R2:W-:Y:S01]  /*e140*/  @P2 LDGSTS.E.BYPASS.LTC128B.128 [R217+0xa100], [R22.64], !P6 ;  /* 0x0a10000016d92fae */ /* 0x0005e2000f101d4a */
[----:B------:R2:W2:Y:S01]  /*e150*/  MUFU.TANH R229, R27 ;  /* 0x0000001b00e57308 */ /* 0x0004a20000002400 */
[C---:B-1----:R-:W-:Y:S02]  /*e160*/  IADD3 R11, R9.reuse, c[0x0][0x328], RZ ;  /* 0x0000ca00090b7a10 */ /* 0x042fe40007ffe0ff */
[----:B------:R-:W-:Y:S04]  /*e170*/  IADD3 R9, R9, UR7, RZ ;  /* 0x0000000709097c10 */ /* 0x000fe8000fffe0ff */
[----:B------:R1:W-:Y:S03]  /*e180*/  @P2 LDGSTS.E.BYPASS.LTC128B.128 [R217+0xd100], [R20.64], !P5 ;  /* 0x0d10000014d92fae */ /* 0x0003e6000e901d4a */
[----:B------:R-:W1:Y:S05]  /*e190*/  MUFU.TANH R242, R242 ;  /* 0x000000f200f27308 */ /* 0x000e6a0000002400 */
[----:B------:R-:W0:Y:S05]  /*e1a0*/  LDGDEPBAR ;  /* 0x00000000000079af */ /* 0x000e2a0000000000 */
[----:B------:R1:W1:Y:S03]  /*e1b0*/  MUFU.TANH R236, R29 ;  /* 0x0000001d00ec7308 */ /* 0x0002660000002400 */
[----:B------:R-:W5:Y:S07]  /*e1c0*/  SHFL.IDX PT, R8, R5, RZ, 0x1c1f ;  /* 0x001c1fff05087589 */ /* 0x000f6e00000e0000 */
[----:B------:R1:W1:Y:S10]  /*e1d0*/  MUFU.TANH R239, R30 ;  /* 0x0000001e00ef7308 */ /* 0x0002740000002400 */
        /* <DEDUP_REMOVED lines=37> */
.L_x_261:
[----:B------:R-:W-:Y:S04]  /*e430*/  MOV R6, c[0x0][0x32c] ;  /* 0x0000cb0000067a02 */ /* 0x000fe80000000f00 */
[----:B------:R-:W-:Y:S11]  /*e440*/  ISETP.NE.AND P0, PT, R6, 0x1, PT ;  /* 0x000000010600780c */ /* 0x000ff60003f05270 */
[----:B------:R-:W-:Y:S02]  /*e450*/  @!UPT UIADD3 URZ, URZ, URZ, URZ ;  /* 0x0000003f3f3ff290 */ /* 0x000fe4000fffe03f */
[----:B------:R-:W-:Y:S05]  /*e460*/  @P0 IMAD.HI.U32 R6, R8, c[0x0][0x330], RZ ;  /* 0x0000cc0008060a27 */ /* 0x000fea00078e00ff */
[----:B------:R-:W-:Y:S02]  /*e470*/  @P0 SHF.R.U32.HI R8, RZ, c[0x0][0x334], R6 ;  /* 0x0000cd00ff080a19 */ /* 0x000fe40000011606 */
.L_x_262:
[----:B------:R-:W-:Y:S05]  /*e480*/  BSYNC B0 ;  /* 0x0000000000007941 */ /* 0x000fea0003800000 */
.L_x_260:
[----:B------:R-:W-:Y:S05]  /*e490*/  IMAD R8, R8, c[0x0][0x32c], R7 ;  /* 0x0000cb0008087a24 */ /* 0x000fea00078e0207 */
[----:B------:R-:W-:Y:S02]  /*e4a0*/  IADD3 R6, R8, c[0x0][0x32c], RZ ;  /* 0x0000cb0008067a10 */ /* 0x000fe40007ffe0ff */
[----:B------:R-:W-:Y:S02]  /*e4b0*/  IMNMX R15, R15, R8, !PT ;  /* 0x000000080f0f7217 */ /* 0x000fe40007800200 */
[----:B------:R-:W-:Y:S02]  /*e4c0*/  IMNMX R17, R17, R6, PT ;  /* 0x0000000611117217 */ /* 0x000fe40003800200 */
.L_x_259:
        /* <DEDUP_REMOVED lines=10> */
[----:B------:R-:W-:Y:S02]  /*e570*/  ISETP.GT.AND P0, PT, R15, 0x8, !P1 ;  /* 0x000000080f00780c */ /* 0x000fe40004f04270 */
        /* <DEDUP_REMOVED lines=146> */
.L_x_265:
[----:B------:R-:W-:Y:S04]  /*eea0*/  MOV R5, c[0x0][0x32c] ;  /* 0x0000cb0000057a02 */ /* 0x000fe80000000f00 */
[----:B------:R-:W-:Y:S11]  /*eeb0*/  ISETP.NE.AND P0, PT, R5, 0x1, PT ;  /* 0x000000010500780c */ /* 0x000ff60003f05270 */
[----:B------:R-:W-:Y:S02]  /*eec0*/  @!UPT UIADD3 URZ, URZ, URZ, URZ ;  /* 0x0000003f3f3ff290 */ /* 0x000fe4000fffe03f */
[----:B------:R-:W-:Y:S05]  /*eed0*/  @P0 IMAD.HI.U32 R5, R14, c[0x0][0x330], RZ ;  /* 0x0000cc000e050a27 */ /* 0x000fea00078e00ff */
[----:B------:R-:W-:Y:S02]  /*eee0*/  @P0 SHF.R.U32.HI R14, RZ, c[0x0][0x334], R5 ;  /* 0x0000cd00ff0e0a19 */ /* 0x000fe40000011605 */
.L_x_266:
[----:B------:R-:W-:Y:S05]  /*eef0*/  BSYNC B0 ;  /* 0x0000000000007941 */ /* 0x000fea0003800000 */
.L_x_264:
[----:B------:R-:W-:Y:S05]  /*ef00*/  IMAD R7, R14, c[0x0][0x32c], R7 ;  /* 0x0000cb000e077a24 */ /* 0x000fea00078e0207 */
[----:B------:R-:W-:Y:S02]  /*ef10*/  IADD3 R5, R7, c[0x0][0x32c], RZ ;  /* 0x0000cb0007057a10 */ /* 0x000fe40007ffe0ff */
[----:B------:R-:W-:Y:S02]  /*ef20*/  IMNMX R12, R12, R7, !PT ;  /* 0x000000070c0c7217 */ /* 0x000fe40007800200 */
[----:B------:R-:W-:Y:S02]  /*ef30*/  IMNMX R0, R0, R5, PT ;  /* 0x0000000500007217 */ /* 0x000fe40003800200 */
.L_x_263:
        /* <DEDUP_REMOVED lines=79> */
[----:B------:R-:W-:Y:S02]  /*f430*/  ISETP.GT.AND P2, PT, R12, 0x58, !P2 ;  /* 0x000000580c00780c */ /* 0x000fe40005744270 */
        /* <DEDUP_REMOVED lines=337> */
[----:B--2---:R-:W-:Y:S04]  /*10950*/  F2FP.PACK_AB R124, R159, R156 ;  /* 0x0000009c9f7c723e */ /* 0x004fe800000000ff */
[C---:B------:R-:W-:Y:S01]  /*10960*/  HMMA.16816.F32 R16, R68.reuse, R86, R16 ;  /* 0x000000564410723c */ /* 0x040fe20000001810 */
[----:B------:R-:W2:Y:S01]  /*10970*/  LDSM.16.MT88.4 R84, [R210+0x4100] ;  /* 0x00410000d254783b */ /* 0x000ea20000004200 */
[----:B------:R-:W-:Y:S06]  /*10980*/  MUFU.EX2 R144, R144 ;  /* 0x0000009000907308 */ /* 0x000fec0000000800 */
[C---:B-1----:R-:W-:Y:S04]  /*10990*/  HMMA.16816.F32 R20, R68.reuse, R76, R20 ;  /* 0x0000004c4414723c */ /* 0x042fe80000001814 */
[----:B------:R-:W1:Y:S01]  /*109a0*/  MUFU.EX2 R139, R139 ;  /* 0x0000008b008b7308 */ /* 0x000e620000000800 */
[----:B----4-:R-:W-:Y:S03]  /*109b0*/  F2FP.PACK_AB R126, R149, R146 ;  /* 0x00000092957e723e */ /* 0x010fe600000000ff */
[C---:B------:R-:W-:Y:S01]  /*109c0*/  HMMA.16816.F32 R24, R68.reuse, R78, R24 ;  /* 0x0000004e4418723c */ /* 0x040fe20000001818 */
[----:B------:R-:W4:Y:S05]  /*109d0*/  LDSM.16.MT88.4 R76, [R209+0x4100] ;  /* 0x00410000d14c783b */ /* 0x000f2a0000004200 */
[----:B------:R-:W-:Y:S02]  /*109e0*/  MUFU.EX2 R135, R135 ;  /* 0x0000008700877308 */ /* 0x000fe40000000800 */
[C---:B------:R-:W-:Y:S08]  /*109f0*/  HMMA.16816.F32 R28, R68.reuse, R80, R28 ;  /* 0x00000050441c723c */ /* 0x040ff0000000181c */
[C---:B------:R-:W-:Y:S01]  /*10a00*/  HMMA.16816.F32 R32, R68.reuse, R82, R32 ;  /* 0x000000524420723c */ /* 0x040fe20000001820 */
[----:B------:R-:W5:Y:S01]  /*10a10*/  LDSM.16.MT88.4 R80, [R212+0x1900] ;  /* 0x00190000d450783b */ /* 0x000f620000004200 */
[----:B------:R-:W4:Y:S02]  /*10a20*/  MUFU.EX2 R134, R134 ;  /* 0x0000008600867308 */ /* 0x000f240000000800 */
[----:B-1----:R-:W-:Y:S04]  /*10a30*/  F2FP.PACK_AB R125, R139, R144 ;  /* 0x000000908b7d723e */ /* 0x002fe800000000ff */
[C---:B---3--:R-:W-:Y:S08]  /*10a40*/  HMMA.16816.F32 R36, R68.reuse, R72, R36 ;  /* 0x000000484424723c */ /* 0x048ff00000001824 */
[C---:B------:R-:W-:Y:S01]  /*10a50*/  HMMA.16816.F32 R40, R68.reuse, R74, R40 ;  /* 0x0000004a4428723c */ /* 0x040fe20000001828 */
[----:B------:R-:W1:Y:S07]  /*10a60*/  LDSM.16.MT88.4 R72, [R210+0x1900] ;  /* 0x00190000d248783b */ /* 0x000e6e0000004200 */
[C---:B--2---:R-:W-:Y:S04]  /*10a70*/  HMMA.16816.F32 R44, R68.reuse, R84, R44 ;  /* 0x00000054442c723c */ /* 0x044fe8000000182c */
[----:B----4-:R-:W-:Y:S04]  /*10a80*/  F2FP.PACK_AB R127, R134, R135 ;  /* 0x00000087867f723e */ /* 0x010fe800000000ff */
[C---:B------:R-:W-:Y:S01]  /*10a90*/  HMMA.16816.F32 R48, R68.reuse, R86, R48 ;  /* 0x000000564430723c */ /* 0x040fe20000001830 */
[----:B------:R-:W-:Y:S07]  /*10aa0*/  LDSM.16.MT88.4 R84, [R208+0x1900] ;  /* 0x00190000d054783b */ /* 0x000fee0000004200 */
[C---:B------:R-:W-:Y:S08]  /*10ab0*/  HMMA.16816.F32 R52, R68.reuse, R76, R52 ;  /* 0x0000004c4434723c */ /* 0x040ff00000001834 */
[C---:B------:R-:W-:Y:S01]  /*10ac0*/  HMMA.16816.F32 R56, R68.reuse, R78, R56 ;  /* 0x0000004e4438723c */ /* 0x040fe20000001838 */
[----:B------:R-:W2:Y:S07]  /*10ad0*/  LDSM.16.MT88.4 R76, [R209+0x1900] ;  /* 0x00190000d14c783b */ /* 0x000eae0000004200 */
        /* <DEDUP_REMOVED lines=12> */
[C---:B-----5:R-:W-:Y:S03]  /*10ba0*/  HMMA.16816.F32 R4, R68.reuse, R80, R4 ;  /* 0x000000504404723c */ /* 0x060fe60000001804 */
[----:B------:R-:W-:Y:S02]  /*10bb0*/  FADD.FTZ R3, R241, R240 ;  /* 0x000000f0f1037221 */ /* 0x000fe40000010000 */
[----:B------:R-:W-:Y:S02]  /*10bc0*/  FADD.FTZ R235, R238, R235 ;  /* 0x000000ebeeeb7221 */ /* 0x000fe40000010000 */
[----:B------:R-:W-:Y:S01]  /*10bd0*/  FADD.FTZ R3, R242, R3 ;  /* 0x00000003f2037221 */ /* 0x000fe20000010000 */
[C---:B------:R-:W-:Y:S01]  /*10be0*/  HMMA.16816.F32 R8, R68.reuse, R82, R8 ;  /* 0x000000524408723c */ /* 0x040fe20000001808 */
[----:B------:R-:W3:Y:S03]  /*10bf0*/  LDSM.16.MT88.4 R80, [R212+0x4900] ;  /* 0x00490000d450783b */ /* 0x000ee60000004200 */
[----:B------:R-:W-:Y:S04]  /*10c00*/  FADD.FTZ R2, R166, R3 ;  /* 0x00000003a6027221 */ /* 0x000fe80000010000 */
[C---:B-1----:R-:W-:Y:S04]  /*10c10*/  HMMA.16816.F32 R12, R68.reuse, R72, R12 ;  /* 0x00000048440c723c */ /* 0x042fe8000000180c */
[----:B------:R-:W-:Y:S04]  /*10c20*/  FADD.FTZ R2, R165, R2 ;  /* 0x00000002a5027221 */ /* 0x000fe80000010000 */
[C---:B------:R-:W-:Y:S01]  /*10c30*/  HMMA.16816.F32 R16, R68.reuse, R74, R16 ;  /* 0x0000004a4410723c */ /* 0x040fe20000001810 */
[----:B------:R-:W1:Y:S03]  /*10c40*/  LDSM.16.MT88.4 R72, [R210+0x4900] ;  /* 0x00490000d248783b */ /* 0x000e660000004200 */
[----:B------:R-:W-:Y:S01]  /*10c50*/  FADD.FTZ R3, R161, R2 ;  /* 0x00000002a1037221 */ /* 0x000fe20000010000 */
[----:B------:R-:W-:Y:S03]  /*10c60*/  IADD3 R2, R192, -0x1, RZ ;  /* 0xffffffffc0027810 */ /* 0x000fe60007ffe0ff */
[C---:B--2---:R-:W-:Y:S04]  /*10c70*/  HMMA.16816.F32 R20, R68.reuse, R76, R20 ;  /* 0x0000004c4414723c */ /* 0x044fe80000001814 */
[----:B------:R-:W-:Y:S02]  /*10c80*/  FADD.FTZ R3, R232, R3 ;  /* 0x00000003e8037221 */ /* 0x000fe40000010000 */
[----:B------:R-:W-:Y:S02]  /*10c90*/  IMAD.MOV.U32 R192, RZ, RZ, R2 ;  /* 0x000000ffffc07224 */ /* 0x000fe400078e0002 */
[C---:B------:R-:W-:Y:S01]  /*10ca0*/  HMMA.16816.F32 R24, R68.reuse, R78, R24 ;  /* 0x0000004e4418723c */ /* 0x040fe20000001818 */
[----:B------:R-:W2:Y:S03]  /*10cb0*/  LDSM.16.MT88.4 R76, [R212+0x2100] ;  /* 0x00210000d44c783b */ /* 0x000ea60000004200 */
[----:B------:R-:W-:Y:S02]  /*10cc0*/  FADD.FTZ R144, R144, R3 ;  /* 0x0000000390907221 */ /* 0x000fe40000010000 */
[----:B------:R-:W-:Y:S02]  /*10cd0*/  IMAD.MOV.U32 R3, RZ, RZ, R0 ;  /* 0x000000ffff037224 */ /* 0x000fe400078e0000 */
[C---:B------:R-:W-:Y:S04]  /*10ce0*/  HMMA.16816.F32 R28, R68.reuse, R84, R28 ;  /* 0x00000054441c723c */ /* 0x040fe8000000181c */
[----:B------:R-:W-:Y:S02]  /*10cf0*/  FADD.FTZ R144, R139, R144 ;  /* 0x000000908b907221 */ /* 0x000fe40000010000 */
[----:B------:R-:W-:Y:S02]  /*10d00*/  IMAD.MOV.U32 R2, RZ, RZ, R116 ;  /* 0x000000ffff027224 */ /* 0x000fe400078e0074 */
[C---:B------:R-:W-:Y:S01]  /*10d10*/  HMMA.16816.F32 R32, R68.reuse, R86, R32 ;  /* 0x000000564420723c */ /* 0x040fe20000001820 */
[----:B------:R-:W-:Y:S03]  /*10d20*/  LDSM.16.MT88.4 R84, [R208+0x2100] ;  /* 0x00210000d054783b */ /* 0x000fe60000004200 */
[----:B------:R-:W-:Y:S04]  /*10d30*/  FADD.FTZ R135, R135, R144 ;  /* 0x0000009087877221 */ /* 0x000fe80000010000 */
[C---:B---3--:R-:W-:Y:S04]  /*10d40*/  HMMA.16816.F32 R36, R68.reuse, R80, R36 ;  /* 0x000000504424723c */ /* 0x048fe80000001824 */
[----:B------:R-:W-:Y:S04]  /*10d50*/  FADD.FTZ R227, R134, R135 ;  /* 0x0000008786e37221 */ /* 0x000fe80000010000 */
        /* <DEDUP_REMOVED lines=64> */
.L_x_258:
[----:B------:R-:W1:Y:S01]  /*11160*/  SHFL.BFLY PT, R3, R228, 0x2, 0x1f ;  /* 0x0c401f00e4037f89 */ /* 0x000e6200000e0000 */
[----:B------:R-:W-:-:S02]  /*11170*/  MOV R4, RZ ;  /* 0x000000ff00047202 */ /* 0x000fc40000000f00 */
[----:B------:R-:W-:Y:S01]  /*11180*/  PLOP3.LUT P2, PT, PT, PT, PT, 0x8, 0x0 ;  /* 0x000000000000781c */ /* 0x000fe20003f4e170 */
[----:B------:R-:W2:Y:S01]  /*11190*/  SHFL.BFLY PT, R2, R227, 0x2, 0x1f ;  /* 0x0c401f00e3027f89 */ /* 0x000ea200000e0000 */
[----:B-1----:R-:W-:Y:S01]  /*111a0*/  FADD.FTZ R6, R3, R228 ;  /* 0x000000e403067221 */ /* 0x002fe20000010000 */
[----:B------:R-:W-:Y:S01]  /*111b0*/  MOV R3, RZ ;  /* 0x000000ff00037202 */ /* 0x000fe20000000f00 */
[----:B--2---:R-:W-:-:S03]  /*111c0*/  FADD.FTZ R7, R2, R227 ;  /* 0x000000e302077221 */ /* 0x004fc60000010000 */
[----:B------:R-:W1:Y:S04]  /*111d0*/  SHFL.BFLY PT, R5, R6, 0x1, 0x1f ;  /* 0x0c201f0006057f89 */ /* 0x000e6800000e0000 */
[----:B------:R-:W2:Y:S01]  /*111e0*/  SHFL.BFLY PT, R2, R7, 0x1, 0x1f ;  /* 0x0c201f0007027f89 */ /* 0x000ea200000e0000 */
[----:B-1----:R-:W-:Y:S02]  /*111f0*/  FADD.FTZ R5, R6, R5 ;  /* 0x0000000506057221 */ /* 0x002fe40000010000 */
[----:B--2---:R-:W-:-:S03]  /*11200*/  FADD.FTZ R2, R2, R7 ;  /* 0x0000000702027221 */ /* 0x004fc60000010000 */
[----:B------:R-:W-:Y:S02]  /*11210*/  FSETP.NE.FTZ.AND P1, PT, R5, RZ, PT ;  /* 0x000000ff0500720b */ /* 0x000fe40003f35000 */
[----:B------:R-:W-:-:S11]  /*11220*/  FSETP.NE.FTZ.AND P0, PT, R2, RZ, PT ;  /* 0x000000ff0200720b */ /* 0x000fd60003f15000 */
[----:B------:R-:W1:Y:S01]  /*11230*/  @P1 MUFU.RCP R4, R5 ;  /* 0x0000000500041308 */ /* 0x000e620000001000 */
[----:B------:R-:W-:Y:S02]  /*11240*/  @P1 MOV R7, 0x3f317218 ;  /* 0x3f31721800071802 */ /* 0x000fe40000000f00 */
[----:B------:R-:W-:-:S03]  /*11250*/  @P0 MOV R9, 0x3f317218 ;  /* 0x3f31721800090802 */ /* 0x000fc60000000f00 */
[----:B------:R-:W-:Y:S02]  /*11260*/  @P1 FMUL.FTZ R7, R7, c[0x0][0x2d0] ;  /* 0x0000b40007071a20 */ /* 0x000fe40000410000 */
[----:B------:R-:W2:Y:S01]  /*11270*/  @P1 MUFU.LG2 R5, R5 ;  /* 0x0000000500051308 */ /* 0x000ea20000000c00 */
[----:B------:R-:W-:-:S07]  /*11280*/  @P0 FMUL.FTZ R9, R9, c[0x0][0x2d0] ;  /* 0x0000b40009090a20 */ /* 0x000fce0000410000 */
[----:B------:R-:W3:Y:S01]  /*11290*/  @P0 MUFU.LG2 R6, R2 ;  /* 0x0000000200060308 */ /* 0x000ee20000000c00 */
[C---:B-1----:R-:W-:Y:S02]  /*112a0*/  FMUL.FTZ R112, R4.reuse, R112 ;  /* 0x0000007004707220 */ /* 0x042fe40000410000 */
[C---:B------:R-:W-:Y:S02]  /*112b0*/  FMUL.FTZ R113, R4.reuse, R113 ;  /* 0x0000007104717220 */ /* 0x040fe40000410000 */
[C---:B------:R-:W-:Y:S02]  /*112c0*/  FMUL.FTZ R108, R4.reuse, R108 ;  /* 0x0000006c046c7220 */ /* 0x040fe40000410000 */
[C---:B------:R-:W-:Y:S01]  /*112d0*/  FMUL.FTZ R109, R4.reuse, R109 ;  /* 0x0000006d046d7220 */ /* 0x040fe20000410000 */
[----:B------:R1:W4:Y:S01]  /*112e0*/  @P0 MUFU.RCP R3, R2 ;  /* 0x0000000200030308 */ /* 0x0003220000001000 */
[----:B--2---:R-:W-:Y:S02]  /*112f0*/  @P1 FMUL.FTZ R5, R5, 0.69314718246459960938 ;  /* 0x3f31721805051820 */ /* 0x004fe40000410000 */
[----:B------:R-:W-:-:S02]  /*11300*/  FMUL.FTZ R104, R4, R104 ;  /* 0x0000006804687220 */ /* 0x000fc40000410000 */
[C---:B------:R-:W-:Y:S02]  /*11310*/  FMUL.FTZ R105, R4.reuse, R105 ;  /* 0x0000006904697220 */ /* 0x040fe40000410000 */
[----:B------:R-:W-:Y:S02]  /*11320*/  FMUL.FTZ R100, R4, R100 ;  /* 0x0000006404647220 */ /* 0x000fe40000410000 */
[----:B---3--:R-:W-:Y:S02]  /*11330*/  @P0 FMUL.FTZ R6, R6, 0.69314718246459960938 ;  /* 0x3f31721806060820 */ /* 0x008fe40000410000 */
[C---:B------:R-:W-:Y:S02]  /*11340*/  FMUL.FTZ R101, R4.reuse, R101 ;  /* 0x0000006504657220 */ /* 0x040fe40000410000 */
[C---:B------:R-:W-:Y:S02]  /*11350*/  FMUL.FTZ R96, R4.reuse, R96 ;  /* 0x0000006004607220 */ /* 0x040fe40000410000 */
[C---:B------:R-:W-:Y:S01]  /*11360*/  FMUL.FTZ R97, R4.reuse, R97 ;  /* 0x0000006104617220 */ /* 0x040fe20000410000 */
[----:B-1----:R-:W-:Y:S01]  /*11370*/  MOV R2, 0xff800000 ;  /* 0xff80000000027802 */ /* 0x002fe20000000f00 */
        /* <DEDUP_REMOVED lines=21> */
[----:B------:R-:W-:Y:S01]  /*114d0*/  FMUL.FTZ R65, R4, R65 ;  /* 0x0000004104417220 */ /* 0x000fe20000410000 */
[----:B------:R-:W-:Y:S01]  /*114e0*/  MOV R4, 0xff800000 ;  /* 0xff80000000047802 */ /* 0x000fe20000000f00 */
[C---:B----4-:R-:W-:Y:S02]  /*114f0*/  FMUL.FTZ R114, R3.reuse, R114 ;  /* 0x0000007203727220 */ /* 0x050fe40000410000 */
        /* <DEDUP_REMOVED lines=30> */
[----:B------:R-:W-:Y:S02]  /*116e0*/  FMUL.FTZ R3, R3, R67 ;  /* 0x0000004303037220 */ /* 0x000fe40000410000 */
[----:B------:R-:W-:-:S02]  /*116f0*/  @P1 FFMA.FTZ R2, R7, R0, R5 ;  /* 0x0000000007021223 */ /* 0x000fc40000010005 */
[----:B------:R-:W-:Y:S02]  /*11700*/  @P0 FFMA.FTZ R4, R9, R116, R6 ;  /* 0x0000007409040223 */ /* 0x000fe40000010006 */
.L_x_230:
[----:B------:R-:W-:Y:S05]  /*11710*/  @P2 BRA `(.L_x_268) ;  /* 0x0000127000002947 */ /* 0x000fea0003800000 */
[----:B------:R-:W1:Y:S01]  /*11720*/  S2R R0, SR_TID.X ;  /* 0x0000000000007919 */ /* 0x000e620000002100 */
[----:B------:R-:W-:Y:S02]  /*11730*/  F2FP.PACK_AB R112, R113, R112 ;  /* 0x000000707170723e */ /* 0x000fe400000000ff */
[----:B------:R-:W-:Y:S01]  /*11740*/  F2FP.PACK_AB R114, R115, R114 ;  /* 0x000000727372723e */ /* 0x000fe200000000ff */
[----:B------:R-:W-:Y:S01]  /*11750*/  BAR.SYNC.DEFER_BLOCKING 0x1, 0x100 ;  /* 0x0044000000007b1d */ /* 0x000fe20000010000 */
        /* <DEDUP_REMOVED lines=10> */
[----:B-1----:R-:W-:Y:S02]  /*11800*/  SHF.R.S32.HI R5, RZ, 0x1f, R0 ;  /* 0x0000001fff057819 */ /* 0x002fe40000011400 */
[----:B------:R-:W-:Y:S02]  /*11810*/  F2FP.PACK_AB R88, R89, R88 ;  /* 0x000000585958723e */ /* 0x000fe400000000ff */
[----:B------:R-:W-:Y:S02]  /*11820*/  LEA.HI R6, R5, R0, RZ, 0x2 ;  /* 0x0000000005067211 */ /* 0x000fe400078f10ff */
[----:B------:R-:W-:Y:S02]  /*11830*/  F2FP.PACK_AB R90, R91, R90 ;  /* 0x0000005a5b5a723e */ /* 0x000fe400000000ff */
[--C-:B------:R-:W-:Y:S02]  /*11840*/  SHF.R.S32.HI R8, RZ, 0x2, R6.reuse ;  /* 0x00000002ff087819 */ /* 0x100fe40000011406 */
[----:B------:R-:W-:-:S02]  /*11850*/  SHF.R.S32.HI R7, RZ, 0x1f, R6 ;  /* 0x0000001fff077819 */ /* 0x000fc40000011406 */
[----:B------:R-:W-:Y:S02]  /*11860*/  LOP3.LUT R9, R6, 0xfffffffc, RZ, 0xc0, !PT ;  /* 0xfffffffc06097812 */ /* 0x000fe400078ec0ff */
[----:B------:R-:W-:Y:S02]  /*11870*/  LEA.HI R7, R7, R8, RZ, 0x3 ;  /* 0x0000000807077211 */ /* 0x000fe400078f18ff */
[----:B------:R-:W-:Y:S01]  /*11880*/  F2FP.PACK_AB R84, R85, R84 ;  /* 0x000000545554723e */ /* 0x000fe200000000ff */
[----:B------:R-:W-:Y:S01]  /*11890*/  IMAD.IADD R9, R0, 0x1, -R9 ;  /* 0x0000000100097824 */ /* 0x000fe200078e0a09 */
[----:B------:R-:W-:Y:S02]  /*118a0*/  LOP3.LUT R7, R7, 0xfffffff8, RZ, 0xc0, !PT ;  /* 0xfffffff807077812 */ /* 0x000fe400078ec0ff */
[----:B------:R-:W-:Y:S02]  /*118b0*/  F2FP.PACK_AB R86, R87, R86 ;  /* 0x000000565756723e */ /* 0x000fe400000000ff */
[----:B------:R-:W-:Y:S01]  /*118c0*/  F2FP.PACK_AB R80, R81, R80 ;  /* 0x000000505150723e */ /* 0x000fe200000000ff */
[----:B------:R-:W-:Y:S01]  /*118d0*/  IMAD.IADD R8, R8, 0x1, -R7 ;  /* 0x0000000108087824 */ /* 0x000fe200078e0a07 */
[----:B------:R-:W-:-:S02]  /*118e0*/  LEA.HI R7, R5, R0, RZ, 0x5 ;  /* 0x0000000005077211 */ /* 0x000fc400078f28ff */
[----:B------:R-:W-:Y:S01]  /*118f0*/  F2FP.PACK_AB R82, R83, R82 ;  /* 0x000000525352723e */ /* 0x000fe200000000ff */
[C---:B------:R-:W-:Y:S01]  /*11900*/  IMAD.SHL.U32 R10, R8.reuse, 0x40, RZ ;  /* 0x00000040080a7824 */ /* 0x040fe200078e00ff */
[----:B------:R-:W-:Y:S02]  /*11910*/  SHF.R.S32.HI R6, RZ, 0x5, R7 ;  /* 0x00000005ff067819 */ /* 0x000fe40000011407 */
[----:B------:R-:W-:Y:S02]  /*11920*/  LOP3.LUT R12, R8, 0x1, RZ, 0xc0, !PT ;  /* 0x00000001080c7812 */ /* 0x000fe400078ec0ff */
        /* <DEDUP_REMOVED lines=11> */
[----:B------:R-:W-:Y:S02]  /*119e0*/  F2FP.PACK_AB R72, R73, R72 ;  /* 0x000000484948723e */ /* 0x000fe400000000ff */
[----:B------:R-:W-:Y:S01]  /*119f0*/  F2FP.PACK_AB R74, R75, R74 ;  /* 0x0000004a4b4a723e */ /* 0x000fe200000000ff */
[C---:B------:R-:W-:Y:S01]  /*11a00*/  IMAD.IADD R15, R11.reuse, 0x1, R8 ;  /* 0x000000010b0f7824 */ /* 0x040fe200078e0208 */
[C---:B------:R-:W-:Y:S01]  /*11a10*/  IADD3 R10, R11.reuse, 0x80, RZ ;  /* 0x000000800b0a7810 */ /* 0x040fe20007ffe0ff */
[----:B------:R-:W-:Y:S01]  /*11a20*/  STS [R11+0x80], R112 ;  /* 0x000080700b007388 */ /* 0x000fe20000000800 */
[----:B------:R-:W-:-:S02]  /*11a30*/  IADD3 R13, R11, 0x70, RZ ;  /* 0x000000700b0d7810 */ /* 0x000fc40007ffe0ff */
[----:B------:R-:W-:Y:S01]  /*11a40*/  @P0 IADD3 R13, R10, 0x10, RZ ;  /* 0x000000100a0d0810 */ /* 0x000fe20007ffe0ff */
[----:B------:R-:W-:Y:S01]  /*11a50*/  IMAD.MOV.U32 R10, RZ, RZ, 0x40 ;  /* 0x00000040ff0a7424 */ /* 0x000fe200078e00ff */
[----:B------:R-:W-:Y:S01]  /*11a60*/  STS [R11+0x480], R114 ;  /* 0x000480720b007388 */ /* 0x000fe20000000800 */
[----:B------:R-:W-:Y:S02]  /*11a70*/  F2FP.PACK_AB R68, R69, R68 ;  /* 0x000000444544723e */ /* 0x000fe400000000ff */
[--C-:B------:R-:W-:Y:S01]  /*11a80*/  IMAD.IADD R17, R8, 0x1, R13.reuse ;  /* 0x0000000108117824 */ /* 0x100fe200078e020d */
[----:B------:R-:W-:Y:S01]  /*11a90*/  SEL R10, R10, 0xffffffc0, !P2 ;  /* 0xffffffc00a0a7807 */ /* 0x000fe20005000000 */
[----:B------:R-:W-:Y:S01]  /*11aa0*/  STS [R13], R108 ;  /* 0x0000006c0d007388 */ /* 0x000fe20000000800 */
[----:B------:R-:W-:Y:S02]  /*11ab0*/  F2FP.PACK_AB R70, R71, R70 ;  /* 0x000000464746723e */ /* 0x000fe400000000ff */
        /* <DEDUP_REMOVED lines=8> */
[----:B------:R-:W-:-:S02]  /*11b40*/  F2FP.PACK_AB R56, R57, R56 ;  /* 0x000000383938723e */ /* 0x000fc400000000ff */
[----:B------:R-:W-:Y:S01]  /*11b50*/  STS [R15+0x480], R106 ;  /* 0x0004806a0f007388 */ /* 0x000fe20000000800 */
[----:B------:R-:W-:Y:S02]  /*11b60*/  F2FP.PACK_AB R58, R59, R58 ;  /* 0x0000003a3b3a723e */ /* 0x000fe400000000ff */
        /* <DEDUP_REMOVED lines=28> */
[----:B------:R1:W-:Y:S01]  /*11d30*/  STS [R19+0x4480], R54 ;  /* 0x0044803613007388 */ /* 0x0003e20000000800 */
[----:B---3--:R-:W-:-:S03]  /*11d40*/  IMAD.WIDE R12, R218, R11, c[0x0][0x500] ;  /* 0x00014000da0c7625 */ /* 0x008fc600078e020b */
[----:B------:R3:W-:Y:S04]  /*11d50*/  STS [R21+0x4000], R56 ;  /* 0x0040003815007388 */ /* 0x0007e80000000800 */
        /* <DEDUP_REMOVED lines=8> */
[----:B----4-:R-:W4:Y:S04]  /*11de0*/  @P0 LDG.E R15, [R12.64] ;  /* 0x0000000a0c0f0981 */ /* 0x010f28000c1e1900 */
[----:B------:R3:W5:Y:S01]  /*11df0*/  @P1 LDG.E R8, [R10.64] ;  /* 0x0000000a0a081981 */ /* 0x000762000c1e1900 */
[----:B-1----:R-:W-:Y:S02]  /*11e00*/  CS2R R18, SRZ ;  /* 0x0000000000127805 */ /* 0x002fe4000001ff00 */
[--C-:B----4-:R-:W-:Y:S01]  /*11e10*/  @P0 SHF.R.S32.HI R19, RZ, 0x1f, R15.reuse ;  /* 0x0000001fff130819 */ /* 0x110fe2000001140f */
[----:B------:R-:W-:Y:S01]  /*11e20*/  @P0 IMAD.MOV.U32 R18, RZ, RZ, R15 ;  /* 0x000000ffff120224 */ /* 0x000fe200078e000f */
[----:B------:R-:W-:Y:S05]  /*11e30*/  @P1 BRA `(.L_x_269) ;  /* 0x0000004000001947 */ /* 0x000fea0003800000 */
[----:B---3--:R-:W-:Y:S05]  /*11e40*/  @!P0 BRA `(.L_x_269) ;  /* 0x0000003000008947 */ /* 0x008fea0003800000 */
[----:B-----5:R-:W3:Y:S04]  /*11e50*/  LDG.E R8, [R12.64] ;  /* 0x0000000a0c087981 */ /* 0x020ee8000c1e1900 */
[----:B------:R-:W3:Y:S02]  /*11e60*/  LDG.E R3, [R12.64+0x4] ;  /* 0x0000040a0c037981 */ /* 0x000ee4000c1e1900 */
[----:B---3--:R-:W-:-:S02]  /*11e70*/  IADD3 R8, -R8, R3, RZ ;  /* 0x0000000308087210 */ /* 0x008fc40007ffe1ff */
.L_x_269:
[----:B---3--:R-:W1:Y:S01]  /*11e80*/  S2R R10, SR_CTAID.Y ;  /* 0x00000000000a7919 */ /* 0x008e620000002600 */
[----:B------:R-:W-:Y:S01]  /*11e90*/  LOP3.LUT R3, R7, 0xffffffe0, RZ, 0xc0, !PT ;  /* 0xffffffe007037812 */ /* 0x000fe200078ec0ff */
[----:B------:R-:W-:Y:S01]  /*11ea0*/  IMAD.MOV.U32 R13, RZ, RZ, c[0x0][0x4e8] ;  /* 0x00013a00ff0d7624 */ /* 0x000fe200078e00ff */
[----:B------:R-:W-:Y:S01]  /*11eb0*/  SHF.R.S32.HI R7, RZ, 0x1f, R6 ;  /* 0x0000001fff077819 */ /* 0x000fe20000011406 */
[----:B------:R-:W3:Y:S01]  /*11ec0*/  S2R R40, SR_CTAID.X ;  /* 0x0000000000287919 */ /* 0x000ee20000002500 */
[----:B------:R-:W-:Y:S01]  /*11ed0*/  MOV R16, R18 ;  /* 0x0000001200107202 */ /* 0x000fe20000000f00 */
[----:B------:R-:W-:Y:S01]  /*11ee0*/  IMAD.IADD R12, R0, 0x1, -R3 ;  /* 0x00000001000c7824 */ /* 0x000fe200078e0a03 */
[----:B------:R-:W-:Y:S01]  /*11ef0*/  LEA.HI R7, R7, R6, RZ, 0x3 ;  /* 0x0000000607077211 */ /* 0x000fe200078f18ff */
[----:B------:R-:W-:Y:S01]  /*11f00*/  IMAD.MOV.U32 R17, RZ, RZ, R19 ;  /* 0x000000ffff117224 */ /* 0x000fe200078e0013 */
[----:B------:R-:W-:Y:S01]  /*11f10*/  LEA.HI R3, R9, R9, RZ, 0x1 ;  /* 0x0000000909037211 */ /* 0x000fe200078f08ff */
[----:B------:R-:W-:Y:S01]  /*11f20*/  IMAD R15, R19, c[0x0][0x3a0], RZ ;  /* 0x0000e800130f7a24 */ /* 0x000fe200078e02ff */
[----:B------:R-:W-:Y:S01]  /*11f30*/  SHF.R.S32.HI R11, RZ, 0x1f, R12 ;  /* 0x0000001fff0b7819 */ /* 0x000fe2000001140c */
[----:B------:R-:W-:Y:S01]  /*11f40*/  BSSY B0, `(.L_x_270) ;  /* 0x0000074000007945 */ /* 0x000fe20003800000 */
[----:B------:R-:W-:Y:S01]  /*11f50*/  LOP3.LUT R7, R7, 0xffffff8, RZ, 0xc0, !PT ;  /* 0x0ffffff807077812 */ /* 0x000fe200078ec0ff */
[C---:B------:R-:W-:Y:S01]  /*11f60*/  IMAD R15, R18.reuse, c[0x0][0x3a4], R15 ;  /* 0x0000e900120f7a24 */ /* 0x040fe200078e020f */
[----:B------:R-:W-:Y:S01]  /*11f70*/  LEA.HI R11, R11, R12, RZ, 0x2 ;  /* 0x0000000c0b0b7211 */ /* 0x000fe200078f10ff */
[----:B------:R-:W-:Y:S01]  /*11f80*/  IMAD.WIDE.U32 R18, R18, c[0x0][0x3a0], RZ ;  /* 0x0000e80012127a25 */ /* 0x000fe200078e00ff */
[----:B------:R-:W-:-:S02]  /*11f90*/  IADD3 R7, R6, -R7, RZ ;  /* 0x8000000706077210 */ /* 0x000fc40007ffe0ff */
[----:B------:R-:W-:Y:S02]  /*11fa0*/  LOP3.LUT R6, R3, 0x1ffffffe, RZ, 0xc0, !PT ;  /* 0x1ffffffe03067812 */ /* 0x000fe400078ec0ff */
[----:B------:R-:W-:Y:S02]  /*11fb0*/  SHF.R.S32.HI R14, RZ, 0x2, R11 ;  /* 0x00000002ff0e7819 */ /* 0x000fe4000001140b */
[----:B------:R-:W-:Y:S01]  /*11fc0*/  ISETP.NE.AND P1, PT, R13, 0x1, PT ;  /* 0x000000010d00780c */ /* 0x000fe20003f25270 */
[----:B-1----:R-:W-:Y:S01]  /*11fd0*/  IMAD.WIDE.U32 R16, R10, c[0x0][0x490], R16 ;  /* 0x000124000a107a25 */ /* 0x002fe200078e0010 */
[----:B------:R-:W-:Y:S02]  /*11fe0*/  SHF.R.S32.HI R13, RZ, 0x1f, R10 ;  /* 0x0000001fff0d7819 */ /* 0x000fe4000001140a */
[----:B------:R-:W-:Y:S01]  /*11ff0*/  LOP3.LUT P2, RZ, R12, 0x3, RZ, 0xc0, !PT ;  /* 0x000000030cff7812 */ /* 0x000fe2000784c0ff */
[----:B------:R-:W-:Y:S01]  /*12000*/  IMAD.IADD R12, R9, 0x1, -R6 ;  /* 0x00000001090c7824 */ /* 0x000fe200078e0a06 */
[-C--:B------:R-:W-:Y:S01]  /*12010*/  LEA.HI R11, R5, R0.reuse, RZ, 0x3 ;  /* 0x00000000050b7211 */ /* 0x080fe200078f18ff */
[----:B------:R-:W-:Y:S01]  /*12020*/  IMAD R3, R7, 0x10, R14 ;  /* 0x0000001007037824 */ /* 0x000fe200078e020e */
[----:B------:R-:W-:Y:S01]  /*12030*/  LEA.HI R6, R5, R0, RZ, 0x6 ;  /* 0x0000000005067211 */ /* 0x000fe200078f30ff */
[----:B------:R-:W-:Y:S01]  /*12040*/  IMAD R5, R13, c[0x0][0x490], RZ ;  /* 0x000124000d057a24 */ /* 0x000fe200078e02ff */
[----:B------:R-:W-:Y:S01]  /*12050*/  LOP3.LUT R9, R11, 0xfffffff8, RZ, 0xc0, !PT ;  /* 0xfffffff80b097812 */ /* 0x000fe200078ec0ff */
[----:B------:R-:W-:Y:S01]  /*12060*/  IMAD R7, R12, 0x8, R3 ;  /* 0x000000080c077824 */ /* 0x000fe200078e0203 */
[----:B------:R-:W-:Y:S01]  /*12070*/  IADD3 R19, R19, R15, RZ ;  /* 0x0000000f13137210 */ /* 0x000fe20007ffe0ff */
[----:B------:R-:W-:Y:S01]  /*12080*/  IMAD R5, R10, c[0x0][0x494], R5 ;  /* 0x000125000a057a24 */ /* 0x000fe200078e0205 */
[----:B------:R-:W-:Y:S01]  /*12090*/  SHF.R.S32.HI R15, RZ, 0x1f, R218 ;  /* 0x0000001fff0f7819 */ /* 0x000fe200000114da */
[----:B---3--:R-:W-:Y:S01]  /*120a0*/  IMAD R7, R40, 0x80, R7 ;  /* 0x0000008028077824 */ /* 0x008fe200078e0207 */
[----:B------:R-:W-:Y:S01]  /*120b0*/  SEL R14, R218, RZ, !P0 ;  /* 0x000000ffda0e7207 */ /* 0x000fe20004000000 */
[----:B------:R-:W-:Y:S01]  /*120c0*/  IMAD.IADD R0, R0, 0x1, -R9 ;  /* 0x0000000100007824 */ /* 0x000fe200078e0a09 */
[----:B------:R-:W-:Y:S01]  /*120d0*/  IADD3 R17, R17, R5, RZ ;  /* 0x0000000511117210 */ /* 0x000fe20007ffe0ff */
[----:B------:R-:W-:Y:S01]  /*120e0*/  @P1 IMAD.HI.U32 R5, R7, c[0x0][0x4ec], RZ ;  /* 0x00013b0007051a27 */ /* 0x000fe200078e00ff */
[----:B------:R-:W-:-:S03]  /*120f0*/  SEL R15, R15, RZ, !P0 ;  /* 0x000000ff0f0f7207 */ /* 0x000fc60004000000 */
[----:B------:R-:W-:Y:S01]  /*12100*/  IMAD.MOV.U32 R9, RZ, RZ, R7 ;  /* 0x000000ffff097224 */ /* 0x000fe200078e0007 */
[----:B------:R-:W-:Y:S01]  /*12110*/  @P1 SHF.R.U32.HI R9, RZ, c[0x0][0x4f0], R5 ;  /* 0x00013c00ff091a19 */ /* 0x000fe20000011605 */
[----:B------:R-:W-:Y:S01]  /*12120*/  IMAD R13, R13, c[0x0][0x3e8], RZ ;  /* 0x0000fa000d0d7a24 */ /* 0x000fe200078e02ff */
[----:B------:R-:W-:Y:S01]  /*12130*/  SHF.R.S32.HI R5, RZ, 0x3, R11 ;  /* 0x00000003ff057819 */ /* 0x000fe2000001140b */
[----:B------:R-:W-:Y:S01]  /*12140*/  IMAD.WIDE.U32 R18, R10, c[0x0][0x3e8], R18 ;  /* 0x0000fa000a127a25 */ /* 0x000fe200078e0012 */
[----:B------:R-:W-:-:S03]  /*12150*/  SHF.R.S32.HI R20, RZ, 0x1f, R9 ;  /* 0x0000001fff147819 */ /* 0x000fc60000011409 */
[----:B------:R-:W-:Y:S02]  /*12160*/  IMAD R13, R10, c[0x0][0x3ec], R13 ;  /* 0x0000fb000a0d7a24 */ /* 0x000fe400078e020d */
[----:B------:R-:W-:Y:S02]  /*12170*/  IMAD.MOV R10, RZ, RZ, -R9 ;  /* 0x000000ffff0a7224 */ /* 0x000fe400078e0a09 */
[----:B------:R-:W-:Y:S02]  /*12180*/  IMAD R11, R15, c[0x0][0x498], RZ ;  /* 0x000126000f0b7a24 */ /* 0x000fe400078e02ff */
[----:B------:R-:W-:-:S04]  /*12190*/  IMAD.WIDE.U32 R16, R14, c[0x0][0x498], R16 ;  /* 0x000126000e107a25 */ /* 0x000fc800078e0010 */
[----:B------:R-:W-:Y:S01]  /*121a0*/  IMAD R10, R10, c[0x0][0x4e8], R7 ;  /* 0x00013a000a0a7a24 */ /* 0x000fe200078e0207 */
[----:B------:R-:W-:Y:S01]  /*121b0*/  IADD3 R16, P0, R9, R16, RZ ;  /* 0x0000001009107210 */ /* 0x000fe20007f1e0ff */
[----:B------:R-:W-:Y:S01]  /*121c0*/  IMAD.IADD R19, R19, 0x1, R13 ;  /* 0x0000000113137824 */ /* 0x000fe200078e020d */
[----:B------:R-:W-:Y:S01]  /*121d0*/  LEA R13, R0, R5, 0x5 ;  /* 0x00000005000d7211 */ /* 0x000fe200078e28ff */
[----:B------:R-:W-:Y:S01]  /*121e0*/  IMAD R7, R14, c[0x0][0x49c], R11 ;  /* 0x000127000e077a24 */ /* 0x000fe200078e020b */
[----:B------:R-:W-:Y:S01]  /*121f0*/  SHF.R.S32.HI R11, RZ, 0x1f, R10 ;  /* 0x0000001fff0b7819 */ /* 0x000fe2000001140a */
[----:B------:R-:W-:Y:S02]  /*12200*/  IMAD.SHL.U32 R0, R0, 0x8, RZ ;  /* 0x0000000800007824 */ /* 0x000fe400078e00ff */
[----:B------:R-:W-:Y:S01]  /*12210*/  IMAD R13, R40, 0x80, R13 ;  /* 0x00000080280d7824 */ /* 0x000fe200078e020d */
[----:B------:R-:W-:Y:S01]  /*12220*/  IADD3.X R17, R20, R17, R7, P0, !PT ;  /* 0x0000001114117210 */ /* 0x000fe200007fe407 */
[----:B------:R-:W-:Y:S01]  /*12230*/  IMAD R11, R11, c[0x0][0x488], RZ ;  /* 0x000122000b0b7a24 */ /* 0x000fe200078e02ff */
[----:B------:R-:W-:Y:S01]  /*12240*/  IADD3 R36, R0, 0x40, RZ ;  /* 0x0000004000247810 */ /* 0x000fe20007ffe0ff */
[----:B------:R-:W-:Y:S01]  /*12250*/  @P1 IMAD.HI.U32 R12, R13, c[0x0][0x4ec], RZ ;  /* 0x00013b000d0c1a27 */ /* 0x000fe200078e00ff */
[----:B------:R-:W-:-:S03]  /*12260*/  MOV R9, R13 ;  /* 0x0000000d00097202 */ /* 0x000fc60000000f00 */
[----:B------:R-:W-:Y:S01]  /*12270*/  IMAD.WIDE.U32 R16, R10, c[0x0][0x488], R16 ;  /* 0x000122000a107a25 */ /* 0x000fe200078e0010 */
[----:B------:R-:W-:-:S03]  /*12280*/  @P1 SHF.R.U32.HI R9, RZ, c[0x0][0x4f0], R12 ;  /* 0x00013c00ff091a19 */ /* 0x000fc6000001160c */
[----:B------:R-:W-:Y:S01]  /*12290*/  IMAD R11, R10, c[0x0][0x48c], R11 ;  /* 0x000123000a0b7a24 */ /* 0x000fe200078e020b */
[----:B------:R-:W-:Y:S01]  /*122a0*/  LEA R12, P0, R16, c[0x0][0x450], 0x2 ;  /* 0x00011400100c7a11 */ /* 0x000fe200078010ff */
[----:B------:R-:W-:Y:S02]  /*122b0*/  IMAD.SHL.U32 R7, R5, 0x40, RZ ;  /* 0x0000004005077824 */ /* 0x000fe400078e00ff */
[----:B------:R-:W-:Y:S01]  /*122c0*/  IMAD R15, R15, c[0x0][0x3f0], RZ ;  /* 0x0000fc000f0f7a24 */ /* 0x000fe200078e02ff */
[----:B------:R-:W-:Y:S01]  /*122d0*/  IADD3 R11, R17, R11, RZ ;  /* 0x0000000b110b7210 */ /* 0x000fe20007ffe0ff */
[----:B------:R-:W-:Y:S01]  /*122e0*/  SHFL.IDX PT, R42, R12, RZ, 0x1c1f ;  /* 0x001c1fff0c2a7589 */ /* 0x000fe200000e0000 */
[----:B------:R-:W-:Y:S01]  /*122f0*/  LOP3.LUT R7, R7, 0x1c0, RZ, 0xc0, !PT ;  /* 0x000001c007077812 */ /* 0x000fe200078ec0ff */
[----:B------:R-:W-:Y:S01]  /*12300*/  IMAD R17, R14, c[0x0][0x3f4], R15 ;  /* 0x0000fd000e117a24 */ /* 0x000fe200078e020f */
[----:B------:R-:W-:Y:S01]  /*12310*/  LEA.HI.X R11, R16, c[0x0][0x454], R11, 0x2, P0 ;  /* 0x00011500100b7a11 */ /* 0x000fe200000f140b */
[----:B------:R-:W-:Y:S01]  /*12320*/  SHFL.IDX PT, R34, R12, 0x1, 0x1c1f ;  /* 0x003c1f000c227f89 */ /* 0x000fe200000e0000 */
[----:B------:R-:W-:Y:S01]  /*12330*/  LOP3.LUT R10, R7, 0x38, R0, 0xf8, !PT ;  /* 0x00000038070a7812 */ /* 0x000fe200078ef800 */
[----:B------:R-:W-:Y:S01]  /*12340*/  IMAD.WIDE.U32 R14, R14, c[0x0][0x3f0], R18 ;  /* 0x0000fc000e0e7a25 */ /* 0x000fe200078e0012 */
[----:B------:R-:W-:Y:S01]  /*12350*/  SHF.R.U32.HI R7, RZ, 0x3, R7 ;  /* 0x00000003ff077819 */ /* 0x000fe20000011607 */
[----:B------:R-:W1:Y:S01]  /*12360*/  SHFL.IDX PT, R43, R11, RZ, 0x1c1f ;  /* 0x001c1fff0b2b7589 */ /* 0x000e6200000e0000 */
[----:B------:R-:W-:Y:S01]  /*12370*/  LEA R16, R40, R3, 0x7 ;  /* 0x0000000328107211 */ /* 0x000fe200078e38ff */
[--C-:B------:R-:W-:Y:S01]  /*12380*/  IMAD.MOV R32, RZ, RZ, -R9.reuse ;  /* 0x000000ffff207224 */ /* 0x100fe200078e0a09 */
[----:B------:R-:W-:Y:S01]  /*12390*/  LOP3.LUT R7, R10, R7, RZ, 0x3c, !PT ;  /* 0x000000070a077212 */ /* 0x000fe200078e3cff */
[----:B------:R-:W3:Y:S01]  /*123a0*/  SHFL.IDX PT, R35, R11, 0x1, 0x1c1f ;  /* 0x003c1f000b237f89 */ /* 0x000ee200000e0000 */
[----:B------:R-:W-:Y:S01]  /*123b0*/  SHF.R.S32.HI R10, RZ, 0x1f, R9 ;  /* 0x0000001fff0a7819 */ /* 0x000fe20000011409 */
[----:B-----5:R-:W-:Y:S01]  /*123c0*/  IMAD R3, R8, c[0x0][0x4e8], RZ ;  /* 0x00013a0008037a24 */ /* 0x020fe200078e02ff */
[----:B------:R-:W-:Y:S01]  /*123d0*/  IADD3 R8, R16, 0x8, RZ ;  /* 0x0000000810087810 */ /* 0x000fe20007ffe0ff */
[----:B------:R-:W-:Y:S01]  /*123e0*/  IMAD.IADD R15, R15, 0x1, R17 ;  /* 0x000000010f0f7824 */ /* 0x000fe200078e0211 */
[----:B------:R-:W-:Y:S01]  /*123f0*/  LEA R40, R40, R5, 0x7 ;  /* 0x0000000528287211 */ /* 0x000fe200078e38ff */
[----:B------:R-:W-:Y:S01]  /*12400*/  IMAD R32, R32, c[0x0][0x4e8], R13 ;  /* 0x00013a0020207a24 */ /* 0x000fe200078e020d */
[-C--:B------:R-:W-:Y:S01]  /*12410*/  ISETP.GE.OR P0, PT, R16, R3.reuse, P2 ;  /* 0x000000031000720c */ /* 0x080fe20001706670 */
[----:B------:R-:W-:Y:S01]  /*12420*/  IMAD R10, R10, c[0x0][0x3e0], RZ ;  /* 0x0000f8000a0a7a24 */ /* 0x000fe200078e02ff */
[----:B------:R-:W-:Y:S01]  /*12430*/  ISETP.GE.OR P2, PT, R8, R3, P2 ;  /* 0x000000030800720c */ /* 0x000fe20001746670 */
[----:B------:R-:W-:-:S02]  /*12440*/  IMAD.SHL.U32 R6, R6, 0x8, RZ ;  /* 0x0000000806067824 */ /* 0x000fc400078e00ff */
[C---:B------:R-:W-:Y:S02]  /*12450*/  IMAD R10, R9.reuse, c[0x0][0x3e4], R10 ;  /* 0x0000f900090a7a24 */ /* 0x040fe400078e020a */
[----:B------:R-:W-:Y:S01]  /*12460*/  IMAD.WIDE.U32 R14, R9, c[0x0][0x3e0], R14 ;  /* 0x0000f800090e7a25 */ /* 0x000fe200078e000e */
[----:B------:R-:W-:Y:S02]  /*12470*/  SHF.R.S32.HI R9, RZ, 0x1f, R32 ;  /* 0x0000001fff097819 */ /* 0x000fe40000011420 */
[----:B------:R-:W-:Y:S01]  /*12480*/  LOP3.LUT R7, R7, 0x7ffffe00, R6, 0xf8, !PT ;  /* 0x7ffffe0007077812 */ /* 0x000fe200078ef806 */
[----:B------:R-:W-:Y:S02]  /*12490*/  IMAD.IADD R15, R15, 0x1, R10 ;  /* 0x000000010f0f7824 */ /* 0x000fe400078e020a */
[----:B------:R-:W-:Y:S01]  /*124a0*/  IMAD R9, R9, c[0x0][0x3d8], RZ ;  /* 0x0000f60009097a24 */ /* 0x000fe200078e02ff */
[----:B------:R-:W-:Y:S01]  /*124b0*/  SHF.L.U32 R41, R7, 0x1, RZ ;  /* 0x0000000107297819 */ /* 0x000fe200000006ff */
[----:B-1----:R1:W-:Y:S02]  /*124c0*/  @!P0 ST.E [R42.64], R2 ;  /* 0x000000022a008985 */ /* 0x0023e4000c10190a */
[----:B------:R-:W-:-:S02]  /*124d0*/  IMAD R6, R32, c[0x0][0x3dc], R9 ;  /* 0x0000f70020067a24 */ /* 0x000fc400078e0209 */
[----:B------:R-:W-:Y:S01]  /*124e0*/  IMAD.WIDE.U32 R32, R32, c[0x0][0x3d8], R14 ;  /* 0x0000f60020207a25 */ /* 0x000fe200078e000e */
[----:B---3--:R1:W-:Y:S03]  /*124f0*/  @!P2 ST.E [R34.64], R4 ;  /* 0x000000042200a985 */ /* 0x0083e6000c10190a */
[----:B------:R-:W-:Y:S01]  /*12500*/  IMAD.IADD R6, R33, 0x1, R6 ;  /* 0x0000000121067824 */ /* 0x000fe200078e0206 */
[----:B------:R1:W3:Y:S01]  /*12510*/  LDS.128 R28, [R41+0x1080] ;  /* 0x00108000291c7984 */ /* 0x0002e20000000c00 */
[----:B------:R-:W-:-:S03]  /*12520*/  LEA R38, P0, R32, c[0x0][0x380], 0x1 ;  /* 0x0000e00020267a11 */ /* 0x000fc600078008ff */
[----:B------:R1:W4:Y:S01]  /*12530*/  LDS.128 R24, [R41+0x2080] ;  /* 0x0020800029187984 */ /* 0x0003220000000c00 */
[----:B------:R-:W-:Y:S02]  /*12540*/  LEA.HI.X R37, R32, c[0x0][0x384], R6, 0x1, P0 ;  /* 0x0000e10020257a11 */ /* 0x000fe400000f0c06 */
[----:B------:R-:W-:Y:S01]  /*12550*/  ISETP.GE.AND P0, PT, R40, R3, PT ;  /* 0x000000032800720c */ /* 0x000fe20003f06270 */
[----:B------:R1:W2:Y:S04]  /*12560*/  LDS.128 R20, [R41+0x3080] ;  /* 0x0030800029147984 */ /* 0x0002a80000000c00 */
        /* <DEDUP_REMOVED lines=17> */
.L_x_271:
[----:B------:R-:W-:Y:S05]  /*12680*/  BSYNC B0 ;  /* 0x0000000000007941 */ /* 0x000fea0003800000 */
.L_x_270:
        /* <DEDUP_REMOVED lines=15> */
.L_x_273:
[----:B------:R-:W-:Y:S05]  /*12780*/  BSYNC B0 ;  /* 0x0000000000007941 */ /* 0x000fea0003800000 */
.L_x_272:
[----:B------:R-:W-:Y:S01]  /*12790*/  IADD3 R2, R40, 0x40, RZ ;  /* 0x0000004028027810 */ /* 0x000fe20007ffe0ff */
[----:B---34-:R3:W4:Y:S01]  /*127a0*/  SHFL.IDX PT, R7, R37, 0x2, 0x181f ;  /* 0x00581f0025077f89 */ /* 0x01872200000e0000 */
[----:B------:R-:W-:Y:S02]  /*127b0*/  BSSY B0, `(.L_x_274) ;  /* 0x000000d000007945 */ /* 0x000fe40003800000 */
[----:B------:R-:W-:Y:S01]  /*127c0*/  ISETP.GE.AND P0, PT, R2, R3, PT ;  /* 0x000000030200720c */ /* 0x000fe20003f06270 */
[----:B------:R3:W1:-:S12]  /*127d0*/  SHFL.IDX PT, R6, R38, 0x2, 0x181f ;  /* 0x00581f0026067f89 */ /* 0x00065800000e0000 */
[----:B------:R-:W-:Y:S05]  /*127e0*/  @P0 BRA `(.L_x_275) ;  /* 0x0000009000000947 */ /* 0x000fea0003800000 */
[----:B------:R-:W-:Y:S02]  /*127f0*/  ISETP.GE.AND P0, PT, R36, c[0x0][0x3c8], PT ;  /* 0x0000f20024007a0c */ /* 0x000fe40003f06270 */
[----:B------:R-:W-:-:S11]  /*12800*/  ISETP.GE.AND P1, PT, R0, c[0x0][0x3c8], PT ;  /* 0x0000f20000007a0c */ /* 0x000fd60003f26270 */
[----:B------:R-:W-:-:S04]  /*12810*/  @!P0 SHF.R.S32.HI R5, RZ, 0x1f, R36 ;  /* 0x0000001fff058819 */ /* 0x000fc80000011424 */
[----:B------:R-:W-:Y:S01]  /*12820*/  @!P0 LEA.HI R2, R5, R36, RZ, 0x3 ;  /* 0x0000002405028211 */ /* 0x000fe200078f18ff */
[----:B-1--4-:R-:W-:-:S03]  /*12830*/  @!P1 IMAD.WIDE R4, R0, 0x2, R6 ;  /* 0x0000000200049825 */ /* 0x012fc600078e0206 */
[----:B------:R-:W-:Y:S02]  /*12840*/  @!P0 LOP3.LUT R2, R2, 0xfffffff8, RZ, 0xc0, !PT ;  /* 0xfffffff802028812 */ /* 0x000fe400078ec0ff */
[----:B------:R1:W-:Y:S03]  /*12850*/  @!P1 ST.E.128 [R4.64], R24 ;  /* 0x0000001804009985 */ /* 0x0003e6000c101d0a */
[----:B------:R-:W-:-:S05]  /*12860*/  @!P0 IMAD.WIDE R6, R2, 0x2, R6 ;  /* 0x0000000202068825 */ /* 0x000fca00078e0206 */
[----:B------:R1:W-:Y:S02]  /*12870*/  @!P0 ST.E.128 [R6.64], R12 ;  /* 0x0000000c06008985 */ /* 0x0003e4000c101d0a */
.L_x_275:
[----:B------:R-:W-:Y:S05]  /*12880*/  BSYNC B0 ;  /* 0x0000000000007941 */ /* 0x000fea0003800000 */
.L_x_274:
[----:B------:R-:W-:Y:S01]  /*12890*/  IADD3 R40, R40, 0x60, RZ ;  /* 0x0000006028287810 */ /* 0x000fe20007ffe0ff */
[----:B-1----:R1:W3:Y:S03]  /*128a0*/  SHFL.IDX PT, R5, R37, 0x3, 0x181f ;  /* 0x00781f0025057f89 */ /* 0x0022e600000e0000 */
[----:B------:R-:W-:Y:S01]  /*128b0*/  ISETP.GE.AND P0, PT, R40, R3, PT ;  /* 0x000000032800720c */ /* 0x000fe20003f06270 */
[----:B------:R1:W4:-:S12]  /*128c0*/  SHFL.IDX PT, R4, R38, 0x3, 0x181f ;  /* 0x00781f0026047f89 */ /* 0x00031800000e0000 */
[----:B------:R-:W-:Y:S05]  /*128d0*/  @P0 EXIT ;  /* 0x000000000000094d */ /* 0x000fea0003800000 */
[----:B------:R-:W-:-:S13]  /*128e0*/  ISETP.GE.AND P0, PT, R0, c[0x0][0x3c8], PT ;  /* 0x0000f20000007a0c */ /* 0x000fda0003f06270 */
[----:B---34-:R-:W-:-:S05]  /*128f0*/  @!P0 IMAD.WIDE R2, R0, 0x2, R4 ;  /* 0x0000000200028825 */ /* 0x018fca00078e0204 */
[----:B--2---:R2:W-:Y:S01]  /*12900*/  @!P0 ST.E.128 [R2.64], R20 ;  /* 0x0000001402008985 */ /* 0x0045e2000c101d0a */
[----:B------:R-:W-:-:S13]  /*12910*/  ISETP.GE.AND P0, PT, R36, c[0x0][0x3c8], PT ;  /* 0x0000f20024007a0c */ /* 0x000fda0003f06270 */
[----:B------:R-:W-:Y:S05]  /*12920*/  @P0 EXIT ;  /* 0x000000000000094d */ /* 0x000fea0003800000 */
[----:B--2---:R-:W-:-:S04]  /*12930*/  SHF.R.S32.HI R3, RZ, 0x1f, R36 ;  /* 0x0000001fff037819 */ /* 0x004fc80000011424 */
[----:B------:R-:W-:-:S04]  /*12940*/  LEA.HI R3, R3, R36, RZ, 0x3 ;  /* 0x0000002403037211 */ /* 0x000fc800078f18ff */
[----:B------:R-:W-:-:S05]  /*12950*/  LOP3.LUT R3, R3, 0xfffffff8, RZ, 0xc0, !PT ;  /* 0xfffffff803037812 */ /* 0x000fca00078ec0ff */
[----:B------:R-:W-:-:S05]  /*12960*/  IMAD.WIDE R4, R3, 0x2, R4 ;  /* 0x0000000203047825 */ /* 0x000fca00078e0204 */
[----:B------:R-:W-:Y:S01]  /*12970*/  ST.E.128 [R4.64], R8 ;  /* 0x0000000804007985 */ /* 0x000fe2000c101d0a */
[----:B------:R-:W-:Y:S05]  /*12980*/  EXIT ;  /* 0x000000000000794d */ /* 0x000fea0003800000 */
.L_x_268:
        /* <DEDUP_REMOVED lines=8> */
[----:B------:R-:W3:Y:S04]  /*12a10*/  @P1 LDG.E R3, [R4.64] ;  /* 0x0000000a04031981 */ /* 0x000ee8000c1e1900 */
[----:B------:R1:W5:Y:S01]  /*12a20*/  @P0 LDG.E R2, [R6.64] ;  /* 0x0000000a06020981 */ /* 0x000362000c1e1900 */
[----:B------:R-:W-:Y:S02]  /*12a30*/  CS2R R12, SRZ ;  /* 0x00000000000c7805 */ /* 0x000fe4000001ff00 */
[--C-:B---3--:R-:W-:Y:S01]  /*12a40*/  @P1 SHF.R.S32.HI R13, RZ, 0x1f, R3.reuse ;  /* 0x0000001fff0d1819 */ /* 0x108fe20000011403 */
[----:B------:R-:W-:Y:S01]  /*12a50*/  @P1 IMAD.MOV.U32 R12, RZ, RZ, R3 ;  /* 0x000000ffff0c1224 */ /* 0x000fe200078e0003 */
[----:B------:R-:W-:Y:S05]  /*12a60*/  @P0 BRA `(.L_x_276) ;  /* 0x0000004000000947 */ /* 0x000fea0003800000 */
[----:B-1----:R-:W-:Y:S05]  /*12a70*/  @!P1 BRA `(.L_x_276) ;  /* 0x0000003000009947 */ /* 0x002fea0003800000 */
[----:B-----5:R-:W3:Y:S04]  /*12a80*/  LDG.E R2, [R4.64] ;  /* 0x0000000a04027981 */ /* 0x020ee8000c1e1900 */
[----:B------:R-:W3:Y:S02]  /*12a90*/  LDG.E R3, [R4.64+0x4] ;  /* 0x0000040a04037981 */ /* 0x000ee4000c1e1900 */
[----:B---3--:R-:W-:-:S02]  /*12aa0*/  IADD3 R2, -R2, R3, RZ ;  /* 0x0000000302027210 */ /* 0x008fc40007ffe1ff */
.L_x_276:
[----:B-1----:R-:W1:Y:S01]  /*12ab0*/  S2R R0, SR_TID.X ;  /* 0x0000000000007919 */ /* 0x002e620000002100 */
[----:B------:R-:W-:Y:S01]  /*12ac0*/  SHF.R.S32.HI R9, RZ, 0x1f, R218 ;  /* 0x0000001fff097819 */ /* 0x000fe200000114da */
[----:B------:R-:W-:Y:S01]  /*12ad0*/  BSSY B0, `(.L_x_277) ;  /* 0x0000028000007945 */ /* 0x000fe20003800000 */
[----:B------:R-:W-:-:S02]  /*12ae0*/  SEL R218, R218, RZ, !P1 ;  /* 0x000000ffdada7207 */ /* 0x000fc40004800000 */
[----:B------:R-:W-:Y:S02]  /*12af0*/  SEL R9, R9, RZ, !P1 ;  /* 0x000000ff09097207 */ /* 0x000fe40004800000 */
[----:B-1----:R-:W-:-:S13]  /*12b00*/  ISETP.GT.AND P0, PT, R0, 0x7f, PT ;  /* 0x0000007f0000780c */ /* 0x002fda0003f04270 */
        /* <DEDUP_REMOVED lines=36> */
.L_x_278:
[----:B------:R-:W-:Y:S05]  /*12d50*/  BSYNC B0 ;  /* 0x0000000000007941 */ /* 0x000fea0003800000 */
.L_x_277:
[----:B------:R-:W3:Y:S01]  /*12d60*/  S2R R7, SR_CTAID.Y ;  /* 0x0000000000077919 */ /* 0x000ee20000002600 */
        /* <DEDUP_REMOVED lines=18> */
[----:B---3--:R-:W-:Y:S01]  /*12e90*/  SHF.R.S32.HI R6, RZ, 0x1f, R7 ;  /* 0x0000001fff067819 */ /* 0x008fe20000011407 */
        /* <DEDUP_REMOVED lines=26> */
[----:B------:R1:W3:Y:S01]  /*13040*/  SHFL.IDX PT, R6, R3, RZ, 0x181f ;  /* 0x00181fff03067589 */ /* 0x0002e200000e0000 */
[----:B------:R-:W-:-:S03]  /*13050*/  ISETP.GE.AND P0, PT, R9, R2, PT ;  /* 0x000000020900720c */ /* 0x000fc60003f06270 */
[----:B------:R1:W4:Y:S10]  /*13060*/  SHFL.IDX PT, R7, R0, RZ, 0x181f ;  /* 0x00181fff00077589 */ /* 0x00033400000e0000 */
        /* <DEDUP_REMOVED lines=10> */
.L_x_280:
[----:B------:R-:W-:Y:S05]  /*13110*/  BSYNC B0 ;  /* 0x0000000000007941 */ /* 0x000fea0003800000 */
.L_x_279:
[----:B---34-:R-:W-:Y:S01]  /*13120*/  IADD3 R7, R9, 0x20, RZ ;  /* 0x0000002009077810 */ /* 0x018fe20007ffe0ff */
[----:B------:R3:W4:Y:S01]  /*13130*/  SHFL.IDX PT, R11, R0, 0x1, 0x181f ;  /* 0x00381f00000b7f89 */ /* 0x00072200000e0000 */
[----:B------:R-:W-:Y:S02]  /*13140*/  BSSY B0, `(.L_x_281) ;  /* 0x000000d000007945 */ /* 0x000fe40003800000 */
[----:B------:R-:W-:Y:S01]  /*13150*/  ISETP.GE.AND P0, PT, R7, R2, PT ;  /* 0x000000020700720c */ /* 0x000fe20003f06270 */
[----:B------:R3:W1:-:S12]  /*13160*/  SHFL.IDX PT, R10, R3, 0x1, 0x181f ;  /* 0x00381f00030a7f89 */ /* 0x00065800000e0000 */
        /* <DEDUP_REMOVED lines=10> */
.L_x_282:
[----:B------:R-:W-:Y:S05]  /*13210*/  BSYNC B0 ;  /* 0x0000000000007941 */ /* 0x000fea0003800000 */
.L_x_281:
[----:B-1----:R-:W-:Y:S01]  /*13220*/  IADD3 R7, R9, 0x40, RZ ;  /* 0x0000004009077810 */ /* 0x002fe20007ffe0ff */
[----:B----4-:R1:W4:Y:S01]  /*13230*/  SHFL.IDX PT, R11, R0, 0x2, 0x181f ;  /* 0x00581f00000b7f89 */ /* 0x01032200000e0000 */
[----:B------:R-:W-:Y:S02]  /*13240*/  BSSY B0, `(.L_x_283) ;  /* 0x000000d000007945 */ /* 0x000fe40003800000 */
[----:B------:R-:W-:Y:S01]  /*13250*/  ISETP.GE.AND P0, PT, R7, R2, PT ;  /* 0x000000020700720c */ /* 0x000fe20003f06270 */
[----:B------:R1:W2:-:S12]  /*13260*/  SHFL.IDX PT, R10, R3, 0x2, 0x181f ;  /* 0x00581f00030a7f89 */ /* 0x00029800000e0000 */
[----:B------:R-:W-:Y:S05]  /*13270*/  @P0 BRA `(.L_x_284) ;  /* 0x0000009000000947 */ /* 0x000fea0003800000 */
[----:B------:R-:W-:Y:S02]  /*13280*/  ISETP.GE.AND P0, PT, R4, c[0x0][0x3c8], PT ;  /* 0x0000f20004007a0c */ /* 0x000fe40003f06270 */
[----:B------:R-:W-:-:S11]  /*13290*/  ISETP.GE.AND P1, PT, R5, c[0x0][0x3c8], PT ;  /* 0x0000f20005007a0c */ /* 0x000fd60003f26270 */
[----:B------:R-:W-:Y:S02]  /*132a0*/  @!P0 SHF.R.S32.HI R7, RZ, 0x1f, R4 ;  /* 0x0000001fff078819 */ /* 0x000fe40000011404 */
[----:B--2-4-:R-:W-:Y:S02]  /*132b0*/  @!P1 IMAD.WIDE R12, R5, 0x2, R10 ;  /* 0x00000002050c9825 */ /* 0x014fe400078e020a */
[----:B------:R-:W-:-:S03]  /*132c0*/  @!P0 LEA.HI R6, R7, R4, RZ, 0x3 ;  /* 0x0000000407068211 */ /* 0x000fc600078f18ff */
[----:B------:R2:W-:Y:S01]  /*132d0*/  @!P1 ST.E.128 [R12.64], RZ ;  /* 0x000000ff0c009985 */ /* 0x0005e2000c101d0a */
[----:B------:R-:W-:-:S05]  /*132e0*/  @!P0 LOP3.LUT R6, R6, 0xfffffff8, RZ, 0xc0, !PT ;  /* 0xfffffff806068812 */ /* 0x000fca00078ec0ff */
[----:B------:R-:W-:-:S05]  /*132f0*/  @!P0 IMAD.WIDE R6, R6, 0x2, R10 ;  /* 0x0000000206068825 */ /* 0x000fca00078e020a */
[----:B------:R2:W-:Y:S02]  /*13300*/  @!P0 ST.E.128 [R6.64], RZ ;  /* 0x000000ff06008985 */ /* 0x0005e4000c101d0a */
.L_x_284:
[----:B------:R-:W-:Y:S05]  /*13310*/  BSYNC B0 ;  /* 0x0000000000007941 */ /* 0x000fea0003800000 */
.L_x_283:
[----:B------:R-:W-:Y:S01]  /*13320*/  IADD3 R9, R9, 0x60, RZ ;  /* 0x0000006009097810 */ /* 0x000fe20007ffe0ff */
[----:B--2---:R2:W1:Y:S03]  /*13330*/  SHFL.IDX PT, R7, R0, 0x3, 0x181f ;  /* 0x00781f0000077f89 */ /* 0x00446600000e0000 */
        /* <DEDUP_REMOVED lines=14> */
.L_x_285:
        /* <DEDUP_REMOVED lines=14> */
.L_x_1716:


//--------------------- .text._ZN7cutlass13device_kernelIN5flash19enable_sm80_to_sm89INS1_16FlashAttnFwdSm80INS1_25CollectiveMainloopFwdSm80ILi8ELi1ELb1EN4cute5tupleIJNS5_1CILi128EEENS7_ILi96EEES8_EEELi128ENS_6half_tEfNS_4arch4Sm80ELb0ELb1ELb1ELb1ELb0ELb1ELb1ELb0EEENS1_21CollectiveEpilogueFwdINS6_IJS8_S8_S9_EEENS6_IJNS7_ILi1EEESH_SH_EEESB_SD_Li256ELb1ELb1ELb0ELb0EEENS1_19SingleTileSchedulerILb1ELb0ELb1ELi128EEEEEEEEEvNT_6ParamsE --------------------------
	.section	.text._ZN7cutlass13device_kernelIN5flash19enable_sm80_to_sm89INS1_16FlashAttnFwdSm80INS1_25CollectiveMainloopFwdSm80ILi8ELi1ELb1EN4cute5tupleIJNS5_1CILi128EEENS7_ILi96EEES8_EEELi128ENS_6half_tEfNS_4arch4Sm80ELb0ELb1ELb1ELb1ELb0ELb1ELb1ELb0EEENS1_21CollectiveEpilogueFwdINS6_IJS8_S8_S9_EEENS6_IJNS7_ILi1EEESH_SH_EEESB_SD_Li256ELb1ELb1ELb0ELb0EEENS1_19SingleTileSchedulerILb1ELb0ELb1ELi128EEEEEEEEEvNT_6ParamsE,"ax",@progbits
	.sectioninfo	@"SHI_REGISTERS=254"
	.align	128
.text._ZN7cutlass13device_kernelIN5flash19enable_sm80_to_sm89INS1_16FlashAttnFwdSm80INS1_25CollectiveMainloopFwdSm80ILi8ELi1ELb1EN4cute5tupleIJNS5_1CILi128EEENS7_ILi96EEES8_EEELi128ENS_6half_tEfNS_4arch4Sm80ELb0ELb1ELb1ELb1ELb0ELb1ELb1ELb0EEENS1_21CollectiveEpilogueFwdINS6_IJS8_S8_S9_EEENS6_IJNS7_ILi1EEESH_SH_EEESB_SD_Li256ELb1ELb1ELb0ELb0EEENS1_19SingleTileSchedulerILb1ELb0ELb1ELi128EEEEEEEEEvNT_6ParamsE:
        .type           _ZN7cutlass13device_kernelIN5flash19enable_sm80_to_sm89INS1_16FlashAttnFwdSm80INS1_25CollectiveMainloopFwdSm80ILi8ELi1ELb1EN4cute5tupleIJNS5_1CILi128EEENS7_ILi96EEES8_EEELi128ENS_6half_tEfNS_4arch4Sm80ELb0ELb1ELb1ELb1ELb0ELb1ELb1ELb0EEENS1_21CollectiveEpilogueFwdINS6_IJS8_S8_S9_EEENS6_IJNS7_ILi1EEESH_SH_EEESB_SD_Li256ELb1ELb1ELb0ELb0EEENS1_19SingleTileSchedulerILb1ELb0ELb1ELi128EEEEEEEEEvNT_6ParamsE,@function
        .size           _ZN7cutlass13device_kernelIN5flash19enable_sm80_to_sm89INS1_16FlashAttnFwdSm80INS1_25CollectiveMainloopFwdSm80ILi8ELi1ELb1EN4cute5tupleIJNS5_1CILi128EEENS7_ILi96EEES8_EEELi128ENS_6half_tEfNS_4arch4Sm80ELb0ELb1ELb1ELb1ELb0ELb1ELb1ELb0EEENS1_21CollectiveEpilogueFwdINS6_IJS8_S8_S9_EEENS6_IJNS7_ILi1EEESH_SH_EEESB_SD_Li256ELb1ELb1ELb0ELb0EEENS1_19SingleTileSchedulerILb1ELb0ELb1ELi128EEEEEEEEEvNT_6ParamsE,(.L_x_1717 - _ZN7cutlass13device_kernelIN5flash19enable_sm80_to_sm89INS1_16FlashAttnFwdSm80INS1_25CollectiveMainloopFwdSm80ILi8ELi1ELb1EN4cute5tupleIJNS5_1CILi128EEENS7_ILi96EEES8_EEELi128ENS_6half_tEfNS_4arch4Sm80ELb0ELb1ELb1ELb1ELb0ELb1ELb1ELb0EEENS1_21CollectiveEpilogueFwdINS6_IJS8_S8_S9_EEENS6_IJNS7_ILi1EEESH_SH_EEESB_SD_Li256ELb1ELb1ELb0ELb0EEENS1_19SingleTileSchedulerILb1ELb0ELb1ELi128EEEEEEEEEvNT_6ParamsE)
        .other          _ZN7cutlass13device_kernelIN5flash19enable_sm80_to_sm89INS1_16FlashAttnFwdSm80INS1_25CollectiveMainloopFwdSm80ILi8ELi1ELb1EN4cute5tupleIJNS5_1CILi128EEENS7_ILi96EEES8_EEELi128ENS_6half_tEfNS_4arch4Sm80ELb0ELb1ELb1ELb1ELb0ELb1ELb1ELb0EEENS1_21CollectiveEpilogueFwdINS6_IJS8_S8_S9_EEENS6_IJNS7_ILi1EEESH_SH_EEESB_SD_Li256ELb1ELb1ELb0ELb0EEENS1_19SingleTileSchedulerILb1ELb0ELb1ELi128EEEEEEEEEvNT_6ParamsE,@"STO_CUDA_ENTRY STV_DEFAULT"
_ZN7cutlass13device_kernelIN5flash19enable_sm80_to_sm89INS1_16FlashAttnFwdSm80INS1_25CollectiveMainloopFwdSm80ILi8ELi1ELb1EN4cute5tupleIJNS5_1CILi128EEENS7_ILi96EEES8_EEELi128ENS_6half_tEfNS_4arch4Sm80ELb0ELb1ELb1ELb1ELb0ELb1ELb1ELb0EEENS1_21CollectiveEpilogueFwdINS6_IJS8_S8_S9_EEENS6_IJNS7_ILi1EEESH_SH_EEESB_SD_Li256ELb1ELb1ELb0ELb0EEENS1_19SingleTileSchedulerILb1ELb0ELb1ELi128EEEEEEEEEvNT_6ParamsE:
        /* <DEDUP_REMOVED lines=16> */
.L_x_287:
        /* <DEDUP_REMOVED lines=8> */
.L_x_289:
[----:B------:R-:W-:-:S04]  /*0180*/  MOV R3, c[0x0][0x54c] ;  /* 0x0001530000037a02 */ /* 0x000fc80000000f00 */
.L_x_288:
[----:B------:R-:W-:Y:S01]  /*0190*/  USHF.L.U32 UR4, UR4, 0x7, URZ ;  /* 0x0000000704047899 */ /* 0x000fe2000800063f */
[----:B-----5:R-:W-:-:S05]  /*01a0*/  IMAD R3, R3, c[0x0][0x548], RZ ;  /* 0x0001520003037a24 */ /* 0x020fca00078e02ff */
[----:B------:R-:W-:-:S04]  /*01b0*/  MOV R118, UR4 ;  /* 0x0000000400767c02 */ /* 0x000fc80008000f00 */
[----:B------:R-:W-:-:S04]  /*01c0*/  ISETP.GE.AND P0, PT, R118, R3, PT ;  /* 0x000000037600720c */ /* 0x000fc80003f06270 */
[----:B------:R-:W-:Y:S01]  /*01d0*/  SEL R221, R221, 0xffffffff, !P0 ;  /* 0xffffffffdddd7807 */ /* 0x000fe20004000000 */
[----:B------:R-:W-:Y:S05]  /*01e0*/  BRA `(.L_x_290) ;  /* 0x0000013000007947 */ /* 0x000fea0003800000 */
.L_x_286:
[----:B------:R-:W-:-:S04]  /*01f0*/  ISETP.NE.U32.AND P0, PT, RZ, c[0x0][0x568], PT ;  /* 0x00015a00ff007a0c */ /* 0x000fc80003f05070 */
[----:B------:R-:W-:-:S13]  /*0200*/  ISETP.NE.AND.EX P0, PT, RZ, c[0x0][0x56c], PT, P0 ;  /* 0x00015b00ff007a0c */ /* 0x000fda0003f05300 */
[----:B------:R-:W-:Y:S05]  /*0210*/  @!P0 BRA `(.L_x_291) ;  /* 0x0000002000008947 */ /* 0x000fea0003800000 */
[----:B------:R1:W5:Y:S01]  /*0220*/  LDG.E R3, [R2.64] ;  /* 0x0000001002037981 */ /* 0x000362000c1e1900 */
[----:B------:R-:W-:Y:S05]  /*0230*/  BRA `(.L_x_292) ;  /* 0x0000009000007947 */ /* 0x000fea0003800000 */
.L_x_291:
        /* <DEDUP_REMOVED lines=8> */
.L_x_293:
[----:B------:R-:W-:-:S04]  /*02c0*/  MOV R3, c[0x0][0x54c] ;  /* 0x0001530000037a02 */ /* 0x000fc80000000f00 */
.L_x_292:
[----:B------:R-:W-:Y:S01]  /*02d0*/  USHF.L.U32 UR4, UR4, 0x7, URZ ;  /* 0x0000000704047899 */ /* 0x000fe2000800063f */
[----:B-----5:R-:W-:-:S05]  /*02e0*/  IMAD R3, R3, c[0x0][0x548], RZ ;  /* 0x0001520003037a24 */ /* 0x020fca00078e02ff */
[----:B------:R-:W-:-:S04]  /*02f0*/  MOV R118, UR4 ;  /* 0x0000000400767c02 */ /* 0x000fc80008000f00 */
[----:B------:R-:W-:-:S04]  /*0300*/  ISETP.GE.AND P0, PT, R118, R3, PT ;  /* 0x000000037600720c */ /* 0x000fc80003f06270 */
[----:B------:R-:W-:-:S04]  /*0310*/  SEL R221, R221, 0xffffffff, !P0 ;  /* 0xffffffffdddd7807 */ /* 0x000fc80004000000 */
.L_x_290:
[----:B------:R-:W-:-:S13]  /*0320*/  ISETP.GE.AND P0, PT, R221, RZ, PT ;  /* 0x000000ffdd00720c */ /* 0x000fda0003f06270 */
[----:B------:R-:W-:Y:S05]  /*0330*/  @!P0 EXIT ;  /* 0x000000000000894d */ /* 0x000fea0003800000 */
[----:B------:R-:W-:Y:S01]  /*0340*/  ISETP.NE.U32.AND P0, PT, RZ, c[0x0][0x370], PT ;  /* 0x0000dc00ff007a0c */ /* 0x000fe20003f05070 */
[----:B------:R-:W-:Y:S01]  /*0350*/  CS2R R122, SRZ ;  /* 0x00000000007a7805 */ /* 0x000fe2000001ff00 */
[----:B------:R-:W-:Y:S01]  /*0360*/  ISETP.NE.U32.AND P1, PT, RZ, c[0x0][0x360], PT ;  /* 0x0000d800ff007a0c */ /* 0x000fe20003f25070 */
[----:B------:R-:W-:Y:S01]  /*0370*/  IMAD.MOV.U32 R220, RZ, RZ, c[0x0][0x168] ;  /* 0x00005a00ffdc7624 */ /* 0x000fe200078e00ff */
[----:B------:R-:W-:Y:S01]  /*0380*/  ISETP.NE.AND.EX P2, PT, RZ, c[0x0][0x374], PT, P0 ;  /* 0x0000dd00ff007a0c */ /* 0x000fe20003f45300 */
[----:B------:R-:W-:Y:S01]  /*0390*/  IMAD.MOV.U32 R76, RZ, RZ, RZ ;  /* 0x000000ffff4c7224 */ /* 0x000fe200078e00ff */
[----:B------:R-:W-:Y:S01]  /*03a0*/  ISETP.NE.AND.EX P0, PT, RZ, c[0x0][0x364], PT, P1 ;  /* 0x0000d900ff007a0c */ /* 0x000fe20003f05310 */
[----:B-1----:R-:W-:Y:S01]  /*03b0*/  IMAD.MOV.U32 R2, RZ, RZ, RZ ;  /* 0x000000ffff027224 */ /* 0x002fe200078e00ff */
[----:B------:R-:W-:Y:S01]  /*03c0*/  ISETP.NE.U32.AND P1, PT, RZ, c[0x0][0x348], PT ;  /* 0x0000d200ff007a0c */ /* 0x000fe20003f25070 */
[----:B------:R-:W-:Y:S01]  /*03d0*/  IMAD.WIDE R10, R221, R6, c[0x0][0x348] ;  /* 0x0000d200dd0a7625 */ /* 0x000fe200078e0206 */
[----:B------:R-:W-:-:S02]  /*03e0*/  ISETP.NE.U32.AND P4, PT, RZ, c[0x0][0x350], PT ;  /* 0x0000d400ff007a0c */ /* 0x000fc40003f85070 */
[----:B------:R-:W-:Y:S01]  /*03f0*/  ISETP.NE.U32.AND P3, PT, RZ, c[0x0][0x358], PT ;  /* 0x0000d600ff007a0c */ /* 0x000fe20003f65070 */
[CC--:B------:R-:W-:Y:S01]  /*0400*/  IMAD.WIDE R8, R221.reuse, R6.reuse, c[0x0][0x350] ;  /* 0x0000d400dd087625 */ /* 0x0c0fe200078e0206 */
[----:B------:R-:W-:Y:S02]  /*0410*/  ISETP.NE.AND.EX P1, PT, RZ, c[0x0][0x34c], PT, P1 ;  /* 0x0000d300ff007a0c */ /* 0x000fe40003f25310 */
[----:B------:R-:W-:Y:S01]  /*0420*/  ISETP.NE.AND.EX P4, PT, RZ, c[0x0][0x354], PT, P4 ;  /* 0x0000d500ff007a0c */ /* 0x000fe20003f85340 */
[----:B------:R-:W-:Y:S01]  /*0430*/  @P2 IMAD.WIDE R16, R221, R6, c[0x0][0x370] ;  /* 0x0000dc00dd102625 */ /* 0x000fe200078e0206 */
[----:B------:R-:W-:-:S03]  /*0440*/  ISETP.NE.AND.EX P3, PT, RZ, c[0x0][0x35c], PT, P3 ;  /* 0x0000d700ff007a0c */ /* 0x000fc60003f65330 */
[CC--:B------:R-:W-:Y:S01]  /*0450*/  @P0 IMAD.WIDE R14, R221.reuse, R6.reuse, c[0x0][0x360] ;  /* 0x0000d800dd0e0625 */ /* 0x0c0fe200078e0206 */
[----:B------:R1:W5:Y:S03]  /*0460*/  @P2 LDG.E R123, [R16.64] ;  /* 0x00000010107b2981 */ /* 0x000366000c1e1900 */
[----:B------:R-:W-:Y:S01]  /*0470*/  IMAD.WIDE R12, R221, R6, c[0x0][0x358] ;  /* 0x0000d600dd0c7625 */ /* 0x000fe200078e0206 */
[----:B------:R1:W5:Y:S04]  /*0480*/  @P0 LDG.E R220, [R14.64] ;  /* 0x000000100edc0981 */ /* 0x000368000c1e1900 */
[----:B------:R1:W5:Y:S04]  /*0490*/  @P1 LDG.E R76, [R10.64] ;  /* 0x000000100a4c1981 */ /* 0x000368000c1e1900 */
[----:B------:R1:W5:Y:S04]  /*04a0*/  @P4 LDG.E R122, [R8.64] ;  /* 0x00000010087a4981 */ /* 0x000368000c1e1900 */
[----:B------:R1:W5:Y:S04]  /*04b0*/  @P3 LDG.E R2, [R12.64] ;  /* 0x000000100c023981 */ /* 0x000368000c1e1900 */
[----:B------:R-:W2:Y:S01]  /*04c0*/  S2R R219, SR_CTAID.Y ;  /* 0x0000000000db7919 */ /* 0x000ea20000002600 */
[----:B------:R-:W-:-:S02]  /*04d0*/  IMAD.MOV.U32 R4, RZ, RZ, c[0x0][0x1d0] ;  /* 0x00007400ff047624 */ /* 0x000fc400078e00ff */
[----:B------:R-:W-:Y:S01]  /*04e0*/  IMAD.MOV.U32 R0, RZ, RZ, c[0x0][0x228] ;  /* 0x00008a00ff007624 */ /* 0x000fe200078e00ff */
[----:B--2---:R-:W-:Y:S01]  /*04f0*/  SHF.R.S32.HI R218, RZ, 0x1f, R219 ;  /* 0x0000001fffda7819 */ /* 0x004fe200000114db */
[----:B------:R-:W-:Y:S05]  /*0500*/  @P0 BRA `(.L_x_294) ;  /* 0x0000004000000947 */ /* 0x000fea0003800000 */
[----:B-1----:R-:W-:Y:S05]  /*0510*/  @!P1 BRA `(.L_x_294) ;  /* 0x0000003000009947 */ /* 0x002fea0003800000 */
[----:B-----5:R-:W2:Y:S04]  /*0520*/  LDG.E R220, [R10.64] ;  /* 0x000000100adc7981 */ /* 0x020ea8000c1e1900 */
[----:B------:R-:W2:Y:S02]  /*0530*/  LDG.E R3, [R10.64+0x4] ;  /* 0x000004100a037981 */ /* 0x000ea4000c1e1900 */
[----:B--2---:R-:W-:Y:S02]  /*0540*/  IADD3 R220, -R220, R3, RZ ;  /* 0x00000003dcdc7210 */ /* 0x004fe40007ffe1ff */
.L_x_294:
[----:B-1----:R-:W-:-:S04]  /*0550*/  ISETP.NE.U32.AND P0, PT, RZ, c[0x0][0x368], PT ;  /* 0x0000da00ff007a0c */ /* 0x002fc80003f05070 */
[----:B------:R-:W-:-:S13]  /*0560*/  ISETP.NE.AND.EX P0, PT, RZ, c[0x0][0x36c], PT, P0 ;  /* 0x0000db00ff007a0c */ /* 0x000fda0003f05300 */
[----:B------:R-:W-:Y:S05]  /*0570*/  @!P0 BRA `(.L_x_295) ;  /* 0x0000003000008947 */ /* 0x000fea0003800000 */
[----:B------:R-:W-:-:S06]  /*0580*/  IMAD.WIDE R4, R221, R6, c[0x0][0x368] ;  /* 0x0000da00dd047625 */ /* 0x000fcc00078e0206 */
[----:B------:R1:W5:Y:S01]  /*0590*/  LDG.E R4, [R4.64] ;  /* 0x0000001004047981 */ /* 0x000362000c1e1900 */
[----:B------:R-:W-:Y:S05]  /*05a0*/  BRA `(.L_x_296) ;  /* 0x0000004000007947 */ /* 0x000fea0003800000 */
.L_x_295:
[----:B------:R-:W-:Y:S05]  /*05b0*/  @!P4 BRA `(.L_x_296) ;  /* 0x000000300000c947 */ /* 0x000fea0003800000 */
[----:B------:R-:W2:Y:S04]  /*05c0*/  LDG.E R4, [R8.64] ;  /* 0x0000001008047981 */ /* 0x000ea8000c1e1900 */
[----:B------:R-:W2:Y:S02]  /*05d0*/  LDG.E R3, [R8.64+0x4] ;  /* 0x0000041008037981 */ /* 0x000ea4000c1e1900 */
[----:B--2---:R-:W-:Y:S02]  /*05e0*/  IADD3 R4, -R4, R3, RZ ;  /* 0x0000000304047210 */ /* 0x004fe40007ffe1ff */
.L_x_296:
[----:B------:R-:W2:Y:S01]  /*05f0*/  @P3 LDG.E R3, [R12.64] ;  /* 0x000000100c033981 */ /* 0x000ea2000c1e1900 */
[----:B------:R-:W-:-:S03]  /*0600*/  ISETP.NE.U32.AND P0, PT, RZ, c[0x0][0x378], PT ;  /* 0x0000de00ff007a0c */ /* 0x000fc60003f05070 */
[----:B------:R-:W2:Y:S01]  /*0610*/  @P3 LDG.E R8, [R12.64+0x4] ;  /* 0x000004100c083981 */ /* 0x000ea2000c1e1900 */
[----:B------:R-:W-:Y:S01]  /*0620*/  ISETP.NE.AND.EX P0, PT, RZ, c[0x0][0x37c], PT, P0 ;  /* 0x0000df00ff007a0c */ /* 0x000fe20003f05300 */
[----:B-----5:R-:W-:-:S12]  /*0630*/  IMAD.MOV.U32 R75, RZ, RZ, R4 ;  /* 0x000000ffff4b7224 */ /* 0x020fd800078e0004 */
[----:B------:R-:W-:-:S05]  /*0640*/  @P0 IMAD.WIDE R10, R221, R6, c[0x0][0x378] ;  /* 0x0000de00dd0a0625 */ /* 0x000fca00078e0206 */
[----:B------:R3:W5:Y:S01]  /*0650*/  @P0 LDG.E R75, [R10.64] ;  /* 0x000000100a4b0981 */ /* 0x000762000c1e1900 */
[----:B------:R-:W-:Y:S01]  /*0660*/  IMAD.MOV.U32 R217, RZ, RZ, c[0x0][0x2c4] ;  /* 0x0000b100ffd97624 */ /* 0x000fe200078e00ff */
[----:B------:R-:W-:Y:S01]  /*0670*/  LOP3.LUT R222, R222, 0xffdfffff, RZ, 0xc0, !PT ;  /* 0xffdfffffdede7812 */ /* 0x000fe200078ec0ff */
[----:B------:R-:W-:Y:S01]  /*0680*/  IMAD.MOV.U32 R216, RZ, RZ, c[0x0][0x32c] ;  /* 0x0000cb00ffd87624 */ /* 0x000fe200078e00ff */
[----:B------:R-:W-:Y:S02]  /*0690*/  IADD3 R7, R118, 0x7f, RZ ;  /* 0x0000007f76077810 */ /* 0x000fe40007ffe0ff */
[----:B------:R-:W-:Y:S02]  /*06a0*/  ISETP.NE.AND P2, PT, R217, 0x1, PT ;  /* 0x00000001d900780c */ /* 0x000fe40003f45270 */
[----:B------:R-:W-:-:S11]  /*06b0*/  ISETP.GE.AND P1, PT, R216, 0x1, PT ;  /* 0x00000001d800780c */ /* 0x000fd60003f26270 */
[----:B-1----:R-:W-:Y:S02]  /*06c0*/  @P2 IADD3 R5, R118, 0x7f, RZ ;  /* 0x0000007f76052810 */ /* 0x002fe40007ffe0ff */
[----:B------:R-:W-:-:S03]  /*06d0*/  @P2 LOP3.LUT R222, R222, 0x200000, RZ, 0xfc, !PT ;  /* 0x00200000dede2812 */ /* 0x000fc600078efcff */
[----:B------:R-:W-:Y:S01]  /*06e0*/  @P2 IMAD.HI.U32 R5, R5, c[0x0][0x2c8], RZ ;  /* 0x0000b20005052a27 */ /* 0x000fe200078e00ff */
[----:B------:R-:W-:-:S04]  /*06f0*/  LOP3.LUT R222, R222, 0xffefffff, RZ, 0xc0, !PT ;  /* 0xffefffffdede7812 */ /* 0x000fc800078ec0ff */
[----:B------:R-:W-:Y:S02]  /*0700*/  @P2 SHF.R.U32.HI R7, RZ, c[0x0][0x2cc], R5 ;  /* 0x0000b300ff072a19 */ /* 0x000fe40000011605 */
[----:B------:R-:W-:Y:S01]  /*0710*/  @P1 LOP3.LUT R222, R222, 0x100000, RZ, 0xfc, !PT ;  /* 0x00100000dede1812 */ /* 0x000fe200078efcff */
[----:B--2---:R-:W-:Y:S02]  /*0720*/  @P3 IMAD.IADD R0, R8, 0x1, -R3 ;  /* 0x0000000108003824 */ /* 0x004fe400078e0a03 */
[----:B------:R-:W-:-:S04]  /*0730*/  IMAD.IADD R3, R4, 0x1, -R123 ;  /* 0x0000000104037824 */ /* 0x000fc800078e0a7b */
[----:B------:R-:W-:-:S05]  /*0740*/  IMAD.IADD R215, R3, 0x1, R0 ;  /* 0x0000000103d77824 */ /* 0x000fca00078e0200 */
[----:B------:R-:W-:-:S05]  /*0750*/  IADD3 R96, R215, 0x1, -R220 ;  /* 0x00000001d7607810 */ /* 0x000fca0007ffe8dc */
[----:B------:R-:W-:-:S05]  /*0760*/  IMAD.IADD R7, R96, 0x1, R7 ;  /* 0x0000000160077824 */ /* 0x000fca00078e0207 */
[----:B------:R-:W-:Y:S01]  /*0770*/  IADD3 R9, R7, c[0x0][0x328], RZ ;  /* 0x0000ca0007097a10 */ /* 0x000fe20007ffe0ff */
[----:B------:R-:W-:Y:S05]  /*0780*/  @!P1 BRA `(.L_x_297) ;  /* 0x000000e000009947 */ /* 0x000fea0003800000 */
[C---:B---3--:R-:W-:Y:S02]  /*0790*/  ISETP.GT.AND P0, PT, R7.reuse, RZ, PT ;  /* 0x000000ff0700720c */ /* 0x048fe40003f04270 */
        /* <DEDUP_REMOVED lines=8> */
.L_x_298:
[----:B------:R-:W-:-:S13]  /*0820*/  ISETP.NE.AND P0, PT, R216, 0x1, PT ;  /* 0x00000001d800780c */ /* 0x000fda0003f05270 */
[----:B------:R-:W-:-:S05]  /*0830*/  @P0 IMAD.HI.U32 R7, R5, c[0x0][0x330], RZ ;  /* 0x0000cc0005070a27 */ /* 0x000fca00078e00ff */
[----:B------:R-:W-:-:S05]  /*0840*/  @P0 SHF.R.U32.HI R5, RZ, c[0x0][0x334], R7 ;  /* 0x0000cd00ff050a19 */ /* 0x000fca0000011607 */
.L_x_299:
[----:B------:R-:W-:-:S05]  /*0850*/  IMAD R8, R5, R216, c[0x0][0x32c] ;  /* 0x0000cb0005087624 */ /* 0x000fca00078e02d8 */
[----:B------:R-:W-:Y:S02]  /*0860*/  IMNMX R9, R9, R8, PT ;  /* 0x0000000809097217 */ /* 0x000fe40003800200 */
.L_x_297:
[----:B---3--:R-:W-:Y:S01]  /*0870*/  IADD3 R8, R215, 0x5f, RZ ;  /* 0x0000005fd7087810 */ /* 0x008fe20007ffe0ff */
[----:B------:R-:W-:-:S04]  /*0880*/  @P2 IMAD.HI.U32 R5, R118, c[0x0][0x2c8], RZ ;  /* 0x0000b20076052a27 */ /* 0x000fc800078e00ff */
[----:B------:R-:W-:Y:S01]  /*0890*/  IMAD.MOV.U32 R10, RZ, RZ, R118 ;  /* 0x000000ffff0a7224 */ /* 0x000fe200078e0076 */
[----:B------:R-:W-:Y:S01]  /*08a0*/  @P2 SHF.R.U32.HI R10, RZ, c[0x0][0x2cc], R5 ;  /* 0x0000b300ff0a2a19 */ /* 0x000fe20000011605 */
[----:B------:R-:W-:-:S04]  /*08b0*/  IMAD.HI R8, R8, 0x2aaaaaab, RZ ;  /* 0x2aaaaaab08087827 */ /* 0x000fc800078e02ff */
[----:B------:R-:W-:Y:S01]  /*08c0*/  IMAD.IADD R117, R215, 0x1, -R220 ;  /* 0x00000001d7757824 */ /* 0x000fe200078e0adc */
[----:B------:R-:W-:-:S03]  /*08d0*/  SHF.R.U32.HI R95, RZ, 0x1f, R8 ;  /* 0x0000001fff5f7819 */ /* 0x000fc60000011608 */
[----:B------:R-:W-:Y:S01]  /*08e0*/  IMAD.IADD R7, R117, 0x1, R10 ;  /* 0x0000000175077824 */ /* 0x000fe200078e020a */
[----:B------:R-:W-:-:S04]  /*08f0*/  LEA.HI.SX32 R95, R8, R95, 0x1c ;  /* 0x0000005f085f7211 */ /* 0x000fc800078fe2ff */
[----:B------:R-:W-:Y:S01]  /*0900*/  IADD3 R8, R7, -c[0x0][0x324], RZ ;  /* 0x8000c90007087a10 */ /* 0x000fe20007ffe0ff */
[----:B------:R-:W-:Y:S05]  /*0910*/  @!P1 BRA `(.L_x_300) ;  /* 0x000000d000009947 */ /* 0x000fea0003800000 */
        /* <DEDUP_REMOVED lines=8> */
.L_x_301:
[----:B------:R-:W-:-:S13]  /*09a0*/  ISETP.NE.AND P0, PT, R216, 0x1, PT ;  /* 0x00000001d800780c */ /* 0x000fda0003f05270 */
[----:B------:R-:W-:-:S05]  /*09b0*/  @P0 IMAD.HI.U32 R5, R7, c[0x0][0x330], RZ ;  /* 0x0000cc0007050a27 */ /* 0x000fca00078e00ff */
[----:B------:R-:W-:-:S05]  /*09c0*/  @P0 SHF.R.U32.HI R7, RZ, c[0x0][0x334], R5 ;  /* 0x0000cd00ff070a19 */ /* 0x000fca0000011605 */
.L_x_302:
[----:B------:R-:W-:-:S05]  /*09d0*/  IMAD R7, R7, c[0x0][0x32c], RZ ;  /* 0x0000cb0007077a24 */ /* 0x000fca00078e02ff */
[----:B------:R-:W-:-:S04]  /*09e0*/  IMNMX R8, R8, R7, !PT ;  /* 0x0000000708087217 */ /* 0x000fc80007800200 */
.L_x_300:
[----:B------:R-:W-:Y:S01]  /*09f0*/  IADD3 R10, R9, 0x5f, RZ ;  /* 0x0000005f090a7810 */ /* 0x000fe20007ffe0ff */
[----:B------:R-:W-:-:S04]  /*0a00*/  IMAD.HI R8, R8, 0x2aaaaaab, RZ ;  /* 0x2aaaaaab08087827 */ /* 0x000fc800078e02ff */
[----:B------:R-:W-:Y:S01]  /*0a10*/  IMAD.HI R10, R10, 0x2aaaaaab, RZ ;  /* 0x2aaaaaab0a0a7827 */ /* 0x000fe200078e02ff */
[----:B------:R-:W-:-:S04]  /*0a20*/  SHF.R.U32.HI R5, RZ, 0x1f, R8 ;  /* 0x0000001fff057819 */ /* 0x000fc80000011608 */
[----:B------:R-:W-:Y:S02]  /*0a30*/  SHF.R.U32.HI R7, RZ, 0x1f, R10 ;  /* 0x0000001fff077819 */ /* 0x000fe4000001160a */
[----:B------:R-:W-:Y:S02]  /*0a40*/  LEA.HI.SX32 R5, R8, R5, 0x1c ;  /* 0x0000000508057211 */ /* 0x000fe400078fe2ff */
[----:B------:R-:W-:Y:S02]  /*0a50*/  LEA.HI.SX32 R10, R10, R7, 0x1c ;  /* 0x000000070a0a7211 */ /* 0x000fe400078fe2ff */
[----:B------:R-:W-:Y:S02]  /*0a60*/  IMNMX R8, RZ, R5, !PT ;  /* 0x00000005ff087217 */ /* 0x000fe40007800200 */
[----:B------:R-:W-:-:S03]  /*0a70*/  IMNMX R10, R10, R95, PT ;  /* 0x0000005f0a0a7217 */ /* 0x000fc60003800200 */
[--C-:B------:R-:W-:Y:S02]  /*0a80*/  IMAD R8, R8, 0x60, -R3.reuse ;  /* 0x0000006008087824 */ /* 0x100fe400078e0a03 */
[----:B------:R-:W-:-:S03]  /*0a90*/  IMAD R3, R10, 0x60, -R3 ;  /* 0x000000600a037824 */ /* 0x000fc600078e0a03 */
[----:B------:R-:W-:Y:S02]  /*0aa0*/  IMNMX R11, RZ, R8, !PT ;  /* 0x00000008ff0b7217 */ /* 0x000fe40007800200 */
[----:B------:R-:W-:-:S04]  /*0ab0*/  IMNMX R8, R3, R0, PT ;  /* 0x0000000003087217 */ /* 0x000fc80003800200 */
[----:B------:R-:W-:Y:S01]  /*0ac0*/  ISETP.GT.AND P0, PT, R8, R11, PT ;  /* 0x0000000b0800720c */ /* 0x000fe20003f04270 */
[----:B------:R-:W-:-:S05]  /*0ad0*/  IMAD.WIDE.U32 R10, R11, -0x55555555, RZ ;  /* 0xaaaaaaab0b0a7825 */ /* 0x000fca00078e00ff */
[----:B------:R-:W-:-:S05]  /*0ae0*/  SHF.R.U32.HI R94, RZ, 0x6, R11 ;  /* 0x00000006ff5e7819 */ /* 0x000fca000001160b */
[----:B------:R-:W-:Y:S02]  /*0af0*/  IMAD.MOV.U32 R9, RZ, RZ, R94 ;  /* 0x000000ffff097224 */ /* 0x000fe400078e005e */
[----:B------:R-:W-:-:S05]  /*0b00*/  @P0 IADD3 R8, R8, 0x5f, RZ ;  /* 0x0000005f08080810 */ /* 0x000fca0007ffe0ff */
[----:B------:R-:W-:-:S05]  /*0b10*/  @P0 IMAD.HI R8, R8, 0x2aaaaaab, RZ ;  /* 0x2aaaaaab08080827 */ /* 0x000fca00078e02ff */
[----:B------:R-:W-:-:S04]  /*0b20*/  @P0 SHF.R.U32.HI R3, RZ, 0x1f, R8 ;  /* 0x0000001fff030819 */ /* 0x000fc80000011608 */
[----:B------:R-:W-:-:S04]  /*0b30*/  @P0 LEA.HI.SX32 R9, R8, R3, 0x1c ;  /* 0x0000000308090211 */ /* 0x000fc800078fe2ff */
[----:B------:R-:W-:-:S13]  /*0b40*/  ISETP.GT.AND P0, PT, R9, R94, PT ;  /* 0x0000005e0900720c */ /* 0x000fda0003f04270 */
[----:B------:R-:W-:Y:S05]  /*0b50*/  @!P0 BRA `(.L_x_303) ;  /* 0x000055e000008947 */ /* 0x000fea0003800000 */
[----:B------:R-:W-:Y:S02]  /*0b60*/  ISETP.NE.U32.AND P2, PT, RZ, c[0x0][0x340], PT ;  /* 0x0000d000ff007a0c */ /* 0x000fe40003f45070 */
[----:B------:R-:W-:Y:S01]  /*0b70*/  SHF.R.S32.HI R7, RZ, 0x1f, R74 ;  /* 0x0000001fff077819 */ /* 0x000fe2000001144a */
[----:B------:R-:W-:Y:S01]  /*0b80*/  IMAD.MOV.U32 R142, RZ, RZ, 0x60 ;  /* 0x00000060ff8e7424 */ /* 0x000fe200078e00ff */
[----:B------:R-:W-:Y:S01]  /*0b90*/  ISETP.NE.AND.EX P2, PT, RZ, c[0x0][0x344], PT, P2 ;  /* 0x0000d100ff007a0c */ /* 0x000fe20003f45320 */
[----:B------:R-:W-:Y:S01]  /*0ba0*/  ULDC.64 UR10, c[0x0][0x238] ;  /* 0x00008e00000a7ab9 */ /* 0x000fe20000000a00 */
[----:B------:R-:W-:Y:S02]  /*0bb0*/  IADD3 R43, R9, -0x1, RZ ;  /* 0xffffffff092b7810 */ /* 0x000fe40007ffe0ff */
[----:B------:R-:W-:Y:S02]  /*0bc0*/  SEL R128, R221, RZ, !P3 ;  /* 0x000000ffdd807207 */ /* 0x000fe40005800000 */
[----:B------:R-:W-:Y:S01]  /*0bd0*/  IADD3 R4, R122, R4, RZ ;  /* 0x000000047a047210 */ /* 0x000fe20007ffe0ff */
[----:B------:R-:W-:-:S02]  /*0be0*/  IMAD.MOV.U32 R97, RZ, RZ, c[0x0][0x27c] ;  /* 0x00009f00ff617624 */ /* 0x000fc400078e00ff */
[C---:B------:R-:W-:Y:S02]  /*0bf0*/  IMAD R140, R218.reuse, c[0x0][0x1e8], RZ ;  /* 0x00007a00da8c7a24 */ /* 0x040fe400078e02ff */
[----:B------:R-:W-:Y:S01]  /*0c00*/  IMAD R24, R218, c[0x0][0x210], RZ ;  /* 0x00008400da187a24 */ /* 0x000fe200078e02ff */
[----:B------:R-:W-:Y:S01]  /*0c10*/  UMOV UR7, 0x6 ;  /* 0x0000000600077882 */ /* 0x000fe20000000000 */
[----:B------:R-:W-:Y:S01]  /*0c20*/  @P2 IMAD.WIDE R10, R221, R6, c[0x0][0x340] ;  /* 0x0000d000dd0a2625 */ /* 0x000fe200078e0206 */
[----:B------:R-:W-:Y:S02]  /*0c30*/  UMOV UR6, 0x5 ;  /* 0x0000000500067882 */ /* 0x000fe40000000000 */
[----:B------:R-:W-:Y:S02]  /*0c40*/  ULDC UR14, c[0x0][0x1e4] ;  /* 0x00007900000e7ab9 */ /* 0x000fe40000000800 */
[----:B------:R1:W2:Y:S01]  /*0c50*/  @P2 LDG.E R8, [R10.64] ;  /* 0x000000100a082981 */ /* 0x0002a2000c1e1900 */
[CC--:B------:R-:W-:Y:S01]  /*0c60*/  LEA.HI R5, R7.reuse, R74.reuse, RZ, 0x3 ;  /* 0x0000004a07057211 */ /* 0x0c0fe200078f18ff */
[----:B------:R-:W-:Y:S01]  /*0c70*/  IMAD.WIDE.U32 R154, R142, c[0x0][0x238], RZ ;  /* 0x00008e008e9a7a25 */ /* 0x000fe200078e00ff */
[----:B------:R-:W-:Y:S01]  /*0c80*/  LEA.HI R20, R7, R74, RZ, 0x6 ;  /* 0x0000004a07147211 */ /* 0x000fe200078f30ff */
[----:B------:R-:W-:Y:S01]  /*0c90*/  UIMAD.WIDE.U32 UR12, UR10, 0x40, URZ ;  /* 0x000000400a0c78a5 */ /* 0x000fe2000f8e003f */
[----:B------:R-:W-:Y:S01]  /*0ca0*/  SHF.R.S32.HI R121, RZ, 0x3, R5 ;  /* 0x00000003ff797819 */ /* 0x000fe20000011405 */
[----:B------:R-:W-:Y:S01]  /*0cb0*/  IMAD R6, R218, c[0x0][0x240], RZ ;  /* 0x00009000da067a24 */ /* 0x000fe200078e02ff */
[----:B------:R-:W-:Y:S01]  /*0cc0*/  LOP3.LUT R5, R5, 0xfffffff8, RZ, 0xc0, !PT ;  /* 0xfffffff805057812 */ /* 0x000fe200078ec0ff */
[----:B------:R-:W-:Y:S01]  /*0cd0*/  IMAD.SHL.U32 R20, R20, 0x8, RZ ;  /* 0x0000000814147824 */ /* 0x000fe200078e00ff */
[----:B------:R-:W-:Y:S01]  /*0ce0*/  SHF.R.S32.HI R3, RZ, 0x1f, R121 ;  /* 0x0000001fff037819 */ /* 0x000fe20000011479 */
[----:B------:R-:W-:Y:S01]  /*0cf0*/  IMAD R9, R219, c[0x0][0x244], R6 ;  /* 0x00009100db097a24 */ /* 0x000fe200078e0206 */
[----:B------:R-:W-:Y:S01]  /*0d00*/  IADD3 R89, P0, R121, R2, RZ ;  /* 0x0000000279597210 */ /* 0x000fe20007f1e0ff */
[----:B------:R-:W-:Y:S01]  /*0d10*/  IMAD.IADD R14, R74, 0x1, -R5 ;  /* 0x000000014a0e7824 */ /* 0x000fe200078e0a05 */
[----:B------:R-:W-:Y:S01]  /*0d20*/  SHF.R.S32.HI R6, RZ, 0x1f, R43 ;  /* 0x0000001fff067819 */ /* 0x000fe2000001142b */
[----:B------:R-:W-:Y:S01]  /*0d30*/  IMAD R5, R142, c[0x0][0x23c], RZ ;  /* 0x00008f008e057a24 */ /* 0x000fe200078e02ff */
[----:B------:R-:W-:Y:S01]  /*0d40*/  LEA.HI.X.SX32 R87, R2, R3, 0x1, P0 ;  /* 0x0000000302577211 */ /* 0x000fe200000f0eff */
[----:B------:R-:W-:Y:S01]  /*0d50*/  IMAD.SHL.U32 R12, R14, 0x8, RZ ;  /* 0x000000080e0c7824 */ /* 0x000fe200078e00ff */
[----:B------:R-:W-:Y:S01]  /*0d60*/  SHF.R.S32.HI R2, RZ, 0x1f, R221 ;  /* 0x0000001fff027819 */ /* 0x000fe200000114dd */
[----:B------:R-:W-:Y:S01]  /*0d70*/  IMAD.IADD R98, R155, 0x1, R5 ;  /* 0x000000019b627824 */ /* 0x000fe200078e0205 */
[----:B------:R-:W-:Y:S01]  /*0d80*/  SHF.L.U32 R23, R121, 0x6, RZ ;  /* 0x0000000679177819 */ /* 0x000fe200000006ff */
[----:B------:R-:W-:Y:S01]  /*0d90*/  IMAD R130, R87, c[0x0][0x238], RZ ;  /* 0x00008e0057827a24 */ /* 0x000fe200078e02ff */
[----:B------:R-:W-:Y:S01]  /*0da0*/  SHF.R.S32.HI R13, RZ, 0x1f, R12 ;  /* 0x0000001fff0d7819 */ /* 0x000fe2000001140c */
[----:B------:R-:W-:Y:S01]  /*0db0*/  IMAD R5, R98, R43, RZ ;  /* 0x0000002b62057224 */ /* 0x000fe200078e02ff */
[----:B------:R-:W-:Y:S01]  /*0dc0*/  SEL R83, R2, RZ, !P3 ;  /* 0x000000ff02537207 */ /* 0x000fe20005800000 */
[----:B------:R-:W-:Y:S01]  /*0dd0*/  IMAD R130, R89, c[0x0][0x23c], R130 ;  /* 0x00008f0059827a24 */ /* 0x000fe200078e0282 */
[----:B------:R-:W-:Y:S01]  /*0de0*/  LOP3.LUT R23, R23, 0x1c0, RZ, 0xc0, !PT ;  /* 0x000001c017177812 */ /* 0x000fe200078ec0ff */
[----:B-1----:R-:W-:Y:S01]  /*0df0*/  IMAD.WIDE.U32 R10, R89, c[0x0][0x238], R12 ;  /* 0x00008e00590a7a25 */ /* 0x002fe200078e000c */
[----:B------:R-:W-:Y:S01]  /*0e00*/  IADD3 R119, R12, 0x40, RZ ;  /* 0x000000400c777810 */ /* 0x000fe20007ffe0ff */
[----:B------:R-:W-:Y:S01]  /*0e10*/  USHF.L.U32 UR8, UR11, 0x6, URZ ;  /* 0x000000060b087899 */ /* 0x000fe2000800063f */
[----:B------:R-:W-:Y:S01]  /*0e20*/  LOP3.LUT R20, R20, 0xfffffe00, RZ, 0xc0, !PT ;  /* 0xfffffe0014147812 */ /* 0x000fe200078ec0ff */
[----:B------:R-:W-:Y:S01]  /*0e30*/  IMAD.IADD R86, R0, 0x1, -R121 ;  /* 0x0000000100567824 */ /* 0x000fe200078e0a79 */
[----:B------:R-:W-:Y:S01]  /*0e40*/  IADD3 R131, R11, R130, RZ ;  /* 0x000000820b837210 */ /* 0x000fe20007ffe0ff */
[----:B------:R-:W-:Y:S01]  /*0e50*/  IMAD.MOV.U32 R130, RZ, RZ, R10 ;  /* 0x000000ffff827224 */ /* 0x000fe200078e000a */
[----:B------:R-:W-:Y:S01]  /*0e60*/  LOP3.LUT R120, R23, 0x38, R12, 0xf8, !PT ;  /* 0x0000003817787812 */ /* 0x000fe200078ef80c */
[----:B------:R-:W-:Y:S01]  /*0e70*/  IMAD R5, R6, R154, R5 ;  /* 0x0000009a06057224 */ /* 0x000fe200078e0205 */
[----:B------:R-:W-:Y:S01]  /*0e80*/  SHF.R.U32.HI R21, RZ, 0x3, R23 ;  /* 0x00000003ff157819 */ /* 0x000fe20000011617 */
[----:B------:R-:W-:Y:S01]  /*0e90*/  IMAD.WIDE.U32 R130, R219, c[0x0][0x240], R130 ;  /* 0x00009000db827a25 */ /* 0x000fe200078e0082 */
[----:B------:R-:W-:Y:S01]  /*0ea0*/  ISETP.GE.AND P5, PT, R12, c[0x0][0x1d4], PT ;  /* 0x000075000c007a0c */ /* 0x000fe20003fa6270 */
[----:B------:R-:W-:Y:S01]  /*0eb0*/  UIADD3 UR8, UR13, UR8, URZ ;  /* 0x000000080d087290 */ /* 0x000fe2000fffe03f */
[----:B------:R-:W-:Y:S01]  /*0ec0*/  ISETP.GE.AND P6, PT, R119, c[0x0][0x1d4], PT ;  /* 0x0000750077007a0c */ /* 0x000fe20003fc6270 */
[----:B------:R-:W-:Y:S01]  /*0ed0*/  IMAD R6, R43, -0x60, R86 ;  /* 0xffffffa02b067824 */ /* 0x000fe200078e0256 */
[----:B------:R-:W-:Y:S01]  /*0ee0*/  IADD3 R131, R131, R9, RZ ;  /* 0x0000000983837210 */ /* 0x000fe20007ffe0ff */
[----:B------:R-:W-:Y:S01]  /*0ef0*/  IMAD R153, R83, c[0x0][0x248], RZ ;  /* 0x0000920053997a24 */ /* 0x000fe200078e02ff */
[----:B------:R-:W-:Y:S01]  /*0f00*/  LOP3.LUT R120, R20, R120, R21, 0xf6, !PT ;  /* 0x0000007814787212 */ /* 0x000fe200078ef615 */
[----:B------:R-:W-:Y:S01]  /*0f10*/  IMAD.SHL.U32 R14, R14, 0x4, RZ ;  /* 0x000000040e0e7824 */ /* 0x000fe200078e00ff */
[----:B------:R-:W-:Y:S01]  /*0f20*/  ISETP.GE.AND P1, PT, R6, 0x1, PT ;  /* 0x000000010600780c */ /* 0x000fe20003f26270 */
[----:B------:R-:W-:Y:S01]  /*0f30*/  IMAD R153, R128, c[0x0][0x24c], R153 ;  /* 0x0000930080997a24 */ /* 0x000fe200078e0299 */
[----:B------:R-:W-:Y:S01]  /*0f40*/  ISETP.GE.AND P0, PT, R6, 0x21, PT ;  /* 0x000000210600780c */ /* 0x000fe20003f06270 */
[----:B------:R-:W-:Y:S01]  /*0f50*/  IMAD.WIDE.U32 R130, R128, c[0x0][0x248], R130 ;  /* 0x0000920080827a25 */ /* 0x000fe200078e0082 */
[----:B------:R-:W-:Y:S01]  /*0f60*/  SHF.L.U32 R120, R120, 0x1, RZ ;  /* 0x0000000178787819 */ /* 0x000fe200000006ff */
[----:B------:R-:W-:Y:S01]  /*0f70*/  ULDC.64 UR4, c[0x0][0x1e0] ;  /* 0x0000780000047ab9 */ /* 0x000fe20000000a00 */
[----:B------:R-:W-:Y:S01]  /*0f80*/  SHF.R.S32.HI R80, RZ, 0x1f, R4 ;  /* 0x0000001fff507819 */ /* 0x000fe20000011404 */
[----:B------:R-:W-:Y:S01]  /*0f90*/  IMAD.IADD R153, R131, 0x1, R153 ;  /* 0x0000000183997824 */ /* 0x000fe200078e0299 */
[----:B------:R-:W-:Y:S01]  /*0fa0*/  SHF.R.S32.HI R15, RZ, 0x1f, R14 ;  /* 0x0000001fff0f7819 */ /* 0x000fe2000001140e */
[----:B------:R-:W-:Y:S01]  /*0fb0*/  IMAD.MOV.U32 R152, RZ, RZ, R130 ;  /* 0x000000ffff987224 */ /* 0x000fe200078e0082 */
[C---:B------:R-:W-:Y:S01]  /*0fc0*/  IADD3 R116, R121.reuse, 0x20, RZ ;  /* 0x0000002079747810 */ /* 0x040fe20007ffe0ff */
[----:B------:R-:W-:Y:S01]  /*0fd0*/  IMAD R7, R80, c[0x0][0x1e0], RZ ;  /* 0x0000780050077a24 */ /* 0x000fe200078e02ff */
[----:B------:R-:W-:Y:S01]  /*0fe0*/  IADD3 R115, R121, 0x40, RZ ;  /* 0x0000004079737810 */ /* 0x000fe20007ffe0ff */
[----:B------:R-:W-:Y:S01]  /*0ff0*/  IMAD.WIDE.U32 R10, R43, R154, R152 ;  /* 0x0000009a2b0a7225 */ /* 0x000fe200078e0098 */
[----:B------:R-:W-:Y:S01]  /*1000*/  USHF.L.U64.HI UR11, UR4, UR7, UR5 ;  /* 0x00000007040b7299 */ /* 0x000fe20008010205 */
[----:B------:R-:W-:Y:S01]  /*1010*/  SHF.R.S32.HI R99, RZ, 0x1f, R116 ;  /* 0x0000001fff637819 */ /* 0x000fe20000011474 */
[----:B------:R-:W-:Y:S01]  /*1020*/  USHF.L.U32 UR13, UR4, 0x6, URZ ;  /* 0x00000006040d7899 */ /* 0x000fe2000800063f */
[----:B------:R-:W-:Y:S01]  /*1030*/  IMAD.IADD R5, R11, 0x1, R5 ;  /* 0x000000010b057824 */ /* 0x000fe200078e0205 */
[----:B------:R-:W-:Y:S01]  /*1040*/  USHF.L.U64.HI UR14, UR4, UR6, UR14 ;  /* 0x00000006040e7299 */ /* 0x000fe2000801020e */
[----:B------:R-:W-:Y:S01]  /*1050*/  IMAD R7, R4, c[0x0][0x1e4], R7 ;  /* 0x0000790004077a24 */ /* 0x000fe200078e0207 */
[----:B------:R-:W-:Y:S01]  /*1060*/  USHF.L.U32 UR15, UR4, 0x5, URZ ;  /* 0x00000005040f7899 */ /* 0x000fe2000800063f */
[----:B------:R-:W-:Y:S01]  /*1070*/  IMAD R134, R3, c[0x0][0x280], RZ ;  /* 0x0000a00003867a24 */ /* 0x000fe200078e02ff */
[----:B------:R-:W-:Y:S01]  /*1080*/  UIMAD.WIDE.U32 UR24, UR4, 0x60, URZ ;  /* 0x00000060041878a5 */ /* 0x000fe2000f8e003f */
[----:B------:R-:W-:Y:S01]  /*1090*/  IMAD R140, R219, c[0x0][0x1ec], R140 ;  /* 0x00007b00db8c7a24 */ /* 0x000fe200078e028c */
[----:B------:R-:W-:Y:S01]  /*10a0*/  ULDC UR20, c[0x0][0x284] ;  /* 0x0000a10000147ab9 */ /* 0x000fe20000000800 */
[C---:B------:R-:W-:Y:S01]  /*10b0*/  IMAD R134, R121.reuse, c[0x0][0x284], R134 ;  /* 0x0000a10079867a24 */ /* 0x040fe200078e0286 */
[----:B------:R-:W-:Y:S01]  /*10c0*/  ULDC.64 UR4, c[0x0][0x280] ;  /* 0x0000a00000047ab9 */ /* 0x000fe20000000a00 */
[----:B------:R-:W-:Y:S01]  /*10d0*/  IMAD.WIDE.U32 R18, R121, c[0x0][0x280], R12 ;  /* 0x0000a00079127a25 */ /* 0x000fe200078e000c */
[----:B------:R-:W-:Y:S01]  /*10e0*/  USHF.L.U64.HI UR18, UR4, UR7, UR5 ;  /* 0x0000000704127299 */ /* 0x000fe20008010205 */
[----:B------:R-:W-:Y:S01]  /*10f0*/  P2R R125, PR, RZ, 0x20 ;  /* 0x00000020ff7d7803 */ /* 0x000fe20000000000 */
[----:B------:R-:W-:Y:S01]  /*1100*/  USHF.L.U32 UR19, UR4, 0x6, URZ ;  /* 0x0000000604137899 */ /* 0x000fe2000800063f */
[----:B------:R-:W-:Y:S01]  /*1110*/  IMAD R132, R3, c[0x0][0x290], RZ ;  /* 0x0000a40003847a24 */ /* 0x000fe200078e02ff */
[----:B------:R-:W-:Y:S01]  /*1120*/  IADD3 R135, R134, R19, RZ ;  /* 0x0000001386877210 */ /* 0x000fe20007ffe0ff */
[----:B------:R-:W-:Y:S01]  /*1130*/  IMAD R24, R219, c[0x0][0x214], R24 ;  /* 0x00008500db187a24 */ /* 0x000fe200078e0218 */
[----:B------:R-:W-:Y:S01]  /*1140*/  SHF.L.U32 R19, R116, 0x6, RZ ;  /* 0x0000000674137819 */ /* 0x000fe200000006ff */
[----:B------:R-:W-:Y:S01]  /*1150*/  IMAD.WIDE.U32 R138, R121, c[0x0][0x280], R14 ;  /* 0x0000a000798a7a25 */ /* 0x000fe200078e000e */
[----:B------:R-:W-:-:S02]  /*1160*/  USHF.L.U64.HI UR20, UR4, UR6, UR20 ;  /* 0x0000000604147299 */ /* 0x000fc40008010214 */
[----:B------:R-:W-:Y:S01]  /*1170*/  LOP3.LUT R19, R19, 0x1c0, RZ, 0xc0, !PT ;  /* 0x000001c013137812 */ /* 0x000fe200078ec0ff */
[C---:B------:R-:W-:Y:S01]  /*1180*/  IMAD R132, R121.reuse, c[0x0][0x294], R132 ;  /* 0x0000a50079847a24 */ /* 0x040fe200078e0284 */
[----:B------:R-:W-:Y:S01]  /*1190*/  USHF.L.U32 UR22, UR4, 0x5, URZ ;  /* 0x0000000504167899 */ /* 0x000fe2000800063f */
[----:B------:R-:W-:Y:S01]  /*11a0*/  IMAD.WIDE.U32 R136, R121, c[0x0][0x290], R14 ;  /* 0x0000a40079887a25 */ /* 0x000fe200078e000e */
[----:B------:R-:W-:Y:S02]  /*11b0*/  ULDC UR9, c[0x0][0x23c] ;  /* 0x00008f0000097ab9 */ /* 0x000fe40000000800 */
[----:B------:R-:W-:Y:S01]  /*11c0*/  ULDC UR21, c[0x0][0x294] ;  /* 0x0000a50000157ab9 */ /* 0x000fe20000000800 */
[----:B------:R-:W-:Y:S01]  /*11d0*/  IMAD.IADD R139, R139, 0x1, R134 ;  /* 0x000000018b8b7824 */ /* 0x000fe200078e0286 */
[----:B------:R-:W-:Y:S01]  /*11e0*/  MOV R134, R18 ;  /* 0x0000001200867202 */ /* 0x000fe20000000f00 */
[----:B------:R-:W-:Y:S01]  /*11f0*/  IMAD R83, R83, c[0x0][0x268], RZ ;  /* 0x00009a0053537a24 */ /* 0x000fe200078e02ff */
[----:B------:R-:W-:Y:S01]  /*1200*/  ULDC.64 UR4, c[0x0][0x290] ;  /* 0x0000a40000047ab9 */ /* 0x000fe20000000a00 */
[----:B------:R-:W-:Y:S01]  /*1210*/  IMAD.IADD R137, R137, 0x1, R132 ;  /* 0x0000000189897824 */ /* 0x000fe200078e0284 */
[----:B------:R-:W-:Y:S01]  /*1220*/  USHF.L.U64.HI UR9, UR10, UR7, UR9 ;  /* 0x000000070a097299 */ /* 0x000fe20008010209 */
[----:B------:R-:W-:Y:S01]  /*1230*/  IMAD R83, R128, c[0x0][0x26c], R83 ;  /* 0x00009b0080537a24 */ /* 0x000fe200078e0253 */
[----:B------:R-:W-:Y:S01]  /*1240*/  USHF.L.U64.HI UR5, UR4, UR7, UR5 ;  /* 0x0000000704057299 */ /* 0x000fe20008010205 */
[----:B------:R-:W-:Y:S01]  /*1250*/  IMAD.WIDE.U32 R150, R121, c[0x0][0x1e0], RZ ;  /* 0x0000780079967a25 */ /* 0x000fe200078e00ff */
[----:B------:R-:W-:-:S02]  /*1260*/  USHF.L.U64.HI UR21, UR4, UR6, UR21 ;  /* 0x0000000604157299 */ /* 0x000fc40008010215 */
[----:B------:R-:W-:Y:S01]  /*1270*/  USHF.L.U32 UR7, UR4, 0x6, URZ ;  /* 0x0000000604077899 */ /* 0x000fe2000800063f */
[C---:B------:R-:W-:Y:S01]  /*1280*/  IMAD R106, R142.reuse, c[0x0][0x1e4], RZ ;  /* 0x000079008e6a7a24 */ /* 0x040fe200078e02ff */
[----:B------:R-:W-:Y:S01]  /*1290*/  USHF.L.U32 UR6, UR4, 0x5, URZ ;  /* 0x0000000504067899 */ /* 0x000fe2000800063f */
[----:B------:R-:W-:Y:S01]  /*12a0*/  IMAD.WIDE.U32 R144, R142, c[0x0][0x290], RZ ;  /* 0x0000a4008e907a25 */ /* 0x000fe200078e00ff */
[----:B------:R-:W-:Y:S02]  /*12b0*/  USHF.L.U32 UR10, UR10, 0x6, URZ ;  /* 0x000000060a0a7899 */ /* 0x000fe4000800063f */
[----:B------:R-:W-:Y:S01]  /*12c0*/  ULDC.U8 UR4, c[0x0][0x298] ;  /* 0x0000a60000047ab9 */ /* 0x000fe20000000000 */
[----:B------:R-:W-:Y:S01]  /*12d0*/  IMAD R99, R99, c[0x0][0x1e0], RZ ;  /* 0x0000780063637a24 */ /* 0x000fe200078e02ff */
[----:B------:R-:W-:Y:S01]  /*12e0*/  IADD3 R106, R106, UR25, RZ ;  /* 0x000000196a6a7c10 */ /* 0x000fe2000fffe0ff */
[----:B-----5:R-:W-:-:S04]  /*12f0*/  IMAD.WIDE.U32 R136, R75, c[0x0][0x290], R136 ;  /* 0x0000a4004b887a25 */ /* 0x020fc800078e0088 */
[----:B------:R-:W-:-:S04]  /*1300*/  IMAD.WIDE.U32 R148, R116, c[0x0][0x1e0], RZ ;  /* 0x0000780074947a25 */ /* 0x000fc800078e00ff */
[----:B------:R-:W-:-:S04]  /*1310*/  IMAD.WIDE.U32 R146, R115, c[0x0][0x1e0], RZ ;  /* 0x0000780073927a25 */ /* 0x000fc800078e00ff */
[----:B------:R-:W-:Y:S02]  /*1320*/  IMAD R99, R116, c[0x0][0x1e4], R99 ;  /* 0x0000790074637a24 */ /* 0x000fe400078e0263 */
[----:B------:R-:W-:-:S04]  /*1330*/  IMAD.WIDE.U32 R138, R75, c[0x0][0x280], R138 ;  /* 0x0000a0004b8a7a25 */ /* 0x000fc800078e008a */
[----:B------:R-:W-:-:S04]  /*1340*/  IMAD.WIDE.U32 R134, R75, c[0x0][0x280], R134 ;  /* 0x0000a0004b867a25 */ /* 0x000fc800078e0086 */
[----:B------:R-:W-:Y:S01]  /*1350*/  IMAD.IADD R99, R149, 0x1, R99 ;  /* 0x0000000195637824 */ /* 0x000fe200078e0263 */
[----:B--2---:R-:W-:Y:S01]  /*1360*/  @P2 SHF.R.S32.HI R9, RZ, 0x1f, R8 ;  /* 0x0000001fff092819 */ /* 0x004fe20000011408 */
[----:B------:R-:W-:Y:S01]  /*1370*/  @!P2 IMAD.MOV.U32 R9, RZ, RZ, R2 ;  /* 0x000000ffff09a224 */ /* 0x000fe200078e0002 */
[----:B------:R-:W-:Y:S02]  /*1380*/  @!P2 MOV R8, R221 ;  /* 0x000000dd0008a202 */ /* 0x000fe40000000f00 */
[----:B------:R-:W-:Y:S02]  /*1390*/  @P1 LEA R16, P2, R10, c[0x0][0x220], 0x1 ;  /* 0x000088000a101a11 */ /* 0x000fe400078408ff */
[----:B------:R-:W-:Y:S01]  /*13a0*/  SEL R126, R8, RZ, !P4 ;  /* 0x000000ff087e7207 */ /* 0x000fe20006000000 */
[----:B------:R-:W-:Y:S01]  /*13b0*/  IMAD.MOV.U32 R8, RZ, RZ, c[0x0][0x23c] ;  /* 0x00008f00ff087624 */ /* 0x000fe200078e00ff */
[----:B------:R-:W-:Y:S02]  /*13c0*/  @P1 LEA.HI.X R17, R10, c[0x0][0x224], R5, 0x1, P2 ;  /* 0x000089000a111a11 */ /* 0x000fe400010f0c05 */
[----:B------:R-:W-:Y:S01]  /*13d0*/  ISETP.GT.AND P2, PT, R6, 0x40, PT ;  /* 0x000000400600780c */ /* 0x000fe20003f44270 */
[----:B------:R-:W-:Y:S01]  /*13e0*/  IMAD.MOV.U32 R6, RZ, RZ, c[0x0][0x238] ;  /* 0x00008e00ff067624 */ /* 0x000fe200078e00ff */
[----:B------:R-:W-:Y:S01]  /*13f0*/  SEL R2, R9, RZ, !P4 ;  /* 0x000000ff09027207 */ /* 0x000fe20006000000 */
[----:B------:R-:W-:Y:S01]  /*1400*/  @!PT LDS RZ, [RZ] ;  /* 0x00000000fffff984 */ /* 0x000fe20000000800 */
[----:B------:R-:W-:Y:S01]  /*1410*/  @!PT LDS RZ, [RZ] ;  /* 0x00000000fffff984 */ /* 0x000fe20000000800 */
[----:B------:R-:W-:Y:S01]  /*1420*/  @!PT LDS RZ, [RZ] ;  /* 0x00000000fffff984 */ /* 0x000fe20000000800 */
[----:B------:R1:W-:Y:S01]  /*1430*/  @P1 LDGSTS.E.BYPASS.LTC128B.128 [R120+0x8100], [R16.64], !P5 ;  /* 0x0810000010781fae */ /* 0x0003e2000e901d50 */
[----:B------:R-:W-:-:S03]  /*1440*/  ISETP.GE.AND P4, PT, R12, c[0x0][0x1d4], PT ;  /* 0x000075000c007a0c */ /* 0x000fc60003f86270 */
[----:B------:R1:W-:Y:S01]  /*1450*/  @P1 LDGSTS.E.BYPASS.LTC128B.128 [R120+0xb100], [R16.64+0x80], !P6 ;  /* 0x0b10008010781fae */ /* 0x0003e2000f101d50 */
[----:B------:R-:W-:Y:S01]  /*1460*/  @P0 LEA R9, P1, R6, R10, 0x5 ;  /* 0x0000000a06090211 */ /* 0x000fe200078228ff */
[C---:B------:R-:W-:Y:S02]  /*1470*/  IMAD R93, R2.reuse, c[0x0][0x1f0], RZ ;  /* 0x00007c00025d7a24 */ /* 0x040fe400078e02ff */
[----:B------:R-:W-:Y:S01]  /*1480*/  IMAD R79, R2, c[0x0][0x218], RZ ;  /* 0x00008600024f7a24 */ /* 0x000fe200078e02ff */
[----:B------:R-:W-:Y:S01]  /*1490*/  @P0 LEA.HI.X R8, R6, R5, R8, 0x5, P1 ;  /* 0x0000000506080211 */ /* 0x000fe200008f2c08 */
[----:B------:R-:W-:Y:S01]  /*14a0*/  IMAD R93, R126, c[0x0][0x1f4], R93 ;  /* 0x00007d007e5d7a24 */ /* 0x000fe200078e025d */
[----:B------:R-:W-:Y:S01]  /*14b0*/  @P2 IADD3 R6, P1, R10, UR12, RZ ;  /* 0x0000000c0a062c10 */ /* 0x000fe2000ff3e0ff */
[----:B------:R-:W-:Y:S01]  /*14c0*/  IMAD R79, R126, c[0x0][0x21c], R79 ;  /* 0x000087007e4f7a24 */ /* 0x000fe200078e024f */
[----:B------:R-:W-:Y:S01]  /*14d0*/  SHF.L.U32 R10, R97, 0x1, RZ ;  /* 0x00000001610a7819 */ /* 0x000fe200000006ff */
[----:B------:R-:W-:Y:S01]  /*14e0*/  UIADD3 UR12, UP0, UR12, 0x80, URZ ;  /* 0x000000800c0c7890 */ /* 0x000fe2000ff1e03f */
[----:B------:R-:W-:-:S02]  /*14f0*/  @P2 IADD3.X R5, R5, UR8, RZ, P1, !PT ;  /* 0x0000000805052c10 */ /* 0x000fc40008ffe4ff */
[C---:B------:R-:W-:Y:S01]  /*1500*/  @P0 LEA R28, P1, R9.reuse, c[0x0][0x220], 0x1 ;  /* 0x00008800091c0a11 */ /* 0x040fe200078208ff */
[----:B------:R-:W-:Y:S01]  /*1510*/  UIADD3.X UR8, URZ, UR8, URZ, UP0, !UPT ;  /* 0x000000083f087290 */ /* 0x000fe200087fe43f */
[----:B------:R-:W-:Y:S02]  /*1520*/  SHF.R.S32.HI R2, RZ, 0x1f, R75 ;  /* 0x0000001fff027819 */ /* 0x000fe4000001144b */
[----:B------:R-:W-:Y:S02]  /*1530*/  @P0 LEA.HI.X R29, R9, c[0x0][0x224], R8, 0x1, P1 ;  /* 0x00008900091d0a11 */ /* 0x000fe400008f0c08 */
[----:B------:R-:W-:-:S03]  /*1540*/  ISETP.GE.AND P1, PT, R12, c[0x0][0x27c], PT ;  /* 0x00009f000c007a0c */ /* 0x000fc60003f26270 */
[----:B------:R2:W-:Y:S04]  /*1550*/  @P0 LDGSTS.E.BYPASS.LTC128B.128 [R120+0x9100], [R28.64], !P5 ;  /* 0x091000001c780fae */ /* 0x0005e8000e901d50 */
[----:B------:R2:W-:Y:S01]  /*1560*/  @P0 LDGSTS.E.BYPASS.LTC128B.128 [R120+0xc100], [R28.64+0x80], !P6 ;  /* 0x0c1000801c780fae */ /* 0x0005e2000f101d50 */
[----:B-1----:R-:W-:-:S04]  /*1570*/  IMAD.WIDE.U32 R16, R4, c[0x0][0x1e0], RZ ;  /* 0x0000780004107a25 */ /* 0x002fc800078e00ff */
[----:B------:R-:W-:Y:S01]  /*1580*/  IMAD.IADD R17, R17, 0x1, R7 ;  /* 0x0000000111117824 */ /* 0x000fe200078e0207 */
[----:B------:R-:W-:Y:S02]  /*1590*/  SEL R7, RZ, c[0x0][0x27c], !P1 ;  /* 0x00009f00ff077a07 */ /* 0x000fe40004800000 */
[----:B------:R-:W-:Y:S01]  /*15a0*/  @P1 IADD3 R10, -R10, c[0x0][0x1d4], RZ ;  /* 0x000075000a0a1a10 */ /* 0x000fe20007ffe1ff */
[----:B------:R-:W-:Y:S01]  /*15b0*/  IMAD.WIDE.U32 R16, R219, c[0x0][0x1e8], R16 ;  /* 0x00007a00db107a25 */ /* 0x000fe200078e0010 */
[----:B------:R-:W-:-:S03]  /*15c0*/  ISETP.GE.AND P1, PT, R97, 0x1, PT ;  /* 0x000000016100780c */ /* 0x000fc60003f26270 */
[----:B------:R-:W-:Y:S01]  /*15d0*/  IMAD.IADD R8, R12, 0x1, R7 ;  /* 0x000000010c087824 */ /* 0x000fe200078e0207 */
[----:B------:R-:W-:Y:S01]  /*15e0*/  SHF.R.S32.HI R7, RZ, 0x1f, R10 ;  /* 0x0000001fff077819 */ /* 0x000fe2000001140a */
[----:B------:R-:W-:Y:S01]  /*15f0*/  IMAD.IADD R141, R17, 0x1, R140 ;  /* 0x00000001118d7824 */ /* 0x000fe200078e028c */
[----:B------:R-:W-:Y:S02]  /*1600*/  P2R R9, PR, RZ, 0x2 ;  /* 0x00000002ff097803 */ /* 0x000fe40000000000 */
[----:B------:R-:W-:Y:S02]  /*1610*/  SHF.R.S32.HI R27, RZ, 0x1f, R8 ;  /* 0x0000001fff1b7819 */ /* 0x000fe40000011408 */
[----:B------:R-:W-:Y:S01]  /*1620*/  LEA.HI R7, R7, R10, RZ, 0x4 ;  /* 0x0000000a07077211 */ /* 0x000fe200078f20ff */
[----:B------:R-:W-:Y:S01]  /*1630*/  IMAD R10, R218, c[0x0][0x260], RZ ;  /* 0x00009800da0a7a24 */ /* 0x000fe200078e02ff */
[CC--:B------:R-:W-:Y:S02]  /*1640*/  LEA.HI R114, R27.reuse, R8.reuse, RZ, 0x3 ;  /* 0x000000081b727211 */ /* 0x0c0fe400078f18ff */
[----:B------:R-:W-:Y:S01]  /*1650*/  LEA.HI R27, R27, R8, RZ, 0x6 ;  /* 0x000000081b1b7211 */ /* 0x000fe200078f30ff */
[C---:B------:R-:W-:Y:S01]  /*1660*/  IMAD R10, R219.reuse, c[0x0][0x264], R10 ;  /* 0x00009900db0a7a24 */ /* 0x040fe200078e020a */
[----:B------:R-:W-:Y:S01]  /*1670*/  MOV R140, R16 ;  /* 0x00000010008c7202 */ /* 0x000fe20000000f00 */
[----:B------:R-:W-:Y:S01]  /*1680*/  IMAD.WIDE.U32 R8, R219, c[0x0][0x260], R12 ;  /* 0x00009800db087a25 */ /* 0x000fe200078e000c */
[----:B------:R-:W-:-:S02]  /*1690*/  SHF.R.S32.HI R27, RZ, 0x6, R27 ;  /* 0x00000006ff1b7819 */ /* 0x000fc4000001141b */
[----:B------:R-:W-:Y:S01]  /*16a0*/  LOP3.LUT R112, R23, 0x38, R114, 0xf8, !PT ;  /* 0x0000003817707812 */ /* 0x000fe200078ef872 */
[----:B------:R-:W-:Y:S01]  /*16b0*/  IMAD.IADD R11, R9, 0x1, R10 ;  /* 0x00000001090b7824 */ /* 0x000fe200078e020a */
[----:B------:R-:W-:Y:S01]  /*16c0*/  MOV R10, R8 ;  /* 0x00000008000a7202 */ /* 0x000fe20000000f00 */
[----:B------:R-:W-:Y:S01]  /*16d0*/  IMAD.WIDE.U32 R8, R219, c[0x0][0x210], R12 ;  /* 0x00008400db087a25 */ /* 0x000fe200078e000c */
[----:B------:R-:W-:Y:S02]  /*16e0*/  LOP3.LUT R112, R112, R21, RZ, 0x3c, !PT ;  /* 0x0000001570707212 */ /* 0x000fe400078e3cff */
[----:B------:R-:W-:Y:S01]  /*16f0*/  SHF.R.S32.HI R7, RZ, 0x4, R7 ;  /* 0x00000004ff077819 */ /* 0x000fe20000011407 */
[----:B------:R-:W-:-:S04]  /*1700*/  IMAD.WIDE.U32 R16, R121, c[0x0][0x290], R12 ;  /* 0x0000a40079107a25 */ /* 0x000fc800078e000c */
[----:B------:R-:W-:Y:S01]  /*1710*/  IMAD.IADD R25, R9, 0x1, R24 ;  /* 0x0000000109197824 */ /* 0x000fe200078e0218 */
[----:B------:R-:W-:Y:S01]  /*1720*/  SHF.R.S32.HI R9, RZ, 0x1f, R116 ;  /* 0x0000001fff097819 */ /* 0x000fe20000011474 */
[----:B------:R-:W-:Y:S01]  /*1730*/  IMAD.IADD R133, R132, 0x1, R17 ;  /* 0x0000000184857824 */ /* 0x000fe200078e0211 */
[----:B------:R-:W-:Y:S01]  /*1740*/  SHF.R.U32.HI R17, RZ, 0x3, R19 ;  /* 0x00000003ff117819 */ /* 0x000fe20000011613 */
[----:B------:R-:W-:Y:S01]  /*1750*/  IMAD.MOV.U32 R132, RZ, RZ, R16 ;  /* 0x000000ffff847224 */ /* 0x000fe200078e0010 */
[----:B------:R-:W-:Y:S01]  /*1760*/  LEA.HI R18, R9, R116, RZ, 0x3 ;  /* 0x0000007409127211 */ /* 0x000fe200078f18ff */
[----:B------:R-:W-:Y:S01]  /*1770*/  IMAD.MOV.U32 R24, RZ, RZ, R8 ;  /* 0x000000ffff187224 */ /* 0x000fe200078e0008 */
[----:B------:R-:W-:Y:S01]  /*1780*/  SHF.R.S32.HI R8, RZ, 0x1f, R115 ;  /* 0x0000001fff087819 */ /* 0x000fe20000011473 */
[----:B------:R-:W-:Y:S01]  /*1790*/  IMAD.WIDE.U32 R128, R128, c[0x0][0x268], R10 ;  /* 0x00009a0080807a25 */ /* 0x000fe200078e000a */
[----:B------:R-:W-:Y:S02]  /*17a0*/  SHF.L.U32 R16, R115, 0x6, RZ ;  /* 0x0000000673107819 */ /* 0x000fe400000006ff */
[----:B------:R-:W-:Y:S01]  /*17b0*/  LOP3.LUT R10, R19, 0x38, R114, 0xf8, !PT ;  /* 0x00000038130a7812 */ /* 0x000fe200078ef872 */
[----:B------:R-:W-:Y:S01]  /*17c0*/  IMAD R9, R27, 0x1800, R20 ;  /* 0x000018001b097824 */ /* 0x000fe200078e0214 */
[----:B------:R-:W-:Y:S01]  /*17d0*/  LEA.HI R11, R8, R115, RZ, 0x3 ;  /* 0x00000073080b7211 */ /* 0x000fe200078f18ff */
[----:B------:R-:W-:Y:S01]  /*17e0*/  IMAD.SHL.U32 R18, R18, 0x40, RZ ;  /* 0x0000004012127824 */ /* 0x000fe200078e00ff */
[----:B------:R-:W-:Y:S01]  /*17f0*/  LOP3.LUT R16, R16, 0x1c0, RZ, 0xc0, !PT ;  /* 0x000001c010107812 */ /* 0x000fe200078ec0ff */
[----:B------:R-:W-:Y:S01]  /*1800*/  IMAD.IADD R112, R9, 0x1, R112 ;  /* 0x0000000109707824 */ /* 0x000fe200078e0270 */
[----:B------:R-:W-:Y:S01]  /*1810*/  LOP3.LUT R109, R10, R17, RZ, 0x3c, !PT ;  /* 0x000000110a6d7212 */ /* 0x000fe200078e3cff */
[----:B------:R-:W-:Y:S01]  /*1820*/  IMAD.SHL.U32 R11, R11, 0x40, RZ ;  /* 0x000000400b0b7824 */ /* 0x000fe200078e00ff */
[----:B------:R-:W-:Y:S01]  /*1830*/  SHF.R.U32.HI R9, RZ, 0x3, R16 ;  /* 0x00000003ff097819 */ /* 0x000fe20000011610 */
[----:B------:R-:W-:Y:S01]  /*1840*/  IMAD.WIDE.U32 R140, R126, c[0x0][0x1f0], R140 ;  /* 0x00007c007e8c7a25 */ /* 0x000fe200078e008c */
[----:B------:R-:W-:-:S02]  /*1850*/  LOP3.LUT R10, R16, 0x38, R114, 0xf8, !PT ;  /* 0x00000038100a7812 */ /* 0x000fc400078ef872 */
[----:B------:R-:W-:Y:S01]  /*1860*/  LOP3.LUT R18, R18, 0xfffffe00, RZ, 0xc0, !PT ;  /* 0xfffffe0012127812 */ /* 0x000fe200078ec0ff */
[----:B------:R-:W-:Y:S01]  /*1870*/  IMAD.IADD R93, R141, 0x1, R93 ;  /* 0x000000018d5d7824 */ /* 0x000fe200078e025d */
[----:B------:R-:W-:Y:S01]  /*1880*/  LOP3.LUT R105, R10, R9, RZ, 0x3c, !PT ;  /* 0x000000090a697212 */ /* 0x000fe200078e3cff */
[----:B------:R-:W-:Y:S01]  /*1890*/  IMAD.WIDE.U32 R126, R126, c[0x0][0x218], R24 ;  /* 0x000086007e7e7a25 */ /* 0x000fe200078e0018 */
[----:B------:R-:W-:Y:S02]  /*18a0*/  LEA.HI.SX32 R10, R114, R7, 0x1d ;  /* 0x00000007720a7211 */ /* 0x000fe400078feaff */
[----:B------:R-:W-:Y:S01]  /*18b0*/  LOP3.LUT R11, R11, 0xfffffe00, RZ, 0xc0, !PT ;  /* 0xfffffe000b0b7812 */ /* 0x000fe200078ec0ff */
[----:B------:R-:W-:Y:S01]  /*18c0*/  IMAD R8, R27, 0x1800, R18 ;  /* 0x000018001b087824 */ /* 0x000fe200078e0212 */
[----:B------:R-:W-:Y:S01]  /*18d0*/  SHF.R.S32.HI R7, RZ, 0x1f, R10 ;  /* 0x0000001fff077819 */ /* 0x000fe2000001140a */
[----:B------:R-:W-:Y:S01]  /*18e0*/  IMAD.SHL.U32 R113, R10, 0x8, RZ ;  /* 0x000000080a717824 */ /* 0x000fe200078e00ff */
[----:B------:R-:W-:Y:S01]  /*18f0*/  LOP3.LUT R114, R114, 0xfffffff8, RZ, 0xc0, !PT ;  /* 0xfffffff872727812 */ /* 0x000fe200078ec0ff */
[----:B------:R-:W-:Y:S01]  /*1900*/  IMAD.IADD R109, R8, 0x1, R109 ;  /* 0x00000001086d7824 */ /* 0x000fe200078e026d */
[----:B------:R-:W-:Y:S01]  /*1910*/  LEA.HI R7, R7, R10, RZ, 0x3 ;  /* 0x0000000a07077211 */ /* 0x000fe200078f18ff */
[----:B------:R-:W-:Y:S01]  /*1920*/  IMAD R8, R27, 0x1800, R11 ;  /* 0x000018001b087824 */ /* 0x000fe200078e020b */
[----:B------:R-:W-:Y:S01]  /*1930*/  LOP3.LUT R16, R16, 0x38, R113, 0xf8, !PT ;  /* 0x0000003810107812 */ /* 0x000fe200078ef871 */
[----:B------:R-:W-:Y:S01]  /*1940*/  IMAD.WIDE.U32 R132, R75, c[0x0][0x290], R132 ;  /* 0x0000a4004b847a25 */ /* 0x000fe200078e0084 */
[----:B------:R-:W-:-:S02]  /*1950*/  SHF.R.S32.HI R7, RZ, 0x3, R7 ;  /* 0x00000003ff077819 */ /* 0x000fc40000011407 */
[----:B------:R-:W-:Y:S01]  /*1960*/  IADD3 R105, R8, R105, RZ ;  /* 0x0000006908697210 */ /* 0x000fe20007ffe0ff */
[----:B------:R-:W-:Y:S01]  /*1970*/  IMAD.IADD R79, R127, 0x1, R79 ;  /* 0x000000017f4f7824 */ /* 0x000fe200078e024f */
[----:B------:R-:W-:Y:S01]  /*1980*/  LOP3.LUT R8, R23, 0x38, R113, 0xf8, !PT ;  /* 0x0000003817087812 */ /* 0x000fe200078ef871 */
[C---:B------:R-:W-:Y:S01]  /*1990*/  IMAD R111, R7.reuse, 0x1800, R20 ;  /* 0x00001800076f7824 */ /* 0x040fe200078e0214 */
[----:B------:R-:W-:Y:S01]  /*19a0*/  LOP3.LUT R16, R16, R9, RZ, 0x3c, !PT ;  /* 0x0000000910107212 */ /* 0x000fe200078e3cff */
[C---:B------:R-:W-:Y:S01]  /*19b0*/  IMAD R107, R7.reuse, 0x1800, R18 ;  /* 0x00001800076b7824 */ /* 0x040fe200078e0212 */
[----:B------:R-:W-:Y:S01]  /*19c0*/  LOP3.LUT R8, R8, R21, RZ, 0x3c, !PT ;  /* 0x0000001508087212 */ /* 0x000fe200078e3cff */
[----:B------:R-:W-:Y:S01]  /*19d0*/  IMAD R103, R7, 0x1800, R11 ;  /* 0x0000180007677824 */ /* 0x000fe200078e020b */
[----:B------:R-:W-:Y:S01]  /*19e0*/  LOP3.LUT R10, R19, 0x38, R113, 0xf8, !PT ;  /* 0x00000038130a7812 */ /* 0x000fe200078ef871 */
[----:B------:R-:W-:Y:S01]  /*19f0*/  IMAD R7, R142, c[0x0][0x284], RZ ;  /* 0x0000a1008e077a24 */ /* 0x000fe200078e02ff */
[----:B------:R-:W-:Y:S01]  /*1a00*/  IADD3 R83, R129, R83, RZ ;  /* 0x0000005381537210 */ /* 0x000fe20007ffe0ff */
[----:B------:R-:W-:Y:S01]  /*1a10*/  IMAD.IADD R111, R111, 0x1, R8 ;  /* 0x000000016f6f7824 */ /* 0x000fe200078e0208 */
[----:B------:R-:W-:Y:S01]  /*1a20*/  @P2 LEA R8, P0, R6, c[0x0][0x220], 0x1 ;  /* 0x0000880006082a11 */ /* 0x000fe200078008ff */
[----:B------:R-:W-:Y:S01]  /*1a30*/  IMAD.IADD R103, R103, 0x1, R16 ;  /* 0x0000000167677824 */ /* 0x000fe200078e0210 */
[----:B------:R-:W-:Y:S01]  /*1a40*/  LOP3.LUT R10, R10, R17, RZ, 0x3c, !PT ;  /* 0x000000110a0a7212 */ /* 0x000fe200078e3cff */
[----:B------:R-:W-:Y:S01]  /*1a50*/  IMAD.SHL.U32 R109, R109, 0x2, RZ ;  /* 0x000000026d6d7824 */ /* 0x000fe200078e00ff */
[----:B------:R-:W-:Y:S01]  /*1a60*/  @P2 LEA.HI.X R9, R6, c[0x0][0x224], R5, 0x1, P0 ;  /* 0x0000890006092a11 */ /* 0x000fe200000f0c05 */
[----:B------:R-:W-:Y:S01]  /*1a70*/  IMAD.SHL.U32 R105, R105, 0x2, RZ ;  /* 0x0000000269697824 */ /* 0x000fe200078e00ff */
[----:B------:R-:W-:Y:S01]  /*1a80*/  IADD3 R81, P0, R4, R121, RZ ;  /* 0x0000007904517210 */ /* 0x000fe20007f1e0ff */
[----:B------:R-:W-:Y:S01]  /*1a90*/  IMAD R4, R3, c[0x0][0x1e0], RZ ;  /* 0x0000780003047a24 */ /* 0x000fe200078e02ff */
[----:B------:R-:W-:Y:S01]  /*1aa0*/  IADD3 R107, R107, R10, RZ ;  /* 0x0000000a6b6b7210 */ /* 0x000fe20007ffe0ff */
[----:B------:R1:W-:Y:S01]  /*1ab0*/  @P2 LDGSTS.E.BYPASS.LTC128B.128 [R120+0xa100], [R8.64], !P5 ;  /* 0x0a10000008782fae */ /* 0x0003e2000e901d50 */
[----:B------:R-:W-:Y:S01]  /*1ac0*/  IADD3 R10, R14, 0x20, RZ ;  /* 0x000000200e0a7810 */ /* 0x000fe20007ffe0ff */
[----:B------:R-:W-:Y:S01]  /*1ad0*/  IMAD R101, R121, c[0x0][0x1e4], R4 ;  /* 0x0000790079657a24 */ /* 0x000fe200078e0204 */
[----:B------:R-:W-:Y:S01]  /*1ae0*/  SHF.R.S32.HI R110, RZ, 0x1f, R114 ;  /* 0x0000001fff6e7819 */ /* 0x000fe20000011472 */
[----:B------:R1:W-:Y:S01]  /*1af0*/  @P2 LDGSTS.E.BYPASS.LTC128B.128 [R120+0xd100], [R8.64+0x80], !P6 ;  /* 0x0d10008008782fae */ /* 0x0003e2000f101d50 */
[C---:B------:R-:W-:Y:S01]  /*1b00*/  IMAD R4, R2.reuse, c[0x0][0x280], RZ ;  /* 0x0000a00002047a24 */ /* 0x040fe200078e02ff */
[----:B------:R-:W-:Y:S01]  /*1b10*/  SHF.R.S32.HI R108, RZ, 0x1f, R113 ;  /* 0x0000001fff6c7819 */ /* 0x000fe20000011471 */
[----:B------:R-:W-:Y:S01]  /*1b20*/  IMAD R2, R2, c[0x0][0x290], RZ ;  /* 0x0000a40002027a24 */ /* 0x000fe200078e02ff */
[----:B------:R-:W0:Y:S01]  /*1b30*/  LDGDEPBAR ;  /* 0x00000000000079af */ /* 0x000e220000000000 */
[----:B------:R-:W-:Y:S01]  /*1b40*/  IMAD.X R80, R80, 0x1, R3, P0 ;  /* 0x0000000150507824 */ /* 0x000fe200000e0603 */
[----:B------:R-:W-:Y:S01]  /*1b50*/  IADD3 R101, R151, R101, RZ ;  /* 0x0000006597657210 */ /* 0x000fe20007ffe0ff */
[C---:B------:R-:W-:Y:S01]  /*1b60*/  IMAD R3, R75.reuse, c[0x0][0x294], R2 ;  /* 0x0000a5004b037a24 */ /* 0x040fe200078e0202 */
[----:B------:R-:W-:Y:S01]  /*1b70*/  SHF.R.S32.HI R2, RZ, 0x1f, R115 ;  /* 0x0000001fff027819 */ /* 0x000fe20000011473 */
[----:B------:R-:W-:Y:S01]  /*1b80*/  IMAD R5, R75, c[0x0][0x284], R4 ;  /* 0x0000a1004b057a24 */ /* 0x000fe200078e0204 */
[----:B------:R-:W-:Y:S01]  /*1b90*/  IADD3 R85, P1, P0, R140, R150, R12 ;  /* 0x000000968c557210 */ /* 0x000fe2000783e00c */
[----:B------:R-:W-:Y:S01]  /*1ba0*/  IMAD.IADD R88, R3, 0x1, R133 ;  /* 0x0000000103587824 */ /* 0x000fe200078e0285 */
[----:B------:R-:W-:Y:S01]  /*1bb0*/  IADD3 R91, R137, R3, RZ ;  /* 0x00000003895b7210 */ /* 0x000fe20007ffe0ff */
[----:B------:R-:W-:Y:S01]  /*1bc0*/  IMAD R2, R2, c[0x0][0x1e0], RZ ;  /* 0x0000780002027a24 */ /* 0x000fe200078e02ff */
[----:B------:R-:W-:Y:S01]  /*1bd0*/  IADD3.X R84, R93, R101, R13, P1, P0 ;  /* 0x000000655d547210 */ /* 0x000fe20000fe040d */
[----:B------:R-:W-:Y:S01]  /*1be0*/  IMAD.IADD R92, R139, 0x1, R5 ;  /* 0x000000018b5c7824 */ /* 0x000fe200078e0205 */
[----:B------:R-:W-:Y:S01]  /*1bf0*/  BAR.SYNC.DEFER_BLOCKING 0x0 ;  /* 0x0000000000007b1d */ /* 0x000fe20000010000 */
[----:B------:R-:W-:Y:S01]  /*1c00*/  ISETP.NE.AND P0, PT, RZ, UR4, PT ;  /* 0x00000004ff007c0c */ /* 0x000fe2000bf05270 */
[----:B------:R-:W-:Y:S01]  /*1c10*/  IMAD.IADD R90, R5, 0x1, R135 ;  /* 0x00000001055a7824 */ /* 0x000fe200078e0287 */
[----:B------:R-:W-:Y:S01]  /*1c20*/  SHF.L.U32 R112, R112, 0x1, RZ ;  /* 0x0000000170707819 */ /* 0x000fe200000006ff */
[----:B------:R-:W-:Y:S01]  /*1c30*/  IMAD.SHL.U32 R107, R107, 0x2, RZ ;  /* 0x000000026b6b7824 */ /* 0x000fe200078e00ff */
[----:B------:R-:W-:-:S02]  /*1c40*/  P2R R124, PR, RZ, 0x1 ;  /* 0x00000001ff7c7803 */ /* 0x000fc40000000000 */
[----:B------:R-:W-:Y:S02]  /*1c50*/  SHF.L.U32 R111, R111, 0x1, RZ ;  /* 0x000000016f6f7819 */ /* 0x000fe400000006ff */
[----:B------:R-:W-:Y:S01]  /*1c60*/  SHF.L.U32 R103, R103, 0x1, RZ ;  /* 0x0000000167677819 */ /* 0x000fe200000006ff */
[C---:B-1----:R-:W-:Y:S02]  /*1c70*/  IMAD R9, R142.reuse, c[0x0][0x294], RZ ;  /* 0x0000a5008e097a24 */ /* 0x042fe400078e02ff */
[----:B------:R-:W-:-:S04]  /*1c80*/  IMAD.WIDE.U32 R142, R142, c[0x0][0x280], RZ ;  /* 0x0000a0008e8e7a25 */ /* 0x000fc800078e00ff */
[----:B------:R-:W-:Y:S01]  /*1c90*/  IMAD.IADD R102, R145, 0x1, R9 ;  /* 0x0000000191667824 */ /* 0x000fe200078e0209 */
[----:B------:R-:W-:Y:S01]  /*1ca0*/  IADD3 R104, R143, R7, RZ ;  /* 0x000000078f687210 */ /* 0x000fe20007ffe0ff */
[----:B------:R-:W-:-:S04]  /*1cb0*/  IMAD R7, R115, c[0x0][0x1e4], R2 ;  /* 0x0000790073077a24 */ /* 0x000fc800078e0202 */
[----:B--2---:R-:W-:Y:S02]  /*1cc0*/  IMAD.IADD R100, R147, 0x1, R7 ;  /* 0x0000000193647824 */ /* 0x004fe400078e0207 */
.L_x_338:
[----:B------:R-:W-:Y:S01]  /*1cd0*/  SHF.R.S32.HI R77, RZ, 0x1f, R43 ;  /* 0x0000001fff4d7819 */ /* 0x000fe2000001142b */
[----:B------:R-:W-:Y:S01]  /*1ce0*/  IMAD R157, R106, R43, RZ ;  /* 0x0000002b6a9d7224 */ /* 0x000fe200078e02ff */
[----:B------:R-:W-:Y:S01]  /*1cf0*/  ISETP.GE.AND P2, PT, R97, 0x1, PT ;  /* 0x000000016100780c */ /* 0x000fe20003f46270 */
[----:B------:R-:W-:Y:S01]  /*1d00*/  IMAD.WIDE.U32 R158, R43, UR24, RZ ;  /* 0x000000182b9e7c25 */ /* 0x000fe2000f8e00ff */
[----:B------:R-:W-:Y:S04]  /*1d10*/  DEPBAR.LE SB0, 0x0 ;  /* 0x000080000000791a */ /* 0x000fe80000000000 */
[----:B------:R-:W-:Y:S01]  /*1d20*/  BAR.SYNC.DEFER_BLOCKING 0x0 ;  /* 0x0000000000007b1d */ /* 0x000fe20000010000 */
[--C-:B-1----:R-:W-:Y:S01]  /*1d30*/  IADD3 R5, P1, P0, R85, UR15, R158.reuse ;  /* 0x0000000f55057c10 */ /* 0x102fe2000f83e09e */
[----:B------:R-:W-:Y:S04]  /*1d40*/  IMAD R157, R77, UR24, R157 ;  /* 0x000000184d9d7c24 */ /* 0x000fe8000f8e029d */
[----:B------:R-:W-:Y:S05]  /*1d50*/  IMAD.IADD R157, R159, 0x1, R157 ;  /* 0x000000019f9d7824 */ /* 0x000fea00078e029d */
[C-C-:B------:R-:W-:Y:S02]  /*1d60*/  IADD3.X R4, R84.reuse, UR14, R157.reuse, P1, P0 ;  /* 0x0000000e54047c10 */ /* 0x140fe40008fe049d */
[C---:B------:R-:W-:Y:S04]  /*1d70*/  IADD3 R3, P1, P0, R85.reuse, UR13, R158 ;  /* 0x0000000d55037c10 */ /* 0x040fe8000f83e09e */
[----:B------:R-:W-:Y:S02]  /*1d80*/  IADD3.X R2, R84, UR11, R157, P1, P0 ;  /* 0x0000000b54027c10 */ /* 0x000fe40008fe049d */
[----:B------:R-:W-:Y:S05]  /*1d90*/  IADD3 R7, P0, R85, R158, RZ ;  /* 0x0000009e55077210 */ /* 0x000fea0007f1e0ff */
[----:B------:R-:W-:Y:S01]  /*1da0*/  IMAD.X R6, R157, 0x1, R84, P0 ;  /* 0x000000019d067824 */ /* 0x000fe200000e0654 */
[C---:B------:R-:W-:Y:S01]  /*1db0*/  LEA R66, P0, R7.reuse, c[0x0][0x1c8], 0x1 ;  /* 0x0000720007427a11 */ /* 0x040fe200078008ff */
[----:B------:R-:W-:Y:S03]  /*1dc0*/  BSSY B2, `(.L_x_304) ;  /* 0x00003aa000027945 */ /* 0x000fe60003800000 */
[----:B------:R-:W-:Y:S02]  /*1dd0*/  LEA.HI.X R67, R7, c[0x0][0x1cc], R6, 0x1, P0 ;  /* 0x0000730007437a11 */ /* 0x000fe400000f0c06 */
[C---:B------:R-:W-:Y:S04]  /*1de0*/  LEA R64, P0, R5.reuse, c[0x0][0x1c8], 0x1 ;  /* 0x0000720005407a11 */ /* 0x040fe800078008ff */
[----:B------:R-:W-:Y:S02]  /*1df0*/  LEA.HI.X R65, R5, c[0x0][0x1cc], R4, 0x1, P0 ;  /* 0x0000730005417a11 */ /* 0x000fe400000f0c04 */
[C---:B------:R-:W-:Y:S04]  /*1e00*/  LEA R62, P0, R3.reuse, c[0x0][0x1c8], 0x1 ;  /* 0x00007200033e7a11 */ /* 0x040fe800078008ff */
[----:B------:R-:W-:Y:S01]  /*1e10*/  LEA.HI.X R63, R3, c[0x0][0x1cc], R2, 0x1, P0 ;  /* 0x00007300033f7a11 */ /* 0x000fe200000f0c02 */
[----:B-----5:R-:W-:-:S05]  /*1e20*/  @!P2 BRA `(.L_x_305) ;  /* 0x000038200000a947 */ /* 0x020fca0003800000 */
        /* <DEDUP_REMOVED lines=23> */
[----:B------:R-:W-:Y:S01]  /*1fa0*/  CS2R R58, SRZ ;  /* 0x00000000003a7805 */ /* 0x000fe2000001ff00 */
[----:B------:R-:W-:Y:S01]  /*1fb0*/  CS2R R32, SRZ ;  /* 0x0000000000207805 */ /* 0x000fe2000001ff00 */
[----:B------:R-:W-:Y:S01]  /*1fc0*/  IMAD.X R2, R69, 0x1, R92, P0 ;  /* 0x0000000145027824 */ /* 0x000fe200000e065c */
[----:B------:R-:W-:Y:S05]  /*1fd0*/  IADD3 R5, P0, R136, R70, RZ ;  /* 0x0000004688057210 */ /* 0x000fea0007f1e0ff */
[----:B------:R-:W-:Y:S01]  /*1fe0*/  IMAD.X R4, R36, 0x1, R91, P0 ;  /* 0x0000000124047824 */ /* 0x000fe200000e065b */
        /* <DEDUP_REMOVED lines=12> */
.L_x_308:
[----:B------:R-:W-:Y:S05]  /*20b0*/  BSYNC B0 ;  /* 0x0000000000007941 */ /* 0x000fea0003800000 */
.L_x_307:
[----:B------:R-:W-:Y:S01]  /*20c0*/  ISETP.GE.AND P3, PT, R116, R78, PT ;  /* 0x0000004e7400720c */ /* 0x000fe20003f66270 */
[----:B-----5:R-:W-:Y:S01]  /*20d0*/  IMAD.MOV.U32 R9, RZ, RZ, R58 ;  /* 0x000000ffff097224 */ /* 0x020fe200078e003a */
[----:B------:R-:W-:Y:S01]  /*20e0*/  MOV R5, R32 ;  /* 0x0000002000057202 */ /* 0x000fe20000000f00 */
[----:B------:R-:W-:Y:S01]  /*20f0*/  IMAD.MOV.U32 R8, RZ, RZ, R59 ;  /* 0x000000ffff087224 */ /* 0x000fe200078e003b */
[----:B-1----:R-:W-:Y:S01]  /*2100*/  MOV R2, R39 ;  /* 0x0000002700027202 */ /* 0x002fe20000000f00 */
[----:B------:R-:W-:Y:S01]  /*2110*/  IMAD.MOV.U32 R7, RZ, RZ, R60 ;  /* 0x000000ffff077224 */ /* 0x000fe200078e003c */
[----:B------:R-:W-:Y:S01]  /*2120*/  BSSY B0, `(.L_x_309) ;  /* 0x0000022000007945 */ /* 0x000fe20003800000 */
[----:B------:R-:W-:Y:S01]  /*2130*/  IMAD.MOV.U32 R6, RZ, RZ, R61 ;  /* 0x000000ffff067224 */ /* 0x000fe200078e003d */
[----:B------:R-:W-:Y:S01]  /*2140*/  PRMT R55, R8, 0x5410, R9 ;  /* 0x0000541008377816 */ /* 0x000fe20000000009 */
[----:B------:R-:W-:Y:S01]  /*2150*/  IMAD.MOV.U32 R4, RZ, RZ, R33 ;  /* 0x000000ffff047224 */ /* 0x000fe200078e0021 */
[----:B------:R-:W-:Y:S01]  /*2160*/  PRMT R41, R7, 0x7610, R41 ;  /* 0x0000761007297816 */ /* 0x000fe20000000029 */
[----:B------:R-:W-:Y:S01]  /*2170*/  IMAD.MOV.U32 R3, RZ, RZ, R38 ;  /* 0x000000ffff037224 */ /* 0x000fe200078e0026 */
[----:B------:R-:W-:Y:S01]  /*2180*/  PRMT R40, R6, 0x7610, R40 ;  /* 0x0000761006287816 */ /* 0x000fe20000000028 */
[----:B------:R-:W-:Y:S01]  /*2190*/  CS2R R56, SRZ ;  /* 0x0000000000387805 */ /* 0x000fe2000001ff00 */
[----:B------:R-:W-:Y:S01]  /*21a0*/  PRMT R21, R4, 0x5410, R5 ;  /* 0x0000541004157816 */ /* 0x000fe20000000005 */
[----:B------:R-:W-:Y:S01]  /*21b0*/  CS2R R24, SRZ ;  /* 0x0000000000187805 */ /* 0x000fe2000001ff00 */
[----:B------:R-:W-:Y:S01]  /*21c0*/  PRMT R37, R3, 0x7610, R37 ;  /* 0x0000761003257816 */ /* 0x000fe20000000025 */
[----:B------:R-:W-:Y:S01]  /*21d0*/  CS2R R26, SRZ ;  /* 0x00000000001a7805 */ /* 0x000fe2000001ff00 */
[----:B------:R-:W-:Y:S01]  /*21e0*/  PRMT R31, R2, 0x7610, R31 ;  /* 0x00007610021f7816 */ /* 0x000fe2000000001f */
[----:B------:R-:W-:-:S05]  /*21f0*/  @P3 BRA `(.L_x_310) ;  /* 0x0000014000003947 */ /* 0x000fca0003800000 */
[----:B------:R-:W-:Y:S01]  /*2200*/  IADD3 R3, P1, P0, R138, UR22, R160 ;  /* 0x000000168a037c10 */ /* 0x000fe2000f83e0a0 */
[----:B------:R-:W-:Y:S01]  /*2210*/  CS2R R56, SRZ ;  /* 0x0000000000387805 */ /* 0x000fe2000001ff00 */
[----:B------:R-:W-:Y:S01]  /*2220*/  CS2R R26, SRZ ;  /* 0x00000000001a7805 */ /* 0x000fe2000001ff00 */
[----:B------:R-:W-:Y:S01]  /*2230*/  CS2R R52, SRZ ;  /* 0x0000000000347805 */ /* 0x000fe2000001ff00 */
[----:B------:R-:W-:Y:S01]  /*2240*/  IADD3.X R2, R92, UR20, R69, P1, P0 ;  /* 0x000000145c027c10 */ /* 0x000fe20008fe0445 */
[----:B------:R-:W-:Y:S01]  /*2250*/  CS2R R24, SRZ ;  /* 0x0000000000187805 */ /* 0x000fe2000001ff00 */
[----:B------:R-:W-:Y:S04]  /*2260*/  IADD3 R5, P1, P0, R136, UR6, R70 ;  /* 0x0000000688057c10 */ /* 0x000fe8000f83e046 */
[----:B------:R-:W-:Y:S02]  /*2270*/  IADD3.X R4, R91, UR21, R36, P1, P0 ;  /* 0x000000155b047c10 */ /* 0x000fe40008fe0424 */
        /* <DEDUP_REMOVED lines=12> */
.L_x_310:
[----:B------:R-:W-:Y:S05]  /*2340*/  BSYNC B0 ;  /* 0x0000000000007941 */ /* 0x000fea0003800000 */
.L_x_309:
[----:B------:R-:W-:Y:S01]  /*2350*/  ISETP.GE.AND P2, PT, R115, R78, PT ;  /* 0x0000004e7300720c */ /* 0x000fe20003f46270 */
[----:B-----5:R-:W-:Y:S01]  /*2360*/  IMAD.MOV.U32 R17, RZ, RZ, R52 ;  /* 0x000000ffff117224 */ /* 0x020fe200078e0034 */
[----:B-1----:R-:W-:Y:S01]  /*2370*/  MOV R7, R56 ;  /* 0x0000003800077202 */ /* 0x002fe20000000f00 */
[----:B------:R-:W-:Y:S01]  /*2380*/  IMAD.MOV.U32 R16, RZ, RZ, R53 ;  /* 0x000000ffff107224 */ /* 0x000fe200078e0035 */
[----:B------:R-:W-:Y:S01]  /*2390*/  MOV R4, R25 ;  /* 0x0000001900047202 */ /* 0x000fe20000000f00 */
[----:B------:R-:W-:Y:S01]  /*23a0*/  IMAD.MOV.U32 R6, RZ, RZ, R57 ;  /* 0x000000ffff067224 */ /* 0x000fe200078e0039 */
[----:B------:R-:W-:Y:S01]  /*23b0*/  MOV R2, R27 ;  /* 0x0000001b00027202 */ /* 0x000fe20000000f00 */
[----:B------:R-:W-:Y:S01]  /*23c0*/  IMAD.MOV.U32 R5, RZ, RZ, R24 ;  /* 0x000000ffff057224 */ /* 0x000fe200078e0018 */
[----:B------:R-:W-:Y:S01]  /*23d0*/  PRMT R46, R16, 0x5410, R17 ;  /* 0x00005410102e7816 */ /* 0x000fe20000000011 */
[----:B------:R-:W-:Y:S01]  /*23e0*/  IMAD.MOV.U32 R3, RZ, RZ, R26 ;  /* 0x000000ffff037224 */ /* 0x000fe200078e001a */
[----:B------:R-:W-:Y:S01]  /*23f0*/  PRMT R54, R6, 0x5410, R7 ;  /* 0x0000541006367816 */ /* 0x000fe20000000007 */
[----:B------:R-:W-:Y:S01]  /*2400*/  BSSY B0, `(.L_x_311) ;  /* 0x000001a000007945 */ /* 0x000fe20003800000 */
[----:B------:R-:W-:Y:S01]  /*2410*/  PRMT R11, R4, 0x5410, R5 ;  /* 0x00005410040b7816 */ /* 0x000fe20000000005 */
[----:B------:R-:W-:Y:S01]  /*2420*/  CS2R R48, SRZ ;  /* 0x0000000000307805 */ /* 0x000fe2000001ff00 */
[----:B------:R-:W-:Y:S01]  /*2430*/  PRMT R20, R2, 0x5410, R3 ;  /* 0x0000541002147816 */ /* 0x000fe20000000003 */
[----:B------:R-:W-:Y:S01]  /*2440*/  CS2R R50, SRZ ;  /* 0x0000000000327805 */ /* 0x000fe2000001ff00 */
[----:B------:R-:W-:Y:S01]  /*2450*/  CS2R R8, SRZ ;  /* 0x0000000000087805 */ /* 0x000fe2000001ff00 */
[----:B------:R-:W-:Y:S01]  /*2460*/  CS2R R22, SRZ ;  /* 0x0000000000167805 */ /* 0x000fe2000001ff00 */
[----:B------:R-:W-:-:S05]  /*2470*/  @P2 BRA `(.L_x_312) ;  /* 0x0000012000002947 */ /* 0x000fca0003800000 */
[----:B------:R-:W-:Y:S01]  /*2480*/  IADD3 R2, P1, P0, R138, UR19, R160 ;  /* 0x000000138a027c10 */ /* 0x000fe2000f83e0a0 */
[----:B------:R-:W-:Y:S01]  /*2490*/  CS2R R48, SRZ ;  /* 0x0000000000307805 */ /* 0x000fe2000001ff00 */
[----:B------:R-:W-:Y:S02]  /*24a0*/  CS2R R8, SRZ ;  /* 0x0000000000087805 */ /* 0x000fe4000001ff00 */
[----:B------:R-:W-:Y:S02]  /*24b0*/  IADD3.X R69, R92, UR18, R69, P1, P0 ;  /* 0x000000125c457c10 */ /* 0x000fe40008fe0445 */
        /* <DEDUP_REMOVED lines=14> */
.L_x_312:
[----:B------:R-:W-:Y:S05]  /*25a0*/  BSYNC B0 ;  /* 0x0000000000007941 */ /* 0x000fea0003800000 */
.L_x_311:
[----:B-----5:R-:W-:Y:S01]  /*25b0*/  MOV R17, R50 ;  /* 0x0000003200117202 */ /* 0x020fe20000000f00 */
[----:B------:R-:W-:Y:S01]  /*25c0*/  IMAD.MOV.U32 R19, RZ, RZ, R48 ;  /* 0x000000ffff137224 */ /* 0x000fe200078e0030 */
[----:B-1----:R-:W-:Y:S01]  /*25d0*/  MOV R4, R9 ;  /* 0x0000000900047202 */ /* 0x002fe20000000f00 */
[----:B------:R-:W-:Y:S01]  /*25e0*/  IMAD.MOV.U32 R18, RZ, RZ, R49 ;  /* 0x000000ffff127224 */ /* 0x000fe200078e0031 */
[----:B------:R-:W-:Y:S01]  /*25f0*/  MOV R2, R23 ;  /* 0x0000001700027202 */ /* 0x000fe20000000f00 */
[----:B------:R-:W-:Y:S01]  /*2600*/  IMAD.MOV.U32 R16, RZ, RZ, R51 ;  /* 0x000000ffff107224 */ /* 0x000fe200078e0033 */
[----:B------:R-:W-:Y:S01]  /*2610*/  BSSY B1, `(.L_x_313) ;  /* 0x0000076000017945 */ /* 0x000fe20003800000 */
[----:B------:R-:W-:Y:S01]  /*2620*/  IMAD.MOV.U32 R5, RZ, RZ, R8 ;  /* 0x000000ffff057224 */ /* 0x000fe200078e0008 */
[----:B------:R-:W-:Y:S01]  /*2630*/  PRMT R42, R18, 0x5410, R19 ;  /* 0x00005410122a7816 */ /* 0x000fe20000000013 */
[----:B------:R-:W-:Y:S01]  /*2640*/  IMAD.MOV.U32 R3, RZ, RZ, R22 ;  /* 0x000000ffff037224 */ /* 0x000fe200078e0016 */
[----:B------:R-:W-:Y:S02]  /*2650*/  PRMT R44, R16, 0x5410, R17 ;  /* 0x00005410102c7816 */ /* 0x000fe40000000011 */
[----:B------:R-:W-:Y:S02]  /*2660*/  PRMT R6, R4, 0x5410, R5 ;  /* 0x0000541004067816 */ /* 0x000fe40000000005 */
[----:B------:R-:W-:Y:S01]  /*2670*/  PRMT R7, R2, 0x5410, R3 ;  /* 0x0000541002077816 */ /* 0x000fe20000000003 */
[----:B------:R-:W-:-:S05]  /*2680*/  @P5 BRA `(.L_x_314) ;  /* 0x000006e000005947 */ /* 0x000fca0003800000 */
[----:B------:R-:W-:Y:S01]  /*2690*/  BSSY B0, `(.L_x_315) ;  /* 0x0000036000007945 */ /* 0x000fe20003800000 */
[----:B------:R-:W-:-:S05]  /*26a0*/  @P4 BRA `(.L_x_316) ;  /* 0x0000034000004947 */ /* 0x000fca0003800000 */
[----:B------:R-:W-:Y:S01]  /*26b0*/  ISETP.GE.AND P0, PT, R14, c[0x0][0x27c], PT ;  /* 0x00009f000e007a0c */ /* 0x000fe20003f06270 */
[----:B------:R-:W1:Y:S11]  /*26c0*/  LDS.128 R16, [R120+0x8100] ;  /* 0x0081000078107984 */ /* 0x000e760000000c00 */
[----:B------:R-:W-:Y:S01]  /*26d0*/  @!UPT UIADD3 URZ, URZ, URZ, URZ ;  /* 0x0000003f3f3ff290 */ /* 0x000fe2000fffe03f */
[----:B------:R-:W-:Y:S01]  /*26e0*/  @!P0 HADD2.F32 R37, -RZ, R37.H0_H0 ;  /* 0x20000025ff258230 */ /* 0x000fe20000004100 */
        /* <DEDUP_REMOVED lines=15> */
[-C--:B------:R-:W-:Y:S02]  /*27e0*/  @!P0 FMUL.FTZ R69, R34, R37.reuse ;  /* 0x0000002522458220 */ /* 0x080fe40000410000 */
[C---:B------:R-:W-:Y:S02]  /*27f0*/  @!P0 FMUL.FTZ R2, R28.reuse, R37 ;  /* 0x000000251c028220 */ /* 0x040fe40000410000 */
[----:B------:R-:W-:Y:S01]  /*2800*/  @!P0 FFMA.FTZ R69, R28, R41, -R69 ;  /* 0x000000291c458223 */ /* 0x000fe20000010845 */
[----:B------:R-:W-:Y:S01]  /*2810*/  @!P0 HADD2.F32 R28, -RZ, R30.H0_H0 ;  /* 0x2000001eff1c8230 */ /* 0x000fe20000004100 */
[----:B------:R-:W-:Y:S01]  /*2820*/  @!P0 FMUL.FTZ R68, R36, R35 ;  /* 0x0000002324448220 */ /* 0x000fe20000410000 */
[----:B------:R-:W-:Y:S01]  /*2830*/  @!P0 MOV R30, R18 ;  /* 0x00000012001e8202 */ /* 0x000fe20000000f00 */
[----:B------:R-:W-:Y:S01]  /*2840*/  @!P0 FFMA.FTZ R2, R34, R41, R2 ;  /* 0x0000002922028223 */ /* 0x000fe20000010002 */
[----:B------:R-:W-:Y:S01]  /*2850*/  @!P0 HADD2.F32 R41, -RZ, R40.H0_H0 ;  /* 0x20000028ff298230 */ /* 0x000fe20000004100 */
[C---:B------:R-:W-:Y:S02]  /*2860*/  @!P0 FMUL.FTZ R3, R28.reuse, R35 ;  /* 0x000000231c038220 */ /* 0x040fe40000410000 */
[----:B------:R-:W-:Y:S01]  /*2870*/  @!P0 FFMA.FTZ R68, R28, R45, -R68 ;  /* 0x0000002d1c448223 */ /* 0x000fe20000010844 */
[----:B------:R-:W-:Y:S01]  /*2880*/  @!P0 MOV R28, R19 ;  /* 0x00000013001c8202 */ /* 0x000fe20000000f00 */
[----:B------:R-:W-:Y:S01]  /*2890*/  @!P0 FFMA.FTZ R3, R36, R45, R3 ;  /* 0x0000002d24038223 */ /* 0x000fe20000010003 */
[----:B------:R-:W-:Y:S01]  /*28a0*/  @!P0 F2FP.PACK_AB R69, R2, R69 ;  /* 0x000000450245823e */ /* 0x000fe200000000ff */
[--C-:B------:R-:W-:Y:S02]  /*28b0*/  @!P0 HADD2.F32 R34, -RZ, R30.reuse.H1_H1 ;  /* 0x3000001eff228230 */ /* 0x100fe40000004100 */
[----:B------:R-:W-:Y:S01]  /*28c0*/  @!P0 HADD2.F32 R30, -RZ, R30.H0_H0 ;  /* 0x2000001eff1e8230 */ /* 0x000fe20000004100 */
[----:B------:R-:W-:Y:S01]  /*28d0*/  @!P0 MOV R16, R69 ;  /* 0x0000004500108202 */ /* 0x000fe20000000f00 */
[--C-:B------:R-:W-:Y:S01]  /*28e0*/  @!P0 HADD2.F32 R40, -RZ, R28.reuse.H1_H1 ;  /* 0x3000001cff288230 */ /* 0x100fe20000004100 */
[-C--:B------:R-:W-:Y:S01]  /*28f0*/  @!P0 FMUL.FTZ R71, R34, R31.reuse ;  /* 0x0000001f22478220 */ /* 0x080fe20000410000 */
[----:B------:R-:W-:Y:S01]  /*2900*/  @!P0 HADD2.F32 R28, -RZ, R28.H0_H0 ;  /* 0x2000001cff1c8230 */ /* 0x000fe20000004100 */
[----:B------:R-:W-:Y:S01]  /*2910*/  @!P0 FMUL.FTZ R4, R30, R31 ;  /* 0x0000001f1e048220 */ /* 0x000fe20000410000 */
[----:B------:R-:W-:Y:S01]  /*2920*/  @!P0 F2FP.PACK_AB R68, R3, R68 ;  /* 0x000000440344823e */ /* 0x000fe200000000ff */
[-C--:B------:R-:W-:Y:S02]  /*2930*/  @!P0 FMUL.FTZ R70, R40, R29.reuse ;  /* 0x0000001d28468220 */ /* 0x080fe40000410000 */
[----:B------:R-:W-:Y:S01]  /*2940*/  @!P0 FMUL.FTZ R5, R28, R29 ;  /* 0x0000001d1c058220 */ /* 0x000fe20000410000 */
[----:B------:R-:W-:Y:S01]  /*2950*/  @!P0 MOV R17, R68 ;  /* 0x0000004400118202 */ /* 0x000fe20000000f00 */
[-C--:B------:R-:W-:Y:S02]  /*2960*/  @!P0 FFMA.FTZ R4, R34, R41.reuse, R4 ;  /* 0x0000002922048223 */ /* 0x080fe40000010004 */
[----:B------:R-:W-:Y:S02]  /*2970*/  @!P0 FFMA.FTZ R71, R30, R41, -R71 ;  /* 0x000000291e478223 */ /* 0x000fe40000010847 */
[-C--:B------:R-:W-:Y:S02]  /*2980*/  @!P0 FFMA.FTZ R70, R28, R47.reuse, -R70 ;  /* 0x0000002f1c468223 */ /* 0x080fe40000010846 */
[----:B------:R-:W-:Y:S01]  /*2990*/  @!P0 FFMA.FTZ R5, R40, R47, R5 ;  /* 0x0000002f28058223 */ /* 0x000fe20000010005 */
[----:B------:R-:W-:Y:S04]  /*29a0*/  @!P0 F2FP.PACK_AB R71, R4, R71 ;  /* 0x000000470447823e */ /* 0x000fe800000000ff */
[----:B------:R-:W-:Y:S02]  /*29b0*/  @!P0 F2FP.PACK_AB R70, R5, R70 ;  /* 0x000000460546823e */ /* 0x000fe400000000ff */
[----:B------:R-:W-:Y:S02]  /*29c0*/  @!P0 MOV R18, R71 ;  /* 0x0000004700128202 */ /* 0x000fe40000000f00 */
[----:B------:R-:W-:Y:S05]  /*29d0*/  @!P0 MOV R19, R70 ;  /* 0x0000004600138202 */ /* 0x000fea0000000f00 */
[----:B------:R1:W-:Y:S02]  /*29e0*/  STG.E.128 [R66.64], R16 ;  /* 0x0000001042007986 */ /* 0x0003e4000c101d10 */
.L_x_316:
[----:B------:R-:W-:Y:S05]  /*29f0*/  BSYNC B0 ;  /* 0x0000000000007941 */ /* 0x000fea0003800000 */
.L_x_315:
[----:B------:R-:W-:Y:S11]  /*2a00*/  ISETP.GE.AND P0, PT, R119, c[0x0][0x1d4], PT ;  /* 0x0000750077007a0c */ /* 0x000ff60003f06270 */
[----:B------:R-:W-:Y:S02]  /*2a10*/  @!UPT UIADD3 URZ, URZ, URZ, URZ ;  /* 0x0000003f3f3ff290 */ /* 0x000fe4000fffe03f */
[----:B------:R-:W-:-:S05]  /*2a20*/  @P0 BRA `(.L_x_314) ;  /* 0x0000034000000947 */ /* 0x000fca0003800000 */
[----:B------:R-:W-:Y:S01]  /*2a30*/  ISETP.GE.AND P0, PT, R10, c[0x0][0x27c], PT ;  /* 0x00009f000a007a0c */ /* 0x000fe20003f06270 */
[----:B-1----:R-:W1:Y:S11]  /*2a40*/  LDS.128 R16, [R120+0xb100] ;  /* 0x00b1000078107984 */ /* 0x002e760000000c00 */
[----:B------:R-:W-:Y:S01]  /*2a50*/  @!UPT UIADD3 URZ, URZ, URZ, URZ ;  /* 0x0000003f3f3ff290 */ /* 0x000fe2000fffe03f */
[----:B------:R-:W-:Y:S01]  /*2a60*/  @!P0 HADD2.F32 R31, -RZ, R21.H1_H1 ;  /* 0x30000015ff1f8230 */ /* 0x000fe20000004100 */
[----:B------:R-:W-:Y:S01]  /*2a70*/  @!P0 SHF.R.U64 R28, R32, 0x10, R33 ;  /* 0x00000010201c8819 */ /* 0x000fe20000001221 */
[----:B------:R-:W-:Y:S01]  /*2a80*/  @!P0 HADD2.F32 R37, -RZ, R55.H1_H1 ;  /* 0x30000037ff258230 */ /* 0x000fe20000004100 */
        /* <DEDUP_REMOVED lines=11> */
[----:B------:R-:W-:Y:S01]  /*2b40*/  @!P0 HADD2.F32 R34, -RZ, R29.H0_H0 ;  /* 0x2000001dff228230 */ /* 0x000fe20000004100 */
[----:B------:R-:W-:Y:S01]  /*2b50*/  @!P0 MOV R29, R18 ;  /* 0x00000012001d8202 */ /* 0x000fe20000000f00 */
[--C-:B------:R-:W-:Y:S01]  /*2b60*/  @!P0 HADD2.F32 R36, -RZ, R30.reuse.H1_H1 ;  /* 0x3000001eff248230 */ /* 0x100fe20000004100 */
[CC--:B------:R-:W-:Y:S02]  /*2b70*/  @!P0 FMUL.FTZ R41, R35.reuse, R31.reuse ;  /* 0x0000001f23298220 */ /* 0x0c0fe40000410000 */
[----:B------:R-:W-:Y:S01]  /*2b80*/  @!P0 FMUL.FTZ R2, R34, R31 ;  /* 0x0000001f22028220 */ /* 0x000fe20000410000 */
[----:B------:R-:W-:Y:S01]  /*2b90*/  @!P0 HADD2.F32 R31, -RZ, R30.H0_H0 ;  /* 0x2000001eff1f8230 */ /* 0x000fe20000004100 */
[-C--:B------:R-:W-:Y:S01]  /*2ba0*/  @!P0 FMUL.FTZ R60, R36, R28.reuse ;  /* 0x0000001c243c8220 */ /* 0x080fe20000410000 */
[--C-:B------:R-:W-:Y:S01]  /*2bb0*/  @!P0 HADD2.F32 R30, -RZ, R29.reuse.H0_H0 ;  /* 0x2000001dff1e8230 */ /* 0x100fe20000004100 */
[----:B------:R-:W-:Y:S01]  /*2bc0*/  @!P0 FFMA.FTZ R2, R35, R37, R2 ;  /* 0x0000002523028223 */ /* 0x000fe20000010002 */
[----:B------:R-:W-:Y:S01]  /*2bd0*/  @!P0 HADD2.F32 R35, -RZ, R29.H1_H1 ;  /* 0x3000001dff238230 */ /* 0x000fe20000004100 */
[----:B------:R-:W-:Y:S01]  /*2be0*/  @!P0 FMUL.FTZ R3, R31, R28 ;  /* 0x0000001c1f038220 */ /* 0x000fe20000410000 */
[----:B------:R-:W-:Y:S01]  /*2bf0*/  @!P0 MOV R28, R19 ;  /* 0x00000013001c8202 */ /* 0x000fe20000000f00 */
[----:B------:R-:W-:Y:S01]  /*2c00*/  @!P0 FFMA.FTZ R41, R34, R37, -R41 ;  /* 0x0000002522298223 */ /* 0x000fe20000010829 */
[----:B------:R-:W-:Y:S01]  /*2c10*/  @!P0 HADD2.F32 R37, -RZ, R55.H0_H0 ;  /* 0x20000037ff258230 */ /* 0x000fe20000004100 */
[-C--:B------:R-:W-:Y:S02]  /*2c20*/  @!P0 FMUL.FTZ R4, R30, R21.reuse ;  /* 0x000000151e048220 */ /* 0x080fe40000410000 */
[C---:B------:R-:W-:Y:S01]  /*2c30*/  @!P0 FMUL.FTZ R45, R35.reuse, R21 ;  /* 0x00000015232d8220 */ /* 0x040fe20000410000 */
[----:B------:R-:W-:Y:S01]  /*2c40*/  @!P0 F2FP.PACK_AB R41, R2, R41 ;  /* 0x000000290229823e */ /* 0x000fe200000000ff */
[-C--:B------:R-:W-:Y:S01]  /*2c50*/  @!P0 FFMA.FTZ R3, R36, R38.reuse, R3 ;  /* 0x0000002624038223 */ /* 0x080fe20000010003 */
[--C-:B------:R-:W-:Y:S01]  /*2c60*/  @!P0 HADD2.F32 R39, -RZ, R28.reuse.H1_H1 ;  /* 0x3000001cff278230 */ /* 0x100fe20000004100 */
[----:B------:R-:W-:Y:S01]  /*2c70*/  @!P0 FFMA.FTZ R4, R35, R37, R4 ;  /* 0x0000002523048223 */ /* 0x000fe20000010004 */
[----:B------:R-:W-:Y:S01]  /*2c80*/  @!P0 MOV R16, R41 ;  /* 0x0000002900108202 */ /* 0x000fe20000000f00 */
[----:B------:R-:W-:Y:S01]  /*2c90*/  @!P0 HADD2.F32 R29, -RZ, R28.H0_H0 ;  /* 0x2000001cff1d8230 */ /* 0x000fe20000004100 */
[----:B------:R-:W-:Y:S02]  /*2ca0*/  @!P0 FFMA.FTZ R60, R31, R38, -R60 ;  /* 0x000000261f3c8223 */ /* 0x000fe4000001083c */
[-C--:B------:R-:W-:Y:S02]  /*2cb0*/  @!P0 FMUL.FTZ R47, R39, R32.reuse ;  /* 0x00000020272f8220 */ /* 0x080fe40000410000 */
[----:B------:R-:W-:Y:S01]  /*2cc0*/  @!P0 FMUL.FTZ R5, R29, R32 ;  /* 0x000000201d058220 */ /* 0x000fe20000410000 */
[----:B------:R-:W-:Y:S01]  /*2cd0*/  @!P0 F2FP.PACK_AB R60, R3, R60 ;  /* 0x0000003c033c823e */ /* 0x000fe200000000ff */
[----:B------:R-:W-:Y:S02]  /*2ce0*/  @!P0 FFMA.FTZ R45, R30, R37, -R45 ;  /* 0x000000251e2d8223 */ /* 0x000fe4000001082d */
[----:B------:R-:W-:Y:S01]  /*2cf0*/  @!P0 FFMA.FTZ R47, R29, R40, -R47 ;  /* 0x000000281d2f8223 */ /* 0x000fe2000001082f */
[----:B------:R-:W-:Y:S01]  /*2d00*/  @!P0 MOV R17, R60 ;  /* 0x0000003c00118202 */ /* 0x000fe20000000f00 */
[----:B------:R-:W-:Y:S01]  /*2d10*/  @!P0 FFMA.FTZ R5, R39, R40, R5 ;  /* 0x0000002827058223 */ /* 0x000fe20000010005 */
[----:B------:R-:W-:Y:S04]  /*2d20*/  @!P0 F2FP.PACK_AB R45, R4, R45 ;  /* 0x0000002d042d823e */ /* 0x000fe800000000ff */
[----:B------:R-:W-:Y:S02]  /*2d30*/  @!P0 F2FP.PACK_AB R68, R5, R47 ;  /* 0x0000002f0544823e */ /* 0x000fe400000000ff */
[----:B------:R-:W-:Y:S02]  /*2d40*/  @!P0 MOV R18, R45 ;  /* 0x0000002d00128202 */ /* 0x000fe40000000f00 */
[----:B------:R-:W-:Y:S05]  /*2d50*/  @!P0 MOV R19, R68 ;  /* 0x0000004400138202 */ /* 0x000fea0000000f00 */
[----:B------:R1:W-:Y:S02]  /*2d60*/  STG.E.128 [R66.64+0x80], R16 ;  /* 0x0000801042007986 */ /* 0x0003e4000c101d10 */
.L_x_314:
[----:B------:R-:W-:Y:S05]  /*2d70*/  BSYNC B1 ;  /* 0x0000000000017941 */ /* 0x000fea0003800000 */
.L_x_313:
[----:B------:R-:W-:Y:S01]  /*2d80*/  BSSY B1, `(.L_x_317) ;  /* 0x0000070000017945 */ /* 0x000fe20003800000 */
[----:B------:R-:W-:-:S05]  /*2d90*/  @P3 BRA `(.L_x_318) ;  /* 0x000006e000003947 */ /* 0x000fca0003800000 */
[----:B------:R-:W-:Y:S01]  /*2da0*/  BSSY B0, `(.L_x_319) ;  /* 0x0000036000007945 */ /* 0x000fe20003800000 */
[----:B------:R-:W-:-:S05]  /*2db0*/  @P4 BRA `(.L_x_320) ;  /* 0x0000034000004947 */ /* 0x000fca0003800000 */
[----:B------:R-:W-:Y:S01]  /*2dc0*/  ISETP.GE.AND P0, PT, R14, c[0x0][0x27c], PT ;  /* 0x00009f000e007a0c */ /* 0x000fe20003f06270 */
[----:B-1----:R-:W1:Y:S11]  /*2dd0*/  LDS.128 R16, [R120+0x9100] ;  /* 0x0091000078107984 */ /* 0x002e760000000c00 */
[----:B------:R-:W-:Y:S01]  /*2de0*/  @!UPT UIADD3 URZ, URZ, URZ, URZ ;  /* 0x0000003f3f3ff290 */ /* 0x000fe2000fffe03f */
[----:B------:R-:W-:Y:S01]  /*2df0*/  @!P0 HADD2.F32 R29, -RZ, R20.H1_H1 ;  /* 0x30000014ff1d8230 */ /* 0x000fe20000004100 */
[--C-:B------:R-:W-:Y:S01]  /*2e00*/  @!P0 SHF.R.U64 R21, R26, 0x10, R27.reuse ;  /* 0x000000101a158819 */ /* 0x100fe2000000121b */
[----:B------:R-:W-:Y:S01]  /*2e10*/  @!P0 HADD2.F32 R31, -RZ, R54.H1_H1 ;  /* 0x30000036ff1f8230 */ /* 0x000fe20000004100 */
        /* <DEDUP_REMOVED lines=21> */
[C---:B------:R-:W-:Y:S01]  /*2f70*/  @!P0 FMUL.FTZ R3, R28.reuse, R21 ;  /* 0x000000151c038220 */ /* 0x040fe20000410000 */
[----:B------:R-:W-:Y:S01]  /*2f80*/  @!P0 MOV R21, R19 ;  /* 0x0000001300158202 */ /* 0x000fe20000000f00 */
[-C--:B------:R-:W-:Y:S01]  /*2f90*/  @!P0 FFMA.FTZ R38, R28, R33.reuse, -R38 ;  /* 0x000000211c268223 */ /* 0x080fe20000010826 */
[--C-:B------:R-:W-:Y:S01]  /*2fa0*/  @!P0 HADD2.F32 R31, -RZ, R27.reuse.H1_H1 ;  /* 0x3000001bff1f8230 */ /* 0x100fe20000004100 */
[----:B------:R-:W-:Y:S01]  /*2fb0*/  @!P0 FFMA.FTZ R3, R32, R33, R3 ;  /* 0x0000002120038223 */ /* 0x000fe20000010003 */
[----:B------:R-:W-:Y:S01]  /*2fc0*/  @!P0 F2FP.PACK_AB R35, R2, R35 ;  /* 0x000000230223823e */ /* 0x000fe200000000ff */
[----:B------:R-:W-:Y:S02]  /*2fd0*/  @!P0 HADD2.F32 R27, -RZ, R27.H0_H0 ;  /* 0x2000001bff1b8230 */ /* 0x000fe40000004100 */
[----:B------:R-:W-:Y:S01]  /*2fe0*/  @!P0 FMUL.FTZ R37, R31, R20 ;  /* 0x000000141f258220 */ /* 0x000fe20000410000 */
[----:B------:R-:W-:Y:S01]  /*2ff0*/  @!P0 F2FP.PACK_AB R38, R3, R38 ;  /* 0x000000260326823e */ /* 0x000fe200000000ff */
[--C-:B------:R-:W-:Y:S01]  /*3000*/  @!P0 HADD2.F32 R34, -RZ, R21.reuse.H1_H1 ;  /* 0x30000015ff228230 */ /* 0x100fe20000004100 */
[C---:B------:R-:W-:Y:S01]  /*3010*/  @!P0 FMUL.FTZ R4, R27.reuse, R20 ;  /* 0x000000141b048220 */ /* 0x040fe20000410000 */
[----:B------:R-:W-:Y:S01]  /*3020*/  @!P0 MOV R16, R35 ;  /* 0x0000002300108202 */ /* 0x000fe20000000f00 */
[----:B------:R-:W-:Y:S01]  /*3030*/  @!P0 FFMA.FTZ R37, R27, R30, -R37 ;  /* 0x0000001e1b258223 */ /* 0x000fe20000010825 */
[----:B------:R-:W-:Y:S01]  /*3040*/  @!P0 MOV R17, R38 ;  /* 0x0000002600118202 */ /* 0x000fe20000000f00 */
[----:B------:R-:W-:Y:S01]  /*3050*/  @!P0 FMUL.FTZ R39, R34, R26 ;  /* 0x0000001a22278220 */ /* 0x000fe20000410000 */
[----:B------:R-:W-:Y:S01]  /*3060*/  @!P0 HADD2.F32 R21, -RZ, R21.H0_H0 ;  /* 0x20000015ff158230 */ /* 0x000fe20000004100 */
[----:B------:R-:W-:Y:S04]  /*3070*/  @!P0 FFMA.FTZ R4, R31, R30, R4 ;  /* 0x0000001e1f048223 */ /* 0x000fe80000010004 */
[C---:B------:R-:W-:Y:S01]  /*3080*/  @!P0 FMUL.FTZ R5, R21.reuse, R26 ;  /* 0x0000001a15058220 */ /* 0x040fe20000410000 */
[----:B------:R-:W-:Y:S01]  /*3090*/  @!P0 F2FP.PACK_AB R37, R4, R37 ;  /* 0x000000250425823e */ /* 0x000fe200000000ff */
[-C--:B------:R-:W-:Y:S02]  /*30a0*/  @!P0 FFMA.FTZ R39, R21, R36.reuse, -R39 ;  /* 0x0000002415278223 */ /* 0x080fe40000010827 */
[----:B------:R-:W-:Y:S01]  /*30b0*/  @!P0 FFMA.FTZ R5, R34, R36, R5 ;  /* 0x0000002422058223 */ /* 0x000fe20000010005 */
[----:B------:R-:W-:Y:S04]  /*30c0*/  @!P0 MOV R18, R37 ;  /* 0x0000002500128202 */ /* 0x000fe80000000f00 */
[----:B------:R-:W-:Y:S04]  /*30d0*/  @!P0 F2FP.PACK_AB R40, R5, R39 ;  /* 0x000000270528823e */ /* 0x000fe800000000ff */
[----:B------:R-:W-:Y:S05]  /*30e0*/  @!P0 MOV R19, R40 ;  /* 0x0000002800138202 */ /* 0x000fea0000000f00 */
[----:B------:R1:W-:Y:S02]  /*30f0*/  STG.E.128 [R64.64], R16 ;  /* 0x0000001040007986 */ /* 0x0003e4000c101d10 */
.L_x_320:
[----:B------:R-:W-:Y:S05]  /*3100*/  BSYNC B0 ;  /* 0x0000000000007941 */ /* 0x000fea0003800000 */
.L_x_319:
[----:B------:R-:W-:Y:S11]  /*3110*/  ISETP.GE.AND P0, PT, R119, c[0x0][0x1d4], PT ;  /* 0x0000750077007a0c */ /* 0x000ff60003f06270 */
[----:B------:R-:W-:Y:S02]  /*3120*/  @!UPT UIADD3 URZ, URZ, URZ, URZ ;  /* 0x0000003f3f3ff290 */ /* 0x000fe4000fffe03f */
[----:B------:R-:W-:-:S05]  /*3130*/  @P0 BRA `(.L_x_318) ;  /* 0x0000034000000947 */ /* 0x000fca0003800000 */
[----:B------:R-:W-:Y:S01]  /*3140*/  ISETP.GE.AND P0, PT, R10, c[0x0][0x27c], PT ;  /* 0x00009f000a007a0c */ /* 0x000fe20003f06270 */
[----:B-1----:R-:W1:Y:S11]  /*3150*/  LDS.128 R16, [R120+0xc100] ;  /* 0x00c1000078107984 */ /* 0x002e760000000c00 */
[----:B------:R-:W-:Y:S01]  /*3160*/  @!UPT UIADD3 URZ, URZ, URZ, URZ ;  /* 0x0000003f3f3ff290 */ /* 0x000fe2000fffe03f */
[--C-:B------:R-:W-:Y:S01]  /*3170*/  @!P0 HADD2.F32 R26, -RZ, R11.reuse.H1_H1 ;  /* 0x3000000bff1a8230 */ /* 0x100fe20000004100 */
        /* <DEDUP_REMOVED lines=16> */
[-C--:B------:R-:W-:Y:S01]  /*3280*/  @!P0 FMUL.FTZ R33, R27, R26.reuse ;  /* 0x0000001a1b218220 */ /* 0x080fe20000410000 */
[----:B------:R-:W-:Y:S01]  /*3290*/  @!P0 HADD2.F32 R25, -RZ, R25.H0_H0 ;  /* 0x20000019ff198230 */ /* 0x000fe20000004100 */
[C---:B------:R-:W-:Y:S02]  /*32a0*/  @!P0 FMUL.FTZ R2, R21.reuse, R26 ;  /* 0x0000001a15028220 */ /* 0x040fe40000410000 */
[----:B------:R-:W-:Y:S01]  /*32b0*/  @!P0 FFMA.FTZ R33, R21, R28, -R33 ;  /* 0x0000001c15218223 */ /* 0x000fe20000010821 */
[----:B------:R-:W-:Y:S01]  /*32c0*/  @!P0 MOV R21, R18 ;  /* 0x0000001200158202 */ /* 0x000fe20000000f00 */
[-C--:B------:R-:W-:Y:S02]  /*32d0*/  @!P0 FMUL.FTZ R34, R29, R20.reuse ;  /* 0x000000141d228220 */ /* 0x080fe40000410000 */
[----:B------:R-:W-:Y:S01]  /*32e0*/  @!P0 FMUL.FTZ R3, R25, R20 ;  /* 0x0000001419038220 */ /* 0x000fe20000410000 */
[----:B------:R-:W-:Y:S01]  /*32f0*/  @!P0 MOV R20, R19 ;  /* 0x0000001300148202 */ /* 0x000fe20000000f00 */
[----:B------:R-:W-:Y:S01]  /*3300*/  @!P0 FFMA.FTZ R2, R27, R28, R2 ;  /* 0x0000001c1b028223 */ /* 0x000fe20000010002 */
[--C-:B------:R-:W-:Y:S01]  /*3310*/  @!P0 HADD2.F32 R26, -RZ, R21.reuse.H0_H0 ;  /* 0x20000015ff1a8230 */ /* 0x100fe20000004100 */
[-C--:B------:R-:W-:Y:S01]  /*3320*/  @!P0 FFMA.FTZ R3, R29, R30.reuse, R3 ;  /* 0x0000001e1d038223 */ /* 0x080fe20000010003 */
[----:B------:R-:W-:Y:S01]  /*3330*/  @!P0 HADD2.F32 R27, -RZ, R21.H1_H1 ;  /* 0x30000015ff1b8230 */ /* 0x000fe20000004100 */
[----:B------:R-:W-:Y:S01]  /*3340*/  @!P0 FFMA.FTZ R34, R25, R30, -R34 ;  /* 0x0000001e19228223 */ /* 0x000fe20000010822 */
[----:B------:R-:W-:Y:S01]  /*3350*/  @!P0 F2FP.PACK_AB R33, R2, R33 ;  /* 0x000000210221823e */ /* 0x000fe200000000ff */
[-C--:B------:R-:W-:Y:S01]  /*3360*/  @!P0 FMUL.FTZ R4, R26, R11.reuse ;  /* 0x0000000b1a048220 */ /* 0x080fe20000410000 */
[--C-:B------:R-:W-:Y:S01]  /*3370*/  @!P0 HADD2.F32 R28, -RZ, R20.reuse.H1_H1 ;  /* 0x30000014ff1c8230 */ /* 0x100fe20000004100 */
[----:B------:R-:W-:Y:S01]  /*3380*/  @!P0 FMUL.FTZ R35, R27, R11 ;  /* 0x0000000b1b238220 */ /* 0x000fe20000410000 */
[----:B------:R-:W-:Y:S01]  /*3390*/  @!P0 F2FP.PACK_AB R34, R3, R34 ;  /* 0x000000220322823e */ /* 0x000fe200000000ff */
[----:B------:R-:W-:Y:S01]  /*33a0*/  @!P0 HADD2.F32 R21, -RZ, R20.H0_H0 ;  /* 0x20000014ff158230 */ /* 0x000fe20000004100 */
[----:B------:R-:W-:Y:S01]  /*33b0*/  @!P0 MOV R16, R33 ;  /* 0x0000002100108202 */ /* 0x000fe20000000f00 */
[----:B------:R-:W-:Y:S01]  /*33c0*/  @!P0 FMUL.FTZ R36, R28, R24 ;  /* 0x000000181c248220 */ /* 0x000fe20000410000 */
[----:B------:R-:W-:Y:S01]  /*33d0*/  @!P0 MOV R17, R34 ;  /* 0x0000002200118202 */ /* 0x000fe20000000f00 */
[-C--:B------:R-:W-:Y:S02]  /*33e0*/  @!P0 FFMA.FTZ R4, R27, R31.reuse, R4 ;  /* 0x0000001f1b048223 */ /* 0x080fe40000010004 */
[C---:B------:R-:W-:Y:S02]  /*33f0*/  @!P0 FMUL.FTZ R5, R21.reuse, R24 ;  /* 0x0000001815058220 */ /* 0x040fe40000410000 */
[----:B------:R-:W-:Y:S02]  /*3400*/  @!P0 FFMA.FTZ R35, R26, R31, -R35 ;  /* 0x0000001f1a238223 */ /* 0x000fe40000010823 */
[-C--:B------:R-:W-:Y:S02]  /*3410*/  @!P0 FFMA.FTZ R36, R21, R32.reuse, -R36 ;  /* 0x0000002015248223 */ /* 0x080fe40000010824 */
[----:B------:R-:W-:Y:S01]  /*3420*/  @!P0 FFMA.FTZ R5, R28, R32, R5 ;  /* 0x000000201c058223 */ /* 0x000fe20000010005 */
[----:B------:R-:W-:Y:S04]  /*3430*/  @!P0 F2FP.PACK_AB R35, R4, R35 ;  /* 0x000000230423823e */ /* 0x000fe800000000ff */
[----:B------:R-:W-:Y:S02]  /*3440*/  @!P0 F2FP.PACK_AB R36, R5, R36 ;  /* 0x000000240524823e */ /* 0x000fe400000000ff */
[----:B------:R-:W-:Y:S02]  /*3450*/  @!P0 MOV R18, R35 ;  /* 0x0000002300128202 */ /* 0x000fe40000000f00 */
[----:B------:R-:W-:Y:S05]  /*3460*/  @!P0 MOV R19, R36 ;  /* 0x0000002400138202 */ /* 0x000fea0000000f00 */
[----:B------:R1:W-:Y:S02]  /*3470*/  STG.E.128 [R64.64+0x80], R16 ;  /* 0x0000801040007986 */ /* 0x0003e4000c101d10 */
.L_x_318:
[----:B------:R-:W-:Y:S05]  /*3480*/  BSYNC B1 ;  /* 0x0000000000017941 */ /* 0x000fea0003800000 */
.L_x_317:
[----:B------:R-:W-:-:S05]  /*3490*/  @P2 BRA `(.L_x_321) ;  /* 0x000023c000002947 */ /* 0x000fca0003800000 */
[----:B------:R-:W-:Y:S01]  /*34a0*/  BSSY B0, `(.L_x_322) ;  /* 0x0000036000007945 */ /* 0x000fe20003800000 */
[----:B------:R-:W-:-:S05]  /*34b0*/  @P4 BRA `(.L_x_323) ;  /* 0x0000034000004947 */ /* 0x000fca0003800000 */
[----:B------:R-:W-:Y:S01]  /*34c0*/  ISETP.GE.AND P0, PT, R14, c[0x0][0x27c], PT ;  /* 0x00009f000e007a0c */ /* 0x000fe20003f06270 */
[----:B-1----:R-:W1:Y:S11]  /*34d0*/  LDS.128 R16, [R120+0xa100] ;  /* 0x00a1000078107984 */ /* 0x002e760000000c00 */
[----:B------:R-:W-:Y:S01]  /*34e0*/  @!UPT UIADD3 URZ, URZ, URZ, URZ ;  /* 0x0000003f3f3ff290 */ /* 0x000fe2000fffe03f */
[----:B------:R-:W-:Y:S01]  /*34f0*/  @!P0 HADD2.F32 R27, -RZ, R44.H1_H1 ;  /* 0x3000002cff1b8230 */ /* 0x000fe20000004100 */
[--C-:B------:R-:W-:Y:S02]  /*3500*/  @!P0 SHF.R.U64 R11, R22, 0x10, R23.reuse ;  /* 0x00000010160b8819 */ /* 0x100fe40000001217 */
[----:B------:R-:W-:Y:S01]  /*3510*/  @!P0 SHF.R.U32.HI R22, RZ, 0x10, R23 ;  /* 0x00000010ff168819 */ /* 0x000fe20000011617 */
[----:B------:R-:W-:Y:S01]  /*3520*/  @!P0 HADD2.F32 R23, -RZ, R7.H1_H1 ;  /* 0x30000007ff178230 */ /* 0x000fe20000004100 */
        /* <DEDUP_REMOVED lines=21> */
[--C-:B------:R-:W-:Y:S01]  /*3680*/  @!P0 HADD2.F32 R25, -RZ, R20.reuse.H1_H1 ;  /* 0x30000014ff198230 */ /* 0x100fe20000004100 */
[-C--:B------:R-:W-:Y:S01]  /*3690*/  @!P0 FFMA.FTZ R3, R26, R29.reuse, R3 ;  /* 0x0000001d1a038223 */ /* 0x080fe20000010003 */
[----:B------:R-:W-:Y:S01]  /*36a0*/  @!P0 HADD2.F32 R20, -RZ, R20.H0_H0 ;  /* 0x20000014ff148230 */ /* 0x000fe20000004100 */
        /* <DEDUP_REMOVED lines=10> */
[----:B------:R-:W-:Y:S01]  /*3750*/  @!P0 HADD2.F32 R27, -RZ, R44.H0_H0 ;  /* 0x2000002cff1b8230 */ /* 0x000fe20000004100 */
[C---:B------:R-:W-:Y:S02]  /*3760*/  @!P0 FMUL.FTZ R5, R11.reuse, R22 ;  /* 0x000000160b058220 */ /* 0x040fe40000410000 */
[-C--:B------:R-:W-:Y:S02]  /*3770*/  @!P0 FFMA.FTZ R34, R11, R30.reuse, -R34 ;  /* 0x0000001e0b228223 */ /* 0x080fe40000010822 */
[-C--:B------:R-:W-:Y:S02]  /*3780*/  @!P0 FFMA.FTZ R4, R25, R27.reuse, R4 ;  /* 0x0000001b19048223 */ /* 0x080fe40000010004 */
[----:B------:R-:W-:Y:S02]  /*3790*/  @!P0 FFMA.FTZ R33, R20, R27, -R33 ;  /* 0x0000001b14218223 */ /* 0x000fe40000010821 */
[----:B------:R-:W-:Y:S03]  /*37a0*/  @!P0 FFMA.FTZ R5, R28, R30, R5 ;  /* 0x0000001e1c058223 */ /* 0x000fe60000010005 */
[----:B------:R-:W-:Y:S02]  /*37b0*/  @!P0 F2FP.PACK_AB R33, R4, R33 ;  /* 0x000000210421823e */ /* 0x000fe400000000ff */
[----:B------:R-:W-:Y:S02]  /*37c0*/  @!P0 F2FP.PACK_AB R34, R5, R34 ;  /* 0x000000220522823e */ /* 0x000fe400000000ff */
[----:B------:R-:W-:Y:S02]  /*37d0*/  @!P0 MOV R18, R33 ;  /* 0x0000002100128202 */ /* 0x000fe40000000f00 */
[----:B------:R-:W-:Y:S05]  /*37e0*/  @!P0 MOV R19, R34 ;  /* 0x0000002200138202 */ /* 0x000fea0000000f00 */
[----:B------:R1:W-:Y:S02]  /*37f0*/  STG.E.128 [R62.64], R16 ;  /* 0x000000103e007986 */ /* 0x0003e4000c101d10 */
.L_x_323:
[----:B------:R-:W-:Y:S05]  /*3800*/  BSYNC B0 ;  /* 0x0000000000007941 */ /* 0x000fea0003800000 */
.L_x_322:
[----:B------:R-:W-:Y:S11]  /*3810*/  ISETP.GE.AND P0, PT, R119, c[0x0][0x1d4], PT ;  /* 0x0000750077007a0c */ /* 0x000ff60003f06270 */
[----:B------:R-:W-:Y:S02]  /*3820*/  @!UPT UIADD3 URZ, URZ, URZ, URZ ;  /* 0x0000003f3f3ff290 */ /* 0x000fe4000fffe03f */
        /* <DEDUP_REMOVED lines=21> */
[----:B------:R-:W-:Y:S01]  /*3980*/  @!P0 FMUL.FTZ R2, R11, R20 ;  /* 0x000000140b028220 */ /* 0x000fe20000410000 */
[----:B------:R-:W-:Y:S01]  /*3990*/  @!P0 HADD2.F32 R20, -RZ, R9.H0_H0 ;  /* 0x20000009ff148230 */ /* 0x000fe20000004100 */
[-C--:B------:R-:W-:Y:S01]  /*39a0*/  @!P0 FMUL.FTZ R28, R24, R7.reuse ;  /* 0x00000007181c8220 */ /* 0x080fe20000410000 */
[----:B------:R-:W-:Y:S01]  /*39b0*/  @!P0 MOV R9, R18 ;  /* 0x0000001200098202 */ /* 0x000fe20000000f00 */
[-C--:B------:R-:W-:Y:S02]  /*39c0*/  @!P0 FFMA.FTZ R2, R21, R22.reuse, R2 ;  /* 0x0000001615028223 */ /* 0x080fe40000010002 */
[----:B------:R-:W-:Y:S01]  /*39d0*/  @!P0 FMUL.FTZ R3, R20, R7 ;  /* 0x0000000714038220 */ /* 0x000fe20000410000 */
[----:B------:R-:W-:Y:S01]  /*39e0*/  @!P0 MOV R7, R19 ;  /* 0x0000001300078202 */ /* 0x000fe20000000f00 */
[----:B------:R-:W-:Y:S01]  /*39f0*/  @!P0 FFMA.FTZ R27, R11, R22, -R27 ;  /* 0x000000160b1b8223 */ /* 0x000fe2000001081b */
        /* <DEDUP_REMOVED lines=15> */
[----:B------:R-:W-:Y:S02]  /*3af0*/  @!P0 FFMA.FTZ R30, R7, R26, -R30 ;  /* 0x0000001a071e8223 */ /* 0x000fe4000001081e */
[-C--:B------:R-:W-:Y:S02]  /*3b00*/  @!P0 FFMA.FTZ R4, R21, R22.reuse, R4 ;  /* 0x0000001615048223 */ /* 0x080fe40000010004 */
[----:B------:R-:W-:Y:S02]  /*3b10*/  @!P0 FFMA.FTZ R29, R9, R22, -R29 ;  /* 0x00000016091d8223 */ /* 0x000fe4000001081d */
[----:B------:R-:W-:Y:S03]  /*3b20*/  @!P0 FFMA.FTZ R5, R25, R26, R5 ;  /* 0x0000001a19058223 */ /* 0x000fe60000010005 */
[----:B------:R-:W-:Y:S02]  /*3b30*/  @!P0 F2FP.PACK_AB R29, R4, R29 ;  /* 0x0000001d041d823e */ /* 0x000fe400000000ff */
[----:B------:R-:W-:Y:S02]  /*3b40*/  @!P0 F2FP.PACK_AB R30, R5, R30 ;  /* 0x0000001e051e823e */ /* 0x000fe400000000ff */
[----:B------:R-:W-:Y:S02]  /*3b50*/  @!P0 MOV R18, R29 ;  /* 0x0000001d00128202 */ /* 0x000fe40000000f00 */
[----:B------:R-:W-:Y:S05]  /*3b60*/  @!P0 MOV R19, R30 ;  /* 0x0000001e00138202 */ /* 0x000fea0000000f00 */
[----:B------:R1:W-:Y:S01]  /*3b70*/  STG.E.128 [R62.64+0x80], R16 ;  /* 0x000080103e007986 */ /* 0x0003e2000c101d10 */
[----:B------:R-:W-:-:S05]  /*3b80*/  BRA `(.L_x_321) ;  /* 0x00001cd000007947 */ /* 0x000fca0003800000 */
.L_x_306:
[-C--:B------:R-:W-:Y:S01]  /*3b90*/  ISETP.GE.AND P0, PT, R116, R78.reuse, PT ;  /* 0x0000004e7400720c */ /* 0x080fe20003f06270 */
        /* <DEDUP_REMOVED lines=14> */
[----:B------:R-:W-:Y:S04]  /*3c80*/  @!P2 IADD3 R21, P1, P0, R134, UR22, R160 ;  /* 0x000000168615ac10 */ /* 0x000fe8000f83e0a0 */
[--C-:B------:R-:W-:Y:S02]  /*3c90*/  @!P2 IADD3.X R20, R90, UR20, R69.reuse, P1, P0 ;  /* 0x000000145a14ac10 */ /* 0x100fe40008fe0445 */
[----:B------:R-:W-:Y:S04]  /*3ca0*/  @!P2 IADD3 R23, P1, P0, R132, UR6, R70 ;  /* 0x000000068417ac10 */ /* 0x000fe8000f83e046 */
[----:B------:R-:W-:Y:S02]  /*3cb0*/  @!P2 IADD3.X R22, R88, UR21, R36, P1, P0 ;  /* 0x000000155816ac10 */ /* 0x000fe40008fe0424 */
[-C--:B------:R-:W-:Y:S04]  /*3cc0*/  ISETP.GE.AND P0, PT, R115, R78.reuse, PT ;  /* 0x0000004e7300720c */ /* 0x080fe80003f06270 */
[----:B------:R-:W-:Y:S11]  /*3cd0*/  ISETP.GE.OR P1, PT, R12, c[0x0][0x27c], P0 ;  /* 0x00009f000c007a0c */ /* 0x000ff60000726670 */
[----:B------:R-:W-:Y:S02]  /*3ce0*/  @!UPT UIADD3 URZ, URZ, URZ, URZ ;  /* 0x0000003f3f3ff290 */ /* 0x000fe4000fffe03f */
[----:B------:R-:W-:Y:S04]  /*3cf0*/  @!P1 IADD3 R38, P3, P0, R134, UR19, R160 ;  /* 0x0000001386269c10 */ /* 0x000fe8000f87e0a0 */
[----:B------:R-:W-:Y:S02]  /*3d00*/  @!P1 IADD3.X R31, R90, UR18, R69, P3, P0 ;  /* 0x000000125a1f9c10 */ /* 0x000fe40009fe0445 */
[----:B------:R-:W-:Y:S04]  /*3d10*/  @!P1 IADD3 R40, P3, P0, R132, UR7, R70 ;  /* 0x0000000784289c10 */ /* 0x000fe8000f87e046 */
[----:B------:R-:W-:Y:S02]  /*3d20*/  @!P1 IADD3.X R37, R88, UR5, R36, P3, P0 ;  /* 0x0000000558259c10 */ /* 0x000fe40009fe0424 */
[C---:B------:R-:W-:Y:S04]  /*3d30*/  @!P2 LEA R50, P0, R21.reuse, c[0x0][0x270], 0x1 ;  /* 0x00009c001532aa11 */ /* 0x040fe800078008ff */
[----:B------:R-:W-:Y:S02]  /*3d40*/  @!P2 LEA.HI.X R51, R21, c[0x0][0x274], R20, 0x1, P0 ;  /* 0x00009d001533aa11 */ /* 0x000fe400000f0c14 */
[C---:B------:R-:W-:Y:S03]  /*3d50*/  @!P2 LEA R20, P0, R23.reuse, c[0x0][0x288], 0x1 ;  /* 0x0000a2001714aa11 */ /* 0x040fe600078008ff */
[----:B------:R-:W2:Y:S01]  /*3d60*/  @!P2 LDG.E.128 R64, [R50.64] ;  /* 0x000000103240a981 */ /* 0x000ea2000c1e1d00 */
[----:B------:R-:W-:Y:S02]  /*3d70*/  @!P2 LEA.HI.X R21, R23, c[0x0][0x28c], R22, 0x1, P0 ;  /* 0x0000a3001715aa11 */ /* 0x000fe400000f0c16 */
[C---:B------:R-:W-:Y:S04]  /*3d80*/  @!P1 LEA R48, P0, R38.reuse, c[0x0][0x270], 0x1 ;  /* 0x00009c0026309a11 */ /* 0x040fe800078008ff */
[----:B------:R-:W-:Y:S01]  /*3d90*/  @!P1 LEA.HI.X R49, R38, c[0x0][0x274], R31, 0x1, P0 ;  /* 0x00009d0026319a11 */ /* 0x000fe200000f0c1f */
[----:B------:R1:W3:Y:S01]  /*3da0*/  @!P2 LDG.E.128 R24, [R20.64] ;  /* 0x000000101418a981 */ /* 0x0002e2000c1e1d00 */
[C---:B------:R-:W-:Y:S04]  /*3db0*/  @!P1 LEA R38, P0, R40.reuse, c[0x0][0x288], 0x1 ;  /* 0x0000a20028269a11 */ /* 0x040fe800078008ff */
[----:B------:R-:W-:Y:S02]  /*3dc0*/  @!P1 LEA.HI.X R39, R40, c[0x0][0x28c], R37, 0x1, P0 ;  /* 0x0000a30028279a11 */ /* 0x000fe400000f0c25 */
[----:B------:R-:W-:Y:S01]  /*3dd0*/  ISETP.GE.AND P0, PT, R121, R78, PT ;  /* 0x0000004e7900720c */ /* 0x000fe20003f06270 */
[----:B------:R-:W4:Y:S03]  /*3de0*/  @!P1 LDG.E.128 R60, [R48.64] ;  /* 0x00000010303c9981 */ /* 0x000f26000c1e1d00 */
[----:B------:R-:W-:Y:S05]  /*3df0*/  ISETP.GE.OR P0, PT, R12, c[0x0][0x27c], P0 ;  /* 0x00009f000c007a0c */ /* 0x000fea0000706670 */
[----:B------:R-:W4:Y:S08]  /*3e00*/  @!P1 LDG.E.128 R16, [R38.64] ;  /* 0x0000001026109981 */ /* 0x000f30000c1e1d00 */
[----:B------:R-:W-:Y:S05]  /*3e10*/  @!P0 IADD3 R160, P1, R134, R160, RZ ;  /* 0x000000a086a08210 */ /* 0x000fea0007f3e0ff */
[----:B------:R-:W-:Y:S01]  /*3e20*/  @!P0 IMAD.X R69, R69, 0x1, R90, P1 ;  /* 0x0000000145458824 */ /* 0x000fe200008e065a */
[C---:B------:R-:W-:Y:S04]  /*3e30*/  @!P0 LEA R22, P1, R160.reuse, c[0x0][0x270], 0x1 ;  /* 0x00009c00a0168a11 */ /* 0x040fe800078208ff */
[----:B------:R-:W-:Y:S02]  /*3e40*/  @!P0 LEA.HI.X R23, R160, c[0x0][0x274], R69, 0x1, P1 ;  /* 0x00009d00a0178a11 */ /* 0x000fe400008f0c45 */
[----:B------:R-:W-:Y:S03]  /*3e50*/  @!P0 IADD3 R70, P1, R132, R70, RZ ;  /* 0x0000004684468210 */ /* 0x000fe60007f3e0ff */
[----:B------:R2:W5:Y:S02]  /*3e60*/  @!P0 LDG.E.128 R44, [R22.64] ;  /* 0x00000010162c8981 */ /* 0x000564000c1e1d00 */
[----:B-1----:R-:W-:Y:S01]  /*3e70*/  @!P0 IMAD.X R21, R36, 0x1, R88, P1 ;  /* 0x0000000124158824 */ /* 0x002fe200008e0658 */
[C---:B------:R-:W-:Y:S04]  /*3e80*/  @!P0 LEA R36, P1, R70.reuse, c[0x0][0x288], 0x1 ;  /* 0x0000a20046248a11 */ /* 0x040fe800078208ff */
[----:B------:R-:W-:Y:S02]  /*3e90*/  @!P0 LEA.HI.X R37, R70, c[0x0][0x28c], R21, 0x1, P1 ;  /* 0x0000a30046258a11 */ /* 0x000fe400008f0c15 */
[----:B------:R-:W-:Y:S03]  /*3ea0*/  ISETP.GE.AND P1, PT, R12, c[0x0][0x27c], PT ;  /* 0x00009f000c007a0c */ /* 0x000fe60003f26270 */
[----:B------:R1:W5:Y:S01]  /*3eb0*/  @!P0 LDG.E.128 R32, [R36.64] ;  /* 0x0000001024208981 */ /* 0x000362000c1e1d00 */
[----:B------:R-:W-:Y:S01]  /*3ec0*/  ISETP.GE.OR P0, PT, R121, R78, P4 ;  /* 0x0000004e7900720c */ /* 0x000fe20002706670 */
[----:B--2---:R-:W-:Y:S02]  /*3ed0*/  IMAD.MOV.U32 R9, RZ, RZ, R66 ;  /* 0x000000ffff097224 */ /* 0x004fe400078e0042 */
[----:B------:R-:W-:Y:S02]  /*3ee0*/  IMAD.MOV.U32 R8, RZ, RZ, R67 ;  /* 0x000000ffff087224 */ /* 0x000fe400078e0043 */
[----:B------:R-:W-:Y:S02]  /*3ef0*/  IMAD.MOV.U32 R7, RZ, RZ, R64 ;  /* 0x000000ffff077224 */ /* 0x000fe400078e0040 */
[----:B------:R-:W-:Y:S01]  /*3f00*/  IMAD.MOV.U32 R6, RZ, RZ, R65 ;  /* 0x000000ffff067224 */ /* 0x000fe200078e0041 */
[----:B------:R-:W-:Y:S01]  /*3f10*/  PRMT R72, R9, 0x5410, R8 ;  /* 0x0000541009487816 */ /* 0x000fe20000000008 */
[----:B---3--:R-:W-:Y:S02]  /*3f20*/  IMAD.MOV.U32 R5, RZ, RZ, R26 ;  /* 0x000000ffff057224 */ /* 0x008fe400078e001a */
[----:B------:R-:W-:Y:S01]  /*3f30*/  IMAD.MOV.U32 R4, RZ, RZ, R27 ;  /* 0x000000ffff047224 */ /* 0x000fe200078e001b */
[----:B------:R-:W-:Y:S01]  /*3f40*/  PRMT R73, R6, 0x5410, R7 ;  /* 0x0000541006497816 */ /* 0x000fe20000000007 */
        /* <DEDUP_REMOVED lines=19> */
[----:B------:R-:W1:Y:S01]  /*4080*/  LDS.128 R20, [R112+0x8100] ;  /* 0x0081000070147984 */ /* 0x000e620000000c00 */
[----:B------:R-:W-:Y:S01]  /*4090*/  MOV R37, R33 ;  /* 0x0000002100257202 */ /* 0x000fe20000000f00 */
[----:B------:R-:W-:Y:S01]  /*40a0*/  IMAD.MOV.U32 R31, RZ, RZ, R35 ;  /* 0x000000ffff1f7224 */ /* 0x000fe200078e0023 */
[----:B------:R-:W-:Y:S01]  /*40b0*/  IADD3.X R82, R101, R157, RZ, P0, !PT ;  /* 0x0000009d65527210 */ /* 0x000fe200007fe4ff */
[----:B------:R-:W-:Y:S01]  /*40c0*/  IMAD.MOV.U32 R55, RZ, RZ, R44 ;  /* 0x000000ffff377224 */ /* 0x000fe200078e002c */
[-C--:B------:R-:W-:Y:S01]  /*40d0*/  IADD3 R163, P2, P0, R140, R161.reuse, R114 ;  /* 0x000000a18ca37210 */ /* 0x080fe2000785e072 */
[----:B------:R-:W-:Y:S01]  /*40e0*/  IMAD.MOV.U32 R54, RZ, RZ, R47 ;  /* 0x000000ffff367224 */ /* 0x000fe200078e002f */
[--C-:B------:R-:W-:Y:S01]  /*40f0*/  @!P1 SHF.R.U32.HI R36, RZ, 0x10, R33.reuse ;  /* 0x00000010ff249819 */ /* 0x100fe20000011621 */
[----:B------:R-:W2:Y:S01]  /*4100*/  LDS.128 R68, [R111+0x8100] ;  /* 0x008100006f447984 */ /* 0x000ea20000000c00 */
[----:B------:R-:W-:Y:S01]  /*4110*/  IADD3.X R156, R93, R82, R110, P2, P0 ;  /* 0x000000525d9c7210 */ /* 0x000fe200017e046e */
[----:B------:R-:W-:Y:S01]  /*4120*/  @!P1 HADD2.F32 R41, -RZ, R39.H0_H0 ;  /* 0x20000027ff299230 */ /* 0x000fe20000004100 */
[----:B------:R-:W-:Y:S01]  /*4130*/  ISETP.GE.AND P0, PT, R113, c[0x0][0x1d4], PT ;  /* 0x0000750071007a0c */ /* 0x000fe20003f06270 */
[----:B------:R-:W-:Y:S01]  /*4140*/  @!P1 HADD2.F32 R40, -RZ, R37.H0_H0 ;  /* 0x20000025ff289230 */ /* 0x000fe20000004100 */
[----:B------:R-:W-:Y:S01]  /*4150*/  @!P1 SHF.R.U64 R38, R32, 0x10, R33 ;  /* 0x0000001020269819 */ /* 0x000fe20000001221 */
[----:B------:R-:W-:Y:S01]  /*4160*/  @!P1 HADD2.F32 R36, -RZ, R36.H0_H0 ;  /* 0x20000024ff249230 */ /* 0x000fe20000004100 */
[--C-:B------:R-:W-:Y:S01]  /*4170*/  @!P1 SHF.R.U64 R32, R34, 0x10, R35.reuse ;  /* 0x0000001022209819 */ /* 0x100fe20000001223 */
[----:B------:R-:W-:Y:S01]  /*4180*/  @!P1 HADD2.F32 R54, -RZ, R54.H0_H0 ;  /* 0x20000036ff369230 */ /* 0x000fe20000004100 */
[----:B------:R-:W-:Y:S01]  /*4190*/  @!P1 SHF.R.U32.HI R33, RZ, 0x10, R35 ;  /* 0x00000010ff219819 */ /* 0x000fe20000011623 */
[----:B------:R-:W-:Y:S01]  /*41a0*/  @!P1 HADD2.F32 R38, -RZ, R38.H0_H0 ;  /* 0x20000026ff269230 */ /* 0x000fe20000004100 */
[----:B------:R-:W-:Y:S02]  /*41b0*/  @!P1 SHF.R.U64 R53, R46, 0x10, R47 ;  /* 0x000000102e359819 */ /* 0x000fe4000000122f */
[----:B------:R-:W-:Y:S02]  /*41c0*/  MOV R51, R46 ;  /* 0x0000002e00337202 */ /* 0x000fe40000000f00 */
[----:B------:R-:W-:Y:S01]  /*41d0*/  @!P1 SHF.R.U64 R49, R44, 0x10, R45 ;  /* 0x000000102c319819 */ /* 0x000fe2000000122d */
[----:B------:R-:W-:Y:S01]  /*41e0*/  @!P1 HADD2.F32 R53, -RZ, R53.H0_H0 ;  /* 0x20000035ff359230 */ /* 0x000fe20000004100 */
[----:B------:R-:W-:Y:S01]  /*41f0*/  @!P0 IADD3 R161, P3, P2, R140, R161, R113 ;  /* 0x000000a18ca18210 */ /* 0x000fe20007a7e071 */
[----:B------:R-:W-:Y:S01]  /*4200*/  @!P1 HADD2.F32 R51, -RZ, R51.H0_H0 ;  /* 0x20000033ff339230 */ /* 0x000fe20000004100 */
[----:B------:R-:W-:Y:S02]  /*4210*/  MOV R48, R45 ;  /* 0x0000002d00307202 */ /* 0x000fe40000000f00 */
[----:B------:R-:W-:Y:S02]  /*4220*/  @!P0 IADD3.X R82, R93, R82, R108, P3, P2 ;  /* 0x000000525d528210 */ /* 0x000fe40001fe446c */
[C---:B------:R-:W-:Y:S01]  /*4230*/  LEA R164, P2, R163.reuse, c[0x0][0x1c8], 0x1 ;  /* 0x00007200a3a47a11 */ /* 0x040fe200078408ff */
[----:B------:R-:W-:Y:S01]  /*4240*/  @!P1 HADD2.F32 R48, -RZ, R48.H0_H0 ;  /* 0x20000030ff309230 */ /* 0x000fe20000004100 */
[----:B------:R-:W-:Y:S02]  /*4250*/  @!P1 SHF.R.U32.HI R58, RZ, 0x10, R47 ;  /* 0x00000010ff3a9819 */ /* 0x000fe4000001162f */
[----:B------:R-:W-:Y:S02]  /*4260*/  LEA.HI.X R165, R163, c[0x0][0x1cc], R156, 0x1, P2 ;  /* 0x00007300a3a57a11 */ /* 0x000fe400010f0c9c */
[C---:B------:R-:W-:Y:S01]  /*4270*/  @!P0 LEA R160, P2, R161.reuse, c[0x0][0x1c8], 0x1 ;  /* 0x00007200a1a08a11 */ /* 0x040fe200078408ff */
[----:B------:R-:W-:Y:S01]  /*4280*/  @!P1 HADD2.F32 R58, -RZ, R58.H0_H0 ;  /* 0x2000003aff3a9230 */ /* 0x000fe20000004100 */
[----:B------:R-:W-:Y:S01]  /*4290*/  @!P1 SHF.R.U32.HI R50, RZ, 0x10, R45 ;  /* 0x00000010ff329819 */ /* 0x000fe2000001162d */
[----:B-1----:R-:W-:Y:S01]  /*42a0*/  @!P1 IMAD.MOV.U32 R35, RZ, RZ, R20 ;  /* 0x000000ffff239224 */ /* 0x002fe200078e0014 */
[----:B------:R-:W-:Y:S01]  /*42b0*/  @!P1 MOV R39, R21 ;  /* 0x0000001500279202 */ /* 0x000fe20000000f00 */
[----:B------:R-:W-:Y:S01]  /*42c0*/  @!P1 HADD2.F32 R45, -RZ, R55.H0_H0 ;  /* 0x20000037ff2d9230 */ /* 0x000fe20000004100 */
[----:B------:R-:W-:Y:S01]  /*42d0*/  @!P0 LEA.HI.X R161, R161, c[0x0][0x1cc], R82, 0x1, P2 ;  /* 0x00007300a1a18a11 */ /* 0x000fe200010f0c52 */
[----:B------:R-:W-:Y:S02]  /*42e0*/  @!P1 HADD2.F32 R50, -RZ, R50.H0_H0 ;  /* 0x20000032ff329230 */ /* 0x000fe40000004100 */
[----:B------:R-:W-:Y:S01]  /*42f0*/  @!P1 HADD2.F32 R42, -RZ, R35.H0_H0 ;  /* 0x20000023ff2a9230 */ /* 0x000fe20000004100 */
[----:B--2---:R-:W-:Y:S01]  /*4300*/  @!P1 MOV R46, R68 ;  /* 0x00000044002e9202 */ /* 0x004fe20000000f00 */
[----:B------:R-:W-:Y:S01]  /*4310*/  @!P1 HADD2.F32 R37, -RZ, R39.H0_H0 ;  /* 0x20000027ff259230 */ /* 0x000fe20000004100 */
[----:B------:R-:W-:Y:S02]  /*4320*/  @!P1 MOV R52, R69 ;  /* 0x0000004500349202 */ /* 0x000fe40000000f00 */
[----:B------:R-:W-:Y:S01]  /*4330*/  @!P1 FMUL.FTZ R2, R42, R41 ;  /* 0x000000292a029220 */ /* 0x000fe20000410000 */
[----:B------:R-:W-:Y:S01]  /*4340*/  @!P1 MOV R56, R71 ;  /* 0x0000004700389202 */ /* 0x000fe20000000f00 */
[----:B------:R-:W-:Y:S01]  /*4350*/  @!P1 HADD2.F32 R44, -RZ, R46.H0_H0 ;  /* 0x2000002eff2c9230 */ /* 0x000fe20000004100 */
[-C--:B------:R-:W-:Y:S01]  /*4360*/  @!P1 FMUL.FTZ R4, R37, R40.reuse ;  /* 0x0000002825049220 */ /* 0x080fe20000410000 */
[----:B------:R-:W-:Y:S02]  /*4370*/  @!P1 HADD2.F32 R47, -RZ, R52.H0_H0 ;  /* 0x20000034ff2f9230 */ /* 0x000fe40000004100 */
[----:B------:R-:W-:Y:S01]  /*4380*/  @!P1 HADD2.F32 R35, -RZ, R35.H1_H1 ;  /* 0x30000023ff239230 */ /* 0x000fe20000004100 */
[C---:B------:R-:W-:Y:S01]  /*4390*/  @!P1 FMUL.FTZ R82, R44.reuse, R41 ;  /* 0x000000292c529220 */ /* 0x040fe20000410000 */
[--C-:B------:R-:W-:Y:S01]  /*43a0*/  @!P1 HADD2.F32 R55, -RZ, R56.reuse.H0_H0 ;  /* 0x20000038ff379230 */ /* 0x100fe20000004100 */
[----:B------:R-:W-:Y:S01]  /*43b0*/  @!P1 FMUL.FTZ R156, R47, R40 ;  /* 0x000000282f9c9220 */ /* 0x000fe20000410000 */
[----:B------:R-:W-:Y:S01]  /*43c0*/  @!P1 HADD2.F32 R56, -RZ, R56.H1_H1 ;  /* 0x30000038ff389230 */ /* 0x000fe20000004100 */
[-C--:B------:R-:W-:Y:S01]  /*43d0*/  @!P1 FFMA.FTZ R2, R44, R45.reuse, R2 ;  /* 0x0000002d2c029223 */ /* 0x080fe20000010002 */
[----:B------:R-:W-:Y:S01]  /*43e0*/  @!P1 HADD2.F32 R44, -RZ, R46.H1_H1 ;  /* 0x3000002eff2c9230 */ /* 0x000fe20000004100 */
[----:B------:R-:W-:Y:S01]  /*43f0*/  @!P1 FFMA.FTZ R82, R42, R45, -R82 ;  /* 0x0000002d2a529223 */ /* 0x000fe20000010852 */
[----:B------:R-:W-:Y:S01]  /*4400*/  @!P1 HADD2.F32 R45, -RZ, R52.H1_H1 ;  /* 0x30000034ff2d9230 */ /* 0x000fe20000004100 */
[----:B------:R-:W-:Y:S01]  /*4410*/  @!P1 FFMA.FTZ R156, R37, R48, -R156 ;  /* 0x00000030259c9223 */ /* 0x000fe2000001089c */
[----:B------:R-:W-:Y:S01]  /*4420*/  @!P1 HADD2.F32 R37, -RZ, R39.H1_H1 ;  /* 0x30000027ff259230 */ /* 0x000fe20000004100 */
[C---:B------:R-:W-:Y:S01]  /*4430*/  @!P1 FMUL.FTZ R167, R44.reuse, R38 ;  /* 0x000000262ca79220 */ /* 0x040fe20000410000 */
[----:B------:R-:W-:Y:S01]  /*4440*/  @!P1 HADD2.F32 R46, -RZ, R49.H0_H0 ;  /* 0x20000031ff2e9230 */ /* 0x000fe20000004100 */
[----:B------:R-:W-:Y:S02]  /*4450*/  @!P1 IMAD.MOV.U32 R49, RZ, RZ, R70 ;  /* 0x000000ffff319224 */ /* 0x000fe400078e0046 */
[-C--:B------:R-:W-:Y:S02]  /*4460*/  @!P1 FMUL.FTZ R163, R45, R36.reuse ;  /* 0x000000242da39220 */ /* 0x080fe40000410000 */
[----:B------:R-:W-:Y:S01]  /*4470*/  @!P1 FMUL.FTZ R5, R37, R36 ;  /* 0x0000002425059220 */ /* 0x000fe20000410000 */
[----:B------:R-:W-:Y:S01]  /*4480*/  @!P1 MOV R36, R22 ;  /* 0x0000001600249202 */ /* 0x000fe20000000f00 */
[C---:B------:R-:W-:Y:S01]  /*4490*/  @!P1 FMUL.FTZ R3, R35.reuse, R38 ;  /* 0x0000002623039220 */ /* 0x040fe20000410000 */
[--C-:B------:R-:W-:Y:S01]  /*44a0*/  @!P1 HADD2.F32 R52, -RZ, R49.reuse.H1_H1 ;  /* 0x30000031ff349230 */ /* 0x100fe20000004100 */
[----:B------:R-:W-:Y:S01]  /*44b0*/  @!P1 FFMA.FTZ R167, R35, R46, -R167 ;  /* 0x0000002e23a79223 */ /* 0x000fe200000108a7 */
[----:B------:R-:W-:Y:S01]  /*44c0*/  @!P1 HADD2.F32 R35, -RZ, R32.H0_H0 ;  /* 0x20000020ff239230 */ /* 0x000fe20000004100 */
[----:B------:R-:W-:Y:S01]  /*44d0*/  @!P1 FFMA.FTZ R163, R37, R50, -R163 ;  /* 0x0000003225a39223 */ /* 0x000fe200000108a3 */
[----:B------:R-:W-:Y:S01]  /*44e0*/  @!P1 HADD2.F32 R49, -RZ, R49.H0_H0 ;  /* 0x20000031ff319230 */ /* 0x000fe20000004100 */
[----:B------:R-:W-:Y:S01]  /*44f0*/  @!P1 FFMA.FTZ R3, R44, R46, R3 ;  /* 0x0000002e2c039223 */ /* 0x000fe20000010003 */
[----:B------:R-:W-:Y:S01]  /*4500*/  @!P1 HADD2.F32 R37, -RZ, R34.H0_H0 ;  /* 0x20000022ff259230 */ /* 0x000fe20000004100 */
[----:B------:R-:W-:Y:S01]  /*4510*/  @!P1 FMUL.FTZ R162, R52, R35 ;  /* 0x0000002334a29220 */ /* 0x000fe20000410000 */
[--C-:B------:R-:W-:Y:S01]  /*4520*/  @!P1 HADD2.F32 R34, -RZ, R36.reuse.H1_H1 ;  /* 0x30000024ff229230 */ /* 0x100fe20000004100 */
[----:B------:R-:W-:Y:S01]  /*4530*/  @!P1 FFMA.FTZ R4, R47, R48, R4 ;  /* 0x000000302f049223 */ /* 0x000fe20000010004 */
[----:B------:R-:W-:Y:S01]  /*4540*/  @!P1 HADD2.F32 R32, -RZ, R36.H0_H0 ;  /* 0x20000024ff209230 */ /* 0x000fe20000004100 */
[----:B------:R-:W-:Y:S01]  /*4550*/  @!P1 FMUL.FTZ R169, R49, R37 ;  /* 0x0000002531a99220 */ /* 0x000fe20000410000 */
[----:B------:R-:W-:Y:S01]  /*4560*/  @!P1 F2FP.PACK_AB R156, R163, R156 ;  /* 0x0000009ca39c923e */ /* 0x000fe200000000ff */
[C---:B------:R-:W-:Y:S01]  /*4570*/  @!P1 FMUL.FTZ R7, R34.reuse, R35 ;  /* 0x0000002322079220 */ /* 0x040fe20000410000 */
[----:B------:R-:W-:Y:S01]  /*4580*/  @!P1 F2FP.PACK_AB R167, R167, R82 ;  /* 0x00000052a7a7923e */ /* 0x000fe200000000ff */
[----:B------:R-:W-:Y:S01]  /*4590*/  @!P1 FFMA.FTZ R162, R34, R53, -R162 ;  /* 0x0000003522a29223 */ /* 0x000fe200000108a2 */
[----:B------:R-:W-:Y:S01]  /*45a0*/  @!P1 HADD2.F32 R34, -RZ, R31.H0_H0 ;  /* 0x2000001fff229230 */ /* 0x000fe20000004100 */
[----:B------:R-:W-:Y:S01]  /*45b0*/  @!P1 IMAD.MOV.U32 R31, RZ, RZ, R23 ;  /* 0x000000ffff1f9224 */ /* 0x000fe200078e0017 */
[----:B------:R-:W-:Y:S01]  /*45c0*/  @!P1 MOV R20, R167 ;  /* 0x000000a700149202 */ /* 0x000fe20000000f00 */
[C---:B------:R-:W-:Y:S01]  /*45d0*/  @!P1 FMUL.FTZ R6, R32.reuse, R37 ;  /* 0x0000002520069220 */ /* 0x040fe20000410000 */
[----:B------:R-:W-:Y:S01]  /*45e0*/  @!P1 MOV R21, R156 ;  /* 0x0000009c00159202 */ /* 0x000fe20000000f00 */
[----:B------:R-:W-:Y:S01]  /*45f0*/  @!P1 FFMA.FTZ R169, R32, R51, -R169 ;  /* 0x0000003320a99223 */ /* 0x000fe200000108a9 */
[----:B------:R-:W-:Y:S01]  /*4600*/  @!P1 HADD2.F32 R32, -RZ, R33.H0_H0 ;  /* 0x20000021ff209230 */ /* 0x000fe20000004100 */
[----:B------:R-:W-:Y:S01]  /*4610*/  @!P1 FMUL.FTZ R168, R55, R34 ;  /* 0x0000002237a89220 */ /* 0x000fe20000410000 */
[--C-:B------:R-:W-:Y:S01]  /*4620*/  @!P1 HADD2.F32 R33, -RZ, R31.reuse.H0_H0 ;  /* 0x2000001fff219230 */ /* 0x100fe20000004100 */
[----:B------:R-:W-:Y:S01]  /*4630*/  @!P1 FFMA.FTZ R5, R45, R50, R5 ;  /* 0x000000322d059223 */ /* 0x000fe20000010005 */
[----:B------:R-:W-:Y:S01]  /*4640*/  @!P1 HADD2.F32 R31, -RZ, R31.H1_H1 ;  /* 0x3000001fff1f9230 */ /* 0x000fe20000004100 */
[----:B------:R-:W-:Y:S01]  /*4650*/  @!P1 FMUL.FTZ R166, R56, R32 ;  /* 0x0000002038a69220 */ /* 0x000fe20000410000 */
[----:B------:R-:W-:Y:S01]  /*4660*/  @!P1 F2FP.PACK_AB R162, R162, R169 ;  /* 0x000000a9a2a2923e */ /* 0x000fe200000000ff */
[----:B------:R-:W-:Y:S01]  /*4670*/  @!P1 FFMA.FTZ R168, R33, R54, -R168 ;  /* 0x0000003621a89223 */ /* 0x000fe200000108a8 */
[----:B------:R-:W-:Y:S01]  /*4680*/  @!P1 F2FP.PACK_AB R167, R5, R4 ;  /* 0x0000000405a7923e */ /* 0x000fe200000000ff */
[----:B------:R-:W-:Y:S01]  /*4690*/  @!P1 FFMA.FTZ R166, R31, R58, -R166 ;  /* 0x0000003a1fa69223 */ /* 0x000fe200000108a6 */
[----:B------:R-:W-:Y:S01]  /*46a0*/  @!P1 F2FP.PACK_AB R82, R3, R2 ;  /* 0x000000020352923e */ /* 0x000fe200000000ff */
[----:B------:R-:W-:Y:S02]  /*46b0*/  @!P1 FFMA.FTZ R6, R49, R51, R6 ;  /* 0x0000003331069223 */ /* 0x000fe40000010006 */
[----:B------:R-:W-:Y:S01]  /*46c0*/  @!P1 FMUL.FTZ R8, R33, R34 ;  /* 0x0000002221089220 */ /* 0x000fe20000410000 */
[----:B------:R-:W-:Y:S01]  /*46d0*/  @!P1 F2FP.PACK_AB R163, R166, R168 ;  /* 0x000000a8a6a3923e */ /* 0x000fe200000000ff */
[----:B------:R-:W-:Y:S01]  /*46e0*/  @!P1 FFMA.FTZ R7, R52, R53, R7 ;  /* 0x0000003534079223 */ /* 0x000fe20000010007 */
[----:B------:R-:W-:Y:S01]  /*46f0*/  @!P1 MOV R68, R82 ;  /* 0x0000005200449202 */ /* 0x000fe20000000f00 */
[----:B------:R-:W-:Y:S01]  /*4700*/  @!P1 FMUL.FTZ R9, R31, R32 ;  /* 0x000000201f099220 */ /* 0x000fe20000410000 */
[----:B------:R-:W-:Y:S01]  /*4710*/  @!P1 MOV R23, R163 ;  /* 0x000000a300179202 */ /* 0x000fe20000000f00 */
[----:B------:R-:W-:Y:S01]  /*4720*/  @!P1 FFMA.FTZ R8, R55, R54, R8 ;  /* 0x0000003637089223 */ /* 0x000fe20000010008 */
[----:B------:R-:W-:Y:S01]  /*4730*/  @!P1 F2FP.PACK_AB R156, R7, R6 ;  /* 0x00000006079c923e */ /* 0x000fe200000000ff */
[----:B------:R-:W-:Y:S02]  /*4740*/  @!P1 FFMA.FTZ R9, R56, R58, R9 ;  /* 0x0000003a38099223 */ /* 0x000fe40000010009 */
[----:B------:R-:W-:Y:S01]  /*4750*/  @!P1 IMAD.MOV.U32 R22, RZ, RZ, R162 ;  /* 0x000000ffff169224 */ /* 0x000fe200078e00a2 */
[----:B------:R-:W-:Y:S01]  /*4760*/  @!P1 MOV R70, R156 ;  /* 0x0000009c00469202 */ /* 0x000fe20000000f00 */
[----:B------:R-:W-:Y:S01]  /*4770*/  @!P1 IMAD.MOV.U32 R69, RZ, RZ, R167 ;  /* 0x000000ffff459224 */ /* 0x000fe200078e00a7 */
[----:B------:R-:W-:Y:S02]  /*4780*/  @!P1 F2FP.PACK_AB R169, R9, R8 ;  /* 0x0000000809a9923e */ /* 0x000fe400000000ff */
[----:B------:R1:W-:Y:S02]  /*4790*/  STG.E.128 [R164.64], R20 ;  /* 0x00000014a4007986 */ /* 0x0003e4000c101d10 */
[----:B------:R-:W-:Y:S06]  /*47a0*/  @!P1 MOV R71, R169 ;  /* 0x000000a900479202 */ /* 0x000fec0000000f00 */
[----:B------:R1:W-:Y:S02]  /*47b0*/  @!P0 STG.E.128 [R160.64], R68 ;  /* 0x00000044a0008986 */ /* 0x0003e4000c101d10 */
.L_x_325:
[----:B-1----:R-:W-:Y:S05]  /*47c0*/  BSYNC B0 ;  /* 0x0000000000007941 */ /* 0x002fea0003800000 */
.L_x_324:
[----:B------:R-:W-:Y:S01]  /*47d0*/  ISETP.GE.OR P0, PT, R116, R78, P4 ;  /* 0x0000004e7400720c */ /* 0x000fe20002706670 */
[----:B------:R-:W-:Y:S01]  /*47e0*/  @!UPT UIADD3 URZ, URZ, URZ, URZ ;  /* 0x0000003f3f3ff290 */ /* 0x000fe2000fffe03f */
[----:B------:R-:W-:Y:S11]  /*47f0*/  BSSY B0, `(.L_x_326) ;  /* 0x0000071000007945 */ /* 0x000ff60003800000 */
[----:B------:R-:W-:-:S05]  /*4800*/  @P0 BRA `(.L_x_327) ;  /* 0x000006f000000947 */ /* 0x000fca0003800000 */
[----:B------:R-:W-:Y:S01]  /*4810*/  IADD3 R69, P0, R148, R158, RZ ;  /* 0x0000009e94457210 */ /* 0x000fe20007f1e0ff */
[----:B------:R-:W-:Y:S01]  /*4820*/  LDS.128 R52, [R107+0x8100] ;  /* 0x008100006b347984 */ /* 0x000fe20000000c00 */
[----:B------:R-:W-:Y:S01]  /*4830*/  @!P1 SHF.R.U32.HI R31, RZ, 0x10, R25 ;  /* 0x00000010ff1f9819 */ /* 0x000fe20000011619 */
[--C-:B-----5:R-:W-:Y:S01]  /*4840*/  @!P1 HADD2.F32 R33, -RZ, R30.reuse.H0_H0 ;  /* 0x2000001eff219230 */ /* 0x120fe20000004100 */
[----:B------:R-:W-:Y:S01]  /*4850*/  IADD3.X R50, R157, R99, RZ, P0, !PT ;  /* 0x000000639d327210 */ /* 0x000fe200007fe4ff */
[----:B------:R-:W-:Y:S01]  /*4860*/  @!P1 HADD2.F32 R34, -RZ, R30.H1_H1 ;  /* 0x3000001eff229230 */ /* 0x000fe20000004100 */
[-C--:B------:R-:W-:Y:S01]  /*4870*/  IADD3 R71, P2, P0, R140, R69.reuse, R114 ;  /* 0x000000458c477210 */ /* 0x080fe2000785e072 */
[--C-:B------:R-:W-:Y:S01]  /*4880*/  @!P1 HADD2.F32 R39, -RZ, R73.reuse.H0_H0 ;  /* 0x20000049ff279230 */ /* 0x100fe20000004100 */
[----:B------:R-:W-:Y:S01]  /*4890*/  @!P1 SHF.R.U64 R26, R26, 0x10, R27 ;  /* 0x000000101a1a9819 */ /* 0x000fe2000000121b */
[----:B------:R-:W1:Y:S01]  /*48a0*/  LDS.128 R20, [R109+0x8100] ;  /* 0x008100006d147984 */ /* 0x000e620000000c00 */
[-C--:B------:R-:W-:Y:S01]  /*48b0*/  IADD3.X R56, R93, R50.reuse, R110, P2, P0 ;  /* 0x000000325d387210 */ /* 0x080fe200017e046e */
[----:B------:R-:W-:Y:S01]  /*48c0*/  @!P1 HADD2.F32 R36, -RZ, R73.H1_H1 ;  /* 0x30000049ff249230 */ /* 0x000fe20000004100 */
[----:B------:R-:W-:Y:S01]  /*48d0*/  ISETP.GE.AND P0, PT, R113, c[0x0][0x1d4], PT ;  /* 0x0000750071007a0c */ /* 0x000fe20003f06270 */
[----:B------:R-:W-:Y:S01]  /*48e0*/  @!P1 HADD2.F32 R31, -RZ, R31.H0_H0 ;  /* 0x2000001fff1f9230 */ /* 0x000fe20000004100 */
[----:B------:R-:W-:Y:S01]  /*48f0*/  @!P1 SHF.R.U64 R25, R24, 0x10, R25 ;  /* 0x0000001018199819 */ /* 0x000fe20000001219 */
[--C-:B------:R-:W-:Y:S01]  /*4900*/  @!P1 HADD2.F32 R45, -RZ, R72.reuse.H0_H0 ;  /* 0x20000048ff2d9230 */ /* 0x100fe20000004100 */
[----:B------:R-:W-:Y:S01]  /*4910*/  @!P1 SHF.R.U32.HI R24, RZ, 0x10, R27 ;  /* 0x00000010ff189819 */ /* 0x000fe2000001161b */
[----:B------:R-:W-:Y:S01]  /*4920*/  @!P1 HADD2.F32 R49, -RZ, R72.H1_H1 ;  /* 0x30000048ff319230 */ /* 0x000fe20000004100 */
[----:B------:R-:W-:Y:S01]  /*4930*/  @!P1 SHF.R.U32.HI R41, RZ, 0x10, R65 ;  /* 0x00000010ff299819 */ /* 0x000fe20000011641 */
[----:B------:R-:W-:Y:S01]  /*4940*/  @!P1 HADD2.F32 R25, -RZ, R25.H0_H0 ;  /* 0x20000019ff199230 */ /* 0x000fe20000004100 */
[----:B------:R-:W-:Y:S02]  /*4950*/  @!P1 SHF.R.U32.HI R51, RZ, 0x10, R67 ;  /* 0x00000010ff339819 */ /* 0x000fe40000011643 */
[----:B------:R-:W-:Y:S01]  /*4960*/  @!P1 SHF.R.U64 R64, R64, 0x10, R65 ;  /* 0x0000001040409819 */ /* 0x000fe20000001241 */
[----:B------:R-:W-:Y:S01]  /*4970*/  @!P1 HADD2.F32 R41, -RZ, R41.H0_H0 ;  /* 0x20000029ff299230 */ /* 0x000fe20000004100 */
[----:B------:R-:W-:Y:S01]  /*4980*/  @!P1 SHF.R.U64 R47, R66, 0x10, R67 ;  /* 0x00000010422f9819 */ /* 0x000fe20000001243 */
[----:B------:R-:W-:Y:S01]  /*4990*/  @!P1 HADD2.F32 R51, -RZ, R51.H0_H0 ;  /* 0x20000033ff339230 */ /* 0x000fe20000004100 */
[----:B------:R-:W-:Y:S03]  /*49a0*/  @!P0 IADD3 R69, P3, P2, R140, R69, R113 ;  /* 0x000000458c458210 */ /* 0x000fe60007a7e071 */
[----:B------:R-:W-:Y:S01]  /*49b0*/  @!P1 HADD2.F32 R47, -RZ, R47.H0_H0 ;  /* 0x2000002fff2f9230 */ /* 0x000fe20000004100 */
[----:B------:R-:W-:Y:S02]  /*49c0*/  @!P0 IADD3.X R50, R93, R50, R108, P3, P2 ;  /* 0x000000325d328210 */ /* 0x000fe40001fe446c */
[C---:B------:R-:W-:Y:S04]  /*49d0*/  LEA R70, P2, R71.reuse, c[0x0][0x1c8], 0x1 ;  /* 0x0000720047467a11 */ /* 0x040fe800078408ff */
[----:B------:R-:W-:Y:S02]  /*49e0*/  LEA.HI.X R71, R71, c[0x0][0x1cc], R56, 0x1, P2 ;  /* 0x0000730047477a11 */ /* 0x000fe400010f0c38 */
[C---:B------:R-:W-:Y:S04]  /*49f0*/  @!P0 LEA R68, P2, R69.reuse, c[0x0][0x1c8], 0x1 ;  /* 0x0000720045448a11 */ /* 0x040fe800078408ff */
[----:B------:R-:W-:Y:S01]  /*4a00*/  @!P0 LEA.HI.X R69, R69, c[0x0][0x1cc], R50, 0x1, P2 ;  /* 0x0000730045458a11 */ /* 0x000fe200010f0c32 */
[----:B-1----:R-:W-:Y:S01]  /*4a10*/  @!P1 IMAD.MOV.U32 R27, RZ, RZ, R20 ;  /* 0x000000ffff1b9224 */ /* 0x002fe200078e0014 */
[----:B------:R-:W-:Y:S02]  /*4a20*/  @!P1 MOV R40, R53 ;  /* 0x0000003500289202 */ /* 0x000fe40000000f00 */
[----:B------:R-:W-:Y:S02]  /*4a30*/  @!P1 MOV R42, R52 ;  /* 0x00000034002a9202 */ /* 0x000fe40000000f00 */
[----:B------:R-:W-:Y:S01]  /*4a40*/  @!P1 MOV R32, R21 ;  /* 0x0000001500209202 */ /* 0x000fe20000000f00 */
[----:B------:R-:W-:Y:S01]  /*4a50*/  @!P1 HADD2.F32 R38, -RZ, R40.H0_H0 ;  /* 0x20000028ff269230 */ /* 0x000fe20000004100 */
[----:B------:R-:W-:Y:S01]  /*4a60*/  @!P1 MOV R44, R54 ;  /* 0x00000036002c9202 */ /* 0x000fe20000000f00 */
[----:B------:R-:W-:Y:S02]  /*4a70*/  @!P1 HADD2.F32 R37, -RZ, R42.H0_H0 ;  /* 0x2000002aff259230 */ /* 0x000fe40000004100 */
[--C-:B------:R-:W-:Y:S01]  /*4a80*/  @!P1 HADD2.F32 R35, -RZ, R27.reuse.H0_H0 ;  /* 0x2000001bff239230 */ /* 0x100fe20000004100 */
[-C--:B------:R-:W-:Y:S01]  /*4a90*/  @!P1 FMUL.FTZ R56, R38, R33.reuse ;  /* 0x0000002126389220 */ /* 0x080fe20000410000 */
[----:B------:R-:W-:Y:S01]  /*4aa0*/  @!P1 HADD2.F32 R30, -RZ, R32.H0_H0 ;  /* 0x20000020ff1e9230 */ /* 0x000fe20000004100 */
[-C--:B------:R-:W-:Y:S01]  /*4ab0*/  @!P1 FMUL.FTZ R50, R37, R34.reuse ;  /* 0x0000002225329220 */ /* 0x080fe20000410000 */
[----:B------:R-:W-:Y:S01]  /*4ac0*/  @!P1 HADD2.F32 R40, -RZ, R40.H1_H1 ;  /* 0x30000028ff289230 */ /* 0x000fe20000004100 */
[C---:B------:R-:W-:Y:S02]  /*4ad0*/  @!P1 FMUL.FTZ R2, R35.reuse, R34 ;  /* 0x0000002223029220 */ /* 0x040fe40000410000 */
[C---:B------:R-:W-:Y:S02]  /*4ae0*/  @!P1 FMUL.FTZ R4, R30.reuse, R33 ;  /* 0x000000211e049220 */ /* 0x040fe40000410000 */
[----:B------:R-:W-:Y:S01]  /*4af0*/  @!P1 FFMA.FTZ R56, R30, R39, -R56 ;  /* 0x000000271e389223 */ /* 0x000fe20000010838 */
[----:B------:R-:W-:Y:S01]  /*4b00*/  @!P1 HADD2.F32 R30, -RZ, R32.H1_H1 ;  /* 0x30000020ff1e9230 */ /* 0x000fe20000004100 */
[-C--:B------:R-:W-:Y:S01]  /*4b10*/  @!P1 FFMA.FTZ R50, R35, R36.reuse, -R50 ;  /* 0x0000002423329223 */ /* 0x080fe20000010832 */
[----:B------:R-:W-:Y:S01]  /*4b20*/  @!P1 HADD2.F32 R32, -RZ, R27.H1_H1 ;  /* 0x3000001bff209230 */ /* 0x000fe20000004100 */
[----:B------:R-:W-:Y:S01]  /*4b30*/  @!P1 FFMA.FTZ R2, R37, R36, R2 ;  /* 0x0000002425029223 */ /* 0x000fe20000010002 */
[----:B------:R-:W-:Y:S01]  /*4b40*/  @!P1 HADD2.F32 R36, -RZ, R42.H1_H1 ;  /* 0x3000002aff249230 */ /* 0x000fe20000004100 */
[----:B------:R-:W-:Y:S01]  /*4b50*/  @!P1 IMAD.MOV.U32 R42, RZ, RZ, R55 ;  /* 0x000000ffff2a9224 */ /* 0x000fe200078e0037 */
[----:B------:R-:W-:Y:S01]  /*4b60*/  @!P1 HADD2.F32 R37, -RZ, R64.H0_H0 ;  /* 0x20000040ff259230 */ /* 0x000fe20000004100 */
[-C--:B------:R-:W-:Y:S01]  /*4b70*/  @!P1 FMUL.FTZ R161, R40, R31.reuse ;  /* 0x0000001f28a19220 */ /* 0x080fe20000410000 */
[----:B------:R-:W-:Y:S01]  /*4b80*/  @!P1 HADD2.F32 R27, -RZ, R29.H1_H1 ;  /* 0x3000001dff1b9230 */ /* 0x000fe20000004100 */
[----:B------:R-:W-:Y:S01]  /*4b90*/  @!P1 FMUL.FTZ R5, R30, R31 ;  /* 0x0000001f1e059220 */ /* 0x000fe20000410000 */
[----:B------:R-:W-:Y:S01]  /*4ba0*/  @!P1 MOV R31, R23 ;  /* 0x00000017001f9202 */ /* 0x000fe20000000f00 */
[-C--:B------:R-:W-:Y:S01]  /*4bb0*/  @!P1 FMUL.FTZ R163, R36, R25.reuse ;  /* 0x0000001924a39220 */ /* 0x080fe20000410000 */
[----:B------:R-:W-:Y:S01]  /*4bc0*/  @!P1 HADD2.F32 R48, -RZ, R42.H1_H1 ;  /* 0x3000002aff309230 */ /* 0x000fe20000004100 */
[----:B------:R-:W-:Y:S01]  /*4bd0*/  @!P1 FMUL.FTZ R3, R32, R25 ;  /* 0x0000001920039220 */ /* 0x000fe20000410000 */
[----:B------:R-:W-:Y:S01]  /*4be0*/  @!P1 HADD2.F32 R25, -RZ, R24.H0_H0 ;  /* 0x20000018ff199230 */ /* 0x000fe20000004100 */
[----:B------:R-:W-:Y:S01]  /*4bf0*/  @!P1 FFMA.FTZ R161, R30, R41, -R161 ;  /* 0x000000291ea19223 */ /* 0x000fe200000108a1 */
        /* <DEDUP_REMOVED lines=8> */
[--C-:B------:R-:W-:Y:S01]  /*4c80*/  @!P1 HADD2.F32 R42, -RZ, R44.reuse.H0_H0 ;  /* 0x2000002cff2a9230 */ /* 0x100fe20000004100 */
[----:B------:R-:W-:Y:S01]  /*4c90*/  @!P1 IMAD.MOV.U32 R24, RZ, RZ, R22 ;  /* 0x000000ffff189224 */ /* 0x000fe200078e0016 */
[----:B------:R-:W-:Y:S01]  /*4ca0*/  @!P1 MOV R21, R56 ;  /* 0x0000003800159202 */ /* 0x000fe20000000f00 */
[-C--:B------:R-:W-:Y:S01]  /*4cb0*/  @!P1 FMUL.FTZ R58, R46, R27.reuse ;  /* 0x0000001b2e3a9220 */ /* 0x080fe20000410000 */
[----:B------:R-:W-:Y:S01]  /*4cc0*/  @!P1 HADD2.F32 R44, -RZ, R44.H1_H1 ;  /* 0x3000002cff2c9230 */ /* 0x000fe20000004100 */
[----:B------:R-:W-:Y:S01]  /*4cd0*/  @!P1 FMUL.FTZ R8, R30, R27 ;  /* 0x0000001b1e089220 */ /* 0x000fe20000410000 */
[----:B------:R-:W-:Y:S01]  /*4ce0*/  @!P1 HADD2.F32 R27, -RZ, R29.H0_H0 ;  /* 0x2000001dff1b9230 */ /* 0x000fe20000004100 */
[----:B------:R-:W-:Y:S01]  /*4cf0*/  @!P1 FFMA.FTZ R4, R38, R39, R4 ;  /* 0x0000002726049223 */ /* 0x000fe20000010004 */
[----:B------:R-:W-:Y:S01]  /*4d00*/  @!P1 HADD2.F32 R25, -RZ, R26.H0_H0 ;  /* 0x2000001aff199230 */ /* 0x000fe20000004100 */
[----:B------:R-:W-:Y:S01]  /*4d10*/  @!P1 FFMA.FTZ R163, R32, R37, -R163 ;  /* 0x0000002520a39223 */ /* 0x000fe200000108a3 */
[--C-:B------:R-:W-:Y:S01]  /*4d20*/  @!P1 HADD2.F32 R26, -RZ, R24.reuse.H0_H0 ;  /* 0x20000018ff1a9230 */ /* 0x100fe20000004100 */
[----:B------:R-:W-:Y:S01]  /*4d30*/  @!P1 FMUL.FTZ R156, R42, R27 ;  /* 0x0000001b2a9c9220 */ /* 0x000fe20000410000 */
[----:B------:R-:W-:Y:S01]  /*4d40*/  @!P1 HADD2.F32 R24, -RZ, R24.H1_H1 ;  /* 0x30000018ff189230 */ /* 0x000fe20000004100 */
[----:B------:R-:W-:Y:S01]  /*4d50*/  @!P1 FMUL.FTZ R82, R44, R25 ;  /* 0x000000192c529220 */ /* 0x000fe20000410000 */
[----:B------:R-:W-:Y:S01]  /*4d60*/  @!P1 F2FP.PACK_AB R163, R163, R50 ;  /* 0x00000032a3a3923e */ /* 0x000fe200000000ff */
[C---:B------:R-:W-:Y:S01]  /*4d70*/  @!P1 FMUL.FTZ R6, R26.reuse, R27 ;  /* 0x0000001b1a069220 */ /* 0x040fe20000410000 */
[----:B------:R-:W-:Y:S01]  /*4d80*/  @!P1 F2FP.PACK_AB R50, R3, R2 ;  /* 0x000000020332923e */ /* 0x000fe200000000ff */
[----:B------:R-:W-:Y:S01]  /*4d90*/  @!P1 FFMA.FTZ R156, R26, R45, -R156 ;  /* 0x0000002d1a9c9223 */ /* 0x000fe2000001089c */
[----:B------:R-:W-:Y:S01]  /*4da0*/  @!P1 MOV R20, R163 ;  /* 0x000000a300149202 */ /* 0x000fe20000000f00 */
[----:B------:R-:W-:Y:S01]  /*4db0*/  @!P1 FFMA.FTZ R82, R24, R47, -R82 ;  /* 0x0000002f18529223 */ /* 0x000fe20000010852 */
[----:B------:R-:W-:Y:S01]  /*4dc0*/  @!P1 MOV R52, R50 ;  /* 0x0000003200349202 */ /* 0x000fe20000000f00 */
[----:B------:R-:W-:Y:S02]  /*4dd0*/  @!P1 FFMA.FTZ R58, R30, R49, -R58 ;  /* 0x000000311e3a9223 */ /* 0x000fe4000001083a */
[----:B------:R-:W-:Y:S01]  /*4de0*/  @!P1 FFMA.FTZ R5, R40, R41, R5 ;  /* 0x0000002928059223 */ /* 0x000fe20000010005 */
[----:B------:R-:W-:Y:S01]  /*4df0*/  @!P1 F2FP.PACK_AB R161, R82, R156 ;  /* 0x0000009c52a1923e */ /* 0x000fe200000000ff */
[----:B------:R-:W-:Y:S01]  /*4e00*/  @!P1 FMUL.FTZ R7, R24, R25 ;  /* 0x0000001918079220 */ /* 0x000fe20000410000 */
[----:B------:R-:W-:Y:S01]  /*4e10*/  @!P1 F2FP.PACK_AB R58, R165, R58 ;  /* 0x0000003aa53a923e */ /* 0x000fe200000000ff */
[----:B------:R-:W-:Y:S01]  /*4e20*/  @!P1 FFMA.FTZ R6, R42, R45, R6 ;  /* 0x0000002d2a069223 */ /* 0x000fe20000010006 */
[----:B------:R-:W-:Y:S01]  /*4e30*/  @!P1 F2FP.PACK_AB R163, R5, R4 ;  /* 0x0000000405a3923e */ /* 0x000fe200000000ff */
[----:B------:R-:W-:Y:S01]  /*4e40*/  @!P1 FFMA.FTZ R7, R44, R47, R7 ;  /* 0x0000002f2c079223 */ /* 0x000fe20000010007 */
[----:B------:R-:W-:Y:S01]  /*4e50*/  @!P1 MOV R23, R58 ;  /* 0x0000003a00179202 */ /* 0x000fe20000000f00 */
[----:B------:R-:W-:Y:S02]  /*4e60*/  @!P1 FFMA.FTZ R8, R46, R49, R8 ;  /* 0x000000312e089223 */ /* 0x000fe40000010008 */
[----:B------:R-:W-:Y:S01]  /*4e70*/  @!P1 FFMA.FTZ R9, R48, R51, R9 ;  /* 0x0000003330099223 */ /* 0x000fe20000010009 */
[----:B------:R-:W-:Y:S01]  /*4e80*/  @!P1 F2FP.PACK_AB R56, R7, R6 ;  /* 0x000000060738923e */ /* 0x000fe200000000ff */
[----:B------:R-:W-:Y:S02]  /*4e90*/  @!P1 IMAD.MOV.U32 R22, RZ, RZ, R161 ;  /* 0x000000ffff169224 */ /* 0x000fe400078e00a1 */
[----:B------:R-:W-:Y:S01]  /*4ea0*/  @!P1 IMAD.MOV.U32 R53, RZ, RZ, R163 ;  /* 0x000000ffff359224 */ /* 0x000fe200078e00a3 */
[----:B------:R-:W-:Y:S02]  /*4eb0*/  @!P1 F2FP.PACK_AB R165, R9, R8 ;  /* 0x0000000809a5923e */ /* 0x000fe400000000ff */
[----:B------:R1:W-:Y:S01]  /*4ec0*/  STG.E.128 [R70.64], R20 ;  /* 0x0000001446007986 */ /* 0x0003e2000c101d10 */
[----:B------:R-:W-:Y:S02]  /*4ed0*/  @!P1 MOV R54, R56 ;  /* 0x0000003800369202 */ /* 0x000fe40000000f00 */
[----:B------:R-:W-:Y:S05]  /*4ee0*/  @!P1 MOV R55, R165 ;  /* 0x000000a500379202 */ /* 0x000fea0000000f00 */
[----:B------:R1:W-:Y:S02]  /*4ef0*/  @!P0 STG.E.128 [R68.64], R52 ;  /* 0x0000003444008986 */ /* 0x0003e4000c101d10 */
.L_x_327:
[----:B------:R-:W-:Y:S05]  /*4f00*/  BSYNC B0 ;  /* 0x0000000000007941 */ /* 0x000fea0003800000 */
.L_x_326:
[----:B------:R-:W-:Y:S05]  /*4f10*/  IADD3 R159, P0, R146, R158, RZ ;  /* 0x0000009e929f7210 */ /* 0x000fea0007f1e0ff */
[----:B------:R-:W-:Y:S01]  /*4f20*/  IMAD.X R157, R157, 0x1, R100, P0 ;  /* 0x000000019d9d7824 */ /* 0x000fe200000e0664 */
[----:B------:R-:W-:Y:S11]  /*4f30*/  ISETP.GE.OR P0, PT, R115, R78, P4 ;  /* 0x0000004e7300720c */ /* 0x000ff60002706670 */
[----:B------:R-:W-:Y:S02]  /*4f40*/  @!UPT UIADD3 URZ, URZ, URZ, URZ ;  /* 0x0000003f3f3ff290 */ /* 0x000fe4000fffe03f */
[----:B------:R-:W-:-:S05]  /*4f50*/  @P0 BRA `(.L_x_321) ;  /* 0x0000090000000947 */ /* 0x000fca0003800000 */
[--C-:B------:R-:W-:Y:S01]  /*4f60*/  @!P1 SHF.R.U32.HI R24, RZ, 0x10, R17.reuse ;  /* 0x00000010ff189819 */ /* 0x100fe20000011611 */
[----:B------:R-:W-:Y:S01]  /*4f70*/  LDS.128 R48, [R103+0x8100] ;  /* 0x0081000067307984 */ /* 0x000fe20000000c00 */
[----:B------:R-:W-:Y:S01]  /*4f80*/  @!P1 SHF.R.U64 R17, R16, 0x10, R17 ;  /* 0x0000001010119819 */ /* 0x000fe20000001211 */
[--C-:B------:R-:W-:Y:S01]  /*4f90*/  @!P1 HADD2.F32 R27, -RZ, R28.reuse.H1_H1 ;  /* 0x3000001cff1b9230 */ /* 0x100fe20000004100 */
[--C-:B------:R-:W-:Y:S01]  /*4fa0*/  @!P1 SHF.R.U32.HI R16, RZ, 0x10, R19.reuse ;  /* 0x00000010ff109819 */ /* 0x100fe20000011613 */
[--C-:B------:R-:W-:Y:S01]  /*4fb0*/  @!P1 HADD2.F32 R31, -RZ, R59.reuse.H1_H1 ;  /* 0x3000003bff1f9230 */ /* 0x100fe20000004100 */
[----:B------:R-:W-:Y:S01]  /*4fc0*/  @!P1 SHF.R.U64 R18, R18, 0x10, R19 ;  /* 0x0000001012129819 */ /* 0x000fe20000001213 */
[----:B------:R-:W-:Y:S01]  /*4fd0*/  @!P1 HADD2.F32 R28, -RZ, R28.H0_H0 ;  /* 0x2000001cff1c9230 */ /* 0x000fe20000004100 */
[----:B-----5:R-:W-:Y:S01]  /*4fe0*/  IADD3 R47, P2, P0, R140, R159, R114 ;  /* 0x0000009f8c2f7210 */ /* 0x020fe2000785e072 */
[----:B-1----:R-:W1:Y:S01]  /*4ff0*/  LDS.128 R20, [R105+0x8100] ;  /* 0x0081000069147984 */ /* 0x002e620000000c00 */
[----:B------:R-:W-:Y:S01]  /*5000*/  @!P1 HADD2.F32 R34, -RZ, R59.H0_H0 ;  /* 0x2000003bff229230 */ /* 0x000fe20000004100 */
[----:B------:R-:W-:Y:S01]  /*5010*/  @!P1 SHF.R.U32.HI R36, RZ, 0x10, R61 ;  /* 0x00000010ff249819 */ /* 0x000fe2000001163d */
[----:B------:R-:W-:Y:S01]  /*5020*/  @!P1 HADD2.F32 R24, -RZ, R24.H0_H0 ;  /* 0x20000018ff189230 */ /* 0x000fe20000004100 */
[----:B------:R-:W-:Y:S01]  /*5030*/  IADD3.X R44, R93, R157, R110, P2, P0 ;  /* 0x0000009d5d2c7210 */ /* 0x000fe200017e046e */
[--C-:B------:R-:W-:Y:S01]  /*5040*/  @!P1 HADD2.F32 R41, -RZ, R57.reuse.H1_H1 ;  /* 0x30000039ff299230 */ /* 0x100fe20000004100 */
[C---:B------:R-:W-:Y:S01]  /*5050*/  LEA R52, P0, R47.reuse, c[0x0][0x1c8], 0x1 ;  /* 0x000072002f347a11 */ /* 0x040fe200078008ff */
[----:B------:R-:W-:Y:S01]  /*5060*/  @!P1 HADD2.F32 R36, -RZ, R36.H0_H0 ;  /* 0x20000024ff249230 */ /* 0x000fe20000004100 */
[----:B------:R-:W-:Y:S01]  /*5070*/  @!P1 SHF.R.U32.HI R45, RZ, 0x10, R63 ;  /* 0x00000010ff2d9819 */ /* 0x000fe2000001163f */
[----:B------:R-:W-:Y:S01]  /*5080*/  @!P1 HADD2.F32 R38, -RZ, R57.H0_H0 ;  /* 0x20000039ff269230 */ /* 0x000fe20000004100 */
[----:B------:R-:W-:Y:S01]  /*5090*/  LEA.HI.X R53, R47, c[0x0][0x1cc], R44, 0x1, P0 ;  /* 0x000073002f357a11 */ /* 0x000fe200000f0c2c */
[----:B------:R-:W-:Y:S01]  /*50a0*/  @!P1 HADD2.F32 R17, -RZ, R17.H0_H0 ;  /* 0x20000011ff119230 */ /* 0x000fe20000004100 */
[----:B------:R-:W-:Y:S01]  /*50b0*/  @!P1 SHF.R.U64 R60, R60, 0x10, R61 ;  /* 0x000000103c3c9819 */ /* 0x000fe2000000123d */
[----:B------:R-:W-:Y:S01]  /*50c0*/  @!P1 HADD2.F32 R45, -RZ, R45.H0_H0 ;  /* 0x2000002dff2d9230 */ /* 0x000fe20000004100 */
[----:B------:R-:W-:Y:S01]  /*50d0*/  @!P1 SHF.R.U64 R40, R62, 0x10, R63 ;  /* 0x000000103e289819 */ /* 0x000fe2000000123f */
[----:B------:R-:W-:Y:S01]  /*50e0*/  @!P1 HADD2.F32 R18, -RZ, R18.H0_H0 ;  /* 0x20000012ff129230 */ /* 0x000fe20000004100 */
[----:B------:R-:W-:Y:S03]  /*50f0*/  ISETP.GE.AND P0, PT, R113, c[0x0][0x1d4], PT ;  /* 0x0000750071007a0c */ /* 0x000fe60003f06270 */
[----:B------:R-:W-:Y:S01]  /*5100*/  @!P1 HADD2.F32 R40, -RZ, R40.H0_H0 ;  /* 0x20000028ff289230 */ /* 0x000fe20000004100 */
[----:B-1----:R-:W-:Y:S02]  /*5110*/  @!P1 MOV R19, R20 ;  /* 0x0000001400139202 */ /* 0x002fe40000000f00 */
[----:B------:R-:W-:Y:S02]  /*5120*/  @!P1 MOV R32, R48 ;  /* 0x0000003000209202 */ /* 0x000fe40000000f00 */
[----:B------:R-:W-:Y:S01]  /*5130*/  @!P1 MOV R35, R49 ;  /* 0x0000003100239202 */ /* 0x000fe20000000f00 */
[----:B------:R-:W-:Y:S01]  /*5140*/  @!P1 HADD2.F32 R30, -RZ, R19.H0_H0 ;  /* 0x20000013ff1e9230 */ /* 0x000fe20000004100 */
[----:B------:R-:W-:Y:S01]  /*5150*/  @!P1 MOV R26, R21 ;  /* 0x00000015001a9202 */ /* 0x000fe20000000f00 */
[----:B------:R-:W-:Y:S01]  /*5160*/  @!P1 HADD2.F32 R29, -RZ, R32.H0_H0 ;  /* 0x20000020ff1d9230 */ /* 0x000fe20000004100 */
[----:B------:R-:W-:Y:S01]  /*5170*/  @!P1 MOV R37, R50 ;  /* 0x0000003200259202 */ /* 0x000fe20000000f00 */
[--C-:B------:R-:W-:Y:S01]  /*5180*/  @!P1 HADD2.F32 R33, -RZ, R35.reuse.H0_H0 ;  /* 0x20000023ff219230 */ /* 0x100fe20000004100 */
[CC--:B------:R-:W-:Y:S01]  /*5190*/  @!P1 FMUL.FTZ R2, R30.reuse, R27.reuse ;  /* 0x0000001b1e029220 */ /* 0x0c0fe20000410000 */
[----:B------:R-:W-:Y:S01]  /*51a0*/  @!P1 HADD2.F32 R25, -RZ, R26.H0_H0 ;  /* 0x2000001aff199230 */ /* 0x000fe20000004100 */
[----:B------:R-:W-:Y:S01]  /*51b0*/  @!P1 FMUL.FTZ R44, R29, R27 ;  /* 0x0000001b1d2c9220 */ /* 0x000fe20000410000 */
[----:B------:R-:W-:Y:S01]  /*51c0*/  @!P1 HADD2.F32 R32, -RZ, R32.H1_H1 ;  /* 0x30000020ff209230 */ /* 0x000fe20000004100 */
[-C--:B------:R-:W-:Y:S02]  /*51d0*/  @!P1 FMUL.FTZ R46, R33, R28.reuse ;  /* 0x0000001c212e9220 */ /* 0x080fe40000410000 */
[-C--:B------:R-:W-:Y:S02]  /*51e0*/  @!P1 FFMA.FTZ R44, R30, R31.reuse, -R44 ;  /* 0x0000001f1e2c9223 */ /* 0x080fe4000001082c */
[----:B------:R-:W-:Y:S01]  /*51f0*/  @!P1 FFMA.FTZ R2, R29, R31, R2 ;  /* 0x0000001f1d029223 */ /* 0x000fe20000010002 */
[----:B------:R-:W-:Y:S01]  /*5200*/  @!P1 HADD2.F32 R31, -RZ, R35.H1_H1 ;  /* 0x30000023ff1f9230 */ /* 0x000fe20000004100 */
[C---:B------:R-:W-:Y:S01]  /*5210*/  @!P1 FMUL.FTZ R4, R25.reuse, R28 ;  /* 0x0000001c19049220 */ /* 0x040fe20000410000 */
[----:B------:R-:W-:Y:S01]  /*5220*/  @!P1 HADD2.F32 R29, -RZ, R60.H0_H0 ;  /* 0x2000003cff1d9230 */ /* 0x000fe20000004100 */
[----:B------:R-:W-:Y:S01]  /*5230*/  @!P1 FFMA.FTZ R46, R25, R34, -R46 ;  /* 0x00000022192e9223 */ /* 0x000fe2000001082e */
[----:B------:R-:W-:Y:S01]  /*5240*/  @!P1 HADD2.F32 R25, -RZ, R26.H1_H1 ;  /* 0x3000001aff199230 */ /* 0x000fe20000004100 */
[-C--:B------:R-:W-:Y:S01]  /*5250*/  @!P1 FMUL.FTZ R47, R31, R24.reuse ;  /* 0x000000181f2f9220 */ /* 0x080fe20000410000 */
[----:B------:R-:W-:Y:S01]  /*5260*/  @!P1 HADD2.F32 R26, -RZ, R19.H1_H1 ;  /* 0x30000013ff1a9230 */ /* 0x000fe20000004100 */
[----:B------:R-:W-:Y:S01]  /*5270*/  @!P1 FMUL.FTZ R55, R32, R17 ;  /* 0x0000001120379220 */ /* 0x000fe20000410000 */
[----:B------:R-:W-:Y:S01]  /*5280*/  @!P1 MOV R35, R51 ;  /* 0x0000003300239202 */ /* 0x000fe20000000f00 */
[C---:B------:R-:W-:Y:S01]  /*5290*/  @!P1 FMUL.FTZ R5, R25.reuse, R24 ;  /* 0x0000001819059220 */ /* 0x040fe20000410000 */
[----:B------:R-:W-:Y:S01]  /*52a0*/  @!P1 HADD2.F32 R19, -RZ, R11.H1_H1 ;  /* 0x3000000bff139230 */ /* 0x000fe20000004100 */
[----:B------:R-:W-:Y:S01]  /*52b0*/  @!P1 FFMA.FTZ R47, R25, R36, -R47 ;  /* 0x00000024192f9223 */ /* 0x000fe2000001082f */
[----:B------:R-:W-:Y:S01]  /*52c0*/  @!P1 MOV R25, R23 ;  /* 0x0000001700199202 */ /* 0x000fe20000000f00 */
[C---:B------:R-:W-:Y:S01]  /*52d0*/  @!P1 FMUL.FTZ R3, R26.reuse, R17 ;  /* 0x000000111a039220 */ /* 0x040fe20000410000 */
[----:B------:R-:W-:Y:S01]  /*52e0*/  @!P1 HADD2.F32 R17, -RZ, R16.H0_H0 ;  /* 0x20000010ff119230 */ /* 0x000fe20000004100 */
[-C--:B------:R-:W-:Y:S01]  /*52f0*/  @!P1 FFMA.FTZ R55, R26, R29.reuse, -R55 ;  /* 0x0000001d1a379223 */ /* 0x080fe20000010837 */
[----:B------:R-:W-:Y:S01]  /*5300*/  @!P1 HADD2.F32 R42, -RZ, R35.H1_H1 ;  /* 0x30000023ff2a9230 */ /* 0x000fe20000004100 */
[----:B------:R-:W-:Y:S01]  /*5310*/  @!P1 FFMA.FTZ R3, R32, R29, R3 ;  /* 0x0000001d20039223 */ /* 0x000fe20000010003 */
[----:B------:R-:W-:Y:S01]  /*5320*/  @!P1 HADD2.F32 R16, -RZ, R25.H1_H1 ;  /* 0x30000019ff109230 */ /* 0x000fe20000004100 */
[----:B------:R-:W-:Y:S01]  /*5330*/  @!P1 FFMA.FTZ R4, R33, R34, R4 ;  /* 0x0000002221049223 */ /* 0x000fe20000010004 */
[----:B------:R-:W-:Y:S01]  /*5340*/  @!P1 F2FP.PACK_AB R46, R47, R46 ;  /* 0x0000002e2f2e923e */ /* 0x000fe200000000ff */
[-C--:B------:R-:W-:Y:S01]  /*5350*/  @!P1 FMUL.FTZ R65, R42, R17.reuse ;  /* 0x000000112a419220 */ /* 0x080fe20000410000 */
[----:B------:R-:W-:Y:S01]  /*5360*/  @!P1 F2FP.PACK_AB R55, R55, R44 ;  /* 0x0000002c3737923e */ /* 0x000fe200000000ff */
[C---:B------:R-:W-:Y:S01]  /*5370*/  @!P1 FMUL.FTZ R9, R16.reuse, R17 ;  /* 0x0000001110099220 */ /* 0x040fe20000410000 */
[----:B------:R-:W-:Y:S01]  /*5380*/  @!P1 MOV R21, R46 ;  /* 0x0000002e00159202 */ /* 0x000fe20000000f00 */
[----:B------:R-:W-:Y:S01]  /*5390*/  @!P1 FFMA.FTZ R65, R16, R45, -R65 ;  /* 0x0000002d10419223 */ /* 0x000fe20000010841 */
[----:B------:R-:W-:Y:S01]  /*53a0*/  @!P1 HADD2.F32 R16, -RZ, R11.H0_H0 ;  /* 0x2000000bff109230 */ /* 0x000fe20000004100 */
[----:B------:R-:W-:Y:S01]  /*53b0*/  @!P1 IMAD.MOV.U32 R11, RZ, RZ, R22 ;  /* 0x000000ffff0b9224 */ /* 0x000fe200078e0016 */
[----:B------:R-:W-:Y:S01]  /*53c0*/  @!P1 HADD2.F32 R39, -RZ, R35.H0_H0 ;  /* 0x20000023ff279230 */ /* 0x000fe20000004100 */
[----:B------:R-:W-:Y:S01]  /*53d0*/  @!P1 FFMA.FTZ R5, R31, R36, R5 ;  /* 0x000000241f059223 */ /* 0x000fe20000010005 */
[--C-:B------:R-:W-:Y:S01]  /*53e0*/  @!P1 HADD2.F32 R35, -RZ, R37.reuse.H0_H0 ;  /* 0x20000025ff239230 */ /* 0x100fe20000004100 */
[----:B------:R-:W-:Y:S01]  /*53f0*/  @!P1 MOV R20, R55 ;  /* 0x0000003700149202 */ /* 0x000fe20000000f00 */
[----:B------:R-:W-:Y:S01]  /*5400*/  @!P1 HADD2.F32 R37, -RZ, R37.H1_H1 ;  /* 0x30000025ff259230 */ /* 0x000fe20000004100 */
[----:B------:R-:W-:Y:S01]  /*5410*/  @!P1 FMUL.FTZ R54, R39, R19 ;  /* 0x0000001327369220 */ /* 0x000fe20000410000 */
[----:B------:R-:W-:Y:S01]  /*5420*/  @!P1 HADD2.F32 R24, -RZ, R25.H0_H0 ;  /* 0x20000019ff189230 */ /* 0x000fe20000004100 */
[----:B------:R-:W-:Y:S01]  /*5430*/  @!P1 FMUL.FTZ R56, R35, R16 ;  /* 0x0000001023389220 */ /* 0x000fe20000410000 */
[--C-:B------:R-:W-:Y:S01]  /*5440*/  @!P1 HADD2.F32 R17, -RZ, R11.reuse.H0_H0 ;  /* 0x2000000bff119230 */ /* 0x100fe20000004100 */
[----:B------:R-:W-:Y:S01]  /*5450*/  @!P1 FMUL.FTZ R67, R37, R18 ;  /* 0x0000001225439220 */ /* 0x000fe20000410000 */
[----:B------:R-:W-:Y:S01]  /*5460*/  @!P1 F2FP.PACK_AB R44, R3, R2 ;  /* 0x00000002032c923e */ /* 0x000fe200000000ff */
[C---:B------:R-:W-:Y:S01]  /*5470*/  @!P1 FFMA.FTZ R54, R24.reuse, R41, -R54 ;  /* 0x0000002918369223 */ /* 0x040fe20000010836 */
[----:B------:R-:W-:Y:S01]  /*5480*/  @!P1 F2FP.PACK_AB R47, R5, R4 ;  /* 0x00000004052f923e */ /* 0x000fe200000000ff */
[C---:B------:R-:W-:Y:S01]  /*5490*/  @!P1 FFMA.FTZ R56, R17.reuse, R38, -R56 ;  /* 0x0000002611389223 */ /* 0x040fe20000010838 */
[----:B------:R-:W-:Y:S01]  /*54a0*/  @!P1 MOV R48, R44 ;  /* 0x0000002c00309202 */ /* 0x000fe20000000f00 */
[----:B------:R-:W-:Y:S01]  /*54b0*/  @!P1 FMUL.FTZ R6, R17, R16 ;  /* 0x0000001011069220 */ /* 0x000fe20000410000 */
[----:B------:R-:W-:Y:S01]  /*54c0*/  @!P1 F2FP.PACK_AB R54, R65, R54 ;  /* 0x000000364136923e */ /* 0x000fe200000000ff */
[----:B------:R-:W-:Y:S01]  /*54d0*/  @!P1 FMUL.FTZ R8, R24, R19 ;  /* 0x0000001318089220 */ /* 0x000fe20000410000 */
[----:B------:R-:W-:Y:S01]  /*54e0*/  @!P1 MOV R49, R47 ;  /* 0x0000002f00319202 */ /* 0x000fe20000000f00 */
[----:B------:R-:W-:Y:S01]  /*54f0*/  @!P1 FFMA.FTZ R6, R35, R38, R6 ;  /* 0x0000002623069223 */ /* 0x000fe20000010006 */
[----:B------:R-:W-:Y:S01]  /*5500*/  @!P1 HADD2.F32 R11, -RZ, R11.H1_H1 ;  /* 0x3000000bff0b9230 */ /* 0x000fe20000004100 */
[----:B------:R-:W-:Y:S04]  /*5510*/  @!P1 IMAD.MOV.U32 R23, RZ, RZ, R54 ;  /* 0x000000ffff179224 */ /* 0x000fe800078e0036 */
[C---:B------:R-:W-:Y:S02]  /*5520*/  @!P1 FFMA.FTZ R67, R11.reuse, R40, -R67 ;  /* 0x000000280b439223 */ /* 0x040fe40000010843 */
[----:B------:R-:W-:Y:S03]  /*5530*/  @!P1 FMUL.FTZ R7, R11, R18 ;  /* 0x000000120b079220 */ /* 0x000fe60000410000 */
[----:B------:R-:W-:Y:S01]  /*5540*/  @!P1 F2FP.PACK_AB R67, R67, R56 ;  /* 0x000000384343923e */ /* 0x000fe200000000ff */
[----:B------:R-:W-:Y:S02]  /*5550*/  @!P1 FFMA.FTZ R7, R37, R40, R7 ;  /* 0x0000002825079223 */ /* 0x000fe40000010007 */
[----:B------:R-:W-:Y:S01]  /*5560*/  @!P1 FFMA.FTZ R8, R39, R41, R8 ;  /* 0x0000002927089223 */ /* 0x000fe20000010008 */
[----:B------:R-:W-:Y:S01]  /*5570*/  @!P1 MOV R22, R67 ;  /* 0x0000004300169202 */ /* 0x000fe20000000f00 */
[----:B------:R-:W-:Y:S01]  /*5580*/  @!P1 FFMA.FTZ R9, R42, R45, R9 ;  /* 0x0000002d2a099223 */ /* 0x000fe20000010009 */
[----:B------:R-:W-:Y:S03]  /*5590*/  @!P1 F2FP.PACK_AB R56, R7, R6 ;  /* 0x000000060738923e */ /* 0x000fe600000000ff */
[----:B------:R1:W-:Y:S01]  /*55a0*/  STG.E.128 [R52.64], R20 ;  /* 0x0000001434007986 */ /* 0x0003e2000c101d10 */
[----:B------:R-:W-:Y:S02]  /*55b0*/  @!P1 F2FP.PACK_AB R65, R9, R8 ;  /* 0x000000080941923e */ /* 0x000fe400000000ff */
[----:B------:R-:W-:Y:S02]  /*55c0*/  @!P1 MOV R50, R56 ;  /* 0x0000003800329202 */ /* 0x000fe40000000f00 */
        /* <DEDUP_REMOVED lines=8> */
.L_x_305:
[----:B------:R-:W-:Y:S01]  /*5650*/  IMAD R2, R43, -0x60, R0 ;  /* 0xffffffa02b027824 */ /* 0x000fe200078e0200 */
[----:B------:R-:W-:Y:S04]  /*5660*/  BSSY B0, `(.L_x_328) ;  /* 0x000000b000007945 */ /* 0x000fe80003800000 */
[----:B------:R-:W-:Y:S04]  /*5670*/  IMNMX R8, R2, 0x60, PT ;  /* 0x0000006002087817 */ /* 0x000fe80003800200 */
[----:B------:R-:W-:Y:S11]  /*5680*/  ISETP.GE.AND P0, PT, R121, R8, PT ;  /* 0x000000087900720c */ /* 0x000ff60003f06270 */
[----:B------:R-:W-:Y:S02]  /*5690*/  @!UPT UIADD3 URZ, URZ, URZ, URZ ;  /* 0x0000003f3f3ff290 */ /* 0x000fe4000fffe03f */
[----:B------:R-:W-:-:S05]  /*56a0*/  @P0 BRA `(.L_x_329) ;  /* 0x0000006000000947 */ /* 0x000fca0003800000 */
[----:B------:R-:W1:Y:S01]  /*56b0*/  @!P4 LDS.128 R16, [R120+0x8100] ;  /* 0x008100007810c984 */ /* 0x000e620000000c00 */
[----:B------:R-:W-:Y:S11]  /*56c0*/  ISETP.GE.AND P0, PT, R119, c[0x0][0x1d4], PT ;  /* 0x0000750077007a0c */ /* 0x000ff60003f06270 */
[----:B------:R-:W-:Y:S02]  /*56d0*/  @!UPT UIADD3 URZ, URZ, URZ, URZ ;  /* 0x0000003f3f3ff290 */ /* 0x000fe4000fffe03f */
[----:B------:R-:W2:Y:S04]  /*56e0*/  @!P0 LDS.128 R4, [R120+0xb100] ;  /* 0x00b1000078048984 */ /* 0x000ea80000000c00 */
[----:B-1----:R1:W-:Y:S04]  /*56f0*/  @!P4 STG.E.128 [R66.64], R16 ;  /* 0x000000104200c986 */ /* 0x0023e8000c101d10 */
[----:B--2---:R1:W-:Y:S02]  /*5700*/  @!P0 STG.E.128 [R66.64+0x80], R4 ;  /* 0x0000800442008986 */ /* 0x0043e4000c101d10 */
.L_x_329:
[----:B------:R-:W-:Y:S05]  /*5710*/  BSYNC B0 ;  /* 0x0000000000007941 */ /* 0x000fea0003800000 */
.L_x_328:
[----:B------:R-:W-:Y:S01]  /*5720*/  ISETP.GE.AND P0, PT, R116, R8, PT ;  /* 0x000000087400720c */ /* 0x000fe20003f06270 */
[----:B------:R-:W-:Y:S01]  /*5730*/  @!UPT UIADD3 URZ, URZ, URZ, URZ ;  /* 0x0000003f3f3ff290 */ /* 0x000fe2000fffe03f */
[----:B------:R-:W-:Y:S11]  /*5740*/  BSSY B0, `(.L_x_330) ;  /* 0x0000008000007945 */ /* 0x000ff60003800000 */
[----:B------:R-:W-:-:S05]  /*5750*/  @P0 BRA `(.L_x_331) ;  /* 0x0000006000000947 */ /* 0x000fca0003800000 */
[----:B-1----:R-:W1:Y:S01]  /*5760*/  @!P4 LDS.128 R16, [R120+0x9100] ;  /* 0x009100007810c984 */ /* 0x002e620000000c00 */
[----:B------:R-:W-:Y:S11]  /*5770*/  ISETP.GE.AND P0, PT, R119, c[0x0][0x1d4], PT ;  /* 0x0000750077007a0c */ /* 0x000ff60003f06270 */
[----:B------:R-:W-:Y:S02]  /*5780*/  @!UPT UIADD3 URZ, URZ, URZ, URZ ;  /* 0x0000003f3f3ff290 */ /* 0x000fe4000fffe03f */
[----:B------:R-:W2:Y:S04]  /*5790*/  @!P0 LDS.128 R4, [R120+0xc100] ;  /* 0x00c1000078048984 */ /* 0x000ea80000000c00 */
[----:B-1----:R1:W-:Y:S04]  /*57a0*/  @!P4 STG.E.128 [R64.64], R16 ;  /* 0x000000104000c986 */ /* 0x0023e8000c101d10 */
[----:B--2---:R1:W-:Y:S02]  /*57b0*/  @!P0 STG.E.128 [R64.64+0x80], R4 ;  /* 0x0000800440008986 */ /* 0x0043e4000c101d10 */
.L_x_331:
[----:B------:R-:W-:Y:S05]  /*57c0*/  BSYNC B0 ;  /* 0x0000000000007941 */ /* 0x000fea0003800000 */
.L_x_330:
[----:B------:R-:W-:Y:S11]  /*57d0*/  ISETP.GE.AND P0, PT, R115, R8, PT ;  /* 0x000000087300720c */ /* 0x000ff60003f06270 */
[----:B------:R-:W-:Y:S02]  /*57e0*/  @!UPT UIADD3 URZ, URZ, URZ, URZ ;  /* 0x0000003f3f3ff290 */ /* 0x000fe4000fffe03f */
[----:B------:R-:W-:-:S05]  /*57f0*/  @P0 BRA `(.L_x_321) ;  /* 0x0000006000000947 */ /* 0x000fca0003800000 */
[----:B-1----:R-:W1:Y:S01]  /*5800*/  @!P4 LDS.128 R16, [R120+0xa100] ;  /* 0x00a100007810c984 */ /* 0x002e620000000c00 */
[----:B------:R-:W-:Y:S11]  /*5810*/  ISETP.GE.AND P0, PT, R119, c[0x0][0x1d4], PT ;  /* 0x0000750077007a0c */ /* 0x000ff60003f06270 */
[----:B------:R-:W-:Y:S02]  /*5820*/  @!UPT UIADD3 URZ, URZ, URZ, URZ ;  /* 0x0000003f3f3ff290 */ /* 0x000fe4000fffe03f */
[----:B------:R-:W2:Y:S04]  /*5830*/  @!P0 LDS.128 R4, [R120+0xd100] ;  /* 0x00d1000078048984 */ /* 0x000ea80000000c00 */
[----:B-1----:R1:W-:Y:S04]  /*5840*/  @!P4 STG.E.128 [R62.64], R16 ;  /* 0x000000103e00c986 */ /* 0x0023e8000c101d10 */
[----:B--2---:R1:W-:Y:S02]  /*5850*/  @!P0 STG.E.128 [R62.64+0x80], R4 ;  /* 0x000080043e008986 */ /* 0x0043e4000c101d10 */
.L_x_321:
[----:B------:R-:W-:Y:S05]  /*5860*/  BSYNC B2 ;  /* 0x0000000000027941 */ /* 0x000fea0003800000 */
.L_x_304:
[----:B-12---:R-:W-:Y:S01]  /*5870*/  IMAD R5, R43, -0x60, RZ ;  /* 0xffffffa02b057824 */ /* 0x006fe200078e02ff */
[----:B------:R-:W-:Y:S01]  /*5880*/  ISETP.NE.AND P5, PT, R125, RZ, PT ;  /* 0x000000ff7d00720c */ /* 0x000fe20003fa5270 */
[----:B------:R-:W-:Y:S01]  /*5890*/  IMAD.WIDE.U32 R16, R43, 0x60, RZ ;  /* 0x000000602b107825 */ /* 0x000fe200078e00ff */
[----:B------:R-:W-:Y:S02]  /*58a0*/  BSSY B0, `(.L_x_332) ;  /* 0x0000041000007945 */ /* 0x000fe40003800000 */
[----:B------:R-:W-:Y:S01]  /*58b0*/  IADD3 R4, R86, R5, RZ ;  /* 0x0000000556047210 */ /* 0x000fe20007ffe0ff */
[----:B------:R-:W-:Y:S01]  /*58c0*/  IMAD R77, R77, 0x60, RZ ;  /* 0x000000604d4d7824 */ /* 0x000fe200078e02ff */
[----:B------:R-:W-:Y:S02]  /*58d0*/  IADD3 R7, P0, R89, R16, RZ ;  /* 0x0000001059077210 */ /* 0x000fe40007f1e0ff */
[----:B------:R-:W-:Y:S01]  /*58e0*/  ISETP.GE.AND P1, PT, R4, 0x21, PT ;  /* 0x000000210400780c */ /* 0x000fe20003f26270 */
[----:B------:R-:W-:Y:S04]  /*58f0*/  IMAD.IADD R2, R17, 0x1, R77 ;  /* 0x0000000111027824 */ /* 0x000fe800078e024d */
[----:B------:R-:W-:Y:S08]  /*5900*/  IMAD.X R3, R2, 0x1, R87, P0 ;  /* 0x0000000102037824 */ /* 0x000ff000000e0657 */
[----:B------:R-:W-:Y:S05]  /*5910*/  @P1 IADD3 R9, P0, R7, 0x20, RZ ;  /* 0x0000002007091810 */ /* 0x000fea0007f1e0ff */
[----:B------:R-:W-:Y:S01]  /*5920*/  @P1 IMAD.X R6, RZ, RZ, R3, P0 ;  /* 0x000000ffff061224 */ /* 0x000fe200000e0603 */
[----:B------:R-:W-:Y:S03]  /*5930*/  ISETP.GE.AND P0, PT, R4, 0x41, PT ;  /* 0x000000410400780c */ /* 0x000fe60003f06270 */
[----:B------:R-:W-:Y:S04]  /*5940*/  @P1 IMAD R6, R6, c[0x0][0x258], RZ ;  /* 0x0000960006061a24 */ /* 0x000fe800078e02ff */
[----:B------:R-:W-:Y:S06]  /*5950*/  @P1 IMAD R6, R9, c[0x0][0x25c], R6 ;  /* 0x0000970009061a24 */ /* 0x000fec00078e0206 */
[----:B------:R-:W-:Y:S04]  /*5960*/  @P0 IADD3 R11, P2, R7, 0x40, RZ ;  /* 0x00000040070b0810 */ /* 0x000fe80007f5e0ff */
[----:B------:R-:W-:Y:S02]  /*5970*/  @P0 IADD3.X R8, RZ, R3, RZ, P2, !PT ;  /* 0x00000003ff080210 */ /* 0x000fe400017fe4ff */
[----:B------:R-:W-:Y:S03]  /*5980*/  ISETP.GE.AND P2, PT, R4, 0x1, PT ;  /* 0x000000010400780c */ /* 0x000fe60003f46270 */
[----:B------:R-:W-:Y:S04]  /*5990*/  @P0 IMAD R8, R8, c[0x0][0x258], RZ ;  /* 0x0000960008080a24 */ /* 0x000fe800078e02ff */
[----:B------:R-:W-:Y:S06]  /*59a0*/  @P0 IMAD R8, R11, c[0x0][0x25c], R8 ;  /* 0x000097000b080a24 */ /* 0x000fec00078e0208 */
[----:B------:R-:W-:Y:S02]  /*59b0*/  @P2 IMAD.MOV.U32 R82, RZ, RZ, R128 ;  /* 0x000000ffff522224 */ /* 0x000fe400078e0080 */
[----:B------:R-:W-:Y:S02]  /*59c0*/  @P2 IMAD R4, R3, c[0x0][0x258], RZ ;  /* 0x0000960003042a24 */ /* 0x000fe400078e02ff */
[C---:B------:R-:W-:Y:S04]  /*59d0*/  @P2 IMAD.WIDE.U32 R20, R7.reuse, c[0x0][0x258], R82 ;  /* 0x0000960007142a25 */ /* 0x040fe800078e0052 */
[----:B------:R-:W-:Y:S01]  /*59e0*/  @P2 IMAD R4, R7, c[0x0][0x25c], R4 ;  /* 0x0000970007042a24 */ /* 0x000fe200078e0204 */
[C---:B------:R-:W-:Y:S01]  /*59f0*/  @P2 LEA R18, P3, R20.reuse, c[0x0][0x250], 0x1 ;  /* 0x0000940014122a11 */ /* 0x040fe200078608ff */
[----:B------:R-:W-:Y:S03]  /*5a00*/  @P1 IMAD.MOV.U32 R82, RZ, RZ, R128 ;  /* 0x000000ffff521224 */ /* 0x000fe600078e0080 */
[----:B------:R-:W-:Y:S01]  /*5a10*/  @P2 IADD3 R4, R21, R4, RZ ;  /* 0x0000000415042210 */ /* 0x000fe20007ffe0ff */
[----:B------:R-:W-:Y:S03]  /*5a20*/  @P1 IMAD.WIDE.U32 R22, R9, c[0x0][0x258], R82 ;  /* 0x0000960009161a25 */ /* 0x000fe600078e0052 */
[----:B------:R-:W-:Y:S01]  /*5a30*/  @P2 LEA.HI.X R19, R20, c[0x0][0x254], R4, 0x1, P3 ;  /* 0x0000950014132a11 */ /* 0x000fe200018f0c04 */
[----:B------:R-:W-:Y:S01]  /*5a40*/  @P0 IMAD.MOV.U32 R82, RZ, RZ, R128 ;  /* 0x000000ffff520224 */ /* 0x000fe200078e0080 */
[C---:B------:R-:W-:Y:S02]  /*5a50*/  @P1 LEA R20, P3, R22.reuse, c[0x0][0x250], 0x1 ;  /* 0x0000940016141a11 */ /* 0x040fe400078608ff */
[----:B------:R-:W-:Y:S01]  /*5a60*/  @P1 IADD3 R6, R23, R6, RZ ;  /* 0x0000000617061210 */ /* 0x000fe20007ffe0ff */
[----:B------:R-:W-:Y:S01]  /*5a70*/  @!PT LDS RZ, [RZ] ;  /* 0x00000000fffff984 */ /* 0x000fe20000000800 */
[----:B------:R-:W-:Y:S01]  /*5a80*/  @!PT LDS RZ, [RZ] ;  /* 0x00000000fffff984 */ /* 0x000fe20000000800 */
[----:B------:R-:W-:Y:S01]  /*5a90*/  @!PT LDS RZ, [RZ] ;  /* 0x00000000fffff984 */ /* 0x000fe20000000800 */
[----:B------:R1:W-:Y:S03]  /*5aa0*/  @P2 LDGSTS.E.BYPASS.LTC128B.128 [R120+0x100], [R18.64], !P5 ;  /* 0x0010000012782fae */ /* 0x0003e6000e901d50 */
[----:B------:R-:W-:Y:S01]  /*5ab0*/  @P1 LEA.HI.X R21, R22, c[0x0][0x254], R6, 0x1, P3 ;  /* 0x0000950016151a11 */ /* 0x000fe200018f0c06 */
[----:B------:R-:W-:Y:S01]  /*5ac0*/  @P0 IMAD.WIDE.U32 R6, R11, c[0x0][0x258], R82 ;  /* 0x000096000b060a25 */ /* 0x000fe200078e0052 */
[----:B------:R1:W-:Y:S01]  /*5ad0*/  @P2 LDGSTS.E.BYPASS.LTC128B.128 [R120+0x3100], [R18.64+0x80], !P6 ;  /* 0x0310008012782fae */ /* 0x0003e2000f101d50 */
[----:B------:R-:W-:Y:S03]  /*5ae0*/  IADD3 R3, P2, R81, R16, RZ ;  /* 0x0000001051037210 */ /* 0x000fe60007f5e0ff */
[----:B------:R-:W-:Y:S01]  /*5af0*/  @P0 LEA R22, P3, R6, c[0x0][0x250], 0x1 ;  /* 0x0000940006160a11 */ /* 0x000fe200078608ff */
[----:B------:R1:W-:Y:S01]  /*5b00*/  @P1 LDGSTS.E.BYPASS.LTC128B.128 [R120+0x1100], [R20.64], !P5 ;  /* 0x0110000014781fae */ /* 0x0003e2000e901d50 */
[----:B------:R-:W-:Y:S01]  /*5b10*/  @P0 IADD3 R8, R7, R8, RZ ;  /* 0x0000000807080210 */ /* 0x000fe20007ffe0ff */
[----:B------:R-:W-:Y:S03]  /*5b20*/  IMAD.X R2, R2, 0x1, R80, P2 ;  /* 0x0000000102027824 */ /* 0x000fe600010e0650 */
[----:B------:R1:W-:Y:S01]  /*5b30*/  @P1 LDGSTS.E.BYPASS.LTC128B.128 [R120+0x4100], [R20.64+0x80], !P6 ;  /* 0x0410008014781fae */ /* 0x0003e2000f101d50 */
[----:B------:R-:W-:Y:S02]  /*5b40*/  @P0 LEA.HI.X R23, R6, c[0x0][0x254], R8, 0x1, P3 ;  /* 0x0000950006170a11 */ /* 0x000fe400018f0c08 */
[----:B------:R-:W-:Y:S03]  /*5b50*/  IADD3 R8, R5, R0, RZ ;  /* 0x0000000005087210 */ /* 0x000fe60007ffe0ff */
[----:B------:R1:W-:Y:S01]  /*5b60*/  @P0 LDGSTS.E.BYPASS.LTC128B.128 [R120+0x2100], [R22.64], !P5 ;  /* 0x0210000016780fae */ /* 0x0003e2000e901d50 */
[----:B------:R-:W-:Y:S04]  /*5b70*/  IMNMX R8, R8, 0x60, PT ;  /* 0x0000006008087817 */ /* 0x000fe80003800200 */
[----:B------:R1:W-:Y:S01]  /*5b80*/  @P0 LDGSTS.E.BYPASS.LTC128B.128 [R120+0x5100], [R22.64+0x80], !P6 ;  /* 0x0510008016780fae */ /* 0x0003e2000f101d50 */
[----:B------:R-:W-:Y:S04]  /*5b90*/  ISETP.GE.AND P0, PT, R121, R8, PT ;  /* 0x000000087900720c */ /* 0x000fe80003f06270 */
[----:B------:R-:W0:Y:S01]  /*5ba0*/  LDGDEPBAR ;  /* 0x00000000000079af */ /* 0x000e220000000000 */
[----:B------:R-:W-:Y:S04]  /*5bb0*/  DEPBAR.LE SB0, 0x0 ;  /* 0x000080000000791a */ /* 0x000fe80000000000 */
[----:B------:R-:W-:Y:S06]  /*5bc0*/  BAR.SYNC.DEFER_BLOCKING 0x0 ;  /* 0x0000000000007b1d */ /* 0x000fec0000010000 */
[----:B------:R-:W-:-:S05]  /*5bd0*/  @P0 BRA `(.L_x_333) ;  /* 0x000000d000000947 */ /* 0x000fca0003800000 */
[----:B-1----:R-:W1:Y:S01]  /*5be0*/  @!P4 LDS.128 R16, [R120+0x100] ;  /* 0x000100007810c984 */ /* 0x002e620000000c00 */
[----:B------:R-:W-:Y:S01]  /*5bf0*/  MOV R78, R126 ;  /* 0x0000007e004e7202 */ /* 0x000fe20000000f00 */
[----:B------:R-:W-:Y:S04]  /*5c00*/  IMAD R9, R2, c[0x0][0x208], RZ ;  /* 0x0000820002097a24 */ /* 0x000fe800078e02ff */
[C---:B------:R-:W-:Y:S04]  /*5c10*/  IMAD.WIDE.U32 R22, R3.reuse, c[0x0][0x208], R78 ;  /* 0x0000820003167a25 */ /* 0x040fe800078e004e */
[----:B------:R-:W-:Y:S01]  /*5c20*/  IMAD R9, R3, c[0x0][0x20c], R9 ;  /* 0x0000830003097a24 */ /* 0x000fe200078e0209 */
[C---:B------:R-:W-:Y:S04]  /*5c30*/  LEA R20, P0, R22.reuse, c[0x0][0x1f8], 0x1 ;  /* 0x00007e0016147a11 */ /* 0x040fe800078008ff */
[----:B------:R-:W-:Y:S04]  /*5c40*/  IADD3 R9, R23, R9, RZ ;  /* 0x0000000917097210 */ /* 0x000fe80007ffe0ff */
[----:B------:R-:W-:Y:S02]  /*5c50*/  LEA.HI.X R21, R22, c[0x0][0x1fc], R9, 0x1, P0 ;  /* 0x00007f0016157a11 */ /* 0x000fe400000f0c09 */
[----:B------:R-:W-:Y:S11]  /*5c60*/  ISETP.GE.AND P0, PT, R119, c[0x0][0x1d4], PT ;  /* 0x0000750077007a0c */ /* 0x000ff60003f06270 */
[----:B------:R-:W-:Y:S02]  /*5c70*/  @!UPT UIADD3 URZ, URZ, URZ, URZ ;  /* 0x0000003f3f3ff290 */ /* 0x000fe4000fffe03f */
[----:B------:R-:W2:Y:S04]  /*5c80*/  @!P0 LDS.128 R4, [R120+0x3100] ;  /* 0x0031000078048984 */ /* 0x000ea80000000c00 */
[----:B-1----:R1:W-:Y:S04]  /*5c90*/  @!P4 STG.E.128 [R20.64], R16 ;  /* 0x000000101400c986 */ /* 0x0023e8000c101d10 */
[----:B--2---:R1:W-:Y:S02]  /*5ca0*/  @!P0 STG.E.128 [R20.64+0x80], R4 ;  /* 0x0000800414008986 */ /* 0x0043e4000c101d10 */
.L_x_333:
[----:B-1----:R-:W-:Y:S05]  /*5cb0*/  BSYNC B0 ;  /* 0x0000000000007941 */ /* 0x002fea0003800000 */
.L_x_332:
[----:B------:R-:W-:Y:S01]  /*5cc0*/  ISETP.GE.AND P0, PT, R116, R8, PT ;  /* 0x000000087400720c */ /* 0x000fe20003f06270 */
[----:B------:R-:W-:Y:S01]  /*5cd0*/  @!UPT UIADD3 URZ, URZ, URZ, URZ ;  /* 0x0000003f3f3ff290 */ /* 0x000fe2000fffe03f */
[----:B------:R-:W-:Y:S11]  /*5ce0*/  BSSY B0, `(.L_x_334) ;  /* 0x0000011000007945 */ /* 0x000ff60003800000 */
[----:B------:R-:W-:-:S05]  /*5cf0*/  @P0 BRA `(.L_x_335) ;  /* 0x000000f000000947 */ /* 0x000fca0003800000 */
[----:B------:R-:W1:Y:S01]  /*5d00*/  @!P4 LDS.128 R16, [R120+0x1100] ;  /* 0x001100007810c984 */ /* 0x000e620000000c00 */
[----:B------:R-:W-:Y:S02]  /*5d10*/  IADD3 R4, P0, R3, 0x20, RZ ;  /* 0x0000002003047810 */ /* 0x000fe40007f1e0ff */
[----:B------:R-:W-:Y:S03]  /*5d20*/  MOV R78, R126 ;  /* 0x0000007e004e7202 */ /* 0x000fe60000000f00 */
[----:B------:R-:W-:Y:S02]  /*5d30*/  IMAD.X R9, RZ, RZ, R2, P0 ;  /* 0x000000ffff097224 */ /* 0x000fe400000e0602 */
[----:B------:R-:W-:Y:S04]  /*5d40*/  IMAD.WIDE.U32 R22, R4, c[0x0][0x208], R78 ;  /* 0x0000820004167a25 */ /* 0x000fe800078e004e */
[----:B------:R-:W-:Y:S01]  /*5d50*/  IMAD R9, R9, c[0x0][0x208], RZ ;  /* 0x0000820009097a24 */ /* 0x000fe200078e02ff */
[----:B------:R-:W-:Y:S03]  /*5d60*/  LEA R20, P0, R22, c[0x0][0x1f8], 0x1 ;  /* 0x00007e0016147a11 */ /* 0x000fe600078008ff */
[----:B------:R-:W-:Y:S04]  /*5d70*/  IMAD R9, R4, c[0x0][0x20c], R9 ;  /* 0x0000830004097a24 */ /* 0x000fe800078e0209 */
[----:B------:R-:W-:Y:S05]  /*5d80*/  IMAD.IADD R9, R23, 0x1, R9 ;  /* 0x0000000117097824 */ /* 0x000fea00078e0209 */
[----:B------:R-:W-:Y:S02]  /*5d90*/  LEA.HI.X R21, R22, c[0x0][0x1fc], R9, 0x1, P0 ;  /* 0x00007f0016157a11 */ /* 0x000fe400000f0c09 */
[----:B------:R-:W-:Y:S11]  /*5da0*/  ISETP.GE.AND P0, PT, R119, c[0x0][0x1d4], PT ;  /* 0x0000750077007a0c */ /* 0x000ff60003f06270 */
[----:B------:R-:W-:Y:S02]  /*5db0*/  @!UPT UIADD3 URZ, URZ, URZ, URZ ;  /* 0x0000003f3f3ff290 */ /* 0x000fe4000fffe03f */
[----:B------:R-:W2:Y:S04]  /*5dc0*/  @!P0 LDS.128 R4, [R120+0x4100] ;  /* 0x0041000078048984 */ /* 0x000ea80000000c00 */
[----:B-1----:R1:W-:Y:S04]  /*5dd0*/  @!P4 STG.E.128 [R20.64], R16 ;  /* 0x000000101400c986 */ /* 0x0023e8000c101d10 */
[----:B--2---:R1:W-:Y:S02]  /*5de0*/  @!P0 STG.E.128 [R20.64+0x80], R4 ;  /* 0x0000800414008986 */ /* 0x0043e4000c101d10 */
.L_x_335:
[----:B------:R-:W-:Y:S05]  /*5df0*/  BSYNC B0 ;  /* 0x0000000000007941 */ /* 0x000fea0003800000 */
.L_x_334:
[----:B------:R-:W-:Y:S01]  /*5e00*/  ISETP.GE.AND P0, PT, R115, R8, PT ;  /* 0x000000087300720c */ /* 0x000fe20003f06270 */
[----:B------:R-:W-:Y:S01]  /*5e10*/  @!UPT UIADD3 URZ, URZ, URZ, URZ ;  /* 0x0000003f3f3ff290 */ /* 0x000fe2000fffe03f */
[----:B------:R-:W-:Y:S11]  /*5e20*/  BSSY B0, `(.L_x_336) ;  /* 0x0000011000007945 */ /* 0x000ff60003800000 */
[----:B------:R-:W-:-:S05]  /*5e30*/  @P0 BRA `(.L_x_337) ;  /* 0x000000f000000947 */ /* 0x000fca0003800000 */
[----:B-1----:R-:W1:Y:S01]  /*5e40*/  @!P4 LDS.128 R16, [R120+0x2100] ;  /* 0x002100007810c984 */ /* 0x002e620000000c00 */
[----:B------:R-:W-:Y:S02]  /*5e50*/  IADD3 R3, P0, R3, 0x40, RZ ;  /* 0x0000004003037810 */ /* 0x000fe40007f1e0ff */
[----:B------:R-:W-:Y:S03]  /*5e60*/  MOV R78, R126 ;  /* 0x0000007e004e7202 */ /* 0x000fe60000000f00 */
[----:B------:R-:W-:Y:S02]  /*5e70*/  IMAD.X R2, RZ, RZ, R2, P0 ;  /* 0x000000ffff027224 */ /* 0x000fe400000e0602 */
[C---:B------:R-:W-:Y:S04]  /*5e80*/  IMAD.WIDE.U32 R20, R3.reuse, c[0x0][0x208], R78 ;  /* 0x0000820003147a25 */ /* 0x040fe800078e004e */
[----:B------:R-:W-:Y:S01]  /*5e90*/  IMAD R2, R2, c[0x0][0x208], RZ ;  /* 0x0000820002027a24 */ /* 0x000fe200078e02ff */
[C---:B------:R-:W-:Y:S03]  /*5ea0*/  LEA R8, P0, R20.reuse, c[0x0][0x1f8], 0x1 ;  /* 0x00007e0014087a11 */ /* 0x040fe600078008ff */
        /* <DEDUP_REMOVED lines=8> */
.L_x_337:
[----:B------:R-:W-:Y:S05]  /*5f30*/  BSYNC B0 ;  /* 0x0000000000007941 */ /* 0x000fea0003800000 */
.L_x_336:
[C---:B------:R-:W-:Y:S02]  /*5f40*/  ISETP.GT.AND P0, PT, R43.reuse, R94, PT ;  /* 0x0000005e2b00720c */ /* 0x040fe40003f04270 */
[----:B------:R-:W-:Y:S11]  /*5f50*/  IADD3 R43, R43, -0x1, RZ ;  /* 0xffffffff2b2b7810 */ /* 0x000ff60007ffe0ff */
[----:B------:R-:W-:Y:S01]  /*5f60*/  @P0 SHF.R.S32.HI R2, RZ, 0x1f, R43 ;  /* 0x0000001fff020819 */ /* 0x000fe2000001142b */
[----:B-1----:R-:W-:Y:S02]  /*5f70*/  @P0 IMAD.MOV.U32 R4, RZ, RZ, R130 ;  /* 0x000000ffff040224 */ /* 0x002fe400078e0082 */
[----:B------:R-:W-:Y:S02]  /*5f80*/  @P0 IMAD.MOV.U32 R5, RZ, RZ, R153 ;  /* 0x000000ffff050224 */ /* 0x000fe400078e0099 */
[----:B------:R-:W-:Y:S02]  /*5f90*/  @P0 IMAD R3, R98, R43, RZ ;  /* 0x0000002b62030224 */ /* 0x000fe400078e02ff */
[-C--:B------:R-:W-:Y:S04]  /*5fa0*/  @P0 IMAD.WIDE.U32 R4, R43, R154.reuse, R4 ;  /* 0x0000009a2b040225 */ /* 0x080fe800078e0004 */
[----:B------:R-:W-:Y:S01]  /*5fb0*/  @P0 IMAD R3, R2, R154, R3 ;  /* 0x0000009a02030224 */ /* 0x000fe200078e0203 */
[C---:B------:R-:W-:Y:S01]  /*5fc0*/  @P0 LEA R6, P1, R4.reuse, c[0x0][0x220], 0x1 ;  /* 0x0000880004060a11 */ /* 0x040fe200078208ff */
[----:B------:R-:W-:Y:S02]  /*5fd0*/  IMAD.U32 R2, RZ, RZ, UR10 ;  /* 0x0000000aff027e24 */ /* 0x000fe4000f8e00ff */
[----:B------:R-:W-:Y:S05]  /*5fe0*/  @P0 IMAD.IADD R3, R5, 0x1, R3 ;  /* 0x0000000105030824 */ /* 0x000fea00078e0203 */
[----:B------:R-:W-:Y:S02]  /*5ff0*/  @P0 LEA.HI.X R7, R4, c[0x0][0x224], R3, 0x1, P1 ;  /* 0x0000890004070a11 */ /* 0x000fe400008f0c03 */
[----:B------:R-:W-:Y:S03]  /*6000*/  @P0 IADD3 R8, P2, P1, R2, 0x80, R6 ;  /* 0x0000008002080810 */ /* 0x000fe6000795e006 */
[----:B------:R-:W-:Y:S01]  /*6010*/  @!PT LDS RZ, [RZ] ;  /* 0x00000000fffff984 */ /* 0x000fe20000000800 */
[----:B------:R-:W-:Y:S01]  /*6020*/  @!PT LDS RZ, [RZ] ;  /* 0x00000000fffff984 */ /* 0x000fe20000000800 */
[----:B------:R-:W-:Y:S01]  /*6030*/  @!PT LDS RZ, [RZ] ;  /* 0x00000000fffff984 */ /* 0x000fe20000000800 */
[----:B------:R1:W-:Y:S01]  /*6040*/  @P0 LDGSTS.E.BYPASS.LTC128B.128 [R120+0x8100], [R6.64], !P5 ;  /* 0x0810000006780fae */ /* 0x0003e2000e901d50 */
[----:B------:R-:W-:Y:S02]  /*6050*/  @P0 IADD3.X R9, RZ, UR9, R7, P2, P1 ;  /* 0x00000009ff090c10 */ /* 0x000fe400097e2407 */
[----:B------:R-:W-:Y:S01]  /*6060*/  @P0 IADD3 R16, P1, R6, UR10, RZ ;  /* 0x0000000a06100c10 */ /* 0x000fe2000ff3e0ff */
[----:B------:R1:W-:Y:S03]  /*6070*/  @P0 LDGSTS.E.BYPASS.LTC128B.128 [R120+0xb100], [R6.64+0x80], !P6 ;  /* 0x0b10008006780fae */ /* 0x0003e6000f101d50 */
[----:B------:R-:W-:Y:S02]  /*6080*/  @P0 IADD3.X R17, R7, UR9, RZ, P1, !PT ;  /* 0x0000000907110c10 */ /* 0x000fe40008ffe4ff */
[C---:B------:R-:W-:Y:S03]  /*6090*/  @P0 IADD3 R4, P1, R16.reuse, UR10, RZ ;  /* 0x0000000a10040c10 */ /* 0x040fe6000ff3e0ff */
[----:B------:R1:W-:Y:S01]  /*60a0*/  @P0 LDGSTS.E.BYPASS.LTC128B.128 [R120+0x9100], [R16.64], !P5 ;  /* 0x0910000010780fae */ /* 0x0003e2000e901d50 */
[C---:B------:R-:W-:Y:S02]  /*60b0*/  @P0 IADD3.X R5, R17.reuse, UR9, RZ, P1, !PT ;  /* 0x0000000911050c10 */ /* 0x040fe40008ffe4ff */
[----:B------:R-:W-:Y:S01]  /*60c0*/  @P0 IADD3 R2, P1, R16, UR12, RZ ;  /* 0x0000000c10020c10 */ /* 0x000fe2000ff3e0ff */
[----:B------:R1:W-:Y:S03]  /*60d0*/  @P0 LDGSTS.E.BYPASS.LTC128B.128 [R120+0xc100], [R8.64], !P6 ;  /* 0x0c10000008780fae */ /* 0x0003e6000f101d50 */
[----:B------:R-:W-:Y:S01]  /*60e0*/  @P0 IADD3.X R3, R17, UR8, RZ, P1, !PT ;  /* 0x0000000811030c10 */ /* 0x000fe20008ffe4ff */
[----:B------:R1:W-:Y:S04]  /*60f0*/  @P0 LDGSTS.E.BYPASS.LTC128B.128 [R120+0xa100], [R4.64], !P5 ;  /* 0x0a10000004780fae */ /* 0x0003e8000e901d50 */
[----:B------:R1:W-:Y:S04]  /*6100*/  @P0 LDGSTS.E.BYPASS.LTC128B.128 [R120+0xd100], [R2.64], !P6 ;  /* 0x0d10000002780fae */ /* 0x0003e8000f101d50 */
[----:B------:R-:W0:Y:S01]  /*6110*/  LDGDEPBAR ;  /* 0x00000000000079af */ /* 0x000e220000000000 */
[----:B------:R-:W-:-:S05]  /*6120*/  @P0 BRA `(.L_x_338) ;  /* 0xffffbba000000947 */ /* 0x000fca000383ffff */
[----:B------:R-:W-:Y:S06]  /*6130*/  BAR.SYNC.DEFER_BLOCKING 0x0 ;  /* 0x0000000000007b1d */ /* 0x000fec0000010000 */
.L_x_303:
[----:B------:R-:W-:Y:S01]  /*6140*/  ISETP.NE.AND P3, PT, R217, 0x1, PT ;  /* 0x00000001d900780c */ /* 0x000fe20003f65270 */
[----:B------:R-:W-:Y:S01]  /*6150*/  IMAD.IADD R123, R122, 0x1, R123 ;  /* 0x000000017a7b7824 */ /* 0x000fe200078e027b */
[----:B-1----:R-:W-:-:S02]  /*6160*/  IADD3 R2, R118, 0x7f, RZ ;  /* 0x0000007f76027810 */ /* 0x002fc40007ffe0ff */
[----:B------:R-:W-:-:S09]  /*6170*/  ISETP.GE.AND P1, PT, R216, 0x1, PT ;  /* 0x00000001d800780c */ /* 0x000fd20003f26270 */
[----:B------:R-:W-:-:S05]  /*6180*/  @P3 IMAD.HI.U32 R0, R2, c[0x0][0x2c8], RZ ;  /* 0x0000b20002003a27 */ /* 0x000fca00078e00ff */
[----:B------:R-:W-:-:S05]  /*6190*/  @P3 SHF.R.U32.HI R2, RZ, c[0x0][0x2cc], R0 ;  /* 0x0000b300ff023a19 */ /* 0x000fca0000011600 */
[----:B------:R-:W-:-:S05]  /*61a0*/  IMAD.IADD R96, R96, 0x1, R2 ;  /* 0x0000000160607824 */ /* 0x000fca00078e0202 */
[----:B------:R-:W-:Y:S01]  /*61b0*/  IADD3 R2, R96, c[0x0][0x328], RZ ;  /* 0x0000ca0060027a10 */ /* 0x000fe20007ffe0ff */
[----:B------:R-:W-:Y:S05]  /*61c0*/  @!P1 BRA `(.L_x_339) ;  /* 0x000000f000009947 */ /* 0x000fea0003800000 */
        /* <DEDUP_REMOVED lines=10> */
.L_x_340:
[----:B------:R-:W-:-:S13]  /*6270*/  ISETP.NE.AND P0, PT, R0, 0x1, PT ;  /* 0x000000010000780c */ /* 0x000fda0003f05270 */
[----:B------:R-:W-:-:S05]  /*6280*/  @P0 IMAD.HI.U32 R4, R3, c[0x0][0x330], RZ ;  /* 0x0000cc0003040a27 */ /* 0x000fca00078e00ff */
[----:B------:R-:W-:-:S05]  /*6290*/  @P0 SHF.R.U32.HI R3, RZ, c[0x0][0x334], R4 ;  /* 0x0000cd00ff030a19 */ /* 0x000fca0000011604 */
.L_x_341:
[----:B------:R-:W-:-:S05]  /*62a0*/  IMAD R3, R3, R0, c[0x0][0x32c] ;  /* 0x0000cb0003037624 */ /* 0x000fca00078e0200 */
[----:B------:R-:W-:-:S04]  /*62b0*/  IMNMX R2, R2, R3, PT ;  /* 0x0000000302027217 */ /* 0x000fc80003800200 */
.L_x_339:
[----:B------:R-:W-:Y:S01]  /*62c0*/  IADD3 R5, R2, 0x5f, RZ ;  /* 0x0000005f02057810 */ /* 0x000fe20007ffe0ff */
[----:B------:R-:W-:-:S04]  /*62d0*/  @P3 IMAD.HI.U32 R0, R118, c[0x0][0x2c8], RZ ;  /* 0x0000b20076003a27 */ /* 0x000fc800078e00ff */
[----:B------:R-:W-:-:S04]  /*62e0*/  IMAD.HI R5, R5, 0x2aaaaaab, RZ ;  /* 0x2aaaaaab05057827 */ /* 0x000fc800078e02ff */
[----:B------:R-:W-:Y:S01]  /*62f0*/  IMAD.MOV.U32 R2, RZ, RZ, R118 ;  /* 0x000000ffff027224 */ /* 0x000fe200078e0076 */
[----:B------:R-:W-:Y:S02]  /*6300*/  @P3 SHF.R.U32.HI R2, RZ, c[0x0][0x2cc], R0 ;  /* 0x0000b300ff023a19 */ /* 0x000fe40000011600 */
[----:B------:R-:W-:-:S03]  /*6310*/  SHF.R.U32.HI R0, RZ, 0x1f, R5 ;  /* 0x0000001fff007819 */ /* 0x000fc60000011605 */
[----:B------:R-:W-:Y:S01]  /*6320*/  IMAD.IADD R3, R117, 0x1, R2 ;  /* 0x0000000175037824 */ /* 0x000fe200078e0202 */
[----:B------:R-:W-:-:S04]  /*6330*/  LEA.HI.SX32 R36, R5, R0, 0x1c ;  /* 0x0000000005247211 */ /* 0x000fc800078fe2ff */
[----:B------:R-:W-:Y:S02]  /*6340*/  IADD3 R0, R3, -c[0x0][0x324], RZ ;  /* 0x8000c90003007a10 */ /* 0x000fe40007ffe0ff */
[----:B------:R-:W-:Y:S01]  /*6350*/  IMNMX R36, R36, R95, PT ;  /* 0x0000005f24247217 */ /* 0x000fe20003800200 */
        /* <DEDUP_REMOVED lines=10> */
.L_x_343:
[----:B------:R-:W-:-:S04]  /*6400*/  MOV R2, c[0x0][0x32c] ;  /* 0x0000cb0000027a02 */ /* 0x000fc80000000f00 */
[----:B------:R-:W-:-:S13]  /*6410*/  ISETP.NE.AND P0, PT, R2, 0x1, PT ;  /* 0x000000010200780c */ /* 0x000fda0003f05270 */
[----:B------:R-:W-:-:S05]  /*6420*/  @P0 IMAD.HI.U32 R2, R3, c[0x0][0x330], RZ ;  /* 0x0000cc0003020a27 */ /* 0x000fca00078e00ff */
[----:B------:R-:W-:-:S05]  /*6430*/  @P0 SHF.R.U32.HI R3, RZ, c[0x0][0x334], R2 ;  /* 0x0000cd00ff030a19 */ /* 0x000fca0000011602 */
.L_x_344:
[----:B------:R-:W-:-:S05]  /*6440*/  IMAD R3, R3, c[0x0][0x32c], RZ ;  /* 0x0000cb0003037a24 */ /* 0x000fca00078e02ff */
[----:B------:R-:W-:-:S05]  /*6450*/  IMNMX R0, R0, R3, !PT ;  /* 0x0000000300007217 */ /* 0x000fca0007800200 */
.L_x_342:
        /* <DEDUP_REMOVED lines=18> */
[----:B------:R-:W-:Y:S01]  /*6580*/  IMAD.MOV.U32 R4, RZ, RZ, RZ ;  /* 0x000000ffff047224 */ /* 0x000fe200078e00ff */
        /* <DEDUP_REMOVED lines=23> */
[----:B------:R-:W-:Y:S02]  /*6700*/  ISETP.NE.U32.AND P0, PT, RZ, c[0x0][0x340], PT ;  /* 0x0000d000ff007a0c */ /* 0x000fe40003f05070 */
[----:B------:R-:W-:-:S02]  /*6710*/  SHF.R.S32.HI R37, RZ, 0x1f, R74 ;  /* 0x0000001fff257819 */ /* 0x000fc4000001144a */
[----:B------:R-:W-:Y:S01]  /*6720*/  SHF.R.S32.HI R3, RZ, 0x1f, R76 ;  /* 0x0000001fff037819 */ /* 0x000fe2000001144c */
[----:B------:R-:W-:Y:S01]  /*6730*/  IMAD.WIDE.U32 R10, R76, c[0x0][0x178], RZ ;  /* 0x00005e004c0a7a25 */ /* 0x000fe200078e00ff */
[----:B------:R-:W-:Y:S01]  /*6740*/  ISETP.NE.AND.EX P1, PT, RZ, c[0x0][0x344], PT, P0 ;  /* 0x0000d100ff007a0c */ /* 0x000fe20003f25300 */
[----:B------:R-:W-:-:S12]  /*6750*/  ULDC.64 UR10, c[0x0][0x1e0] ;  /* 0x00007800000a7ab9 */ /* 0x000fd80000000a00 */
[----:B------:R-:W-:-:S04]  /*6760*/  @P1 IMAD.MOV.U32 R6, RZ, RZ, 0x4 ;  /* 0x00000004ff061424 */ /* 0x000fc800078e00ff */
[----:B------:R-:W-:-:S05]  /*6770*/  @P1 IMAD.WIDE R6, R221, R6, c[0x0][0x340] ;  /* 0x0000d000dd061625 */ /* 0x000fca00078e0206 */
[----:B------:R1:W2:Y:S01]  /*6780*/  @P1 LDG.E R2, [R6.64] ;  /* 0x0000001006021981 */ /* 0x0002a2000c1e1900 */
[----:B------:R-:W-:Y:S01]  /*6790*/  LEA.HI R4, R37, R74, RZ, 0x3 ;  /* 0x0000004a25047211 */ /* 0x000fe200078f18ff */
[----:B------:R-:W-:Y:S01]  /*67a0*/  IMAD R3, R3, c[0x0][0x178], RZ ;  /* 0x00005e0003037a24 */ /* 0x000fe200078e02ff */
[----:B------:R-:W-:Y:S01]  /*67b0*/  ISETP.NE.U32.AND P0, PT, RZ, c[0x0][0x348], PT ;  /* 0x0000d200ff007a0c */ /* 0x000fe20003f05070 */
[----:B------:R-:W-:Y:S01]  /*67c0*/  IMAD R0, R218, c[0x0][0x1b8], RZ ;  /* 0x00006e00da007a24 */ /* 0x000fe200078e02ff */
[----:B------:R-:W-:Y:S01]  /*67d0*/  LOP3.LUT R29, R4, 0xfffffff8, RZ, 0xc0, !PT ;  /* 0xfffffff8041d7812 */ /* 0x000fe200078ec0ff */
[----:B------:R-:W-:Y:S01]  /*67e0*/  IMAD R3, R76, c[0x0][0x17c], R3 ;  /* 0x00005f004c037a24 */ /* 0x000fe200078e0203 */
[----:B------:R-:W-:Y:S01]  /*67f0*/  SHF.R.S32.HI R4, RZ, 0x3, R4 ;  /* 0x00000003ff047819 */ /* 0x000fe20000011404 */
[----:B------:R-:W-:Y:S01]  /*6800*/  IMAD R5, R219, c[0x0][0x1bc], R0 ;  /* 0x00006f00db057a24 */ /* 0x000fe200078e0200 */
[----:B------:R-:W-:Y:S01]  /*6810*/  ISETP.NE.AND.EX P0, PT, RZ, c[0x0][0x34c], PT, P0 ;  /* 0x0000d300ff007a0c */ /* 0x000fe20003f05300 */
[----:B------:R-:W-:Y:S01]  /*6820*/  IMAD.IADD R29, R74, 0x1, -R29 ;  /* 0x000000014a1d7824 */ /* 0x000fe200078e0a1d */
[----:B------:R-:W-:Y:S01]  /*6830*/  ISETP.NE.U32.AND P2, PT, RZ, c[0x0][0x350], PT ;  /* 0x0000d400ff007a0c */ /* 0x000fe20003f45070 */
[----:B------:R-:W-:Y:S01]  /*6840*/  IMAD.IADD R11, R11, 0x1, R3 ;  /* 0x000000010b0b7824 */ /* 0x000fe200078e0203 */
[----:B------:R-:W-:Y:S01]  /*6850*/  SEL R12, R221, RZ, !P0 ;  /* 0x000000ffdd0c7207 */ /* 0x000fe20004000000 */
[----:B------:R-:W-:Y:S01]  /*6860*/  IMAD R3, R29, 0x20, R4 ;  /* 0x000000201d037824 */ /* 0x000fe200078e0204 */
[----:B------:R-:W-:Y:S01]  /*6870*/  IADD3 R110, R36, -0x1, RZ ;  /* 0xffffffff246e7810 */ /* 0x000fe20007ffe0ff */
[----:B------:R-:W-:Y:S01]  /*6880*/  IMAD.WIDE.U32 R10, R219, c[0x0][0x1b8], R10 ;  /* 0x00006e00db0a7a25 */ /* 0x000fe200078e000a */
[----:B------:R-:W-:Y:S01]  /*6890*/  UIMAD.WIDE.U32 UR12, UR10, 0x40, URZ ;  /* 0x000000400a0c78a5 */ /* 0x000fe2000f8e003f */
[----:B------:R-:W-:Y:S01]  /*68a0*/  LOP3.LUT R222, R222, 0xfffbffff, RZ, 0xc0, !PT ;  /* 0xfffbffffdede7812 */ /* 0x000fe200078ec0ff */
[----:B------:R-:W-:Y:S01]  /*68b0*/  USHF.L.U32 UR6, UR11, 0x6, URZ ;  /* 0x000000060b067899 */ /* 0x000fe2000800063f */
[----:B------:R-:W-:Y:S01]  /*68c0*/  IMAD.IADD R3, R118, 0x1, R3 ;  /* 0x0000000176037824 */ /* 0x000fe200078e0203 */
[----:B------:R-:W-:Y:S01]  /*68d0*/  SHF.R.S32.HI R31, RZ, 0x1f, R110 ;  /* 0x0000001fff1f7819 */ /* 0x000fe2000001146e */
[----:B------:R-:W-:Y:S01]  /*68e0*/  IMAD.IADD R11, R11, 0x1, R5 ;  /* 0x000000010b0b7824 */ /* 0x000fe200078e0205 */
[----:B------:R-:W-:Y:S01]  /*68f0*/  UIADD3 UR6, UR13, UR6, URZ ;  /* 0x000000060d067290 */ /* 0x000fe2000fffe03f */
[----:B------:R-:W-:Y:S01]  /*6900*/  @P3 IMAD.HI.U32 R0, R3, c[0x0][0x2c8], RZ ;  /* 0x0000b20003003a27 */ /* 0x000fe200078e00ff */
[----:B-1----:R-:W-:-:S02]  /*6910*/  SHF.R.S32.HI R6, RZ, 0x1f, R221 ;  /* 0x0000001fff067819 */ /* 0x002fc400000114dd */
[----:B------:R-:W-:Y:S01]  /*6920*/  SHF.R.S32.HI R7, RZ, 0x1f, R123 ;  /* 0x0000001fff077819 */ /* 0x000fe2000001147b */
[----:B------:R-:W-:Y:S01]  /*6930*/  IMAD.MOV.U32 R5, RZ, RZ, R3 ;  /* 0x000000ffff057224 */ /* 0x000fe200078e0003 */
[----:B------:R-:W-:Y:S01]  /*6940*/  SEL R9, R6, RZ, !P0 ;  /* 0x000000ff06097207 */ /* 0x000fe20004000000 */
[----:B------:R-:W-:Y:S01]  /*6950*/  IMAD.SHL.U32 R64, R29, 0x8, RZ ;  /* 0x000000081d407824 */ /* 0x000fe200078e00ff */
[----:B------:R-:W-:Y:S01]  /*6960*/  @P3 SHF.R.U32.HI R5, RZ, c[0x0][0x2cc], R0 ;  /* 0x0000b300ff053a19 */ /* 0x000fe20000011600 */
[----:B------:R-:W-:Y:S01]  /*6970*/  BAR.SYNC.DEFER_BLOCKING 0x0 ;  /* 0x0000000000007b1d */ /* 0x000fe20000010000 */
[C---:B------:R-:W-:Y:S01]  /*6980*/  IADD3 R123, P0, R4.reuse, R123, RZ ;  /* 0x0000007b047b7210 */ /* 0x040fe20007f1e0ff */
[----:B------:R-:W-:Y:S01]  /*6990*/  IMAD R9, R9, c[0x0][0x1c0], RZ ;  /* 0x0000700009097a24 */ /* 0x000fe200078e02ff */
[----:B------:R-:W-:Y:S01]  /*69a0*/  SHF.R.S32.HI R65, RZ, 0x1f, R64 ;  /* 0x0000001fff417819 */ /* 0x000fe20000011440 */
[----:B------:R-:W-:Y:S01]  /*69b0*/  IMAD.MOV R8, RZ, RZ, -R5 ;  /* 0x000000ffff087224 */ /* 0x000fe200078e0a05 */
[----:B------:R-:W-:Y:S01]  /*69c0*/  LEA.HI.X.SX32 R0, R4, R7, 0x1, P0 ;  /* 0x0000000704007211 */ /* 0x000fe200000f0eff */
[C---:B------:R-:W-:Y:S01]  /*69d0*/  IMAD R9, R12.reuse, c[0x0][0x1c4], R9 ;  /* 0x000071000c097a24 */ /* 0x040fe200078e0209 */
[----:B------:R-:W-:Y:S01]  /*69e0*/  SHF.R.S32.HI R7, RZ, 0x1f, R5 ;  /* 0x0000001fff077819 */ /* 0x000fe20000011405 */
[----:B------:R-:W-:-:S04]  /*69f0*/  IMAD.WIDE.U32 R12, R12, c[0x0][0x1c0], R10 ;  /* 0x000070000c0c7a25 */ /* 0x000fc800078e000a */
[----:B------:R-:W-:Y:S02]  /*6a00*/  IMAD R3, R8, c[0x0][0x2c4], R3 ;  /* 0x0000b10008037a24 */ /* 0x000fe400078e0203 */
[----:B------:R-:W-:Y:S02]  /*6a10*/  IMAD.MOV.U32 R8, RZ, RZ, R12 ;  /* 0x000000ffff087224 */ /* 0x000fe400078e000c */
[----:B------:R-:W-:Y:S02]  /*6a20*/  IMAD.IADD R9, R13, 0x1, R9 ;  /* 0x000000010d097824 */ /* 0x000fe400078e0209 */
[----:B------:R-:W-:Y:S02]  /*6a30*/  IMAD R12, R7, c[0x0][0x1b0], RZ ;  /* 0x00006c00070c7a24 */ /* 0x000fe400078e02ff */
[----:B------:R-:W-:Y:S02]  /*6a40*/  IMAD R10, R0, c[0x0][0x1e0], RZ ;  /* 0x00007800000a7a24 */ /* 0x000fe400078e02ff */
[----:B------:R-:W-:-:S02]  /*6a50*/  IMAD R12, R5, c[0x0][0x1b4], R12 ;  /* 0x00006d00050c7a24 */ /* 0x000fc400078e020c */
[----:B------:R-:W-:Y:S01]  /*6a60*/  IMAD.WIDE.U32 R16, R5, c[0x0][0x1b0], R8 ;  /* 0x00006c0005107a25 */ /* 0x000fe200078e0008 */
[----:B------:R-:W-:-:S03]  /*6a70*/  SHF.R.S32.HI R5, RZ, 0x1f, R3 ;  /* 0x0000001fff057819 */ /* 0x000fc60000011403 */
[C---:B------:R-:W-:Y:S02]  /*6a80*/  IMAD R10, R123.reuse, c[0x0][0x1e4], R10 ;  /* 0x000079007b0a7a24 */ /* 0x040fe400078e020a */
[----:B------:R-:W-:-:S04]  /*6a90*/  IMAD.WIDE.U32 R14, R123, c[0x0][0x1e0], R64 ;  /* 0x000078007b0e7a25 */ /* 0x000fc800078e0040 */
[----:B------:R-:W-:Y:S02]  /*6aa0*/  IMAD.IADD R15, R15, 0x1, R10 ;  /* 0x000000010f0f7824 */ /* 0x000fe400078e020a */
[----:B------:R-:W-:Y:S02]  /*6ab0*/  IMAD.IADD R17, R17, 0x1, R12 ;  /* 0x0000000111117824 */ /* 0x000fe400078e020c */
[----:B------:R-:W-:Y:S02]  /*6ac0*/  IMAD R10, R5, c[0x0][0x1a8], RZ ;  /* 0x00006a00050a7a24 */ /* 0x000fe400078e02ff */
[----:B------:R-:W-:-:S04]  /*6ad0*/  IMAD.WIDE.U32 R16, R3, c[0x0][0x1a8], R16 ;  /* 0x00006a0003107a25 */ /* 0x000fc800078e0010 */
[----:B------:R-:W-:Y:S01]  /*6ae0*/  IMAD R10, R3, c[0x0][0x1ac], R10 ;  /* 0x00006b00030a7a24 */ /* 0x000fe200078e020a */
[----:B------:R-:W-:Y:S01]  /*6af0*/  LEA R9, P0, R16, c[0x0][0x160], 0x1 ;  /* 0x0000580010097a11 */ /* 0x000fe200078008ff */
[----:B------:R-:W-:Y:S02]  /*6b00*/  IMAD.MOV.U32 R3, RZ, RZ, 0x60 ;  /* 0x00000060ff037424 */ /* 0x000fe400078e00ff */
[----:B------:R-:W-:Y:S02]  /*6b10*/  IMAD.IADD R5, R17, 0x1, R10 ;  /* 0x0000000111057824 */ /* 0x000fe400078e020a */
[----:B------:R-:W-:Y:S01]  /*6b20*/  IMAD R8, R218, c[0x0][0x1e8], RZ ;  /* 0x00007a00da087a24 */ /* 0x000fe200078e02ff */
[----:B------:R-:W-:Y:S01]  /*6b30*/  SHFL.IDX PT, R42, R9, 0x1, 0x181f ;  /* 0x00381f00092a7f89 */ /* 0x000fe200000e0000 */
[----:B------:R-:W-:Y:S01]  /*6b40*/  IMAD R38, R36, -0x60, R3 ;  /* 0xffffffa024267824 */ /* 0x000fe200078e0203 */
[----:B------:R-:W-:Y:S01]  /*6b50*/  LEA.HI.X R5, R16, c[0x0][0x164], R5, 0x1, P0 ;  /* 0x0000590010057a11 */ /* 0x000fe200000f0c05 */
[C---:B------:R-:W-:Y:S01]  /*6b60*/  IMAD R8, R219.reuse, c[0x0][0x1ec], R8 ;  /* 0x00007b00db087a24 */ /* 0x040fe200078e0208 */
[----:B------:R-:W-:Y:S01]  /*6b70*/  ISETP.NE.AND.EX P0, PT, RZ, c[0x0][0x354], PT, P2 ;  /* 0x0000d500ff007a0c */ /* 0x000fe20003f05320 */
[----:B------:R-:W-:Y:S01]  /*6b80*/  IMAD.WIDE.U32 R224, R219, c[0x0][0x1e8], R14 ;  /* 0x00007a00dbe07a25 */ /* 0x000fe200078e000e */
[----:B------:R-:W-:Y:S01]  /*6b90*/  IADD3 R28, R38, R215, -R4 ;  /* 0x000000d7261c7210 */ /* 0x000fe20007ffe804 */
[----:B------:R-:W-:Y:S02]  /*6ba0*/  SHFL.IDX PT, R43, R5, 0x1, 0x181f ;  /* 0x00381f00052b7f89 */ /* 0x000fe400000e0000 */
[----:B------:R-:W-:Y:S01]  /*6bb0*/  IMAD.IADD R225, R8, 0x1, R225 ;  /* 0x0000000108e17824 */ /* 0x000fe200078e02e1 */
[C---:B------:R-:W-:Y:S01]  /*6bc0*/  ISETP.GE.AND P2, PT, R28.reuse, 0x1, PT ;  /* 0x000000011c00780c */ /* 0x040fe20003f46270 */
[C---:B------:R-:W-:Y:S01]  /*6bd0*/  IMAD R39, R3.reuse, c[0x0][0x1e4], RZ ;  /* 0x0000790003277a24 */ /* 0x040fe200078e02ff */
[C---:B------:R-:W-:Y:S01]  /*6be0*/  ISETP.GE.AND P5, PT, R28.reuse, 0x21, PT ;  /* 0x000000211c00780c */ /* 0x040fe20003fa6270 */
[----:B------:R-:W-:Y:S01]  /*6bf0*/  IMAD.WIDE.U32 R108, R3, c[0x0][0x1e0], RZ ;  /* 0x00007800036c7a25 */ /* 0x000fe200078e00ff */
[----:B------:R-:W-:Y:S01]  /*6c00*/  ISETP.GE.AND P3, PT, R28, 0x41, PT ;  /* 0x000000411c00780c */ /* 0x000fe20003f66270 */
[----:B------:R-:W-:Y:S02]  /*6c10*/  SHFL.IDX PT, R40, R9, 0x2, 0x181f ;  /* 0x00581f0009287f89 */ /* 0x000fe400000e0000 */
[----:B------:R-:W-:-:S02]  /*6c20*/  IMAD.IADD R39, R39, 0x1, R109 ;  /* 0x0000000127277824 */ /* 0x000fc400078e026d */
[----:B------:R-:W-:Y:S01]  /*6c30*/  IMAD.U32 R13, RZ, RZ, UR10 ;  /* 0x0000000aff0d7e24 */ /* 0x000fe2000f8e00ff */
[----:B------:R-:W-:Y:S01]  /*6c40*/  SHFL.IDX PT, R41, R5, 0x2, 0x181f ;  /* 0x00581f0005297f89 */ /* 0x000fe200000e0000 */
[----:B------:R-:W-:Y:S02]  /*6c50*/  IMAD R3, R39, R110, RZ ;  /* 0x0000006e27037224 */ /* 0x000fe400078e02ff */
[----:B------:R-:W-:Y:S01]  /*6c60*/  IMAD.MOV.U32 R12, RZ, RZ, c[0x0][0x1e4] ;  /* 0x00007900ff0c7624 */ /* 0x000fe200078e00ff */
[----:B------:R-:W-:Y:S01]  /*6c70*/  SHFL.IDX PT, R18, R9, 0x3, 0x181f ;  /* 0x00781f0009127f89 */ /* 0x000fe200000e0000 */
[----:B------:R-:W-:Y:S02]  /*6c80*/  IMAD R3, R31, R108, R3 ;  /* 0x0000006c1f037224 */ /* 0x000fe400078e0203 */
[----:B------:R-:W-:Y:S01]  /*6c90*/  IMAD.U32 R8, RZ, RZ, UR10 ;  /* 0x0000000aff087e24 */ /* 0x000fe2000f8e00ff */
[----:B------:R-:W-:Y:S01]  /*6ca0*/  SHFL.IDX PT, R19, R5, 0x3, 0x181f ;  /* 0x00781f0005137f89 */ /* 0x000fe200000e0000 */
[----:B------:R-:W-:-:S02]  /*6cb0*/  IMAD R7, R220, c[0x0][0x2c4], RZ ;  /* 0x0000b100dc077a24 */ /* 0x000fc400078e02ff */
[----:B------:R-:W-:-:S04]  /*6cc0*/  IMAD R0, R0, c[0x0][0x208], RZ ;  /* 0x0000820000007a24 */ /* 0x000fc800078e02ff */
[----:B------:R-:W-:Y:S01]  /*6cd0*/  IMAD R0, R123, c[0x0][0x20c], R0 ;  /* 0x000083007b007a24 */ /* 0x000fe200078e0200 */
[----:B--2---:R-:W-:Y:S01]  /*6ce0*/  @P1 SHF.R.S32.HI R11, RZ, 0x1f, R2 ;  /* 0x0000001fff0b1819 */ /* 0x004fe20000011402 */
[----:B------:R-:W-:Y:S02]  /*6cf0*/  @!P1 IMAD.MOV.U32 R11, RZ, RZ, R6 ;  /* 0x000000ffff0b9224 */ /* 0x000fe400078e0006 */
[----:B------:R-:W-:Y:S02]  /*6d00*/  @P1 IMAD.MOV.U32 R10, RZ, RZ, R2 ;  /* 0x000000ffff0a1224 */ /* 0x000fe400078e0002 */
[----:B------:R-:W-:Y:S01]  /*6d10*/  @!P1 IMAD.MOV.U32 R10, RZ, RZ, R221 ;  /* 0x000000ffff0a9224 */ /* 0x000fe200078e00dd */
[----:B------:R-:W-:Y:S01]  /*6d20*/  SEL R2, R11, RZ, !P0 ;  /* 0x000000ff0b027207 */ /* 0x000fe20004000000 */
[----:B------:R-:W-:Y:S01]  /*6d30*/  IMAD.IADD R6, R118, 0x1, R4 ;  /* 0x0000000176067824 */ /* 0x000fe200078e0204 */
[----:B------:R-:W-:Y:S02]  /*6d40*/  SHFL.IDX PT, R11, R5, RZ, 0x181f ;  /* 0x00181fff050b7589 */ /* 0x000fe400000e0000 */
[----:B------:R-:W-:Y:S01]  /*6d50*/  SEL R234, R10, RZ, !P0 ;  /* 0x000000ff0aea7207 */ /* 0x000fe20004000000 */
[----:B------:R-:W-:Y:S01]  /*6d60*/  IMAD R227, R2, c[0x0][0x1f0], RZ ;  /* 0x00007c0002e37a24 */ /* 0x000fe200078e02ff */
[----:B------:R-:W1:Y:S01]  /*6d70*/  SHFL.IDX PT, R10, R9, RZ, 0x181f ;  /* 0x00181fff090a7589 */ /* 0x000e6200000e0000 */
[----:B------:R-:W-:Y:S01]  /*6d80*/  ISETP.GE.AND P4, PT, R6, R7, PT ;  /* 0x000000070600720c */ /* 0x000fe20003f86270 */
[----:B------:R-:W-:-:S02]  /*6d90*/  IMAD R237, R2, c[0x0][0x218], RZ ;  /* 0x0000860002ed7a24 */ /* 0x000fc400078e02ff */
[C---:B------:R-:W-:Y:S02]  /*6da0*/  IMAD R227, R234.reuse, c[0x0][0x1f4], R227 ;  /* 0x00007d00eae37a24 */ /* 0x040fe400078e02e3 */
[----:B------:R-:W-:-:S04]  /*6db0*/  IMAD.WIDE.U32 R224, R234, c[0x0][0x1f0], R224 ;  /* 0x00007c00eae07a25 */ /* 0x000fc800078e00e0 */
[----:B------:R-:W-:Y:S02]  /*6dc0*/  IMAD.IADD R227, R225, 0x1, R227 ;  /* 0x00000001e1e37824 */ /* 0x000fe400078e02e3 */
[----:B------:R-:W-:Y:S02]  /*6dd0*/  IMAD.MOV.U32 R226, RZ, RZ, R224 ;  /* 0x000000ffffe27224 */ /* 0x000fe400078e00e0 */
[----:B------:R-:W-:Y:S02]  /*6de0*/  IMAD R237, R234, c[0x0][0x21c], R237 ;  /* 0x00008700eaed7a24 */ /* 0x000fe400078e02ed */
[----:B------:R-:W-:-:S04]  /*6df0*/  IMAD.WIDE.U32 R14, R110, R108, R226 ;  /* 0x0000006c6e0e7225 */ /* 0x000fc800078e00e2 */
[----:B------:R-:W-:Y:S01]  /*6e00*/  IMAD.IADD R3, R15, 0x1, R3 ;  /* 0x000000010f037824 */ /* 0x000fe200078e0203 */
[----:B------:R-:W-:Y:S02]  /*6e10*/  @P2 LEA R26, P0, R14, c[0x0][0x1c8], 0x1 ;  /* 0x000072000e1a2a11 */ /* 0x000fe400078008ff */
[----:B-1---5:R-:W-:Y:S02]  /*6e20*/  @!P4 LEA R34, P1, R64, R10, 0x1 ;  /* 0x0000000a4022c211 */ /* 0x022fe400078208ff */
[----:B------:R-:W-:Y:S02]  /*6e30*/  @P2 LEA.HI.X R27, R14, c[0x0][0x1cc], R3, 0x1, P0 ;  /* 0x000073000e1b2a11 */ /* 0x000fe400000f0c03 */
[----:B------:R-:W-:Y:S02]  /*6e40*/  @P5 LEA R13, P0, R13, R14, 0x5 ;  /* 0x0000000e0d0d5211 */ /* 0x000fe400078028ff */
[----:B------:R-:W-:Y:S02]  /*6e50*/  @!P4 LEA.HI.X R35, R64, R11, R65, 0x1, P1 ;  /* 0x0000000b4023c211 */ /* 0x000fe400008f0c41 */
[----:B------:R-:W-:-:S02]  /*6e60*/  @P5 LEA.HI.X R8, R8, R3, R12, 0x5, P0 ;  /* 0x0000000308085211 */ /* 0x000fc400000f2c0c */
[C---:B------:R-:W-:Y:S02]  /*6e70*/  @P5 LEA R16, P0, R13.reuse, c[0x0][0x1c8], 0x1 ;  /* 0x000072000d105a11 */ /* 0x040fe400078008ff */
[----:B------:R-:W-:Y:S02]  /*6e80*/  IADD3 R12, R6, 0x20, RZ ;  /* 0x00000020060c7810 */ /* 0x000fe40007ffe0ff */
[----:B------:R-:W-:Y:S02]  /*6e90*/  @P5 LEA.HI.X R17, R13, c[0x0][0x1cc], R8, 0x1, P0 ;  /* 0x000073000d115a11 */ /* 0x000fe400000f0c08 */
[----:B------:R-:W-:Y:S02]  /*6ea0*/  @P3 IADD3 R8, P0, R14, UR12, RZ ;  /* 0x0000000c0e083c10 */ /* 0x000fe4000ff1e0ff */
[----:B------:R-:W-:Y:S02]  /*6eb0*/  ISETP.GE.AND P1, PT, R64, c[0x0][0x198], PT ;  /* 0x0000660040007a0c */ /* 0x000fe40003f26270 */
[----:B------:R-:W-:-:S02]  /*6ec0*/  @P3 IADD3.X R3, R3, UR6, RZ, P0, !PT ;  /* 0x0000000603033c10 */ /* 0x000fc400087fe4ff */
[----:B------:R-:W-:-:S04]  /*6ed0*/  @P3 LEA R14, P0, R8, c[0x0][0x1c8], 0x1 ;  /* 0x00007200080e3a11 */ /* 0x000fc800078008ff */
[----:B------:R-:W-:Y:S02]  /*6ee0*/  @P3 LEA.HI.X R15, R8, c[0x0][0x1cc], R3, 0x1, P0 ;  /* 0x00007300080f3a11 */ /* 0x000fe400000f0c03 */
[-C--:B------:R-:W-:Y:S02]  /*6ef0*/  ISETP.GE.AND P3, PT, R12, R7.reuse, PT ;  /* 0x000000070c00720c */ /* 0x080fe40003f66270 */
[----:B------:R-:W-:Y:S02]  /*6f00*/  IADD3 R12, R64, 0x40, RZ ;  /* 0x00000040400c7810 */ /* 0x000fe40007ffe0ff */
[----:B------:R-:W-:Y:S02]  /*6f10*/  IADD3 R8, R6, 0x40, RZ ;  /* 0x0000004006087810 */ /* 0x000fe40007ffe0ff */
[----:B------:R-:W-:Y:S02]  /*6f20*/  @!P4 SHF.R.S32.HI R3, RZ, 0x1f, R12 ;  /* 0x0000001fff03c819 */ /* 0x000fe4000001140c */
[----:B------:R-:W-:-:S02]  /*6f30*/  ISETP.GE.AND P5, PT, R8, R7, PT ;  /* 0x000000070800720c */ /* 0x000fc40003fa6270 */
[----:B------:R-:W-:Y:S02]  /*6f40*/  @!P4 LEA.HI R32, R3, R12, RZ, 0x3 ;  /* 0x0000000c0320c211 */ /* 0x000fe400078f18ff */
[----:B------:R-:W-:Y:S02]  /*6f50*/  IADD3 R8, R6, 0x60, RZ ;  /* 0x0000006006087810 */ /* 0x000fe40007ffe0ff */
[----:B------:R-:W-:Y:S02]  /*6f60*/  @!P4 LOP3.LUT R32, R32, 0xfffffff8, RZ, 0xc0, !PT ;  /* 0xfffffff82020c812 */ /* 0x000fe400078ec0ff */
[----:B------:R-:W-:Y:S02]  /*6f70*/  ISETP.GE.AND P6, PT, R8, R7, PT ;  /* 0x000000070800720c */ /* 0x000fe40003fc6270 */
[----:B------:R-:W-:Y:S01]  /*6f80*/  LEA.HI R8, R37, R74, RZ, 0x6 ;  /* 0x0000004a25087211 */ /* 0x000fe200078f30ff */
[----:B------:R-:W-:Y:S01]  /*6f90*/  @!P4 IMAD.WIDE R32, R32, 0x2, R10 ;  /* 0x000000022020c825 */ /* 0x000fe200078e020a */
[----:B------:R-:W-:-:S02]  /*6fa0*/  @!P3 LEA R24, P0, R64, R42, 0x1 ;  /* 0x0000002a4018b211 */ /* 0x000fc400078008ff */
[----:B------:R-:W-:Y:S01]  /*6fb0*/  @!P3 SHF.R.S32.HI R5, RZ, 0x1f, R12 ;  /* 0x0000001fff05b819 */ /* 0x000fe2000001140c */
[----:B------:R-:W-:Y:S01]  /*6fc0*/  IMAD.SHL.U32 R11, R4, 0x40, RZ ;  /* 0x00000040040b7824 */ /* 0x000fe200078e00ff */
[----:B------:R-:W-:Y:S01]  /*6fd0*/  @!P3 LEA.HI.X R25, R64, R43, R65, 0x1, P0 ;  /* 0x0000002b4019b211 */ /* 0x000fe200000f0c41 */
[----:B------:R-:W-:Y:S01]  /*6fe0*/  IMAD.SHL.U32 R8, R8, 0x8, RZ ;  /* 0x0000000808087824 */ /* 0x000fe200078e00ff */
[----:B------:R-:W-:Y:S02]  /*6ff0*/  @!P5 LEA R22, P0, R64, R40, 0x1 ;  /* 0x000000284016d211 */ /* 0x000fe400078008ff */
[----:B------:R-:W-:Y:S02]  /*7000*/  LOP3.LUT R11, R11, 0x1c0, RZ, 0xc0, !PT ;  /* 0x000001c00b0b7812 */ /* 0x000fe400078ec0ff */
[----:B------:R-:W-:Y:S02]  /*7010*/  LOP3.LUT R8, R8, 0xfffffe00, RZ, 0xc0, !PT ;  /* 0xfffffe0008087812 */ /* 0x000fe400078ec0ff */
[----:B------:R-:W-:-:S02]  /*7020*/  LOP3.LUT R30, R11, 0x38, R64, 0xf8, !PT ;  /* 0x000000380b1e7812 */ /* 0x000fc400078ef840 */
[----:B------:R-:W-:Y:S02]  /*7030*/  SHF.R.U32.HI R9, RZ, 0x3, R11 ;  /* 0x00000003ff097819 */ /* 0x000fe4000001160b */
[----:B------:R-:W-:Y:S02]  /*7040*/  @!P5 LEA.HI.X R23, R64, R41, R65, 0x1, P0 ;  /* 0x000000294017d211 */ /* 0x000fe400000f0c41 */
[----:B------:R-:W-:Y:S02]  /*7050*/  LOP3.LUT R30, R8, R30, R9, 0xf6, !PT ;  /* 0x0000001e081e7212 */ /* 0x000fe400078ef609 */
[----:B------:R-:W-:Y:S02]  /*7060*/  @!P6 LEA R20, P0, R64, R18, 0x1 ;  /* 0x000000124014e211 */ /* 0x000fe400078008ff */
[----:B------:R-:W-:Y:S01]  /*7070*/  @!P5 SHF.R.S32.HI R3, RZ, 0x1f, R12 ;  /* 0x0000001fff03d819 */ /* 0x000fe2000001140c */
[----:B------:R-:W-:Y:S01]  /*7080*/  @!P4 IMAD.SHL.U32 R10, R30, 0x2, RZ ;  /* 0x000000021e0ac824 */ /* 0x000fe200078e00ff */
[----:B------:R-:W-:-:S02]  /*7090*/  @!P6 LEA.HI.X R21, R64, R19, R65, 0x1, P0 ;  /* 0x000000134015e211 */ /* 0x000fc400000f0c41 */
[-C--:B------:R-:W-:Y:S02]  /*70a0*/  @!P3 LEA.HI R5, R5, R12.reuse, RZ, 0x3 ;  /* 0x0000000c0505b211 */ /* 0x080fe400078f18ff */
[----:B------:R1:W-:Y:S01]  /*70b0*/  @!P4 LDGSTS.E.BYPASS.LTC128B.128 [R10+0x100], [R34.64], !P1 ;  /* 0x00100000220acfae */ /* 0x0003e2000c901d50 */
[----:B------:R-:W-:Y:S02]  /*70c0*/  ISETP.GE.AND P0, PT, R12, c[0x0][0x198], PT ;  /* 0x000066000c007a0c */ /* 0x000fe40003f06270 */
[----:B------:R-:W-:Y:S02]  /*70d0*/  @!P5 LEA.HI R3, R3, R12, RZ, 0x3 ;  /* 0x0000000c0303d211 */ /* 0x000fe400078f18ff */
[----:B------:R-:W-:Y:S02]  /*70e0*/  @!P3 LOP3.LUT R5, R5, 0xfffffff8, RZ, 0xc0, !PT ;  /* 0xfffffff80505b812 */ /* 0x000fe400078ec0ff */
[----:B------:R-:W-:Y:S02]  /*70f0*/  @!P5 LOP3.LUT R3, R3, 0xfffffff8, RZ, 0xc0, !PT ;  /* 0xfffffff80303d812 */ /* 0x000fe400078ec0ff */
[----:B------:R-:W-:Y:S01]  /*7100*/  P2R R13, PR, RZ, 0x8 ;  /* 0x00000008ff0d7803 */ /* 0x000fe20000000000 */
[----:B------:R-:W-:-:S04]  /*7110*/  @!P3 IMAD.WIDE R42, R5, 0x2, R42 ;  /* 0x00000002052ab825 */ /* 0x000fc800078e022a */
[----:B------:R-:W-:Y:S01]  /*7120*/  @!P3 IMAD.SHL.U32 R5, R30, 0x2, RZ ;  /* 0x000000021e05b824 */ /* 0x000fe200078e00ff */
[----:B------:R2:W-:Y:S01]  /*7130*/  @!P4 LDGSTS.E.BYPASS.LTC128B.128 [R10+0x4100], [R32.64], !P0 ;  /* 0x04100000200acfae */ /* 0x0005e2000c101d50 */
[----:B------:R-:W-:-:S03]  /*7140*/  @!P5 IMAD.WIDE R44, R3, 0x2, R40 ;  /* 0x00000002032cd825 */ /* 0x000fc600078e0228 */
[----:B------:R3:W-:Y:S01]  /*7150*/  @!P3 LDGSTS.E.BYPASS.LTC128B.128 [R5+0x1100], [R24.64], !P1 ;  /* 0x011000001805bfae */ /* 0x0007e2000c901d50 */
[C---:B------:R-:W-:Y:S02]  /*7160*/  @!P5 IMAD.SHL.U32 R3, R30.reuse, 0x2, RZ ;  /* 0x000000021e03d824 */ /* 0x040fe400078e00ff */
[----:B------:R-:W-:Y:S01]  /*7170*/  @!P6 IMAD.SHL.U32 R41, R30, 0x2, RZ ;  /* 0x000000021e29e824 */ /* 0x000fe200078e00ff */
[----:B------:R4:W-:Y:S01]  /*7180*/  @!P3 LDGSTS.E.BYPASS.LTC128B.128 [R5+0x5100], [R42.64], !P0 ;  /* 0x051000002a05bfae */ /* 0x0009e2000c101d50 */
[----:B------:R-:W-:Y:S02]  /*7190*/  ISETP.GE.AND P3, PT, R28, 0x21, PT ;  /* 0x000000211c00780c */ /* 0x000fe40003f66270 */
[----:B-1----:R-:W-:Y:S01]  /*71a0*/  @!P6 SHF.R.S32.HI R35, RZ, 0x1f, R12 ;  /* 0x0000001fff23e819 */ /* 0x002fe2000001140c */
[----:B------:R1:W-:Y:S03]  /*71b0*/  @!P5 LDGSTS.E.BYPASS.LTC128B.128 [R3+0x2100], [R22.64], !P1 ;  /* 0x021000001603dfae */ /* 0x0003e6000c901d50 */
[----:B------:R-:W-:Y:S01]  /*71c0*/  @!P6 LEA.HI R35, R35, R12, RZ, 0x3 ;  /* 0x0000000c2323e211 */ /* 0x000fe200078f18ff */
[----:B------:R1:W-:Y:S03]  /*71d0*/  @!P5 LDGSTS.E.BYPASS.LTC128B.128 [R3+0x6100], [R44.64], !P0 ;  /* 0x061000002c03dfae */ /* 0x0003e6000c101d50 */
[----:B------:R-:W-:Y:S01]  /*71e0*/  @!P6 LOP3.LUT R35, R35, 0xfffffff8, RZ, 0xc0, !PT ;  /* 0xfffffff82323e812 */ /* 0x000fe200078ec0ff */
[----:B------:R1:W-:Y:S04]  /*71f0*/  @!P6 LDGSTS.E.BYPASS.LTC128B.128 [R41+0x3100], [R20.64], !P1 ;  /* 0x031000001429efae */ /* 0x0003e8000c901d50 */
[----:B--2---:R-:W-:Y:S01]  /*7200*/  @!P6 IMAD.WIDE R32, R35, 0x2, R18 ;  /* 0x000000022320e825 */ /* 0x004fe200078e0212 */
[----:B------:R-:W-:-:S02]  /*7210*/  LEA.HI R19, R37, R74, RZ, 0x4 ;  /* 0x0000004a25137211 */ /* 0x000fc400078f20ff */
[----:B------:R-:W-:Y:S01]  /*7220*/  P2R R10, PR, RZ, 0x10 ;  /* 0x00000010ff0a7803 */ /* 0x000fe20000000000 */
[----:B---3--:R-:W-:Y:S01]  /*7230*/  @P2 IMAD.SHL.U32 R25, R30, 0x2, RZ ;  /* 0x000000021e192824 */ /* 0x008fe200078e00ff */
[----:B------:R2:W-:Y:S01]  /*7240*/  @!P6 LDGSTS.E.BYPASS.LTC128B.128 [R41+0x7100], [R32.64], !P0 ;  /* 0x071000002029efae */ /* 0x0005e2000c101d50 */
[----:B------:R-:W-:Y:S02]  /*7250*/  ISETP.GE.AND P0, PT, R12, c[0x0][0x1d4], PT ;  /* 0x000075000c007a0c */ /* 0x000fe40003f06270 */
[----:B------:R-:W-:Y:S01]  /*7260*/  ISETP.GE.AND P4, PT, R64, c[0x0][0x1d4], PT ;  /* 0x0000750040007a0c */ /* 0x000fe20003f86270 */
[----:B------:R-:W0:Y:S01]  /*7270*/  LDGDEPBAR ;  /* 0x00000000000079af */ /* 0x000e220000000000 */
[----:B----4-:R-:W-:Y:S02]  /*7280*/  IMAD.MOV.U32 R5, RZ, RZ, 0x10 ;  /* 0x00000010ff057424 */ /* 0x010fe400078e00ff */
[----:B-1----:R-:W-:Y:S01]  /*7290*/  IMAD.WIDE.U32 R22, R123, c[0x0][0x208], R64 ;  /* 0x000082007b167a25 */ /* 0x002fe200078e0040 */
[----:B------:R-:W-:-:S08]  /*72a0*/  LOP3.LUT R3, R19, 0xfffffff0, RZ, 0xc0, !PT ;  /* 0xfffffff013037812 */ /* 0x000fd000078ec0ff */
[----:B------:R2:W-:Y:S01]  /*72b0*/  @P2 LDGSTS.E.BYPASS.LTC128B.128 [R25+0x8100], [R26.64], !P4 ;  /* 0x081000001a192fae */ /* 0x0005e2000e101d50 */
[----:B------:R-:W-:Y:S01]  /*72c0*/  IMAD.IADD R3, R74, 0x1, -R3 ;  /* 0x000000014a037824 */ /* 0x000fe200078e0a03 */
[----:B------:R-:W-:Y:S01]  /*72d0*/  @P4 LOP3.LUT R222, R222, 0x40000, RZ, 0xfc, !PT ;  /* 0x00040000dede4812 */ /* 0x000fe200078efcff */
[----:B------:R-:W-:Y:S01]  /*72e0*/  @P3 IMAD.SHL.U32 R21, R30, 0x2, RZ ;  /* 0x000000021e153824 */ /* 0x000fe200078e00ff */
[----:B------:R2:W-:Y:S01]  /*72f0*/  @P2 LDGSTS.E.BYPASS.LTC128B.128 [R25+0xb100], [R26.64+0x80], !P0 ;  /* 0x0b1000801a192fae */ /* 0x0005e2000c101d50 */
[----:B------:R-:W-:Y:S01]  /*7300*/  IMAD.MOV.U32 R20, RZ, RZ, R22 ;  /* 0x000000ffff147224 */ /* 0x000fe200078e0016 */
[----:B------:R-:W-:Y:S02]  /*7310*/  SHF.R.S32.HI R12, RZ, 0x1f, R3 ;  /* 0x0000001fff0c7819 */ /* 0x000fe40000011403 */
[----:B------:R1:W-:Y:S01]  /*7320*/  @P3 LDGSTS.E.BYPASS.LTC128B.128 [R21+0x9100], [R16.64], !P4 ;  /* 0x0910000010153fae */ /* 0x0003e2000e101d50 */
[----:B------:R-:W-:Y:S02]  /*7330*/  LOP3.LUT R222, R222, 0xfffdffff, RZ, 0xc0, !PT ;  /* 0xfffdffffdede7812 */ /* 0x000fe400078ec0ff */
[----:B------:R-:W-:Y:S01]  /*7340*/  LEA.HI R12, R12, R3, RZ, 0x3 ;  /* 0x000000030c0c7211 */ /* 0x000fe200078f18ff */
[----:B------:R1:W-:Y:S01]  /*7350*/  @P3 LDGSTS.E.BYPASS.LTC128B.128 [R21+0xc100], [R16.64+0x80], !P0 ;  /* 0x0c10008010153fae */ /* 0x0003e2000c101d50 */
[----:B------:R-:W-:-:S02]  /*7360*/  @P0 LOP3.LUT R222, R222, 0x20000, RZ, 0xfc, !PT ;  /* 0x00020000dede0812 */ /* 0x000fc400078efcff */
[----:B------:R-:W-:-:S05]  /*7370*/  LOP3.LUT R18, R12, 0xfffffff8, RZ, 0xc0, !PT ;  /* 0xfffffff80c127812 */ /* 0x000fca00078ec0ff */
[----:B------:R-:W-:Y:S02]  /*7380*/  IMAD.IADD R18, R3, 0x1, -R18 ;  /* 0x0000000103127824 */ /* 0x000fe400078e0a12 */
[----:B------:R-:W-:-:S03]  /*7390*/  IMAD.MOV.U32 R3, RZ, RZ, 0x20 ;  /* 0x00000020ff037424 */ /* 0x000fc600078e00ff */
[C---:B------:R-:W-:Y:S01]  /*73a0*/  R2P PR, R18.reuse, 0x6 ;  /* 0x0000000612007804 */ /* 0x040fe20000000000 */
[----:B------:R-:W-:Y:S01]  /*73b0*/  IMAD.SHL.U32 R18, R18, 0x40, RZ ;  /* 0x0000004012127824 */ /* 0x000fe200078e00ff */
[----:B------:R-:W-:-:S03]  /*73c0*/  ISETP.NE.AND P3, PT, R13, RZ, PT ;  /* 0x000000ff0d00720c */ /* 0x000fc60003f65270 */
[----:B------:R-:W-:Y:S02]  /*73d0*/  SEL R5, R5, 0xfffffff0, !P1 ;  /* 0xfffffff005057807 */ /* 0x000fe40004800000 */
[----:B------:R-:W-:Y:S02]  /*73e0*/  ISETP.GE.AND P1, PT, R28, 0x41, PT ;  /* 0x000000411c00780c */ /* 0x000fe40003f26270 */
[----:B------:R-:W-:Y:S01]  /*73f0*/  SEL R3, R3, 0xffffffe0, !P2 ;  /* 0xffffffe003037807 */ /* 0x000fe20005000000 */
[----:B-1----:R-:W-:Y:S02]  /*7400*/  IMAD.IADD R21, R23, 0x1, R0 ;  /* 0x0000000117157824 */ /* 0x002fe400078e0200 */
[----:B------:R-:W-:Y:S02]  /*7410*/  IMAD R16, R218, c[0x0][0x210], RZ ;  /* 0x00008400da107a24 */ /* 0x000fe400078e02ff */
[----:B------:R-:W-:-:S06]  /*7420*/  IMAD.WIDE.U32 R20, R219, c[0x0][0x210], R20 ;  /* 0x00008400db147a25 */ /* 0x000fcc00078e0014 */
[----:B------:R-:W-:Y:S02]  /*7430*/  @P1 IMAD.SHL.U32 R13, R30, 0x2, RZ ;  /* 0x000000021e0d1824 */ /* 0x000fe400078e00ff */
[----:B------:R-:W-:-:S03]  /*7440*/  IMAD R16, R219, c[0x0][0x214], R16 ;  /* 0x00008500db107a24 */ /* 0x000fc600078e0210 */
[----:B------:R1:W-:Y:S01]  /*7450*/  @P1 LDGSTS.E.BYPASS.LTC128B.128 [R13+0xa100], [R14.64], !P4 ;  /* 0x0a1000000e0d1fae */ /* 0x0003e2000e101d50 */
[----:B------:R-:W-:Y:S01]  /*7460*/  ISETP.NE.AND P4, PT, R10, RZ, PT ;  /* 0x000000ff0a00720c */ /* 0x000fe20003f85270 */
[----:B------:R-:W-:Y:S01]  /*7470*/  IMAD.IADD R21, R16, 0x1, R21 ;  /* 0x0000000110157824 */ /* 0x000fe200078e0215 */
[----:B------:R-:W-:Y:S01]  /*7480*/  SHF.R.S32.HI R10, RZ, 0x4, R19 ;  /* 0x00000004ff0a7819 */ /* 0x000fe20000011413 */
[----:B------:R1:W-:Y:S01]  /*7490*/  @P1 LDGSTS.E.BYPASS.LTC128B.128 [R13+0xd100], [R14.64+0x80], !P0 ;  /* 0x0d1000800e0d1fae */ /* 0x0003e2000c101d50 */
[----:B------:R-:W-:Y:S01]  /*74a0*/  ISETP.LT.AND P0, PT, RZ, c[0x0][0x27c], PT ;  /* 0x00009f00ff007a0c */ /* 0x000fe20003f01270 */
[----:B------:R-:W-:Y:S01]  /*74b0*/  IMAD.WIDE.U32 R234, R234, c[0x0][0x218], R20 ;  /* 0x00008600eaea7a25 */ /* 0x000fe200078e0014 */
[----:B------:R-:W-:Y:S01]  /*74c0*/  LEA.HI R19, R19, R10, RZ, 0x1 ;  /* 0x0000000a13137211 */ /* 0x000fe200078f08ff */
[----:B------:R-:W0:Y:S02]  /*74d0*/  LDGDEPBAR ;  /* 0x00000000000079af */ /* 0x000e240000000000 */
[----:B------:R-:W-:Y:S01]  /*74e0*/  IMAD.IADD R237, R235, 0x1, R237 ;  /* 0x00000001ebed7824 */ /* 0x000fe200078e02ed */
[----:B------:R-:W-:-:S05]  /*74f0*/  LOP3.LUT R17, R19, 0xfffffffe, RZ, 0xc0, !PT ;  /* 0xfffffffe13117812 */ /* 0x000fca00078ec0ff */
[----:B------:R-:W-:-:S04]  /*7500*/  IMAD.IADD R0, R10, 0x1, -R17 ;  /* 0x000000010a007824 */ /* 0x000fc800078e0a11 */
[----:B------:R-:W-:Y:S01]  /*7510*/  IMAD.SHL.U32 R10, R0, 0x8, RZ ;  /* 0x00000008000a7824 */ /* 0x000fe200078e00ff */
[----:B-1----:R-:W-:-:S04]  /*7520*/  LOP3.LUT R13, R18, 0x1c0, RZ, 0xc0, !PT ;  /* 0x000001c0120d7812 */ /* 0x002fc800078ec0ff */
[----:B------:R-:W-:Y:S02]  /*7530*/  LOP3.LUT R10, R13, 0x8, R10, 0xf8, !PT ;  /* 0x000000080d0a7812 */ /* 0x000fe400078ef80a */
[----:B------:R-:W-:-:S04]  /*7540*/  SHF.R.U32.HI R13, RZ, 0x3, R13 ;  /* 0x00000003ff0d7819 */ /* 0x000fc8000001160d */
[----:B------:R-:W-:Y:S01]  /*7550*/  LOP3.LUT R2, R10, R13, RZ, 0x3c, !PT ;  /* 0x0000000d0a027212 */ /* 0x000fe200078e3cff */
[----:B------:R-:W-:-:S05]  /*7560*/  IMAD.SHL.U32 R13, R12, 0x40, RZ ;  /* 0x000000400c0d7824 */ /* 0x000fca00078e00ff */
[----:B------:R-:W-:Y:S01]  /*7570*/  LOP3.LUT R2, R2, 0xfffffe00, R13, 0xf8, !PT ;  /* 0xfffffe0002027812 */ /* 0x000fe200078ef80d */
[----:B------:R-:W-:Y:S05]  /*7580*/  @P0 BRA `(.L_x_346) ;  /* 0x0000002000000947 */ /* 0x000fea0003800000 */
[----:B--2---:R-:W-:-:S04]  /*7590*/  DEPBAR.LE SB0, 0x1 ;  /* 0x000080400000791a */ /* 0x004fc80000000000 */
[----:B------:R-:W-:Y:S05]  /*75a0*/  BRA `(.L_x_347) ;  /* 0x000048b000007947 */ /* 0x000fea0003800000 */
.L_x_346:
[----:B--2---:R-:W-:Y:S01]  /*75b0*/  ULDC.U8 UR4, c[0x0][0x298] ;  /* 0x0000a60000047ab9 */ /* 0x004fe20000000000 */
[----:B------:R-:W-:Y:S01]  /*75c0*/  SHF.R.S32.HI R12, RZ, 0x1f, R75 ;  /* 0x0000001fff0c7819 */ /* 0x000fe2000001144b */
[C---:B------:R-:W-:Y:S01]  /*75d0*/  IMAD.WIDE.U32 R14, R75.reuse, c[0x0][0x280], RZ ;  /* 0x0000a0004b0e7a25 */ /* 0x040fe200078e00ff */
[----:B------:R-:W-:Y:S01]  /*75e0*/  ISETP.NE.AND P0, PT, RZ, UR4, PT ;  /* 0x00000004ff007c0c */ /* 0x000fe2000bf05270 */
[----:B------:R-:W-:Y:S02]  /*75f0*/  BSSY B2, `(.L_x_347) ;  /* 0x0000486000027945 */ /* 0x000fe40003800000 */
[C---:B------:R-:W-:Y:S02]  /*7600*/  IMAD R10, R12.reuse, c[0x0][0x280], RZ ;  /* 0x0000a0000c0a7a24 */ /* 0x040fe400078e02ff */
[----:B------:R-:W-:Y:S02]  /*7610*/  IMAD R12, R12, c[0x0][0x290], RZ ;  /* 0x0000a4000c0c7a24 */ /* 0x000fe400078e02ff */
[----:B------:R-:W-:Y:S01]  /*7620*/  IMAD R13, R75, c[0x0][0x284], R10 ;  /* 0x0000a1004b0d7a24 */ /* 0x000fe200078e020a */
[----:B------:R-:W-:Y:S01]  /*7630*/  LEA R10, R29, R6, 0x5 ;  /* 0x000000061d0a7211 */ /* 0x000fe200078e28ff */
[C---:B------:R-:W-:Y:S01]  /*7640*/  IMAD R12, R75.reuse, c[0x0][0x294], R12 ;  /* 0x0000a5004b0c7a24 */ /* 0x040fe200078e020c */
[----:B------:R-:W-:Y:S01]  /*7650*/  SHF.L.U32 R6, R30, 0x1, RZ ;  /* 0x000000011e067819 */ /* 0x000fe200000006ff */
[----:B------:R-:W-:Y:S01]  /*7660*/  IMAD.WIDE.U32 R16, R75, c[0x0][0x290], RZ ;  /* 0x0000a4004b107a25 */ /* 0x000fe200078e00ff */
[----:B------:R-:W-:-:S04]  /*7670*/  IADD3 R21, R13, R15, RZ ;  /* 0x0000000f0d157210 */ /* 0x000fc80007ffe0ff */
[----:B------:R-:W-:Y:S01]  /*7680*/  IADD3 R19, R12, R17, RZ ;  /* 0x000000110c137210 */ /* 0x000fe20007ffe0ff */
[----:B------:R-:W-:Y:S05]  /*7690*/  @!P0 BRA `(.L_x_348) ;  /* 0x0000239000008947 */ /* 0x000fea0003800000 */
[----:B------:R-:W-:Y:S01]  /*76a0*/  ISETP.NE.AND P1, PT, R217, 0x1, PT ;  /* 0x00000001d900780c */ /* 0x000fe20003f25270 */
[----:B------:R-:W-:Y:S01]  /*76b0*/  IMAD.MOV.U32 R18, RZ, RZ, R16 ;  /* 0x000000ffff127224 */ /* 0x000fe200078e0010 */
[----:B------:R-:W-:Y:S01]  /*76c0*/  MOV R20, R14 ;  /* 0x0000000e00147202 */ /* 0x000fe20000000f00 */
[----:B------:R-:W-:Y:S01]  /*76d0*/  BSSY B0, `(.L_x_349) ;  /* 0x000002d000007945 */ /* 0x000fe20003800000 */
[----:B------:R-:W-:Y:S01]  /*76e0*/  CS2R R52, SRZ ;  /* 0x0000000000347805 */ /* 0x000fe2000001ff00 */
[----:B------:R-:W-:Y:S01]  /*76f0*/  CS2R R78, SRZ ;  /* 0x00000000004e7805 */ /* 0x000fe2000001ff00 */
[----:B------:R-:W-:Y:S01]  /*7700*/  CS2R R60, SRZ ;  /* 0x00000000003c7805 */ /* 0x000fe2000001ff00 */
[----:B------:R-:W-:Y:S01]  /*7710*/  CS2R R76, SRZ ;  /* 0x00000000004c7805 */ /* 0x000fe2000001ff00 */
[----:B------:R-:W-:-:S05]  /*7720*/  CS2R R62, SRZ ;  /* 0x00000000003e7805 */ /* 0x000fca000001ff00 */
[----:B------:R-:W-:-:S05]  /*7730*/  @P1 IMAD.HI.U32 R8, R10, c[0x0][0x2c8], RZ ;  /* 0x0000b2000a081a27 */ /* 0x000fca00078e00ff */
[----:B------:R-:W-:-:S04]  /*7740*/  @P1 SHF.R.U32.HI R10, RZ, c[0x0][0x2cc], R8 ;  /* 0x0000b300ff0a1a19 */ /* 0x000fc80000011608 */
[----:B------:R-:W-:Y:S01]  /*7750*/  SHF.R.S32.HI R8, RZ, 0x1f, R10 ;  /* 0x0000001fff087819 */ /* 0x000fe2000001140a */
[----:B------:R-:W-:-:S04]  /*7760*/  IMAD.WIDE.U32 R12, R10, c[0x0][0x280], R20 ;  /* 0x0000a0000a0c7a25 */ /* 0x000fc800078e0014 */
[----:B------:R-:W-:Y:S01]  /*7770*/  IMAD R9, R8, c[0x0][0x280], RZ ;  /* 0x0000a00008097a24 */ /* 0x000fe200078e02ff */
[----:B------:R-:W-:Y:S01]  /*7780*/  LEA R15, P0, R12, c[0x0][0x270], 0x1 ;  /* 0x00009c000c0f7a11 */ /* 0x000fe200078008ff */
[----:B------:R-:W-:-:S04]  /*7790*/  IMAD.WIDE.U32 R18, R10, c[0x0][0x290], R18 ;  /* 0x0000a4000a127a25 */ /* 0x000fc800078e0012 */
[----:B------:R-:W-:Y:S01]  /*77a0*/  IMAD R9, R10, c[0x0][0x284], R9 ;  /* 0x0000a1000a097a24 */ /* 0x000fe200078e0209 */
[----:B------:R1:W2:Y:S04]  /*77b0*/  SHFL.IDX PT, R16, R15, RZ, 0x181f ;  /* 0x00181fff0f107589 */ /* 0x0002a800000e0000 */
[----:B------:R-:W-:Y:S01]  /*77c0*/  IADD3 R20, R13, R9, RZ ;  /* 0x000000090d147210 */ /* 0x000fe20007ffe0ff */
[----:B------:R-:W-:Y:S02]  /*77d0*/  IMAD R9, R8, c[0x0][0x290], RZ ;  /* 0x0000a40008097a24 */ /* 0x000fe400078e02ff */
[----:B------:R-:W-:Y:S01]  /*77e0*/  IMAD.SHL.U32 R13, R29, 0x4, RZ ;  /* 0x000000041d0d7824 */ /* 0x000fe200078e00ff */
[----:B------:R-:W-:Y:S01]  /*77f0*/  LEA.HI.X R20, R12, c[0x0][0x274], R20, 0x1, P0 ;  /* 0x00009d000c147a11 */ /* 0x000fe200000f0c14 */
[----:B------:R-:W-:Y:S01]  /*7800*/  IMAD R9, R10, c[0x0][0x294], R9 ;  /* 0x0000a5000a097a24 */ /* 0x000fe200078e0209 */
[----:B------:R-:W-:-:S03]  /*7810*/  LEA R12, P0, R18, c[0x0][0x288], 0x1 ;  /* 0x0000a200120c7a11 */ /* 0x000fc600078008ff */
[----:B------:R1:W3:Y:S01]  /*7820*/  SHFL.IDX PT, R17, R20, RZ, 0x181f ;  /* 0x00181fff14117589 */ /* 0x0002e200000e0000 */
[----:B------:R-:W-:-:S03]  /*7830*/  IADD3 R14, R19, R9, RZ ;  /* 0x00000009130e7210 */ /* 0x000fc60007ffe0ff */
[----:B------:R1:W4:Y:S01]  /*7840*/  SHFL.IDX PT, R10, R12, RZ, 0x181f ;  /* 0x00181fff0c0a7589 */ /* 0x00032200000e0000 */
[----:B------:R-:W-:-:S05]  /*7850*/  LEA.HI.X R14, R18, c[0x0][0x28c], R14, 0x1, P0 ;  /* 0x0000a300120e7a11 */ /* 0x000fca00000f0c0e */
[----:B------:R1:W1:Y:S01]  /*7860*/  SHFL.IDX PT, R11, R14, RZ, 0x181f ;  /* 0x00181fff0e0b7589 */ /* 0x00026200000e0000 */
[----:B------:R-:W-:Y:S05]  /*7870*/  @P4 BRA `(.L_x_350) ;  /* 0x0000012000004947 */ /* 0x000fea0003800000 */
[C---:B--2---:R-:W-:Y:S01]  /*7880*/  ISETP.GE.AND P0, PT, R13.reuse, c[0x0][0x27c], PT ;  /* 0x00009f000d007a0c */ /* 0x044fe20003f06270 */
[----:B------:R-:W-:Y:S01]  /*7890*/  CS2R R60, SRZ ;  /* 0x00000000003c7805 */ /* 0x000fe2000001ff00 */
[----:B------:R-:W-:Y:S01]  /*78a0*/  CS2R R62, SRZ ;  /* 0x00000000003e7805 */ /* 0x000fe2000001ff00 */
[----:B------:R-:W-:-:S10]  /*78b0*/  IADD3 R8, R13, 0x20, RZ ;  /* 0x000000200d087810 */ /* 0x000fd40007ffe0ff */
[----:B---3--:R-:W-:-:S04]  /*78c0*/  @!P0 IMAD.WIDE R22, R13, 0x2, R16 ;  /* 0x000000020d168825 */ /* 0x008fc800078e0210 */
[----:B-1--4-:R-:W-:Y:S01]  /*78d0*/  @!P0 IMAD.WIDE R18, R13, 0x2, R10 ;  /* 0x000000020d128825 */ /* 0x012fe200078e020a */
[----:B------:R1:W5:Y:S04]  /*78e0*/  @!P0 LD.E.64 R60, [R22.64] ;  /* 0x00000010163c8980 */ /* 0x000368000c101b00 */
[----:B------:R1:W5:Y:S01]  /*78f0*/  @!P0 LD.E.64 R62, [R18.64] ;  /* 0x00000010123e8980 */ /* 0x000362000c101b00 */
[----:B------:R-:W-:Y:S01]  /*7900*/  ISETP.GE.AND P0, PT, R8, c[0x0][0x27c], PT ;  /* 0x00009f0008007a0c */ /* 0x000fe20003f06270 */
[----:B------:R-:W-:Y:S01]  /*7910*/  CS2R R78, SRZ ;  /* 0x00000000004e7805 */ /* 0x000fe2000001ff00 */
[----:B------:R-:W-:-:S11]  /*7920*/  CS2R R76, SRZ ;  /* 0x00000000004c7805 */ /* 0x000fd6000001ff00 */
[----:B------:R-:W-:-:S04]  /*7930*/  @!P0 SHF.R.S32.HI R9, RZ, 0x1f, R8 ;  /* 0x0000001fff098819 */ /* 0x000fc80000011408 */
[----:B------:R-:W-:-:S04]  /*7940*/  @!P0 LEA.HI R8, R9, R8, RZ, 0x2 ;  /* 0x0000000809088211 */ /* 0x000fc800078f10ff */
[----:B------:R-:W-:-:S05]  /*7950*/  @!P0 LOP3.LUT R8, R8, 0xfffffffc, RZ, 0xc0, !PT ;  /* 0xfffffffc08088812 */ /* 0x000fca00078ec0ff */
[----:B------:R-:W-:-:S04]  /*7960*/  @!P0 IMAD.WIDE R16, R8, 0x2, R16 ;  /* 0x0000000208108825 */ /* 0x000fc800078e0210 */
[----:B------:R-:W-:Y:S01]  /*7970*/  @!P0 IMAD.WIDE R8, R8, 0x2, R10 ;  /* 0x0000000208088825 */ /* 0x000fe200078e020a */
[----:B------:R1:W5:Y:S04]  /*7980*/  @!P0 LD.E.64 R78, [R16.64] ;  /* 0x00000010104e8980 */ /* 0x000368000c101b00 */
[----:B------:R1:W5:Y:S02]  /*7990*/  @!P0 LD.E.64 R76, [R8.64] ;  /* 0x00000010084c8980 */ /* 0x000364000c101b00 */
.L_x_350:
[----:B--2---:R-:W-:Y:S05]  /*79a0*/  BSYNC B0 ;  /* 0x0000000000007941 */ /* 0x004fea0003800000 */
.L_x_349:
[----:B-1---5:R-:W-:Y:S01]  /*79b0*/  IMAD.MOV.U32 R11, RZ, RZ, R78 ;  /* 0x000000ffff0b7224 */ /* 0x022fe200078e004e */
[----:B------:R-:W-:Y:S01]  /*79c0*/  MOV R9, R60 ;  /* 0x0000003c00097202 */ /* 0x000fe20000000f00 */
[----:B----4-:R-:W-:Y:S01]  /*79d0*/  IMAD.MOV.U32 R10, RZ, RZ, R79 ;  /* 0x000000ffff0a7224 */ /* 0x010fe200078e004f */
[----:B------:R1:W2:Y:S01]  /*79e0*/  SHFL.IDX PT, R19, R20, 0x1, 0x181f ;  /* 0x00381f0014137f89 */ /* 0x0002a200000e0000 */
[----:B------:R-:W-:Y:S01]  /*79f0*/  IMAD.MOV.U32 R8, RZ, RZ, R61 ;  /* 0x000000ffff087224 */ /* 0x000fe200078e003d */
[----:B------:R-:W-:Y:S01]  /*7a00*/  BSSY B0, `(.L_x_351) ;  /* 0x0000022000007945 */ /* 0x000fe20003800000 */
[----:B------:R-:W-:Y:S01]  /*7a10*/  CS2R R64, SRZ ;  /* 0x0000000000407805 */ /* 0x000fe2000001ff00 */
[----:B------:R-:W-:Y:S01]  /*7a20*/  PRMT R54, R10, 0x5410, R11 ;  /* 0x000054100a367816 */ /* 0x000fe2000000000b */
[----:B------:R-:W-:Y:S01]  /*7a30*/  IMAD.MOV.U32 R11, RZ, RZ, R76 ;  /* 0x000000ffff0b7224 */ /* 0x000fe200078e004c */
[----:B------:R-:W-:Y:S01]  /*7a40*/  PRMT R56, R8, 0x5410, R9 ;  /* 0x0000541008387816 */ /* 0x000fe20000000009 */
[----:B------:R-:W-:Y:S01]  /*7a50*/  IMAD.MOV.U32 R9, RZ, RZ, R62 ;  /* 0x000000ffff097224 */ /* 0x000fe200078e003e */
[----:B------:R-:W-:Y:S01]  /*7a60*/  MOV R10, R77 ;  /* 0x0000004d000a7202 */ /* 0x000fe20000000f00 */
[----:B------:R1:W4:Y:S01]  /*7a70*/  SHFL.IDX PT, R18, R15, 0x1, 0x181f ;  /* 0x00381f000f127f89 */ /* 0x00032200000e0000 */
[----:B------:R-:W-:Y:S01]  /*7a80*/  MOV R8, R63 ;  /* 0x0000003f00087202 */ /* 0x000fe20000000f00 */
[----:B------:R-:W-:Y:S01]  /*7a90*/  CS2R R50, SRZ ;  /* 0x0000000000327805 */ /* 0x000fe2000001ff00 */
[----:B------:R-:W-:Y:S01]  /*7aa0*/  PRMT R49, R10, 0x5410, R11 ;  /* 0x000054100a317816 */ /* 0x000fe2000000000b */
[----:B---3--:R1:W3:Y:S01]  /*7ab0*/  SHFL.IDX PT, R17, R14, 0x1, 0x181f ;  /* 0x00381f000e117f89 */ /* 0x0082e200000e0000 */
[----:B------:R-:W-:Y:S01]  /*7ac0*/  PRMT R55, R8, 0x5410, R9 ;  /* 0x0000541008377816 */ /* 0x000fe20000000009 */
[----:B------:R-:W-:-:S02]  /*7ad0*/  CS2R R58, SRZ ;  /* 0x00000000003a7805 */ /* 0x000fc4000001ff00 */
[----:B------:R1:W1:Y:S01]  /*7ae0*/  SHFL.IDX PT, R16, R12, 0x1, 0x181f ;  /* 0x00381f000c107f89 */ /* 0x00026200000e0000 */
[----:B------:R-:W-:Y:S05]  /*7af0*/  @P3 BRA `(.L_x_352) ;  /* 0x0000012000003947 */ /* 0x000fea0003800000 */
[C---:B------:R-:W-:Y:S01]  /*7b00*/  ISETP.GE.AND P0, PT, R13.reuse, c[0x0][0x27c], PT ;  /* 0x00009f000d007a0c */ /* 0x040fe20003f06270 */
[----:B------:R-:W-:Y:S01]  /*7b10*/  CS2R R64, SRZ ;  /* 0x0000000000407805 */ /* 0x000fe2000001ff00 */
[----:B------:R-:W-:Y:S01]  /*7b20*/  CS2R R58, SRZ ;  /* 0x00000000003a7805 */ /* 0x000fe2000001ff00 */
[----:B------:R-:W-:-:S10]  /*7b30*/  IADD3 R9, R13, 0x20, RZ ;  /* 0x000000200d097810 */ /* 0x000fd40007ffe0ff */
[----:B--2-4-:R-:W-:-:S04]  /*7b40*/  @!P0 IMAD.WIDE R22, R13, 0x2, R18 ;  /* 0x000000020d168825 */ /* 0x014fc800078e0212 */
[----:B-1-3--:R-:W-:Y:S01]  /*7b50*/  @!P0 IMAD.WIDE R10, R13, 0x2, R16 ;  /* 0x000000020d0a8825 */ /* 0x00afe200078e0210 */
        /* <DEDUP_REMOVED lines=12> */
.L_x_352:
[----:B------:R-:W-:Y:S05]  /*7c20*/  BSYNC B0 ;  /* 0x0000000000007941 */ /* 0x000fea0003800000 */
.L_x_351:
[----:B-1---5:R-:W-:Y:S01]  /*7c30*/  IMAD.MOV.U32 R11, RZ, RZ, R52 ;  /* 0x000000ffff0b7224 */ /* 0x022fe200078e0034 */
[----:B------:R-:W-:Y:S01]  /*7c40*/  MOV R9, R64 ;  /* 0x0000004000097202 */ /* 0x000fe20000000f00 */
[----:B------:R-:W-:Y:S01]  /*7c50*/  IMAD.MOV.U32 R10, RZ, RZ, R53 ;  /* 0x000000ffff0a7224 */ /* 0x000fe200078e0035 */
[----:B------:R1:W4:Y:S01]  /*7c60*/  SHFL.IDX PT, R23, R20, 0x2, 0x181f ;  /* 0x00581f0014177f89 */ /* 0x00032200000e0000 */
[----:B------:R-:W-:Y:S01]  /*7c70*/  IMAD.MOV.U32 R8, RZ, RZ, R65 ;  /* 0x000000ffff087224 */ /* 0x000fe200078e0041 */
[----:B------:R-:W-:Y:S01]  /*7c80*/  BSSY B0, `(.L_x_353) ;  /* 0x0000024000007945 */ /* 0x000fe20003800000 */
[----:B---3--:R-:W-:Y:S01]  /*7c90*/  CS2R R16, SRZ ;  /* 0x0000000000107805 */ /* 0x008fe2000001ff00 */
[----:B------:R-:W-:Y:S01]  /*7ca0*/  PRMT R42, R10, 0x5410, R11 ;  /* 0x000054100a2a7816 */ /* 0x000fe2000000000b */
[----:B------:R-:W-:Y:S01]  /*7cb0*/  IMAD.MOV.U32 R11, RZ, RZ, R50 ;  /* 0x000000ffff0b7224 */ /* 0x000fe200078e0032 */
[----:B------:R-:W-:Y:S01]  /*7cc0*/  PRMT R48, R8, 0x5410, R9 ;  /* 0x0000541008307816 */ /* 0x000fe20000000009 */
[----:B------:R-:W-:Y:S01]  /*7cd0*/  IMAD.MOV.U32 R9, RZ, RZ, R58 ;  /* 0x000000ffff097224 */ /* 0x000fe200078e003a */
[----:B------:R-:W-:Y:S01]  /*7ce0*/  MOV R10, R51 ;  /* 0x00000033000a7202 */ /* 0x000fe20000000f00 */
[----:B------:R1:W3:Y:S01]  /*7cf0*/  SHFL.IDX PT, R22, R15, 0x2, 0x181f ;  /* 0x00581f000f167f89 */ /* 0x0002e200000e0000 */
[----:B------:R-:W-:Y:S01]  /*7d00*/  MOV R8, R59 ;  /* 0x0000003b00087202 */ /* 0x000fe20000000f00 */
[----:B------:R-:W-:Y:S01]  /*7d10*/  CS2R R40, SRZ ;  /* 0x0000000000287805 */ /* 0x000fe2000001ff00 */
[----:B------:R-:W-:Y:S01]  /*7d20*/  PRMT R33, R10, 0x5410, R11 ;  /* 0x000054100a217816 */ /* 0x000fe2000000000b */
[----:B--2---:R1:W2:Y:S01]  /*7d30*/  SHFL.IDX PT, R19, R14, 0x2, 0x181f ;  /* 0x00581f000e137f89 */ /* 0x0042a200000e0000 */
[----:B------:R-:W-:Y:S01]  /*7d40*/  PRMT R43, R8, 0x5410, R9 ;  /* 0x00005410082b7816 */ /* 0x000fe20000000009 */
[----:B------:R-:W-:Y:S01]  /*7d50*/  CS2R R46, SRZ ;  /* 0x00000000002e7805 */ /* 0x000fe2000001ff00 */
[----:B------:R-:W-:Y:S01]  /*7d60*/  CS2R R34, SRZ ;  /* 0x0000000000227805 */ /* 0x000fe2000001ff00 */
[----:B----4-:R1:W4:Y:S01]  /*7d70*/  SHFL.IDX PT, R18, R12, 0x2, 0x181f ;  /* 0x00581f000c127f89 */ /* 0x01032200000e0000 */
[----:B------:R-:W-:Y:S01]  /*7d80*/  CS2R R44, SRZ ;  /* 0x00000000002c7805 */ /* 0x000fe2000001ff00 */
[----:B------:R-:W-:Y:S05]  /*7d90*/  @P5 BRA `(.L_x_354) ;  /* 0x0000012000005947 */ /* 0x000fea0003800000 */
[C---:B------:R-:W-:Y:S01]  /*7da0*/  IADD3 R9, R13.reuse, 0x20, RZ ;  /* 0x000000200d097810 */ /* 0x040fe20007ffe0ff */
[----:B------:R-:W-:Y:S01]  /*7db0*/  CS2R R46, SRZ ;  /* 0x00000000002e7805 */ /* 0x000fe2000001ff00 */
[----:B------:R-:W-:Y:S01]  /*7dc0*/  ISETP.GE.AND P1, PT, R13, c[0x0][0x27c], PT ;  /* 0x00009f000d007a0c */ /* 0x000fe20003f26270 */
[----:B------:R-:W-:Y:S01]  /*7dd0*/  CS2R R44, SRZ ;  /* 0x00000000002c7805 */ /* 0x000fe2000001ff00 */
[----:B------:R-:W-:Y:S01]  /*7de0*/  ISETP.GE.AND P0, PT, R9, c[0x0][0x27c], PT ;  /* 0x00009f0009007a0c */ /* 0x000fe20003f06270 */
[----:B------:R-:W-:Y:S01]  /*7df0*/  CS2R R40, SRZ ;  /* 0x0000000000287805 */ /* 0x000fe2000001ff00 */
[----:B------:R-:W-:-:S09]  /*7e00*/  CS2R R34, SRZ ;  /* 0x0000000000227805 */ /* 0x000fd2000001ff00 */
[----:B---3--:R-:W-:Y:S02]  /*7e10*/  @!P1 IMAD.WIDE R10, R13, 0x2, R22 ;  /* 0x000000020d0a9825 */ /* 0x008fe400078e0216 */
[----:B------:R-:W-:-:S03]  /*7e20*/  @!P0 SHF.R.S32.HI R8, RZ, 0x1f, R9 ;  /* 0x0000001fff088819 */ /* 0x000fc60000011409 */
[----:B------:R3:W5:Y:S01]  /*7e30*/  @!P1 LD.E.64 R46, [R10.64] ;  /* 0x000000100a2e9980 */ /* 0x000762000c101b00 */
[----:B------:R-:W-:-:S04]  /*7e40*/  @!P0 LEA.HI R8, R8, R9, RZ, 0x2 ;  /* 0x0000000908088211 */ /* 0x000fc800078f10ff */
[----:B------:R-:W-:-:S05]  /*7e50*/  @!P0 LOP3.LUT R8, R8, 0xfffffffc, RZ, 0xc0, !PT ;  /* 0xfffffffc08088812 */ /* 0x000fca00078ec0ff */
[----:B------:R-:W-:-:S04]  /*7e60*/  @!P0 IMAD.WIDE R22, R8, 0x2, R22 ;  /* 0x0000000208168825 */ /* 0x000fc800078e0216 */
[--C-:B--2-4-:R-:W-:Y:S01]  /*7e70*/  @!P0 IMAD.WIDE R8, R8, 0x2, R18.reuse ;  /* 0x0000000208088825 */ /* 0x114fe200078e0212 */
[----:B------:R3:W5:Y:S03]  /*7e80*/  @!P0 LD.E.64 R40, [R22.64] ;  /* 0x0000001016288980 */ /* 0x000766000c101b00 */
[----:B------:R-:W-:Y:S01]  /*7e90*/  @!P1 IMAD.WIDE R18, R13, 0x2, R18 ;  /* 0x000000020d129825 */ /* 0x000fe200078e0212 */
[----:B------:R3:W5:Y:S04]  /*7ea0*/  @!P0 LD.E.64 R34, [R8.64] ;  /* 0x0000001008228980 */ /* 0x000768000c101b00 */
[----:B------:R3:W5:Y:S02]  /*7eb0*/  @!P1 LD.E.64 R44, [R18.64] ;  /* 0x00000010122c9980 */ /* 0x000764000c101b00 */
.L_x_354:
[----:B------:R-:W-:Y:S05]  /*7ec0*/  BSYNC B0 ;  /* 0x0000000000007941 */ /* 0x000fea0003800000 */
.L_x_353:
[----:B---3-5:R-:W-:Y:S01]  /*7ed0*/  IMAD.MOV.U32 R11, RZ, RZ, R40 ;  /* 0x000000ffff0b7224 */ /* 0x028fe200078e0028 */
[----:B------:R-:W-:Y:S01]  /*7ee0*/  MOV R9, R46 ;  /* 0x0000002e00097202 */ /* 0x000fe20000000f00 */
[----:B------:R-:W-:Y:S01]  /*7ef0*/  IMAD.MOV.U32 R10, RZ, RZ, R41 ;  /* 0x000000ffff0a7224 */ /* 0x000fe200078e0029 */
[----:B------:R3:W1:Y:S01]  /*7f00*/  SHFL.IDX PT, R67, R20, 0x3, 0x181f ;  /* 0x00781f0014437f89 */ /* 0x00066200000e0000 */
        /* <DEDUP_REMOVED lines=8> */
[----:B------:R-:W4:Y:S01]  /*7f90*/  SHFL.IDX PT, R66, R15, 0x3, 0x181f ;  /* 0x00781f000f427f89 */ /* 0x000f2200000e0000 */
[----:B------:R-:W-:Y:S01]  /*7fa0*/  MOV R8, R45 ;  /* 0x0000002d00087202 */ /* 0x000fe20000000f00 */
[----:B------:R-:W-:-:S02]  /*7fb0*/  CS2R R24, SRZ ;  /* 0x0000000000187805 */ /* 0x000fc4000001ff00 */
[----:B--2---:R2:W1:Y:S01]  /*7fc0*/  SHFL.IDX PT, R19, R14, 0x3, 0x181f ;  /* 0x00781f000e137f89 */ /* 0x00446200000e0000 */
[----:B------:R-:W-:-:S03]  /*7fd0*/  PRMT R23, R8, 0x5410, R9 ;  /* 0x0000541008177816 */ /* 0x000fc60000000009 */
[----:B----4-:R4:W1:Y:S02]  /*7fe0*/  SHFL.IDX PT, R18, R12, 0x3, 0x181f ;  /* 0x00781f000c127f89 */ /* 0x01086400000e0000 */
[----:B-1-3--:R-:W-:Y:S01]  /*7ff0*/  PRMT R20, R10, 0x5410, R11 ;  /* 0x000054100a147816 */ /* 0x00afe2000000000b */
[----:B--2---:R-:W-:Y:S01]  /*8000*/  CS2R R14, SRZ ;  /* 0x00000000000e7805 */ /* 0x004fe2000001ff00 */
        /* <DEDUP_REMOVED lines=8> */
[----:B------:R-:W-:Y:S02]  /*8090*/  @!P1 IMAD.WIDE R10, R13, 0x2, R66 ;  /* 0x000000020d0a9825 */ /* 0x000fe400078e0242 */
[----:B------:R-:W-:-:S03]  /*80a0*/  @!P0 SHF.R.S32.HI R8, RZ, 0x1f, R9 ;  /* 0x0000001fff088819 */ /* 0x000fc60000011409 */
[----:B------:R1:W5:Y:S01]  /*80b0*/  @!P1 LD.E.64 R26, [R10.64] ;  /* 0x000000100a1a9980 */ /* 0x000362000c101b00 */
[----:B------:R-:W-:-:S04]  /*80c0*/  @!P0 LEA.HI R8, R8, R9, RZ, 0x2 ;  /* 0x0000000908088211 */ /* 0x000fc800078f10ff */
[----:B------:R-:W-:-:S05]  /*80d0*/  @!P0 LOP3.LUT R8, R8, 0xfffffffc, RZ, 0xc0, !PT ;  /* 0xfffffffc08088812 */ /* 0x000fca00078ec0ff */
[----:B------:R-:W-:-:S04]  /*80e0*/  @!P0 IMAD.WIDE R66, R8, 0x2, R66 ;  /* 0x0000000208428825 */ /* 0x000fc800078e0242 */
[--C-:B------:R-:W-:Y:S01]  /*80f0*/  @!P0 IMAD.WIDE R8, R8, 0x2, R18.reuse ;  /* 0x0000000208088825 */ /* 0x100fe200078e0212 */
[----:B------:R1:W5:Y:S03]  /*8100*/  @!P0 LD.E.64 R16, [R66.64] ;  /* 0x0000001042108980 */ /* 0x000366000c101b00 */
[----:B------:R-:W-:Y:S01]  /*8110*/  @!P1 IMAD.WIDE R18, R13, 0x2, R18 ;  /* 0x000000020d129825 */ /* 0x000fe200078e0212 */
[----:B------:R1:W5:Y:S04]  /*8120*/  @!P0 LD.E.64 R14, [R8.64] ;  /* 0x00000010080e8980 */ /* 0x000368000c101b00 */
[----:B------:R1:W5:Y:S02]  /*8130*/  @!P1 LD.E.64 R24, [R18.64] ;  /* 0x0000001012189980 */ /* 0x000364000c101b00 */
.L_x_356:
[----:B------:R-:W-:Y:S05]  /*8140*/  BSYNC B0 ;  /* 0x0000000000007941 */ /* 0x000fea0003800000 */
.L_x_355:
[----:B------:R-:W-:Y:S01]  /*8150*/  IADD3 R21, -R118, R7, RZ ;  /* 0x0000000776157210 */ /* 0x000fe20007ffe1ff */
[----:B-1---5:R-:W-:Y:S01]  /*8160*/  IMAD.MOV.U32 R8, RZ, RZ, R16 ;  /* 0x000000ffff087224 */ /* 0x022fe200078e0010 */
[----:B------:R-:W-:-:S04]  /*8170*/  DEPBAR.LE SB0, 0x1 ;  /* 0x000080400000791a */ /* 0x000fc80000000000 */
[----:B------:R-:W-:Y:S01]  /*8180*/  IMNMX R21, R21, 0x80, PT ;  /* 0x0000008015157817 */ /* 0x000fe20003800200 */
[----:B------:R-:W-:Y:S01]  /*8190*/  IMAD.MOV.U32 R9, RZ, RZ, R17 ;  /* 0x000000ffff097224 */ /* 0x000fe200078e0011 */
[----:B------:R-:W-:Y:S01]  /*81a0*/  BSSY B1, `(.L_x_357) ;  /* 0x0000069000017945 */ /* 0x000fe20003800000 */
[----:B------:R-:W-:Y:S01]  /*81b0*/  IMAD.MOV.U32 R7, RZ, RZ, R27 ;  /* 0x000000ffff077224 */ /* 0x000fe200078e001b */
[----:B------:R-:W-:Y:S01]  /*81c0*/  BAR.SYNC.DEFER_BLOCKING 0x0 ;  /* 0x0000000000007b1d */ /* 0x000fe20000010000 */
[----:B------:R-:W-:Y:S01]  /*81d0*/  ISETP.GE.AND P0, PT, R4, R21, PT ;  /* 0x000000150400720c */ /* 0x000fe20003f06270 */
[----:B------:R-:W-:Y:S01]  /*81e0*/  IMAD.MOV.U32 R10, RZ, RZ, R14 ;  /* 0x000000ffff0a7224 */ /* 0x000fe200078e000e */
[----:B----4-:R-:W-:Y:S01]  /*81f0*/  PRMT R12, R9, 0x5410, R8 ;  /* 0x00005410090c7816 */ /* 0x010fe20000000008 */
[----:B------:R-:W-:Y:S02]  /*8200*/  IMAD.MOV.U32 R8, RZ, RZ, R26 ;  /* 0x000000ffff087224 */ /* 0x000fe400078e001a */
[----:B------:R-:W-:-:S03]  /*8210*/  IMAD.MOV.U32 R9, RZ, RZ, R24 ;  /* 0x000000ffff097224 */ /* 0x000fc600078e0018 */
[----:B------:R-:W-:Y:S02]  /*8220*/  PRMT R19, R7, 0x5410, R8 ;  /* 0x0000541007137816 */ /* 0x000fe40000000008 */
[----:B------:R-:W-:Y:S02]  /*8230*/  MOV R7, R15 ;  /* 0x0000000f00077202 */ /* 0x000fe40000000f00 */
[----:B------:R-:W-:Y:S02]  /*8240*/  MOV R8, R25 ;  /* 0x0000001900087202 */ /* 0x000fe40000000f00 */
[----:B------:R-:W-:Y:S02]  /*8250*/  PRMT R7, R7, 0x5410, R10 ;  /* 0x0000541007077816 */ /* 0x000fe4000000000a */
[----:B------:R-:W-:Y:S01]  /*8260*/  PRMT R18, R8, 0x5410, R9 ;  /* 0x0000541008127816 */ /* 0x000fe20000000009 */
[----:B------:R-:W-:Y:S05]  /*8270*/  @P0 BRA `(.L_x_358) ;  /* 0x000005b000000947 */ /* 0x000fea0003800000 */
[----:B------:R-:W-:Y:S01]  /*8280*/  ISETP.GE.AND P0, PT, R13, c[0x0][0x27c], PT ;  /* 0x00009f000d007a0c */ /* 0x000fe20003f06270 */
[----:B------:R-:W-:-:S12]  /*8290*/  BSSY B0, `(.L_x_359) ;  /* 0x000002c000007945 */ /* 0x000fd80003800000 */
[----:B------:R-:W-:Y:S05]  /*82a0*/  @P0 BRA `(.L_x_360) ;  /* 0x000002a000000947 */ /* 0x000fea0003800000 */
[----:B------:R-:W1:Y:S01]  /*82b0*/  LDS.128 R8, [R6+0x100] ;  /* 0x0001000006087984 */ /* 0x000e620000000c00 */
[--C-:B------:R-:W-:Y:S01]  /*82c0*/  SHF.R.U64 R57, R60, 0x10, R61.reuse ;  /* 0x000000103c397819 */ /* 0x100fe2000000123d */
[--C-:B------:R-:W-:Y:S01]  /*82d0*/  HADD2.F32 R69, -RZ, R55.reuse.H1_H1 ;  /* 0x30000037ff457230 */ /* 0x100fe20000004100 */
[----:B------:R-:W-:Y:S01]  /*82e0*/  SHF.R.U32.HI R60, RZ, 0x10, R61 ;  /* 0x00000010ff3c7819 */ /* 0x000fe2000001163d */
[----:B------:R-:W-:Y:S01]  /*82f0*/  HADD2.F32 R71, -RZ, R56.H1_H1 ;  /* 0x30000038ff477230 */ /* 0x000fe20000004100 */
[--C-:B------:R-:W-:Y:S01]  /*8300*/  SHF.R.U64 R61, R62, 0x10, R63.reuse ;  /* 0x000000103e3d7819 */ /* 0x100fe2000000123f */
[----:B------:R-:W-:Y:S01]  /*8310*/  HADD2.F32 R55, -RZ, R55.H0_H0 ;  /* 0x20000037ff377230 */ /* 0x000fe20000004100 */
[----:B------:R-:W-:Y:S01]  /*8320*/  SHF.R.U32.HI R62, RZ, 0x10, R63 ;  /* 0x00000010ff3e7819 */ /* 0x000fe2000001163f */
[----:B------:R-:W-:Y:S02]  /*8330*/  HADD2.F32 R70, -RZ, R60.H0_H0 ;  /* 0x2000003cff467230 */ /* 0x000fe40000004100 */
[----:B------:R-:W-:-:S02]  /*8340*/  HADD2.F32 R61, -RZ, R61.H0_H0 ;  /* 0x2000003dff3d7230 */ /* 0x000fc40000004100 */
[----:B------:R-:W-:Y:S02]  /*8350*/  HADD2.F32 R62, -RZ, R62.H0_H0 ;  /* 0x2000003eff3e7230 */ /* 0x000fe40000004100 */
[----:B------:R-:W-:Y:S02]  /*8360*/  HADD2.F32 R57, -RZ, R57.H0_H0 ;  /* 0x20000039ff397230 */ /* 0x000fe40000004100 */
[--C-:B-1----:R-:W-:Y:S02]  /*8370*/  HADD2.F32 R63, -RZ, R11.reuse.H0_H0 ;  /* 0x2000000bff3f7230 */ /* 0x102fe40000004100 */
[----:B------:R-:W-:Y:S02]  /*8380*/  HADD2.F32 R11, -RZ, R11.H1_H1 ;  /* 0x3000000bff0b7230 */ /* 0x000fe40000004100 */
[--C-:B------:R-:W-:Y:S02]  /*8390*/  HADD2.F32 R67, -RZ, R8.reuse.H1_H1 ;  /* 0x30000008ff437230 */ /* 0x100fe40000004100 */
[----:B------:R-:W-:Y:S01]  /*83a0*/  HADD2.F32 R66, -RZ, R8.H0_H0 ;  /* 0x20000008ff427230 */ /* 0x000fe20000004100 */
[-C--:B------:R-:W-:Y:S01]  /*83b0*/  FMUL.FTZ R60, R11, R62.reuse ;  /* 0x0000003e0b3c7220 */ /* 0x080fe20000410000 */
[--C-:B------:R-:W-:Y:S01]  /*83c0*/  HADD2.F32 R8, -RZ, R10.reuse.H0_H0 ;  /* 0x2000000aff087230 */ /* 0x100fe20000004100 */
[----:B------:R-:W-:Y:S01]  /*83d0*/  FMUL.FTZ R62, R63, R62 ;  /* 0x0000003e3f3e7220 */ /* 0x000fe20000410000 */
[----:B------:R-:W-:Y:S01]  /*83e0*/  HADD2.F32 R10, -RZ, R10.H1_H1 ;  /* 0x3000000aff0a7230 */ /* 0x000fe20000004100 */
[-C--:B------:R-:W-:Y:S01]  /*83f0*/  FMUL.FTZ R72, R67, R69.reuse ;  /* 0x0000004543487220 */ /* 0x080fe20000410000 */
[--C-:B------:R-:W-:Y:S01]  /*8400*/  HADD2.F32 R68, -RZ, R9.reuse.H0_H0 ;  /* 0x20000009ff447230 */ /* 0x100fe20000004100 */
[-C--:B------:R-:W-:Y:S01]  /*8410*/  FFMA.FTZ R60, R63, R70.reuse, -R60 ;  /* 0x000000463f3c7223 */ /* 0x080fe2000001083c */
[----:B------:R-:W-:Y:S01]  /*8420*/  HADD2.F32 R9, -RZ, R9.H1_H1 ;  /* 0x30000009ff097230 */ /* 0x000fe20000004100 */
[----:B------:R-:W-:Y:S01]  /*8430*/  FMUL.FTZ R80, R66, R69 ;  /* 0x0000004542507220 */ /* 0x000fe20000410000 */
[----:B------:R-:W-:Y:S01]  /*8440*/  HADD2.F32 R63, -RZ, R56.H0_H0 ;  /* 0x20000038ff3f7230 */ /* 0x000fe20000004100 */
[----:B------:R-:W-:-:S02]  /*8450*/  FFMA.FTZ R11, R11, R70, R62 ;  /* 0x000000460b0b7223 */ /* 0x000fc4000001003e */
[----:B------:R-:W-:Y:S02]  /*8460*/  FFMA.FTZ R72, R66, R71, -R72 ;  /* 0x0000004742487223 */ /* 0x000fe40000010848 */
[-C--:B------:R-:W-:Y:S01]  /*8470*/  FMUL.FTZ R56, R10, R55.reuse ;  /* 0x000000370a387220 */ /* 0x080fe20000410000 */
[----:B------:R-:W-:Y:S01]  /*8480*/  F2FP.PACK_AB R11, R11, R60 ;  /* 0x0000003c0b0b723e */ /* 0x000fe200000000ff */
[----:B------:R-:W-:Y:S02]  /*8490*/  FMUL.FTZ R55, R8, R55 ;  /* 0x0000003708377220 */ /* 0x000fe40000410000 */
[-C--:B------:R-:W-:Y:S02]  /*84a0*/  FMUL.FTZ R62, R9, R61.reuse ;  /* 0x0000003d093e7220 */ /* 0x080fe40000410000 */
[----:B------:R-:W-:Y:S02]  /*84b0*/  FMUL.FTZ R66, R68, R61 ;  /* 0x0000003d44427220 */ /* 0x000fe40000410000 */
[----:B------:R-:W-:-:S02]  /*84c0*/  FFMA.FTZ R67, R67, R71, R80 ;  /* 0x0000004743437223 */ /* 0x000fc40000010050 */
[-C--:B------:R-:W-:Y:S02]  /*84d0*/  FFMA.FTZ R56, R8, R63.reuse, -R56 ;  /* 0x0000003f08387223 */ /* 0x080fe40000010838 */
[----:B------:R-:W-:Y:S01]  /*84e0*/  FFMA.FTZ R55, R10, R63, R55 ;  /* 0x0000003f0a377223 */ /* 0x000fe20000010037 */
[----:B------:R-:W-:Y:S01]  /*84f0*/  F2FP.PACK_AB R8, R67, R72 ;  /* 0x000000484308723e */ /* 0x000fe200000000ff */
[-C--:B------:R-:W-:Y:S02]  /*8500*/  FFMA.FTZ R62, R68, R57.reuse, -R62 ;  /* 0x00000039443e7223 */ /* 0x080fe4000001083e */
[----:B------:R-:W-:Y:S01]  /*8510*/  FFMA.FTZ R9, R9, R57, R66 ;  /* 0x0000003909097223 */ /* 0x000fe20000010042 */
[----:B------:R-:W-:-:S04]  /*8520*/  F2FP.PACK_AB R10, R55, R56 ;  /* 0x00000038370a723e */ /* 0x000fc800000000ff */
[----:B------:R-:W-:-:S05]  /*8530*/  F2FP.PACK_AB R9, R9, R62 ;  /* 0x0000003e0909723e */ /* 0x000fca00000000ff */
[----:B------:R1:W-:Y:S02]  /*8540*/  STS.128 [R6+0x100], R8 ;  /* 0x0001000806007388 */ /* 0x0003e40000000c00 */
.L_x_360:
[----:B------:R-:W-:Y:S05]  /*8550*/  BSYNC B0 ;  /* 0x0000000000007941 */ /* 0x000fea0003800000 */
.L_x_359:
[----:B-1----:R-:W-:-:S04]  /*8560*/  IADD3 R8, R13, 0x20, RZ ;  /* 0x000000200d087810 */ /* 0x002fc80007ffe0ff */
[----:B------:R-:W-:-:S13]  /*8570*/  ISETP.GE.AND P0, PT, R8, c[0x0][0x27c], PT ;  /* 0x00009f0008007a0c */ /* 0x000fda0003f06270 */
        /* <DEDUP_REMOVED lines=19> */
[-C--:B------:R-:W-:Y:S01]  /*86b0*/  FMUL.FTZ R68, R61, R63.reuse ;  /* 0x0000003f3d447220 */ /* 0x080fe20000410000 */
[--C-:B------:R-:W-:Y:S01]  /*86c0*/  HADD2.F32 R62, -RZ, R9.reuse.H0_H0 ;  /* 0x20000009ff3e7230 */ /* 0x100fe20000004100 */
[C---:B------:R-:W-:Y:S01]  /*86d0*/  FMUL.FTZ R76, R57.reuse, R76 ;  /* 0x0000004c394c7220 */ /* 0x040fe20000410000 */
[----:B------:R-:W-:Y:S01]  /*86e0*/  HADD2.F32 R10, -RZ, R10.H1_H1 ;  /* 0x3000000aff0a7230 */ /* 0x000fe20000004100 */
[----:B------:R-:W-:Y:S01]  /*86f0*/  FFMA.FTZ R66, R57, R78, -R66 ;  /* 0x0000004e39427223 */ /* 0x000fe20000010842 */
[----:B------:R-:W-:Y:S01]  /*8700*/  HADD2.F32 R9, -RZ, R9.H1_H1 ;  /* 0x30000009ff097230 */ /* 0x000fe20000004100 */
[C---:B------:R-:W-:Y:S01]  /*8710*/  FMUL.FTZ R70, R60.reuse, R63 ;  /* 0x0000003f3c467220 */ /* 0x040fe20000410000 */
[----:B------:R-:W-:Y:S01]  /*8720*/  HADD2.F32 R57, -RZ, R54.H0_H0 ;  /* 0x20000036ff397230 */ /* 0x000fe20000004100 */
[----:B------:R-:W-:-:S02]  /*8730*/  FFMA.FTZ R68, R60, R67, -R68 ;  /* 0x000000433c447223 */ /* 0x000fc40000010844 */
[-C--:B------:R-:W-:Y:S02]  /*8740*/  FMUL.FTZ R54, R10, R49.reuse ;  /* 0x000000310a367220 */ /* 0x080fe40000410000 */
[-C--:B------:R-:W-:Y:S02]  /*8750*/  FMUL.FTZ R60, R9, R56.reuse ;  /* 0x00000038093c7220 */ /* 0x080fe40000410000 */
[----:B------:R-:W-:Y:S02]  /*8760*/  FMUL.FTZ R49, R8, R49 ;  /* 0x0000003108317220 */ /* 0x000fe40000410000 */
[----:B------:R-:W-:Y:S02]  /*8770*/  FMUL.FTZ R56, R62, R56 ;  /* 0x000000383e387220 */ /* 0x000fe40000410000 */
[----:B------:R-:W-:Y:S02]  /*8780*/  FFMA.FTZ R11, R11, R78, R76 ;  /* 0x0000004e0b0b7223 */ /* 0x000fe4000001004c */
[----:B------:R-:W-:-:S02]  /*8790*/  FFMA.FTZ R61, R61, R67, R70 ;  /* 0x000000433d3d7223 */ /* 0x000fc40000010046 */
[-C--:B------:R-:W-:Y:S01]  /*87a0*/  FFMA.FTZ R54, R8, R57.reuse, -R54 ;  /* 0x0000003908367223 */ /* 0x080fe20000010836 */
[----:B------:R-:W-:Y:S01]  /*87b0*/  F2FP.PACK_AB R11, R11, R66 ;  /* 0x000000420b0b723e */ /* 0x000fe200000000ff */
[----:B------:R-:W-:Y:S01]  /*87c0*/  FFMA.FTZ R49, R10, R57, R49 ;  /* 0x000000390a317223 */ /* 0x000fe20000010031 */
[----:B------:R-:W-:Y:S01]  /*87d0*/  F2FP.PACK_AB R8, R61, R68 ;  /* 0x000000443d08723e */ /* 0x000fe200000000ff */
[-C--:B------:R-:W-:Y:S02]  /*87e0*/  FFMA.FTZ R60, R62, R55.reuse, -R60 ;  /* 0x000000373e3c7223 */ /* 0x080fe4000001083c */
[----:B------:R-:W-:Y:S01]  /*87f0*/  FFMA.FTZ R9, R9, R55, R56 ;  /* 0x0000003709097223 */ /* 0x000fe20000010038 */
[----:B------:R-:W-:-:S04]  /*8800*/  F2FP.PACK_AB R10, R49, R54 ;  /* 0x00000036310a723e */ /* 0x000fc800000000ff */
[----:B------:R-:W-:-:S05]  /*8810*/  F2FP.PACK_AB R9, R9, R60 ;  /* 0x0000003c0909723e */ /* 0x000fca00000000ff */
[----:B------:R1:W-:Y:S02]  /*8820*/  STS.128 [R6+0x4100], R8 ;  /* 0x0041000806007388 */ /* 0x0003e40000000c00 */
.L_x_358:
[----:B------:R-:W-:Y:S05]  /*8830*/  BSYNC B1 ;  /* 0x0000000000017941 */ /* 0x000fea0003800000 */
.L_x_357:
[----:B-1----:R-:W-:Y:S01]  /*8840*/  IADD3 R8, R4, 0x20, RZ ;  /* 0x0000002004087810 */ /* 0x002fe20007ffe0ff */
[----:B------:R-:W-:Y:S03]  /*8850*/  BSSY B1, `(.L_x_361) ;  /* 0x000005e000017945 */ /* 0x000fe60003800000 */
[----:B------:R-:W-:-:S13]  /*8860*/  ISETP.GE.AND P0, PT, R8, R21, PT ;  /* 0x000000150800720c */ /* 0x000fda0003f06270 */
        /* <DEDUP_REMOVED lines=15> */
[--C-:B-1----:R-:W-:Y:S02]  /*8960*/  HADD2.F32 R55, -RZ, R11.reuse.H0_H0 ;  /* 0x2000000bff377230 */ /* 0x102fe40000004100 */
[----:B------:R-:W-:Y:S02]  /*8970*/  HADD2.F32 R11, -RZ, R11.H1_H1 ;  /* 0x3000000bff0b7230 */ /* 0x000fe40000004100 */
[--C-:B------:R-:W-:Y:S02]  /*8980*/  HADD2.F32 R57, -RZ, R8.reuse.H1_H1 ;  /* 0x30000008ff397230 */ /* 0x100fe40000004100 */
[----:B------:R-:W-:Y:S01]  /*8990*/  HADD2.F32 R56, -RZ, R8.H0_H0 ;  /* 0x20000008ff387230 */ /* 0x000fe20000004100 */
[----:B------:R-:W-:Y:S01]  /*89a0*/  FMUL.FTZ R62, R11, R58 ;  /* 0x0000003a0b3e7220 */ /* 0x000fe20000410000 */
[--C-:B------:R-:W-:Y:S01]  /*89b0*/  HADD2.F32 R8, -RZ, R10.reuse.H0_H0 ;  /* 0x2000000aff087230 */ /* 0x100fe20000004100 */
[----:B------:R-:W-:Y:S01]  /*89c0*/  FMUL.FTZ R63, R57, R60 ;  /* 0x0000003c393f7220 */ /* 0x000fe20000410000 */
[--C-:B------:R-:W-:Y:S01]  /*89d0*/  HADD2.F32 R59, -RZ, R9.reuse.H0_H0 ;  /* 0x20000009ff3b7230 */ /* 0x100fe20000004100 */
[C---:B------:R-:W-:Y:S01]  /*89e0*/  FMUL.FTZ R58, R55.reuse, R58 ;  /* 0x0000003a373a7220 */ /* 0x040fe20000410000 */
[----:B------:R-:W-:Y:S01]  /*89f0*/  HADD2.F32 R10, -RZ, R10.H1_H1 ;  /* 0x3000000aff0a7230 */ /* 0x000fe20000004100 */
[----:B------:R-:W-:Y:S01]  /*8a00*/  FFMA.FTZ R62, R55, R64, -R62 ;  /* 0x00000040373e7223 */ /* 0x000fe2000001083e */
[----:B------:R-:W-:Y:S01]  /*8a10*/  HADD2.F32 R9, -RZ, R9.H1_H1 ;  /* 0x30000009ff097230 */ /* 0x000fe20000004100 */
[C---:B------:R-:W-:Y:S01]  /*8a20*/  FMUL.FTZ R60, R56.reuse, R60 ;  /* 0x0000003c383c7220 */ /* 0x040fe20000410000 */
[----:B------:R-:W-:Y:S01]  /*8a30*/  HADD2.F32 R55, -RZ, R48.H0_H0 ;  /* 0x20000030ff377230 */ /* 0x000fe20000004100 */
[----:B------:R-:W-:Y:S01]  /*8a40*/  FFMA.FTZ R63, R56, R61, -R63 ;  /* 0x0000003d383f7223 */ /* 0x000fe2000001083f */
[----:B------:R-:W-:Y:S01]  /*8a50*/  HADD2.F32 R56, -RZ, R49.H0_H0 ;  /* 0x20000031ff387230 */ /* 0x000fe20000004100 */
[----:B------:R-:W-:-:S02]  /*8a60*/  FMUL.FTZ R48, R10, R43 ;  /* 0x0000002b0a307220 */ /* 0x000fc40000410000 */
[-C--:B------:R-:W-:Y:S02]  /*8a70*/  FMUL.FTZ R49, R9, R54.reuse ;  /* 0x0000003609317220 */ /* 0x080fe40000410000 */
[C---:B------:R-:W-:Y:S02]  /*8a80*/  FMUL.FTZ R43, R8.reuse, R43 ;  /* 0x0000002b082b7220 */ /* 0x040fe40000410000 */
[----:B------:R-:W-:Y:S02]  /*8a90*/  FMUL.FTZ R54, R59, R54 ;  /* 0x000000363b367220 */ /* 0x000fe40000410000 */
[----:B------:R-:W-:Y:S02]  /*8aa0*/  FFMA.FTZ R11, R11, R64, R58 ;  /* 0x000000400b0b7223 */ /* 0x000fe4000001003a */
[----:B------:R-:W-:Y:S02]  /*8ab0*/  FFMA.FTZ R60, R57, R61, R60 ;  /* 0x0000003d393c7223 */ /* 0x000fe4000001003c */
        /* <DEDUP_REMOVED lines=9> */
.L_x_364:
[----:B------:R-:W-:Y:S05]  /*8b50*/  BSYNC B0 ;  /* 0x0000000000007941 */ /* 0x000fea0003800000 */
.L_x_363:
[----:B-1----:R-:W-:-:S04]  /*8b60*/  IADD3 R8, R13, 0x20, RZ ;  /* 0x000000200d087810 */ /* 0x002fc80007ffe0ff */
[----:B------:R-:W-:-:S13]  /*8b70*/  ISETP.GE.AND P0, PT, R8, c[0x0][0x27c], PT ;  /* 0x00009f0008007a0c */ /* 0x000fda0003f06270 */
[----:B------:R-:W-:Y:S05]  /*8b80*/  @P0 BRA `(.L_x_362) ;  /* 0x000002a000000947 */ /* 0x000fea0003800000 */
[----:B------:R-:W1:Y:S01]  /*8b90*/  LDS.128 R8, [R6+0x5100] ;  /* 0x0051000006087984 */ /* 0x000e620000000c00 */
[--C-:B------:R-:W-:Y:S01]  /*8ba0*/  SHF.R.U64 R48, R50, 0x10, R51.reuse ;  /* 0x0000001032307819 */ /* 0x100fe20000001233 */
[--C-:B------:R-:W-:Y:S01]  /*8bb0*/  HADD2.F32 R56, -RZ, R33.reuse.H1_H1 ;  /* 0x30000021ff387230 */ /* 0x100fe20000004100 */
[----:B------:R-:W-:Y:S01]  /*8bc0*/  SHF.R.U32.HI R50, RZ, 0x10, R51 ;  /* 0x00000010ff327819 */ /* 0x000fe20000011633 */
[----:B------:R-:W-:Y:S01]  /*8bd0*/  HADD2.F32 R33, -RZ, R33.H0_H0 ;  /* 0x20000021ff217230 */ /* 0x000fe20000004100 */
[--C-:B------:R-:W-:Y:S01]  /*8be0*/  SHF.R.U64 R43, R52, 0x10, R53.reuse ;  /* 0x00000010342b7819 */ /* 0x100fe20000001235 */
[----:B------:R-:W-:Y:S01]  /*8bf0*/  HADD2.F32 R48, -RZ, R48.H0_H0 ;  /* 0x20000030ff307230 */ /* 0x000fe20000004100 */
[----:B------:R-:W-:Y:S01]  /*8c00*/  SHF.R.U32.HI R52, RZ, 0x10, R53 ;  /* 0x00000010ff347819 */ /* 0x000fe20000011635 */
[----:B------:R-:W-:Y:S02]  /*8c10*/  HADD2.F32 R50, -RZ, R50.H0_H0 ;  /* 0x20000032ff327230 */ /* 0x000fe40000004100 */
[----:B------:R-:W-:-:S02]  /*8c20*/  HADD2.F32 R60, -RZ, R42.H1_H1 ;  /* 0x3000002aff3c7230 */ /* 0x000fc40000004100 */
[----:B------:R-:W-:Y:S02]  /*8c30*/  HADD2.F32 R58, -RZ, R52.H0_H0 ;  /* 0x20000034ff3a7230 */ /* 0x000fe40000004100 */
[----:B------:R-:W-:Y:S02]  /*8c40*/  HADD2.F32 R43, -RZ, R43.H0_H0 ;  /* 0x2000002bff2b7230 */ /* 0x000fe40000004100 */
[--C-:B-1----:R-:W-:Y:S02]  /*8c50*/  HADD2.F32 R49, -RZ, R11.reuse.H0_H0 ;  /* 0x2000000bff317230 */ /* 0x102fe40000004100 */
[----:B------:R-:W-:Y:S02]  /*8c60*/  HADD2.F32 R11, -RZ, R11.H1_H1 ;  /* 0x3000000bff0b7230 */ /* 0x000fe40000004100 */
[--C-:B------:R-:W-:Y:S02]  /*8c70*/  HADD2.F32 R51, -RZ, R8.reuse.H0_H0 ;  /* 0x20000008ff337230 */ /* 0x100fe40000004100 */
[----:B------:R-:W-:Y:S01]  /*8c80*/  HADD2.F32 R53, -RZ, R8.H1_H1 ;  /* 0x30000008ff357230 */ /* 0x000fe20000004100 */
[-C--:B------:R-:W-:Y:S01]  /*8c90*/  FMUL.FTZ R52, R11, R50.reuse ;  /* 0x000000320b347220 */ /* 0x080fe20000410000 */
[--C-:B------:R-:W-:Y:S01]  /*8ca0*/  HADD2.F32 R8, -RZ, R10.reuse.H0_H0 ;  /* 0x2000000aff087230 */ /* 0x100fe20000004100 */
[C---:B------:R-:W-:Y:S01]  /*8cb0*/  FMUL.FTZ R50, R49.reuse, R50 ;  /* 0x0000003231327220 */ /* 0x040fe20000410000 */
[--C-:B------:R-:W-:Y:S01]  /*8cc0*/  HADD2.F32 R54, -RZ, R9.reuse.H0_H0 ;  /* 0x20000009ff367230 */ /* 0x100fe20000004100 */
[-C--:B------:R-:W-:Y:S01]  /*8cd0*/  FFMA.FTZ R52, R49, R58.reuse, -R52 ;  /* 0x0000003a31347223 */ /* 0x080fe20000010834 */
[----:B------:R-:W-:Y:S01]  /*8ce0*/  HADD2.F32 R10, -RZ, R10.H1_H1 ;  /* 0x3000000aff0a7230 */ /* 0x000fe20000004100 */
[----:B------:R-:W-:Y:S01]  /*8cf0*/  FFMA.FTZ R11, R11, R58, R50 ;  /* 0x0000003a0b0b7223 */ /* 0x000fe20000010032 */
[----:B------:R-:W-:Y:S01]  /*8d00*/  HADD2.F32 R9, -RZ, R9.H1_H1 ;  /* 0x30000009ff097230 */ /* 0x000fe20000004100 */
[----:B------:R-:W-:Y:S01]  /*8d10*/  FMUL.FTZ R55, R53, R56 ;  /* 0x0000003835377220 */ /* 0x000fe20000410000 */
[----:B------:R-:W-:Y:S01]  /*8d20*/  HADD2.F32 R49, -RZ, R42.H0_H0 ;  /* 0x2000002aff317230 */ /* 0x000fe20000004100 */
[----:B------:R-:W-:Y:S01]  /*8d30*/  FMUL.FTZ R42, R10, R33 ;  /* 0x000000210a2a7220 */ /* 0x000fe20000410000 */
[----:B------:R-:W-:Y:S01]  /*8d40*/  F2FP.PACK_AB R11, R11, R52 ;  /* 0x000000340b0b723e */ /* 0x000fe200000000ff */
[----:B------:R-:W-:-:S02]  /*8d50*/  FMUL.FTZ R50, R9, R48 ;  /* 0x0000003009327220 */ /* 0x000fc40000410000 */
[C---:B------:R-:W-:Y:S02]  /*8d60*/  FMUL.FTZ R56, R51.reuse, R56 ;  /* 0x0000003833387220 */ /* 0x040fe40000410000 */
[----:B------:R-:W-:Y:S02]  /*8d70*/  FMUL.FTZ R33, R8, R33 ;  /* 0x0000002108217220 */ /* 0x000fe40000410000 */
[----:B------:R-:W-:Y:S02]  /*8d80*/  FMUL.FTZ R48, R54, R48 ;  /* 0x0000003036307220 */ /* 0x000fe40000410000 */
[-C--:B------:R-:W-:Y:S02]  /*8d90*/  FFMA.FTZ R55, R51, R60.reuse, -R55 ;  /* 0x0000003c33377223 */ /* 0x080fe40000010837 */
[----:B------:R-:W-:Y:S02]  /*8da0*/  FFMA.FTZ R56, R53, R60, R56 ;  /* 0x0000003c35387223 */ /* 0x000fe40000010038 */
[----:B------:R-:W-:-:S02]  /*8db0*/  FFMA.FTZ R42, R8, R49, -R42 ;  /* 0x00000031082a7223 */ /* 0x000fc4000001082a */
[----:B------:R-:W-:Y:S01]  /*8dc0*/  FFMA.FTZ R33, R10, R49, R33 ;  /* 0x000000310a217223 */ /* 0x000fe20000010021 */
[----:B------:R-:W-:Y:S01]  /*8dd0*/  F2FP.PACK_AB R8, R56, R55 ;  /* 0x000000373808723e */ /* 0x000fe200000000ff */
[-C--:B------:R-:W-:Y:S02]  /*8de0*/  FFMA.FTZ R50, R54, R43.reuse, -R50 ;  /* 0x0000002b36327223 */ /* 0x080fe40000010832 */
[----:B------:R-:W-:Y:S01]  /*8df0*/  FFMA.FTZ R9, R9, R43, R48 ;  /* 0x0000002b09097223 */ /* 0x000fe20000010030 */
[----:B------:R-:W-:-:S04]  /*8e00*/  F2FP.PACK_AB R10, R33, R42 ;  /* 0x0000002a210a723e */ /* 0x000fc800000000ff */
[----:B------:R-:W-:-:S05]  /*8e10*/  F2FP.PACK_AB R9, R9, R50 ;  /* 0x000000320909723e */ /* 0x000fca00000000ff */
[----:B------:R1:W-:Y:S02]  /*8e20*/  STS.128 [R6+0x5100], R8 ;  /* 0x0051000806007388 */ /* 0x0003e40000000c00 */
.L_x_362:
[----:B------:R-:W-:Y:S05]  /*8e30*/  BSYNC B1 ;  /* 0x0000000000017941 */ /* 0x000fea0003800000 */
.L_x_361:
        /* <DEDUP_REMOVED lines=49> */
.L_x_368:
[----:B------:R-:W-:Y:S05]  /*9150*/  BSYNC B0 ;  /* 0x0000000000007941 */ /* 0x000fea0003800000 */
.L_x_367:
[----:B-1----:R-:W-:-:S04]  /*9160*/  IADD3 R8, R13, 0x20, RZ ;  /* 0x000000200d087810 */ /* 0x002fc80007ffe0ff */
[----:B------:R-:W-:-:S13]  /*9170*/  ISETP.GE.AND P0, PT, R8, c[0x0][0x27c], PT ;  /* 0x00009f0008007a0c */ /* 0x000fda0003f06270 */
[----:B------:R-:W-:Y:S05]  /*9180*/  @P0 BRA `(.L_x_366) ;  /* 0x000002a000000947 */ /* 0x000fea0003800000 */
[----:B------:R-:W1:Y:S01]  /*9190*/  LDS.128 R8, [R6+0x6100] ;  /* 0x0061000006087984 */ /* 0x000e620000000c00 */
[--C-:B------:R-:W-:Y:S01]  /*91a0*/  SHF.R.U64 R32, R34, 0x10, R35.reuse ;  /* 0x0000001022207819 */ /* 0x100fe20000001223 */
[----:B------:R-:W-:Y:S01]  /*91b0*/  HADD2.F32 R44, -RZ, R20.H1_H1 ;  /* 0x30000014ff2c7230 */ /* 0x000fe20000004100 */
        /* <DEDUP_REMOVED lines=15> */
[--C-:B------:R-:W-:Y:S01]  /*92b0*/  HADD2.F32 R42, -RZ, R9.reuse.H0_H0 ;  /* 0x20000009ff2a7230 */ /* 0x100fe20000004100 */
[----:B------:R-:W-:Y:S01]  /*92c0*/  FMUL.FTZ R43, R41, R44 ;  /* 0x0000002c292b7220 */ /* 0x000fe20000410000 */
        /* <DEDUP_REMOVED lines=9> */
[----:B------:R-:W-:Y:S02]  /*9360*/  FMUL.FTZ R33, R8, R33 ;  /* 0x0000002108217220 */ /* 0x000fe40000410000 */
        /* <DEDUP_REMOVED lines=12> */
.L_x_366:
[----:B------:R-:W-:Y:S05]  /*9430*/  BSYNC B1 ;  /* 0x0000000000017941 */ /* 0x000fea0003800000 */
.L_x_365:
[----:B-1----:R-:W-:-:S04]  /*9440*/  IADD3 R8, R4, 0x60, RZ ;  /* 0x0000006004087810 */ /* 0x002fc80007ffe0ff */
[----:B------:R-:W-:-:S13]  /*9450*/  ISETP.GE.AND P0, PT, R8, R21, PT ;  /* 0x000000150800720c */ /* 0x000fda0003f06270 */
[----:B------:R-:W-:Y:S05]  /*9460*/  @P0 BRA `(.L_x_369) ;  /* 0x000029e000000947 */ /* 0x000fea0003800000 */
[----:B------:R-:W-:Y:S01]  /*9470*/  ISETP.GE.AND P0, PT, R13, c[0x0][0x27c], PT ;  /* 0x00009f000d007a0c */ /* 0x000fe20003f06270 */
[----:B------:R-:W-:-:S12]  /*9480*/  BSSY B0, `(.L_x_370) ;  /* 0x000002c000007945 */ /* 0x000fd80003800000 */
[----:B------:R-:W-:Y:S05]  /*9490*/  @P0 BRA `(.L_x_371) ;  /* 0x000002a000000947 */ /* 0x000fea0003800000 */
[----:B------:R-:W1:Y:S01]  /*94a0*/  LDS.128 R8, [R6+0x3100] ;  /* 0x0031000006087984 */ /* 0x000e620000000c00 */
[--C-:B------:R-:W-:Y:S01]  /*94b0*/  SHF.R.U64 R21, R24, 0x10, R25.reuse ;  /* 0x0000001018157819 */ /* 0x100fe20000001219 */
[----:B------:R-:W-:Y:S01]  /*94c0*/  HADD2.F32 R32, -RZ, R18.H1_H1 ;  /* 0x30000012ff207230 */ /* 0x000fe20000004100 */
[----:B------:R-:W-:Y:S01]  /*94d0*/  SHF.R.U32.HI R24, RZ, 0x10, R25 ;  /* 0x00000010ff187819 */ /* 0x000fe20000011619 */
[--C-:B------:R-:W-:Y:S01]  /*94e0*/  HADD2.F32 R34, -RZ, R19.reuse.H1_H1 ;  /* 0x30000013ff227230 */ /* 0x100fe20000004100 */
[--C-:B------:R-:W-:Y:S01]  /*94f0*/  SHF.R.U64 R20, R26, 0x10, R27.reuse ;  /* 0x000000101a147819 */ /* 0x100fe2000000121b */
[----:B------:R-:W-:Y:S01]  /*9500*/  HADD2.F32 R19, -RZ, R19.H0_H0 ;  /* 0x20000013ff137230 */ /* 0x000fe20000004100 */
[----:B------:R-:W-:Y:S01]  /*9510*/  SHF.R.U32.HI R26, RZ, 0x10, R27 ;  /* 0x00000010ff1a7819 */ /* 0x000fe2000001161b */
[----:B------:R-:W-:-:S04]  /*9520*/  HADD2.F32 R24, -RZ, R24.H0_H0 ;  /* 0x20000018ff187230 */ /* 0x000fc80000004100 */
[----:B------:R-:W-:Y:S02]  /*9530*/  HADD2.F32 R26, -RZ, R26.H0_H0 ;  /* 0x2000001aff1a7230 */ /* 0x000fe40000004100 */
[--C-:B-1----:R-:W-:Y:S02]  /*9540*/  HADD2.F32 R22, -RZ, R11.reuse.H0_H0 ;  /* 0x2000000bff167230 */ /* 0x102fe40000004100 */
[----:B------:R-:W-:Y:S02]  /*9550*/  HADD2.F32 R11, -RZ, R11.H1_H1 ;  /* 0x3000000bff0b7230 */ /* 0x000fe40000004100 */
[--C-:B------:R-:W-:Y:S02]  /*9560*/  HADD2.F32 R23, -RZ, R8.reuse.H0_H0 ;  /* 0x20000008ff177230 */ /* 0x100fe40000004100 */
[----:B------:R-:W-:Y:S01]  /*9570*/  HADD2.F32 R25, -RZ, R8.H1_H1 ;  /* 0x30000008ff197230 */ /* 0x000fe20000004100 */
[CC--:B------:R-:W-:Y:S01]  /*9580*/  FMUL.FTZ R33, R11.reuse, R24.reuse ;  /* 0x000000180b217220 */ /* 0x0c0fe20000410000 */
[--C-:B------:R-:W-:Y:S01]  /*9590*/  HADD2.F32 R8, -RZ, R10.reuse.H0_H0 ;  /* 0x2000000aff087230 */ /* 0x100fe20000004100 */
[C---:B------:R-:W-:Y:S01]  /*95a0*/  FMUL.FTZ R24, R22.reuse, R24 ;  /* 0x0000001816187220 */ /* 0x040fe20000410000 */
[--C-:B------:R-:W-:Y:S01]  /*95b0*/  HADD2.F32 R27, -RZ, R9.reuse.H0_H0 ;  /* 0x20000009ff1b7230 */ /* 0x100fe20000004100 */
[-C--:B------:R-:W-:Y:S01]  /*95c0*/  FFMA.FTZ R33, R22, R26.reuse, -R33 ;  /* 0x0000001a16217223 */ /* 0x080fe20000010821 */
[----:B------:R-:W-:Y:S01]  /*95d0*/  HADD2.F32 R10, -RZ, R10.H1_H1 ;  /* 0x3000000aff0a7230 */ /* 0x000fe20000004100 */
[----:B------:R-:W-:Y:S01]  /*95e0*/  FFMA.FTZ R24, R11, R26, R24 ;  /* 0x0000001a0b187223 */ /* 0x000fe20000010018 */
[----:B------:R-:W-:Y:S01]  /*95f0*/  HADD2.F32 R11, -RZ, R18.H0_H0 ;  /* 0x20000012ff0b7230 */ /* 0x000fe20000004100 */
[-C--:B------:R-:W-:Y:S01]  /*9600*/  FMUL.FTZ R35, R25, R32.reuse ;  /* 0x0000002019237220 */ /* 0x080fe20000410000 */
        /* <DEDUP_REMOVED lines=9> */
[-C--:B------:R-:W-:Y:S02]  /*96a0*/  FFMA.FTZ R20, R8, R19.reuse, -R20 ;  /* 0x0000001308147223 */ /* 0x080fe40000010814 */
[----:B------:R-:W-:Y:S02]  /*96b0*/  FFMA.FTZ R32, R25, R34, R32 ;  /* 0x0000002219207223 */ /* 0x000fe40000010020 */
[----:B------:R-:W-:Y:S01]  /*96c0*/  FFMA.FTZ R19, R10, R19, R11 ;  /* 0x000000130a137223 */ /* 0x000fe2000001000b */
[----:B------:R-:W-:Y:S01]  /*96d0*/  F2FP.PACK_AB R11, R24, R33 ;  /* 0x00000021180b723e */ /* 0x000fe200000000ff */
[-C--:B------:R-:W-:Y:S01]  /*96e0*/  FFMA.FTZ R21, R27, R22.reuse, -R21 ;  /* 0x000000161b157223 */ /* 0x080fe20000010815 */
[----:B------:R-:W-:Y:S01]  /*96f0*/  F2FP.PACK_AB R8, R32, R35 ;  /* 0x000000232008723e */ /* 0x000fe200000000ff */
[----:B------:R-:W-:Y:S01]  /*9700*/  FFMA.FTZ R18, R9, R22, R18 ;  /* 0x0000001609127223 */ /* 0x000fe20000010012 */
[----:B------:R-:W-:-:S04]  /*9710*/  F2FP.PACK_AB R10, R19, R20 ;  /* 0x00000014130a723e */ /* 0x000fc800000000ff */
[----:B------:R-:W-:-:S05]  /*9720*/  F2FP.PACK_AB R9, R18, R21 ;  /* 0x000000151209723e */ /* 0x000fca00000000ff */
[----:B------:R1:W-:Y:S02]  /*9730*/  STS.128 [R6+0x3100], R8 ;  /* 0x0031000806007388 */ /* 0x0003e40000000c00 */
.L_x_371:
[----:B------:R-:W-:Y:S05]  /*9740*/  BSYNC B0 ;  /* 0x0000000000007941 */ /* 0x000fea0003800000 */
.L_x_370:
[----:B------:R-:W-:-:S04]  /*9750*/  IADD3 R13, R13, 0x20, RZ ;  /* 0x000000200d0d7810 */ /* 0x000fc80007ffe0ff */
[----:B------:R-:W-:-:S13]  /*9760*/  ISETP.GE.AND P0, PT, R13, c[0x0][0x27c], PT ;  /* 0x00009f000d007a0c */ /* 0x000fda0003f06270 */
[----:B------:R-:W-:Y:S05]  /*9770*/  @P0 BRA `(.L_x_369) ;  /* 0x000026d000000947 */ /* 0x000fea0003800000 */
[----:B-1----:R-:W1:Y:S01]  /*9780*/  LDS.128 R8, [R6+0x7100] ;  /* 0x0071000006087984 */ /* 0x002e620000000c00 */
        /* <DEDUP_REMOVED lines=42> */
.L_x_348:
[----:B------:R-:W-:Y:S01]  /*9a30*/  ISETP.NE.AND P0, PT, R217, 0x1, PT ;  /* 0x00000001d900780c */ /* 0x000fe20003f05270 */
[----:B------:R-:W-:Y:S01]  /*9a40*/  IMAD.MOV.U32 R20, RZ, RZ, R14 ;  /* 0x000000ffff147224 */ /* 0x000fe200078e000e */
[----:B------:R-:W-:Y:S01]  /*9a50*/  CS2R R58, SRZ ;  /* 0x00000000003a7805 */ /* 0x000fe2000001ff00 */
[----:B------:R-:W-:Y:S01]  /*9a60*/  IMAD.MOV.U32 R17, RZ, RZ, R19 ;  /* 0x000000ffff117224 */ /* 0x000fe200078e0013 */
[----:B------:R-:W-:-:S09]  /*9a70*/  CS2R R56, SRZ ;  /* 0x0000000000387805 */ /* 0x000fd2000001ff00 */
[----:B------:R-:W-:-:S05]  /*9a80*/  @P0 IMAD.HI.U32 R12, R10, c[0x0][0x2c8], RZ ;  /* 0x0000b2000a0c0a27 */ /* 0x000fca00078e00ff */
[----:B------:R-:W-:-:S04]  /*9a90*/  @P0 SHF.R.U32.HI R10, RZ, c[0x0][0x2cc], R12 ;  /* 0x0000b300ff0a0a19 */ /* 0x000fc8000001160c */
[----:B------:R-:W-:Y:S01]  /*9aa0*/  SHF.R.S32.HI R15, RZ, 0x1f, R10 ;  /* 0x0000001fff0f7819 */ /* 0x000fe2000001140a */
[----:B------:R-:W-:-:S04]  /*9ab0*/  IMAD.WIDE.U32 R20, R10, c[0x0][0x280], R20 ;  /* 0x0000a0000a147a25 */ /* 0x000fc800078e0014 */
[C---:B------:R-:W-:Y:S02]  /*9ac0*/  IMAD R13, R15.reuse, c[0x0][0x280], RZ ;  /* 0x0000a0000f0d7a24 */ /* 0x040fe400078e02ff */
[----:B------:R-:W-:Y:S02]  /*9ad0*/  IMAD R15, R15, c[0x0][0x290], RZ ;  /* 0x0000a4000f0f7a24 */ /* 0x000fe400078e02ff */
[----:B------:R-:W-:Y:S01]  /*9ae0*/  IMAD R14, R10, c[0x0][0x284], R13 ;  /* 0x0000a1000a0e7a24 */ /* 0x000fe200078e020d */
[----:B------:R-:W-:Y:S01]  /*9af0*/  LEA R13, P0, R20, c[0x0][0x270], 0x1 ;  /* 0x00009c00140d7a11 */ /* 0x000fe200078008ff */
[----:B------:R-:W-:-:S04]  /*9b00*/  IMAD.WIDE.U32 R16, R10, c[0x0][0x290], R16 ;  /* 0x0000a4000a107a25 */ /* 0x000fc800078e0010 */
[----:B------:R-:W-:Y:S02]  /*9b10*/  IMAD.IADD R14, R21, 0x1, R14 ;  /* 0x00000001150e7824 */ /* 0x000fe400078e020e */
[----:B------:R-:W-:Y:S02]  /*9b20*/  IMAD R12, R10, c[0x0][0x294], R15 ;  /* 0x0000a5000a0c7a24 */ /* 0x000fe400078e020f */
[----:B------:R-:W1:Y:S01]  /*9b30*/  SHFL.IDX PT, R15, R13, RZ, 0x181f ;  /* 0x00181fff0d0f7589 */ /* 0x000e6200000e0000 */
[----:B------:R-:W-:Y:S02]  /*9b40*/  LEA.HI.X R14, R20, c[0x0][0x274], R14, 0x1, P0 ;  /* 0x00009d00140e7a11 */ /* 0x000fe400000f0c0e */
[----:B------:R-:W-:Y:S02]  /*9b50*/  IADD3 R12, R17, R12, RZ ;  /* 0x0000000c110c7210 */ /* 0x000fe40007ffe0ff */
[----:B------:R-:W-:-:S04]  /*9b60*/  LEA R10, P0, R16, c[0x0][0x288], 0x1 ;  /* 0x0000a200100a7a11 */ /* 0x000fc800078008ff */
[----:B------:R-:W-:Y:S02]  /*9b70*/  LEA.HI.X R12, R16, c[0x0][0x28c], R12, 0x1, P0 ;  /* 0x0000a300100c7a11 */ /* 0x000fe400000f0c0c */
[----:B------:R-:W2:Y:S01]  /*9b80*/  SHFL.IDX PT, R16, R14, RZ, 0x181f ;  /* 0x00181fff0e107589 */ /* 0x000ea200000e0000 */
[----:B------:R-:W-:-:S13]  /*9b90*/  ISETP.GE.OR P0, PT, R64, c[0x0][0x27c], P4 ;  /* 0x00009f0040007a0c */ /* 0x000fda0002706670 */
[C---:B------:R-:W-:Y:S01]  /*9ba0*/  @!P0 IMAD.SHL.U32 R18, R64.reuse, 0x2, RZ ;  /* 0x0000000240128824 */ /* 0x040fe200078e00ff */
[----:B------:R-:W-:-:S04]  /*9bb0*/  @!P0 SHF.L.U64.HI R17, R64, 0x1, R65 ;  /* 0x0000000140118819 */ /* 0x000fc80000010241 */
[-C--:B-1----:R-:W-:Y:S02]  /*9bc0*/  @!P0 IADD3 R20, P1, R15, R18.reuse, RZ ;  /* 0x000000120f148210 */ /* 0x082fe40007f3e0ff */
[----:B------:R-:W1:Y:S03]  /*9bd0*/  SHFL.IDX PT, R15, R10, RZ, 0x181f ;  /* 0x00181fff0a0f7589 */ /* 0x000e6600000e0000 */
[----:B--2---:R-:W-:Y:S02]  /*9be0*/  @!P0 IMAD.X R21, R16, 0x1, R17, P1 ;  /* 0x0000000110158824 */ /* 0x004fe400008e0611 */
[----:B------:R-:W2:Y:S01]  /*9bf0*/  SHFL.IDX PT, R16, R12, RZ, 0x181f ;  /* 0x00181fff0c107589 */ /* 0x000ea200000e0000 */
[----:B------:R-:W-:Y:S01]  /*9c00*/  CS2R R54, SRZ ;  /* 0x0000000000367805 */ /* 0x000fe2000001ff00 */
[----:B------:R-:W-:Y:S02]  /*9c10*/  CS2R R52, SRZ ;  /* 0x0000000000347805 */ /* 0x000fe4000001ff00 */
[----:B------:R-:W3:Y:S01]  /*9c20*/  @!P0 LD.E.128 R56, [R20.64] ;  /* 0x0000001014388980 */ /* 0x000ee2000c101d00 */
[----:B-1----:R-:W-:-:S05]  /*9c30*/  @!P0 IADD3 R22, P1, R15, R18, RZ ;  /* 0x000000120f168210 */ /* 0x002fca0007f3e0ff */
[----:B--2---:R-:W-:-:S05]  /*9c40*/  @!P0 IMAD.X R23, R16, 0x1, R17, P1 ;  /* 0x0000000110178824 */ /* 0x004fca00008e0611 */
[----:B------:R-:W2:Y:S01]  /*9c50*/  @!P0 LD.E.128 R52, [R22.64] ;  /* 0x0000001016348980 */ /* 0x000ea2000c101d00 */
[----:B------:R-:W-:Y:S01]  /*9c60*/  BSSY B0, `(.L_x_372) ;  /* 0x0000023000007945 */ /* 0x000fe20003800000 */
[----:B------:R-:W-:Y:S01]  /*9c70*/  CS2R R46, SRZ ;  /* 0x00000000002e7805 */ /* 0x000fe2000001ff00 */
[----:B------:R-:W-:Y:S01]  /*9c80*/  CS2R R44, SRZ ;  /* 0x00000000002c7805 */ /* 0x000fe2000001ff00 */
[----:B------:R-:W-:Y:S01]  /*9c90*/  CS2R R42, SRZ ;  /* 0x00000000002a7805 */ /* 0x000fe2000001ff00 */
[----:B------:R-:W-:Y:S01]  /*9ca0*/  CS2R R40, SRZ ;  /* 0x0000000000287805 */ /* 0x000fe2000001ff00 */
[----:B------:R-:W-:Y:S02]  /*9cb0*/  ISETP.GE.AND P1, PT, R64, c[0x0][0x27c], PT ;  /* 0x00009f0040007a0c */ /* 0x000fe40003f26270 */
[----:B---3--:R-:W-:Y:S01]  /*9cc0*/  MOV R18, R58 ;  /* 0x0000003a00127202 */ /* 0x008fe20000000f00 */
[----:B------:R-:W-:Y:S01]  /*9cd0*/  IMAD.MOV.U32 R17, RZ, RZ, R59 ;  /* 0x000000ffff117224 */ /* 0x000fe200078e003b */
[----:B------:R-:W-:Y:S01]  /*9ce0*/  MOV R15, R57 ;  /* 0x00000039000f7202 */ /* 0x000fe20000000f00 */
[----:B------:R-:W-:-:S03]  /*9cf0*/  IMAD.MOV.U32 R16, RZ, RZ, R56 ;  /* 0x000000ffff107224 */ /* 0x000fc600078e0038 */
[----:B------:R-:W-:Y:S02]  /*9d00*/  PRMT R75, R17, 0x5410, R18 ;  /* 0x00005410114b7816 */ /* 0x000fe40000000012 */
[----:B------:R-:W-:Y:S01]  /*9d10*/  PRMT R73, R15, 0x5410, R16 ;  /* 0x000054100f497816 */ /* 0x000fe20000000010 */
[----:B------:R1:W3:Y:S04]  /*9d20*/  SHFL.IDX PT, R17, R13, 0x1, 0x181f ;  /* 0x00381f000d117f89 */ /* 0x0002e800000e0000 */
[----:B------:R1:W4:Y:S04]  /*9d30*/  SHFL.IDX PT, R15, R10, 0x1, 0x181f ;  /* 0x00381f000a0f7f89 */ /* 0x00032800000e0000 */
[----:B------:R1:W1:Y:S04]  /*9d40*/  SHFL.IDX PT, R18, R14, 0x1, 0x181f ;  /* 0x00381f000e127f89 */ /* 0x00026800000e0000 */
[----:B------:R1:W1:Y:S01]  /*9d50*/  SHFL.IDX PT, R16, R12, 0x1, 0x181f ;  /* 0x00381f000c107f89 */ /* 0x00026200000e0000 */
[----:B--2---:R-:W-:Y:S01]  /*9d60*/  IMAD.MOV.U32 R22, RZ, RZ, R54 ;  /* 0x000000ffff167224 */ /* 0x004fe200078e0036 */
[----:B------:R-:W-:Y:S01]  /*9d70*/  MOV R20, R52 ;  /* 0x0000003400147202 */ /* 0x000fe20000000f00 */
[----:B------:R-:W-:-:S02]  /*9d80*/  IMAD.MOV.U32 R21, RZ, RZ, R55 ;  /* 0x000000ffff157224 */ /* 0x000fc400078e0037 */
[----:B------:R-:W-:-:S03]  /*9d90*/  IMAD.MOV.U32 R19, RZ, RZ, R53 ;  /* 0x000000ffff137224 */ /* 0x000fc600078e0035 */
[----:B------:R-:W-:Y:S02]  /*9da0*/  PRMT R72, R21, 0x5410, R22 ;  /* 0x0000541015487816 */ /* 0x000fe40000000016 */
[----:B------:R-:W-:Y:S01]  /*9db0*/  PRMT R71, R19, 0x5410, R20 ;  /* 0x0000541013477816 */ /* 0x000fe20000000014 */
[----:B------:R-:W-:Y:S05]  /*9dc0*/  @P3 BRA `(.L_x_373) ;  /* 0x000000c000003947 */ /* 0x000fea0003800000 */
[----:B---3--:R-:W-:Y:S01]  /*9dd0*/  CS2R R44, SRZ ;  /* 0x00000000002c7805 */ /* 0x008fe2000001ff00 */
[----:B------:R-:W-:Y:S01]  /*9de0*/  CS2R R42, SRZ ;  /* 0x00000000002a7805 */ /* 0x000fe2000001ff00 */
[----:B------:R-:W-:Y:S01]  /*9df0*/  CS2R R40, SRZ ;  /* 0x0000000000287805 */ /* 0x000fe2000001ff00 */
[----:B------:R-:W-:Y:S05]  /*9e00*/  @P1 BRA `(.L_x_373) ;  /* 0x0000008000001947 */ /* 0x000fea0003800000 */
[C---:B------:R-:W-:Y:S01]  /*9e10*/  IMAD.SHL.U32 R20, R64.reuse, 0x2, RZ ;  /* 0x0000000240147824 */ /* 0x040fe200078e00ff */
[----:B------:R-:W-:-:S04]  /*9e20*/  SHF.L.U64.HI R19, R64, 0x1, R65 ;  /* 0x0000000140137819 */ /* 0x000fc80000010241 */
[----:B------:R-:W-:-:S05]  /*9e30*/  IADD3 R44, P0, R17, R20, RZ ;  /* 0x00000014112c7210 */ /* 0x000fca0007f1e0ff */
[----:B-1----:R-:W-:Y:S01]  /*9e40*/  IMAD.X R45, R18, 0x1, R19, P0 ;  /* 0x00000001122d7824 */ /* 0x002fe200000e0613 */
[----:B----4-:R-:W-:-:S05]  /*9e50*/  IADD3 R20, P0, R15, R20, RZ ;  /* 0x000000140f147210 */ /* 0x010fca0007f1e0ff */
[----:B------:R-:W-:Y:S01]  /*9e60*/  IMAD.X R21, R16, 0x1, R19, P0 ;  /* 0x0000000110157824 */ /* 0x000fe200000e0613 */
[----:B------:R-:W5:Y:S04]  /*9e70*/  LD.E.128 R44, [R44.64] ;  /* 0x000000102c2c7980 */ /* 0x000f68000c101d00 */
[----:B------:R1:W5:Y:S03]  /*9e80*/  LD.E.128 R40, [R20.64] ;  /* 0x0000001014287980 */ /* 0x000366000c101d00 */
.L_x_373:
[----:B---3--:R-:W-:Y:S05]  /*9e90*/  BSYNC B0 ;  /* 0x0000000000007941 */ /* 0x008fea0003800000 */
.L_x_372:
[----:B-1----:R-:W1:Y:S01]  /*9ea0*/  SHFL.IDX PT, R18, R13, 0x2, 0x181f ;  /* 0x00581f000d127f89 */ /* 0x002e6200000e0000 */
[C---:B------:R-:W-:Y:S01]  /*9eb0*/  ISETP.GE.OR P0, PT, R64.reuse, c[0x0][0x27c], P5 ;  /* 0x00009f0040007a0c */ /* 0x040fe20002f06670 */
[----:B------:R-:W-:Y:S01]  /*9ec0*/  CS2R R34, SRZ ;  /* 0x0000000000227805 */ /* 0x000fe2000001ff00 */
[----:B------:R-:W-:Y:S01]  /*9ed0*/  CS2R R32, SRZ ;  /* 0x0000000000207805 */ /* 0x000fe2000001ff00 */
[----:B------:R-:W2:Y:S10]  /*9ee0*/  SHFL.IDX PT, R17, R14, 0x2, 0x181f ;  /* 0x00581f000e117f89 */ /* 0x000eb400000e0000 */
[C---:B----4-:R-:W-:Y:S01]  /*9ef0*/  @!P0 IMAD.SHL.U32 R15, R64.reuse, 0x2, RZ ;  /* 0x00000002400f8824 */ /* 0x050fe200078e00ff */
[----:B------:R-:W-:-:S04]  /*9f00*/  @!P0 SHF.L.U64.HI R16, R64, 0x1, R65 ;  /* 0x0000000140108819 */ /* 0x000fc80000010241 */
[-C--:B-1----:R-:W-:Y:S02]  /*9f10*/  @!P0 IADD3 R20, P2, R18, R15.reuse, RZ ;  /* 0x0000000f12148210 */ /* 0x082fe40007f5e0ff */
[----:B------:R-:W1:Y:S03]  /*9f20*/  SHFL.IDX PT, R18, R10, 0x2, 0x181f ;  /* 0x00581f000a127f89 */ /* 0x000e6600000e0000 */
[----:B--2---:R-:W-:Y:S02]  /*9f30*/  @!P0 IMAD.X R21, R17, 0x1, R16, P2 ;  /* 0x0000000111158824 */ /* 0x004fe400010e0610 */
[----:B------:R-:W2:Y:S01]  /*9f40*/  SHFL.IDX PT, R17, R12, 0x2, 0x181f ;  /* 0x00581f000c117f89 */ /* 0x000ea200000e0000 */
[----:B------:R-:W-:Y:S01]  /*9f50*/  CS2R R26, SRZ ;  /* 0x00000000001a7805 */ /* 0x000fe2000001ff00 */
[----:B------:R-:W-:Y:S02]  /*9f60*/  CS2R R24, SRZ ;  /* 0x0000000000187805 */ /* 0x000fe4000001ff00 */
[----:B------:R3:W4:Y:S01]  /*9f70*/  @!P0 LD.E.128 R32, [R20.64] ;  /* 0x0000001014208980 */ /* 0x000722000c101d00 */
[----:B-1----:R-:W-:-:S05]  /*9f80*/  @!P0 IADD3 R22, P2, R18, R15, RZ ;  /* 0x0000000f12168210 */ /* 0x002fca0007f5e0ff */
[----:B--2---:R-:W-:-:S05]  /*9f90*/  @!P0 IMAD.X R23, R17, 0x1, R16, P2 ;  /* 0x0000000111178824 */ /* 0x004fca00010e0610 */
[----:B------:R1:W2:Y:S01]  /*9fa0*/  @!P0 LD.E.128 R24, [R22.64] ;  /* 0x0000001016188980 */ /* 0x0002a2000c101d00 */
[----:B-----5:R-:W-:Y:S01]  /*9fb0*/  IMAD.MOV.U32 R17, RZ, RZ, R47 ;  /* 0x000000ffff117224 */ /* 0x020fe200078e002f */
[----:B------:R-:W-:Y:S01]  /*9fc0*/  MOV R18, R46 ;  /* 0x0000002e00127202 */ /* 0x000fe20000000f00 */
[----:B------:R-:W-:Y:S02]  /*9fd0*/  IMAD.MOV.U32 R16, RZ, RZ, R44 ;  /* 0x000000ffff107224 */ /* 0x000fe400078e002c */
[----:B------:R-:W-:Y:S01]  /*9fe0*/  IMAD.MOV.U32 R15, RZ, RZ, R45 ;  /* 0x000000ffff0f7224 */ /* 0x000fe200078e002d */
[----:B------:R-:W-:Y:S01]  /*9ff0*/  PRMT R69, R17, 0x5410, R18 ;  /* 0x0000541011457816 */ /* 0x000fe20000000012 */
[----:B------:R-:W-:Y:S01]  /*a000*/  IMAD.MOV.U32 R17, RZ, RZ, R43 ;  /* 0x000000ffff117224 */ /* 0x000fe200078e002b */
[----:B------:R-:W-:Y:S02]  /*a010*/  MOV R18, R42 ;  /* 0x0000002a00127202 */ /* 0x000fe40000000f00 */
[----:B------:R-:W-:Y:S01]  /*a020*/  PRMT R68, R15, 0x5410, R16 ;  /* 0x000054100f447816 */ /* 0x000fe20000000010 */
[----:B------:R-:W-:-:S02]  /*a030*/  IMAD.MOV.U32 R16, RZ, RZ, R40 ;  /* 0x000000ffff107224 */ /* 0x000fc400078e0028 */
[----:B------:R-:W-:Y:S01]  /*a040*/  IMAD.MOV.U32 R15, RZ, RZ, R41 ;  /* 0x000000ffff0f7224 */ /* 0x000fe200078e0029 */
[----:B------:R-:W-:-:S04]  /*a050*/  PRMT R67, R17, 0x5410, R18 ;  /* 0x0000541011437816 */ /* 0x000fc80000000012 */
[----:B------:R-:W-:Y:S01]  /*a060*/  PRMT R66, R15, 0x5410, R16 ;  /* 0x000054100f427816 */ /* 0x000fe20000000010 */
[----:B------:R-:W2:Y:S01]  /*a070*/  SHFL.IDX PT, R14, R14, 0x3, 0x181f ;  /* 0x00781f000e0e7f89 */ /* 0x000ea200000e0000 */
[----:B------:R-:W-:Y:S03]  /*a080*/  BSSY B0, `(.L_x_374) ;  /* 0x0000021000007945 */ /* 0x000fe60003800000 */
[----:B------:R-:W2:Y:S01]  /*a090*/  SHFL.IDX PT, R13, R13, 0x3, 0x181f ;  /* 0x00781f000d0d7f89 */ /* 0x000ea200000e0000 */
[----:B---3--:R-:W-:-:S03]  /*a0a0*/  CS2R R20, SRZ ;  /* 0x0000000000147805 */ /* 0x008fc6000001ff00 */
[----:B------:R-:W3:Y:S01]  /*a0b0*/  SHFL.IDX PT, R10, R10, 0x3, 0x181f ;  /* 0x00781f000a0a7f89 */ /* 0x000ee200000e0000 */
[----:B-1----:R-:W-:-:S03]  /*a0c0*/  CS2R R22, SRZ ;  /* 0x0000000000167805 */ /* 0x002fc6000001ff00 */
[----:B------:R-:W1:Y:S01]  /*a0d0*/  SHFL.IDX PT, R12, R12, 0x3, 0x181f ;  /* 0x00781f000c0c7f89 */ /* 0x000e6200000e0000 */
[----:B----4-:R-:W-:Y:S01]  /*a0e0*/  IMAD.MOV.U32 R17, RZ, RZ, R35 ;  /* 0x000000ffff117224 */ /* 0x010fe200078e0023 */
[----:B------:R-:W-:Y:S01]  /*a0f0*/  MOV R18, R34 ;  /* 0x0000002200127202 */ /* 0x000fe20000000f00 */
[----:B------:R-:W-:Y:S01]  /*a100*/  IMAD.MOV.U32 R16, RZ, RZ, R32 ;  /* 0x000000ffff107224 */ /* 0x000fe200078e0020 */
[----:B------:R-:W-:Y:S02]  /*a110*/  MOV R15, R33 ;  /* 0x00000021000f7202 */ /* 0x000fe40000000f00 */
[----:B------:R-:W-:Y:S02]  /*a120*/  PRMT R63, R17, 0x5410, R18 ;  /* 0x00005410113f7816 */ /* 0x000fe40000000012 */
[----:B------:R-:W-:Y:S01]  /*a130*/  PRMT R62, R15, 0x5410, R16 ;  /* 0x000054100f3e7816 */ /* 0x000fe20000000010 */
[----:B--2---:R-:W-:Y:S01]  /*a140*/  IMAD.MOV.U32 R18, RZ, RZ, R26 ;  /* 0x000000ffff127224 */ /* 0x004fe200078e001a */
[----:B------:R-:W-:Y:S01]  /*a150*/  MOV R16, R24 ;  /* 0x0000001800107202 */ /* 0x000fe20000000f00 */
[----:B------:R-:W-:-:S02]  /*a160*/  IMAD.MOV.U32 R17, RZ, RZ, R27 ;  /* 0x000000ffff117224 */ /* 0x000fc400078e001b */
[----:B------:R-:W-:-:S03]  /*a170*/  IMAD.MOV.U32 R15, RZ, RZ, R25 ;  /* 0x000000ffff0f7224 */ /* 0x000fc600078e0019 */
[----:B------:R-:W-:Y:S02]  /*a180*/  PRMT R61, R17, 0x5410, R18 ;  /* 0x00005410113d7816 */ /* 0x000fe40000000012 */
[----:B------:R-:W-:Y:S01]  /*a190*/  PRMT R60, R15, 0x5410, R16 ;  /* 0x000054100f3c7816 */ /* 0x000fe20000000010 */
[----:B------:R-:W-:Y:S01]  /*a1a0*/  CS2R R18, SRZ ;  /* 0x0000000000127805 */ /* 0x000fe2000001ff00 */
[----:B------:R-:W-:Y:S01]  /*a1b0*/  CS2R R16, SRZ ;  /* 0x0000000000107805 */ /* 0x000fe2000001ff00 */
[----:B------:R-:W-:Y:S05]  /*a1c0*/  @P6 BRA `(.L_x_375) ;  /* 0x000000c000006947 */ /* 0x000fea0003800000 */
[----:B-1-3--:R-:W-:Y:S01]  /*a1d0*/  CS2R R20, SRZ ;  /* 0x0000000000147805 */ /* 0x00afe2000001ff00 */
[----:B------:R-:W-:Y:S01]  /*a1e0*/  CS2R R18, SRZ ;  /* 0x0000000000127805 */ /* 0x000fe2000001ff00 */
[----:B------:R-:W-:Y:S01]  /*a1f0*/  CS2R R16, SRZ ;  /* 0x0000000000107805 */ /* 0x000fe2000001ff00 */
[----:B------:R-:W-:Y:S05]  /*a200*/  @P1 BRA `(.L_x_375) ;  /* 0x0000008000001947 */ /* 0x000fea0003800000 */
[C---:B------:R-:W-:Y:S01]  /*a210*/  IMAD.SHL.U32 R15, R64.reuse, 0x2, RZ ;  /* 0x00000002400f7824 */ /* 0x040fe200078e00ff */
[----:B------:R-:W-:-:S04]  /*a220*/  SHF.L.U64.HI R17, R64, 0x1, R65 ;  /* 0x0000000140117819 */ /* 0x000fc80000010241 */
[-C--:B------:R-:W-:Y:S02]  /*a230*/  IADD3 R20, P2, R13, R15.reuse, RZ ;  /* 0x0000000f0d147210 */ /* 0x080fe40007f5e0ff */
[----:B------:R-:W-:-:S03]  /*a240*/  IADD3 R16, P0, R10, R15, RZ ;  /* 0x0000000f0a107210 */ /* 0x000fc60007f1e0ff */
[--C-:B------:R-:W-:Y:S02]  /*a250*/  IMAD.X R21, R14, 0x1, R17.reuse, P2 ;  /* 0x000000010e157824 */ /* 0x100fe400010e0611 */
[----:B------:R-:W-:-:S04]  /*a260*/  IMAD.X R17, R12, 0x1, R17, P0 ;  /* 0x000000010c117824 */ /* 0x000fc800000e0611 */
[----:B------:R-:W5:Y:S04]  /*a270*/  LD.E.128 R20, [R20.64] ;  /* 0x0000001014147980 */ /* 0x000f68000c101d00 */
[----:B------:R-:W5:Y:S02]  /*a280*/  LD.E.128 R16, [R16.64] ;  /* 0x0000001010107980 */ /* 0x000f64000c101d00 */
.L_x_375:
[----:B-1-3--:R-:W-:Y:S05]  /*a290*/  BSYNC B0 ;  /* 0x0000000000007941 */ /* 0x00afea0003800000 */
.L_x_374:
[----:B------:R-:W-:Y:S01]  /*a2a0*/  IADD3 R51, -R118, R7, RZ ;  /* 0x0000000776337210 */ /* 0x000fe20007ffe1ff */
[----:B-----5:R-:W-:Y:S01]  /*a2b0*/  IMAD.MOV.U32 R10, RZ, RZ, R22 ;  /* 0x000000ffff0a7224 */ /* 0x020fe200078e0016 */
[----:B------:R-:W-:-:S04]  /*a2c0*/  DEPBAR.LE SB0, 0x1 ;  /* 0x000080400000791a */ /* 0x000fc80000000000 */
[----:B------:R-:W-:Y:S01]  /*a2d0*/  IMNMX R51, R51, 0x80, PT ;  /* 0x0000008033337817 */ /* 0x000fe20003800200 */
[----:B------:R-:W-:Y:S01]  /*a2e0*/  IMAD.MOV.U32 R12, RZ, RZ, R23 ;  /* 0x000000ffff0c7224 */ /* 0x000fe200078e0017 */
[----:B------:R-:W-:Y:S01]  /*a2f0*/  BSSY B0, `(.L_x_376) ;  /* 0x000006d000007945 */ /* 0x000fe20003800000 */
[----:B------:R-:W-:Y:S01]  /*a300*/  IMAD.MOV.U32 R7, RZ, RZ, R21 ;  /* 0x000000ffff077224 */ /* 0x000fe200078e0015 */
[----:B------:R-:W-:Y:S01]  /*a310*/  BAR.SYNC.DEFER_BLOCKING 0x0 ;  /* 0x0000000000007b1d */ /* 0x000fe20000010000 */
[----:B------:R-:W-:Y:S01]  /*a320*/  ISETP.GE.OR P0, PT, R4, R51, P1 ;  /* 0x000000330400720c */ /* 0x000fe20000f06670 */
[----:B------:R-:W-:Y:S01]  /*a330*/  IMAD.MOV.U32 R13, RZ, RZ, R18 ;  /* 0x000000ffff0d7224 */ /* 0x000fe200078e0012 */
[----:B------:R-:W-:Y:S01]  /*a340*/  PRMT R50, R12, 0x5410, R10 ;  /* 0x000054100c327816 */ /* 0x000fe2000000000a */
[----:B------:R-:W-:Y:S01]  /*a350*/  IMAD.MOV.U32 R10, RZ, RZ, R20 ;  /* 0x000000ffff0a7224 */ /* 0x000fe200078e0014 */
[----:B------:R-:W-:-:S04]  /*a360*/  MOV R12, R19 ;  /* 0x00000013000c7202 */ /* 0x000fc80000000f00 */
[----:B------:R-:W-:Y:S01]  /*a370*/  PRMT R49, R7, 0x5410, R10 ;  /* 0x0000541007317816 */ /* 0x000fe2000000000a */
[----:B------:R-:W-:Y:S01]  /*a380*/  IMAD.MOV.U32 R10, RZ, RZ, R16 ;  /* 0x000000ffff0a7224 */ /* 0x000fe200078e0010 */
[----:B------:R-:W-:Y:S02]  /*a390*/  MOV R7, R17 ;  /* 0x0000001100077202 */ /* 0x000fe40000000f00 */
[----:B------:R-:W-:Y:S02]  /*a3a0*/  PRMT R48, R12, 0x5410, R13 ;  /* 0x000054100c307816 */ /* 0x000fe4000000000d */
[----:B------:R-:W-:Y:S01]  /*a3b0*/  PRMT R7, R7, 0x5410, R10 ;  /* 0x0000541007077816 */ /* 0x000fe2000000000a */
[----:B------:R-:W-:Y:S05]  /*a3c0*/  @P0 BRA `(.L_x_377) ;  /* 0x000005f000000947 */ /* 0x000fea0003800000 */
[----:B------:R-:W-:Y:S01]  /*a3d0*/  MOV R10, c[0x0][0x27c] ;  /* 0x00009f00000a7a02 */ /* 0x000fe20000000f00 */
[--C-:B------:R-:W-:Y:S01]  /*a3e0*/  HADD2.F32 R80, -RZ, R71.reuse.H0_H0 ;  /* 0x20000047ff507230 */ /* 0x100fe20000004100 */
[--C-:B------:R-:W-:Y:S01]  /*a3f0*/  SHF.R.U64 R52, R52, 0x10, R53.reuse ;  /* 0x0000001034347819 */ /* 0x100fe20000001235 */
[----:B------:R-:W-:Y:S01]  /*a400*/  HADD2.F32 R71, -RZ, R71.H1_H1 ;  /* 0x30000047ff477230 */ /* 0x000fe20000004100 */
[----:B------:R-:W-:Y:S01]  /*a410*/  LEA.HI R13, R10, R29, RZ, 0x1d ;  /* 0x0000001d0a0d7211 */ /* 0x000fe200078fe8ff */
[--C-:B------:R-:W-:Y:S01]  /*a420*/  HADD2.F32 R88, -RZ, R73.reuse.H0_H0 ;  /* 0x20000049ff587230 */ /* 0x100fe20000004100 */
[----:B------:R-:W-:Y:S01]  /*a430*/  SHF.R.U32.HI R76, RZ, 0x10, R53 ;  /* 0x00000010ff4c7819 */ /* 0x000fe20000011635 */
[----:B------:R-:W-:Y:S01]  /*a440*/  HADD2.F32 R94, -RZ, R73.H1_H1 ;  /* 0x30000049ff5e7230 */ /* 0x000fe20000004100 */
[----:B------:R-:W-:Y:S01]  /*a450*/  SHF.R.S32.HI R10, RZ, 0x1f, R13 ;  /* 0x0000001fff0a7819 */ /* 0x000fe2000001140d */
[----:B------:R-:W-:Y:S01]  /*a460*/  HADD2.F32 R73, -RZ, R72.H1_H1 ;  /* 0x30000048ff497230 */ /* 0x000fe20000004100 */
[----:B------:R-:W-:Y:S01]  /*a470*/  SHF.L.U32 R12, R13, 0x3, RZ ;  /* 0x000000030d0c7819 */ /* 0x000fe200000006ff */
[----:B------:R-:W-:Y:S01]  /*a480*/  HADD2.F32 R76, -RZ, R76.H0_H0 ;  /* 0x2000004cff4c7230 */ /* 0x000fe20000004100 */
[----:B------:R-:W-:Y:S01]  /*a490*/  LEA.HI R10, R10, R13, RZ, 0x3 ;  /* 0x0000000d0a0a7211 */ /* 0x000fe200078f18ff */
[--C-:B------:R-:W-:Y:S01]  /*a4a0*/  HADD2.F32 R85, -RZ, R75.reuse.H1_H1 ;  /* 0x3000004bff557230 */ /* 0x100fe20000004100 */
[----:B------:R-:W-:Y:S01]  /*a4b0*/  LOP3.LUT R12, R11, 0x38, R12, 0xf8, !PT ;  /* 0x000000380b0c7812 */ /* 0x000fe200078ef80c */
[----:B------:R-:W-:Y:S01]  /*a4c0*/  HADD2.F32 R75, -RZ, R75.H0_H0 ;  /* 0x2000004bff4b7230 */ /* 0x000fe20000004100 */
[----:B------:R-:W-:Y:S01]  /*a4d0*/  SHF.L.U32 R10, R10, 0xa, RZ ;  /* 0x0000000a0a0a7819 */ /* 0x000fe200000006ff */
[----:B------:R-:W-:Y:S01]  /*a4e0*/  HADD2.F32 R52, -RZ, R52.H0_H0 ;  /* 0x20000034ff347230 */ /* 0x000fe20000004100 */
[----:B------:R-:W-:-:S02]  /*a4f0*/  LOP3.LUT R9, R12, R9, RZ, 0x3c, !PT ;  /* 0x000000090c097212 */ /* 0x000fc400078e3cff */
[----:B------:R-:W-:Y:S01]  /*a500*/  LOP3.LUT R10, R10, 0x7fffe000, RZ, 0xc0, !PT ;  /* 0x7fffe0000a0a7812 */ /* 0x000fe200078ec0ff */
[----:B------:R-:W1:Y:S01]  /*a510*/  LDS.128 R12, [R6+0x100] ;  /* 0x00010000060c7984 */ /* 0x000e620000000c00 */
[--C-:B------:R-:W-:Y:S02]  /*a520*/  SHF.R.U64 R53, R58, 0x10, R59.reuse ;  /* 0x000000103a357819 */ /* 0x100fe4000000123b */
[----:B------:R-:W-:Y:S02]  /*a530*/  IADD3 R9, R9, R10, R8 ;  /* 0x0000000a09097210 */ /* 0x000fe40007ffe008 */
[----:B------:R-:W-:Y:S01]  /*a540*/  SHF.R.U32.HI R58, RZ, 0x10, R59 ;  /* 0x00000010ff3a7819 */ /* 0x000fe2000001163b */
[----:B------:R-:W-:Y:S01]  /*a550*/  HADD2.F32 R53, -RZ, R53.H0_H0 ;  /* 0x20000035ff357230 */ /* 0x000fe20000004100 */
[----:B------:R-:W-:Y:S02]  /*a560*/  SHF.L.U32 R70, R9, 0x1, RZ ;  /* 0x0000000109467819 */ /* 0x000fe400000006ff */
[--C-:B------:R-:W-:Y:S01]  /*a570*/  SHF.R.U64 R56, R56, 0x10, R57.reuse ;  /* 0x0000001038387819 */ /* 0x100fe20000001239 */
[----:B------:R-:W-:Y:S01]  /*a580*/  HADD2.F32 R58, -RZ, R58.H0_H0 ;  /* 0x2000003aff3a7230 */ /* 0x000fe20000004100 */
[----:B------:R-:W-:Y:S01]  /*a590*/  SHF.R.U32.HI R57, RZ, 0x10, R57 ;  /* 0x00000010ff397819 */ /* 0x000fe20000011639 */
[----:B------:R-:W2:Y:S01]  /*a5a0*/  LDS.128 R8, [R70+0x100] ;  /* 0x0001000046087984 */ /* 0x000ea20000000c00 */
[--C-:B------:R-:W-:Y:S01]  /*a5b0*/  SHF.R.U64 R54, R54, 0x10, R55.reuse ;  /* 0x0000001036367819 */ /* 0x100fe20000001237 */
[----:B------:R-:W-:Y:S01]  /*a5c0*/  HADD2.F32 R56, -RZ, R56.H0_H0 ;  /* 0x20000038ff387230 */ /* 0x000fe20000004100 */
[----:B------:R-:W-:Y:S01]  /*a5d0*/  SHF.R.U32.HI R55, RZ, 0x10, R55 ;  /* 0x00000010ff377819 */ /* 0x000fe20000011637 */
[----:B------:R-:W-:-:S02]  /*a5e0*/  HADD2.F32 R92, -RZ, R57.H0_H0 ;  /* 0x20000039ff5c7230 */ /* 0x000fc40000004100 */
[----:B------:R-:W-:Y:S02]  /*a5f0*/  HADD2.F32 R54, -RZ, R54.H0_H0 ;  /* 0x20000036ff367230 */ /* 0x000fe40000004100 */
[--C-:B-1----:R-:W-:Y:S02]  /*a600*/  HADD2.F32 R59, -RZ, R13.reuse.H0_H0 ;  /* 0x2000000dff3b7230 */ /* 0x102fe40000004100 */
[----:B------:R-:W-:Y:S02]  /*a610*/  HADD2.F32 R13, -RZ, R13.H1_H1 ;  /* 0x3000000dff0d7230 */ /* 0x000fe40000004100 */
[--C-:B------:R-:W-:Y:S01]  /*a620*/  HADD2.F32 R77, -RZ, R12.reuse.H0_H0 ;  /* 0x2000000cff4d7230 */ /* 0x100fe20000004100 */
[----:B------:R-:W-:Y:S01]  /*a630*/  FMUL.FTZ R86, R59, R80 ;  /* 0x000000503b567220 */ /* 0x000fe20000410000 */
[----:B------:R-:W-:Y:S01]  /*a640*/  HADD2.F32 R78, -RZ, R12.H1_H1 ;  /* 0x3000000cff4e7230 */ /* 0x000fe20000004100 */
[----:B------:R-:W-:Y:S01]  /*a650*/  FMUL.FTZ R90, R13, R76 ;  /* 0x0000004c0d5a7220 */ /* 0x000fe20000410000 */
[--C-:B------:R-:W-:Y:S01]  /*a660*/  HADD2.F32 R12, -RZ, R14.reuse.H0_H0 ;  /* 0x2000000eff0c7230 */ /* 0x100fe20000004100 */
[----:B------:R-:W-:Y:S01]  /*a670*/  FMUL.FTZ R57, R77, R71 ;  /* 0x000000474d397220 */ /* 0x000fe20000410000 */
[----:B------:R-:W-:-:S02]  /*a680*/  HADD2.F32 R79, -RZ, R14.H1_H1 ;  /* 0x3000000eff4f7230 */ /* 0x000fc40000004100 */
[--C-:B--2---:R-:W-:Y:S02]  /*a690*/  HADD2.F32 R81, -RZ, R9.reuse.H0_H0 ;  /* 0x20000009ff517230 */ /* 0x104fe40000004100 */
[----:B------:R-:W-:Y:S02]  /*a6a0*/  HADD2.F32 R9, -RZ, R9.H1_H1 ;  /* 0x30000009ff097230 */ /* 0x000fe40000004100 */
[--C-:B------:R-:W-:Y:S01]  /*a6b0*/  HADD2.F32 R82, -RZ, R8.reuse.H0_H0 ;  /* 0x20000008ff527230 */ /* 0x100fe20000004100 */
[C---:B------:R-:W-:Y:S01]  /*a6c0*/  FMUL.FTZ R80, R81.reuse, R80 ;  /* 0x0000005051507220 */ /* 0x040fe20000410000 */
[--C-:B------:R-:W-:Y:S01]  /*a6d0*/  HADD2.F32 R14, -RZ, R15.reuse.H0_H0 ;  /* 0x2000000fff0e7230 */ /* 0x100fe20000004100 */
[----:B------:R-:W-:Y:S01]  /*a6e0*/  FFMA.FTZ R86, R81, R88, R86 ;  /* 0x0000005851567223 */ /* 0x000fe20000010056 */
[----:B------:R-:W-:Y:S01]  /*a6f0*/  HADD2.F32 R83, -RZ, R8.H1_H1 ;  /* 0x30000008ff537230 */ /* 0x000fe20000004100 */
[C---:B------:R-:W-:Y:S01]  /*a700*/  FMUL.FTZ R76, R9.reuse, R76 ;  /* 0x0000004c094c7220 */ /* 0x040fe20000410000 */
[----:B------:R-:W-:Y:S01]  /*a710*/  HADD2.F32 R81, -RZ, R72.H0_H0 ;  /* 0x20000048ff517230 */ /* 0x000fe20000004100 */
[----:B------:R-:W-:Y:S01]  /*a720*/  FFMA.FTZ R9, R9, R92, R90 ;  /* 0x0000005c09097223 */ /* 0x000fe2000001005a */
[--C-:B------:R-:W-:Y:S01]  /*a730*/  HADD2.F32 R8, -RZ, R10.reuse.H0_H0 ;  /* 0x2000000aff087230 */ /* 0x100fe20000004100 */
[C---:B------:R-:W-:Y:S01]  /*a740*/  FMUL.FTZ R71, R82.reuse, R71 ;  /* 0x0000004752477220 */ /* 0x040fe20000410000 */
[----:B------:R-:W-:Y:S01]  /*a750*/  HADD2.F32 R15, -RZ, R15.H1_H1 ;  /* 0x3000000fff0f7230 */ /* 0x000fe20000004100 */
[----:B------:R-:W-:Y:S01]  /*a760*/  FFMA.FTZ R57, R82, R94, R57 ;  /* 0x0000005e52397223 */ /* 0x000fe20000010039 */
[----:B------:R-:W-:Y:S01]  /*a770*/  HADD2.F32 R90, -RZ, R55.H0_H0 ;  /* 0x20000037ff5a7230 */ /* 0x000fe20000004100 */
[----:B------:R-:W-:Y:S01]  /*a780*/  FMUL.FTZ R82, R12, R73 ;  /* 0x000000490c527220 */ /* 0x000fe20000410000 */
[----:B------:R-:W-:Y:S01]  /*a790*/  HADD2.F32 R84, -RZ, R10.H1_H1 ;  /* 0x3000000aff547230 */ /* 0x000fe20000004100 */
[----:B------:R-:W-:Y:S01]  /*a7a0*/  FMUL.FTZ R72, R14, R81 ;  /* 0x000000510e487220 */ /* 0x000fe20000410000 */
[--C-:B------:R-:W-:Y:S01]  /*a7b0*/  HADD2.F32 R10, -RZ, R11.reuse.H0_H0 ;  /* 0x2000000bff0a7230 */ /* 0x100fe20000004100 */
[C---:B------:R-:W-:Y:S01]  /*a7c0*/  FMUL.FTZ R73, R8.reuse, R73 ;  /* 0x0000004908497220 */ /* 0x040fe20000410000 */
[----:B------:R-:W-:Y:S01]  /*a7d0*/  HADD2.F32 R11, -RZ, R11.H1_H1 ;  /* 0x3000000bff0b7230 */ /* 0x000fe20000004100 */
[----:B------:R-:W-:Y:S01]  /*a7e0*/  FFMA.FTZ R55, R8, R85, R82 ;  /* 0x0000005508377223 */ /* 0x000fe20000010052 */
[----:B------:R-:W-:Y:S01]  /*a7f0*/  F2FP.PACK_AB R9, R9, R86 ;  /* 0x000000560909723e */ /* 0x000fe200000000ff */
[----:B------:R-:W-:-:S02]  /*a800*/  FMUL.FTZ R8, R15, R90 ;  /* 0x0000005a0f087220 */ /* 0x000fc40000410000 */
[C---:B------:R-:W-:Y:S02]  /*a810*/  FMUL.FTZ R81, R10.reuse, R81 ;  /* 0x000000510a517220 */ /* 0x040fe40000410000 */
[----:B------:R-:W-:Y:S02]  /*a820*/  FFMA.FTZ R72, R10, R75, R72 ;  /* 0x0000004b0a487223 */ /* 0x000fe40000010048 */
[----:B------:R-:W-:Y:S02]  /*a830*/  FMUL.FTZ R90, R11, R90 ;  /* 0x0000005a0b5a7220 */ /* 0x000fe40000410000 */
[----:B------:R-:W-:Y:S02]  /*a840*/  FMUL.FTZ R10, R79, R54 ;  /* 0x000000364f0a7220 */ /* 0x000fe40000410000 */
[----:B------:R-:W-:Y:S02]  /*a850*/  FFMA.FTZ R11, R11, R58, R8 ;  /* 0x0000003a0b0b7223 */ /* 0x000fe40000010008 */
[----:B------:R-:W-:-:S02]  /*a860*/  FMUL.FTZ R87, R83, R52 ;  /* 0x0000003453577220 */ /* 0x000fc40000410000 */
[----:B------:R-:W-:Y:S01]  /*a870*/  FMUL.FTZ R54, R84, R54 ;  /* 0x0000003654367220 */ /* 0x000fe20000410000 */
[----:B------:R-:W-:Y:S01]  /*a880*/  F2FP.PACK_AB R11, R11, R72 ;  /* 0x000000480b0b723e */ /* 0x000fe200000000ff */
[----:B------:R-:W-:Y:S02]  /*a890*/  FMUL.FTZ R8, R78, R52 ;  /* 0x000000344e087220 */ /* 0x000fe40000410000 */
[----:B------:R-:W-:Y:S02]  /*a8a0*/  FFMA.FTZ R73, R12, R85, -R73 ;  /* 0x000000550c497223 */ /* 0x000fe40000010849 */
[----:B------:R-:W-:Y:S02]  /*a8b0*/  FFMA.FTZ R81, R14, R75, -R81 ;  /* 0x0000004b0e517223 */ /* 0x000fe40000010851 */
[----:B------:R-:W-:Y:S02]  /*a8c0*/  FFMA.FTZ R80, R59, R88, -R80 ;  /* 0x000000583b507223 */ /* 0x000fe40000010850 */
[----:B------:R-:W-:-:S02]  /*a8d0*/  FFMA.FTZ R13, R13, R92, -R76 ;  /* 0x0000005c0d0d7223 */ /* 0x000fc4000001084c */
[----:B------:R-:W-:Y:S02]  /*a8e0*/  FFMA.FTZ R71, R77, R94, -R71 ;  /* 0x0000005e4d477223 */ /* 0x000fe40000010847 */
[----:B------:R-:W-:Y:S01]  /*a8f0*/  FFMA.FTZ R90, R15, R58, -R90 ;  /* 0x0000003a0f5a7223 */ /* 0x000fe2000001085a */
[----:B------:R-:W-:Y:S01]  /*a900*/  F2FP.PACK_AB R13, R13, R80 ;  /* 0x000000500d0d723e */ /* 0x000fe200000000ff */
[-C--:B------:R-:W-:Y:S02]  /*a910*/  FFMA.FTZ R12, R78, R56.reuse, -R87 ;  /* 0x000000384e0c7223 */ /* 0x080fe40000010857 */
[----:B------:R-:W-:Y:S01]  /*a920*/  FFMA.FTZ R14, R79, R53, -R54 ;  /* 0x000000354f0e7223 */ /* 0x000fe20000010836 */
[----:B------:R-:W-:Y:S01]  /*a930*/  F2FP.PACK_AB R15, R90, R81 ;  /* 0x000000515a0f723e */ /* 0x000fe200000000ff */
[----:B------:R-:W-:Y:S01]  /*a940*/  FFMA.FTZ R8, R83, R56, R8 ;  /* 0x0000003853087223 */ /* 0x000fe20000010008 */
[----:B------:R-:W-:Y:S01]  /*a950*/  F2FP.PACK_AB R12, R12, R71 ;  /* 0x000000470c0c723e */ /* 0x000fe200000000ff */
[----:B------:R-:W-:Y:S01]  /*a960*/  FFMA.FTZ R10, R84, R53, R10 ;  /* 0x00000035540a7223 */ /* 0x000fe2000001000a */
[----:B------:R-:W-:-:S02]  /*a970*/  F2FP.PACK_AB R14, R14, R73 ;  /* 0x000000490e0e723e */ /* 0x000fc400000000ff */
[----:B------:R-:W-:Y:S02]  /*a980*/  F2FP.PACK_AB R8, R8, R57 ;  /* 0x000000390808723e */ /* 0x000fe400000000ff */
[----:B------:R-:W-:Y:S01]  /*a990*/  F2FP.PACK_AB R10, R10, R55 ;  /* 0x000000370a0a723e */ /* 0x000fe200000000ff */
[----:B------:R1:W-:Y:S04]  /*a9a0*/  STS.128 [R6+0x100], R12 ;  /* 0x0001000c06007388 */ /* 0x0003e80000000c00 */
[----:B------:R1:W-:Y:S02]  /*a9b0*/  STS.128 [R70+0x100], R8 ;  /* 0x0001000846007388 */ /* 0x0003e40000000c00 */
.L_x_377:
[----:B------:R-:W-:Y:S05]  /*a9c0*/  BSYNC B0 ;  /* 0x0000000000007941 */ /* 0x000fea0003800000 */
.L_x_376:
[----:B-1----:R-:W-:Y:S01]  /*a9d0*/  IADD3 R9, R4, 0x20, RZ ;  /* 0x0000002004097810 */ /* 0x002fe20007ffe0ff */
[----:B------:R-:W-:Y:S03]  /*a9e0*/  BSSY B0, `(.L_x_378) ;  /* 0x000006c000007945 */ /* 0x000fe60003800000 */
[----:B------:R-:W-:-:S13]  /*a9f0*/  ISETP.GE.OR P0, PT, R9, R51, P1 ;  /* 0x000000330900720c */ /* 0x000fda0000f06670 */
[----:B------:R-:W-:Y:S05]  /*aa00*/  @P0 BRA `(.L_x_379) ;  /* 0x0000069000000947 */ /* 0x000fea0003800000 */
[----:B------:R-:W-:Y:S01]  /*aa10*/  MOV R8, c[0x0][0x27c] ;  /* 0x00009f0000087a02 */ /* 0x000fe20000000f00 */
[----:B------:R-:W-:Y:S01]  /*aa20*/  HADD2.F32 R78, -RZ, R67.H0_H0 ;  /* 0x20000043ff4e7230 */ /* 0x000fe20000004100 */
[----:B------:R-:W-:Y:S01]  /*aa30*/  SHF.R.S32.HI R6, RZ, 0x1f, R9 ;  /* 0x0000001fff067819 */ /* 0x000fe20000011409 */
[--C-:B------:R-:W-:Y:S01]  /*aa40*/  HADD2.F32 R58, -RZ, R66.reuse.H0_H0 ;  /* 0x20000042ff3a7230 */ /* 0x100fe20000004100 */
[----:B------:R-:W-:Y:S01]  /*aa50*/  LEA.HI R11, R8, R29, RZ, 0x1d ;  /* 0x0000001d080b7211 */ /* 0x000fe200078fe8ff */
[----:B------:R-:W-:Y:S01]  /*aa60*/  HADD2.F32 R84, -RZ, R69.H0_H0 ;  /* 0x20000045ff547230 */ /* 0x000fe20000004100 */
[----:B------:R-:W-:Y:S01]  /*aa70*/  LEA.HI R6, R6, R9, RZ, 0x3 ;  /* 0x0000000906067211 */ /* 0x000fe200078f18ff */
[----:B------:R-:W-:Y:S01]  /*aa80*/  HADD2.F32 R66, -RZ, R66.H1_H1 ;  /* 0x30000042ff427230 */ /* 0x000fe20000004100 */
[----:B------:R-:W-:Y:S01]  /*aa90*/  SHF.R.S32.HI R8, RZ, 0x1f, R11 ;  /* 0x0000001fff087819 */ /* 0x000fe2000001140b */
[--C-:B------:R-:W-:Y:S01]  /*aaa0*/  HADD2.F32 R76, -RZ, R68.reuse.H0_H0 ;  /* 0x20000044ff4c7230 */ /* 0x100fe20000004100 */
[----:B------:R-:W-:Y:S01]  /*aab0*/  SHF.L.U32 R10, R9, 0x6, RZ ;  /* 0x00000006090a7819 */ /* 0x000fe200000006ff */
[----:B------:R-:W-:Y:S01]  /*aac0*/  IMAD.SHL.U32 R6, R6, 0x40, RZ ;  /* 0x0000004006067824 */ /* 0x000fe200078e00ff */
[----:B------:R-:W-:Y:S01]  /*aad0*/  LEA.HI R8, R8, R11, RZ, 0x3 ;  /* 0x0000000b08087211 */ /* 0x000fe200078f18ff */
[----:B------:R-:W-:Y:S01]  /*aae0*/  HADD2.F32 R68, -RZ, R68.H1_H1 ;  /* 0x30000044ff447230 */ /* 0x000fe20000004100 */
[----:B------:R-:W-:Y:S01]  /*aaf0*/  LOP3.LUT R10, R10, 0x1c0, RZ, 0xc0, !PT ;  /* 0x000001c00a0a7812 */ /* 0x000fe200078ec0ff */
[----:B------:R-:W-:Y:S01]  /*ab00*/  HADD2.F32 R67, -RZ, R67.H1_H1 ;  /* 0x30000043ff437230 */ /* 0x000fe20000004100 */
[----:B------:R-:W-:Y:S01]  /*ab10*/  SHF.L.U32 R9, R11, 0x3, RZ ;  /* 0x000000030b097819 */ /* 0x000fe200000006ff */
[----:B------:R-:W-:Y:S01]  /*ab20*/  IMAD.SHL.U32 R8, R8, 0x400, RZ ;  /* 0x0000040008087824 */ /* 0x000fe200078e00ff */
[----:B------:R-:W-:Y:S01]  /*ab30*/  LOP3.LUT R12, R10, 0x38, R64, 0xf8, !PT ;  /* 0x000000380a0c7812 */ /* 0x000fe200078ef840 */
[----:B------:R-:W-:Y:S01]  /*ab40*/  HADD2.F32 R69, -RZ, R69.H1_H1 ;  /* 0x30000045ff457230 */ /* 0x000fe20000004100 */
[----:B------:R-:W-:-:S02]  /*ab50*/  SHF.R.U32.HI R13, RZ, 0x3, R10 ;  /* 0x00000003ff0d7819 */ /* 0x000fc4000001160a */
[----:B------:R-:W-:Y:S02]  /*ab60*/  LOP3.LUT R6, R6, 0xfffffe00, RZ, 0xc0, !PT ;  /* 0xfffffe0006067812 */ /* 0x000fe400078ec0ff */
[----:B------:R-:W-:Y:S02]  /*ab70*/  LOP3.LUT R10, R10, 0x38, R9, 0xf8, !PT ;  /* 0x000000380a0a7812 */ /* 0x000fe400078ef809 */
[----:B------:R-:W-:Y:S02]  /*ab80*/  LOP3.LUT R12, R6, R12, R13, 0xf6, !PT ;  /* 0x0000000c060c7212 */ /* 0x000fe400078ef60d */
[----:B------:R-:W-:Y:S02]  /*ab90*/  LOP3.LUT R13, R10, R13, RZ, 0x3c, !PT ;  /* 0x0000000d0a0d7212 */ /* 0x000fe400078e3cff */
[----:B------:R-:W-:Y:S02]  /*aba0*/  LOP3.LUT R8, R8, 0x7fffe000, RZ, 0xc0, !PT ;  /* 0x7fffe00008087812 */ /* 0x000fe400078ec0ff */
[----:B------:R-:W-:-:S02]  /*abb0*/  SHF.L.U32 R52, R12, 0x1, RZ ;  /* 0x000000010c347819 */ /* 0x000fc400000006ff */
[----:B------:R-:W-:Y:S02]  /*abc0*/  IADD3 R6, R13, R8, R6 ;  /* 0x000000080d067210 */ /* 0x000fe40007ffe006 */
[--C-:B------:R-:W-:Y:S01]  /*abd0*/  SHF.R.U64 R40, R40, 0x10, R41.reuse ;  /* 0x0000001028287819 */ /* 0x100fe20000001229 */
[----:B------:R-:W1:Y:S01]  /*abe0*/  LDS.128 R12, [R52+0x100] ;  /* 0x00010000340c7984 */ /* 0x000e620000000c00 */
[----:B------:R-:W-:Y:S02]  /*abf0*/  SHF.L.U32 R6, R6, 0x1, RZ ;  /* 0x0000000106067819 */ /* 0x000fe400000006ff */
[----:B------:R-:W-:Y:S02]  /*ac00*/  SHF.R.U32.HI R53, RZ, 0x10, R41 ;  /* 0x00000010ff357819 */ /* 0x000fe40000011629 */
[--C-:B------:R-:W-:Y:S01]  /*ac10*/  SHF.R.U64 R41, R46, 0x10, R47.reuse ;  /* 0x000000102e297819 */ /* 0x100fe2000000122f */
[----:B------:R-:W2:Y:S01]  /*ac20*/  LDS.128 R8, [R6+0x100] ;  /* 0x0001000006087984 */ /* 0x000ea20000000c00 */
[----:B------:R-:W-:Y:S01]  /*ac30*/  SHF.R.U32.HI R46, RZ, 0x10, R47 ;  /* 0x00000010ff2e7819 */ /* 0x000fe2000001162f */
[----:B------:R-:W-:Y:S01]  /*ac40*/  HADD2.F32 R53, -RZ, R53.H0_H0 ;  /* 0x20000035ff357230 */ /* 0x000fe20000004100 */
[----:B------:R-:W-:-:S02]  /*ac50*/  SHF.R.U64 R44, R44, 0x10, R45 ;  /* 0x000000102c2c7819 */ /* 0x000fc4000000122d */
[----:B------:R-:W-:Y:S01]  /*ac60*/  SHF.R.U32.HI R45, RZ, 0x10, R45 ;  /* 0x00000010ff2d7819 */ /* 0x000fe2000001162d */
[----:B------:R-:W-:Y:S01]  /*ac70*/  HADD2.F32 R86, -RZ, R46.H0_H0 ;  /* 0x2000002eff567230 */ /* 0x000fe20000004100 */
[--C-:B------:R-:W-:Y:S01]  /*ac80*/  SHF.R.U64 R42, R42, 0x10, R43.reuse ;  /* 0x000000102a2a7819 */ /* 0x100fe2000000122b */
[----:B------:R-:W-:Y:S01]  /*ac90*/  HADD2.F32 R44, -RZ, R44.H0_H0 ;  /* 0x2000002cff2c7230 */ /* 0x000fe20000004100 */
[----:B------:R-:W-:Y:S01]  /*aca0*/  SHF.R.U32.HI R43, RZ, 0x10, R43 ;  /* 0x00000010ff2b7819 */ /* 0x000fe2000001162b */
[----:B------:R-:W-:Y:S02]  /*acb0*/  HADD2.F32 R45, -RZ, R45.H0_H0 ;  /* 0x2000002dff2d7230 */ /* 0x000fe40000004100 */
[--C-:B-1----:R-:W-:Y:S02]  /*acc0*/  HADD2.F32 R47, -RZ, R13.reuse.H0_H0 ;  /* 0x2000000dff2f7230 */ /* 0x102fe40000004100 */
[----:B------:R-:W-:Y:S02]  /*acd0*/  HADD2.F32 R54, -RZ, R13.H1_H1 ;  /* 0x3000000dff367230 */ /* 0x000fe40000004100 */
[----:B------:R-:W-:Y:S01]  /*ace0*/  HADD2.F32 R13, -RZ, R15.H0_H0 ;  /* 0x2000000fff0d7230 */ /* 0x000fe20000004100 */
[----:B------:R-:W-:Y:S01]  /*acf0*/  FMUL.FTZ R72, R47, R58 ;  /* 0x0000003a2f487220 */ /* 0x000fe20000410000 */
[--C-:B--2---:R-:W-:Y:S01]  /*ad00*/  HADD2.F32 R57, -RZ, R9.reuse.H0_H0 ;  /* 0x20000009ff397230 */ /* 0x104fe20000004100 */
[-C--:B------:R-:W-:Y:S01]  /*ad10*/  FMUL.FTZ R80, R54, R53.reuse ;  /* 0x0000003536507220 */ /* 0x080fe20000410000 */
[----:B------:R-:W-:Y:S01]  /*ad20*/  HADD2.F32 R59, -RZ, R9.H1_H1 ;  /* 0x30000009ff3b7230 */ /* 0x000fe20000004100 */
[----:B------:R-:W-:Y:S01]  /*ad30*/  FMUL.FTZ R82, R13, R78 ;  /* 0x0000004e0d527220 */ /* 0x000fe20000410000 */
[----:B------:R-:W-:Y:S01]  /*ad40*/  HADD2.F32 R9, -RZ, R11.H0_H0 ;  /* 0x2000000bff097230 */ /* 0x000fe20000004100 */
[----:B------:R-:W-:Y:S01]  /*ad50*/  FMUL.FTZ R58, R57, R58 ;  /* 0x0000003a393a7220 */ /* 0x000fe20000410000 */
[----:B------:R-:W-:Y:S01]  /*ad60*/  HADD2.F32 R55, -RZ, R12.H0_H0 ;  /* 0x2000000cff377230 */ /* 0x000fe20000004100 */
[----:B------:R-:W-:Y:S01]  /*ad70*/  FMUL.FTZ R53, R59, R53 ;  /* 0x000000353b357220 */ /* 0x000fe20000410000 */
[----:B------:R-:W-:Y:S01]  /*ad80*/  HADD2.F32 R70, -RZ, R8.H0_H0 ;  /* 0x20000008ff467230 */ /* 0x000fe20000004100 */
[C---:B------:R-:W-:Y:S01]  /*ad90*/  FMUL.FTZ R78, R9.reuse, R78 ;  /* 0x0000004e094e7220 */ /* 0x040fe20000410000 */
[----:B------:R-:W-:Y:S01]  /*ada0*/  HADD2.F32 R56, -RZ, R12.H1_H1 ;  /* 0x3000000cff387230 */ /* 0x000fe20000004100 */
[----:B------:R-:W-:Y:S01]  /*adb0*/  FFMA.FTZ R82, R9, R84, R82 ;  /* 0x0000005409527223 */ /* 0x000fe20000010052 */
[----:B------:R-:W-:Y:S01]  /*adc0*/  HADD2.F32 R12, -RZ, R14.H0_H0 ;  /* 0x2000000eff0c7230 */ /* 0x000fe20000004100 */
[-C--:B------:R-:W-:Y:S01]  /*add0*/  FMUL.FTZ R9, R55, R66.reuse ;  /* 0x0000004237097220 */ /* 0x080fe20000410000 */
[----:B------:R-:W-:Y:S01]  /*ade0*/  HADD2.F32 R71, -RZ, R8.H1_H1 ;  /* 0x30000008ff477230 */ /* 0x000fe20000004100 */
[C---:B------:R-:W-:Y:S01]  /*adf0*/  FMUL.FTZ R66, R70.reuse, R66 ;  /* 0x0000004246427220 */ /* 0x040fe20000410000 */
[----:B------:R-:W-:Y:S01]  /*ae00*/  HADD2.F32 R8, -RZ, R10.H0_H0 ;  /* 0x2000000aff087230 */ /* 0x000fe20000004100 */
[----:B------:R-:W-:Y:S01]  /*ae10*/  FFMA.FTZ R59, R59, R45, R80 ;  /* 0x0000002d3b3b7223 */ /* 0x000fe20000010050 */
[----:B------:R-:W-:Y:S01]  /*ae20*/  HADD2.F32 R80, -RZ, R43.H0_H0 ;  /* 0x2000002bff507230 */ /* 0x000fe20000004100 */
[----:B------:R-:W-:Y:S01]  /*ae30*/  FFMA.FTZ R70, R70, R68, R9 ;  /* 0x0000004446467223 */ /* 0x000fe20000010009 */
[----:B------:R-:W-:Y:S01]  /*ae40*/  HADD2.F32 R15, -RZ, R15.H1_H1 ;  /* 0x3000000fff0f7230 */ /* 0x000fe20000004100 */
[----:B------:R-:W-:Y:S01]  /*ae50*/  FFMA.FTZ R72, R57, R76, R72 ;  /* 0x0000004c39487223 */ /* 0x000fe20000010048 */
[----:B------:R-:W-:Y:S01]  /*ae60*/  HADD2.F32 R14, -RZ, R14.H1_H1 ;  /* 0x3000000eff0e7230 */ /* 0x000fe20000004100 */
[-C--:B------:R-:W-:Y:S01]  /*ae70*/  FMUL.FTZ R9, R12, R67.reuse ;  /* 0x000000430c097220 */ /* 0x080fe20000410000 */
[----:B------:R-:W-:Y:S01]  /*ae80*/  HADD2.F32 R43, -RZ, R40.H0_H0 ;  /* 0x20000028ff2b7230 */ /* 0x000fe20000004100 */
[C---:B------:R-:W-:Y:S01]  /*ae90*/  FMUL.FTZ R67, R8.reuse, R67 ;  /* 0x0000004308437220 */ /* 0x040fe20000410000 */
[----:B------:R-:W-:Y:S01]  /*aea0*/  HADD2.F32 R57, -RZ, R42.H0_H0 ;  /* 0x2000002aff397230 */ /* 0x000fe20000004100 */
[----:B------:R-:W-:Y:S01]  /*aeb0*/  FFMA.FTZ R40, R8, R69, R9 ;  /* 0x0000004508287223 */ /* 0x000fe20000010009 */
[----:B------:R-:W-:Y:S01]  /*aec0*/  HADD2.F32 R11, -RZ, R11.H1_H1 ;  /* 0x3000000bff0b7230 */ /* 0x000fe20000004100 */
[----:B------:R-:W-:Y:S01]  /*aed0*/  FMUL.FTZ R46, R15, R80 ;  /* 0x000000500f2e7220 */ /* 0x000fe20000410000 */
[----:B------:R-:W-:Y:S01]  /*aee0*/  HADD2.F32 R10, -RZ, R10.H1_H1 ;  /* 0x3000000aff0a7230 */ /* 0x000fe20000004100 */
[----:B------:R-:W-:Y:S01]  /*aef0*/  FMUL.FTZ R8, R56, R43 ;  /* 0x0000002b38087220 */ /* 0x000fe20000410000 */
[----:B------:R-:W-:Y:S01]  /*af00*/  HADD2.F32 R9, -RZ, R41.H0_H0 ;  /* 0x20000029ff097230 */ /* 0x000fe20000004100 */
[----:B------:R-:W-:-:S02]  /*af10*/  FMUL.FTZ R41, R14, R57 ;  /* 0x000000390e297220 */ /* 0x000fc40000410000 */
[----:B------:R-:W-:Y:S02]  /*af20*/  FMUL.FTZ R80, R11, R80 ;  /* 0x000000500b507220 */ /* 0x000fe40000410000 */
[----:B------:R-:W-:Y:S02]  /*af30*/  FMUL.FTZ R43, R71, R43 ;  /* 0x0000002b472b7220 */ /* 0x000fe40000410000 */
[----:B------:R-:W-:Y:S02]  /*af40*/  FMUL.FTZ R57, R10, R57 ;  /* 0x000000390a397220 */ /* 0x000fe40000410000 */
[----:B------:R-:W-:Y:S02]  /*af50*/  FFMA.FTZ R58, R47, R76, -R58 ;  /* 0x0000004c2f3a7223 */ /* 0x000fe4000001083a */
[----:B------:R-:W-:Y:S02]  /*af60*/  FFMA.FTZ R53, R54, R45, -R53 ;  /* 0x0000002d36357223 */ /* 0x000fe40000010835 */
[----:B------:R-:W-:-:S02]  /*af70*/  FFMA.FTZ R78, R13, R84, -R78 ;  /* 0x000000540d4e7223 */ /* 0x000fc4000001084e */
[----:B------:R-:W-:Y:S01]  /*af80*/  FFMA.FTZ R15, R15, R86, -R80 ;  /* 0x000000560f0f7223 */ /* 0x000fe20000010850 */
[----:B------:R-:W-:Y:S01]  /*af90*/  F2FP.PACK_AB R13, R53, R58 ;  /* 0x0000003a350d723e */ /* 0x000fe200000000ff */
[----:B------:R-:W-:Y:S02]  /*afa0*/  FFMA.FTZ R66, R55, R68, -R66 ;  /* 0x0000004437427223 */ /* 0x000fe40000010842 */
[----:B------:R-:W-:Y:S01]  /*afb0*/  FFMA.FTZ R67, R12, R69, -R67 ;  /* 0x000000450c437223 */ /* 0x000fe20000010843 */
[----:B------:R-:W-:Y:S01]  /*afc0*/  F2FP.PACK_AB R15, R15, R78 ;  /* 0x0000004e0f0f723e */ /* 0x000fe200000000ff */
[----:B------:R-:W-:Y:S02]  /*afd0*/  FFMA.FTZ R43, R56, R44, -R43 ;  /* 0x0000002c382b7223 */ /* 0x000fe4000001082b */
[----:B------:R-:W-:Y:S02]  /*afe0*/  FFMA.FTZ R14, R14, R9, -R57 ;  /* 0x000000090e0e7223 */ /* 0x000fe40000010839 */
[----:B------:R-:W-:Y:S01]  /*aff0*/  FFMA.FTZ R11, R11, R86, R46 ;  /* 0x000000560b0b7223 */ /* 0x000fe2000001002e */
[----:B------:R-:W-:Y:S01]  /*b000*/  F2FP.PACK_AB R12, R43, R66 ;  /* 0x000000422b0c723e */ /* 0x000fe200000000ff */
[----:B------:R-:W-:Y:S01]  /*b010*/  FFMA.FTZ R71, R71, R44, R8 ;  /* 0x0000002c47477223 */ /* 0x000fe20000010008 */
[----:B------:R-:W-:Y:S01]  /*b020*/  F2FP.PACK_AB R14, R14, R67 ;  /* 0x000000430e0e723e */ /* 0x000fe200000000ff */
[----:B------:R-:W-:Y:S01]  /*b030*/  FFMA.FTZ R41, R10, R9, R41 ;  /* 0x000000090a297223 */ /* 0x000fe20000010029 */
[----:B------:R-:W-:-:S02]  /*b040*/  F2FP.PACK_AB R11, R11, R82 ;  /* 0x000000520b0b723e */ /* 0x000fc400000000ff */
[----:B------:R-:W-:Y:S01]  /*b050*/  F2FP.PACK_AB R9, R59, R72 ;  /* 0x000000483b09723e */ /* 0x000fe200000000ff */
[----:B------:R1:W-:Y:S01]  /*b060*/  STS.128 [R52+0x100], R12 ;  /* 0x0001000c34007388 */ /* 0x0003e20000000c00 */
[----:B------:R-:W-:Y:S02]  /*b070*/  F2FP.PACK_AB R8, R71, R70 ;  /* 0x000000464708723e */ /* 0x000fe400000000ff */
[----:B------:R-:W-:-:S05]  /*b080*/  F2FP.PACK_AB R10, R41, R40 ;  /* 0x00000028290a723e */ /* 0x000fca00000000ff */
[----:B------:R1:W-:Y:S02]  /*b090*/  STS.128 [R6+0x100], R8 ;  /* 0x0001000806007388 */ /* 0x0003e40000000c00 */
.L_x_379:
[----:B------:R-:W-:Y:S05]  /*b0a0*/  BSYNC B0 ;  /* 0x0000000000007941 */ /* 0x000fea0003800000 */
.L_x_378:
        /* <DEDUP_REMOVED lines=109> */
.L_x_381:
[----:B------:R-:W-:Y:S05]  /*b780*/  BSYNC B0 ;  /* 0x0000000000007941 */ /* 0x000fea0003800000 */
.L_x_380:
[----:B-1----:R-:W-:-:S04]  /*b790*/  IADD3 R8, R4, 0x60, RZ ;  /* 0x0000006004087810 */ /* 0x002fc80007ffe0ff */
        /* <DEDUP_REMOVED lines=9> */
[----:B------:R-:W-:-:S02]  /*b830*/  SHF.R.S32.HI R11, RZ, 0x1f, R6 ;  /* 0x0000001fff0b7819 */ /* 0x000fc40000011406 */
[----:B------:R-:W-:Y:S01]  /*b840*/  LOP3.LUT R9, R9, 0x1c0, RZ, 0xc0, !PT ;  /* 0x000001c009097812 */ /* 0x000fe200078ec0ff */
[----:B------:R-:W-:Y:S01]  /*b850*/  IMAD.SHL.U32 R8, R8, 0x40, RZ ;  /* 0x0000004008087824 */ /* 0x000fe200078e00ff */
[----:B------:R-:W-:Y:S02]  /*b860*/  LEA.HI R11, R11, R6, RZ, 0x3 ;  /* 0x000000060b0b7211 */ /* 0x000fe400078f18ff */
[----:B------:R-:W-:Y:S02]  /*b870*/  SHF.L.U32 R10, R6, 0x3, RZ ;  /* 0x00000003060a7819 */ /* 0x000fe400000006ff */
[----:B------:R-:W-:Y:S01]  /*b880*/  LOP3.LUT R64, R9, 0x38, R64, 0xf8, !PT ;  /* 0x0000003809407812 */ /* 0x000fe200078ef840 */
[----:B------:R-:W-:Y:S01]  /*b890*/  IMAD.SHL.U32 R11, R11, 0x400, RZ ;  /* 0x000004000b0b7824 */ /* 0x000fe200078e00ff */
[----:B------:R-:W-:Y:S02]  /*b8a0*/  SHF.R.U32.HI R13, RZ, 0x3, R9 ;  /* 0x00000003ff0d7819 */ /* 0x000fe40000011609 */
[----:B------:R-:W-:-:S02]  /*b8b0*/  LOP3.LUT R8, R8, 0xfffffe00, RZ, 0xc0, !PT ;  /* 0xfffffe0008087812 */ /* 0x000fc400078ec0ff */
[----:B------:R-:W-:Y:S02]  /*b8c0*/  LOP3.LUT R10, R9, 0x38, R10, 0xf8, !PT ;  /* 0x00000038090a7812 */ /* 0x000fe400078ef80a */
[----:B------:R-:W-:Y:S02]  /*b8d0*/  LOP3.LUT R24, R8, R64, R13, 0xf6, !PT ;  /* 0x0000004008187212 */ /* 0x000fe400078ef60d */
[----:B------:R-:W-:Y:S02]  /*b8e0*/  LOP3.LUT R13, R10, R13, RZ, 0x3c, !PT ;  /* 0x0000000d0a0d7212 */ /* 0x000fe400078e3cff */
[----:B------:R-:W-:Y:S02]  /*b8f0*/  LOP3.LUT R6, R11, 0x7fffe000, RZ, 0xc0, !PT ;  /* 0x7fffe0000b067812 */ /* 0x000fe400078ec0ff */
[----:B------:R-:W-:Y:S02]  /*b900*/  SHF.L.U32 R24, R24, 0x1, RZ ;  /* 0x0000000118187819 */ /* 0x000fe400000006ff */
[----:B------:R-:W-:-:S02]  /*b910*/  IADD3 R6, R13, R6, R8 ;  /* 0x000000060d067210 */ /* 0x000fc40007ffe008 */
[--C-:B------:R-:W-:Y:S01]  /*b920*/  SHF.R.U32.HI R25, RZ, 0x10, R19.reuse ;  /* 0x00000010ff197819 */ /* 0x100fe20000011613 */
[----:B------:R-:W1:Y:S01]  /*b930*/  LDS.128 R12, [R24+0x100] ;  /* 0x00010000180c7984 */ /* 0x000e620000000c00 */
[----:B------:R-:W-:Y:S02]  /*b940*/  SHF.L.U32 R6, R6, 0x1, RZ ;  /* 0x0000000106067819 */ /* 0x000fe400000006ff */
[----:B------:R-:W-:Y:S01]  /*b950*/  SHF.R.U64 R18, R18, 0x10, R19 ;  /* 0x0000001012127819 */ /* 0x000fe20000001213 */
[----:B------:R-:W-:Y:S01]  /*b960*/  HADD2.F32 R46, -RZ, R25.H0_H0 ;  /* 0x20000019ff2e7230 */ /* 0x000fe20000004100 */
[----:B------:R-:W-:Y:S01]  /*b970*/  SHF.R.U64 R19, R20, 0x10, R21 ;  /* 0x0000001014137819 */ /* 0x000fe20000001215 */
[----:B------:R-:W2:Y:S01]  /*b980*/  LDS.128 R8, [R6+0x100] ;  /* 0x0001000006087984 */ /* 0x000ea20000000c00 */
[----:B------:R-:W-:Y:S01]  /*b990*/  SHF.R.U64 R22, R22, 0x10, R23 ;  /* 0x0000001016167819 */ /* 0x000fe20000001217 */
[--C-:B------:R-:W-:Y:S01]  /*b9a0*/  HADD2.F32 R25, -RZ, R7.reuse.H0_H0 ;  /* 0x20000007ff197230 */ /* 0x100fe20000004100 */
[----:B------:R-:W-:Y:S01]  /*b9b0*/  SHF.R.U32.HI R20, RZ, 0x10, R21 ;  /* 0x00000010ff147819 */ /* 0x000fe20000011615 */
[----:B------:R-:W-:Y:S01]  /*b9c0*/  HADD2.F32 R7, -RZ, R7.H1_H1 ;  /* 0x30000007ff077230 */ /* 0x000fe20000004100 */
[----:B------:R-:W-:Y:S01]  /*b9d0*/  SHF.R.U32.HI R23, RZ, 0x10, R23 ;  /* 0x00000010ff177819 */ /* 0x000fe20000011617 */
[----:B------:R-:W-:Y:S01]  /*b9e0*/  HADD2.F32 R43, -RZ, R18.H0_H0 ;  /* 0x20000012ff2b7230 */ /* 0x000fe20000004100 */
[--C-:B------:R-:W-:Y:S01]  /*b9f0*/  SHF.R.U64 R16, R16, 0x10, R17.reuse ;  /* 0x0000001010107819 */ /* 0x100fe20000001211 */
[----:B------:R-:W-:Y:S01]  /*ba00*/  HADD2.F32 R58, -RZ, R20.H0_H0 ;  /* 0x20000014ff3a7230 */ /* 0x000fe20000004100 */
[----:B------:R-:W-:Y:S01]  /*ba10*/  SHF.R.U32.HI R17, RZ, 0x10, R17 ;  /* 0x00000010ff117819 */ /* 0x000fe20000011611 */
[----:B------:R-:W-:-:S02]  /*ba20*/  HADD2.F32 R54, -RZ, R23.H0_H0 ;  /* 0x20000017ff367230 */ /* 0x000fc40000004100 */
[----:B------:R-:W-:Y:S02]  /*ba30*/  HADD2.F32 R23, -RZ, R49.H0_H0 ;  /* 0x20000031ff177230 */ /* 0x000fe40000004100 */
[----:B------:R-:W-:Y:S02]  /*ba40*/  HADD2.F32 R16, -RZ, R16.H0_H0 ;  /* 0x20000010ff107230 */ /* 0x000fe40000004100 */
[----:B------:R-:W-:Y:S02]  /*ba50*/  HADD2.F32 R19, -RZ, R19.H0_H0 ;  /* 0x20000013ff137230 */ /* 0x000fe40000004100 */
[----:B------:R-:W-:Y:S02]  /*ba60*/  HADD2.F32 R49, -RZ, R49.H1_H1 ;  /* 0x30000031ff317230 */ /* 0x000fe40000004100 */
[----:B------:R-:W-:Y:S02]  /*ba70*/  HADD2.F32 R45, -RZ, R22.H0_H0 ;  /* 0x20000016ff2d7230 */ /* 0x000fe40000004100 */
[----:B-1----:R-:W-:-:S02]  /*ba80*/  HADD2.F32 R21, -RZ, R15.H0_H0 ;  /* 0x2000000fff157230 */ /* 0x002fc40000004100 */
[----:B------:R-:W-:Y:S02]  /*ba90*/  HADD2.F32 R15, -RZ, R15.H1_H1 ;  /* 0x3000000fff0f7230 */ /* 0x000fe40000004100 */
[----:B------:R-:W-:Y:S01]  /*baa0*/  HADD2.F32 R26, -RZ, R13.H0_H0 ;  /* 0x2000000dff1a7230 */ /* 0x000fe20000004100 */
[----:B------:R-:W-:Y:S01]  /*bab0*/  FMUL.FTZ R42, R21, R34 ;  /* 0x00000022152a7220 */ /* 0x000fe20000410000 */
[--C-:B--2---:R-:W-:Y:S01]  /*bac0*/  HADD2.F32 R33, -RZ, R11.reuse.H0_H0 ;  /* 0x2000000bff217230 */ /* 0x104fe20000004100 */
[----:B------:R-:W-:Y:S01]  /*bad0*/  FMUL.FTZ R52, R15, R46 ;  /* 0x0000002e0f347220 */ /* 0x000fe20000410000 */
[----:B------:R-:W-:Y:S01]  /*bae0*/  HADD2.F32 R11, -RZ, R11.H1_H1 ;  /* 0x3000000bff0b7230 */ /* 0x000fe20000004100 */
[-C--:B------:R-:W-:Y:S01]  /*baf0*/  FMUL.FTZ R56, R26, R25.reuse ;  /* 0x000000191a387220 */ /* 0x080fe20000410000 */
[----:B------:R-:W-:Y:S01]  /*bb00*/  HADD2.F32 R13, -RZ, R13.H1_H1 ;  /* 0x3000000dff0d7230 */ /* 0x000fe20000004100 */
[----:B------:R-:W-:Y:S01]  /*bb10*/  FMUL.FTZ R34, R33, R34 ;  /* 0x0000002221227220 */ /* 0x000fe20000410000 */
[--C-:B------:R-:W-:Y:S01]  /*bb20*/  HADD2.F32 R35, -RZ, R9.reuse.H0_H0 ;  /* 0x20000009ff237230 */ /* 0x100fe20000004100 */
[C---:B------:R-:W-:Y:S01]  /*bb30*/  FMUL.FTZ R46, R11.reuse, R46 ;  /* 0x0000002e0b2e7220 */ /* 0x040fe20000410000 */
[----:B------:R-:W-:Y:S01]  /*bb40*/  HADD2.F32 R9, -RZ, R9.H1_H1 ;  /* 0x30000009ff097230 */ /* 0x000fe20000004100 */
[----:B------:R-:W-:Y:S01]  /*bb50*/  FFMA.FTZ R11, R11, R54, R52 ;  /* 0x000000360b0b7223 */ /* 0x000fe20000010034 */
[----:B------:R-:W-:Y:S01]  /*bb60*/  HADD2.F32 R52, -RZ, R17.H0_H0 ;  /* 0x20000011ff347230 */ /* 0x000fe20000004100 */
[----:B------:R-:W-:Y:S01]  /*bb70*/  FFMA.FTZ R42, R33, R44, R42 ;  /* 0x0000002c212a7223 */ /* 0x000fe2000001002a */
[--C-:B------:R-:W-:Y:S01]  /*bb80*/  HADD2.F32 R27, -RZ, R12.reuse.H0_H0 ;  /* 0x2000000cff1b7230 */ /* 0x100fe20000004100 */
[----:B------:R-:W-:Y:S01]  /*bb90*/  FMUL.FTZ R25, R35, R25 ;  /* 0x0000001923197220 */ /* 0x000fe20000410000 */
[----:B------:R-:W-:Y:S01]  /*bba0*/  HADD2.F32 R32, -RZ, R12.H1_H1 ;  /* 0x3000000cff207230 */ /* 0x000fe20000004100 */
[-C--:B------:R-:W-:Y:S01]  /*bbb0*/  FMUL.FTZ R20, R13, R52.reuse ;  /* 0x000000340d147220 */ /* 0x080fe20000410000 */
[----:B------:R-:W-:Y:S01]  /*bbc0*/  HADD2.F32 R40, -RZ, R8.H0_H0 ;  /* 0x20000008ff287230 */ /* 0x000fe20000004100 */
[----:B------:R-:W-:Y:S01]  /*bbd0*/  FMUL.FTZ R52, R9, R52 ;  /* 0x0000003409347220 */ /* 0x000fe20000410000 */
[----:B------:R-:W-:Y:S01]  /*bbe0*/  HADD2.F32 R12, -RZ, R14.H0_H0 ;  /* 0x2000000eff0c7230 */ /* 0x000fe20000004100 */
[----:B------:R-:W-:Y:S01]  /*bbf0*/  FFMA.FTZ R56, R35, R23, R56 ;  /* 0x0000001723387223 */ /* 0x000fe20000010038 */
[----:B------:R-:W-:Y:S01]  /*bc00*/  HADD2.F32 R33, -RZ, R48.H1_H1 ;  /* 0x30000030ff217230 */ /* 0x000fe20000004100 */
[----:B------:R-:W-:Y:S01]  /*bc10*/  FFMA.FTZ R9, R9, R58, R20 ;  /* 0x0000003a09097223 */ /* 0x000fe20000010014 */
[----:B------:R-:W-:Y:S01]  /*bc20*/  HADD2.F32 R41, -RZ, R8.H1_H1 ;  /* 0x30000008ff297230 */ /* 0x000fe20000004100 */
[-C--:B------:R-:W-:Y:S01]  /*bc30*/  FMUL.FTZ R17, R27, R7.reuse ;  /* 0x000000071b117220 */ /* 0x080fe20000410000 */
[----:B------:R-:W-:Y:S01]  /*bc40*/  HADD2.F32 R8, -RZ, R10.H0_H0 ;  /* 0x2000000aff087230 */ /* 0x000fe20000004100 */
[----:B------:R-:W-:Y:S01]  /*bc50*/  FMUL.FTZ R20, R40, R7 ;  /* 0x0000000728147220 */ /* 0x000fe20000410000 */
[----:B------:R-:W-:Y:S01]  /*bc60*/  HADD2.F32 R35, -RZ, R50.H1_H1 ;  /* 0x30000032ff237230 */ /* 0x000fe20000004100 */
[-C--:B------:R-:W-:Y:S01]  /*bc70*/  FMUL.FTZ R7, R12, R33.reuse ;  /* 0x000000210c077220 */ /* 0x080fe20000410000 */
[----:B------:R-:W-:Y:S01]  /*bc80*/  HADD2.F32 R14, -RZ, R14.H1_H1 ;  /* 0x3000000eff0e7230 */ /* 0x000fe20000004100 */
[C---:B------:R-:W-:Y:S01]  /*bc90*/  FMUL.FTZ R33, R8.reuse, R33 ;  /* 0x0000002108217220 */ /* 0x040fe20000410000 */
[----:B------:R-:W-:Y:S01]  /*bca0*/  HADD2.F32 R10, -RZ, R10.H1_H1 ;  /* 0x3000000aff0a7230 */ /* 0x000fe20000004100 */
[----:B------:R-:W-:Y:S01]  /*bcb0*/  FFMA.FTZ R7, R8, R35, R7 ;  /* 0x0000002308077223 */ /* 0x000fe20000010007 */
[----:B------:R-:W-:Y:S01]  /*bcc0*/  F2FP.PACK_AB R11, R11, R42 ;  /* 0x0000002a0b0b723e */ /* 0x000fe200000000ff */
[----:B------:R-:W-:Y:S01]  /*bcd0*/  FMUL.FTZ R8, R32, R16 ;  /* 0x0000001020087220 */ /* 0x000fe20000410000 */
[----:B------:R-:W-:Y:S01]  /*bce0*/  F2FP.PACK_AB R9, R9, R56 ;  /* 0x000000380909723e */ /* 0x000fe200000000ff */
[----:B------:R-:W-:-:S02]  /*bcf0*/  FMUL.FTZ R18, R14, R43 ;  /* 0x0000002b0e127220 */ /* 0x000fc40000410000 */
[C---:B------:R-:W-:Y:S02]  /*bd00*/  FMUL.FTZ R16, R41.reuse, R16 ;  /* 0x0000001029107220 */ /* 0x040fe40000410000 */
[----:B------:R-:W-:Y:S02]  /*bd10*/  FMUL.FTZ R43, R10, R43 ;  /* 0x0000002b0a2b7220 */ /* 0x000fe40000410000 */
[----:B------:R-:W-:Y:S02]  /*bd20*/  FFMA.FTZ R8, R41, R19, R8 ;  /* 0x0000001329087223 */ /* 0x000fe40000010008 */
        /* <DEDUP_REMOVED lines=18> */
.L_x_369:
[----:B------:R-:W-:Y:S05]  /*be50*/  BSYNC B2 ;  /* 0x0000000000027941 */ /* 0x000fea0003800000 */
.L_x_347:
[----:B-1----:R-:W-:Y:S01]  /*be60*/  IMAD.SHL.U32 R6, R29, 0x40, RZ ;  /* 0x000000401d067824 */ /* 0x002fe200078e00ff */
[----:B------:R-:W-:Y:S01]  /*be70*/  LEA.HI R72, R37, R74, RZ, 0x5 ;  /* 0x0000004a25487211 */ /* 0x000fe200078f28ff */
[----:B------:R-:W-:Y:S01]  /*be80*/  IMAD.SHL.U32 R9, R4, 0x8, RZ ;  /* 0x0000000804097824 */ /* 0x000fe200078e00ff */
[----:B------:R-:W-:Y:S01]  /*be90*/  BAR.SYNC.DEFER_BLOCKING 0x0 ;  /* 0x0000000000007b1d */ /* 0x000fe20000010000 */
[----:B------:R-:W-:Y:S01]  /*bea0*/  LOP3.LUT P0, RZ, R29, 0x2, RZ, 0xc0, !PT ;  /* 0x000000021dff7812 */ /* 0x000fe2000780c0ff */
[----:B------:R-:W-:Y:S01]  /*beb0*/  IMAD.MOV.U32 R236, RZ, RZ, R234 ;  /* 0x000000ffffec7224 */ /* 0x000fe200078e00ea */
[----:B------:R-:W-:Y:S01]  /*bec0*/  LOP3.LUT R4, R6, 0x1c0, RZ, 0xc0, !PT ;  /* 0x000001c006047812 */ /* 0x000fe200078ec0ff */
[----:B------:R-:W-:Y:S01]  /*bed0*/  IMAD.SHL.U32 R228, R30, 0x2, RZ ;  /* 0x000000021ee47824 */ /* 0x000fe200078e00ff */
[----:B------:R-:W-:Y:S01]  /*bee0*/  SHF.R.S32.HI R73, RZ, 0x5, R72 ;  /* 0x00000005ff497819 */ /* 0x000fe20000011448 */
[----:B------:R-:W-:Y:S01]  /*bef0*/  ULDC.64 UR4, c[0x0][0x208] ;  /* 0x0000820000047ab9 */ /* 0x000fe20000000a00 */
[----:B------:R-:W-:Y:S01]  /*bf00*/  LOP3.LUT R9, R4, 0x8, R9, 0xf8, !PT ;  /* 0x0000000804097812 */ /* 0x000fe200078ef809 */
[----:B------:R-:W-:Y:S01]  /*bf10*/  USHF.L.U32 UR8, UR4, 0x6, URZ ;  /* 0x0000000604087899 */ /* 0x000fe2000800063f */
[----:B------:R-:W-:Y:S01]  /*bf20*/  SHF.R.U32.HI R4, RZ, 0x3, R4 ;  /* 0x00000003ff047819 */ /* 0x000fe20000011604 */
[----:B------:R-:W-:Y:S01]  /*bf30*/  IMAD R7, R73, 0x400, R2 ;  /* 0x0000040049077824 */ /* 0x000fe200078e0202 */
[----:B------:R-:W-:Y:S01]  /*bf40*/  UMOV UR9, 0x6 ;  /* 0x0000000600097882 */ /* 0x000fe20000000000 */
[----:B------:R-:W-:Y:S01]  /*bf50*/  LOP3.LUT P5, RZ, R222, 0x40000, RZ, 0xc0, !PT ;  /* 0x00040000deff7812 */ /* 0x000fe200078ac0ff */
[----:B------:R-:W-:Y:S01]  /*bf60*/  USHF.L.U64.HI UR7, UR4, UR9, UR5 ;  /* 0x0000000904077299 */ /* 0x000fe20008010205 */
[----:B------:R-:W-:-:S02]  /*bf70*/  LOP3.LUT R9, R9, R4, RZ, 0x3c, !PT ;  /* 0x0000000409097212 */ /* 0x000fc400078e3cff */
[C---:B------:R-:W-:Y:S01]  /*bf80*/  LEA R4, R7.reuse, 0x100, 0x1 ;  /* 0x0000010007047811 */ /* 0x040fe200078e08ff */
[----:B------:R-:W-:Y:S01]  /*bf90*/  IMAD.SHL.U32 R7, R7, 0x2, RZ ;  /* 0x0000000207077824 */ /* 0x000fe200078e00ff */
[----:B------:R-:W-:Y:S01]  /*bfa0*/  LOP3.LUT P4, RZ, R222, 0x20000, RZ, 0xc0, !PT ;  /* 0x00020000deff7812 */ /* 0x000fe2000788c0ff */
[----:B------:R-:W-:Y:S01]  /*bfb0*/  IMAD R214, R0, 0x200, R9 ;  /* 0x0000020000d67824 */ /* 0x000fe200078e0209 */
[C---:B------:R-:W-:Y:S01]  /*bfc0*/  ISETP.LT.OR P3, PT, R28.reuse, 0x1, P5 ;  /* 0x000000011c00780c */ /* 0x040fe20002f61670 */
[--C-:B------:R-:W-:Y:S01]  /*bfd0*/  IMAD R6, R5, 0x2, R4.reuse ;  /* 0x0000000205067824 */ /* 0x100fe200078e0204 */
[----:B------:R-:W-:Y:S01]  /*bfe0*/  ISETP.LT.OR P2, PT, R28, 0x1, P4 ;  /* 0x000000011c00780c */ /* 0x000fe20002741670 */
[C---:B------:R-:W-:Y:S01]  /*bff0*/  IMAD R4, R3.reuse, 0x2, R4 ;  /* 0x0000000203047824 */ /* 0x040fe200078e0204 */
[----:B------:R-:W-:Y:S01]  /*c000*/  LDSM.16.M88.4 R120, [R7+0x100] ;  /* 0x000100000778783b */ /* 0x000fe20000000200 */
[----:B------:R-:W-:Y:S02]  /*c010*/  IMAD R0, R3, 0x2, R6 ;  /* 0x0000000203007824 */ /* 0x000fe400078e0206 */
[----:B------:R-:W-:Y:S01]  /*c020*/  IMAD.SHL.U32 R214, R214, 0x2, RZ ;  /* 0x00000002d6d67824 */ /* 0x000fe200078e00ff */
[----:B------:R1:W-:Y:S04]  /*c030*/  LDSM.16.M88.4 R172, [R7+0x4100] ;  /* 0x0041000007ac783b */ /* 0x0003e80000000200 */
[----:B------:R-:W-:Y:S01]  /*c040*/  LDSM.16.M88.4 R140, [R6] ;  /* 0x00000000068c783b */ /* 0x000fe20000000200 */
[----:B------:R-:W-:-:S03]  /*c050*/  IADD3 R213, R214, 0x8120, RZ ;  /* 0x00008120d6d57810 */ /* 0x000fc60007ffe0ff */
[----:B------:R2:W-:Y:S04]  /*c060*/  LDSM.16.M88.4 R176, [R6+0x4000] ;  /* 0x0040000006b0783b */ /* 0x0005e80000000200 */
[----:B------:R-:W-:Y:S04]  /*c070*/  LDSM.16.M88.4 R152, [R4] ;  /* 0x000000000498783b */ /* 0x000fe80000000200 */
[----:B------:R-:W-:Y:S04]  /*c080*/  LDSM.16.M88.4 R180, [R4+0x4000] ;  /* 0x0040000004b4783b */ /* 0x000fe80000000200 */
[----:B------:R-:W-:Y:S01]  /*c090*/  LDSM.16.M88.4 R168, [R0] ;  /* 0x0000000000a8783b */ /* 0x000fe20000000200 */
[----:B-1----:R-:W-:-:S03]  /*c0a0*/  IMAD R7, R31, c[0x0][0x208], RZ ;  /* 0x000082001f077a24 */ /* 0x002fc600078e02ff */
[----:B------:R-:W-:Y:S01]  /*c0b0*/  LDSM.16.M88.4 R188, [R0+0x4000] ;  /* 0x0040000000bc783b */ /* 0x000fe20000000200 */
[----:B------:R-:W-:-:S03]  /*c0c0*/  IMAD R7, R110, c[0x0][0x20c], R7 ;  /* 0x000083006e077a24 */ /* 0x000fc600078e0207 */
[----:B------:R-:W-:Y:S01]  /*c0d0*/  BAR.SYNC.DEFER_BLOCKING 0x0 ;  /* 0x0000000000007b1d */ /* 0x000fe20000010000 */
[----:B--2---:R-:W-:-:S04]  /*c0e0*/  IADD3 R6, R214, 0x8100, RZ ;  /* 0x00008100d6067810 */ /* 0x004fc80007ffe0ff */
[----:B------:R-:W-:-:S04]  /*c0f0*/  @P0 IADD3 R213, R6, -0x20, RZ ;  /* 0xffffffe006d50810 */ /* 0x000fc80007ffe0ff */
[C---:B------:R-:W-:Y:S02]  /*c100*/  IADD3 R207, R213.reuse, 0x800, RZ ;  /* 0x00000800d5cf7810 */ /* 0x040fe40007ffe0ff */
[C---:B------:R-:W-:Y:S02]  /*c110*/  IADD3 R206, R213.reuse, 0x1000, RZ ;  /* 0x00001000d5ce7810 */ /* 0x040fe40007ffe0ff */
        /* <DEDUP_REMOVED lines=11> */
[----:B------:R-:W1:Y:S04]  /*c1d0*/  LDSM.16.M88.4 R8, [R214+0x8100] ;  /* 0x00810000d608783b */ /* 0x000e680000000200 */
[----:B------:R-:W2:Y:S04]  /*c1e0*/  LDSM.16.M88.4 R68, [R214+0x9100] ;  /* 0x00910000d644783b */ /* 0x000ea80000000200 */
[----:B------:R-:W3:Y:S04]  /*c1f0*/  LDSM.16.M88.4 R24, [R213] ;  /* 0x00000000d518783b */ /* 0x000ee80000000200 */
[----:B------:R-:W4:Y:S04]  /*c200*/  LDSM.16.M88.4 R80, [R214+0x8900] ;  /* 0x00890000d650783b */ /* 0x000f280000000200 */
[----:B------:R-:W5:Y:S04]  /*c210*/  LDSM.16.M88.4 R16, [R213+0x1000] ;  /* 0x00100000d510783b */ /* 0x000f680000000200 */
[----:B------:R-:W3:Y:S04]  /*c220*/  LDSM.16.M88.4 R20, [R213+0x800] ;  /* 0x00080000d514783b */ /* 0x000ee80000000200 */
[----:B------:R-:W3:Y:S04]  /*c230*/  LDSM.16.M88.4 R60, [R214+0x9900] ;  /* 0x00990000d63c783b */ /* 0x000ee80000000200 */
[----:B------:R-:W4:Y:S04]  /*c240*/  LDSM.16.M88.4 R52, [R214+0xa100] ;  /* 0x00a10000d634783b */ /* 0x000f280000000200 */
[----:B------:R-:W4:Y:S04]  /*c250*/  LDSM.16.M88.4 R44, [R214+0xa900] ;  /* 0x00a90000d62c783b */ /* 0x000f280000000200 */
[----:B------:R-:W-:Y:S01]  /*c260*/  LDSM.16.M88.4 R40, [R213+0x2800] ;  /* 0x00280000d528783b */ /* 0x000fe20000000200 */
[C---:B-1----:R-:W-:Y:S08]  /*c270*/  HMMA.16816.F32 R12, R120.reuse, R8, RZ ;  /* 0x00000008780c723c */ /* 0x042ff000000018ff */
[C---:B--2---:R-:W-:Y:S08]  /*c280*/  HMMA.16816.F32 R76, R120.reuse, R68, RZ ;  /* 0x00000044784c723c */ /* 0x044ff000000018ff */
[----:B------:R-:W-:Y:S08]  /*c290*/  HMMA.16816.F32 R8, R120, R10, RZ ;  /* 0x0000000a7808723c */ /* 0x000ff000000018ff */
[----:B---3--:R-:W-:Y:S07]  /*c2a0*/  HMMA.16816.F32 R12, R140, R24, R12 ;  /* 0x000000188c0c723c */ /* 0x008fee000000180c */
[----:B------:R-:W-:Y:S01]  /*c2b0*/  IMAD.WIDE.U32 R24, R110, c[0x0][0x208], RZ ;  /* 0x000082006e187a25 */ /* 0x000fe200078e00ff */
[----:B----4-:R-:W-:Y:S03]  /*c2c0*/  HMMA.16816.F32 R84, R120, R80, RZ ;  /* 0x000000507854723c */ /* 0x010fe600000018ff */
[----:B------:R-:W-:-:S02]  /*c2d0*/  IMAD.IADD R7, R25, 0x1, R7 ;  /* 0x0000000119077824 */ /* 0x000fc400078e0207 */
[----:B------:R-:W-:Y:S02]  /*c2e0*/  IMAD.U32 R25, RZ, RZ, UR8 ;  /* 0x00000008ff197e24 */ /* 0x000fe4000f8e00ff */
[----:B------:R-:W-:Y:S01]  /*c2f0*/  IMAD R7, R7, 0x60, RZ ;  /* 0x0000006007077824 */ /* 0x000fe200078e02ff */
[----:B------:R-:W-:Y:S08]  /*c300*/  HMMA.16816.F32 R80, R120, R82, RZ ;  /* 0x000000527850723c */ /* 0x000ff000000018ff */
[----:B-----5:R-:W-:Y:S07]  /*c310*/  HMMA.16816.F32 R76, R140, R16, R76 ;  /* 0x000000108c4c723c */ /* 0x020fee000000184c */
[----:B------:R-:W-:Y:S01]  /*c320*/  IMAD.WIDE.U32 R16, R24, 0x60, R236 ;  /* 0x0000006018107825 */ /* 0x000fe200078e00ec */
[----:B------:R-:W-:Y:S03]  /*c330*/  HMMA.16816.F32 R68, R120, R70, RZ ;  /* 0x000000467844723c */ /* 0x000fe600000018ff */
[----:B------:R-:W-:Y:S01]  /*c340*/  IMAD.IADD R0, R17, 0x1, R7 ;  /* 0x0000000111007824 */ /* 0x000fe200078e0207 */
[----:B------:R-:W-:-:S04]  /*c350*/  LEA R6, P0, R16, c[0x0][0x1f8], 0x1 ;  /* 0x00007e0010067a11 */ /* 0x000fc800078008ff */
[----:B------:R-:W-:Y:S01]  /*c360*/  LEA.HI.X R7, R16, c[0x0][0x1fc], R0, 0x1, P0 ;  /* 0x00007f0010077a11 */ /* 0x000fe200000f0c00 */
[----:B------:R-:W-:Y:S01]  /*c370*/  HMMA.16816.F32 R8, R140, R26, R8 ;  /* 0x0000001a8c08723c */ /* 0x000fe20000001808 */
[----:B------:R-:W-:Y:S01]  /*c380*/  IADD3 R24, P1, P0, R25, 0x80, R6 ;  /* 0x0000008019187810 */ /* 0x000fe2000783e006 */
[----:B------:R-:W-:-:S03]  /*c390*/  IMAD.MOV.U32 R0, RZ, RZ, 0x40 ;  /* 0x00000040ff007424 */ /* 0x000fc600078e00ff */
[----:B------:R-:W-:Y:S02]  /*c3a0*/  IADD3.X R25, RZ, UR7, R7, P1, P0 ;  /* 0x00000007ff197c10 */ /* 0x000fe40008fe0407 */
[----:B------:R-:W-:Y:S01]  /*c3b0*/  IADD3 R26, P0, R6, UR8, RZ ;  /* 0x00000008061a7c10 */ /* 0x000fe2000ff1e0ff */
[----:B------:R-:W-:Y:S01]  /*c3c0*/  HMMA.16816.F32 R84, R140, R20, R84 ;  /* 0x000000148c54723c */ /* 0x000fe20000001854 */
[C---:B------:R-:W-:Y:S02]  /*c3d0*/  ISETP.LT.OR P1, PT, R28.reuse, 0x21, P4 ;  /* 0x000000211c00780c */ /* 0x040fe40002721670 */
[----:B------:R-:W-:Y:S02]  /*c3e0*/  IADD3.X R27, R7, UR7, RZ, P0, !PT ;  /* 0x00000007071b7c10 */ /* 0x000fe400087fe4ff */
[----:B------:R-:W-:-:S03]  /*c3f0*/  ISETP.LT.OR P0, PT, R28, 0x21, P5 ;  /* 0x000000211c00780c */ /* 0x000fc60002f01670 */
[C---:B------:R-:W-:Y:S01]  /*c400*/  HMMA.16816.F32 R80, R140.reuse, R22, R80 ;  /* 0x000000168c50723c */ /* 0x040fe20000001850 */
[----:B------:R-:W1:Y:S07]  /*c410*/  LDSM.16.M88.4 R20, [R213+0x1800] ;  /* 0x00180000d514783b */ /* 0x000e6e0000000200 */
[----:B------:R-:W-:Y:S01]  /*c420*/  HMMA.16816.F32 R68, R140, R18, R68 ;  /* 0x000000128c44723c */ /* 0x000fe20000001844 */
[----:B------:R-:W2:Y:S04]  /*c430*/  LDSM.16.M88.4 R16, [R213+0x2000] ;  /* 0x00200000d510783b */ /* 0x000ea80000000200 */
[----:B------:R-:W-:Y:S01]  /*c440*/  @!PT LDS RZ, [RZ] ;  /* 0x00000000fffff984 */ /* 0x000fe20000000800 */
[----:B------:R-:W-:Y:S01]  /*c450*/  @!PT LDS RZ, [RZ] ;  /* 0x00000000fffff984 */ /* 0x000fe20000000800 */
[----:B------:R-:W-:Y:S01]  /*c460*/  @!PT LDS RZ, [RZ] ;  /* 0x00000000fffff984 */ /* 0x000fe20000000800 */
[----:B------:R3:W-:Y:S03]  /*c470*/  LDGSTS.E.BYPASS.LTC128B.128 [R228+0x100], [R6.64], !P3 ;  /* 0x0010000006e47fae */ /* 0x0007e6000d901d50 */
[----:B------:R-:W-:Y:S01]  /*c480*/  HMMA.16816.F32 R64, R120, R60, RZ ;  /* 0x0000003c7840723c */ /* 0x000fe200000018ff */
[----:B------:R3:W-:Y:S01]  /*c490*/  LDGSTS.E.BYPASS.LTC128B.128 [R228+0x3100], [R6.64+0x80], !P2 ;  /* 0x0310008006e47fae */ /* 0x0007e2000d101d50 */
[----:B------:R-:W-:-:S03]  /*c4a0*/  LOP3.LUT P2, RZ, R29, 0x4, RZ, 0xc0, !PT ;  /* 0x000000041dff7812 */ /* 0x000fc6000784c0ff */
[----:B------:R4:W-:Y:S01]  /*c4b0*/  LDGSTS.E.BYPASS.LTC128B.128 [R228+0x1100], [R26.64], !P0 ;  /* 0x011000001ae47fae */ /* 0x0009e2000c101d50 */
[----:B------:R-:W-:Y:S02]  /*c4c0*/  IADD3 R88, P0, R26, UR8, RZ ;  /* 0x000000081a587c10 */ /* 0x000fe4000ff1e0ff */
[C---:B------:R-:W-:Y:S01]  /*c4d0*/  HMMA.16816.F32 R60, R120.reuse, R62, RZ ;  /* 0x0000003e783c723c */ /* 0x040fe200000018ff */
[----:B------:R4:W-:Y:S01]  /*c4e0*/  LDGSTS.E.BYPASS.LTC128B.128 [R228+0x4100], [R24.64], !P1 ;  /* 0x0410000018e47fae */ /* 0x0009e2000c901d50 */
[----:B------:R-:W-:Y:S02]  /*c4f0*/  IADD3.X R89, R27, UR7, RZ, P0, !PT ;  /* 0x000000071b597c10 */ /* 0x000fe400087fe4ff */
[C---:B------:R-:W-:Y:S02]  /*c500*/  ISETP.LT.OR P1, PT, R28.reuse, 0x41, P5 ;  /* 0x000000411c00780c */ /* 0x040fe40002f21670 */
[----:B------:R-:W-:Y:S02]  /*c510*/  ISETP.LT.OR P0, PT, R28, 0x41, P4 ;  /* 0x000000411c00780c */ /* 0x000fe40002701670 */
[----:B------:R-:W-:Y:S01]  /*c520*/  HMMA.16816.F32 R56, R120, R52, RZ ;  /* 0x000000347838723c */ /* 0x000fe200000018ff */
[----:B------:R-:W-:-:S05]  /*c530*/  SEL R0, R0, 0xffffffc0, !P2 ;  /* 0xffffffc000007807 */ /* 0x000fca0005000000 */
[----:B------:R-:W-:Y:S02]  /*c540*/  IMAD.IADD R211, R214, 0x1, R0 ;  /* 0x00000001d6d37824 */ /* 0x000fe400078e0200 */
[----:B------:R-:W-:Y:S01]  /*c550*/  HMMA.16816.F32 R52, R120, R54, RZ ;  /* 0x000000367834723c */ /* 0x000fe200000018ff */
[----:B------:R5:W-:Y:S01]  /*c560*/  LDGSTS.E.BYPASS.LTC128B.128 [R228+0x2100], [R88.64], !P1 ;  /* 0x0210000058e47fae */ /* 0x000be2000c901d50 */
[----:B------:R-:W-:-:S03]  /*c570*/  IMAD.IADD R202, R0, 0x1, R213 ;  /* 0x0000000100ca7824 */ /* 0x000fc600078e02d5 */
[----:B------:R5:W-:Y:S01]  /*c580*/  LDGSTS.E.BYPASS.LTC128B.128 [R228+0x5100], [R88.64+0x80], !P0 ;  /* 0x0510008058e47fae */ /* 0x000be2000c101d50 */
[----:B------:R-:W-:Y:S02]  /*c590*/  ISETP.GT.AND P0, PT, R110, R223, PT ;  /* 0x000000df6e00720c */ /* 0x000fe40003f04270 */
[----:B------:R-:W-:Y:S01]  /*c5a0*/  HMMA.16816.F32 R48, R120, R44, RZ ;  /* 0x0000002c7830723c */ /* 0x000fe200000018ff */
[----:B------:R-:W3:Y:S04]  /*c5b0*/  LDSM.16.M88.4 R32, [R211+0x8100] ;  /* 0x00810000d320783b */ /* 0x000ee80000000200 */
[----:B------:R-:W3:Y:S03]  /*c5c0*/  LDSM.16.M88.4 R100, [R211+0x8900] ;  /* 0x00890000d364783b */ /* 0x000ee60000000200 */
[C---:B-1----:R-:W-:Y:S01]  /*c5d0*/  HMMA.16816.F32 R64, R140.reuse, R20, R64 ;  /* 0x000000148c40723c */ /* 0x042fe20000001840 */
[----:B------:R-:W1:Y:S04]  /*c5e0*/  LDSM.16.M88.4 R28, [R211+0x9100] ;  /* 0x00910000d31c783b */ /* 0x000e680000000200 */
[----:B----4-:R-:W4:Y:S03]  /*c5f0*/  LDSM.16.M88.4 R24, [R211+0x9900] ;  /* 0x00990000d318783b */ /* 0x010f260000000200 */
[----:B------:R-:W-:Y:S01]  /*c600*/  HMMA.16816.F32 R60, R140, R22, R60 ;  /* 0x000000168c3c723c */ /* 0x000fe2000000183c */
[----:B------:R-:W1:Y:S04]  /*c610*/  LDSM.16.M88.4 R20, [R211+0xa100] ;  /* 0x00a10000d314783b */ /* 0x000e680000000200 */
[----:B------:R-:W-:Y:S03]  /*c620*/  LDSM.16.M88.4 R96, [R202] ;  /* 0x00000000ca60783b */ /* 0x000fe60000000200 */
[----:B------:R-:W-:Y:S01]  /*c630*/  HMMA.16816.F32 R44, R120, R46, RZ ;  /* 0x0000002e782c723c */ /* 0x000fe200000018ff */
[----:B------:R-:W-:Y:S04]  /*c640*/  LDSM.16.M88.4 R92, [R202+0x800] ;  /* 0x00080000ca5c783b */ /* 0x000fe80000000200 */
[----:B-----5:R-:W-:Y:S03]  /*c650*/  LDSM.16.M88.4 R88, [R202+0x1000] ;  /* 0x00100000ca58783b */ /* 0x020fe60000000200 */
[C---:B--2---:R-:W-:Y:S01]  /*c660*/  HMMA.16816.F32 R56, R140.reuse, R16, R56 ;  /* 0x000000108c38723c */ /* 0x044fe20000001838 */
[----:B------:R-:W-:Y:S04]  /*c670*/  LDSM.16.M88.4 R104, [R211+0xb900] ;  /* 0x00b90000d368783b */ /* 0x000fe80000000200 */
[----:B------:R-:W0:Y:S03]  /*c680*/  LDGDEPBAR ;  /* 0x00000000000079af */ /* 0x000e260000000000 */
[C---:B------:R-:W-:Y:S01]  /*c690*/  HMMA.16816.F32 R52, R140.reuse, R18, R52 ;  /* 0x000000128c34723c */ /* 0x040fe20000001834 */
[----:B------:R-:W2:Y:S07]  /*c6a0*/  LDSM.16.M88.4 R16, [R211+0xa900] ;  /* 0x00a90000d310783b */ /* 0x000eae0000000200 */
[C---:B------:R-:W-:Y:S08]  /*c6b0*/  HMMA.16816.F32 R48, R140.reuse, R40, R48 ;  /* 0x000000288c30723c */ /* 0x040ff00000001830 */
[----:B------:R-:W-:Y:S01]  /*c6c0*/  HMMA.16816.F32 R44, R140, R42, R44 ;  /* 0x0000002a8c2c723c */ /* 0x000fe2000000182c */
[----:B------:R-:W5:Y:S07]  /*c6d0*/  LDSM.16.M88.4 R40, [R202+0x1800] ;  /* 0x00180000ca28783b */ /* 0x000f6e0000000200 */
[C---:B---3--:R-:W-:Y:S08]  /*c6e0*/  HMMA.16816.F32 R12, R152.reuse, R32, R12 ;  /* 0x00000020980c723c */ /* 0x048ff0000000180c */
[C---:B------:R-:W-:Y:S01]  /*c6f0*/  HMMA.16816.F32 R8, R152.reuse, R34, R8 ;  /* 0x000000229808723c */ /* 0x040fe20000001808 */
[----:B------:R-:W3:Y:S07]  /*c700*/  LDSM.16.M88.4 R32, [R202+0x2000] ;  /* 0x00200000ca20783b */ /* 0x000eee0000000200 */
[C---:B------:R-:W-:Y:S08]  /*c710*/  HMMA.16816.F32 R84, R152.reuse, R100, R84 ;  /* 0x000000649854723c */ /* 0x040ff00000001854 */
[C---:B------:R-:W-:Y:S01]  /*c720*/  HMMA.16816.F32 R80, R152.reuse, R102, R80 ;  /* 0x000000669850723c */ /* 0x040fe20000001850 */
[----:B------:R-:W2:Y:S07]  /*c730*/  LDSM.16.M88.4 R100, [R202+0x2800] ;  /* 0x00280000ca64783b */ /* 0x000eae0000000200 */
[C---:B-1----:R-:W-:Y:S08]  /*c740*/  HMMA.16816.F32 R76, R152.reuse, R28, R76 ;  /* 0x0000001c984c723c */ /* 0x042ff0000000184c */
[C---:B------:R-:W-:Y:S01]  /*c750*/  HMMA.16816.F32 R68, R152.reuse, R30, R68 ;  /* 0x0000001e9844723c */ /* 0x040fe20000001844 */
        /* <DEDUP_REMOVED lines=8> */
[----:B------:R-:W-:Y:S01]  /*c7e0*/  HMMA.16816.F32 R44, R152, R18, R44 ;  /* 0x00000012982c723c */ /* 0x000fe2000000182c */
[----:B------:R-:W2:Y:S07]  /*c7f0*/  LDSM.16.M88.4 R16, [R214+0xc900] ;  /* 0x00c90000d610783b */ /* 0x000eae0000000200 */
        /* <DEDUP_REMOVED lines=14> */
[----:B------:R-:W3:Y:S07]  /*c8e0*/  LDSM.16.M88.4 R32, [R213+0x4000] ;  /* 0x00400000d520783b */ /* 0x000eee0000000200 */
[C---:B------:R-:W-:Y:S08]  /*c8f0*/  HMMA.16816.F32 R48, R168.reuse, R100, R48 ;  /* 0x00000064a830723c */ /* 0x040ff00000001830 */
[----:B------:R-:W-:Y:S01]  /*c900*/  HMMA.16816.F32 R44, R168, R102, R44 ;  /* 0x00000066a82c723c */ /* 0x000fe2000000182c */
[----:B------:R-:W-:Y:S07]  /*c910*/  LDSM.16.M88.4 R100, [R211+0xc100] ;  /* 0x00c10000d364783b */ /* 0x000fee0000000200 */
        /* <DEDUP_REMOVED lines=20> */
[----:B------:R-:W2:Y:S07]  /*ca60*/  LDSM.16.M88.4 R88, [R211+0xd900] ;  /* 0x00d90000d358783b */ /* 0x000eae0000000200 */
[C---:B-----5:R-:W-:Y:S08]  /*ca70*/  HMMA.16816.F32 R84, R176.reuse, R40, R84 ;  /* 0x00000028b054723c */ /* 0x060ff00000001854 */
[C---:B------:R-:W-:Y:S01]  /*ca80*/  HMMA.16816.F32 R80, R176.reuse, R42, R80 ;  /* 0x0000002ab050723c */ /* 0x040fe20000001850 */
[----:B------:R-:W5:Y:S07]  /*ca90*/  LDSM.16.M88.4 R40, [R202+0x3000] ;  /* 0x00300000ca28783b */ /* 0x000f6e0000000200 */
        /* <DEDUP_REMOVED lines=9> */
[C---:B------:R-:W-:Y:S08]  /*cb30*/  HMMA.16816.F32 R48, R176.reuse, R20, R48 ;  /* 0x00000014b030723c */ /* 0x040ff00000001830 */
[----:B------:R-:W-:Y:S01]  /*cb40*/  HMMA.16816.F32 R44, R176, R22, R44 ;  /* 0x00000016b02c723c */ /* 0x000fe2000000182c */
[----:B------:R-:W1:Y:S07]  /*cb50*/  LDSM.16.M88.4 R20, [R202+0x5000] ;  /* 0x00500000ca14783b */ /* 0x000e6e0000000200 */
[C---:B--2---:R-:W-:Y:S08]  /*cb60*/  HMMA.16816.F32 R12, R180.reuse, R16, R12 ;  /* 0x00000010b40c723c */ /* 0x044ff0000000180c */
[----:B------:R-:W-:Y:S01]  /*cb70*/  HMMA.16816.F32 R8, R180, R18, R8 ;  /* 0x00000012b408723c */ /* 0x000fe20000001808 */
[----:B------:R-:W2:Y:S01]  /*cb80*/  LDSM.16.M88.4 R16, [R202+0x5800] ;  /* 0x00580000ca10783b */ /* 0x000ea20000000200 */
        /* <DEDUP_REMOVED lines=13> */
[C---:B---3--:R-:W-:Y:S08]  /*cc60*/  HMMA.16816.F32 R84, R188.reuse, R32, R84 ;  /* 0x00000020bc54723c */ /* 0x048ff00000001854 */
[C---:B------:R-:W-:Y:S08]  /*cc70*/  HMMA.16816.F32 R80, R188.reuse, R34, R80 ;  /* 0x00000022bc50723c */ /* 0x040ff00000001850 */
[C---:B-1----:R-:W-:Y:S08]  /*cc80*/  HMMA.16816.F32 R76, R188.reuse, R28, R76 ;  /* 0x0000001cbc4c723c */ /* 0x042ff0000000184c */
[C---:B------:R-:W-:Y:S08]  /*cc90*/  HMMA.16816.F32 R68, R188.reuse, R30, R68 ;  /* 0x0000001ebc44723c */ /* 0x040ff00000001844 */
[C---:B----4-:R-:W-:Y:S08]  /*cca0*/  HMMA.16816.F32 R64, R188.reuse, R24, R64 ;  /* 0x00000018bc40723c */ /* 0x050ff00000001840 */
[C---:B------:R-:W-:Y:S08]  /*ccb0*/  HMMA.16816.F32 R60, R188.reuse, R26, R60 ;  /* 0x0000001abc3c723c */ /* 0x040ff0000000183c */
[C---:B------:R-:W-:Y:S08]  /*ccc0*/  HMMA.16816.F32 R56, R188.reuse, R20, R56 ;  /* 0x00000014bc38723c */ /* 0x040ff00000001838 */
[C---:B------:R-:W-:Y:S08]  /*ccd0*/  HMMA.16816.F32 R52, R188.reuse, R22, R52 ;  /* 0x00000016bc34723c */ /* 0x040ff00000001834 */
[C---:B--2---:R-:W-:Y:S08]  /*cce0*/  HMMA.16816.F32 R48, R188.reuse, R16, R48 ;  /* 0x00000010bc30723c */ /* 0x044ff00000001830 */
[----:B------:R-:W-:Y:S01]  /*ccf0*/  HMMA.16816.F32 R44, R188, R18, R44 ;  /* 0x00000012bc2c723c */ /* 0x000fe2000000182c */
[----:B------:R-:W-:Y:S06]  /*cd00*/  BAR.SYNC.DEFER_BLOCKING 0x0 ;  /* 0x0000000000007b1d */ /* 0x000fec0000010000 */
[----:B------:R-:W-:Y:S05]  /*cd10*/  @!P0 BRA `(.L_x_382) ;  /* 0x000001b000008947 */ /* 0x000fea0003800000 */
[----:B------:R-:W-:Y:S01]  /*cd20*/  IADD3 R17, R36, -0x2, RZ ;  /* 0xfffffffe24117810 */ /* 0x000fe20007ffe0ff */
[----:B------:R-:W-:-:S02]  /*cd30*/  USHF.L.U32 UR5, UR10, 0x6, URZ ;  /* 0x000000060a057899 */ /* 0x000fc4000800063f */
[----:B------:R-:W-:Y:S01]  /*cd40*/  ULDC UR4, c[0x0][0x1e4] ;  /* 0x0000790000047ab9 */ /* 0x000fe20000000800 */
[----:B------:R-:W-:Y:S01]  /*cd50*/  SHF.R.S32.HI R7, RZ, 0x1f, R17 ;  /* 0x0000001fff077819 */ /* 0x000fe20000011411 */
[----:B------:R-:W-:Y:S01]  /*cd60*/  IMAD R39, R39, R17, RZ ;  /* 0x0000001127277224 */ /* 0x000fe200078e02ff */
[----:B------:R-:W-:Y:S01]  /*cd70*/  USHF.L.U64.HI UR4, UR10, UR9, UR4 ;  /* 0x000000090a047299 */ /* 0x000fe20008010204 */
        /* <DEDUP_REMOVED lines=21> */
.L_x_382:
[-C--:B-1----:R-:W-:Y:S01]  /*ced0*/  LEA.HI R21, R37, R74.reuse, RZ, 0x2 ;  /* 0x0000004a25157211 */ /* 0x082fe200078f10ff */
[----:B------:R-:W-:Y:S01]  /*cee0*/  FMUL.FTZ R19, R9, c[0x0][0x320] ;  /* 0x0000c80009137a20 */ /* 0x000fe20000410000 */
[----:B------:R-:W-:Y:S01]  /*cef0*/  LOP3.LUT R23, R72, 0xffffffe0, RZ, 0xc0, !PT ;  /* 0xffffffe048177812 */ /* 0x000fe200078ec0ff */
[----:B------:R-:W-:Y:S01]  /*cf00*/  FMUL.FTZ R17, R84, c[0x0][0x320] ;  /* 0x0000c80054117a20 */ /* 0x000fe20000410000 */
[----:B------:R-:W-:Y:S01]  /*cf10*/  SHF.R.S32.HI R16, RZ, 0x1f, R73 ;  /* 0x0000001fff107819 */ /* 0x000fe20000011449 */
[----:B------:R-:W-:Y:S01]  /*cf20*/  FMUL.FTZ R0, R85, c[0x0][0x320] ;  /* 0x0000c80055007a20 */ /* 0x000fe20000410000 */
[----:B------:R-:W-:Y:S01]  /*cf30*/  LOP3.LUT R21, R21, 0xfffffffc, RZ, 0xc0, !PT ;  /* 0xfffffffc15157812 */ /* 0x000fe200078ec0ff */
[----:B------:R-:W-:Y:S01]  /*cf40*/  FMUL.FTZ R7, R80, c[0x0][0x320] ;  /* 0x0000c80050077a20 */ /* 0x000fe20000410000 */
[-C--:B------:R-:W-:Y:S01]  /*cf50*/  IADD3 R4, -R23, R74.reuse, RZ ;  /* 0x0000004a17047210 */ /* 0x080fe20007ffe1ff */
[----:B------:R-:W-:Y:S01]  /*cf60*/  FMUL.FTZ R9, R81, c[0x0][0x320] ;  /* 0x0000c80051097a20 */ /* 0x000fe20000410000 */
[----:B------:R-:W-:Y:S01]  /*cf70*/  LEA.HI R16, R16, R73, RZ, 0x3 ;  /* 0x0000004910107211 */ /* 0x000fe200078f18ff */
[----:B------:R-:W-:Y:S01]  /*cf80*/  FMUL.FTZ R33, R76, c[0x0][0x320] ;  /* 0x0000c8004c217a20 */ /* 0x000fe20000410000 */
[----:B------:R-:W-:Y:S01]  /*cf90*/  IADD3 R74, -R21, R74, RZ ;  /* 0x0000004a154a7210 */ /* 0x000fe20007ffe1ff */
[----:B------:R-:W-:Y:S01]  /*cfa0*/  FMUL.FTZ R31, R77, c[0x0][0x320] ;  /* 0x0000c8004d1f7a20 */ /* 0x000fe20000410000 */
[----:B------:R-:W-:Y:S01]  /*cfb0*/  SHF.R.S32.HI R25, RZ, 0x1f, R4 ;  /* 0x0000001fff197819 */ /* 0x000fe20000011404 */
[----:B------:R-:W-:Y:S01]  /*cfc0*/  FMUL.FTZ R29, R68, c[0x0][0x320] ;  /* 0x0000c800441d7a20 */ /* 0x000fe20000410000 */
[----:B------:R-:W-:Y:S01]  /*cfd0*/  LOP3.LUT R16, R16, 0xffffff8, RZ, 0xc0, !PT ;  /* 0x0ffffff810107812 */ /* 0x000fe200078ec0ff */
[----:B------:R-:W-:Y:S01]  /*cfe0*/  FMUL.FTZ R69, R69, c[0x0][0x320] ;  /* 0x0000c80045457a20 */ /* 0x000fe20000410000 */
[----:B------:R-:W-:Y:S01]  /*cff0*/  LEA.HI R6, R74, R74, RZ, 0x1 ;  /* 0x0000004a4a067211 */ /* 0x000fe200078f08ff */
[----:B------:R-:W-:Y:S01]  /*d000*/  FMUL.FTZ R64, R64, c[0x0][0x320] ;  /* 0x0000c80040407a20 */ /* 0x000fe20000410000 */
[----:B------:R-:W-:Y:S01]  /*d010*/  LEA.HI R25, R25, R4, RZ, 0x2 ;  /* 0x0000000419197211 */ /* 0x000fe200078f10ff */
[----:B------:R-:W-:Y:S01]  /*d020*/  IMAD.IADD R73, R73, 0x1, -R16 ;  /* 0x0000000149497824 */ /* 0x000fe200078e0a10 */
[----:B------:R-:W-:Y:S01]  /*d030*/  LOP3.LUT R21, R6, 0x1ffffffe, RZ, 0xc0, !PT ;  /* 0x1ffffffe06157812 */ /* 0x000fe200078ec0ff */
[----:B------:R-:W-:Y:S01]  /*d040*/  FMUL.FTZ R65, R65, c[0x0][0x320] ;  /* 0x0000c80041417a20 */ /* 0x000fe20000410000 */
[----:B------:R-:W-:Y:S01]  /*d050*/  LEA.HI.SX32 R16, R25, R118, 0x1e ;  /* 0x0000007619107211 */ /* 0x000fe200078ff2ff */
[----:B------:R-:W-:Y:S01]  /*d060*/  FMUL.FTZ R61, R61, c[0x0][0x320] ;  /* 0x0000c8003d3d7a20 */ /* 0x000fe20000410000 */
[----:B------:R-:W-:Y:S01]  /*d070*/  ISETP.NE.AND P0, PT, R217, 0x1, PT ;  /* 0x00000001d900780c */ /* 0x000fe20003f05270 */
[----:B------:R-:W-:Y:S01]  /*d080*/  IMAD.IADD R21, R74, 0x1, -R21 ;  /* 0x000000014a157824 */ /* 0x000fe200078e0a15 */
[----:B------:R-:W-:Y:S01]  /*d090*/  LEA R16, R73, R16, 0x4 ;  /* 0x0000001049107211 */ /* 0x000fe200078e20ff */
[----:B------:R-:W-:Y:S01]  /*d0a0*/  FMUL.FTZ R56, R56, c[0x0][0x320] ;  /* 0x0000c80038387a20 */ /* 0x000fe20000410000 */
[----:B------:R-:W-:Y:S01]  /*d0b0*/  LOP3.LUT R25, R25, 0x7ffffffc, RZ, 0xc0, !PT ;  /* 0x7ffffffc19197812 */ /* 0x000fe200078ec0ff */
[----:B------:R-:W-:Y:S01]  /*d0c0*/  FMUL.FTZ R57, R57, c[0x0][0x320] ;  /* 0x0000c80039397a20 */ /* 0x000fe20000410000 */
[----:B------:R-:W-:Y:S01]  /*d0d0*/  LEA R229, R21, R16, 0x3 ;  /* 0x0000001015e57211 */ /* 0x000fe200078e18ff */
[----:B------:R-:W-:Y:S01]  /*d0e0*/  FMUL.FTZ R21, R8, c[0x0][0x320] ;  /* 0x0000c80008157a20 */ /* 0x000fe20000410000 */
[----:B------:R-:W-:Y:S01]  /*d0f0*/  IADD3 R230, R4, -R25, RZ ;  /* 0x8000001904e67210 */ /* 0x000fe20007ffe0ff */
[----:B------:R-:W-:Y:S01]  /*d100*/  FMUL.FTZ R52, R52, c[0x0][0x320] ;  /* 0x0000c80034347a20 */ /* 0x000fe20000410000 */
[----:B------:R-:W-:Y:S01]  /*d110*/  IADD3 R43, R215, 0x1, R38 ;  /* 0x00000001d72b7810 */ /* 0x000fe20007ffe026 */
[----:B------:R-:W-:Y:S01]  /*d120*/  IMAD.MOV.U32 R6, RZ, RZ, R229 ;  /* 0x000000ffff067224 */ /* 0x000fe200078e00e5 */
[----:B------:R-:W-:Y:S01]  /*d130*/  SHF.L.U32 R230, R230, 0x1, RZ ;  /* 0x00000001e6e67819 */ /* 0x000fe200000006ff */
[----:B------:R-:W-:Y:S01]  /*d140*/  @P0 IMAD.HI.U32 R16, R229, c[0x0][0x2c8], RZ ;  /* 0x0000b200e5100a27 */ /* 0x000fe200078e00ff */
[----:B------:R-:W1:Y:S01]  /*d150*/  MUFU.TANH R19, R19 ;  /* 0x0000001300137308 */ /* 0x000e620000002400 */
[----:B------:R-:W-:Y:S01]  /*d160*/  ULDC UR10, c[0x0][0x324] ;  /* 0x0000c900000a7ab9 */ /* 0x000fe20000000800 */
[----:B------:R-:W-:Y:S01]  /*d170*/  IADD3 R43, -R220, R43, -R230 ;  /* 0x0000002bdc2b7210 */ /* 0x000fe20007ffe9e6 */
[----:B------:R-:W-:Y:S01]  /*d180*/  FMUL.FTZ R53, R53, c[0x0][0x320] ;  /* 0x0000c80035357a20 */ /* 0x000fe20000410000 */
[----:B------:R-:W-:Y:S01]  /*d190*/  @P0 SHF.R.U32.HI R6, RZ, c[0x0][0x2cc], R16 ;  /* 0x0000b300ff060a19 */ /* 0x000fe20000011610 */
[----:B------:R-:W-:Y:S01]  /*d1a0*/  FMUL.FTZ R48, R48, c[0x0][0x320] ;  /* 0x0000c80030307a20 */ /* 0x000fe20000410000 */
[----:B------:R-:W-:Y:S01]  /*d1b0*/  ISETP.GE.AND P0, PT, R216, 0x1, PT ;  /* 0x00000001d800780c */ /* 0x000fe20003f06270 */
[----:B------:R-:W-:Y:S01]  /*d1c0*/  FMUL.FTZ R49, R49, c[0x0][0x320] ;  /* 0x0000c80031317a20 */ /* 0x000fe20000410000 */
[----:B------:R-:W2:Y:S01]  /*d1d0*/  MUFU.TANH R17, R17 ;  /* 0x0000001100117308 */ /* 0x000ea20000002400 */
[----:B------:R-:W3:Y:S01]  /*d1e0*/  SHFL.IDX PT, R8, R6, RZ, 0x1c1f ;  /* 0x001c1fff06087589 */ /* 0x000ee200000e0000 */
[----:B------:R-:W-:Y:S01]  /*d1f0*/  FMUL.FTZ R45, R45, c[0x0][0x320] ;  /* 0x0000c8002d2d7a20 */ /* 0x000fe20000410000 */
[----:B------:R-:W-:Y:S01]  /*d200*/  ULOP3.LUT UR10, URZ, UR10, URZ, 0x33, !UPT ;  /* 0x0000000a3f0a7292 */ /* 0x000fe2000f8e333f */
[----:B------:R-:W-:Y:S01]  /*d210*/  FMUL.FTZ R13, R13, c[0x0][0x320] ;  /* 0x0000c8000d0d7a20 */ /* 0x000fe20000410000 */
[----:B------:R-:W-:Y:S01]  /*d220*/  IADD3 R42, -R230, R215, R38 ;  /* 0x000000d7e62a7210 */ /* 0x000fe20007ffe126 */
[----:B------:R-:W-:Y:S01]  /*d230*/  FMUL.FTZ R12, R12, c[0x0][0x320] ;  /* 0x0000c8000c0c7a20 */ /* 0x000fe20000410000 */
[----:B------:R-:W0:Y:S01]  /*d240*/  LDGDEPBAR ;  /* 0x00000000000079af */ /* 0x000e220000000000 */
[----:B------:R-:W-:Y:S01]  /*d250*/  FMUL.FTZ R60, R60, c[0x0][0x320] ;  /* 0x0000c8003c3c7a20 */ /* 0x000fe20000410000 */
[----:B------:R-:W4:Y:S01]  /*d260*/  MUFU.TANH R0, R0 ;  /* 0x0000000000007308 */ /* 0x000f220000002400 */
[----:B------:R-:W-:Y:S01]  /*d270*/  FMUL.FTZ R44, R44, c[0x0][0x320] ;  /* 0x0000c8002c2c7a20 */ /* 0x000fe20000410000 */
[----:B------:R-:W-:-:S06]  /*d280*/  IADD3 R30, R38, -R230, RZ ;  /* 0x800000e6261e7210 */ /* 0x000fcc0007ffe0ff */
        /* <DEDUP_REMOVED lines=20> */
[----:B------:R5:W1:Y:S02]  /*d3d0*/  MUFU.TANH R133, R44 ;  /* 0x0000002c00857308 */ /* 0x000a640000002400 */
[----:B-----5:R-:W-:-:S02]  /*d3e0*/  IADD3 R44, R43, c[0x0][0x328], RZ ;  /* 0x0000ca002b2c7a10 */ /* 0x020fc40007ffe0ff */
[----:B------:R-:W-:-:S03]  /*d3f0*/  IADD3 R43, R43, UR10, RZ ;  /* 0x0000000a2b2b7c10 */ /* 0x000fc6000fffe0ff */
[----:B---3--:R-:W-:Y:S01]  /*d400*/  IMAD.IADD R41, R44, 0x1, R8 ;  /* 0x000000012c297824 */ /* 0x008fe200078e0208 */
[----:B------:R-:W-:-:S04]  /*d410*/  IADD3 R24, R43, R8, RZ ;  /* 0x000000082b187210 */ /* 0x000fc80007ffe0ff */
[----:B------:R-:W-:Y:S01]  /*d420*/  IMNMX R41, R41, R42, PT ;  /* 0x0000002a29297217 */ /* 0x000fe20003800200 */
[----:B------:R-:W-:Y:S05]  /*d430*/  @!P0 BRA `(.L_x_383) ;  /* 0x0000014000008947 */ /* 0x000fea0003800000 */
[----:B-12-4-:R-:W-:Y:S01]  /*d440*/  IADD3 R13, -R220, R215, R8 ;  /* 0x000000d7dc0d7210 */ /* 0x016fe20007ffe108 */
[----:B------:R-:W-:Y:S03]  /*d450*/  BSSY B0, `(.L_x_384) ;  /* 0x000000e000007945 */ /* 0x000fe60003800000 */
        /* <DEDUP_REMOVED lines=9> */
.L_x_385:
[----:B------:R-:W-:-:S04]  /*d4f0*/  MOV R8, c[0x0][0x32c] ;  /* 0x0000cb0000087a02 */ /* 0x000fc80000000f00 */
[----:B------:R-:W-:-:S13]  /*d500*/  ISETP.NE.AND P0, PT, R8, 0x1, PT ;  /* 0x000000010800780c */ /* 0x000fda0003f05270 */
[----:B------:R-:W-:-:S05]  /*d510*/  @P0 IMAD.HI.U32 R8, R13, c[0x0][0x330], RZ ;  /* 0x0000cc000d080a27 */ /* 0x000fca00078e00ff */
[----:B------:R-:W-:Y:S02]  /*d520*/  @P0 SHF.R.U32.HI R13, RZ, c[0x0][0x334], R8 ;  /* 0x0000cd00ff0d0a19 */ /* 0x000fe40000011608 */
.L_x_386:
[----:B------:R-:W-:Y:S05]  /*d530*/  BSYNC B0 ;  /* 0x0000000000007941 */ /* 0x000fea0003800000 */
.L_x_384:
[----:B------:R-:W-:-:S05]  /*d540*/  IMAD R13, R13, c[0x0][0x32c], R30 ;  /* 0x0000cb000d0d7a24 */ /* 0x000fca00078e021e */
[----:B------:R-:W-:Y:S02]  /*d550*/  IADD3 R8, R13, c[0x0][0x32c], RZ ;  /* 0x0000cb000d087a10 */ /* 0x000fe40007ffe0ff */
[----:B------:R-:W-:Y:S02]  /*d560*/  IMNMX R24, R24, R13, !PT ;  /* 0x0000000d18187217 */ /* 0x000fe40007800200 */
[----:B------:R-:W-:Y:S02]  /*d570*/  IMNMX R41, R41, R8, PT ;  /* 0x0000000829297217 */ /* 0x000fe40003800200 */
.L_x_383:
[C---:B-12-4-:R-:W-:Y:S01]  /*d580*/  ISETP.GE.AND P0, PT, R38.reuse, 0x2, PT ;  /* 0x000000022600780c */ /* 0x056fe20003f06270 */
        /* <DEDUP_REMOVED lines=40> */
[----:B------:R2:W3:Y:S01]  /*d810*/  MUFU.TANH R156, R67 ;  /* 0x00000043009c7308 */ /* 0x0004e20000002400 */
[----:B------:R-:W-:Y:S01]  /*d820*/  P2R R12, PR, RZ, 0x2 ;  /* 0x00000002ff0c7803 */ /* 0x000fe20000000000 */
[--C-:B-1----:R-:W-:Y:S01]  /*d830*/  IMAD.IADD R11, R44, 0x1, R6.reuse ;  /* 0x000000012c0b7824 */ /* 0x102fe200078e0206 */
[----:B------:R-:W-:Y:S01]  /*d840*/  FSEL R17, R17, -INF , !P0 ;  /* 0xff80000011117808 */ /* 0x000fe20004000000 */
[----:B------:R-:W-:Y:S01]  /*d850*/  IMAD.IADD R43, R43, 0x1, R6 ;  /* 0x000000012b2b7824 */ /* 0x000fe200078e0206 */
[----:B------:R-:W-:-:S02]  /*d860*/  ISETP.GT.AND P0, PT, R24, 0x11, !P1 ;  /* 0x000000111800780c */ /* 0x000fc40004f04270 */
[----:B------:R-:W-:Y:S01]  /*d870*/  ISETP.GE.AND P1, PT, R38, 0x19, PT ;  /* 0x000000192600780c */ /* 0x000fe20003f26270 */
[----:B------:R2:W1:Y:S01]  /*d880*/  MUFU.TANH R166, R62 ;  /* 0x0000003e00a67308 */ /* 0x0004620000002400 */
[----:B------:R-:W-:Y:S02]  /*d890*/  ISETP.LT.OR P0, PT, R41, 0x12, P0 ;  /* 0x000000122900780c */ /* 0x000fe40000701670 */
[----:B------:R-:W-:Y:S02]  /*d8a0*/  P2R R37, PR, RZ, 0x2 ;  /* 0x00000002ff257803 */ /* 0x000fe40000000000 */
[----:B------:R-:W-:Y:S02]  /*d8b0*/  FSEL R13, R0, -INF , !P0 ;  /* 0xff800000000d7808 */ /* 0x000fe40004000000 */
[----:B------:R-:W-:Y:S01]  /*d8c0*/  ISETP.GT.AND P0, PT, R24, 0x18, !P1 ;  /* 0x000000181800780c */ /* 0x000fe20004f04270 */
[----:B------:R2:W4:Y:S01]  /*d8d0*/  MUFU.TANH R160, R63 ;  /* 0x0000003f00a07308 */ /* 0x0005220000002400 */
[----:B------:R-:W-:-:S02]  /*d8e0*/  ISETP.GE.AND P1, PT, R38, 0x1a, PT ;  /* 0x0000001a2600780c */ /* 0x000fc40003f26270 */
[----:B------:R-:W-:Y:S02]  /*d8f0*/  ISETP.LT.OR P0, PT, R41, 0x19, P0 ;  /* 0x000000192900780c */ /* 0x000fe40000701670 */
[----:B------:R-:W-:Y:S02]  /*d900*/  P2R R8, PR, RZ, 0x2 ;  /* 0x00000002ff087803 */ /* 0x000fe40000000000 */
[----:B------:R-:W-:Y:S01]  /*d910*/  FSEL R7, R7, -INF , !P0 ;  /* 0xff80000007077808 */ /* 0x000fe20004000000 */
[----:B------:R2:W1:Y:S01]  /*d920*/  MUFU.TANH R164, R58 ;  /* 0x0000003a00a47308 */ /* 0x0004620000002400 */
[----:B------:R-:W-:Y:S02]  /*d930*/  ISETP.GT.AND P0, PT, R24, 0x19, !P1 ;  /* 0x000000191800780c */ /* 0x000fe40004f04270 */
[----:B------:R-:W-:Y:S02]  /*d940*/  ISETP.GE.AND P1, PT, R38, 0x21, PT ;  /* 0x000000212600780c */ /* 0x000fe40003f26270 */
[----:B------:R-:W-:-:S02]  /*d950*/  ISETP.LT.OR P0, PT, R41, 0x1a, P0 ;  /* 0x0000001a2900780c */ /* 0x000fc40000701670 */
[----:B------:R-:W-:Y:S01]  /*d960*/  P2R R35, PR, RZ, 0x2 ;  /* 0x00000002ff237803 */ /* 0x000fe20000000000 */
[----:B------:R2:W1:Y:S01]  /*d970*/  MUFU.TANH R162, R59 ;  /* 0x0000003b00a27308 */ /* 0x0004620000002400 */
[----:B------:R-:W-:Y:S02]  /*d980*/  FSEL R9, R9, -INF , !P0 ;  /* 0xff80000009097808 */ /* 0x000fe40004000000 */
[----:B------:R-:W-:Y:S02]  /*d990*/  ISETP.GT.AND P0, PT, R24, 0x20, !P1 ;  /* 0x000000201800780c */ /* 0x000fe40004f04270 */
[----:B------:R-:W-:Y:S02]  /*d9a0*/  ISETP.GE.AND P1, PT, R38, 0x22, PT ;  /* 0x000000222600780c */ /* 0x000fe40003f26270 */
[----:B------:R-:W-:Y:S01]  /*d9b0*/  ISETP.LT.OR P0, PT, R41, 0x21, P0 ;  /* 0x000000212900780c */ /* 0x000fe20000701670 */
[----:B------:R2:W1:Y:S01]  /*d9c0*/  MUFU.TANH R148, R78 ;  /* 0x0000004e00947308 */ /* 0x0004620000002400 */
[----:B------:R-:W-:-:S02]  /*d9d0*/  P2R R34, PR, RZ, 0x2 ;  /* 0x00000002ff227803 */ /* 0x000fc40000000000 */
[----:B------:R-:W-:Y:S02]  /*d9e0*/  FSEL R33, R33, -INF , !P0 ;  /* 0xff80000021217808 */ /* 0x000fe40004000000 */
[----:B------:R-:W-:Y:S02]  /*d9f0*/  ISETP.GT.AND P0, PT, R24, 0x21, !P1 ;  /* 0x000000211800780c */ /* 0x000fe40004f04270 */
[----:B------:R-:W-:Y:S01]  /*da00*/  ISETP.GE.AND P1, PT, R38, 0x29, PT ;  /* 0x000000292600780c */ /* 0x000fe20003f26270 */
[----:B------:R2:W1:Y:S01]  /*da10*/  MUFU.TANH R158, R54 ;  /* 0x00000036009e7308 */ /* 0x0004620000002400 */
[----:B------:R-:W-:Y:S02]  /*da20*/  ISETP.LT.OR P0, PT, R41, 0x22, P0 ;  /* 0x000000222900780c */ /* 0x000fe40000701670 */
[----:B------:R-:W-:Y:S02]  /*da30*/  P2R R32, PR, RZ, 0x2 ;  /* 0x00000002ff207803 */ /* 0x000fe40000000000 */
[----:B------:R-:W-:-:S02]  /*da40*/  FSEL R31, R31, -INF , !P0 ;  /* 0xff8000001f1f7808 */ /* 0x000fc40004000000 */
[----:B------:R-:W-:Y:S01]  /*da50*/  ISETP.GT.AND P0, PT, R24, 0x28, !P1 ;  /* 0x000000281800780c */ /* 0x000fe20004f04270 */
[----:B------:R2:W1:Y:S01]  /*da60*/  MUFU.TANH R150, R55 ;  /* 0x0000003700967308 */ /* 0x0004620000002400 */
[----:B------:R-:W-:Y:S02]  /*da70*/  ISETP.GE.AND P1, PT, R38, 0x2a, PT ;  /* 0x0000002a2600780c */ /* 0x000fe40003f26270 */
[----:B------:R-:W-:Y:S02]  /*da80*/  ISETP.LT.OR P0, PT, R41, 0x29, P0 ;  /* 0x000000292900780c */ /* 0x000fe40000701670 */
[----:B------:R-:W-:Y:S02]  /*da90*/  P2R R28, PR, RZ, 0x2 ;  /* 0x00000002ff1c7803 */ /* 0x000fe40000000000 */
[----:B------:R-:W-:Y:S01]  /*daa0*/  FSEL R29, R29, -INF , !P0 ;  /* 0xff8000001d1d7808 */ /* 0x000fe20004000000 */
[----:B------:R2:W1:Y:S01]  /*dab0*/  MUFU.TANH R128, R79 ;  /* 0x0000004f00807308 */ /* 0x0004620000002400 */
[----:B------:R-:W-:-:S02]  /*dac0*/  ISETP.GT.AND P0, PT, R24, 0x29, !P1 ;  /* 0x000000291800780c */ /* 0x000fc40004f04270 */
[----:B------:R-:W-:Y:S02]  /*dad0*/  ISETP.GE.AND P1, PT, R38, 0x31, PT ;  /* 0x000000312600780c */ /* 0x000fe40003f26270 */
[----:B------:R-:W-:Y:S02]  /*dae0*/  ISETP.LT.OR P0, PT, R41, 0x2a, P0 ;  /* 0x0000002a2900780c */ /* 0x000fe40000701670 */
[----:B------:R-:W-:Y:S01]  /*daf0*/  P2R R27, PR, RZ, 0x2 ;  /* 0x00000002ff1b7803 */ /* 0x000fe20000000000 */
[----:B------:R2:W1:Y:S01]  /*db00*/  MUFU.TANH R136, R51 ;  /* 0x0000003300887308 */ /* 0x0004620000002400 */
        /* <DEDUP_REMOVED lines=9> */
[----:B------:R2:W1:Y:S01]  /*dba0*/  MUFU.TANH R146, R70 ;  /* 0x0000004600927308 */ /* 0x0004620000002400 */
[----:B------:R-:W-:-:S02]  /*dbb0*/  ISETP.LT.OR P0, PT, R41, 0x32, P0 ;  /* 0x000000322900780c */ /* 0x000fc40000701670 */
[----:B------:R-:W-:Y:S02]  /*dbc0*/  P2R R25, PR, RZ, 0x2 ;  /* 0x00000002ff197803 */ /* 0x000fe40000000000 */
[----:B------:R-:W-:Y:S02]  /*dbd0*/  FSEL R151, R151, -INF , !P0 ;  /* 0xff80000097977808 */ /* 0x000fe40004000000 */
[----:B------:R-:W-:Y:S01]  /*dbe0*/  ISETP.GT.AND P0, PT, R24, 0x38, !P1 ;  /* 0x000000381800780c */ /* 0x000fe20004f04270 */
[----:B------:R-:W1:Y:S01]  /*dbf0*/  MUFU.TANH R132, R132 ;  /* 0x0000008400847308 */ /* 0x000e620000002400 */
[C---:B------:R-:W-:Y:S02]  /*dc00*/  ISETP.GE.AND P1, PT, R38.reuse, 0x3a, PT ;  /* 0x0000003a2600780c */ /* 0x040fe40003f26270 */
[----:B------:R-:W-:Y:S02]  /*dc10*/  ISETP.LT.OR P0, PT, R41, 0x39, P0 ;  /* 0x000000392900780c */ /* 0x000fe40000701670 */
[----:B------:R-:W-:-:S02]  /*dc20*/  ISETP.GE.AND P5, PT, R38, 0x42, PT ;  /* 0x000000422600780c */ /* 0x000fc40003fa6270 */
[----:B------:R-:W-:Y:S01]  /*dc30*/  FSEL R147, R147, -INF , !P0 ;  /* 0xff80000093937808 */ /* 0x000fe20004000000 */
[----:B------:R2:W1:Y:S01]  /*dc40*/  MUFU.TANH R130, R47 ;  /* 0x0000002f00827308 */ /* 0x0004620000002400 */
[----:B------:R-:W-:Y:S02]  /*dc50*/  ISETP.GT.AND P0, PT, R24, 0x39, !P1 ;  /* 0x000000391800780c */ /* 0x000fe40004f04270 */
[C---:B------:R-:W-:Y:S02]  /*dc60*/  ISETP.GE.AND P4, PT, R38.reuse, 0x49, PT ;  /* 0x000000492600780c */ /* 0x040fe40003f86270 */
[----:B------:R-:W-:Y:S02]  /*dc70*/  ISETP.LT.OR P0, PT, R41, 0x3a, P0 ;  /* 0x0000003a2900780c */ /* 0x000fe40000701670 */
[----:B------:R-:W-:Y:S01]  /*dc80*/  ISETP.GE.AND P3, PT, R38, 0x4a, PT ;  /* 0x0000004a2600780c */ /* 0x000fe20003f66270 */
[----:B------:R2:W1:Y:S01]  /*dc90*/  MUFU.TANH R134, R71 ;  /* 0x0000004700867308 */ /* 0x0004620000002400 */
[----:B------:R-:W-:-:S02]  /*dca0*/  FSEL R145, R145, -INF , !P0 ;  /* 0xff80000091917808 */ /* 0x000fc40004000000 */
[----:B------:R-:W-:Y:S02]  /*dcb0*/  ISETP.GT.AND P0, PT, R24, 0x40, !P6 ;  /* 0x000000401800780c */ /* 0x000fe40007704270 */
[----:B------:R-:W-:Y:S02]  /*dcc0*/  ISETP.GE.AND P2, PT, R38, 0x51, PT ;  /* 0x000000512600780c */ /* 0x000fe40003f46270 */
[----:B------:R-:W-:Y:S01]  /*dcd0*/  ISETP.LT.OR P0, PT, R41, 0x41, P0 ;  /* 0x000000412900780c */ /* 0x000fe20000701670 */
[----:B------:R-:W1:Y:S01]  /*dce0*/  MUFU.TANH R46, R46 ;  /* 0x0000002e002e7308 */ /* 0x000e620000002400 */
        /* <DEDUP_REMOVED lines=9> */
[----:B------:R2:W1:Y:S01]  /*dd80*/  MUFU.TANH R184, R66 ;  /* 0x0000004200b87308 */ /* 0x0004620000002400 */
[----:B------:R-:W-:-:S02]  /*dd90*/  IMNMX R42, R11, R42, PT ;  /* 0x0000002a0b2a7217 */ /* 0x000fc40003800200 */
[----:B------:R-:W-:-:S04]  /*dda0*/  ISETP.LT.OR P0, PT, R41, 0x49, P0 ;  /* 0x000000492900780c */ /* 0x000fc80000701670 */
[----:B------:R-:W-:Y:S01]  /*ddb0*/  FSEL R157, R157, -INF , !P0 ;  /* 0xff8000009d9d7808 */ /* 0x000fe20004000000 */
[----:B------:R2:W1:Y:S01]  /*ddc0*/  MUFU.TANH R138, R50 ;  /* 0x00000032008a7308 */ /* 0x0004620000002400 */
[----:B------:R-:W-:-:S04]  /*ddd0*/  ISETP.GT.AND P0, PT, R24, 0x49, !P3 ;  /* 0x000000491800780c */ /* 0x000fc80005f04270 */
[----:B------:R-:W-:-:S04]  /*dde0*/  ISETP.LT.OR P0, PT, R41, 0x4a, P0 ;  /* 0x0000004a2900780c */ /* 0x000fc80000701670 */
[----:B------:R-:W-:Y:S02]  /*ddf0*/  FSEL R149, R149, -INF , !P0 ;  /* 0xff80000095957808 */ /* 0x000fe40004000000 */
[----:B------:R-:W-:-:S04]  /*de00*/  ISETP.GT.AND P0, PT, R24, 0x50, !P2 ;  /* 0x000000501800780c */ /* 0x000fc80005704270 */
[----:B------:R-:W-:-:S04]  /*de10*/  ISETP.LT.OR P0, PT, R41, 0x51, P0 ;  /* 0x000000512900780c */ /* 0x000fc80000701670 */
[----:B------:R-:W-:Y:S02]  /*de20*/  FSEL R137, R137, -INF , !P0 ;  /* 0xff80000089897808 */ /* 0x000fe40004000000 */
[----:B------:R-:W-:Y:S02]  /*de30*/  ISETP.GT.AND P0, PT, R24, 0x51, !P1 ;  /* 0x000000511800780c */ /* 0x000fe40004f04270 */
[----:B------:R-:W-:Y:S02]  /*de40*/  ISETP.GE.AND P1, PT, R38, 0x59, PT ;  /* 0x000000592600780c */ /* 0x000fe40003f26270 */
[----:B------:R-:W-:Y:S02]  /*de50*/  ISETP.LT.OR P0, PT, R41, 0x52, P0 ;  /* 0x000000522900780c */ /* 0x000fe40000701670 */
[----:B------:R-:W-:Y:S02]  /*de60*/  P2R R18, PR, RZ, 0x2 ;  /* 0x00000002ff127803 */ /* 0x000fe40000000000 */
[----:B------:R-:W-:-:S02]  /*de70*/  FSEL R135, R135, -INF , !P0 ;  /* 0xff80000087877808 */ /* 0x000fc40004000000 */
[----:B------:R-:W-:Y:S02]  /*de80*/  ISETP.GT.AND P0, PT, R24, 0x58, !P1 ;  /* 0x000000581800780c */ /* 0x000fe40004f04270 */
[----:B------:R-:W-:Y:S02]  /*de90*/  ISETP.GE.AND P1, PT, R38, 0x1, PT ;  /* 0x000000012600780c */ /* 0x000fe40003f26270 */
[----:B------:R-:W-:-:S04]  /*dea0*/  ISETP.LT.OR P0, PT, R41, 0x59, P0 ;  /* 0x000000592900780c */ /* 0x000fc80000701670 */
[----:B------:R-:W-:Y:S02]  /*deb0*/  FSEL R133, R133, -INF , !P0 ;  /* 0xff80000085857808 */ /* 0x000fe40004000000 */
[----:B------:R-:W-:-:S04]  /*dec0*/  ISETP.GT.AND P0, PT, R24, RZ, !P1 ;  /* 0x000000ff1800720c */ /* 0x000fc80004f04270 */
[----:B------:R-:W-:-:S04]  /*ded0*/  ISETP.LT.OR P0, PT, R41, 0x1, P0 ;  /* 0x000000012900780c */ /* 0x000fc80000701670 */
[----:B------:R-:W-:Y:S02]  /*dee0*/  FSEL R4, R4, -INF , !P0 ;  /* 0xff80000004047808 */ /* 0x000fe40004000000 */
[----:B------:R-:W-:Y:S01]  /*def0*/  ISETP.GE.AND P0, PT, R38, 0x5a, PT ;  /* 0x0000005a2600780c */ /* 0x000fe20003f06270 */
[----:B------:R-:W-:-:S03]  /*df00*/  FMUL.FTZ R38, R82, c[0x0][0x320] ;  /* 0x0000c80052267a20 */ /* 0x000fc60000410000 */
[----:B------:R-:W-:Y:S02]  /*df10*/  P2R R20, PR, RZ, 0x1 ;  /* 0x00000001ff147803 */ /* 0x000fe40000000000 */
        /* <DEDUP_REMOVED lines=8> */
[----:B------:R-:W-:Y:S01]  /*dfa0*/  ISETP.GE.AND P0, PT, R216, 0x1, PT ;  /* 0x00000001d800780c */ /* 0x000fe20003f06270 */
        /* <DEDUP_REMOVED lines=16> */
.L_x_389:
[----:B------:R-:W-:-:S04]  /*e0b0*/  MOV R6, c[0x0][0x32c] ;  /* 0x0000cb0000067a02 */ /* 0x000fc80000000f00 */
[----:B------:R-:W-:-:S13]  /*e0c0*/  ISETP.NE.AND P0, PT, R6, 0x1, PT ;  /* 0x000000010600780c */ /* 0x000fda0003f05270 */
[----:B------:R-:W-:-:S05]  /*e0d0*/  @P0 IMAD.HI.U32 R6, R11, c[0x0][0x330], RZ ;  /* 0x0000cc000b060a27 */ /* 0x000fca00078e00ff */
[----:B------:R-:W-:Y:S02]  /*e0e0*/  @P0 SHF.R.U32.HI R11, RZ, c[0x0][0x334], R6 ;  /* 0x0000cd00ff0b0a19 */ /* 0x000fe40000011606 */
.L_x_390:
[----:B------:R-:W-:Y:S05]  /*e0f0*/  BSYNC B0 ;  /* 0x0000000000007941 */ /* 0x000fea0003800000 */
.L_x_388:
[----:B------:R-:W-:-:S05]  /*e100*/  IMAD R30, R11, c[0x0][0x32c], R30 ;  /* 0x0000cb000b1e7a24 */ /* 0x000fca00078e021e */
[----:B------:R-:W-:Y:S02]  /*e110*/  IADD3 R11, R30, c[0x0][0x32c], RZ ;  /* 0x0000cb001e0b7a10 */ /* 0x000fe40007ffe0ff */
[----:B------:R-:W-:Y:S02]  /*e120*/  IMNMX R43, R43, R30, !PT ;  /* 0x0000001e2b2b7217 */ /* 0x000fe40007800200 */
[----:B------:R-:W-:Y:S02]  /*e130*/  IMNMX R42, R42, R11, PT ;  /* 0x0000000b2a2a7217 */ /* 0x000fe40003800200 */
.L_x_387:
[----:B--234-:R-:W-:Y:S01]  /*e140*/  ISETP.NE.AND P0, PT, R45, RZ, PT ;  /* 0x000000ff2d00720c */ /* 0x01cfe20003f05270 */
[----:B------:R-:W-:Y:S01]  /*e150*/  IMAD.SHL.U32 R212, R2, 0x2, RZ ;  /* 0x0000000202d47824 */ /* 0x000fe200078e00ff */
[----:B------:R-:W-:Y:S02]  /*e160*/  IADD3 R192, R36, -0x2, RZ ;  /* 0xfffffffe24c07810 */ /* 0x000fe40007ffe0ff */
[----:B------:R-:W-:Y:S01]  /*e170*/  ISETP.GT.AND P0, PT, R43, 0x1, !P0 ;  /* 0x000000012b00780c */ /* 0x000fe20004704270 */
[--C-:B------:R-:W-:Y:S01]  /*e180*/  IMAD R210, R5, 0x2, R212.reuse ;  /* 0x0000000205d27824 */ /* 0x100fe200078e02d4 */
[----:B------:R-:W-:Y:S01]  /*e190*/  LDSM.16.MT88.4 R76, [R212+0x3100] ;  /* 0x00310000d44c783b */ /* 0x000fe20000004200 */
[C---:B------:R-:W-:Y:S01]  /*e1a0*/  IMAD R209, R3.reuse, 0x2, R212 ;  /* 0x0000000203d17824 */ /* 0x040fe200078e02d4 */
[----:B------:R-:W-:Y:S01]  /*e1b0*/  ISETP.LT.OR P0, PT, R42, 0x2, P0 ;  /* 0x000000022a00780c */ /* 0x000fe20000701670 */
[----:B------:R-:W-:Y:S01]  /*e1c0*/  IMAD R208, R3, 0x2, R210 ;  /* 0x0000000203d07824 */ /* 0x000fe200078e02d2 */
[----:B------:R-:W-:Y:S02]  /*e1d0*/  LDSM.16.MT88.4 R108, [R212+0x100] ;  /* 0x00010000d46c783b */ /* 0x000fe40000004200 */
[----:B-1----:R-:W-:-:S02]  /*e1e0*/  FSEL R30, R14, -INF , !P0 ;  /* 0xff8000000e1e7808 */ /* 0x002fc40004000000 */
[----:B------:R-:W-:Y:S01]  /*e1f0*/  ISETP.NE.AND P0, PT, R16, RZ, PT ;  /* 0x000000ff1000720c */ /* 0x000fe20003f05270 */
[----:B------:R-:W-:Y:S03]  /*e200*/  LDSM.16.MT88.4 R84, [R208+0x100] ;  /* 0x00010000d054783b */ /* 0x000fe60000004200 */
[----:B------:R-:W-:Y:S01]  /*e210*/  ISETP.GT.AND P0, PT, R43, 0x8, !P0 ;  /* 0x000000082b00780c */ /* 0x000fe20004704270 */
[----:B------:R-:W-:Y:S03]  /*e220*/  LDSM.16.MT88.4 R100, [R210+0x100] ;  /* 0x00010000d264783b */ /* 0x000fe60000004200 */
[----:B------:R-:W-:Y:S01]  /*e230*/  ISETP.LT.OR P0, PT, R42, 0x9, P0 ;  /* 0x000000092a00780c */ /* 0x000fe20000701670 */
[----:B------:R-:W-:Y:S03]  /*e240*/  LDSM.16.MT88.4 R92, [R209+0x100] ;  /* 0x00010000d15c783b */ /* 0x000fe60000004200 */
[----:B------:R-:W-:Y:S01]  /*e250*/  FSEL R16, R46, -INF , !P0 ;  /* 0xff8000002e107808 */ /* 0x000fe20004000000 */
[----:B------:R-:W-:Y:S01]  /*e260*/  LDSM.16.MT88.4 R68, [R210+0x3100] ;  /* 0x00310000d244783b */ /* 0x000fe20000004200 */
[----:B------:R-:W-:-:S03]  /*e270*/  ISETP.NE.AND P0, PT, R40, RZ, PT ;  /* 0x000000ff2800720c */ /* 0x000fc60003f05270 */
[----:B------:R-:W-:Y:S01]  /*e280*/  LDSM.16.MT88.4 R56, [R209+0x3100] ;  /* 0x00310000d138783b */ /* 0x000fe20000004200 */
        /* <DEDUP_REMOVED lines=51> */
[----:B------:R-:W-:Y:S02]  /*e5c0*/  ISETP.GT.AND P0, PT, R43, 0x40, !P6 ;  /* 0x000000402b00780c */ /* 0x000fe40007704270 */
[----:B------:R-:W-:Y:S02]  /*e5d0*/  ISETP.NE.AND P6, PT, R20, RZ, PT ;  /* 0x000000ff1400720c */ /* 0x000fe40003fc5270 */
        /* <DEDUP_REMOVED lines=8> */
[----:B------:R-:W-:Y:S02]  /*e660*/  ISETP.LT.OR P0, PT, R42, 0x49, P0 ;  /* 0x000000492a00780c */ /* 0x000fe40000701670 */
[----:B------:R-:W-:Y:S02]  /*e670*/  FMNMX.FTZ R0, R4, R23, !PT ;  /* 0x0000001704007209 */ /* 0x000fe40007810000 */
[----:B------:R-:W-:-:S02]  /*e680*/  FSEL R158, R158, -INF , !P0 ;  /* 0xff8000009e9e7808 */ /* 0x000fc40004000000 */
[----:B------:R-:W-:Y:S02]  /*e690*/  ISETP.GT.AND P0, PT, R43, 0x49, !P3 ;  /* 0x000000492b00780c */ /* 0x000fe40005f04270 */
[----:B------:R-:W-:Y:S02]  /*e6a0*/  FMNMX.FTZ R0, R21, R0, !PT ;  /* 0x0000000015007209 */ /* 0x000fe40007810000 */
[----:B------:R-:W-:Y:S02]  /*e6b0*/  ISETP.LT.OR P0, PT, R42, 0x4a, P0 ;  /* 0x0000004a2a00780c */ /* 0x000fe40000701670 */
[----:B------:R-:W-:Y:S02]  /*e6c0*/  FMNMX.FTZ R0, R19, R0, !PT ;  /* 0x0000000013007209 */ /* 0x000fe40007810000 */
[----:B------:R-:W-:Y:S02]  /*e6d0*/  FSEL R150, R150, -INF , !P0 ;  /* 0xff80000096967808 */ /* 0x000fe40004000000 */
[----:B------:R-:W-:-:S02]  /*e6e0*/  ISETP.GT.AND P0, PT, R43, 0x50, !P2 ;  /* 0x000000502b00780c */ /* 0x000fc40005704270 */
[----:B------:R-:W-:Y:S02]  /*e6f0*/  FMNMX.FTZ R0, R17, R0, !PT ;  /* 0x0000000011007209 */ /* 0x000fe40007810000 */
[----:B------:R-:W-:Y:S02]  /*e700*/  ISETP.LT.OR P0, PT, R42, 0x51, P0 ;  /* 0x000000512a00780c */ /* 0x000fe40000701670 */
[----:B------:R-:W-:Y:S02]  /*e710*/  FMNMX.FTZ R0, R13, R0, !PT ;  /* 0x000000000d007209 */ /* 0x000fe40007810000 */
[----:B------:R-:W-:Y:S02]  /*e720*/  FSEL R138, R138, -INF , !P0 ;  /* 0xff8000008a8a7808 */ /* 0x000fe40004000000 */
[----:B------:R-:W-:Y:S02]  /*e730*/  ISETP.GT.AND P0, PT, R43, RZ, !P1 ;  /* 0x000000ff2b00720c */ /* 0x000fe40004f04270 */
[----:B------:R-:W-:-:S02]  /*e740*/  FMNMX.FTZ R0, R7, R0, !PT ;  /* 0x0000000007007209 */ /* 0x000fc40007810000 */
[----:B------:R-:W-:Y:S02]  /*e750*/  ISETP.LT.OR P0, PT, R42, 0x1, P0 ;  /* 0x000000012a00780c */ /* 0x000fe40000701670 */
[----:B------:R-:W-:Y:S02]  /*e760*/  FMNMX.FTZ R0, R9, R0, !PT ;  /* 0x0000000009007209 */ /* 0x000fe40007810000 */
[----:B------:R-:W-:Y:S02]  /*e770*/  FSEL R24, R24, -INF , !P0 ;  /* 0xff80000018187808 */ /* 0x000fe40004000000 */
        /* <DEDUP_REMOVED lines=24> */
[----:B------:R-:W-:Y:S02]  /*e900*/  ISETP.GT.AND P0, PT, R43, 0x51, !P4 ;  /* 0x000000512b00780c */ /* 0x000fe40006704270 */
[----:B------:R-:W-:Y:S02]  /*e910*/  FMNMX.FTZ R15, R156, R15, !PT ;  /* 0x0000000f9c0f7209 */ /* 0x000fe40007810000 */
[----:B------:R-:W-:-:S02]  /*e920*/  FMNMX.FTZ R0, R137, R0, !PT ;  /* 0x0000000089007209 */ /* 0x000fc40007810000 */
[----:B------:R-:W-:Y:S02]  /*e930*/  FMNMX.FTZ R15, R166, R15, !PT ;  /* 0x0000000fa60f7209 */ /* 0x000fe40007810000 */
[----:B------:R-:W-:Y:S02]  /*e940*/  ISETP.GT.AND P1, PT, R43, 0x58, !P5 ;  /* 0x000000582b00780c */ /* 0x000fe40006f24270 */
[----:B------:R-:W-:Y:S02]  /*e950*/  FMNMX.FTZ R15, R160, R15, !PT ;  /* 0x0000000fa00f7209 */ /* 0x000fe40007810000 */
[----:B------:R-:W-:Y:S02]  /*e960*/  ISETP.LT.OR P2, PT, R42, 0x52, P0 ;  /* 0x000000522a00780c */ /* 0x000fe40000741670 */
[----:B------:R-:W-:Y:S02]  /*e970*/  FMNMX.FTZ R15, R164, R15, !PT ;  /* 0x0000000fa40f7209 */ /* 0x000fe40007810000 */
[----:B------:R-:W-:-:S02]  /*e980*/  FMNMX.FTZ R0, R135, R0, !PT ;  /* 0x0000000087007209 */ /* 0x000fc40007810000 */
[----:B------:R-:W-:Y:S02]  /*e990*/  FMNMX.FTZ R15, R162, R15, !PT ;  /* 0x0000000fa20f7209 */ /* 0x000fe40007810000 */
[----:B------:R-:W-:Y:S02]  /*e9a0*/  ISETP.GT.AND P0, PT, R43, 0x59, !P6 ;  /* 0x000000592b00780c */ /* 0x000fe40007704270 */
[----:B------:R-:W-:Y:S02]  /*e9b0*/  FMNMX.FTZ R15, R158, R15, !PT ;  /* 0x0000000f9e0f7209 */ /* 0x000fe40007810000 */
[----:B------:R-:W-:Y:S02]  /*e9c0*/  ISETP.LT.OR P1, PT, R42, 0x59, P1 ;  /* 0x000000592a00780c */ /* 0x000fe40000f21670 */
[----:B------:R-:W-:Y:S02]  /*e9d0*/  FMNMX.FTZ R15, R150, R15, !PT ;  /* 0x0000000f960f7209 */ /* 0x000fe40007810000 */
[----:B------:R-:W-:-:S02]  /*e9e0*/  FSEL R136, R136, -INF , !P2 ;  /* 0xff80000088887808 */ /* 0x000fc40005000000 */
[----:B------:R-:W-:Y:S02]  /*e9f0*/  FMNMX.FTZ R15, R138, R15, !PT ;  /* 0x0000000f8a0f7209 */ /* 0x000fe40007810000 */
[----:B------:R-:W-:Y:S02]  /*ea00*/  FMNMX.FTZ R0, R133, R0, !PT ;  /* 0x0000000085007209 */ /* 0x000fe40007810000 */
[----:B------:R-:W-:Y:S02]  /*ea10*/  ISETP.LT.OR P0, PT, R42, 0x5a, P0 ;  /* 0x0000005a2a00780c */ /* 0x000fe40000701670 */
[----:B------:R-:W-:Y:S02]  /*ea20*/  FSEL R132, R132, -INF , !P1 ;  /* 0xff80000084847808 */ /* 0x000fe40004800000 */
[----:B------:R-:W-:Y:S02]  /*ea30*/  FMNMX.FTZ R15, R136, R15, !PT ;  /* 0x0000000f880f7209 */ /* 0x000fe40007810000 */
[----:B------:R-:W-:-:S02]  /*ea40*/  FMNMX.FTZ R11, R131, R0, !PT ;  /* 0x00000000830b7209 */ /* 0x000fc40007810000 */
[----:B------:R-:W-:Y:S02]  /*ea50*/  FSEL R130, R130, -INF , !P0 ;  /* 0xff80000082827808 */ /* 0x000fe40004000000 */
[----:B------:R-:W-:Y:S01]  /*ea60*/  FMNMX.FTZ R15, R132, R15, !PT ;  /* 0x0000000f840f7209 */ /* 0x000fe20007810000 */
[----:B------:R-:W1:Y:S01]  /*ea70*/  SHFL.BFLY PT, R0, R11, 0x2, 0x1f ;  /* 0x0c401f000b007f89 */ /* 0x000e6200000e0000 */
[----:B------:R-:W-:Y:S02]  /*ea80*/  ISETP.NE.AND P6, PT, R217, 0x1, PT ;  /* 0x00000001d900780c */ /* 0x000fe40003fc5270 */
[----:B------:R-:W-:Y:S02]  /*ea90*/  FMNMX.FTZ R15, R130, R15, !PT ;  /* 0x0000000f820f7209 */ /* 0x000fe40007810000 */
[----:B------:R-:W-:-:S03]  /*eaa0*/  ISETP.GE.AND P5, PT, R216, 0x1, PT ;  /* 0x00000001d800780c */ /* 0x000fc60003fa6270 */
[----:B------:R-:W2:Y:S01]  /*eab0*/  SHFL.BFLY PT, R18, R15, 0x2, 0x1f ;  /* 0x0c401f000f127f89 */ /* 0x000ea200000e0000 */
[----:B-1----:R-:W-:-:S05]  /*eac0*/  FMNMX.FTZ R25, R11, R0, !PT ;  /* 0x000000000b197209 */ /* 0x002fca0007810000 */
[----:B------:R-:W1:Y:S01]  /*ead0*/  SHFL.BFLY PT, R0, R25, 0x1, 0x1f ;  /* 0x0c201f0019007f89 */ /* 0x000e6200000e0000 */
[----:B--2---:R-:W-:-:S05]  /*eae0*/  FMNMX.FTZ R11, R15, R18, !PT ;  /* 0x000000120f0b7209 */ /* 0x004fca0007810000 */
[----:B------:R-:W2:Y:S01]  /*eaf0*/  SHFL.BFLY PT, R116, R11, 0x1, 0x1f ;  /* 0x0c201f000b747f89 */ /* 0x000ea200000e0000 */
[----:B-1----:R-:W-:-:S04]  /*eb00*/  FMNMX.FTZ R0, R25, R0, !PT ;  /* 0x0000000019007209 */ /* 0x002fc80007810000 */
[C---:B------:R-:W-:Y:S01]  /*eb10*/  FSETP.NEU.FTZ.AND P0, PT, R0.reuse, -INF , PT ;  /* 0xff8000000000780b */ /* 0x040fe20003f1d000 */
[----:B------:R-:W-:Y:S01]  /*eb20*/  FMUL.FTZ R144, R0, c[0x0][0x2d0] ;  /* 0x0000b40000907a20 */ /* 0x000fe20000410000 */
[----:B--2---:R-:W-:-:S04]  /*eb30*/  FMNMX.FTZ R116, R11, R116, !PT ;  /* 0x000000740b747209 */ /* 0x004fc80007810000 */
[----:B------:R-:W-:Y:S02]  /*eb40*/  FSEL R144, R144, RZ, P0 ;  /* 0x000000ff90907208 */ /* 0x000fe40000000000 */
[C---:B------:R-:W-:Y:S01]  /*eb50*/  FSETP.NEU.FTZ.AND P0, PT, R116.reuse, -INF , PT ;  /* 0xff8000007400780b */ /* 0x040fe20003f1d000 */
[----:B------:R-:W-:Y:S02]  /*eb60*/  FMUL.FTZ R127, R116, c[0x0][0x2d0] ;  /* 0x0000b400747f7a20 */ /* 0x000fe40000410000 */
        /* <DEDUP_REMOVED lines=9> */
[--C-:B------:R-:W-:Y:S01]  /*ec00*/  FFMA.FTZ R46, R16, c[0x0][0x2d0], -R127.reuse ;  /* 0x0000b400102e7a23 */ /* 0x100fe2000001087f */
[----:B------:R-:W-:Y:S01]  /*ec10*/  LDSM.16.MT88.4 R24, [R212+0x900] ;  /* 0x00090000d418783b */ /* 0x000fe20000004200 */
[--C-:B------:R-:W-:Y:S01]  /*ec20*/  FFMA.FTZ R45, R6, c[0x0][0x2d0], -R127.reuse ;  /* 0x0000b400062d7a23 */ /* 0x100fe2000001087f */
[----:B------:R-:W1:Y:S01]  /*ec30*/  MUFU.EX2 R47, R47 ;  /* 0x0000002f002f7308 */ /* 0x000e620000000800 */
[--C-:B------:R-:W-:Y:S02]  /*ec40*/  FFMA.FTZ R38, R7, c[0x0][0x2d0], -R144.reuse ;  /* 0x0000b40007267a23 */ /* 0x100fe40000010890 */
[----:B------:R-:W2:Y:S01]  /*ec50*/  LDSM.16.MT88.4 R4, [R208+0x3100] ;  /* 0x00310000d004783b */ /* 0x000ea20000004200 */
[----:B------:R-:W-:Y:S02]  /*ec60*/  FFMA.FTZ R41, R13, c[0x0][0x2d0], -R144 ;  /* 0x0000b4000d297a23 */ /* 0x000fe40000010890 */
[--C-:B------:R-:W-:Y:S02]  /*ec70*/  FFMA.FTZ R40, R14, c[0x0][0x2d0], -R127.reuse ;  /* 0x0000b4000e287a23 */ /* 0x100fe4000001087f */
[----:B------:R-:W-:Y:S01]  /*ec80*/  MUFU.EX2 R44, R44 ;  /* 0x0000002c002c7308 */ /* 0x000fe20000000800 */
[----:B------:R-:W-:-:S02]  /*ec90*/  FFMA.FTZ R39, R12, c[0x0][0x2d0], -R127 ;  /* 0x0000b4000c277a23 */ /* 0x000fc4000001087f */
[----:B------:R-:W3:Y:S01]  /*eca0*/  LDSM.16.MT88.4 R12, [R208+0x900] ;  /* 0x00090000d00c783b */ /* 0x000ee20000004200 */
[--C-:B------:R-:W-:Y:S02]  /*ecb0*/  FFMA.FTZ R37, R9, c[0x0][0x2d0], -R144.reuse ;  /* 0x0000b40009257a23 */ /* 0x100fe40000010890 */
[--C-:B------:R-:W-:Y:S02]  /*ecc0*/  FFMA.FTZ R3, R10, c[0x0][0x2d0], -R127.reuse ;  /* 0x0000b4000a037a23 */ /* 0x100fe4000001087f */
[----:B------:R-:W4:Y:S01]  /*ecd0*/  MUFU.EX2 R43, R43 ;  /* 0x0000002b002b7308 */ /* 0x000f220000000800 */
[----:B------:R-:W-:Y:S01]  /*ece0*/  FFMA.FTZ R2, R8, c[0x0][0x2d0], -R127 ;  /* 0x0000b40008027a23 */ /* 0x000fe2000001087f */
[----:B-1----:R-:W-:Y:S01]  /*ecf0*/  F2FP.PACK_AB R64, R47, R48 ;  /* 0x000000302f40723e */ /* 0x002fe200000000ff */
[----:B------:R-:W1:Y:S01]  /*ed00*/  LDSM.16.MT88.4 R8, [R212+0x3900] ;  /* 0x00390000d408783b */ /* 0x000e620000004200 */
[--C-:B------:R-:W-:Y:S02]  /*ed10*/  FFMA.FTZ R42, R17, c[0x0][0x2d0], -R144.reuse ;  /* 0x0000b400112a7a23 */ /* 0x100fe40000010890 */
[--C-:B------:R-:W-:Y:S01]  /*ed20*/  FFMA.FTZ R51, R33, c[0x0][0x2d0], -R144.reuse ;  /* 0x0000b40021337a23 */ /* 0x100fe20000010890 */
[----:B------:R-:W5:Y:S01]  /*ed30*/  LDSM.16.MT88.4 R16, [R209+0x900] ;  /* 0x00090000d110783b */ /* 0x000f620000004200 */
[----:B------:R-:W-:Y:S01]  /*ed40*/  MUFU.EX2 R49, R49 ;  /* 0x0000003100317308 */ /* 0x000fe20000000800 */
[----:B------:R-:W-:-:S02]  /*ed50*/  FFMA.FTZ R124, R31, c[0x0][0x2d0], -R144 ;  /* 0x0000b4001f7c7a23 */ /* 0x000fc40000010890 */
[--C-:B------:R-:W-:Y:S01]  /*ed60*/  FFMA.FTZ R126, R29, c[0x0][0x2d0], -R144.reuse ;  /* 0x0000b4001d7e7a23 */ /* 0x100fe20000010890 */
[----:B------:R-:W1:Y:S01]  /*ed70*/  LDSM.16.MT88.4 R32, [R210+0x3900] ;  /* 0x00390000d220783b */ /* 0x000e620000004200 */
[----:B------:R-:W-:Y:S02]  /*ed80*/  FFMA.FTZ R119, R119, c[0x0][0x2d0], -R144 ;  /* 0x0000b40077777a23 */ /* 0x000fe40000010890 */
[--C-:B------:R-:W-:Y:S01]  /*ed90*/  FFMA.FTZ R125, R148, c[0x0][0x2d0], -R127.reuse ;  /* 0x0000b400947d7a23 */ /* 0x100fe2000001087f */
[----:B------:R-:W2:Y:S01]  /*eda0*/  MUFU.EX2 R50, R50 ;  /* 0x0000003200327308 */ /* 0x000ea20000000800 */
[----:B----4-:R-:W-:Y:S01]  /*edb0*/  F2FP.PACK_AB R66, R43, R44 ;  /* 0x0000002c2b42723e */ /* 0x010fe200000000ff */
[----:B------:R-:W4:Y:S01]  /*edc0*/  LDSM.16.MT88.4 R28, [R209+0x3900] ;  /* 0x00390000d11c783b */ /* 0x000f220000004200 */
[--C-:B------:R-:W-:Y:S02]  /*edd0*/  FFMA.FTZ R128, R128, c[0x0][0x2d0], -R127.reuse ;  /* 0x0000b40080807a23 */ /* 0x100fe4000001087f */
[----:B------:R-:W-:-:S02]  /*ede0*/  FFMA.FTZ R129, R146, c[0x0][0x2d0], -R127 ;  /* 0x0000b40092817a23 */ /* 0x000fc4000001087f */
[--C-:B------:R-:W-:Y:S01]  /*edf0*/  FFMA.FTZ R134, R134, c[0x0][0x2d0], -R127.reuse ;  /* 0x0000b40086867a23 */ /* 0x100fe2000001087f */
[----:B------:R-:W-:Y:S01]  /*ee00*/  MUFU.EX2 R46, R46 ;  /* 0x0000002e002e7308 */ /* 0x000fe20000000800 */
[--C-:B------:R-:W-:Y:S02]  /*ee10*/  FFMA.FTZ R146, R151, c[0x0][0x2d0], -R144.reuse ;  /* 0x0000b40097927a23 */ /* 0x100fe40000010890 */
[--C-:B------:R-:W-:Y:S02]  /*ee20*/  FFMA.FTZ R148, R147, c[0x0][0x2d0], -R144.reuse ;  /* 0x0000b40093947a23 */ /* 0x100fe40000010890 */
[--C-:B------:R-:W-:Y:S02]  /*ee30*/  FFMA.FTZ R139, R139, c[0x0][0x2d0], -R144.reuse ;  /* 0x0000b4008b8b7a23 */ /* 0x100fe40000010890 */
[----:B------:R-:W-:Y:S01]  /*ee40*/  FFMA.FTZ R145, R145, c[0x0][0x2d0], -R144 ;  /* 0x0000b40091917a23 */ /* 0x000fe20000010890 */
[----:B------:R-:W3:Y:S01]  /*ee50*/  MUFU.EX2 R45, R45 ;  /* 0x0000002d002d7308 */ /* 0x000ee20000000800 */
[----:B--2---:R-:W-:Y:S01]  /*ee60*/  F2FP.PACK_AB R65, R50, R49 ;  /* 0x000000313241723e */ /* 0x004fe200000000ff */
        /* <DEDUP_REMOVED lines=8> */
[----:B---3--:R-:W-:Y:S01]  /*eef0*/  F2FP.PACK_AB R67, R45, R46 ;  /* 0x0000002e2d43723e */ /* 0x008fe200000000ff */
        /* <DEDUP_REMOVED lines=24> */
[----:B------:R-:W3:Y:S01]  /*f080*/  MUFU.EX2 R39, R39 ;  /* 0x0000002700277308 */ /* 0x000ee20000000800 */
        /* <DEDUP_REMOVED lines=23> */
[----:B------:R-:W-:Y:S05]  /*f200*/  MUFU.EX2 R139, R139 ;  /* 0x0000008b008b7308 */ /* 0x000fea0000000800 */
[----:B--2---:R-:W-:Y:S01]  /*f210*/  F2FP.PACK_AB R4, R41, R42 ;  /* 0x0000002a2904723e */ /* 0x004fe200000000ff */
[----:B------:R-:W-:Y:S01]  /*f220*/  HMMA.16816.F32 R64, R64, R6, RZ ;  /* 0x000000064040723c */ /* 0x000fe200000018ff */
[----:B---3--:R-:W-:Y:S01]  /*f230*/  F2FP.PACK_AB R5, R39, R40 ;  /* 0x000000282705723e */ /* 0x008fe200000000ff */
[----:B------:R-:W2:Y:S01]  /*f240*/  MUFU.EX2 R146, R146 ;  /* 0x0000009200927308 */ /* 0x000ea20000000800 */
[----:B------:R-:W-:-:S04]  /*f250*/  FADD.FTZ R42, R42, R43 ;  /* 0x0000002b2a2a7221 */ /* 0x000fc80000010000 */
[----:B------:R-:W-:Y:S01]  /*f260*/  F2FP.PACK_AB R6, R37, R38 ;  /* 0x000000262506723e */ /* 0x000fe200000000ff */
[----:B------:R-:W-:Y:S01]  /*f270*/  FADD.FTZ R41, R41, R42 ;  /* 0x0000002a29297221 */ /* 0x000fe20000010000 */
[----:B-1----:R-:W-:Y:S01]  /*f280*/  F2FP.PACK_AB R7, R2, R3 ;  /* 0x000000030207723e */ /* 0x002fe200000000ff */
[----:B------:R-:W-:Y:S02]  /*f290*/  MUFU.EX2 R148, R148 ;  /* 0x0000009400947308 */ /* 0x000fe40000000800 */
[----:B------:R-:W-:-:S04]  /*f2a0*/  FADD.FTZ R38, R38, R41 ;  /* 0x0000002926267221 */ /* 0x000fc80000010000 */
[C---:B------:R-:W-:Y:S02]  /*f2b0*/  HMMA.16816.F32 R88, R4.reuse, R12, R88 ;  /* 0x0000000c0458723c */ /* 0x040fe40000001858 */
[----:B------:R-:W1:Y:S06]  /*f2c0*/  MUFU.EX2 R145, R145 ;  /* 0x0000009100917308 */ /* 0x000e6c0000000800 */
[C---:B------:R-:W-:Y:S01]  /*f2d0*/  HMMA.16816.F32 R84, R4.reuse, R14, R84 ;  /* 0x0000000e0454723c */ /* 0x040fe20000001854 */
[----:B------:R-:W3:Y:S01]  /*f2e0*/  LDSM.16.MT88.4 R12, [R208+0x3900] ;  /* 0x00390000d00c783b */ /* 0x000ee20000004200 */
[----:B------:R-:W-:Y:S06]  /*f2f0*/  MUFU.EX2 R147, R147 ;  /* 0x0000009300937308 */ /* 0x000fec0000000800 */
[C---:B------:R-:W-:Y:S02]  /*f300*/  HMMA.16816.F32 R80, R4.reuse, R8, R80 ;  /* 0x000000080450723c */ /* 0x040fe40000001850 */
[----:B------:R-:W1:Y:S06]  /*f310*/  MUFU.EX2 R156, R156 ;  /* 0x0000009c009c7308 */ /* 0x000e6c0000000800 */
        /* <DEDUP_REMOVED lines=13> */
[C---:B-----5:R-:W-:Y:S02]  /*f3f0*/  HMMA.16816.F32 R96, R4.reuse, R16, R96 ;  /* 0x000000100460723c */ /* 0x060fe40000001860 */
[----:B------:R-:W5:Y:S06]  /*f400*/  MUFU.EX2 R184, R184 ;  /* 0x000000b800b87308 */ /* 0x000f6c0000000800 */
        /* <DEDUP_REMOVED lines=8> */
[C---:B----4-:R-:W-:Y:S02]  /*f490*/  HMMA.16816.F32 R52, R4.reuse, R28, R52 ;  /* 0x0000001c0434723c */ /* 0x050fe40000001834 */
[----:B------:R-:W4:Y:S06]  /*f4a0*/  MUFU.EX2 R159, R159 ;  /* 0x0000009f009f7308 */ /* 0x000f2c0000000800 */
[C---:B------:R-:W-:Y:S01]  /*f4b0*/  HMMA.16816.F32 R56, R4.reuse, R30, R56 ;  /* 0x0000001e0438723c */ /* 0x040fe20000001838 */
[----:B------:R-:W-:Y:S01]  /*f4c0*/  LDSM.16.MT88.4 R28, [R209+0x4100] ;  /* 0x00410000d11c783b */ /* 0x000fe20000004200 */
[----:B------:R-:W-:Y:S06]  /*f4d0*/  MUFU.EX2 R137, R137 ;  /* 0x0000008900897308 */ /* 0x000fec0000000800 */
[C---:B---3--:R-:W-:Y:S02]  /*f4e0*/  HMMA.16816.F32 R60, R4.reuse, R12, R60 ;  /* 0x0000000c043c723c */ /* 0x048fe4000000183c */
[----:B------:R-:W3:Y:S06]  /*f4f0*/  MUFU.EX2 R150, R150 ;  /* 0x0000009600967308 */ /* 0x000eec0000000800 */
        /* <DEDUP_REMOVED lines=34> */
[----:B------:R-:W3:Y:S06]  /*f720*/  LDSM.16.MT88.4 R28, [R209+0x4900] ;  /* 0x00490000d11c783b */ /* 0x000eec0000004200 */
[----:B------:R-:W-:-:S02]  /*f730*/  F2FP.PACK_AB R4, R146, R139 ;  /* 0x0000008b9204723e */ /* 0x000fc400000000ff */
[----:B------:R-:W-:Y:S02]  /*f740*/  F2FP.PACK_AB R6, R145, R148 ;  /* 0x000000949106723e */ /* 0x000fe400000000ff */
[----:B------:R-:W-:Y:S02]  /*f750*/  F2FP.PACK_AB R5, R156, R147 ;  /* 0x000000939c05723e */ /* 0x000fe400000000ff */
        /* <DEDUP_REMOVED lines=19> */
[C---:B---3--:R-:W-:Y:S08]  /*f890*/  HMMA.16816.F32 R52, R4.reuse, R28, R52 ;  /* 0x0000001c0434723c */ /* 0x048ff00000001834 */
[C---:B------:R-:W-:Y:S01]  /*f8a0*/  HMMA.16816.F32 R56, R4.reuse, R30, R56 ;  /* 0x0000001e0438723c */ /* 0x040fe20000001838 */
[----:B------:R-:W-:Y:S07]  /*f8b0*/  LDSM.16.MT88.4 R28, [R209+0x5100] ;  /* 0x00510000d11c783b */ /* 0x000fee0000004200 */
[C---:B--2---:R-:W-:Y:S08]  /*f8c0*/  HMMA.16816.F32 R60, R4.reuse, R12, R60 ;  /* 0x0000000c043c723c */ /* 0x044ff0000000183c */
[----:B------:R-:W-:Y:S01]  /*f8d0*/  HMMA.16816.F32 R64, R4, R14, R64 ;  /* 0x0000000e0440723c */ /* 0x000fe20000001840 */
[----:B------:R-:W2:Y:S06]  /*f8e0*/  LDSM.16.MT88.4 R12, [R212+0x5100] ;  /* 0x00510000d40c783b */ /* 0x000eac0000004200 */
[----:B------:R-:W-:-:S02]  /*f8f0*/  F2FP.PACK_AB R4, R166, R161 ;  /* 0x000000a1a604723e */ /* 0x000fc400000000ff */
[----:B-----5:R-:W-:Y:S02]  /*f900*/  F2FP.PACK_AB R6, R184, R157 ;  /* 0x0000009db806723e */ /* 0x020fe400000000ff */
[----:B------:R-:W-:Y:S02]  /*f910*/  F2FP.PACK_AB R5, R162, R149 ;  /* 0x00000095a205723e */ /* 0x000fe400000000ff */
[----:B----4-:R-:W-:-:S07]  /*f920*/  F2FP.PACK_AB R7, R159, R158 ;  /* 0x0000009e9f07723e */ /* 0x010fce00000000ff */
[C---:B-1----:R-:W-:Y:S08]  /*f930*/  HMMA.16816.F32 R88, R4.reuse, R8, R88 ;  /* 0x000000080458723c */ /* 0x042ff00000001858 */
[C---:B------:R-:W-:Y:S01]  /*f940*/  HMMA.16816.F32 R84, R4.reuse, R10, R84 ;  /* 0x0000000a0454723c */ /* 0x040fe20000001854 */
[----:B------:R-:W1:Y:S07]  /*f950*/  LDSM.16.MT88.4 R8, [R208+0x5100] ;  /* 0x00510000d008783b */ /* 0x000e6e0000004200 */
[C---:B------:R-:W-:Y:S08]  /*f960*/  HMMA.16816.F32 R104, R4.reuse, R20, R104 ;  /* 0x000000140468723c */ /* 0x040ff00000001868 */
[C---:B------:R-:W-:Y:S01]  /*f970*/  HMMA.16816.F32 R100, R4.reuse, R22, R100 ;  /* 0x000000160464723c */ /* 0x040fe20000001864 */
[----:B------:R-:W3:Y:S07]  /*f980*/  LDSM.16.MT88.4 R20, [R210+0x2900] ;  /* 0x00290000d214783b */ /* 0x000eee0000004200 */
[C---:B------:R-:W-:Y:S07]  /*f990*/  HMMA.16816.F32 R72, R4.reuse, R32, R72 ;  /* 0x000000200448723c */ /* 0x040fee0000001848 */
        /* <DEDUP_REMOVED lines=65> */
[----:B------:R-:W-:-:S04]  /*fdb0*/  @P6 IMAD.HI.U32 R2, R118, c[0x0][0x2c8], RZ ;  /* 0x0000b20076026a27 */ /* 0x000fc800078e00ff */
[----:B------:R-:W-:Y:S01]  /*fdc0*/  FADD.FTZ R150, R150, R137 ;  /* 0x0000008996967221 */ /* 0x000fe20000010000 */
[----:B------:R-:W-:Y:S01]  /*fdd0*/  @P6 SHF.R.U32.HI R118, RZ, c[0x0][0x2cc], R2 ;  /* 0x0000b300ff766a19 */ /* 0x000fe20000011602 */
[----:B------:R-:W-:Y:S01]  /*fde0*/  FADD.FTZ R131, R136, R131 ;  /* 0x0000008388837221 */ /* 0x000fe20000010000 */
[C---:B---3--:R-:W-:Y:S01]  /*fdf0*/  HMMA.16816.F32 R72, R4.reuse, R16, R72 ;  /* 0x000000100448723c */ /* 0x048fe20000001848 */
[----:B------:R-:W-:Y:S02]  /*fe00*/  FADD.FTZ R133, R133, R150 ;  /* 0x0000009685857221 */ /* 0x000fe40000010000 */
[----:B------:R-:W-:Y:S02]  /*fe10*/  IMAD.IADD R117, R117, 0x1, R118 ;  /* 0x0000000175757824 */ /* 0x000fe400078e0276 */
[----:B------:R-:W-:Y:S02]  /*fe20*/  FADD.FTZ R32, R32, R131 ;  /* 0x0000008320207221 */ /* 0x000fe40000010000 */
[----:B------:R-:W-:Y:S01]  /*fe30*/  FADD.FTZ R232, R232, R133 ;  /* 0x00000085e8e87221 */ /* 0x000fe20000010000 */
[----:B------:R-:W-:Y:S01]  /*fe40*/  HMMA.16816.F32 R68, R4, R18, R68 ;  /* 0x000000120444723c */ /* 0x000fe20000001844 */
[----:B------:R-:W-:Y:S01]  /*fe50*/  FADD.FTZ R231, R231, R32 ;  /* 0x00000020e7e77221 */ /* 0x000fe20000010000 */
[----:B------:R-:W-:-:S06]  /*fe60*/  IADD3 R3, R117, c[0x0][0x328], RZ ;  /* 0x0000ca0075037a10 */ /* 0x000fcc0007ffe0ff */
[C---:B--2---:R-:W-:Y:S08]  /*fe70*/  HMMA.16816.F32 R52, R4.reuse, R12, R52 ;  /* 0x0000000c0434723c */ /* 0x044ff00000001834 */
[C---:B------:R-:W-:Y:S08]  /*fe80*/  HMMA.16816.F32 R56, R4.reuse, R14, R56 ;  /* 0x0000000e0438723c */ /* 0x040ff00000001838 */
[C---:B-1----:R-:W-:Y:S08]  /*fe90*/  HMMA.16816.F32 R60, R4.reuse, R8, R60 ;  /* 0x00000008043c723c */ /* 0x042ff0000000183c */
        /* <DEDUP_REMOVED lines=12> */
.L_x_392:
[----:B------:R-:W-:-:S13]  /*ff60*/  ISETP.NE.AND P0, PT, R2, 0x1, PT ;  /* 0x000000010200780c */ /* 0x000fda0003f05270 */
[----:B------:R-:W-:-:S05]  /*ff70*/  @P0 IMAD.HI.U32 R4, R5, c[0x0][0x330], RZ ;  /* 0x0000cc0005040a27 */ /* 0x000fca00078e00ff */
[----:B------:R-:W-:-:S05]  /*ff80*/  @P0 SHF.R.U32.HI R5, RZ, c[0x0][0x334], R4 ;  /* 0x0000cd00ff050a19 */ /* 0x000fca0000011604 */
.L_x_393:
[----:B------:R-:W-:-:S05]  /*ff90*/  IMAD R2, R5, R2, c[0x0][0x32c] ;  /* 0x0000cb0005027624 */ /* 0x000fca00078e0202 */
[----:B------:R-:W-:-:S05]  /*ffa0*/  IMNMX R3, R3, R2, PT ;  /* 0x0000000203037217 */ /* 0x000fca0003800200 */
.L_x_391:
        /* <DEDUP_REMOVED lines=11> */
[----:B------:R-:W-:Y:S01]  /*10060*/  IMAD.MOV.U32 R194, RZ, RZ, 0x6 ;  /* 0x00000006ffc27424 */ /* 0x000fe200078e00ff */
[----:B------:R-:W-:Y:S02]  /*10070*/  MOV R195, c[0x0][0x1e0] ;  /* 0x0000780000c37a02 */ /* 0x000fe40000000f00 */
.L_x_403:
[----:B------:R-:W-:Y:S04]  /*10080*/  DEPBAR.LE SB0, 0x0 ;  /* 0x000080000000791a */ /* 0x000fe80000000000 */
[----:B------:R-:W-:Y:S01]  /*10090*/  BAR.SYNC.DEFER_BLOCKING 0x0 ;  /* 0x0000000000007b1d */ /* 0x000fe20000010000 */
[----:B------:R-:W-:Y:S02]  /*100a0*/  ISETP.GT.AND P0, PT, R223, R238, PT ;  /* 0x000000eedf00720c */ /* 0x000fe40003f04270 */
[C---:B------:R-:W-:Y:S02]  /*100b0*/  LOP3.LUT P4, RZ, R222.reuse, 0x40000, RZ, 0xc0, !PT ;  /* 0x00040000deff7812 */ /* 0x040fe4000788c0ff */
[----:B------:R-:W-:Y:S02]  /*100c0*/  LOP3.LUT P3, RZ, R222, 0x20000, RZ, 0xc0, !PT ;  /* 0x00020000deff7812 */ /* 0x000fe4000786c0ff */
[----:B------:R-:W-:Y:S07]  /*100d0*/  ISETP.NE.AND P5, PT, R217, 0x1, PT ;  /* 0x00000001d900780c */ /* 0x000fee0003fa5270 */
        /* <DEDUP_REMOVED lines=180> */
[----:B------:R-:W-:Y:S02]  /*10c20*/  FMUL.FTZ R158, R12, c[0x0][0x320] ;  /* 0x0000c8000c9e7a20 */ /* 0x000fe40000410000 */
[----:B------:R-:W-:Y:S02]  /*10c30*/  FMUL.FTZ R156, R13, c[0x0][0x320] ;  /* 0x0000c8000d9c7a20 */ /* 0x000fe40000410000 */
[----:B------:R-:W-:Y:S02]  /*10c40*/  FMUL.FTZ R167, R14, c[0x0][0x320] ;  /* 0x0000c8000ea77a20 */ /* 0x000fe40000410000 */
[----:B------:R-:W-:Y:S02]  /*10c50*/  FMUL.FTZ R151, R15, c[0x0][0x320] ;  /* 0x0000c8000f977a20 */ /* 0x000fe40000410000 */
[----:B------:R-:W-:Y:S01]  /*10c60*/  FMUL.FTZ R159, R16, c[0x0][0x320] ;  /* 0x0000c800109f7a20 */ /* 0x000fe20000410000 */
[----:B------:R-:W2:Y:S01]  /*10c70*/  MUFU.TANH R146, R146 ;  /* 0x0000009200927308 */ /* 0x000ea20000002400 */
[C---:B-1----:R-:W-:Y:S03]  /*10c80*/  HMMA.16816.F32 R28, R188.reuse, R116, R28 ;  /* 0x00000074bc1c723c */ /* 0x042fe6000000181c */
[----:B------:R-:W-:Y:S02]  /*10c90*/  FMUL.FTZ R160, R17, c[0x0][0x320] ;  /* 0x0000c80011a07a20 */ /* 0x000fe40000410000 */
[----:B------:R-:W-:Y:S02]  /*10ca0*/  FMUL.FTZ R157, R18, c[0x0][0x320] ;  /* 0x0000c800129d7a20 */ /* 0x000fe40000410000 */
[----:B------:R-:W-:Y:S01]  /*10cb0*/  FMUL.FTZ R163, R19, c[0x0][0x320] ;  /* 0x0000c80013a37a20 */ /* 0x000fe20000410000 */
        /* <DEDUP_REMOVED lines=8> */
[----:B------:R-:W-:Y:S02]  /*10d40*/  FMUL.FTZ R161, R21, c[0x0][0x320] ;  /* 0x0000c80015a17a20 */ /* 0x000fe40000410000 */
[----:B------:R-:W-:Y:S01]  /*10d50*/  FMUL.FTZ R243, R22, c[0x0][0x320] ;  /* 0x0000c80016f37a20 */ /* 0x000fe20000410000 */
[C---:B------:R-:W-:Y:S04]  /*10d60*/  HMMA.16816.F32 R40, R188.reuse, R126, R40 ;  /* 0x0000007ebc28723c */ /* 0x040fe80000001828 */
[----:B------:R-:W-:Y:S01]  /*10d70*/  FMUL.FTZ R187, R23, c[0x0][0x320] ;  /* 0x0000c80017bb7a20 */ /* 0x000fe20000410000 */
[----:B------:R-:W1:Y:S01]  /*10d80*/  MUFU.TANH R147, R147 ;  /* 0x0000009300937308 */ /* 0x000e620000002400 */
[----:B------:R-:W-:Y:S02]  /*10d90*/  FMUL.FTZ R162, R24, c[0x0][0x320] ;  /* 0x0000c80018a27a20 */ /* 0x000fe40000410000 */
[----:B------:R-:W-:Y:S04]  /*10da0*/  FMUL.FTZ R35, R35, c[0x0][0x320] ;  /* 0x0000c80023237a20 */ /* 0x000fe80000410000 */
        /* <DEDUP_REMOVED lines=8> */
[----:B------:R1:W1:Y:S01]  /*10e30*/  MUFU.TANH R192, R37 ;  /* 0x0000002500c07308 */ /* 0x0002620000002400 */
[C---:B-----5:R-:W-:Y:S03]  /*10e40*/  HMMA.16816.F32 R44, R188.reuse, R116, R44 ;  /* 0x00000074bc2c723c */ /* 0x060fe6000000182c */
[----:B------:R-:W-:Y:S02]  /*10e50*/  FMUL.FTZ R41, R41, c[0x0][0x320] ;  /* 0x0000c80029297a20 */ /* 0x000fe40000410000 */
[----:B------:R-:W-:Y:S01]  /*10e60*/  FMUL.FTZ R184, R40, c[0x0][0x320] ;  /* 0x0000c80028b87a20 */ /* 0x000fe20000410000 */
[----:B------:R-:W-:Y:S01]  /*10e70*/  @P0 MOV R40, R224 ;  /* 0x000000e000280202 */ /* 0x000fe20000000f00 */
[----:B------:R-:W-:Y:S01]  /*10e80*/  FMUL.FTZ R39, R39, c[0x0][0x320] ;  /* 0x0000c80027277a20 */ /* 0x000fe20000410000 */
[----:B------:R-:W-:Y:S01]  /*10e90*/  HMMA.16816.F32 R48, R188, R118, R48 ;  /* 0x00000076bc30723c */ /* 0x000fe20000001830 */
[----:B------:R5:W2:Y:S03]  /*10ea0*/  MUFU.TANH R247, R34 ;  /* 0x0000002200f77308 */ /* 0x000aa60000002400 */
[----:B------:R-:W-:Y:S02]  /*10eb0*/  FMUL.FTZ R164, R25, c[0x0][0x320] ;  /* 0x0000c80019a47a20 */ /* 0x000fe40000410000 */
[----:B------:R-:W-:Y:S02]  /*10ec0*/  FMUL.FTZ R241, R26, c[0x0][0x320] ;  /* 0x0000c8001af17a20 */ /* 0x000fe40000410000 */
[----:B------:R-:W-:Y:S03]  /*10ed0*/  FMUL.FTZ R239, R27, c[0x0][0x320] ;  /* 0x0000c8001bef7a20 */ /* 0x000fe60000410000 */
[----:B------:R2:W2:Y:S01]  /*10ee0*/  MUFU.TANH R166, R41 ;  /* 0x0000002900a67308 */ /* 0x0004a20000002400 */
[----:B------:R-:W-:Y:S02]  /*10ef0*/  FMUL.FTZ R248, R28, c[0x0][0x320] ;  /* 0x0000c8001cf87a20 */ /* 0x000fe40000410000 */
[----:B------:R-:W-:Y:S01]  /*10f00*/  FMUL.FTZ R242, R29, c[0x0][0x320] ;  /* 0x0000c8001df27a20 */ /* 0x000fe20000410000 */
[----:B-1----:R-:W-:Y:S01]  /*10f10*/  @P0 IADD3 R37, R238, -0x1, RZ ;  /* 0xffffffffee250810 */ /* 0x002fe20007ffe0ff */
[----:B------:R-:W-:Y:S02]  /*10f20*/  FMUL.FTZ R35, R46, c[0x0][0x320] ;  /* 0x0000c8002e237a20 */ /* 0x000fe40000410000 */
[----:B------:R-:W-:Y:S02]  /*10f30*/  FMUL.FTZ R251, R30, c[0x0][0x320] ;  /* 0x0000c8001efb7a20 */ /* 0x000fe40000410000 */
[----:B------:R-:W-:Y:S01]  /*10f40*/  FMUL.FTZ R249, R31, c[0x0][0x320] ;  /* 0x0000c8001ff97a20 */ /* 0x000fe20000410000 */
[----:B------:R1:W1:Y:S03]  /*10f50*/  MUFU.TANH R185, R38 ;  /* 0x0000002600b97308 */ /* 0x0002660000002400 */
[----:B------:R-:W-:Y:S01]  /*10f60*/  FMUL.FTZ R43, R49, c[0x0][0x320] ;  /* 0x0000c800312b7a20 */ /* 0x000fe20000410000 */
[----:B-----5:R-:W-:Y:S05]  /*10f70*/  @P0 SHF.R.S32.HI R34, RZ, 0x1f, R37 ;  /* 0x0000001fff220819 */ /* 0x020fea0000011425 */
[----:B------:R-:W-:Y:S01]  /*10f80*/  @P0 IMAD R34, R34, c[0x0][0x1e0], RZ ;  /* 0x0000780022220a24 */ /* 0x000fe200078e02ff */
[----:B------:R5:W3:Y:S03]  /*10f90*/  MUFU.TANH R244, R33 ;  /* 0x0000002100f47308 */ /* 0x000ae60000002400 */
[C---:B------:R-:W-:Y:S01]  /*10fa0*/  @P0 IMAD R34, R37.reuse, c[0x0][0x1e4], R34 ;  /* 0x0000790025220a24 */ /* 0x040fe200078e0222 */
[----:B--2---:R-:W-:Y:S01]  /*10fb0*/  @P0 MOV R41, R227 ;  /* 0x000000e300290202 */ /* 0x004fe20000000f00 */
[----:B------:R-:W-:Y:S05]  /*10fc0*/  @P0 IMAD.WIDE.U32 R36, R37, c[0x0][0x1e0], RZ ;  /* 0x0000780025240a25 */ /* 0x000fea00078e00ff */
[----:B------:R2:W2:Y:S01]  /*10fd0*/  MUFU.TANH R165, R39 ;  /* 0x0000002700a57308 */ /* 0x0004a20000002400 */
[----:B------:R-:W-:Y:S01]  /*10fe0*/  @P0 IADD3 R34, R37, R34, RZ ;  /* 0x0000002225220210 */ /* 0x000fe20007ffe0ff */
[----:B------:R-:W-:Y:S04]  /*10ff0*/  @P0 IMAD.WIDE.U32 R40, R36, 0x60, R40 ;  /* 0x0000006024280825 */ /* 0x000fe800078e0028 */
[----:B------:R-:W-:Y:S01]  /*11000*/  @P0 IMAD R36, R34, 0x60, RZ ;  /* 0x0000006022240824 */ /* 0x000fe200078e02ff */
[----:B------:R-:W-:Y:S01]  /*11010*/  @P0 SHF.L.U32 R37, R40, 0x1, RZ ;  /* 0x0000000128250819 */ /* 0x000fe200000006ff */
[----:B------:R-:W-:Y:S02]  /*11020*/  FMUL.FTZ R34, R47, c[0x0][0x320] ;  /* 0x0000c8002f227a20 */ /* 0x000fe40000410000 */
[----:B------:R-:W3:Y:S01]  /*11030*/  MUFU.TANH R148, R148 ;  /* 0x0000009400947308 */ /* 0x000ee20000002400 */
[C---:B------:R-:W-:Y:S01]  /*11040*/  @P0 IADD3 R6, P1, R37.reuse, c[0x0][0x1c8], RZ ;  /* 0x0000720025060a10 */ /* 0x040fe20007f3e0ff */
[----:B-1----:R-:W-:Y:S01]  /*11050*/  FMUL.FTZ R38, R44, c[0x0][0x320] ;  /* 0x0000c8002c267a20 */ /* 0x002fe20000410000 */
[----:B------:R-:W-:Y:S01]  /*11060*/  @P0 IADD3 R37, P2, R37, 0x80, RZ ;  /* 0x0000008025250810 */ /* 0x000fe20007f5e0ff */
[----:B------:R-:W-:Y:S01]  /*11070*/  FMUL.FTZ R44, R48, c[0x0][0x320] ;  /* 0x0000c800302c7a20 */ /* 0x000fe20000410000 */
[----:B------:R-:W-:Y:S01]  /*11080*/  @P0 IADD3 R36, R41, R36, RZ ;  /* 0x0000002429240210 */ /* 0x000fe20007ffe0ff */
[----:B-----5:R-:W-:Y:S01]  /*11090*/  FMUL.FTZ R33, R42, c[0x0][0x320] ;  /* 0x0000c8002a217a20 */ /* 0x020fe20000410000 */
[----:B------:R-:W-:Y:S02]  /*110a0*/  MOV R41, R229 ;  /* 0x000000e500297202 */ /* 0x000fe40000000f00 */
[----:B------:R-:W-:Y:S01]  /*110b0*/  @P0 SHF.L.U64.HI R36, R40, 0x1, R36 ;  /* 0x0000000128240819 */ /* 0x000fe20000010224 */
[----:B------:R-:W1:Y:S01]  /*110c0*/  MUFU.TANH R158, R158 ;  /* 0x0000009e009e7308 */ /* 0x000e620000002400 */
[----:B------:R-:W-:Y:S02]  /*110d0*/  @P5 MOV R41, R193 ;  /* 0x000000c100295202 */ /* 0x000fe40000000f00 */
[----:B------:R-:W-:Y:S01]  /*110e0*/  @P0 IADD3.X R7, R36, c[0x0][0x1cc], RZ, P1, !PT ;  /* 0x0000730024070a10 */ /* 0x000fe20000ffe4ff */
[----:B--2---:R-:W-:Y:S01]  /*110f0*/  FMUL.FTZ R39, R45, c[0x0][0x320] ;  /* 0x0000c8002d277a20 */ /* 0x004fe20000410000 */
[----:B------:R-:W-:Y:S01]  /*11100*/  @P0 IADD3 R46, P1, R37, c[0x0][0x1c8], RZ ;  /* 0x00007200252e0a10 */ /* 0x000fe20007f3e0ff */
[----:B------:R-:W2:Y:S01]  /*11110*/  SHFL.IDX PT, R40, R41, RZ, 0x1c1f ;  /* 0x001c1fff29287589 */ /* 0x000ea200000e0000 */
[C---:B------:R-:W-:Y:S02]  /*11120*/  @P0 SHF.L.U32 R37, R195.reuse, 0x6, RZ ;  /* 0x00000006c3250819 */ /* 0x040fe400000006ff */
[----:B------:R-:W-:Y:S01]  /*11130*/  @P0 IADD3.X R47, RZ, c[0x0][0x1cc], R36, P1, P2 ;  /* 0x00007300ff2f0a10 */ /* 0x000fe20000fe4424 */
[----:B------:R-:W1:Y:S01]  /*11140*/  MUFU.TANH R156, R156 ;  /* 0x0000009c009c7308 */ /* 0x000e620000002400 */
[-C--:B------:R-:W-:Y:S02]  /*11150*/  @P0 IADD3 R48, P2, R6, R37.reuse, RZ ;  /* 0x0000002506300210 */ /* 0x080fe40007f5e0ff */
[----:B------:R-:W-:Y:S01]  /*11160*/  @P0 SHF.L.U64.HI R36, R195, R194, c[0x0][0x1e4] ;  /* 0x00007900c3240619 */ /* 0x000fe200000102c2 */
[----:B------:R-:W-:Y:S01]  /*11170*/  @!PT LDS RZ, [RZ] ;  /* 0x00000000fffff984 */ /* 0x000fe20000000800 */
[----:B------:R-:W-:Y:S01]  /*11180*/  @!PT LDS RZ, [RZ] ;  /* 0x00000000fffff984 */ /* 0x000fe20000000800 */
[----:B------:R1:W-:Y:S01]  /*11190*/  @P0 LDGSTS.E.BYPASS.LTC128B.128 [R228+0x8100], [R6.64], !P4 ;  /* 0x0810000006e40fae */ /* 0x0003e2000e101d50 */
[----:B------:R-:W-:Y:S01]  /*111a0*/  @P0 IADD3 R10, P1, R48, R37, RZ ;  /* 0x00000025300a0210 */ /* 0x000fe20007f3e0ff */
[----:B------:R-:W-:Y:S01]  /*111b0*/  FMUL.FTZ R37, R50, c[0x0][0x320] ;  /* 0x0000c80032257a20 */ /* 0x000fe20000410000 */
[-C--:B------:R-:W-:Y:S03]  /*111c0*/  @P0 IADD3.X R49, R7, R36.reuse, RZ, P2, !PT ;  /* 0x0000002407310210 */ /* 0x080fe600017fe4ff */
[----:B------:R-:W1:Y:S01]  /*111d0*/  MUFU.TANH R167, R167 ;  /* 0x000000a700a77308 */ /* 0x000e620000002400 */
[----:B------:R-:W-:Y:S01]  /*111e0*/  @P0 IADD3.X R11, R49, R36, RZ, P1, !PT ;  /* 0x00000024310b0210 */ /* 0x000fe20000ffe4ff */
[----:B------:R5:W-:Y:S01]  /*111f0*/  @P0 LDGSTS.E.BYPASS.LTC128B.128 [R228+0xb100], [R46.64], !P3 ;  /* 0x0b1000002ee40fae */ /* 0x000be2000d901d50 */
[----:B------:R-:W-:Y:S07]  /*11200*/  FMUL.FTZ R36, R51, c[0x0][0x320] ;  /* 0x0000c80033247a20 */ /* 0x000fee0000410000 */
[----:B------:R-:W1:Y:S01]  /*11210*/  MUFU.TANH R151, R151 ;  /* 0x0000009700977308 */ /* 0x000e620000002400 */
[----:B------:R1:W-:Y:S08]  /*11220*/  @P0 LDGSTS.E.BYPASS.LTC128B.128 [R228+0x9100], [R48.64], !P4 ;  /* 0x0910000030e40fae */ /* 0x0003f0000e101d50 */
[----:B------:R1:W-:Y:S01]  /*11230*/  @P0 LDGSTS.E.BYPASS.LTC128B.128 [R228+0xc100], [R48.64+0x80], !P3 ;  /* 0x0c10008030e40fae */ /* 0x0003e2000d901d50 */
[----:B------:R-:W1:Y:S07]  /*11240*/  MUFU.TANH R159, R159 ;  /* 0x0000009f009f7308 */ /* 0x000e6e0000002400 */
[----:B------:R3:W-:Y:S01]  /*11250*/  @P0 LDGSTS.E.BYPASS.LTC128B.128 [R228+0xa100], [R10.64], !P4 ;  /* 0x0a1000000ae40fae */ /* 0x0007e2000e101d50 */
[----:B-----5:R-:W-:Y:S02]  /*11260*/  IMAD R47, R238, -0x60, RZ ;  /* 0xffffffa0ee2f7824 */ /* 0x020fe400078e02ff */
[----:B------:R-:W3:Y:S03]  /*11270*/  MUFU.TANH R160, R160 ;  /* 0x000000a000a07308 */ /* 0x000ee60000002400 */
[----:B------:R-:W-:Y:S02]  /*11280*/  IADD3 R45, -R230, 0x1, R47 ;  /* 0x00000001e62d7810 */ /* 0x000fe40007ffe12f */
[----:B------:R3:W-:Y:S01]  /*11290*/  @P0 LDGSTS.E.BYPASS.LTC128B.128 [R228+0xd100], [R10.64+0x80], !P3 ;  /* 0x0d1000800ae40fae */ /* 0x0007e2000d901d50 */
[----:B------:R-:W-:Y:S02]  /*112a0*/  ISETP.GE.AND P3, PT, R216, 0x1, PT ;  /* 0x00000001d800780c */ /* 0x000fe40003f66270 */
[----:B------:R-:W-:Y:S02]  /*112b0*/  IADD3 R45, -R220, R45, R215 ;  /* 0x0000002ddc2d7210 */ /* 0x000fe40007ffe1d7 */
[----:B------:R-:W3:Y:S02]  /*112c0*/  MUFU.TANH R157, R157 ;  /* 0x0000009d009d7308 */ /* 0x000ee40000002400 */
[C---:B------:R-:W-:Y:S01]  /*112d0*/  IADD3 R46, R45.reuse, c[0x0][0x328], RZ ;  /* 0x0000ca002d2e7a10 */ /* 0x040fe20007ffe0ff */
[----:B------:R-:W0:Y:S01]  /*112e0*/  LDGDEPBAR ;  /* 0x00000000000079af */ /* 0x000e220000000000 */
[----:B------:R-:W-:Y:S02]  /*112f0*/  IADD3 R45, R45, UR10, RZ ;  /* 0x0000000a2d2d7c10 */ /* 0x000fe4000fffe0ff */
[----:B--2---:R-:W-:Y:S02]  /*11300*/  IADD3 R51, R46, R40, RZ ;  /* 0x000000282e337210 */ /* 0x004fe40007ffe0ff */
[----:B-1----:R-:W-:Y:S02]  /*11310*/  IADD3 R49, R40, R45, RZ ;  /* 0x0000002d28317210 */ /* 0x002fe40007ffe0ff */
[----:B------:R-:W1:Y:S10]  /*11320*/  MUFU.TANH R163, R163 ;  /* 0x000000a300a37308 */ /* 0x000e740000002400 */
        /* <DEDUP_REMOVED lines=39> */
.L_x_397:
[----:B------:R-:W-:Y:S04]  /*115a0*/  MOV R4, c[0x0][0x32c] ;  /* 0x0000cb0000047a02 */ /* 0x000fe80000000f00 */
[----:B------:R-:W-:Y:S11]  /*115b0*/  ISETP.NE.AND P0, PT, R4, 0x1, PT ;  /* 0x000000010400780c */ /* 0x000ff60003f05270 */
[----:B------:R-:W-:Y:S02]  /*115c0*/  @!UPT UIADD3 URZ, URZ, URZ, URZ ;  /* 0x0000003f3f3ff290 */ /* 0x000fe4000fffe03f */
[----:B------:R-:W-:Y:S05]  /*115d0*/  @P0 IMAD.HI.U32 R4, R5, c[0x0][0x330], RZ ;  /* 0x0000cc0005040a27 */ /* 0x000fea00078e00ff */
[----:B------:R-:W-:Y:S02]  /*115e0*/  @P0 SHF.R.U32.HI R5, RZ, c[0x0][0x334], R4 ;  /* 0x0000cd00ff050a19 */ /* 0x000fe40000011604 */
.L_x_398:
[----:B------:R-:W-:Y:S05]  /*115f0*/  BSYNC B0 ;  /* 0x0000000000007941 */ /* 0x000fea0003800000 */
.L_x_396:
[----:B------:R-:W-:Y:S04]  /*11600*/  IMAD.IADD R6, R47, 0x1, -R230 ;  /* 0x000000012f067824 */ /* 0x000fe800078e0ae6 */
[----:B------:R-:W-:Y:S05]  /*11610*/  IMAD R6, R5, c[0x0][0x32c], R6 ;  /* 0x0000cb0005067a24 */ /* 0x000fea00078e0206 */
[----:B------:R-:W-:Y:S02]  /*11620*/  IADD3 R4, R6, c[0x0][0x32c], RZ ;  /* 0x0000cb0006047a10 */ /* 0x000fe40007ffe0ff */
[----:B------:R-:W-:Y:S02]  /*11630*/  IMNMX R49, R49, R6, !PT ;  /* 0x0000000631317217 */ /* 0x000fe40007800200 */
[----:B------:R-:W-:Y:S02]  /*11640*/  IMNMX R51, R51, R4, PT ;  /* 0x0000000433337217 */ /* 0x000fe40003800200 */
.L_x_395:
[C---:B--234-:R-:W-:Y:S01]  /*11650*/  ISETP.GE.AND P0, PT, R47.reuse, 0x1, PT ;  /* 0x000000012f00780c */ /* 0x05cfe20003f06270 */
[----:B------:R-:W2:Y:S01]  /*11660*/  SHFL.IDX PT, R4, R41, 0x1, 0x1c1f ;  /* 0x003c1f0029047f89 */ /* 0x000ea200000e0000 */
[C---:B------:R-:W-:Y:S02]  /*11670*/  ISETP.GE.AND P1, PT, R47.reuse, 0x2, PT ;  /* 0x000000022f00780c */ /* 0x040fe40003f26270 */
[----:B------:R-:W-:Y:S02]  /*11680*/  LOP3.LUT R222, R222, 0xffff7fff, RZ, 0xc0, !PT ;  /* 0xffff7fffdede7812 */ /* 0x000fe400078ec0ff */
[C---:B------:R-:W-:Y:S02]  /*11690*/  ISETP.GE.AND P6, PT, R47.reuse, 0x42, PT ;  /* 0x000000422f00780c */ /* 0x040fe40003fc6270 */
[C---:B------:R-:W-:Y:S02]  /*116a0*/  ISETP.GE.AND P5, PT, R47.reuse, 0x49, PT ;  /* 0x000000492f00780c */ /* 0x040fe40003fa6270 */
[C---:B------:R-:W-:Y:S02]  /*116b0*/  ISETP.GE.AND P4, PT, R47.reuse, 0x4a, PT ;  /* 0x0000004a2f00780c */ /* 0x040fe40003f86270 */
[----:B------:R-:W-:Y:S02]  /*116c0*/  ISETP.GE.AND P3, PT, R47, 0x51, PT ;  /* 0x000000512f00780c */ /* 0x000fe40003f66270 */
[----:B------:R-:W-:Y:S02]  /*116d0*/  @P0 LOP3.LUT R222, R222, 0x8000, RZ, 0xfc, !PT ;  /* 0x00008000dede0812 */ /* 0x000fe400078efcff */
[----:B------:R-:W-:Y:S02]  /*116e0*/  ISETP.GT.AND P0, PT, R49, RZ, !P0 ;  /* 0x000000ff3100720c */ /* 0x000fe40004704270 */
[----:B------:R-:W-:Y:S02]  /*116f0*/  LOP3.LUT R222, R222, 0xfffeffff, RZ, 0xc0, !PT ;  /* 0xfffeffffdede7812 */ /* 0x000fe400078ec0ff */
[----:B------:R-:W-:Y:S02]  /*11700*/  ISETP.LT.OR P0, PT, R51, 0x1, P0 ;  /* 0x000000013300780c */ /* 0x000fe40000701670 */
[----:B------:R-:W-:Y:S02]  /*11710*/  @P1 LOP3.LUT R222, R222, 0x10000, RZ, 0xfc, !PT ;  /* 0x00010000dede1812 */ /* 0x000fe400078efcff */
[----:B------:R-:W-:Y:S01]  /*11720*/  FSEL R12, R144, -INF , !P0 ;  /* 0xff800000900c7808 */ /* 0x000fe20004000000 */
[--C-:B--2---:R-:W-:Y:S01]  /*11730*/  IMAD.IADD R46, R46, 0x1, R4.reuse ;  /* 0x000000012e2e7824 */ /* 0x104fe200078e0204 */
[----:B------:R-:W-:Y:S01]  /*11740*/  ISETP.GT.AND P0, PT, R49, 0x1, !P1 ;  /* 0x000000013100780c */ /* 0x000fe20004f04270 */
[----:B------:R-:W-:Y:S01]  /*11750*/  IMAD.IADD R45, R45, 0x1, R4 ;  /* 0x000000012d2d7824 */ /* 0x000fe200078e0204 */
[----:B------:R-:W-:Y:S02]  /*11760*/  ISETP.GE.AND P1, PT, R47, 0x9, PT ;  /* 0x000000092f00780c */ /* 0x000fe40003f26270 */
[----:B------:R-:W-:Y:S02]  /*11770*/  ISETP.LT.OR P0, PT, R51, 0x2, P0 ;  /* 0x000000023300780c */ /* 0x000fe40000701670 */
[----:B------:R-:W-:Y:S02]  /*11780*/  LOP3.LUT R222, R222, 0xffffbfff, RZ, 0xc0, !PT ;  /* 0xffffbfffdede7812 */ /* 0x000fe400078ec0ff */
[----:B------:R-:W-:Y:S02]  /*11790*/  FSEL R10, R146, -INF , !P0 ;  /* 0xff800000920a7808 */ /* 0x000fe40004000000 */
[----:B------:R-:W-:Y:S02]  /*117a0*/  ISETP.GT.AND P0, PT, R49, 0x8, !P1 ;  /* 0x000000083100780c */ /* 0x000fe40004f04270 */
[----:B------:R-:W-:Y:S02]  /*117b0*/  ISETP.GE.AND P2, PT, R47, 0x52, PT ;  /* 0x000000522f00780c */ /* 0x000fe40003f46270 */
        /* <DEDUP_REMOVED lines=91> */
[----:B------:R-:W-:Y:S02]  /*11d70*/  ISETP.GT.AND P0, PT, R49, 0x48, !P5 ;  /* 0x000000483100780c */ /* 0x000fe40006f04270 */
[----:B------:R-:W-:Y:S02]  /*11d80*/  LOP3.LUT R222, R222, 0xfff7ffff, RZ, 0xc0, !PT ;  /* 0xfff7ffffdede7812 */ /* 0x000fe400078ec0ff */
[----:B------:R-:W-:Y:S04]  /*11d90*/  ISETP.LT.OR P0, PT, R51, 0x49, P0 ;  /* 0x000000493300780c */ /* 0x000fe80000701670 */
[----:B------:R-:W-:Y:S02]  /*11da0*/  FSEL R184, R184, -INF , !P0 ;  /* 0xff800000b8b87808 */ /* 0x000fe40004000000 */
[----:B------:R-:W-:Y:S04]  /*11db0*/  ISETP.GT.AND P0, PT, R49, 0x49, !P4 ;  /* 0x000000493100780c */ /* 0x000fe80006704270 */
        /* <DEDUP_REMOVED lines=11> */
[----:B------:R-:W-:Y:S11]  /*11e70*/  ISETP.GE.AND P0, PT, R47, 0x5a, PT ;  /* 0x0000005a2f00780c */ /* 0x000ff60003f06270 */
[----:B------:R-:W-:Y:S02]  /*11e80*/  @!UPT UIADD3 URZ, URZ, URZ, URZ ;  /* 0x0000003f3f3ff290 */ /* 0x000fe4000fffe03f */
[----:B------:R-:W-:Y:S02]  /*11e90*/  @P0 LOP3.LUT R222, R222, 0x80000, RZ, 0xfc, !PT ;  /* 0x00080000dede0812 */ /* 0x000fe400078efcff */
[----:B------:R-:W-:Y:S04]  /*11ea0*/  ISETP.GT.AND P0, PT, R49, 0x59, !P0 ;  /* 0x000000593100780c */ /* 0x000fe80004704270 */
[----:B------:R-:W-:Y:S04]  /*11eb0*/  ISETP.LT.OR P0, PT, R51, 0x5a, P0 ;  /* 0x0000005a3300780c */ /* 0x000fe80000701670 */
[----:B------:R-:W-:Y:S02]  /*11ec0*/  FSEL R144, R43, -INF , !P0 ;  /* 0xff8000002b907808 */ /* 0x000fe40004000000 */
[----:B------:R-:W-:Y:S11]  /*11ed0*/  ISETP.GE.AND P0, PT, R216, 0x1, PT ;  /* 0x00000001d800780c */ /* 0x000ff60003f06270 */
[----:B------:R-:W-:Y:S02]  /*11ee0*/  @!UPT UIADD3 URZ, URZ, URZ, URZ ;  /* 0x0000003f3f3ff290 */ /* 0x000fe4000fffe03f */
        /* <DEDUP_REMOVED lines=14> */
.L_x_401:
[----:B------:R-:W-:Y:S04]  /*11fd0*/  MOV R4, c[0x0][0x32c] ;  /* 0x0000cb0000047a02 */ /* 0x000fe80000000f00 */
[----:B------:R-:W-:Y:S11]  /*11fe0*/  ISETP.NE.AND P0, PT, R4, 0x1, PT ;  /* 0x000000010400780c */ /* 0x000ff60003f05270 */
[----:B------:R-:W-:Y:S02]  /*11ff0*/  @!UPT UIADD3 URZ, URZ, URZ, URZ ;  /* 0x0000003f3f3ff290 */ /* 0x000fe4000fffe03f */
[----:B------:R-:W-:Y:S05]  /*12000*/  @P0 IMAD.HI.U32 R4, R5, c[0x0][0x330], RZ ;  /* 0x0000cc0005040a27 */ /* 0x000fea00078e00ff */
[----:B------:R-:W-:Y:S02]  /*12010*/  @P0 SHF.R.U32.HI R5, RZ, c[0x0][0x334], R4 ;  /* 0x0000cd00ff050a19 */ /* 0x000fe40000011604 */
.L_x_402:
[----:B------:R-:W-:Y:S05]  /*12020*/  BSYNC B0 ;  /* 0x0000000000007941 */ /* 0x000fea0003800000 */
.L_x_400:
[----:B------:R-:W-:Y:S04]  /*12030*/  IMAD.IADD R4, R47, 0x1, -R230 ;  /* 0x000000012f047824 */ /* 0x000fe800078e0ae6 */
[----:B------:R-:W-:Y:S05]  /*12040*/  IMAD R4, R5, c[0x0][0x32c], R4 ;  /* 0x0000cb0005047a24 */ /* 0x000fea00078e0204 */
[----:B------:R-:W-:Y:S02]  /*12050*/  IADD3 R5, R4, c[0x0][0x32c], RZ ;  /* 0x0000cb0004057a10 */ /* 0x000fe40007ffe0ff */
[----:B------:R-:W-:Y:S02]  /*12060*/  IMNMX R45, R45, R4, !PT ;  /* 0x000000042d2d7217 */ /* 0x000fe40007800200 */
[----:B------:R-:W-:Y:S02]  /*12070*/  IMNMX R46, R46, R5, PT ;  /* 0x000000052e2e7217 */ /* 0x000fe40003800200 */
.L_x_399:
        /* <DEDUP_REMOVED lines=83> */
[C---:B------:R-:W-:Y:S02]  /*125b0*/  ISETP.LT.OR P0, PT, R46.reuse, 0x2a, P0 ;  /* 0x0000002a2e00780c */ /* 0x040fe40000701670 */
[----:B------:R-:W-:Y:S02]  /*125c0*/  ISETP.LT.OR P1, PT, R46, 0x59, P1 ;  /* 0x000000592e00780c */ /* 0x000fe40000f21670 */
[----:B------:R-:W-:Y:S02]  /*125d0*/  FSEL R239, R239, -INF , !P0 ;  /* 0xff800000efef7808 */ /* 0x000fe40004000000 */
[----:B------:R-:W-:Y:S02]  /*125e0*/  LOP3.LUT P0, RZ, R222, 0x10, RZ, 0xc0, !PT ;  /* 0x00000010deff7812 */ /* 0x000fe4000780c0ff */
[----:B------:R-:W-:Y:S02]  /*125f0*/  FMNMX.FTZ R0, R239, R0, !PT ;  /* 0x00000000ef007209 */ /* 0x000fe40007810000 */
[----:B------:R-:W-:Y:S02]  /*12600*/  ISETP.GT.AND P0, PT, R45, 0x30, !P0 ;  /* 0x000000302d00780c */ /* 0x000fe40004704270 */
[----:B------:R-:W-:Y:S02]  /*12610*/  FMNMX.FTZ R5, R144, R7, !PT ;  /* 0x0000000790057209 */ /* 0x000fe40007810000 */
[----:B------:R-:W-:Y:S02]  /*12620*/  ISETP.LT.OR P0, PT, R46, 0x31, P0 ;  /* 0x000000312e00780c */ /* 0x000fe40000701670 */
[----:B------:R-:W-:Y:S01]  /*12630*/  FSEL R135, R37, -INF , !P1 ;  /* 0xff80000025877808 */ /* 0x000fe20004800000 */
[----:B------:R-:W1:Y:S01]  /*12640*/  SHFL.BFLY PT, R14, R5, 0x2, 0x1f ;  /* 0x0c401f00050e7f89 */ /* 0x000e6200000e0000 */
        /* <DEDUP_REMOVED lines=21> */
[C---:B------:R-:W-:Y:S04]  /*127a0*/  ISETP.LT.OR P0, PT, R46.reuse, 0x41, P0 ;  /* 0x000000412e00780c */ /* 0x040fe80000701670 */
[----:B------:R-:W-:Y:S02]  /*127b0*/  FSEL R185, R185, -INF , !P0 ;  /* 0xff800000b9b97808 */ /* 0x000fe40004000000 */
[----:B------:R-:W-:Y:S02]  /*127c0*/  ISETP.GT.AND P0, PT, R45, 0x41, !P6 ;  /* 0x000000412d00780c */ /* 0x000fe40007704270 */
[----:B------:R-:W-:Y:S02]  /*127d0*/  FMNMX.FTZ R0, R185, R0, !PT ;  /* 0x00000000b9007209 */ /* 0x000fe40007810000 */
[----:B------:R-:W-:Y:S02]  /*127e0*/  ISETP.LT.OR P0, PT, R46, 0x42, P0 ;  /* 0x000000422e00780c */ /* 0x000fe40000701670 */
[----:B------:R-:W-:Y:S02]  /*127f0*/  LOP3.LUT P6, RZ, R222, 0x80000, RZ, 0xc0, !PT ;  /* 0x00080000deff7812 */ /* 0x000fe400078cc0ff */
[----:B------:R-:W-:Y:S02]  /*12800*/  FSEL R165, R165, -INF , !P0 ;  /* 0xff800000a5a57808 */ /* 0x000fe40004000000 */
[----:B------:R-:W-:Y:S02]  /*12810*/  ISETP.GT.AND P0, PT, R45, 0x48, !P5 ;  /* 0x000000482d00780c */ /* 0x000fe40006f04270 */
[----:B------:R-:W-:Y:S02]  /*12820*/  FMNMX.FTZ R0, R165, R0, !PT ;  /* 0x00000000a5007209 */ /* 0x000fe40007810000 */
[C---:B------:R-:W-:Y:S04]  /*12830*/  ISETP.LT.OR P0, PT, R46.reuse, 0x49, P0 ;  /* 0x000000492e00780c */ /* 0x040fe80000701670 */
[----:B------:R-:W-:Y:S02]  /*12840*/  FSEL R161, R33, -INF , !P0 ;  /* 0xff80000021a17808 */ /* 0x000fe40004000000 */
[----:B------:R-:W-:Y:S02]  /*12850*/  ISETP.GT.AND P0, PT, R45, 0x49, !P4 ;  /* 0x000000492d00780c */ /* 0x000fe40006704270 */
[----:B------:R-:W-:Y:S02]  /*12860*/  FMNMX.FTZ R0, R161, R0, !PT ;  /* 0x00000000a1007209 */ /* 0x000fe40007810000 */
[----:B------:R-:W-:Y:S04]  /*12870*/  ISETP.LT.OR P0, PT, R46, 0x4a, P0 ;  /* 0x0000004a2e00780c */ /* 0x000fe80000701670 */
[----:B------:R-:W-:Y:S02]  /*12880*/  FSEL R159, R32, -INF , !P0 ;  /* 0xff800000209f7808 */ /* 0x000fe40004000000 */
[----:B------:R-:W-:Y:S02]  /*12890*/  ISETP.GT.AND P0, PT, R45, 0x50, !P3 ;  /* 0x000000502d00780c */ /* 0x000fe40005f04270 */
[----:B------:R-:W-:Y:S02]  /*128a0*/  FMNMX.FTZ R0, R159, R0, !PT ;  /* 0x000000009f007209 */ /* 0x000fe40007810000 */
[C---:B------:R-:W-:Y:S04]  /*128b0*/  ISETP.LT.OR P0, PT, R46.reuse, 0x51, P0 ;  /* 0x000000512e00780c */ /* 0x040fe80000701670 */
[----:B------:R-:W-:Y:S02]  /*128c0*/  FSEL R147, R35, -INF , !P0 ;  /* 0xff80000023937808 */ /* 0x000fe40004000000 */
[----:B------:R-:W-:Y:S02]  /*128d0*/  ISETP.GT.AND P0, PT, R45, 0x51, !P2 ;  /* 0x000000512d00780c */ /* 0x000fe40005704270 */
[----:B------:R-:W-:Y:S02]  /*128e0*/  FMNMX.FTZ R0, R147, R0, !PT ;  /* 0x0000000093007209 */ /* 0x000fe40007810000 */
[----:B------:R-:W-:Y:S02]  /*128f0*/  ISETP.LT.OR P2, PT, R46, 0x52, P0 ;  /* 0x000000522e00780c */ /* 0x000fe40000741670 */
[----:B------:R-:W-:Y:S02]  /*12900*/  ISETP.GT.AND P0, PT, R45, 0x59, !P6 ;  /* 0x000000592d00780c */ /* 0x000fe40007704270 */
[----:B------:R-:W-:Y:S02]  /*12910*/  FSEL R139, R34, -INF , !P2 ;  /* 0xff800000228b7808 */ /* 0x000fe40005000000 */
[----:B------:R-:W-:Y:S02]  /*12920*/  ISETP.LT.OR P0, PT, R46, 0x5a, P0 ;  /* 0x0000005a2e00780c */ /* 0x000fe40000701670 */
[----:B------:R-:W-:Y:S01]  /*12930*/  FMNMX.FTZ R0, R139, R0, !PT ;  /* 0x000000008b007209 */ /* 0x000fe20007810000 */
[----:B------:R-:W-:Y:S01]  /*12940*/  LDSM.16.MT88.4 R44, [R212+0x3100] ;  /* 0x00310000d42c783b */ /* 0x000fe20000004200 */
[----:B------:R-:W-:Y:S02]  /*12950*/  FSEL R117, R36, -INF , !P0 ;  /* 0xff80000024757808 */ /* 0x000fe40004000000 */
[----:B------:R-:W-:Y:S04]  /*12960*/  FMNMX.FTZ R0, R135, R0, !PT ;  /* 0x0000000087007209 */ /* 0x000fe80007810000 */
[----:B------:R-:W-:Y:S01]  /*12970*/  FMNMX.FTZ R7, R117, R0, !PT ;  /* 0x0000000075077209 */ /* 0x000fe20007810000 */
[----:B------:R-:W-:Y:S01]  /*12980*/  LDSM.16.MT88.4 R36, [R208+0x100] ;  /* 0x00010000d024783b */ /* 0x000fe20000004200 */
[----:B-1----:R-:W-:Y:S04]  /*12990*/  FMNMX.FTZ R0, R14, R15, !PT ;  /* 0x0000000f0e007209 */ /* 0x002fe80007810000 */
[C---:B------:R-:W-:Y:S01]  /*129a0*/  FSETP.NEU.FTZ.AND P0, PT, R0.reuse, -INF , PT ;  /* 0xff8000000000780b */ /* 0x040fe20003f1d000 */
[----:B------:R-:W-:Y:S02]  /*129b0*/  FMUL.FTZ R149, R0, c[0x0][0x2d0] ;  /* 0x0000b40000957a20 */ /* 0x000fe40000410000 */
[----:B------:R-:W1:Y:S03]  /*129c0*/  SHFL.BFLY PT, R4, R7, 0x2, 0x1f ;  /* 0x0c401f0007047f89 */ /* 0x000e6600000e0000 */
        /* <DEDUP_REMOVED lines=8> */
[--C-:B------:R-:W-:Y:S02]  /*12a50*/  FFMA.FTZ R136, R42, c[0x0][0x2d0], -R149.reuse ;  /* 0x0000b4002a887a23 */ /* 0x100fe40000010895 */
[--C-:B------:R-:W-:Y:S02]  /*12a60*/  FFMA.FTZ R137, R40, c[0x0][0x2d0], -R149.reuse ;  /* 0x0000b40028897a23 */ /* 0x100fe40000010895 */
[--C-:B------:R-:W-:Y:S01]  /*12a70*/  FFMA.FTZ R138, R50, c[0x0][0x2d0], -R149.reuse ;  /* 0x0000b400328a7a23 */ /* 0x100fe20000010895 */
[----:B-1----:R-:W-:Y:S02]  /*12a80*/  FMNMX.FTZ R5, R7, R4, !PT ;  /* 0x0000000407057209 */ /* 0x002fe40007810000 */
[----:B------:R-:W-:Y:S01]  /*12a90*/  MUFU.EX2 R128, R128 ;  /* 0x0000008000807308 */ /* 0x000fe20000000800 */
[--C-:B------:R-:W-:Y:S02]  /*12aa0*/  FFMA.FTZ R240, R240, c[0x0][0x2d0], -R149.reuse ;  /* 0x0000b400f0f07a23 */ /* 0x100fe40000010895 */
[--C-:B------:R-:W-:Y:S01]  /*12ab0*/  FFMA.FTZ R184, R184, c[0x0][0x2d0], -R149.reuse ;  /* 0x0000b400b8b87a23 */ /* 0x100fe20000010895 */
[----:B------:R-:W1:Y:S01]  /*12ac0*/  SHFL.BFLY PT, R4, R5, 0x1, 0x1f ;  /* 0x0c201f0005047f89 */ /* 0x000e6200000e0000 */
[--C-:B------:R-:W-:Y:S02]  /*12ad0*/  FFMA.FTZ R160, R160, c[0x0][0x2d0], -R149.reuse ;  /* 0x0000b400a0a07a23 */ /* 0x100fe40000010895 */
[--C-:B------:R-:W-:Y:S02]  /*12ae0*/  FFMA.FTZ R162, R162, c[0x0][0x2d0], -R149.reuse ;  /* 0x0000b400a2a27a23 */ /* 0x100fe40000010895 */
[--C-:B------:R-:W-:Y:S01]  /*12af0*/  FFMA.FTZ R242, R242, c[0x0][0x2d0], -R149.reuse ;  /* 0x0000b400f2f27a23 */ /* 0x100fe20000010895 */
[----:B------:R-:W2:Y:S01]  /*12b00*/  MUFU.EX2 R119, R119 ;  /* 0x0000007700777308 */ /* 0x000ea20000000800 */
[--C-:B------:R-:W-:Y:S02]  /*12b10*/  FFMA.FTZ R244, R244, c[0x0][0x2d0], -R149.reuse ;  /* 0x0000b400f4f47a23 */ /* 0x100fe40000010895 */
[--C-:B------:R-:W-:Y:S02]  /*12b20*/  FFMA.FTZ R156, R156, c[0x0][0x2d0], -R149.reuse ;  /* 0x0000b4009c9c7a23 */ /* 0x100fe40000010895 */
[--C-:B------:R-:W-:Y:S05]  /*12b30*/  FFMA.FTZ R146, R146, c[0x0][0x2d0], -R149.reuse ;  /* 0x0000b40092927a23 */ /* 0x100fea0000010895 */
[----:B------:R-:W3:Y:S01]  /*12b40*/  MUFU.EX2 R129, R129 ;  /* 0x0000008100817308 */ /* 0x000ee20000000800 */
[----:B-1----:R-:W-:Y:S01]  /*12b50*/  FMNMX.FTZ R116, R5, R4, !PT ;  /* 0x0000000405747209 */ /* 0x002fe20007810000 */
[----:B------:R-:W-:Y:S08]  /*12b60*/  FMUL.FTZ R4, R3, c[0x0][0x2d0] ;  /* 0x0000b40003047a20 */ /* 0x000ff00000410000 */
[----:B------:R-:W-:Y:S01]  /*12b70*/  MUFU.EX2 R240, R240 ;  /* 0x000000f000f07308 */ /* 0x000fe20000000800 */
[C---:B------:R-:W-:Y:S01]  /*12b80*/  FSETP.NEU.FTZ.AND P0, PT, R116.reuse, -INF , PT ;  /* 0xff8000007400780b */ /* 0x040fe20003f1d000 */
[C---:B------:R-:W-:Y:S01]  /*12b90*/  FMUL.FTZ R134, R116.reuse, c[0x0][0x2d0] ;  /* 0x0000b40074867a20 */ /* 0x040fe20000410000 */
[----:B--2---:R-:W-:Y:S02]  /*12ba0*/  F2FP.PACK_AB R124, R119, R128 ;  /* 0x00000080777c723e */ /* 0x004fe400000000ff */
[----:B------:R-:W-:Y:S02]  /*12bb0*/  FSEL R5, R116, RZ, P0 ;  /* 0x000000ff74057208 */ /* 0x000fe40000000000 */
[----:B------:R-:W-:Y:S03]  /*12bc0*/  FSEL R134, R134, RZ, P0 ;  /* 0x000000ff86867208 */ /* 0x000fe60000000000 */
[----:B------:R-:W1:Y:S01]  /*12bd0*/  MUFU.EX2 R3, R4 ;  /* 0x0000000400037308 */ /* 0x000e620000000800 */
[----:B------:R-:W-:Y:S01]  /*12be0*/  FADD.FTZ R5, -R5, R2 ;  /* 0x0000000205057221 */ /* 0x000fe20000010100 */
[----:B------:R-:W-:Y:S01]  /*12bf0*/  ISETP.GT.AND P0, PT, R238, R233, PT ;  /* 0x000000e9ee00720c */ /* 0x000fe20003f04270 */
[--C-:B------:R-:W-:Y:S01]  /*12c00*/  FFMA.FTZ R133, R13, c[0x0][0x2d0], -R134.reuse ;  /* 0x0000b4000d857a23 */ /* 0x100fe20000010886 */
[----:B---3--:R-:W-:Y:S01]  /*12c10*/  F2FP.PACK_AB R126, R129, R118 ;  /* 0x00000076817e723e */ /* 0x008fe200000000ff */
[----:B------:R-:W2:Y:S01]  /*12c20*/  LDSM.16.MT88.4 R12, [R212+0x100] ;  /* 0x00010000d40c783b */ /* 0x000ea20000004200 */
[--C-:B------:R-:W-:Y:S02]  /*12c30*/  FFMA.FTZ R131, R11, c[0x0][0x2d0], -R134.reuse ;  /* 0x0000b4000b837a23 */ /* 0x100fe40000010886 */
[--C-:B------:R-:W-:Y:S02]  /*12c40*/  FFMA.FTZ R130, R9, c[0x0][0x2d0], -R134.reuse ;  /* 0x0000b40009827a23 */ /* 0x100fe40000010886 */
[--C-:B------:R-:W-:Y:S01]  /*12c50*/  FFMA.FTZ R132, R145, c[0x0][0x2d0], -R134.reuse ;  /* 0x0000b40091847a23 */ /* 0x100fe20000010886 */
[----:B------:R-:W-:Y:S01]  /*12c60*/  MUFU.EX2 R133, R133 ;  /* 0x0000008500857308 */ /* 0x000fe20000000800 */
[----:B------:R-:W-:Y:S02]  /*12c70*/  FMUL.FTZ R2, R5, c[0x0][0x2d0] ;  /* 0x0000b40005027a20 */ /* 0x000fe40000410000 */
[--C-:B------:R-:W-:Y:S02]  /*12c80*/  FFMA.FTZ R145, R48, c[0x0][0x2d0], -R149.reuse ;  /* 0x0000b40030917a23 */ /* 0x100fe40000010895 */
[--C-:B------:R-:W-:Y:S02]  /*12c90*/  FFMA.FTZ R165, R165, c[0x0][0x2d0], -R134.reuse ;  /* 0x0000b400a5a57a23 */ /* 0x100fe40000010886 */
[--C-:B------:R-:W-:Y:S02]  /*12ca0*/  FFMA.FTZ R161, R161, c[0x0][0x2d0], -R134.reuse ;  /* 0x0000b400a1a17a23 */ /* 0x100fe40000010886 */
[--C-:B------:R-:W-:Y:S01]  /*12cb0*/  FFMA.FTZ R148, R167, c[0x0][0x2d0], -R134.reuse ;  /* 0x0000b400a7947a23 */ /* 0x100fe20000010886 */
[----:B------:R-:W3:Y:S01]  /*12cc0*/  MUFU.EX2 R2, R2 ;  /* 0x0000000200027308 */ /* 0x000ee20000000800 */
        /* <DEDUP_REMOVED lines=14> */
[C---:B---3--:R-:W-:Y:S02]  /*12db0*/  FMUL.FTZ R6, R2.reuse, R114 ;  /* 0x0000007202067220 */ /* 0x048fe40000410000 */
[C---:B------:R-:W-:Y:S02]  /*12dc0*/  FMUL.FTZ R7, R2.reuse, R115 ;  /* 0x0000007302077220 */ /* 0x040fe40000410000 */
[C---:B------:R-:W-:Y:S01]  /*12dd0*/  FMUL.FTZ R10, R2.reuse, R110 ;  /* 0x0000006e020a7220 */ /* 0x040fe20000410000 */
[----:B------:R-:W3:Y:S01]  /*12de0*/  MUFU.EX2 R130, R130 ;  /* 0x0000008200827308 */ /* 0x000ee20000000800 */
[C---:B------:R-:W-:Y:S02]  /*12df0*/  FMUL.FTZ R11, R2.reuse, R111 ;  /* 0x0000006f020b7220 */ /* 0x040fe40000410000 */
[----:B------:R-:W-:Y:S01]  /*12e00*/  FMUL.FTZ R18, R2, R102 ;  /* 0x0000006602127220 */ /* 0x000fe20000410000 */
[----:B-1----:R-:W-:Y:S01]  /*12e10*/  F2FP.PACK_AB R125, R132, R133 ;  /* 0x00000085847d723e */ /* 0x002fe200000000ff */
        /* <DEDUP_REMOVED lines=10> */
[----:B------:R-:W-:Y:S01]  /*12ec0*/  FMUL.FTZ R43, R2, R79 ;  /* 0x0000004f022b7220 */ /* 0x000fe20000410000 */
[----:B------:R-:W-:Y:S01]  /*12ed0*/  MUFU.EX2 R165, R165 ;  /* 0x000000a500a57308 */ /* 0x000fe20000000800 */
[C---:B------:R-:W-:Y:S01]  /*12ee0*/  FMUL.FTZ R48, R3.reuse, R68 ;  /* 0x0000004403307220 */ /* 0x040fe20000410000 */
[----:B------:R-:W1:Y:S01]  /*12ef0*/  LDSM.16.MT88.4 R84, [R210+0x3100] ;  /* 0x00310000d254783b */ /* 0x000e620000004200 */
[C---:B------:R-:W-:Y:S01]  /*12f00*/  FMUL.FTZ R49, R3.reuse, R69 ;  /* 0x0000004503317220 */ /* 0x040fe20000410000 */
[----:B---3--:R-:W-:Y:S01]  /*12f10*/  F2FP.PACK_AB R127, R130, R131 ;  /* 0x00000083827f723e */ /* 0x008fe200000000ff */
[C---:B------:R-:W-:Y:S02]  /*12f20*/  FMUL.FTZ R50, R2.reuse, R70 ;  /* 0x0000004602327220 */ /* 0x040fe40000410000 */
[C---:B------:R-:W-:Y:S02]  /*12f30*/  FMUL.FTZ R51, R2.reuse, R71 ;  /* 0x0000004702337220 */ /* 0x040fe40000410000 */
[C---:B------:R-:W-:Y:S01]  /*12f40*/  FMUL.FTZ R52, R3.reuse, R52 ;  /* 0x0000003403347220 */ /* 0x040fe20000410000 */
[----:B------:R-:W3:Y:S01]  /*12f50*/  LDSM.16.MT88.4 R76, [R209+0x3100] ;  /* 0x00310000d14c783b */ /* 0x000ee20000004200 */
        /* <DEDUP_REMOVED lines=22> */
[C---:B------:R-:W-:Y:S01]  /*130c0*/  FMUL.FTZ R21, R3.reuse, R97 ;  /* 0x0000006103157220 */ /* 0x040fe20000410000 */
[----:B------:R-:W-:Y:S01]  /*130d0*/  MUFU.EX2 R145, R145 ;  /* 0x0000009100917308 */ /* 0x000fe20000000800 */
[C---:B------:R-:W-:Y:S04]  /*130e0*/  FMUL.FTZ R22, R2.reuse, R98 ;  /* 0x0000006202167220 */ /* 0x040fe80000410000 */
[C---:B------:R-:W-:Y:S02]  /*130f0*/  FMUL.FTZ R23, R2.reuse, R99 ;  /* 0x0000006302177220 */ /* 0x040fe40000410000 */
[C---:B------:R-:W-:Y:S02]  /*13100*/  FMUL.FTZ R60, R3.reuse, R60 ;  /* 0x0000003c033c7220 */ /* 0x040fe40000410000 */
[C---:B------:R-:W-:Y:S01]  /*13110*/  FMUL.FTZ R61, R3.reuse, R61 ;  /* 0x0000003d033d7220 */ /* 0x040fe20000410000 */
[----:B------:R-:W-:Y:S01]  /*13120*/  MUFU.EX2 R148, R148 ;  /* 0x0000009400947308 */ /* 0x000fe20000000800 */
[C---:B------:R-:W-:Y:S01]  /*13130*/  FMUL.FTZ R62, R2.reuse, R62 ;  /* 0x0000003e023e7220 */ /* 0x040fe20000410000 */
[C---:B------:R-:W-:Y:S03]  /*13140*/  HMMA.16816.F32 R20, R124.reuse, R28, R20 ;  /* 0x0000001c7c14723c */ /* 0x040fe60000001814 */
[C---:B------:R-:W-:Y:S02]  /*13150*/  FMUL.FTZ R63, R2.reuse, R63 ;  /* 0x0000003f023f7220 */ /* 0x040fe40000410000 */
[C---:B------:R-:W-:Y:S02]  /*13160*/  FMUL.FTZ R64, R3.reuse, R64 ;  /* 0x0000004003407220 */ /* 0x040fe40000410000 */
[C---:B------:R-:W-:Y:S01]  /*13170*/  FMUL.FTZ R28, R3.reuse, R88 ;  /* 0x00000058031c7220 */ /* 0x040fe20000410000 */
[C---:B------:R-:W-:Y:S01]  /*13180*/  HMMA.16816.F32 R24, R124.reuse, R30, R24 ;  /* 0x0000001e7c18723c */ /* 0x040fe20000001818 */
[----:B------:R-:W5:Y:S03]  /*13190*/  MUFU.EX2 R151, R151 ;  /* 0x0000009700977308 */ /* 0x000f660000000800 */
[C---:B------:R-:W-:Y:S02]  /*131a0*/  FMUL.FTZ R29, R3.reuse, R89 ;  /* 0x00000059031d7220 */ /* 0x040fe40000410000 */
[----:B------:R-:W-:Y:S02]  /*131b0*/  FMUL.FTZ R65, R3, R65 ;  /* 0x0000004103417220 */ /* 0x000fe40000410000 */
[C---:B------:R-:W-:Y:S03]  /*131c0*/  FMUL.FTZ R30, R2.reuse, R90 ;  /* 0x0000005a021e7220 */ /* 0x040fe60000410000 */
[----:B------:R-:W-:Y:S01]  /*131d0*/  MUFU.EX2 R160, R160 ;  /* 0x000000a000a07308 */ /* 0x000fe20000000800 */
[C---:B------:R-:W-:Y:S02]  /*131e0*/  FMUL.FTZ R31, R2.reuse, R91 ;  /* 0x0000005b021f7220 */ /* 0x040fe40000410000 */
[----:B------:R-:W-:Y:S01]  /*131f0*/  LDSM.16.MT88.4 R88, [R212+0x3900] ;  /* 0x00390000d458783b */ /* 0x000fe20000004200 */
[C---:B------:R-:W-:Y:S02]  /*13200*/  FMUL.FTZ R66, R2.reuse, R66 ;  /* 0x0000004202427220 */ /* 0x040fe40000410000 */
[----:B------:R-:W-:Y:S02]  /*13210*/  FMUL.FTZ R67, R2, R67 ;  /* 0x0000004302437220 */ /* 0x000fe40000410000 */
[C---:B------:R-:W-:Y:S02]  /*13220*/  HMMA.16816.F32 R28, R124.reuse, R36, R28 ;  /* 0x000000247c1c723c */ /* 0x040fe4000000181c */
[----:B------:R-:W-:Y:S01]  /*13230*/  MUFU.EX2 R162, R162 ;  /* 0x000000a200a27308 */ /* 0x000fe20000000800 */
[--C-:B------:R-:W-:Y:S02]  /*13240*/  FFMA.FTZ R157, R157, c[0x0][0x2d0], -R134.reuse ;  /* 0x0000b4009d9d7a23 */ /* 0x100fe40000010886 */
[--C-:B------:R-:W-:Y:S02]  /*13250*/  FFMA.FTZ R158, R163, c[0x0][0x2d0], -R134.reuse ;  /* 0x0000b400a39e7a23 */ /* 0x100fe40000010886 */
[C---:B------:R-:W-:Y:S01]  /*13260*/  FMUL.FTZ R36, R3.reuse, R80 ;  /* 0x0000005003247220 */ /* 0x040fe20000410000 */
[C---:B------:R-:W-:Y:S04]  /*13270*/  HMMA.16816.F32 R32, R124.reuse, R38, R32 ;  /* 0x000000267c20723c */ /* 0x040fe80000001820 */
[----:B------:R-:W-:Y:S01]  /*13280*/  FMUL.FTZ R37, R3, R81 ;  /* 0x0000005103257220 */ /* 0x000fe20000410000 */
[----:B------:R-:W-:Y:S01]  /*13290*/  MUFU.EX2 R157, R157 ;  /* 0x0000009d009d7308 */ /* 0x000fe20000000800 */
[--C-:B------:R-:W-:Y:S02]  /*132a0*/  FFMA.FTZ R163, R186, c[0x0][0x2d0], -R149.reuse ;  /* 0x0000b400baa37a23 */ /* 0x100fe40000010895 */
[C---:B------:R-:W-:Y:S04]  /*132b0*/  FMUL.FTZ R38, R2.reuse, R82 ;  /* 0x0000005202267220 */ /* 0x040fe80000410000 */
[----:B------:R-:W-:Y:S02]  /*132c0*/  FMUL.FTZ R39, R2, R83 ;  /* 0x0000005302277220 */ /* 0x000fe40000410000 */
[----:B------:R-:W-:Y:S01]  /*132d0*/  LDSM.16.MT88.4 R80, [R209+0x900] ;  /* 0x00090000d150783b */ /* 0x000fe20000004200 */
[----:B------:R-:W1:Y:S01]  /*132e0*/  MUFU.EX2 R158, R158 ;  /* 0x0000009e009e7308 */ /* 0x000e620000000800 */
[--C-:B------:R-:W-:Y:S02]  /*132f0*/  FFMA.FTZ R167, R164, c[0x0][0x2d0], -R149.reuse ;  /* 0x0000b400a4a77a23 */ /* 0x100fe40000010895 */
[--C-:B------:R-:W-:Y:S01]  /*13300*/  FFMA.FTZ R164, R243, c[0x0][0x2d0], -R134.reuse ;  /* 0x0000b400f3a47a23 */ /* 0x100fe20000010886 */
[C---:B------:R-:W-:Y:S03]  /*13310*/  HMMA.16816.F32 R36, R124.reuse, R44, R36 ;  /* 0x0000002c7c24723c */ /* 0x040fe60000001824 */
[--C-:B------:R-:W-:Y:S02]  /*13320*/  FFMA.FTZ R187, R187, c[0x0][0x2d0], -R134.reuse ;  /* 0x0000b400bbbb7a23 */ /* 0x100fe40000010886 */
[--C-:B------:R-:W-:Y:S01]  /*13330*/  FFMA.FTZ R186, R241, c[0x0][0x2d0], -R134.reuse ;  /* 0x0000b400f1ba7a23 */ /* 0x100fe20000010886 */
[----:B------:R-:W2:Y:S01]  /*13340*/  MUFU.EX2 R163, R163 ;  /* 0x000000a300a37308 */ /* 0x000ea20000000800 */
[C---:B------:R-:W-:Y:S01]  /*13350*/  FMUL.FTZ R44, R3.reuse, R72 ;  /* 0x00000048032c7220 */ /* 0x040fe20000410000 */
[C---:B------:R-:W-:Y:S04]  /*13360*/  HMMA.16816.F32 R40, R124.reuse, R46, R40 ;  /* 0x0000002e7c28723c */ /* 0x040fe80000001828 */
[----:B------:R-:W-:Y:S02]  /*13370*/  FMUL.FTZ R45, R3, R73 ;  /* 0x00000049032d7220 */ /* 0x000fe40000410000 */
[--C-:B------:R-:W-:Y:S02]  /*13380*/  FFMA.FTZ R239, R239, c[0x0][0x2d0], -R134.reuse ;  /* 0x0000b400efef7a23 */ /* 0x100fe40000010886 */
[C---:B------:R-:W-:Y:S01]  /*13390*/  FMUL.FTZ R46, R2.reuse, R74 ;  /* 0x0000004a022e7220 */ /* 0x040fe20000410000 */
[----:B------:R-:W2:Y:S03]  /*133a0*/  MUFU.EX2 R167, R167 ;  /* 0x000000a700a77308 */ /* 0x000ea60000000800 */
[----:B------:R-:W-:Y:S02]  /*133b0*/  FMUL.FTZ R47, R2, R75 ;  /* 0x0000004b022f7220 */ /* 0x000fe40000410000 */
[----:B------:R-:W4:Y:S01]  /*133c0*/  LDSM.16.MT88.4 R72, [R212+0x900] ;  /* 0x00090000d448783b */ /* 0x000f220000004200 */
[--C-:B------:R-:W-:Y:S02]  /*133d0*/  FFMA.FTZ R241, R248, c[0x0][0x2d0], -R149.reuse ;  /* 0x0000b400f8f17a23 */ /* 0x100fe40000010895 */
[--C-:B------:R-:W-:Y:S02]  /*133e0*/  FFMA.FTZ R243, R246, c[0x0][0x2d0], -R149.reuse ;  /* 0x0000b400f6f37a23 */ /* 0x100fe40000010895 */
[C---:B-1----:R-:W-:Y:S01]  /*133f0*/  HMMA.16816.F32 R44, R124.reuse, R84, R44 ;  /* 0x000000547c2c723c */ /* 0x042fe2000000182c */
[----:B------:R-:W-:Y:S02]  /*13400*/  MUFU.EX2 R164, R164 ;  /* 0x000000a400a47308 */ /* 0x000fe40000000800 */
[--C-:B------:R-:W-:Y:S02]  /*13410*/  FFMA.FTZ R246, R251, c[0x0][0x2d0], -R134.reuse ;  /* 0x0000b400fbf67a23 */ /* 0x100fe40000010886 */
[--C-:B------:R-:W-:Y:S02]  /*13420*/  FFMA.FTZ R251, R166, c[0x0][0x2d0], -R149.reuse ;  /* 0x0000b400a6fb7a23 */ /* 0x100fe40000010895 */
[--C-:B------:R-:W-:Y:S01]  /*13430*/  FFMA.FTZ R166, R185, c[0x0][0x2d0], -R134.reuse ;  /* 0x0000b400b9a67a23 */ /* 0x100fe20000010886 */
[C---:B------:R-:W-:Y:S01]  /*13440*/  HMMA.16816.F32 R48, R124.reuse, R86, R48 ;  /* 0x000000567c30723c */ /* 0x040fe20000001830 */
[----:B------:R-:W-:Y:S02]  /*13450*/  LDSM.16.MT88.4 R84, [R208+0x900] ;  /* 0x00090000d054783b */ /* 0x000fe40000004200 */
[----:B------:R-:W-:Y:S01]  /*13460*/  MUFU.EX2 R251, R251 ;  /* 0x000000fb00fb7308 */ /* 0x000fe20000000800 */
[--C-:B------:R-:W-:Y:S02]  /*13470*/  FFMA.FTZ R249, R249, c[0x0][0x2d0], -R134.reuse ;  /* 0x0000b400f9f97a23 */ /* 0x100fe40000010886 */
[--C-:B------:R-:W-:Y:S02]  /*13480*/  FFMA.FTZ R247, R247, c[0x0][0x2d0], -R134.reuse ;  /* 0x0000b400f7f77a23 */ /* 0x100fe40000010886 */
[C---:B---3--:R-:W-:Y:S04]  /*13490*/  HMMA.16816.F32 R52, R124.reuse, R76, R52 ;  /* 0x0000004c7c34723c */ /* 0x048fe80000001834 */
[--C-:B------:R-:W-:Y:S01]  /*134a0*/  FFMA.FTZ R248, R245, c[0x0][0x2d0], -R134.reuse ;  /* 0x0000b400f5f87a23 */ /* 0x100fe20000010886 */
[----:B------:R-:W-:Y:S01]  /*134b0*/  MUFU.EX2 R166, R166 ;  /* 0x000000a600a67308 */ /* 0x000fe20000000800 */
[--C-:B------:R-:W-:Y:S02]  /*134c0*/  FFMA.FTZ R245, R192, c[0x0][0x2d0], -R149.reuse ;  /* 0x0000b400c0f57a23 */ /* 0x100fe40000010895 */
[C---:B------:R-:W-:Y:S01]  /*134d0*/  HMMA.16816.F32 R56, R124.reuse, R78, R56 ;  /* 0x0000004e7c38723c */ /* 0x040fe20000001838 */
[----:B------:R-:W1:Y:S03]  /*134e0*/  LDSM.16.MT88.4 R76, [R210+0x900] ;  /* 0x00090000d24c783b */ /* 0x000e660000004200 */
[--C-:B------:R-:W-:Y:S02]  /*134f0*/  FFMA.FTZ R192, R159, c[0x0][0x2d0], -R134.reuse ;  /* 0x0000b4009fc07a23 */ /* 0x100fe40000010886 */
[--C-:B------:R-:W-:Y:S01]  /*13500*/  FFMA.FTZ R159, R150, c[0x0][0x2d0], -R149.reuse ;  /* 0x0000b400969f7a23 */ /* 0x100fe20000010895 */
[----:B------:R-:W-:Y:S01]  /*13510*/  MUFU.EX2 R245, R245 ;  /* 0x000000f500f57308 */ /* 0x000fe20000000800 */
[C---:B--2---:R-:W-:Y:S04]  /*13520*/  HMMA.16816.F32 R60, R124.reuse, R68, R60 ;  /* 0x000000447c3c723c */ /* 0x044fe8000000183c */
[----:B------:R-:W-:Y:S02]  /*13530*/  FFMA.FTZ R149, R144, c[0x0][0x2d0], -R149 ;  /* 0x0000b40090957a23 */ /* 0x000fe40000010895 */
[--C-:B------:R-:W-:Y:S01]  /*13540*/  FFMA.FTZ R144, R147, c[0x0][0x2d0], -R134.reuse ;  /* 0x0000b40093907a23 */ /* 0x100fe20000010886 */
[----:B----4-:R-:W-:Y:S01]  /*13550*/  F2FP.PACK_AB R68, R137, R136 ;  /* 0x000000888944723e */ /* 0x010fe200000000ff */
[----:B------:R-:W-:Y:S01]  /*13560*/  HMMA.16816.F32 R64, R124, R70, R64 ;  /* 0x000000467c40723c */ /* 0x000fe20000001840 */
[----:B------:R-:W-:Y:S03]  /*13570*/  MUFU.EX2 R192, R192 ;  /* 0x000000c000c07308 */ /* 0x000fe60000000800 */
[----:B-----5:R-:W-:Y:S01]  /*13580*/  F2FP.PACK_AB R69, R151, R148 ;  /* 0x000000949745723e */ /* 0x020fe200000000ff */
[--C-:B------:R-:W-:Y:S02]  /*13590*/  FFMA.FTZ R139, R139, c[0x0][0x2d0], -R134.reuse ;  /* 0x0000b4008b8b7a23 */ /* 0x100fe40000010886 */
[----:B------:R-:W-:Y:S01]  /*135a0*/  F2FP.PACK_AB R70, R145, R138 ;  /* 0x0000008a9146723e */ /* 0x000fe200000000ff */
[--C-:B------:R-:W-:Y:S01]  /*135b0*/  FFMA.FTZ R135, R135, c[0x0][0x2d0], -R134.reuse ;  /* 0x0000b40087877a23 */ /* 0x100fe20000010886 */
[----:B------:R-:W-:Y:S02]  /*135c0*/  F2FP.PACK_AB R71, R158, R157 ;  /* 0x0000009d9e47723e */ /* 0x000fe400000000ff */
[----:B------:R-:W2:Y:S01]  /*135d0*/  MUFU.EX2 R187, R187 ;  /* 0x000000bb00bb7308 */ /* 0x000ea20000000800 */
[----:B------:R-:W-:Y:S02]  /*135e0*/  FFMA.FTZ R134, R117, c[0x0][0x2d0], -R134 ;  /* 0x0000b40075867a23 */ /* 0x000fe40000010886 */
[----:B------:R-:W-:Y:S02]  /*135f0*/  FFMA.FTZ R128, R3, R232, R128 ;  /* 0x000000e803807223 */ /* 0x000fe40000010080 */
[C---:B------:R-:W-:Y:S05]  /*13600*/  HMMA.16816.F32 R4, R68.reuse, R72, R4 ;  /* 0x000000484404723c */ /* 0x040fea0000001804 */
[----:B------:R-:W-:Y:S01]  /*13610*/  MUFU.EX2 R186, R186 ;  /* 0x000000ba00ba7308 */ /* 0x000fe20000000800 */
[----:B------:R-:W-:Y:S02]  /*13620*/  FFMA.FTZ R133, R2, R231, R133 ;  /* 0x000000e702857223 */ /* 0x000fe40000010085 */
[C---:B------:R-:W-:Y:S01]  /*13630*/  HMMA.16816.F32 R8, R68.reuse, R74, R8 ;  /* 0x0000004a4408723c */ /* 0x040fe20000001808 */
[----:B------:R-:W3:Y:S03]  /*13640*/  LDSM.16.MT88.4 R72, [R210+0x3900] ;  /* 0x00390000d248783b */ /* 0x000ee60000004200 */
[----:B------:R-:W-:Y:S02]  /*13650*/  FADD.FTZ R119, R119, R128 ;  /* 0x0000008077777221 */ /* 0x000fe40000010000 */
[----:B------:R-:W-:Y:S01]  /*13660*/  FADD.FTZ R132, R132, R133 ;  /* 0x0000008584847221 */ /* 0x000fe20000010000 */
[----:B------:R-:W4:Y:S01]  /*13670*/  MUFU.EX2 R239, R239 ;  /* 0x000000ef00ef7308 */ /* 0x000f220000000800 */
[C---:B-1----:R-:W-:Y:S04]  /*13680*/  HMMA.16816.F32 R12, R68.reuse, R76, R12 ;  /* 0x0000004c440c723c */ /* 0x042fe8000000180c */
        /* <DEDUP_REMOVED lines=12> */
[----:B------:R-:W5:Y:S03]  /*13750*/  LDSM.16.MT88.4 R80, [R208+0x3900] ;  /* 0x00390000d050783b */ /* 0x000f660000004200 */
[----:B------:R-:W-:Y:S02]  /*13760*/  FADD.FTZ R137, R137, R136 ;  /* 0x0000008889897221 */ /* 0x000fe40000010000 */
[----:B------:R-:W-:Y:S01]  /*13770*/  MUFU.EX2 R243, R243 ;  /* 0x000000f300f37308 */ /* 0x000fe20000000800 */
[----:B------:R-:W-:Y:S01]  /*13780*/  FADD.FTZ R2, R151, R2 ;  /* 0x0000000297027221 */ /* 0x000fe20000010000 */
[C---:B------:R-:W-:Y:S04]  /*13790*/  HMMA.16816.F32 R28, R68.reuse, R84, R28 ;  /* 0x00000054441c723c */ /* 0x040fe8000000181c */
[----:B------:R-:W-:Y:S02]  /*137a0*/  FADD.FTZ R138, R138, R137 ;  /* 0x000000898a8a7221 */ /* 0x000fe40000010000 */
[----:B------:R-:W-:Y:S02]  /*137b0*/  FADD.FTZ R3, R157, R2 ;  /* 0x000000029d037221 */ /* 0x000fe40000010000 */
[C---:B------:R-:W-:Y:S01]  /*137c0*/  HMMA.16816.F32 R32, R68.reuse, R86, R32 ;  /* 0x000000564420723c */ /* 0x040fe20000001820 */
[----:B------:R-:W-:Y:S01]  /*137d0*/  LDSM.16.MT88.4 R84, [R210+0x1100] ;  /* 0x00110000d254783b */ /* 0x000fe20000004200 */
[----:B------:R-:W-:Y:S02]  /*137e0*/  MUFU.EX2 R244, R244 ;  /* 0x000000f400f47308 */ /* 0x000fe40000000800 */
[----:B------:R-:W-:Y:S02]  /*137f0*/  FADD.FTZ R138, R145, R138 ;  /* 0x0000008a918a7221 */ /* 0x000fe40000010000 */
[----:B------:R-:W-:Y:S02]  /*13800*/  FADD.FTZ R3, R158, R3 ;  /* 0x000000039e037221 */ /* 0x000fe40000010000 */
[C---:B------:R-:W-:Y:S04]  /*13810*/  HMMA.16816.F32 R36, R68.reuse, R88, R36 ;  /* 0x000000584424723c */ /* 0x040fe80000001824 */
[----:B------:R-:W-:Y:S04]  /*13820*/  MUFU.EX2 R246, R246 ;  /* 0x000000f600f67308 */ /* 0x000fe80000000800 */
[C---:B------:R-:W-:Y:S01]  /*13830*/  HMMA.16816.F32 R40, R68.reuse, R90, R40 ;  /* 0x0000005a4428723c */ /* 0x040fe20000001828 */
[----:B------:R-:W-:Y:S05]  /*13840*/  LDSM.16.MT88.4 R88, [R208+0x4100] ;  /* 0x00410000d058783b */ /* 0x000fea0000004200 */
[----:B------:R-:W-:Y:S02]  /*13850*/  MUFU.EX2 R249, R249 ;  /* 0x000000f900f97308 */ /* 0x000fe40000000800 */
[C---:B---3--:R-:W-:Y:S08]  /*13860*/  HMMA.16816.F32 R44, R68.reuse, R72, R44 ;  /* 0x00000048442c723c */ /* 0x048ff0000000182c */
[C---:B------:R-:W-:Y:S01]  /*13870*/  HMMA.16816.F32 R48, R68.reuse, R74, R48 ;  /* 0x0000004a4430723c */ /* 0x040fe20000001830 */
[----:B------:R-:W3:Y:S01]  /*13880*/  LDSM.16.MT88.4 R72, [R212+0x1100] ;  /* 0x00110000d448783b */ /* 0x000ee20000004200 */
[----:B------:R-:W-:Y:S06]  /*13890*/  MUFU.EX2 R247, R247 ;  /* 0x000000f700f77308 */ /* 0x000fec0000000800 */
[C---:B-1----:R-:W-:Y:S04]  /*138a0*/  HMMA.16816.F32 R52, R68.reuse, R76, R52 ;  /* 0x0000004c4434723c */ /* 0x042fe80000001834 */
[----:B------:R-:W-:Y:S04]  /*138b0*/  MUFU.EX2 R248, R248 ;  /* 0x000000f800f87308 */ /* 0x000fe80000000800 */
[C---:B------:R-:W-:Y:S01]  /*138c0*/  HMMA.16816.F32 R56, R68.reuse, R78, R56 ;  /* 0x0000004e4438723c */ /* 0x040fe20000001838 */
[----:B------:R-:W1:Y:S05]  /*138d0*/  LDSM.16.MT88.4 R76, [R209+0x1100] ;  /* 0x00110000d14c783b */ /* 0x000e6a0000004200 */
[----:B------:R-:W-:Y:S02]  /*138e0*/  MUFU.EX2 R156, R156 ;  /* 0x0000009c009c7308 */ /* 0x000fe40000000800 */
[C---:B-----5:R-:W-:Y:S08]  /*138f0*/  HMMA.16816.F32 R60, R68.reuse, R80, R60 ;  /* 0x00000050443c723c */ /* 0x060ff0000000183c */
[----:B------:R-:W-:Y:S01]  /*13900*/  HMMA.16816.F32 R64, R68, R82, R64 ;  /* 0x000000524440723c */ /* 0x000fe20000001840 */
[----:B------:R-:W5:Y:S01]  /*13910*/  LDSM.16.MT88.4 R80, [R208+0x1100] ;  /* 0x00110000d050783b */ /* 0x000f620000004200 */
[----:B------:R-:W1:Y:S05]  /*13920*/  MUFU.EX2 R159, R159 ;  /* 0x0000009f009f7308 */ /* 0x000e6a0000000800 */
[----:B------:R-:W-:Y:S01]  /*13930*/  F2FP.PACK_AB R68, R160, R163 ;  /* 0x000000a3a044723e */ /* 0x000fe200000000ff */
[----:B------:R-:W-:Y:S01]  /*13940*/  FADD.FTZ R163, R163, R138 ;  /* 0x0000008aa3a37221 */ /* 0x000fe20000010000 */
[----:B------:R-:W-:Y:S03]  /*13950*/  F2FP.PACK_AB R70, R167, R162 ;  /* 0x000000a2a746723e */ /* 0x000fe600000000ff */
[----:B--2---:R-:W-:Y:S01]  /*13960*/  F2FP.PACK_AB R69, R187, R164 ;  /* 0x000000a4bb45723e */ /* 0x004fe200000000ff */
[----:B------:R-:W-:Y:S01]  /*13970*/  MUFU.EX2 R146, R146 ;  /* 0x0000009200927308 */ /* 0x000fe20000000800 */
[----:B----4-:R-:W-:Y:S01]  /*13980*/  F2FP.PACK_AB R71, R239, R186 ;  /* 0x000000baef47723e */ /* 0x010fe200000000ff */
[----:B------:R-:W-:Y:S02]  /*13990*/  FADD.FTZ R164, R164, R3 ;  /* 0x00000003a4a47221 */ /* 0x000fe40000010000 */
[----:B------:R-:W-:Y:S02]  /*139a0*/  FADD.FTZ R163, R160, R163 ;  /* 0x000000a3a0a37221 */ /* 0x000fe40000010000 */
[----:B------:R-:W-:Y:S02]  /*139b0*/  FADD.FTZ R187, R187, R164 ;  /* 0x000000a4bbbb7221 */ /* 0x000fe40000010000 */
[C---:B---3--:R-:W-:Y:S02]  /*139c0*/  HMMA.16816.F32 R4, R68.reuse, R72, R4 ;  /* 0x000000484404723c */ /* 0x048fe40000001804 */
[----:B------:R-:W2:Y:S01]  /*139d0*/  MUFU.EX2 R149, R149 ;  /* 0x0000009500957308 */ /* 0x000ea20000000800 */
[----:B------:R-:W-:Y:S01]  /*139e0*/  FADD.FTZ R162, R162, R163 ;  /* 0x000000a3a2a27221 */ /* 0x000fe20000010000 */
[----:B-1----:R-:W-:Y:S01]  /*139f0*/  F2FP.PACK_AB R124, R159, R156 ;  /* 0x0000009c9f7c723e */ /* 0x002fe200000000ff */
[----:B------:R-:W-:Y:S03]  /*13a00*/  FADD.FTZ R186, R186, R187 ;  /* 0x000000bbbaba7221 */ /* 0x000fe60000010000 */
[C---:B------:R-:W-:Y:S01]  /*13a10*/  HMMA.16816.F32 R8, R68.reuse, R74, R8 ;  /* 0x0000004a4408723c */ /* 0x040fe20000001808 */
[----:B------:R-:W1:Y:S03]  /*13a20*/  LDSM.16.MT88.4 R72, [R212+0x4100] ;  /* 0x00410000d448783b */ /* 0x000e660000004200 */
[----:B------:R-:W-:Y:S01]  /*13a30*/  MUFU.EX2 R144, R144 ;  /* 0x0000009000907308 */ /* 0x000fe20000000800 */
[----:B------:R-:W-:Y:S02]  /*13a40*/  FADD.FTZ R162, R167, R162 ;  /* 0x000000a2a7a27221 */ /* 0x000fe40000010000 */
[----:B------:R-:W-:Y:S01]  /*13a50*/  FADD.FTZ R239, R239, R186 ;  /* 0x000000baefef7221 */ /* 0x000fe20000010000 */
[C---:B------:R-:W-:Y:S04]  /*13a60*/  HMMA.16816.F32 R12, R68.reuse, R84, R12 ;  /* 0x00000054440c723c */ /* 0x040fe8000000180c */
[----:B------:R-:W-:Y:S02]  /*13a70*/  FADD.FTZ R2, R246, R239 ;  /* 0x000000eff6027221 */ /* 0x000fe40000010000 */
[----:B------:R-:W3:Y:S02]  /*13a80*/  MUFU.EX2 R139, R139 ;  /* 0x0000008b008b7308 */ /* 0x000ee40000000800 */
[C---:B------:R-:W-:Y:S01]  /*13a90*/  HMMA.16816.F32 R16, R68.reuse, R86, R16 ;  /* 0x000000564410723c */ /* 0x040fe20000001810 */
[----:B------:R-:W4:Y:S03]  /*13aa0*/  LDSM.16.MT88.4 R84, [R210+0x4100] ;  /* 0x00410000d254783b */ /* 0x000f260000004200 */
[----:B--2---:R-:W-:Y:S01]  /*13ab0*/  F2FP.PACK_AB R126, R149, R146 ;  /* 0x00000092957e723e */ /* 0x004fe200000000ff */
[----:B------:R-:W-:Y:S03]  /*13ac0*/  FADD.FTZ R2, R249, R2 ;  /* 0x00000002f9027221 */ /* 0x000fe60000010000 */
[C---:B------:R-:W-:Y:S01]  /*13ad0*/  HMMA.16816.F32 R20, R68.reuse, R76, R20 ;  /* 0x0000004c4414723c */ /* 0x040fe20000001814 */
[----:B------:R-:W-:Y:S03]  /*13ae0*/  MUFU.EX2 R135, R135 ;  /* 0x0000008700877308 */ /* 0x000fe60000000800 */
[----:B------:R-:W-:Y:S04]  /*13af0*/  FADD.FTZ R3, R247, R2 ;  /* 0x00000002f7037221 */ /* 0x000fe80000010000 */
[C---:B------:R-:W-:Y:S01]  /*13b00*/  HMMA.16816.F32 R24, R68.reuse, R78, R24 ;  /* 0x0000004e4418723c */ /* 0x040fe20000001818 */
[----:B------:R-:W2:Y:S02]  /*13b10*/  LDSM.16.MT88.4 R76, [R209+0x4100] ;  /* 0x00410000d14c783b */ /* 0x000ea40000004200 */
[----:B------:R-:W4:Y:S01]  /*13b20*/  MUFU.EX2 R134, R134 ;  /* 0x0000008600867308 */ /* 0x000f220000000800 */
[----:B------:R-:W-:Y:S01]  /*13b30*/  FADD.FTZ R3, R248, R3 ;  /* 0x00000003f8037221 */ /* 0x000fe20000010000 */
[----:B---3--:R-:W-:Y:S03]  /*13b40*/  F2FP.PACK_AB R125, R139, R144 ;  /* 0x000000908b7d723e */ /* 0x008fe600000000ff */
[C---:B-----5:R-:W-:Y:S04]  /*13b50*/  HMMA.16816.F32 R28, R68.reuse, R80, R28 ;  /* 0x00000050441c723c */ /* 0x060fe8000000181c */
[----:B------:R-:W-:Y:S04]  /*13b60*/  FADD.FTZ R2, R166, R3 ;  /* 0x00000003a6027221 */ /* 0x000fe80000010000 */
[C---:B------:R-:W-:Y:S01]  /*13b70*/  HMMA.16816.F32 R32, R68.reuse, R82, R32 ;  /* 0x000000524420723c */ /* 0x040fe20000001820 */
[----:B------:R-:W3:Y:S03]  /*13b80*/  LDSM.16.MT88.4 R80, [R212+0x1900] ;  /* 0x00190000d450783b */ /* 0x000ee60000004200 */
[----:B------:R-:W-:Y:S04]  /*13b90*/  FADD.FTZ R2, R165, R2 ;  /* 0x00000002a5027221 */ /* 0x000fe80000010000 */
[C---:B-1----:R-:W-:Y:S04]  /*13ba0*/  HMMA.16816.F32 R36, R68.reuse, R72, R36 ;  /* 0x000000484424723c */ /* 0x042fe80000001824 */
[----:B----4-:R-:W-:Y:S01]  /*13bb0*/  F2FP.PACK_AB R127, R134, R135 ;  /* 0x00000087867f723e */ /* 0x010fe200000000ff */
[----:B------:R-:W-:Y:S02]  /*13bc0*/  FADD.FTZ R3, R161, R2 ;  /* 0x00000002a1037221 */ /* 0x000fe40000010000 */
[----:B------:R-:W-:Y:S01]  /*13bd0*/  IMAD.MOV.U32 R2, RZ, RZ, R116 ;  /* 0x000000ffff027224 */ /* 0x000fe200078e0074 */
[C---:B------:R-:W-:Y:S01]  /*13be0*/  HMMA.16816.F32 R40, R68.reuse, R74, R40 ;  /* 0x0000004a4428723c */ /* 0x040fe20000001828 */
[----:B------:R-:W1:Y:S03]  /*13bf0*/  LDSM.16.MT88.4 R72, [R210+0x1900] ;  /* 0x00190000d248783b */ /* 0x000e660000004200 */
[----:B------:R-:W-:Y:S04]  /*13c00*/  FADD.FTZ R3, R192, R3 ;  /* 0x00000003c0037221 */ /* 0x000fe80000010000 */
[C---:B------:R-:W-:Y:S04]  /*13c10*/  HMMA.16816.F32 R44, R68.reuse, R84, R44 ;  /* 0x00000054442c723c */ /* 0x040fe8000000182c */
[----:B------:R-:W-:Y:S02]  /*13c20*/  FADD.FTZ R144, R144, R3 ;  /* 0x0000000390907221 */ /* 0x000fe40000010000 */
[----:B------:R-:W-:Y:S02]  /*13c30*/  IMAD.MOV.U32 R3, RZ, RZ, R0 ;  /* 0x000000ffff037224 */ /* 0x000fe400078e0000 */
[C---:B------:R-:W-:Y:S01]  /*13c40*/  HMMA.16816.F32 R48, R68.reuse, R86, R48 ;  /* 0x000000564430723c */ /* 0x040fe20000001830 */
[----:B------:R-:W-:Y:S03]  /*13c50*/  LDSM.16.MT88.4 R84, [R208+0x1900] ;  /* 0x00190000d054783b */ /* 0x000fe60000004200 */
[----:B------:R-:W-:Y:S04]  /*13c60*/  FADD.FTZ R144, R139, R144 ;  /* 0x000000908b907221 */ /* 0x000fe80000010000 */
[C---:B--2---:R-:W-:Y:S04]  /*13c70*/  HMMA.16816.F32 R52, R68.reuse, R76, R52 ;  /* 0x0000004c4434723c */ /* 0x044fe80000001834 */
        /* <DEDUP_REMOVED lines=14> */
[C---:B---3--:R-:W-:Y:S03]  /*13d60*/  HMMA.16816.F32 R4, R68.reuse, R80, R4 ;  /* 0x000000504404723c */ /* 0x048fe60000001804 */
        /* <DEDUP_REMOVED lines=32> */
[C---:B--2---:R-:W-:Y:S03]  /*13f70*/  HMMA.16816.F32 R4, R68.reuse, R76, R4 ;  /* 0x0000004c4404723c */ /* 0x044fe60000001804 */
[----:B------:R-:W-:Y:S02]  /*13f80*/  FADD.FTZ R251, R251, R184 ;  /* 0x000000b8fbfb7221 */ /* 0x000fe40000010000 */
[----:B------:R-:W-:Y:S02]  /*13f90*/  IMAD.MOV.U32 R238, RZ, RZ, R192 ;  /* 0x000000ffffee7224 */ /* 0x000fe400078e00c0 */
        /* <DEDUP_REMOVED lines=44> */
.L_x_394:
[----:B------:R-:W1:Y:S01]  /*14260*/  S2R R5, SR_CTAID.X ;  /* 0x0000000000057919 */ /* 0x000e620000002500 */
[----:B------:R-:W-:-:S02]  /*14270*/  ISETP.NE.AND P1, PT, R217, 0x1, PT ;  /* 0x00000001d900780c */ /* 0x000fc40003f25270 */
[----:B------:R-:W-:Y:S02]  /*14280*/  ISETP.GE.AND P0, PT, R216, 0x1, PT ;  /* 0x00000001d800780c */ /* 0x000fe40003f06270 */
[----:B------:R-:W-:Y:S02]  /*14290*/  IADD3 R2, R215, 0x1, -R220 ;  /* 0x00000001d7027810 */ /* 0x000fe40007ffe8dc */
[----:B-1----:R-:W-:-:S07]  /*142a0*/  LEA R5, R5, 0x7f, 0x7 ;  /* 0x0000007f05057811 */ /* 0x002fce00078e38ff */
        /* <DEDUP_REMOVED lines=14> */
.L_x_405:
[----:B------:R-:W-:-:S04]  /*14390*/  MOV R2, c[0x0][0x32c] ;  /* 0x0000cb0000027a02 */ /* 0x000fc80000000f00 */
[----:B------:R-:W-:-:S13]  /*143a0*/  ISETP.NE.AND P0, PT, R2, 0x1, PT ;  /* 0x000000010200780c */ /* 0x000fda0003f05270 */
[----:B------:R-:W-:-:S05]  /*143b0*/  @P0 IMAD.HI.U32 R2, R4, c[0x0][0x330], RZ ;  /* 0x0000cc0004020a27 */ /* 0x000fca00078e00ff */
[----:B------:R-:W-:-:S05]  /*143c0*/  @P0 SHF.R.U32.HI R4, RZ, c[0x0][0x334], R2 ;  /* 0x0000cd00ff040a19 */ /* 0x000fca0000011602 */
.L_x_406:
[----:B------:R-:W-:-:S05]  /*143d0*/  IMAD R4, R4, c[0x0][0x32c], RZ ;  /* 0x0000cb0004047a24 */ /* 0x000fca00078e02ff */
[----:B------:R-:W-:-:S04]  /*143e0*/  IMNMX R3, R3, R4, !PT ;  /* 0x0000000403037217 */ /* 0x000fc80007800200 */
.L_x_404:
        /* <DEDUP_REMOVED lines=10> */
[----:B------:R-:W-:Y:S01]  /*14490*/  IMAD.MOV.U32 R233, RZ, RZ, 0x6 ;  /* 0x00000006ffe97424 */ /* 0x000fe200078e00ff */
[----:B------:R-:W-:Y:S02]  /*144a0*/  MOV R238, c[0x0][0x1e0] ;  /* 0x0000780000ee7a02 */ /* 0x000fe40000000f00 */
.L_x_408:
[----:B------:R-:W-:Y:S04]  /*144b0*/  DEPBAR.LE SB0, 0x0 ;  /* 0x000080000000791a */ /* 0x000fe80000000000 */
[----:B------:R-:W-:Y:S01]  /*144c0*/  BAR.SYNC.DEFER_BLOCKING 0x0 ;  /* 0x0000000000007b1d */ /* 0x000fe20000010000 */
[----:B------:R-:W-:Y:S02]  /*144d0*/  ISETP.GT.AND P0, PT, R223, R240, PT ;  /* 0x000000f0df00720c */ /* 0x000fe40003f04270 */
[C---:B------:R-:W-:Y:S02]  /*144e0*/  LOP3.LUT P4, RZ, R222.reuse, 0x40000, RZ, 0xc0, !PT ;  /* 0x00040000deff7812 */ /* 0x040fe4000788c0ff */
[----:B------:R-:W-:Y:S09]  /*144f0*/  LOP3.LUT P3, RZ, R222, 0x20000, RZ, 0xc0, !PT ;  /* 0x00020000deff7812 */ /* 0x000ff2000786c0ff */
        /* <DEDUP_REMOVED lines=270> */
[----:B------:R-:W-:Y:S01]  /*155e0*/  MUFU.TANH R241, R27 ;  /* 0x0000001b00f17308 */ /* 0x000fe20000002400 */
[----:B--2---:R-:W-:Y:S09]  /*155f0*/  FMNMX.FTZ R7, R186, R7, !PT ;  /* 0x00000007ba077209 */ /* 0x004ff20007810000 */
[----:B------:R-:W1:Y:S01]  /*15600*/  MUFU.TANH R164, R164 ;  /* 0x000000a400a47308 */ /* 0x000e620000002400 */
[----:B---3--:R-:W-:Y:S09]  /*15610*/  FMNMX.FTZ R0, R162, R5, !PT ;  /* 0x00000005a2007209 */ /* 0x008ff20007810000 */
[----:B------:R-:W2:Y:S10]  /*15620*/  MUFU.TANH R243, R29 ;  /* 0x0000001d00f37308 */ /* 0x000eb40000002400 */
[----:B------:R-:W3:Y:S01]  /*15630*/  MUFU.TANH R184, R30 ;  /* 0x0000001e00b87308 */ /* 0x000ee20000002400 */
[----:B-1----:R-:W-:Y:S02]  /*15640*/  FMNMX.FTZ R2, R164, R7, !PT ;  /* 0x00000007a4027209 */ /* 0x002fe40007810000 */
[----:B------:R-:W-:Y:S01]  /*15650*/  FMNMX.FTZ R7, R241, R0, !PT ;  /* 0x00000000f1077209 */ /* 0x000fe20007810000 */
[----:B------:R-:W-:Y:S06]  /*15660*/  FMUL.FTZ R0, R51, c[0x0][0x320] ;  /* 0x0000c80033007a20 */ /* 0x000fec0000410000 */
        /* <DEDUP_REMOVED lines=46> */
[----:B-1----:R-:W-:Y:S01]  /*15950*/  FMNMX.FTZ R11, R6, R9, !PT ;  /* 0x00000009060b7209 */ /* 0x002fe20007810000 */
[----:B------:R-:W-:Y:S06]  /*15960*/  @P0 IMAD.WIDE.U32 R8, R192, c[0x0][0x1e0], RZ ;  /* 0x00007800c0080a25 */ /* 0x000fec00078e00ff */
[----:B------:R-:W1:Y:S01]  /*15970*/  SHFL.BFLY PT, R2, R11, 0x1, 0x1f ;  /* 0x0c201f000b027f89 */ /* 0x000e6200000e0000 */
[----:B--2---:R-:W-:Y:S02]  /*15980*/  FMNMX.FTZ R5, R7, R0, !PT ;  /* 0x0000000007057209 */ /* 0x004fe40007810000 */
[----:B------:R-:W-:Y:S05]  /*15990*/  @P0 MOV R7, R227 ;  /* 0x000000e300070202 */ /* 0x000fea0000000f00 */
[----:B------:R-:W2:Y:S01]  /*159a0*/  SHFL.BFLY PT, R4, R5, 0x1, 0x1f ;  /* 0x0c201f0005047f89 */ /* 0x000ea200000e0000 */
[----:B-1----:R-:W-:Y:S05]  /*159b0*/  FMNMX.FTZ R0, R11, R2, !PT ;  /* 0x000000020b007209 */ /* 0x002fea0007810000 */
[C---:B------:R-:W-:Y:S02]  /*159c0*/  FADD.FTZ R2, -R0.reuse, R3 ;  /* 0x0000000300027221 */ /* 0x040fe40000010100 */
[----:B------:R-:W-:Y:S01]  /*159d0*/  FMUL.FTZ R148, R0, c[0x0][0x2d0] ;  /* 0x0000b40000947a20 */ /* 0x000fe20000410000 */
[----:B--2---:R-:W-:Y:S01]  /*159e0*/  FMNMX.FTZ R116, R5, R4, !PT ;  /* 0x0000000405747209 */ /* 0x004fe20007810000 */
        /* <DEDUP_REMOVED lines=48> */
[----:B------:R-:W-:Y:S01]  /*15cf0*/  @P0 SHF.L.U64.HI R4, R238, R233, c[0x0][0x1e4] ;  /* 0x00007900ee040619 */ /* 0x000fe200000102e9 */
        /* <DEDUP_REMOVED lines=15> */
[C---:B------:R-:W-:Y:S02]  /*15df0*/  FMUL.FTZ R50, R2.reuse, R70 ;  /* 0x0000004602327220 */ /* 0x040fe40000410000 */
[C---:B------:R-:W-:Y:S02]  /*15e00*/  FMUL.FTZ R51, R2.reuse, R71 ;  /* 0x0000004702337220 */ /* 0x040fe40000410000 */
[C---:B------:R-:W-:Y:S01]  /*15e10*/  FMUL.FTZ R52, R3.reuse, R52 ;  /* 0x0000003403347220 */ /* 0x040fe20000410000 */
[----:B------:R-:W-:Y:S01]  /*15e20*/  MUFU.EX2 R128, R128 ;  /* 0x0000008000807308 */ /* 0x000fe20000000800 */
[C---:B------:R-:W-:Y:S01]  /*15e30*/  FMUL.FTZ R53, R3.reuse, R53 ;  /* 0x0000003503357220 */ /* 0x040fe20000410000 */
[----:B------:R1:W-:Y:S01]  /*15e40*/  @P0 LDGSTS.E.BYPASS.LTC128B.128 [R228+0xc100], [R6.64+0x80], !P3 ;  /* 0x0c10008006e40fae */ /* 0x0003e2000d901d50 */
[C---:B------:R-:W-:Y:S02]  /*15e50*/  FMUL.FTZ R54, R2.reuse, R54 ;  /* 0x0000003602367220 */ /* 0x040fe40000410000 */
[C---:B--2---:R-:W-:Y:S02]  /*15e60*/  FMUL.FTZ R10, R2.reuse, R110 ;  /* 0x0000006e020a7220 */ /* 0x044fe40000410000 */
[C---:B------:R-:W-:Y:S02]  /*15e70*/  FMUL.FTZ R11, R2.reuse, R111 ;  /* 0x0000006f020b7220 */ /* 0x040fe40000410000 */
[----:B------:R-:W-:Y:S01]  /*15e80*/  FMUL.FTZ R55, R2, R55 ;  /* 0x0000003702377220 */ /* 0x000fe20000410000 */
[----:B------:R2:W-:Y:S01]  /*15e90*/  @P0 LDGSTS.E.BYPASS.LTC128B.128 [R228+0xa100], [R16.64], !P4 ;  /* 0x0a10000010e40fae */ /* 0x0005e2000e101d50 */
[----:B------:R-:W5:Y:S01]  /*15ea0*/  MUFU.EX2 R119, R119 ;  /* 0x0000007700777308 */ /* 0x000f620000000800 */
[----:B------:R-:W-:Y:S01]  /*15eb0*/  FMUL.FTZ R56, R3, R56 ;  /* 0x0000003803387220 */ /* 0x000fe20000410000 */
[----:B----4-:R-:W-:Y:S01]  /*15ec0*/  F2FP.PACK_AB R113, R129, R134 ;  /* 0x000000868171723e */ /* 0x010fe200000000ff */
[C---:B---3--:R-:W-:Y:S02]  /*15ed0*/  FMUL.FTZ R8, R3.reuse, R108 ;  /* 0x0000006c03087220 */ /* 0x048fe40000410000 */
[C---:B------:R-:W-:Y:S02]  /*15ee0*/  FMUL.FTZ R9, R3.reuse, R109 ;  /* 0x0000006d03097220 */ /* 0x040fe40000410000 */
[----:B------:R2:W-:Y:S01]  /*15ef0*/  @P0 LDGSTS.E.BYPASS.LTC128B.128 [R228+0xd100], [R16.64+0x80], !P3 ;  /* 0x0d10008010e40fae */ /* 0x0005e2000d901d50 */
[C---:B------:R-:W-:Y:S01]  /*15f00*/  FMUL.FTZ R57, R3.reuse, R57 ;  /* 0x0000003903397220 */ /* 0x040fe20000410000 */
[----:B------:R-:W-:Y:S01]  /*15f10*/  ISETP.GT.AND P0, PT, R240, R239, PT ;  /* 0x000000eff000720c */ /* 0x000fe20003f04270 */
[C---:B------:R-:W-:Y:S01]  /*15f20*/  FMUL.FTZ R58, R2.reuse, R58 ;  /* 0x0000003a023a7220 */ /* 0x040fe20000410000 */
[----:B------:R-:W-:Y:S01]  /*15f30*/  MUFU.EX2 R185, R185 ;  /* 0x000000b900b97308 */ /* 0x000fe20000000800 */
[C---:B------:R-:W-:Y:S01]  /*15f40*/  FMUL.FTZ R59, R2.reuse, R59 ;  /* 0x0000003b023b7220 */ /* 0x040fe20000410000 */
[----:B------:R-:W-:Y:S01]  /*15f50*/  MOV R240, R192 ;  /* 0x000000c000f07202 */ /* 0x000fe20000000f00 */
        /* <DEDUP_REMOVED lines=328> */
.L_x_407:
[----:B------:R-:W-:-:S13]  /*173e0*/  ISETP.GE.AND P0, PT, R192, R223, PT ;  /* 0x000000dfc000720c */ /* 0x000fda0003f06270 */
[----:B------:R-:W-:Y:S05]  /*173f0*/  @!P0 BRA `(.L_x_409) ;  /* 0x000042d000008947 */ /* 0x000fea0003800000 */
[----:B------:R-:W-:Y:S01]  /*17400*/  ISETP.NE.AND P1, PT, R217, 0x1, PT ;  /* 0x00000001d900780c */ /* 0x000fe20003f25270 */
[----:B------:R-:W-:Y:S01]  /*17410*/  UMOV UR11, 0x6 ;  /* 0x00000006000b7882 */ /* 0x000fe20000000000 */
[----:B------:R-:W-:Y:S01]  /*17420*/  IADD3 R194, P0, R234, 0x40, RZ ;  /* 0x00000040eac27810 */ /* 0x000fe20007f1e0ff */
[----:B------:R-:W-:Y:S01]  /*17430*/  ULDC.64 UR4, c[0x0][0x1e0] ;  /* 0x0000780000047ab9 */ /* 0x000fe20000000a00 */
[----:B------:R-:W-:Y:S01]  /*17440*/  IMAD.MOV.U32 R2, RZ, RZ, R116 ;  /* 0x000000ffff027224 */ /* 0x000fe200078e0074 */
[----:B------:R-:W-:Y:S01]  /*17450*/  UIADD3 UR9, UP1, UR12, 0x80, URZ ;  /* 0x000000800c097890 */ /* 0x000fe2000ff3e03f */
[----:B------:R-:W-:Y:S01]  /*17460*/  IMAD.MOV.U32 R3, RZ, RZ, R0 ;  /* 0x000000ffff037224 */ /* 0x000fe200078e0000 */
[----:B------:R-:W-:Y:S01]  /*17470*/  USHF.L.U64.HI UR11, UR4, UR11, UR5 ;  /* 0x0000000b040b7299 */ /* 0x000fe20008010205 */
[-C--:B------:R-:W-:Y:S01]  /*17480*/  IADD3.X R195, RZ, R237.reuse, RZ, P0, !PT ;  /* 0x000000edffc37210 */ /* 0x080fe200007fe4ff */
[----:B------:R-:W-:Y:S01]  /*17490*/  USHF.L.U32 UR13, UR4, 0x6, URZ ;  /* 0x00000006040d7899 */ /* 0x000fe2000800063f */
[----:B------:R-:W-:Y:S01]  /*174a0*/  MOV R235, R237 ;  /* 0x000000ed00eb7202 */ /* 0x000fe20000000f00 */
[----:B------:R-:W-:-:S02]  /*174b0*/  UMOV UR12, 0x60 ;  /* 0x00000060000c7882 */ /* 0x000fc40000000000 */
[----:B------:R-:W-:Y:S01]  /*174c0*/  ULDC.64 UR4, c[0x0][0x208] ;  /* 0x0000820000047ab9 */ /* 0x000fe20000000a00 */
[----:B------:R-:W-:Y:S01]  /*174d0*/  @P1 IMAD.HI.U32 R193, R229, c[0x0][0x2c8], RZ ;  /* 0x0000b200e5c11a27 */ /* 0x000fe200078e00ff */
[----:B------:R-:W-:Y:S02]  /*174e0*/  UIADD3 UR14, UP0, UR8, 0x80, URZ ;  /* 0x00000080080e7890 */ /* 0x000fe4000ff1e03f */
[----:B------:R-:W-:Y:S02]  /*174f0*/  UIMAD.WIDE.U32 UR18, UR12, UR4, URZ ;  /* 0x000000040c1272a5 */ /* 0x000fe4000f8e003f */
[----:B------:R-:W-:Y:S02]  /*17500*/  UIMAD UR5, UR12, UR5, URZ ;  /* 0x000000050c0572a4 */ /* 0x000fe4000f8e023f */
[----:B------:R-:W-:Y:S02]  /*17510*/  UIADD3.X UR6, URZ, UR6, URZ, UP1, !UPT ;  /* 0x000000063f067290 */ /* 0x000fe40008ffe43f */
[----:B------:R-:W-:-:S02]  /*17520*/  UIADD3.X UR4, URZ, UR7, URZ, UP0, !UPT ;  /* 0x000000073f047290 */ /* 0x000fc400087fe43f */
[----:B------:R-:W-:Y:S02]  /*17530*/  UIADD3 UR5, UR19, UR5, URZ ;  /* 0x0000000513057290 */ /* 0x000fe4000fffe03f */
.L_x_418:
[----:B------:R-:W-:Y:S04]  /*17540*/  DEPBAR.LE SB0, 0x0 ;  /* 0x000080000000791a */ /* 0x000fe80000000000 */
[----:B------:R-:W-:Y:S01]  /*17550*/  BAR.SYNC.DEFER_BLOCKING 0x0 ;  /* 0x0000000000007b1d */ /* 0x000fe20000010000 */
[----:B------:R-:W-:Y:S01]  /*17560*/  SHF.R.S32.HI R29, RZ, 0x1f, R192 ;  /* 0x0000001fff1d7819 */ /* 0x000fe200000114c0 */
[----:B------:R-:W-:Y:S01]  /*17570*/  IMAD R0, R192, UR5, RZ ;  /* 0x00000005c0007c24 */ /* 0x000fe2000f8e02ff */
[----:B------:R-:W-:Y:S01]  /*17580*/  LOP3.LUT P4, RZ, R222, 0x40000, RZ, 0xc0, !PT ;  /* 0x00040000deff7812 */ /* 0x000fe2000788c0ff */
[----:B------:R-:W-:Y:S01]  /*17590*/  IMAD.WIDE.U32 R38, R192, UR18, R234 ;  /* 0x00000012c0267c25 */ /* 0x000fe2000f8e00ea */
[----:B------:R-:W-:Y:S02]  /*175a0*/  LOP3.LUT P3, RZ, R222, 0x20000, RZ, 0xc0, !PT ;  /* 0x00020000deff7812 */ /* 0x000fe4000786c0ff */
[----:B------:R-:W-:Y:S01]  /*175b0*/  ISETP.NE.AND P5, PT, R217, 0x1, PT ;  /* 0x00000001d900780c */ /* 0x000fe20003fa5270 */
        /* <DEDUP_REMOVED lines=15> */
[----:B------:R-:W-:Y:S02]  /*176b0*/  IADD3.X R163, R161, UR4, RZ, P0, !PT ;  /* 0x00000004a1a37c10 */ /* 0x000fe400087fe4ff */
[----:B------:R-:W-:Y:S01]  /*176c0*/  ISETP.GT.AND P0, PT, R192, R223, PT ;  /* 0x000000dfc000720c */ /* 0x000fe20003f04270 */
        /* <DEDUP_REMOVED lines=175> */
[----:B------:R2:W2:Y:S01]  /*181c0*/  MUFU.TANH R160, R21 ;  /* 0x0000001500a07308 */ /* 0x0004a20000002400 */
        /* <DEDUP_REMOVED lines=42> */
[----:B------:R1:W1:Y:S01]  /*18470*/  MUFU.TANH R239, R22 ;  /* 0x0000001600ef7308 */ /* 0x0002620000002400 */
        /* <DEDUP_REMOVED lines=27> */
[C---:B------:R-:W-:Y:S01]  /*18630*/  @P0 IADD3 R20, P2, R16.reuse, UR13, RZ ;  /* 0x0000000d10140c10 */ /* 0x040fe2000ff5e0ff */
[----:B------:R-:W-:Y:S01]  /*18640*/  FMUL.FTZ R45, R45, c[0x0][0x320] ;  /* 0x0000c8002d2d7a20 */ /* 0x000fe20000410000 */
[----:B------:R-:W-:Y:S01]  /*18650*/  @P0 IADD3 R18, P1, R16, UR9, RZ ;  /* 0x0000000910120c10 */ /* 0x000fe2000ff3e0ff */
[----:B------:R-:W-:Y:S01]  /*18660*/  FMUL.FTZ R46, R46, c[0x0][0x320] ;  /* 0x0000c8002e2e7a20 */ /* 0x000fe20000410000 */
[C---:B--2---:R-:W-:Y:S01]  /*18670*/  @P0 IADD3.X R21, R17.reuse, UR11, RZ, P2, !PT ;  /* 0x0000000b11150c10 */ /* 0x044fe200097fe4ff */
        /* <DEDUP_REMOVED lines=15> */
[----:B------:R1:W-:Y:S01]  /*18770*/  @P0 LDGSTS.E.BYPASS.LTC128B.128 [R228+0xd100], [R18.64], !P3 ;  /* 0x0d10000012e40fae */ /* 0x0003e2000d901d50 */
[----:B------:R-:W-:Y:S02]  /*18780*/  ISETP.GE.AND P3, PT, R216, 0x1, PT ;  /* 0x00000001d800780c */ /* 0x000fe40003f66270 */
[----:B------:R-:W1:Y:S05]  /*18790*/  MUFU.TANH R246, R246 ;  /* 0x000000f600f67308 */ /* 0x000e6a0000002400 */
[----:B------:R-:W0:Y:S05]  /*187a0*/  LDGDEPBAR ;  /* 0x00000000000079af */ /* 0x000e2a0000000000 */
[----:B------:R1:W1:Y:S03]  /*187b0*/  MUFU.TANH R240, R29 ;  /* 0x0000001d00f07308 */ /* 0x0002660000002400 */
[----:B------:R-:W2:Y:S07]  /*187c0*/  SHFL.IDX PT, R8, R5, RZ, 0x1c1f ;  /* 0x001c1fff05087589 */ /* 0x000eae00000e0000 */
[----:B------:R1:W1:Y:S10]  /*187d0*/  MUFU.TANH R243, R30 ;  /* 0x0000001e00f37308 */ /* 0x0002740000002400 */
[----:B------:R1:W1:Y:S01]  /*187e0*/  MUFU.TANH R247, R31 ;  /* 0x0000001f00f77308 */ /* 0x0002620000002400 */
[-C--:B--2---:R-:W-:Y:S02]  /*187f0*/  IADD3 R17, R11, R8.reuse, RZ ;  /* 0x000000080b117210 */ /* 0x084fe40007ffe0ff */
[----:B------:R-:W-:Y:S07]  /*18800*/  IADD3 R16, R9, R8, RZ ;  /* 0x0000000809107210 */ /* 0x000fee0007ffe0ff */
[----:B------:R-:W2:Y:S10]  /*18810*/  MUFU.TANH R244, R244 ;  /* 0x000000f400f47308 */ /* 0x000eb40000002400 */
        /* <DEDUP_REMOVED lines=33> */
.L_x_412:
[----:B------:R-:W-:Y:S04]  /*18a30*/  MOV R6, c[0x0][0x32c] ;  /* 0x0000cb0000067a02 */ /* 0x000fe80000000f00 */
[----:B------:R-:W-:Y:S11]  /*18a40*/  ISETP.NE.AND P0, PT, R6, 0x1, PT ;  /* 0x000000010600780c */ /* 0x000ff60003f05270 */
[----:B------:R-:W-:Y:S02]  /*18a50*/  @!UPT UIADD3 URZ, URZ, URZ, URZ ;  /* 0x0000003f3f3ff290 */ /* 0x000fe4000fffe03f */
[----:B------:R-:W-:Y:S05]  /*18a60*/  @P0 IMAD.HI.U32 R6, R8, c[0x0][0x330], RZ ;  /* 0x0000cc0008060a27 */ /* 0x000fea00078e00ff */
[----:B------:R-:W-:Y:S02]  /*18a70*/  @P0 SHF.R.U32.HI R8, RZ, c[0x0][0x334], R6 ;  /* 0x0000cd00ff080a19 */ /* 0x000fe40000011606 */
.L_x_413:
[----:B------:R-:W-:Y:S05]  /*18a80*/  BSYNC B0 ;  /* 0x0000000000007941 */ /* 0x000fea0003800000 */
.L_x_411:
[----:B-1----:R-:W-:Y:S05]  /*18a90*/  IMAD R19, R8, c[0x0][0x32c], R7 ;  /* 0x0000cb0008137a24 */ /* 0x002fea00078e0207 */
[----:B------:R-:W-:Y:S02]  /*18aa0*/  IADD3 R6, R19, c[0x0][0x32c], RZ ;  /* 0x0000cb0013067a10 */ /* 0x000fe40007ffe0ff */
[----:B------:R-:W-:Y:S02]  /*18ab0*/  IMNMX R16, R16, R19, !PT ;  /* 0x0000001310107217 */ /* 0x000fe40007800200 */
[----:B------:R-:W-:Y:S02]  /*18ac0*/  IMNMX R17, R17, R6, PT ;  /* 0x0000000611117217 */ /* 0x000fe40003800200 */
.L_x_410:
[C---:B--234-:R-:W-:Y:S02]  /*18ad0*/  ISETP.GE.AND P0, PT, R15.reuse, 0x2, PT ;  /* 0x000000020f00780c */ /* 0x05cfe40003f06270 */
[C---:B------:R-:W-:Y:S02]  /*18ae0*/  ISETP.GE.AND P1, PT, R15.reuse, 0x9, PT ;  /* 0x000000090f00780c */ /* 0x040fe40003f26270 */
[----:B------:R-:W-:Y:S02]  /*18af0*/  LOP3.LUT R222, R222, 0xffff7fff, RZ, 0xc0, !PT ;  /* 0xffff7fffdede7812 */ /* 0x000fe400078ec0ff */
[C---:B------:R-:W-:Y:S02]  /*18b00*/  ISETP.GE.AND P6, PT, R15.reuse, 0x49, PT ;  /* 0x000000490f00780c */ /* 0x040fe40003fc6270 */
[C---:B------:R-:W-:Y:S02]  /*18b10*/  ISETP.GE.AND P5, PT, R15.reuse, 0x4a, PT ;  /* 0x0000004a0f00780c */ /* 0x040fe40003fa6270 */
[C---:B------:R-:W-:Y:S02]  /*18b20*/  ISETP.GE.AND P4, PT, R15.reuse, 0x51, PT ;  /* 0x000000510f00780c */ /* 0x040fe40003f86270 */
[----:B------:R-:W-:Y:S02]  /*18b30*/  ISETP.GE.AND P3, PT, R15, 0x52, PT ;  /* 0x000000520f00780c */ /* 0x000fe40003f66270 */
        /* <DEDUP_REMOVED lines=99> */
[C---:B------:R-:W-:Y:S04]  /*19170*/  ISETP.LT.OR P0, PT, R17.reuse, 0x42, P0 ;  /* 0x000000421100780c */ /* 0x040fe80000701670 */
        /* <DEDUP_REMOVED lines=8> */
[C---:B------:R-:W-:Y:S04]  /*19200*/  ISETP.LT.OR P0, PT, R17.reuse, 0x4a, P0 ;  /* 0x0000004a1100780c */ /* 0x040fe80000701670 */
[----:B------:R-:W-:Y:S02]  /*19210*/  FSEL R166, R166, -INF , !P0 ;  /* 0xff800000a6a67808 */ /* 0x000fe40004000000 */
[----:B------:R-:W-:Y:S04]  /*19220*/  ISETP.GT.AND P0, PT, R16, 0x50, !P4 ;  /* 0x000000501000780c */ /* 0x000fe80006704270 */
        /* <DEDUP_REMOVED lines=8> */
[----:B------:R-:W-:Y:S04]  /*192b0*/  ISETP.GT.AND P0, PT, R16, RZ, !P1 ;  /* 0x000000ff1000720c */ /* 0x000fe80004f04270 */
[----:B------:R-:W-:Y:S04]  /*192c0*/  ISETP.LT.OR P0, PT, R17, 0x1, P0 ;  /* 0x000000011100780c */ /* 0x000fe80000701670 */
[----:B------:R-:W-:Y:S01]  /*192d0*/  FSEL R10, R0, -INF , !P0 ;  /* 0xff800000000a7808 */ /* 0x000fe20004000000 */
[----:B------:R-:W-:Y:S01]  /*192e0*/  IMAD.IADD R0, R11, 0x1, R14 ;  /* 0x000000010b007824 */ /* 0x000fe200078e020e */
        /* <DEDUP_REMOVED lines=22> */
.L_x_416:
[----:B------:R-:W-:Y:S04]  /*19450*/  MOV R5, c[0x0][0x32c] ;  /* 0x0000cb0000057a02 */ /* 0x000fe80000000f00 */
[----:B------:R-:W-:Y:S11]  /*19460*/  ISETP.NE.AND P0, PT, R5, 0x1, PT ;  /* 0x000000010500780c */ /* 0x000ff60003f05270 */
[----:B------:R-:W-:Y:S02]  /*19470*/  @!UPT UIADD3 URZ, URZ, URZ, URZ ;  /* 0x0000003f3f3ff290 */ /* 0x000fe4000fffe03f */
[----:B------:R-:W-:Y:S05]  /*19480*/  @P0 IMAD.HI.U32 R5, R14, c[0x0][0x330], RZ ;  /* 0x0000cc000e050a27 */ /* 0x000fea00078e00ff */
[----:B------:R-:W-:Y:S02]  /*19490*/  @P0 SHF.R.U32.HI R14, RZ, c[0x0][0x334], R5 ;  /* 0x0000cd00ff0e0a19 */ /* 0x000fe40000011605 */
.L_x_417:
[----:B------:R-:W-:Y:S05]  /*194a0*/  BSYNC B0 ;  /* 0x0000000000007941 */ /* 0x000fea0003800000 */
.L_x_415:
[----:B------:R-:W-:Y:S05]  /*194b0*/  IMAD R7, R14, c[0x0][0x32c], R7 ;  /* 0x0000cb000e077a24 */ /* 0x000fea00078e0207 */
[----:B------:R-:W-:Y:S02]  /*194c0*/  IADD3 R5, R7, c[0x0][0x32c], RZ ;  /* 0x0000cb0007057a10 */ /* 0x000fe40007ffe0ff */
[----:B------:R-:W-:Y:S02]  /*194d0*/  IMNMX R12, R12, R7, !PT ;  /* 0x000000070c0c7217 */ /* 0x000fe40007800200 */
[----:B------:R-:W-:Y:S02]  /*194e0*/  IMNMX R0, R0, R5, PT ;  /* 0x0000000500007217 */ /* 0x000fe40003800200 */
.L_x_414:
[----:B------:R-:W-:Y:S01]  /*194f0*/  ISETP.GT.AND P0, PT, R12, RZ, !P1 ;  /* 0x000000ff0c00720c */ /* 0x000fe20004f04270 */
[----:B------:R-:W-:Y:S01]  /*19500*/  LDSM.16.MT88.4 R20, [R210+0x100] ;  /* 0x00010000d214783b */ /* 0x000fe20000004200 */
[----:B------:R-:W-:Y:S02]  /*19510*/  LOP3.LUT P1, RZ, R222, 0x800, RZ, 0xc0, !PT ;  /* 0x00000800deff7812 */ /* 0x000fe4000782c0ff */
[----:B------:R-:W-:Y:S02]  /*19520*/  ISETP.LT.OR P0, PT, R0, 0x1, P0 ;  /* 0x000000010000780c */ /* 0x000fe40000701670 */
[----:B------:R-:W-:Y:S02]  /*19530*/  FMNMX.FTZ R5, R10, R3, !PT ;  /* 0x000000030a057209 */ /* 0x000fe40007810000 */
[----:B------:R-:W-:Y:S01]  /*19540*/  FSEL R13, R124, -INF , !P0 ;  /* 0xff8000007c0d7808 */ /* 0x000fe20004000000 */
[----:B------:R-:W-:Y:S01]  /*19550*/  LDSM.16.MT88.4 R28, [R209+0x100] ;  /* 0x00010000d11c783b */ /* 0x000fe20000004200 */
[----:B------:R-:W-:Y:S02]  /*19560*/  LOP3.LUT P0, RZ, R222, 0x8000, RZ, 0xc0, !PT ;  /* 0x00008000deff7812 */ /* 0x000fe4000780c0ff */
[----:B------:R-:W-:Y:S02]  /*19570*/  FMNMX.FTZ R5, R126, R5, !PT ;  /* 0x000000057e057209 */ /* 0x000fe40007810000 */
[----:B------:R-:W-:Y:S02]  /*19580*/  ISETP.GT.AND P0, PT, R12, 0x1, !P0 ;  /* 0x000000010c00780c */ /* 0x000fe40004704270 */
[----:B------:R-:W-:Y:S01]  /*19590*/  FMNMX.FTZ R5, R6, R5, !PT ;  /* 0x0000000506057209 */ /* 0x000fe20007810000 */
[----:B------:R-:W-:Y:S01]  /*195a0*/  LDSM.16.MT88.4 R36, [R208+0x100] ;  /* 0x00010000d024783b */ /* 0x000fe20000004200 */
[----:B------:R-:W-:Y:S02]  /*195b0*/  ISETP.LT.OR P0, PT, R0, 0x2, P0 ;  /* 0x000000020000780c */ /* 0x000fe40000701670 */
[----:B------:R-:W-:Y:S02]  /*195c0*/  FMNMX.FTZ R16, R13, R2, !PT ;  /* 0x000000020d107209 */ /* 0x000fe40007810000 */
[----:B------:R-:W-:Y:S02]  /*195d0*/  FSEL R125, R125, -INF , !P0 ;  /* 0xff8000007d7d7808 */ /* 0x000fe40004000000 */
[----:B------:R-:W-:Y:S01]  /*195e0*/  LOP3.LUT P0, RZ, R222, 0x10000, RZ, 0xc0, !PT ;  /* 0x00010000deff7812 */ /* 0x000fe2000780c0ff */
[----:B------:R-:W-:Y:S01]  /*195f0*/  LDSM.16.MT88.4 R44, [R212+0x3100] ;  /* 0x00310000d42c783b */ /* 0x000fe20000004200 */
        /* <DEDUP_REMOVED lines=35> */
[----:B------:R-:W-:Y:S02]  /*19830*/  LOP3.LUT P1, RZ, R222, 0x1, RZ, 0xc0, !PT ;  /* 0x00000001deff7812 */ /* 0x000fe4000782c0ff */
        /* <DEDUP_REMOVED lines=60> */
[----:B------:R-:W-:Y:S02]  /*19c00*/  ISETP.GT.AND P0, PT, R12, 0x41, !P1 ;  /* 0x000000410c00780c */ /* 0x000fe40004f04270 */
[----:B------:R-:W-:Y:S02]  /*19c10*/  FMNMX.FTZ R16, R185, R16, !PT ;  /* 0x00000010b9107209 */ /* 0x000fe40007810000 */
[----:B------:R-:W-:Y:S02]  /*19c20*/  ISETP.LT.OR P0, PT, R0, 0x42, P0 ;  /* 0x000000420000780c */ /* 0x000fe40000701670 */
[C---:B------:R-:W-:Y:S02]  /*19c30*/  ISETP.GT.AND P1, PT, R12.reuse, 0x58, !P2 ;  /* 0x000000580c00780c */ /* 0x040fe40005724270 */
        /* <DEDUP_REMOVED lines=8> */
[C---:B------:R-:W-:Y:S02]  /*19cc0*/  ISETP.LT.OR P0, PT, R0.reuse, 0x4a, P0 ;  /* 0x0000004a0000780c */ /* 0x040fe40000701670 */
[----:B------:R-:W-:Y:S02]  /*19cd0*/  ISETP.LT.OR P1, PT, R0, 0x59, P1 ;  /* 0x000000590000780c */ /* 0x000fe40000f21670 */
[----:B------:R-:W-:Y:S02]  /*19ce0*/  FSEL R159, R159, -INF , !P0 ;  /* 0xff8000009f9f7808 */ /* 0x000fe40004000000 */
[----:B------:R-:W-:Y:S02]  /*19cf0*/  ISETP.GT.AND P0, PT, R12, 0x50, !P4 ;  /* 0x000000500c00780c */ /* 0x000fe40006704270 */
[----:B------:R-:W-:Y:S02]  /*19d00*/  FMNMX.FTZ R16, R159, R16, !PT ;  /* 0x000000109f107209 */ /* 0x000fe40007810000 */
[----:B------:R-:W-:Y:S02]  /*19d10*/  ISETP.LT.OR P0, PT, R0, 0x51, P0 ;  /* 0x000000510000780c */ /* 0x000fe40000701670 */
[----:B------:R-:W-:Y:S02]  /*19d20*/  FSEL R135, R135, -INF , !P1 ;  /* 0xff80000087877808 */ /* 0x000fe40004800000 */
[----:B------:R-:W-:Y:S02]  /*19d30*/  FSEL R147, R147, -INF , !P0 ;  /* 0xff80000093937808 */ /* 0x000fe40004000000 */
[----:B------:R-:W-:Y:S02]  /*19d40*/  ISETP.GT.AND P0, PT, R12, 0x51, !P3 ;  /* 0x000000510c00780c */ /* 0x000fe40005f04270 */
[----:B------:R-:W-:Y:S02]  /*19d50*/  FMNMX.FTZ R16, R147, R16, !PT ;  /* 0x0000001093107209 */ /* 0x000fe40007810000 */
[----:B------:R-:W-:Y:S02]  /*19d60*/  ISETP.LT.OR P2, PT, R0, 0x52, P0 ;  /* 0x000000520000780c */ /* 0x000fe40000741670 */
[----:B------:R-:W-:Y:S02]  /*19d70*/  ISETP.GT.AND P0, PT, R12, 0x59, !P6 ;  /* 0x000000590c00780c */ /* 0x000fe40007704270 */
[----:B------:R-:W-:Y:S02]  /*19d80*/  FSEL R139, R139, -INF , !P2 ;  /* 0xff8000008b8b7808 */ /* 0x000fe40005000000 */
[----:B------:R-:W-:Y:S02]  /*19d90*/  ISETP.LT.OR P0, PT, R0, 0x5a, P0 ;  /* 0x0000005a0000780c */ /* 0x000fe40000701670 */
[----:B------:R-:W-:Y:S02]  /*19da0*/  FMNMX.FTZ R0, R139, R16, !PT ;  /* 0x000000108b007209 */ /* 0x000fe40007810000 */
[----:B------:R-:W-:Y:S02]  /*19db0*/  FSEL R117, R4, -INF , !P0 ;  /* 0xff80000004757808 */ /* 0x000fe40004000000 */
[----:B------:R-:W-:Y:S02]  /*19dc0*/  FMNMX.FTZ R0, R135, R0, !PT ;  /* 0x0000000087007209 */ /* 0x000fe40007810000 */
[----:B-1----:R-:W-:Y:S02]  /*19dd0*/  FMNMX.FTZ R12, R14, R5, !PT ;  /* 0x000000050e0c7209 */ /* 0x002fe40007810000 */
[----:B------:R-:W-:Y:S03]  /*19de0*/  FMNMX.FTZ R7, R117, R0, !PT ;  /* 0x0000000075077209 */ /* 0x000fe60007810000 */
[----:B------:R-:W1:Y:S08]  /*19df0*/  SHFL.BFLY PT, R15, R12, 0x1, 0x1f ;  /* 0x0c201f000c0f7f89 */ /* 0x000e7000000e0000 */
[----:B------:R-:W2:Y:S01]  /*19e00*/  SHFL.BFLY PT, R4, R7, 0x2, 0x1f ;  /* 0x0c401f0007047f89 */ /* 0x000ea200000e0000 */
[----:B-1----:R-:W-:Y:S04]  /*19e10*/  FMNMX.FTZ R0, R12, R15, !PT ;  /* 0x0000000f0c007209 */ /* 0x002fe80007810000 */
[C---:B------:R-:W-:Y:S01]  /*19e20*/  FSETP.NEU.FTZ.AND P0, PT, R0.reuse, -INF , PT ;  /* 0xff8000000000780b */ /* 0x040fe20003f1d000 */
[----:B------:R-:W-:Y:S01]  /*19e30*/  FMUL.FTZ R149, R0, c[0x0][0x2d0] ;  /* 0x0000b40000957a20 */ /* 0x000fe20000410000 */
[----:B--2---:R-:W-:Y:S04]  /*19e40*/  FMNMX.FTZ R5, R7, R4, !PT ;  /* 0x0000000407057209 */ /* 0x004fe80007810000 */
[----:B------:R-:W-:Y:S01]  /*19e50*/  FSEL R149, R149, RZ, P0 ;  /* 0x000000ff95957208 */ /* 0x000fe20000000000 */
[----:B------:R-:W1:Y:S04]  /*19e60*/  SHFL.BFLY PT, R4, R5, 0x1, 0x1f ;  /* 0x0c201f0005047f89 */ /* 0x000e6800000e0000 */
        /* <DEDUP_REMOVED lines=9> */
[--C-:B------:R-:W-:Y:S02]  /*19f00*/  FFMA.FTZ R138, R50, c[0x0][0x2d0], -R149.reuse ;  /* 0x0000b400328a7a23 */ /* 0x100fe40000010895 */
[--C-:B------:R-:W-:Y:S01]  /*19f10*/  FFMA.FTZ R145, R48, c[0x0][0x2d0], -R149.reuse ;  /* 0x0000b40030917a23 */ /* 0x100fe20000010895 */
[----:B------:R-:W-:Y:S01]  /*19f20*/  MUFU.EX2 R128, R128 ;  /* 0x0000008000807308 */ /* 0x000fe20000000800 */
        /* <DEDUP_REMOVED lines=9> */
[----:B------:R-:W-:Y:S01]  /*19fc0*/  FSEL R5, R116, RZ, P0 ;  /* 0x000000ff74057208 */ /* 0x000fe20000000000 */
[--C-:B------:R-:W-:Y:S01]  /*19fd0*/  FFMA.FTZ R240, R240, c[0x0][0x2d0], -R149.reuse ;  /* 0x0000b400f0f07a23 */ /* 0x100fe20000010895 */
[----:B------:R-:W-:Y:S01]  /*19fe0*/  FSEL R134, R134, RZ, P0 ;  /* 0x000000ff86867208 */ /* 0x000fe20000000000 */
[--C-:B------:R-:W-:Y:S01]  /*19ff0*/  FFMA.FTZ R242, R242, c[0x0][0x2d0], -R149.reuse ;  /* 0x0000b400f2f27a23 */ /* 0x100fe20000010895 */
[----:B------:R-:W-:Y:S01]  /*1a000*/  ISETP.GT.AND P0, PT, R192, R223, PT ;  /* 0x000000dfc000720c */ /* 0x000fe20003f04270 */
[----:B------:R-:W-:Y:S02]  /*1a010*/  FADD.FTZ R5, -R5, R2 ;  /* 0x0000000205057221 */ /* 0x000fe40000010100 */
[--C-:B------:R-:W-:Y:S01]  /*1a020*/  FFMA.FTZ R133, R13, c[0x0][0x2d0], -R134.reuse ;  /* 0x0000b4000d857a23 */ /* 0x100fe20000010886 */
[----:B------:R-:W2:Y:S01]  /*1a030*/  MUFU.EX2 R119, R119 ;  /* 0x0000007700777308 */ /* 0x000ea20000000800 */
[----:B------:R-:W3:Y:S01]  /*1a040*/  LDSM.16.MT88.4 R12, [R212+0x100] ;  /* 0x00010000d40c783b */ /* 0x000ee20000004200 */
[--C-:B------:R-:W-:Y:S02]  /*1a050*/  FFMA.FTZ R131, R11, c[0x0][0x2d0], -R134.reuse ;  /* 0x0000b4000b837a23 */ /* 0x100fe40000010886 */
[--C-:B------:R-:W-:Y:S02]  /*1a060*/  FFMA.FTZ R130, R9, c[0x0][0x2d0], -R134.reuse ;  /* 0x0000b40009827a23 */ /* 0x100fe40000010886 */
[--C-:B------:R-:W-:Y:S02]  /*1a070*/  FFMA.FTZ R132, R125, c[0x0][0x2d0], -R134.reuse ;  /* 0x0000b4007d847a23 */ /* 0x100fe40000010886 */
[----:B------:R-:W-:Y:S02]  /*1a080*/  FMUL.FTZ R2, R5, c[0x0][0x2d0] ;  /* 0x0000b40005027a20 */ /* 0x000fe40000410000 */
[----:B------:R-:W4:Y:S01]  /*1a090*/  MUFU.EX2 R129, R129 ;  /* 0x0000008100817308 */ /* 0x000f220000000800 */
        /* <DEDUP_REMOVED lines=8> */
[----:B--2---:R-:W-:Y:S01]  /*1a120*/  F2FP.PACK_AB R124, R119, R128 ;  /* 0x00000080777c723e */ /* 0x004fe200000000ff */
[C---:B------:R-:W-:Y:S02]  /*1a130*/  FMUL.FTZ R17, R3.reuse, R101 ;  /* 0x0000006503117220 */ /* 0x040fe40000410000 */
[C---:B------:R-:W-:Y:S02]  /*1a140*/  FMUL.FTZ R24, R3.reuse, R92 ;  /* 0x0000005c03187220 */ /* 0x040fe40000410000 */
[C---:B------:R-:W-:Y:S01]  /*1a150*/  FMUL.FTZ R25, R3.reuse, R93 ;  /* 0x0000005d03197220 */ /* 0x040fe20000410000 */
[----:B------:R-:W-:Y:S01]  /*1a160*/  MUFU.EX2 R133, R133 ;  /* 0x0000008500857308 */ /* 0x000fe20000000800 */
[C---:B------:R-:W-:Y:S02]  /*1a170*/  FMUL.FTZ R32, R3.reuse, R84 ;  /* 0x0000005403207220 */ /* 0x040fe40000410000 */
[----:B------:R-:W-:Y:S01]  /*1a180*/  FMUL.FTZ R33, R3, R85 ;  /* 0x0000005503217220 */ /* 0x000fe20000410000 */
[----:B----4-:R-:W-:Y:S01]  /*1a190*/  F2FP.PACK_AB R126, R129, R118 ;  /* 0x00000076817e723e */ /* 0x010fe200000000ff */
[C---:B------:R-:W-:Y:S02]  /*1a1a0*/  FMUL.FTZ R40, R3.reuse, R76 ;  /* 0x0000004c03287220 */ /* 0x040fe40000410000 */
[C---:B------:R-:W-:Y:S02]  /*1a1b0*/  FMUL.FTZ R41, R3.reuse, R77 ;  /* 0x0000004d03297220 */ /* 0x040fe40000410000 */
[C---:B------:R-:W-:Y:S01]  /*1a1c0*/  FMUL.FTZ R48, R3.reuse, R68 ;  /* 0x0000004403307220 */ /* 0x040fe20000410000 */
[----:B------:R-:W2:Y:S01]  /*1a1d0*/  MUFU.EX2 R132, R132 ;  /* 0x0000008400847308 */ /* 0x000ea20000000800 */
[C---:B------:R-:W-:Y:S02]  /*1a1e0*/  FMUL.FTZ R49, R3.reuse, R69 ;  /* 0x0000004503317220 */ /* 0x040fe40000410000 */
[C---:B------:R-:W-:Y:S02]  /*1a1f0*/  FMUL.FTZ R52, R3.reuse, R52 ;  /* 0x0000003403347220 */ /* 0x040fe40000410000 */
[C---:B-1----:R-:W-:Y:S02]  /*1a200*/  FMUL.FTZ R6, R2.reuse, R114 ;  /* 0x0000007202067220 */ /* 0x042fe40000410000 */
        /* <DEDUP_REMOVED lines=9> */
[----:B------:R-:W1:Y:S01]  /*1a2a0*/  MUFU.EX2 R130, R130 ;  /* 0x0000008200827308 */ /* 0x000e620000000800 */
[C---:B------:R-:W-:Y:S01]  /*1a2b0*/  FMUL.FTZ R34, R2.reuse, R86 ;  /* 0x0000005602227220 */ /* 0x040fe20000410000 */
[----:B------:R-:W-:Y:S01]  /*1a2c0*/  LDSM.16.MT88.4 R92, [R208+0x4900] ;  /* 0x00490000d05c783b */ /* 0x000fe20000004200 */
[----:B------:R-:W-:Y:S01]  /*1a2d0*/  FMUL.FTZ R35, R2, R87 ;  /* 0x0000005702237220 */ /* 0x000fe20000410000 */
[----:B--2---:R-:W-:Y:S01]  /*1a2e0*/  F2FP.PACK_AB R125, R132, R133 ;  /* 0x00000085847d723e */ /* 0x004fe200000000ff */
[C---:B------:R-:W-:Y:S02]  /*1a2f0*/  FMUL.FTZ R42, R2.reuse, R78 ;  /* 0x0000004e022a7220 */ /* 0x040fe40000410000 */
[C---:B------:R-:W-:Y:S02]  /*1a300*/  FMUL.FTZ R43, R2.reuse, R79 ;  /* 0x0000004f022b7220 */ /* 0x040fe40000410000 */
[C---:B------:R-:W-:Y:S01]  /*1a310*/  FMUL.FTZ R50, R2.reuse, R70 ;  /* 0x0000004602327220 */ /* 0x040fe20000410000 */
[----:B------:R-:W2:Y:S01]  /*1a320*/  LDSM.16.MT88.4 R84, [R210+0x3100] ;  /* 0x00310000d254783b */ /* 0x000ea20000004200 */
[C---:B------:R-:W-:Y:S01]  /*1a330*/  FMUL.FTZ R51, R2.reuse, R71 ;  /* 0x0000004702337220 */ /* 0x040fe20000410000 */
[----:B------:R-:W-:Y:S01]  /*1a340*/  MUFU.EX2 R238, R238 ;  /* 0x000000ee00ee7308 */ /* 0x000fe20000000800 */
[C---:B------:R-:W-:Y:S02]  /*1a350*/  FMUL.FTZ R53, R3.reuse, R53 ;  /* 0x0000003503357220 */ /* 0x040fe40000410000 */
[C---:B------:R-:W-:Y:S02]  /*1a360*/  FMUL.FTZ R54, R2.reuse, R54 ;  /* 0x0000003602367220 */ /* 0x040fe40000410000 */
[C---:B------:R-:W-:Y:S01]  /*1a370*/  FMUL.FTZ R55, R2.reuse, R55 ;  /* 0x0000003702377220 */ /* 0x040fe20000410000 */
[----:B------:R-:W4:Y:S01]  /*1a380*/  LDSM.16.MT88.4 R76, [R209+0x3100] ;  /* 0x00310000d14c783b */ /* 0x000f220000004200 */
[C---:B------:R-:W-:Y:S02]  /*1a390*/  FMUL.FTZ R56, R3.reuse, R56 ;  /* 0x0000003803387220 */ /* 0x040fe40000410000 */
[C---:B------:R-:W-:Y:S01]  /*1a3a0*/  FMUL.FTZ R57, R3.reuse, R57 ;  /* 0x0000003903397220 */ /* 0x040fe20000410000 */
[----:B------:R-:W-:Y:S01]  /*1a3b0*/  MUFU.EX2 R184, R184 ;  /* 0x000000b800b87308 */ /* 0x000fe20000000800 */
[----:B------:R-:W-:Y:S01]  /*1a3c0*/  FMUL.FTZ R58, R2, R58 ;  /* 0x0000003a023a7220 */ /* 0x000fe20000410000 */
[----:B-1----:R-:W-:Y:S01]  /*1a3d0*/  F2FP.PACK_AB R127, R130, R131 ;  /* 0x00000083827f723e */ /* 0x002fe200000000ff */
[C---:B------:R-:W-:Y:S01]  /*1a3e0*/  FMUL.FTZ R59, R2.reuse, R59 ;  /* 0x0000003b023b7220 */ /* 0x040fe20000410000 */
[----:B------:R-:W1:Y:S01]  /*1a3f0*/  LDSM.16.MT88.4 R68, [R208+0x3100] ;  /* 0x00310000d044783b */ /* 0x000e620000004200 */
[C---:B------:R-:W-:Y:S02]  /*1a400*/  FMUL.FTZ R60, R3.reuse, R60 ;  /* 0x0000003c033c7220 */ /* 0x040fe40000410000 */
[C---:B------:R-:W-:Y:S02]  /*1a410*/  FMUL.FTZ R61, R3.reuse, R61 ;  /* 0x0000003d033d7220 */ /* 0x040fe40000410000 */
[C---:B---3--:R-:W-:Y:S01]  /*1a420*/  HMMA.16816.F32 R4, R124.reuse, R12, R4 ;  /* 0x0000000c7c04723c */ /* 0x048fe20000001804 */
[----:B------:R-:W-:Y:S02]  /*1a430*/  MUFU.EX2 R165, R165 ;  /* 0x000000a500a57308 */ /* 0x000fe40000000800 */
[----:B------:R-:W-:Y:S02]  /*1a440*/  LDSM.16.MT88.4 R100, [R210+0x2900] ;  /* 0x00290000d264783b */ /* 0x000fe40000004200 */
[C---:B------:R-:W-:Y:S02]  /*1a450*/  FMUL.FTZ R62, R2.reuse, R62 ;  /* 0x0000003e023e7220 */ /* 0x040fe40000410000 */
[C---:B------:R-:W-:Y:S01]  /*1a460*/  FMUL.FTZ R12, R3.reuse, R104 ;  /* 0x00000068030c7220 */ /* 0x040fe20000410000 */
[C---:B------:R-:W-:Y:S03]  /*1a470*/  HMMA.16816.F32 R8, R124.reuse, R14, R8 ;  /* 0x0000000e7c08723c */ /* 0x040fe60000001808 */
[----:B------:R-:W-:Y:S01]  /*1a480*/  MUFU.EX2 R161, R161 ;  /* 0x000000a100a17308 */ /* 0x000fe20000000800 */
[C---:B------:R-:W-:Y:S02]  /*1a490*/  FMUL.FTZ R13, R3.reuse, R105 ;  /* 0x00000069030d7220 */ /* 0x040fe40000410000 */
[C---:B------:R-:W-:Y:S02]  /*1a4a0*/  FMUL.FTZ R63, R2.reuse, R63 ;  /* 0x0000003f023f7220 */ /* 0x040fe40000410000 */
[C---:B------:R-:W-:Y:S04]  /*1a4b0*/  FMUL.FTZ R14, R2.reuse, R106 ;  /* 0x0000006a020e7220 */ /* 0x040fe80000410000 */
[C---:B------:R-:W-:Y:S01]  /*1a4c0*/  FMUL.FTZ R15, R2.reuse, R107 ;  /* 0x0000006b020f7220 */ /* 0x040fe20000410000 */
[----:B------:R-:W-:Y:S01]  /*1a4d0*/  MUFU.EX2 R136, R136 ;  /* 0x0000008800887308 */ /* 0x000fe20000000800 */
[C---:B------:R-:W-:Y:S02]  /*1a4e0*/  FMUL.FTZ R64, R3.reuse, R64 ;  /* 0x0000004003407220 */ /* 0x040fe40000410000 */
[----:B------:R-:W-:Y:S02]  /*1a4f0*/  FMUL.FTZ R65, R3, R65 ;  /* 0x0000004103417220 */ /* 0x000fe40000410000 */
[C---:B------:R-:W-:Y:S01]  /*1a500*/  FMUL.FTZ R66, R2.reuse, R66 ;  /* 0x0000004202427220 */ /* 0x040fe20000410000 */
[C---:B------:R-:W-:Y:S03]  /*1a510*/  HMMA.16816.F32 R12, R124.reuse, R20, R12 ;  /* 0x000000147c0c723c */ /* 0x040fe6000000180c */
[C---:B------:R-:W-:Y:S01]  /*1a520*/  FMUL.FTZ R67, R2.reuse, R67 ;  /* 0x0000004302437220 */ /* 0x040fe20000410000 */
[----:B------:R-:W3:Y:S01]  /*1a530*/  MUFU.EX2 R137, R137 ;  /* 0x0000008900897308 */ /* 0x000ee20000000800 */
[--C-:B------:R-:W-:Y:S02]  /*1a540*/  FFMA.FTZ R148, R167, c[0x0][0x2d0], -R134.reuse ;  /* 0x0000b400a7947a23 */ /* 0x100fe40000010886 */
[C---:B------:R-:W-:Y:S01]  /*1a550*/  FMUL.FTZ R20, R3.reuse, R96 ;  /* 0x0000006003147220 */ /* 0x040fe20000410000 */
[C---:B------:R-:W-:Y:S04]  /*1a560*/  HMMA.16816.F32 R16, R124.reuse, R22, R16 ;  /* 0x000000167c10723c */ /* 0x040fe80000001810 */
[----:B------:R-:W-:Y:S02]  /*1a570*/  FMUL.FTZ R21, R3, R97 ;  /* 0x0000006103157220 */ /* 0x000fe40000410000 */
[----:B------:R-:W-:Y:S01]  /*1a580*/  MUFU.EX2 R138, R138 ;  /* 0x0000008a008a7308 */ /* 0x000fe20000000800 */
[C---:B------:R-:W-:Y:S02]  /*1a590*/  FMUL.FTZ R22, R2.reuse, R98 ;  /* 0x0000006202167220 */ /* 0x040fe40000410000 */
[----:B------:R-:W-:Y:S03]  /*1a5a0*/  FMUL.FTZ R23, R2, R99 ;  /* 0x0000006302177220 */ /* 0x000fe60000410000 */
        /* <DEDUP_REMOVED lines=8> */
[----:B------:R-:W-:Y:S01]  /*1a630*/  MUFU.EX2 R148, R148 ;  /* 0x0000009400947308 */ /* 0x000fe20000000800 */
[----:B------:R-:W-:Y:S02]  /*1a640*/  FMUL.FTZ R29, R3, R89 ;  /* 0x00000059031d7220 */ /* 0x000fe40000410000 */
[--C-:B------:R-:W-:Y:S02]  /*1a650*/  FFMA.FTZ R167, R164, c[0x0][0x2d0], -R149.reuse ;  /* 0x0000b400a4a77a23 */ /* 0x100fe40000010895 */
[C---:B------:R-:W-:Y:S04]  /*1a660*/  FMUL.FTZ R30, R2.reuse, R90 ;  /* 0x0000005a021e7220 */ /* 0x040fe80000410000 */
[C---:B------:R-:W-:Y:S01]  /*1a670*/  FMUL.FTZ R31, R2.reuse, R91 ;  /* 0x0000005b021f7220 */ /* 0x040fe20000410000 */
[----:B------:R-:W5:Y:S01]  /*1a680*/  MUFU.EX2 R151, R151 ;  /* 0x0000009700977308 */ /* 0x000f620000000800 */
        /* <DEDUP_REMOVED lines=10> */
[----:B------:R-:W1:Y:S01]  /*1a730*/  MUFU.EX2 R158, R158 ;  /* 0x0000009e009e7308 */ /* 0x000e620000000800 */
        /* <DEDUP_REMOVED lines=16> */
[----:B------:R-:W-:Y:S01]  /*1a840*/  MUFU.EX2 R247, R247 ;  /* 0x000000f700f77308 */ /* 0x000fe20000000800 */
[----:B------:R-:W3:Y:S01]  /*1a850*/  LDSM.16.MT88.4 R72, [R212+0x900] ;  /* 0x00090000d448783b */ /* 0x000ee20000004200 */
[--C-:B------:R-:W-:Y:S02]  /*1a860*/  FFMA.FTZ R166, R185, c[0x0][0x2d0], -R134.reuse ;  /* 0x0000b400b9a67a23 */ /* 0x100fe40000010886 */
[--C-:B------:R-:W-:Y:S02]  /*1a870*/  FFMA.FTZ R245, R245, c[0x0][0x2d0], -R134.reuse ;  /* 0x0000b400f5f57a23 */ /* 0x100fe40000010886 */
[C---:B--2---:R-:W-:Y:S03]  /*1a880*/  HMMA.16816.F32 R44, R124.reuse, R84, R44 ;  /* 0x000000547c2c723c */ /* 0x044fe6000000182c */
        /* <DEDUP_REMOVED lines=9> */
[C---:B----4-:R-:W-:Y:S04]  /*1a920*/  HMMA.16816.F32 R52, R124.reuse, R76, R52 ;  /* 0x0000004c7c34723c */ /* 0x050fe80000001834 */
[--C-:B------:R-:W-:Y:S02]  /*1a930*/  FFMA.FTZ R146, R146, c[0x0][0x2d0], -R149.reuse ;  /* 0x0000b40092927a23 */ /* 0x100fe40000010895 */
[----:B------:R-:W-:Y:S02]  /*1a940*/  FFMA.FTZ R149, R144, c[0x0][0x2d0], -R149 ;  /* 0x0000b40090957a23 */ /* 0x000fe40000010895 */
[C---:B------:R-:W-:Y:S01]  /*1a950*/  HMMA.16816.F32 R56, R124.reuse, R78, R56 ;  /* 0x0000004e7c38723c */ /* 0x040fe20000001838 */
[----:B------:R-:W2:Y:S01]  /*1a960*/  LDSM.16.MT88.4 R76, [R210+0x900] ;  /* 0x00090000d24c783b */ /* 0x000ea20000004200 */
[----:B------:R-:W-:Y:S02]  /*1a970*/  MUFU.EX2 R236, R236 ;  /* 0x000000ec00ec7308 */ /* 0x000fe40000000800 */
[--C-:B------:R-:W-:Y:S02]  /*1a980*/  FFMA.FTZ R144, R147, c[0x0][0x2d0], -R134.reuse ;  /* 0x0000b40093907a23 */ /* 0x100fe40000010886 */
[--C-:B------:R-:W-:Y:S02]  /*1a990*/  FFMA.FTZ R139, R139, c[0x0][0x2d0], -R134.reuse ;  /* 0x0000b4008b8b7a23 */ /* 0x100fe40000010886 */
[C---:B-1----:R-:W-:Y:S04]  /*1a9a0*/  HMMA.16816.F32 R60, R124.reuse, R68, R60 ;  /* 0x000000447c3c723c */ /* 0x042fe8000000183c */
[----:B------:R-:W-:Y:S01]  /*1a9b0*/  MUFU.EX2 R162, R162 ;  /* 0x000000a200a27308 */ /* 0x000fe20000000800 */
[--C-:B------:R-:W-:Y:S02]  /*1a9c0*/  FFMA.FTZ R135, R135, c[0x0][0x2d0], -R134.reuse ;  /* 0x0000b40087877a23 */ /* 0x100fe40000010886 */
[----:B---3--:R-:W-:Y:S01]  /*1a9d0*/  F2FP.PACK_AB R68, R137, R136 ;  /* 0x000000888944723e */ /* 0x008fe200000000ff */
[----:B------:R-:W-:Y:S04]  /*1a9e0*/  HMMA.16816.F32 R64, R124, R70, R64 ;  /* 0x000000467c40723c */ /* 0x000fe80000001840 */
[----:B-----5:R-:W-:Y:S01]  /*1a9f0*/  F2FP.PACK_AB R69, R151, R148 ;  /* 0x000000949745723e */ /* 0x020fe200000000ff */
[----:B------:R-:W-:Y:S01]  /*1aa00*/  FFMA.FTZ R134, R117, c[0x0][0x2d0], -R134 ;  /* 0x0000b40075867a23 */ /* 0x000fe20000010886 */
[----:B------:R-:W1:Y:S01]  /*1aa10*/  MUFU.EX2 R167, R167 ;  /* 0x000000a700a77308 */ /* 0x000e620000000800 */
[----:B------:R-:W-:Y:S01]  /*1aa20*/  F2FP.PACK_AB R70, R145, R138 ;  /* 0x0000008a9146723e */ /* 0x000fe200000000ff */
[----:B------:R-:W-:Y:S01]  /*1aa30*/  FFMA.FTZ R128, R3, R232, R128 ;  /* 0x000000e803807223 */ /* 0x000fe20000010080 */
[----:B------:R-:W-:Y:S03]  /*1aa40*/  F2FP.PACK_AB R71, R158, R157 ;  /* 0x0000009d9e47723e */ /* 0x000fe600000000ff */
[----:B------:R-:W-:Y:S02]  /*1aa50*/  FFMA.FTZ R133, R2, R231, R133 ;  /* 0x000000e702857223 */ /* 0x000fe40000010085 */
[----:B------:R-:W-:Y:S02]  /*1aa60*/  FADD.FTZ R119, R119, R128 ;  /* 0x0000008077777221 */ /* 0x000fe40000010000 */
[C---:B------:R-:W-:Y:S01]  /*1aa70*/  HMMA.16816.F32 R4, R68.reuse, R72, R4 ;  /* 0x000000484404723c */ /* 0x040fe20000001804 */
[----:B------:R-:W-:Y:S04]  /*1aa80*/  MUFU.EX2 R164, R164 ;  /* 0x000000a400a47308 */ /* 0x000fe80000000800 */
[----:B------:R-:W-:Y:S02]  /*1aa90*/  FADD.FTZ R132, R132, R133 ;  /* 0x0000008584847221 */ /* 0x000fe40000010000 */
[----:B------:R-:W-:Y:S01]  /*1aaa0*/  FADD.FTZ R118, R118, R119 ;  /* 0x0000007776767221 */ /* 0x000fe20000010000 */
[C---:B------:R-:W-:Y:S01]  /*1aab0*/  HMMA.16816.F32 R8, R68.reuse, R74, R8 ;  /* 0x0000004a4408723c */ /* 0x040fe20000001808 */
[----:B------:R-:W3:Y:S02]  /*1aac0*/  LDSM.16.MT88.4 R72, [R210+0x3900] ;  /* 0x00390000d248783b */ /* 0x000ee40000004200 */
[----:B------:R-:W4:Y:S01]  /*1aad0*/  MUFU.EX2 R187, R187 ;  /* 0x000000bb00bb7308 */ /* 0x000f220000000800 */
[----:B------:R-:W-:Y:S02]  /*1aae0*/  FADD.FTZ R3, R131, R132 ;  /* 0x0000008483037221 */ /* 0x000fe40000010000 */
[----:B------:R-:W-:Y:S02]  /*1aaf0*/  FADD.FTZ R129, R129, R118 ;  /* 0x0000007681817221 */ /* 0x000fe40000010000 */
[C---:B--2---:R-:W-:Y:S04]  /*1ab00*/  HMMA.16816.F32 R12, R68.reuse, R76, R12 ;  /* 0x0000004c440c723c */ /* 0x044fe8000000180c */
[----:B------:R-:W-:Y:S01]  /*1ab10*/  FADD.FTZ R3, R130, R3 ;  /* 0x0000000382037221 */ /* 0x000fe20000010000 */
[----:B------:R-:W-:Y:S01]  /*1ab20*/  MUFU.EX2 R186, R186 ;  /* 0x000000ba00ba7308 */ /* 0x000fe20000000800 */
[----:B------:R-:W-:Y:S02]  /*1ab30*/  FADD.FTZ R136, R136, R129 ;  /* 0x0000008188887221 */ /* 0x000fe40000010000 */
[C---:B------:R-:W-:Y:S01]  /*1ab40*/  HMMA.16816.F32 R16, R68.reuse, R78, R16 ;  /* 0x0000004e4410723c */ /* 0x040fe20000001810 */
[----:B------:R-:W2:Y:S03]  /*1ab50*/  LDSM.16.MT88.4 R76, [R209+0x3900] ;  /* 0x00390000d14c783b */ /* 0x000ea60000004200 */
        /* <DEDUP_REMOVED lines=13> */
[----:B------:R-:W-:Y:S03]  /*1ac30*/  FADD.FTZ R3, R158, R3 ;  /* 0x000000039e037221 */ /* 0x000fe60000010000 */
[C---:B------:R-:W-:Y:S01]  /*1ac40*/  HMMA.16816.F32 R32, R68.reuse, R86, R32 ;  /* 0x000000564420723c */ /* 0x040fe20000001820 */
[----:B------:R-:W-:Y:S05]  /*1ac50*/  LDSM.16.MT88.4 R84, [R210+0x1100] ;  /* 0x00110000d254783b */ /* 0x000fea0000004200 */
[----:B------:R-:W-:Y:S02]  /*1ac60*/  MUFU.EX2 R239, R239 ;  /* 0x000000ef00ef7308 */ /* 0x000fe40000000800 */
        /* <DEDUP_REMOVED lines=9> */
[C---:B--2---:R-:W-:Y:S08]  /*1ad00*/  HMMA.16816.F32 R52, R68.reuse, R76, R52 ;  /* 0x0000004c4434723c */ /* 0x044ff00000001834 */
[C---:B------:R-:W-:Y:S01]  /*1ad10*/  HMMA.16816.F32 R56, R68.reuse, R78, R56 ;  /* 0x0000004e4438723c */ /* 0x040fe20000001838 */
[----:B------:R-:W2:Y:S01]  /*1ad20*/  LDSM.16.MT88.4 R76, [R209+0x1100] ;  /* 0x00110000d14c783b */ /* 0x000ea20000004200 */
        /* <DEDUP_REMOVED lines=9> */
[----:B----4-:R-:W-:Y:S01]  /*1adc0*/  F2FP.PACK_AB R69, R187, R164 ;  /* 0x000000a4bb45723e */ /* 0x010fe200000000ff */
[----:B------:R-:W-:Y:S01]  /*1add0*/  FADD.FTZ R164, R164, R3 ;  /* 0x00000003a4a47221 */ /* 0x000fe20000010000 */
[----:B-----5:R-:W-:Y:S01]  /*1ade0*/  F2FP.PACK_AB R71, R233, R186 ;  /* 0x000000bae947723e */ /* 0x020fe200000000ff */
[----:B------:R-:W-:Y:S01]  /*1adf0*/  FADD.FTZ R163, R160, R163 ;  /* 0x000000a3a0a37221 */ /* 0x000fe20000010000 */
[----:B------:R-:W4:Y:S01]  /*1ae00*/  MUFU.EX2 R159, R159 ;  /* 0x0000009f009f7308 */ /* 0x000f220000000800 */
        /* <DEDUP_REMOVED lines=9> */
[----:B------:R-:W5:Y:S01]  /*1aea0*/  MUFU.EX2 R149, R149 ;  /* 0x0000009500957308 */ /* 0x000f620000000800 */
[C---:B------:R-:W-:Y:S04]  /*1aeb0*/  HMMA.16816.F32 R12, R68.reuse, R84, R12 ;  /* 0x00000054440c723c */ /* 0x040fe8000000180c */
[----:B----4-:R-:W-:Y:S04]  /*1aec0*/  F2FP.PACK_AB R124, R159, R156 ;  /* 0x0000009c9f7c723e */ /* 0x010fe800000000ff */
[C---:B------:R-:W-:Y:S01]  /*1aed0*/  HMMA.16816.F32 R16, R68.reuse, R86, R16 ;  /* 0x000000564410723c */ /* 0x040fe20000001810 */
[----:B------:R-:W4:Y:S01]  /*1aee0*/  LDSM.16.MT88.4 R84, [R210+0x4100] ;  /* 0x00410000d254783b */ /* 0x000f220000004200 */
[----:B------:R-:W-:Y:S06]  /*1aef0*/  MUFU.EX2 R144, R144 ;  /* 0x0000009000907308 */ /* 0x000fec0000000800 */
[C---:B--2---:R-:W-:Y:S04]  /*1af00*/  HMMA.16816.F32 R20, R68.reuse, R76, R20 ;  /* 0x0000004c4414723c */ /* 0x044fe80000001814 */
[----:B------:R-:W2:Y:S01]  /*1af10*/  MUFU.EX2 R139, R139 ;  /* 0x0000008b008b7308 */ /* 0x000ea20000000800 */
[----:B-----5:R-:W-:Y:S03]  /*1af20*/  F2FP.PACK_AB R126, R149, R146 ;  /* 0x00000092957e723e */ /* 0x020fe600000000ff */
[C---:B------:R-:W-:Y:S01]  /*1af30*/  HMMA.16816.F32 R24, R68.reuse, R78, R24 ;  /* 0x0000004e4418723c */ /* 0x040fe20000001818 */
[----:B------:R-:W5:Y:S05]  /*1af40*/  LDSM.16.MT88.4 R76, [R209+0x4100] ;  /* 0x00410000d14c783b */ /* 0x000f6a0000004200 */
[----:B------:R-:W-:Y:S02]  /*1af50*/  MUFU.EX2 R135, R135 ;  /* 0x0000008700877308 */ /* 0x000fe40000000800 */
[C---:B-1----:R-:W-:Y:S08]  /*1af60*/  HMMA.16816.F32 R28, R68.reuse, R80, R28 ;  /* 0x00000050441c723c */ /* 0x042ff0000000181c */
[C---:B------:R-:W-:Y:S01]  /*1af70*/  HMMA.16816.F32 R32, R68.reuse, R82, R32 ;  /* 0x000000524420723c */ /* 0x040fe20000001820 */
[----:B------:R-:W1:Y:S01]  /*1af80*/  LDSM.16.MT88.4 R80, [R212+0x1900] ;  /* 0x00190000d450783b */ /* 0x000e620000004200 */
[----:B------:R-:W5:Y:S02]  /*1af90*/  MUFU.EX2 R134, R134 ;  /* 0x0000008600867308 */ /* 0x000f640000000800 */
[----:B--2---:R-:W-:Y:S04]  /*1afa0*/  F2FP.PACK_AB R125, R139, R144 ;  /* 0x000000908b7d723e */ /* 0x004fe800000000ff */
[C---:B---3--:R-:W-:Y:S08]  /*1afb0*/  HMMA.16816.F32 R36, R68.reuse, R72, R36 ;  /* 0x000000484424723c */ /* 0x048ff00000001824 */
[C---:B------:R-:W-:Y:S01]  /*1afc0*/  HMMA.16816.F32 R40, R68.reuse, R74, R40 ;  /* 0x0000004a4428723c */ /* 0x040fe20000001828 */
[----:B------:R-:W2:Y:S07]  /*1afd0*/  LDSM.16.MT88.4 R72, [R210+0x1900] ;  /* 0x00190000d248783b */ /* 0x000eae0000004200 */
[C---:B----4-:R-:W-:Y:S04]  /*1afe0*/  HMMA.16816.F32 R44, R68.reuse, R84, R44 ;  /* 0x00000054442c723c */ /* 0x050fe8000000182c */
[----:B-----5:R-:W-:Y:S04]  /*1aff0*/  F2FP.PACK_AB R127, R134, R135 ;  /* 0x00000087867f723e */ /* 0x020fe800000000ff */
[C---:B------:R-:W-:Y:S01]  /*1b000*/  HMMA.16816.F32 R48, R68.reuse, R86, R48 ;  /* 0x000000564430723c */ /* 0x040fe20000001830 */
[----:B------:R-:W-:Y:S07]  /*1b010*/  LDSM.16.MT88.4 R84, [R208+0x1900] ;  /* 0x00190000d054783b */ /* 0x000fee0000004200 */
[C---:B------:R-:W-:Y:S08]  /*1b020*/  HMMA.16816.F32 R52, R68.reuse, R76, R52 ;  /* 0x0000004c4434723c */ /* 0x040ff00000001834 */
[C---:B------:R-:W-:Y:S01]  /*1b030*/  HMMA.16816.F32 R56, R68.reuse, R78, R56 ;  /* 0x0000004e4438723c */ /* 0x040fe20000001838 */
[----:B------:R-:W3:Y:S07]  /*1b040*/  LDSM.16.MT88.4 R76, [R209+0x1900] ;  /* 0x00190000d14c783b */ /* 0x000eee0000004200 */
        /* <DEDUP_REMOVED lines=12> */
[C---:B-1----:R-:W-:Y:S03]  /*1b110*/  HMMA.16816.F32 R4, R68.reuse, R80, R4 ;  /* 0x000000504404723c */ /* 0x042fe60000001804 */
[----:B------:R-:W-:Y:S02]  /*1b120*/  FADD.FTZ R3, R245, R244 ;  /* 0x000000f4f5037221 */ /* 0x000fe40000010000 */
[----:B------:R-:W-:Y:S02]  /*1b130*/  FADD.FTZ R239, R242, R239 ;  /* 0x000000eff2ef7221 */ /* 0x000fe40000010000 */
[----:B------:R-:W-:Y:S01]  /*1b140*/  FADD.FTZ R3, R246, R3 ;  /* 0x00000003f6037221 */ /* 0x000fe20000010000 */
[C---:B------:R-:W-:Y:S01]  /*1b150*/  HMMA.16816.F32 R8, R68.reuse, R82, R8 ;  /* 0x000000524408723c */ /* 0x040fe20000001808 */
[----:B------:R-:W1:Y:S03]  /*1b160*/  LDSM.16.MT88.4 R80, [R212+0x4900] ;  /* 0x00490000d450783b */ /* 0x000e660000004200 */
[----:B------:R-:W-:Y:S04]  /*1b170*/  FADD.FTZ R2, R166, R3 ;  /* 0x00000003a6027221 */ /* 0x000fe80000010000 */
[C---:B--2---:R-:W-:Y:S04]  /*1b180*/  HMMA.16816.F32 R12, R68.reuse, R72, R12 ;  /* 0x00000048440c723c */ /* 0x044fe8000000180c */
[----:B------:R-:W-:Y:S04]  /*1b190*/  FADD.FTZ R2, R165, R2 ;  /* 0x00000002a5027221 */ /* 0x000fe80000010000 */
[C---:B------:R-:W-:Y:S01]  /*1b1a0*/  HMMA.16816.F32 R16, R68.reuse, R74, R16 ;  /* 0x0000004a4410723c */ /* 0x040fe20000001810 */
[----:B------:R-:W2:Y:S03]  /*1b1b0*/  LDSM.16.MT88.4 R72, [R210+0x4900] ;  /* 0x00490000d248783b */ /* 0x000ea60000004200 */
[----:B------:R-:W-:Y:S01]  /*1b1c0*/  FADD.FTZ R3, R161, R2 ;  /* 0x00000002a1037221 */ /* 0x000fe20000010000 */
[----:B------:R-:W-:Y:S03]  /*1b1d0*/  IADD3 R2, R192, -0x1, RZ ;  /* 0xffffffffc0027810 */ /* 0x000fe60007ffe0ff */
[C---:B---3--:R-:W-:Y:S04]  /*1b1e0*/  HMMA.16816.F32 R20, R68.reuse, R76, R20 ;  /* 0x0000004c4414723c */ /* 0x048fe80000001814 */
[----:B------:R-:W-:Y:S02]  /*1b1f0*/  FADD.FTZ R3, R236, R3 ;  /* 0x00000003ec037221 */ /* 0x000fe40000010000 */
[----:B------:R-:W-:Y:S02]  /*1b200*/  IMAD.MOV.U32 R192, RZ, RZ, R2 ;  /* 0x000000ffffc07224 */ /* 0x000fe400078e0002 */
[C---:B------:R-:W-:Y:S01]  /*1b210*/  HMMA.16816.F32 R24, R68.reuse, R78, R24 ;  /* 0x0000004e4418723c */ /* 0x040fe20000001818 */
[----:B------:R-:W3:Y:S03]  /*1b220*/  LDSM.16.MT88.4 R76, [R212+0x2100] ;  /* 0x00210000d44c783b */ /* 0x000ee60000004200 */
        /* <DEDUP_REMOVED lines=29> */
[----:B------:R-:W-:Y:S04]  /*1b400*/  FADD.FTZ R247, R247, R184 ;  /* 0x000000b8f7f77221 */ /* 0x000fe80000010000 */
        /* <DEDUP_REMOVED lines=8> */
[----:B------:R-:W-:Y:S04]  /*1b490*/  FADD.FTZ R232, R149, R146 ;  /* 0x0000009295e87221 */ /* 0x000fe80000010000 */
        /* <DEDUP_REMOVED lines=10> */
[C---:B------:R-:W-:Y:S08]  /*1b540*/  HMMA.16816.F32 R48, R68.reuse, R82, R48 ;  /* 0x000000524430723c */ /* 0x040ff00000001830 */
[C---:B------:R-:W-:Y:S08]  /*1b550*/  HMMA.16816.F32 R52, R68.reuse, R88, R52 ;  /* 0x000000584434723c */ /* 0x040ff00000001834 */
[C---:B------:R-:W-:Y:S08]  /*1b560*/  HMMA.16816.F32 R56, R68.reuse, R90, R56 ;  /* 0x0000005a4438723c */ /* 0x040ff00000001838 */
[C---:B--2---:R-:W-:Y:S08]  /*1b570*/  HMMA.16816.F32 R60, R68.reuse, R72, R60 ;  /* 0x00000048443c723c */ /* 0x044ff0000000183c */
[----:B------:R-:W-:Y:S01]  /*1b580*/  HMMA.16816.F32 R64, R68, R74, R64 ;  /* 0x0000004a4440723c */ /* 0x000fe20000001840 */
[----:B------:R-:W1:Y:S07]  /*1b590*/  LDSM.16.MT88.4 R68, [R210+0x5900] ;  /* 0x00590000d244783b */ /* 0x000e6e0000004200 */
[C---:B------:R-:W-:Y:S01]  /*1b5a0*/  HMMA.16816.F32 R112, R124.reuse, R108, R4 ;  /* 0x0000006c7c70723c */ /* 0x040fe20000001804 */
[----:B------:R-:W2:Y:S07]  /*1b5b0*/  LDSM.16.MT88.4 R4, [R209+0x5900] ;  /* 0x00590000d104783b */ /* 0x000eae0000004200 */
        /* <DEDUP_REMOVED lines=8> */
[C---:B---3--:R-:W-:Y:S08]  /*1b640*/  HMMA.16816.F32 R80, R124.reuse, R76, R36 ;  /* 0x0000004c7c50723c */ /* 0x048ff00000001824 */
[C---:B------:R-:W-:Y:S08]  /*1b650*/  HMMA.16816.F32 R76, R124.reuse, R78, R40 ;  /* 0x0000004e7c4c723c */ /* 0x040ff00000001828 */
[C---:B-1----:R-:W-:Y:S08]  /*1b660*/  HMMA.16816.F32 R72, R124.reuse, R68, R44 ;  /* 0x000000447c48723c */ /* 0x042ff0000000182c */
[C---:B------:R-:W-:Y:S08]  /*1b670*/  HMMA.16816.F32 R68, R124.reuse, R70, R48 ;  /* 0x000000467c44723c */ /* 0x040ff00000001830 */
[C---:B--2---:R-:W-:Y:S08]  /*1b680*/  HMMA.16816.F32 R52, R124.reuse, R4, R52 ;  /* 0x000000047c34723c */ /* 0x044ff00000001834 */
[C---:B------:R-:W-:Y:S08]  /*1b690*/  HMMA.16816.F32 R56, R124.reuse, R6, R56 ;  /* 0x000000067c38723c */ /* 0x040ff00000001838 */
[C---:B-----5:R-:W-:Y:S08]  /*1b6a0*/  HMMA.16816.F32 R60, R124.reuse, R8, R60 ;  /* 0x000000087c3c723c */ /* 0x060ff0000000183c */
[----:B------:R-:W-:Y:S01]  /*1b6b0*/  HMMA.16816.F32 R64, R124, R10, R64 ;  /* 0x0000000a7c40723c */ /* 0x000fe20000001840 */
[----:B------:R-:W-:-:S07]  /*1b6c0*/  @P0 BRA `(.L_x_418) ;  /* 0xffffbe7000000947 */ /* 0x000fce000383ffff */
.L_x_409:
[----:B------:R-:W1:Y:S01]  /*1b6d0*/  SHFL.BFLY PT, R3, R232, 0x2, 0x1f ;  /* 0x0c401f00e8037f89 */ /* 0x000e6200000e0000 */
[----:B------:R-:W-:-:S02]  /*1b6e0*/  MOV R4, RZ ;  /* 0x000000ff00047202 */ /* 0x000fc40000000f00 */
[----:B------:R-:W-:Y:S01]  /*1b6f0*/  MOV R8, 0xff800000 ;  /* 0xff80000000087802 */ /* 0x000fe20000000f00 */
[----:B------:R-:W2:Y:S01]  /*1b700*/  SHFL.BFLY PT, R2, R231, 0x2, 0x1f ;  /* 0x0c401f00e7027f89 */ /* 0x000ea200000e0000 */
[----:B------:R-:W-:Y:S01]  /*1b710*/  PLOP3.LUT P2, PT, PT, PT, PT, 0x8, 0x0 ;  /* 0x000000000000781c */ /* 0x000fe20003f4e170 */
        /* <DEDUP_REMOVED lines=13> */
[----:B------:R-:W2:Y:S08]  /*1b7f0*/  @P0 MUFU.LG2 R9, R2 ;  /* 0x0000000200090308 */ /* 0x000eb00000000c00 */
[----:B------:R-:W3:Y:S01]  /*1b800*/  @P1 MUFU.LG2 R5, R5 ;  /* 0x0000000500051308 */ /* 0x000ee20000000c00 */
[----:B-1----:R-:W-:-:S02]  /*1b810*/  FMUL.FTZ R112, R4, R112 ;  /* 0x0000007004707220 */ /* 0x002fc40000410000 */
[C---:B------:R-:W-:Y:S02]  /*1b820*/  FMUL.FTZ R113, R4.reuse, R113 ;  /* 0x0000007104717220 */ /* 0x040fe40000410000 */
[C---:B------:R-:W-:Y:S02]  /*1b830*/  FMUL.FTZ R108, R4.reuse, R108 ;  /* 0x0000006c046c7220 */ /* 0x040fe40000410000 */
[----:B------:R-:W-:Y:S01]  /*1b840*/  FMUL.FTZ R109, R4, R109 ;  /* 0x0000006d046d7220 */ /* 0x000fe20000410000 */
[----:B------:R1:W4:Y:S01]  /*1b850*/  @P0 MUFU.RCP R3, R2 ;  /* 0x0000000200030308 */ /* 0x0003220000001000 */
[----:B--2---:R-:W-:Y:S02]  /*1b860*/  @P0 FMUL.FTZ R11, R9, 0.69314718246459960938 ;  /* 0x3f317218090b0820 */ /* 0x004fe40000410000 */
[----:B------:R-:W-:Y:S02]  /*1b870*/  @P0 FMUL.FTZ R9, R12, c[0x0][0x2d0] ;  /* 0x0000b4000c090a20 */ /* 0x000fe40000410000 */
[----:B------:R-:W-:-:S02]  /*1b880*/  FMUL.FTZ R104, R4, R104 ;  /* 0x0000006804687220 */ /* 0x000fc40000410000 */
[C---:B------:R-:W-:Y:S02]  /*1b890*/  FMUL.FTZ R105, R4.reuse, R105 ;  /* 0x0000006904697220 */ /* 0x040fe40000410000 */
        /* <DEDUP_REMOVED lines=28> */
[C---:B----4-:R-:W-:Y:S02]  /*1ba60*/  FMUL.FTZ R114, R3.reuse, R114 ;  /* 0x0000007203727220 */ /* 0x050fe40000410000 */
        /* <DEDUP_REMOVED lines=33> */
.L_x_345:
        /* <DEDUP_REMOVED lines=43> */
[----:B------:R-:W-:Y:S01]  /*1bf30*/  F2FP.PACK_AB R78, R79, R78 ;  /* 0x0000004e4f4e723e */ /* 0x000fe200000000ff */
[----:B------:R-:W-:Y:S01]  /*1bf40*/  IMAD.SHL.U32 R7, R7, 0x2, RZ ;  /* 0x0000000207077824 */ /* 0x000fe200078e00ff */
[----:B------:R-:W-:-:S02]  /*1bf50*/  F2FP.PACK_AB R72, R73, R72 ;  /* 0x000000484948723e */ /* 0x000fc400000000ff */
[----:B------:R-:W-:Y:S02]  /*1bf60*/  F2FP.PACK_AB R68, R69, R68 ;  /* 0x000000444544723e */ /* 0x000fe400000000ff */
[C---:B------:R-:W-:Y:S01]  /*1bf70*/  IADD3 R14, R7.reuse, 0x80, RZ ;  /* 0x00000080070e7810 */ /* 0x040fe20007ffe0ff */
[----:B------:R-:W-:Y:S01]  /*1bf80*/  STS [R7+0x80], R112 ;  /* 0x0000807007007388 */ /* 0x000fe20000000800 */
[----:B------:R-:W-:Y:S02]  /*1bf90*/  IADD3 R13, R7, 0x70, RZ ;  /* 0x00000070070d7810 */ /* 0x000fe40007ffe0ff */
[----:B------:R-:W-:Y:S01]  /*1bfa0*/  @P0 IADD3 R13, R14, 0x10, RZ ;  /* 0x000000100e0d0810 */ /* 0x000fe20007ffe0ff */
[----:B------:R-:W-:Y:S01]  /*1bfb0*/  STS [R7+0x480], R114 ;  /* 0x0004807207007388 */ /* 0x000fe20000000800 */
[----:B------:R-:W-:Y:S01]  /*1bfc0*/  SEL R14, R11, 0xffffffe0, !P1 ;  /* 0xffffffe00b0e7807 */ /* 0x000fe20004800000 */
[----:B------:R-:W-:Y:S01]  /*1bfd0*/  IMAD.MOV.U32 R11, RZ, RZ, 0x40 ;  /* 0x00000040ff0b7424 */ /* 0x000fe200078e00ff */
[----:B------:R-:W-:Y:S01]  /*1bfe0*/  F2FP.PACK_AB R70, R71, R70 ;  /* 0x000000464746723e */ /* 0x000fe200000000ff */
[----:B------:R-:W-:Y:S01]  /*1bff0*/  STS [R13], R108 ;  /* 0x0000006c0d007388 */ /* 0x000fe20000000800 */
[----:B------:R-:W-:Y:S01]  /*1c000*/  F2FP.PACK_AB R52, R53, R52 ;  /* 0x000000343534723e */ /* 0x000fe200000000ff */
[----:B------:R-:W-:Y:S01]  /*1c010*/  IMAD.IADD R15, R7, 0x1, R14 ;  /* 0x00000001070f7824 */ /* 0x000fe200078e020e */
[----:B------:R-:W-:Y:S01]  /*1c020*/  SEL R16, R11, 0xffffffc0, !P2 ;  /* 0xffffffc00b107807 */ /* 0x000fe20005000000 */
[----:B------:R-:W-:Y:S01]  /*1c030*/  IMAD.IADD R11, R14, 0x1, R13 ;  /* 0x000000010e0b7824 */ /* 0x000fe200078e020d */
[----:B------:R-:W-:Y:S01]  /*1c040*/  STS [R13+0x400], R110 ;  /* 0x0004006e0d007388 */ /* 0x000fe20000000800 */
[----:B------:R-:W-:-:S02]  /*1c050*/  F2FP.PACK_AB R54, R55, R54 ;  /* 0x000000363736723e */ /* 0x000fc400000000ff */
        /* <DEDUP_REMOVED lines=8> */
[----:B------:R-:W-:Y:S01]  /*1c0e0*/  STS [R11], R100 ;  /* 0x000000640b007388 */ /* 0x000fe20000000800 */
[----:B------:R-:W-:-:S02]  /*1c0f0*/  F2FP.PACK_AB R60, R61, R60 ;  /* 0x0000003c3d3c723e */ /* 0x000fc400000000ff */
[----:B------:R-:W-:Y:S01]  /*1c100*/  F2FP.PACK_AB R62, R63, R62 ;  /* 0x0000003e3f3e723e */ /* 0x000fe200000000ff */
[----:B------:R-:W-:Y:S01]  /*1c110*/  STS [R11+0x400], R102 ;  /* 0x000400660b007388 */ /* 0x000fe20000000800 */
[----:B------:R-:W-:Y:S02]  /*1c120*/  F2FP.PACK_AB R64, R65, R64 ;  /* 0x000000404140723e */ /* 0x000fe400000000ff */
[----:B------:R-:W-:Y:S01]  /*1c130*/  F2FP.PACK_AB R3, R3, R66 ;  /* 0x000000420303723e */ /* 0x000fe200000000ff */
[----:B------:R-:W-:Y:S01]  /*1c140*/  STS [R17+0x80], R96 ;  /* 0x0000806011007388 */ /* 0x000fe20000000800 */
[----:B------:R-:W-:Y:S02]  /*1c150*/  ISETP.NE.U32.AND P1, PT, RZ, c[0x0][0x508], PT ;  /* 0x00014200ff007a0c */ /* 0x000fe40003f25070 */
[----:B------:R-:W-:Y:S01]  /*1c160*/  ISETP.NE.U32.AND P0, PT, RZ, c[0x0][0x500], PT ;  /* 0x00014000ff007a0c */ /* 0x000fe20003f05070 */
[----:B------:R-:W-:Y:S01]  /*1c170*/  STS [R17+0x480], R98 ;  /* 0x0004806211007388 */ /* 0x000fe20000000800 */
[----:B------:R-:W-:-:S02]  /*1c180*/  ISETP.NE.AND.EX P1, PT, RZ, c[0x0][0x50c], PT, P1 ;  /* 0x00014300ff007a0c */ /* 0x000fc40003f25310 */
[----:B------:R-:W-:Y:S01]  /*1c190*/  ISETP.NE.AND.EX P0, PT, RZ, c[0x0][0x504], PT, P0 ;  /* 0x00014100ff007a0c */ /* 0x000fe20003f05300 */
[----:B------:R-:W-:Y:S04]  /*1c1a0*/  STS [R19], R92 ;  /* 0x0000005c13007388 */ /* 0x000fe80000000800 */
[----:B------:R-:W-:Y:S04]  /*1c1b0*/  STS [R19+0x400], R94 ;  /* 0x0004005e13007388 */ /* 0x000fe80000000800 */
[----:B------:R-:W-:Y:S04]  /*1c1c0*/  STS [R21+0x80], R88 ;  /* 0x0000805815007388 */ /* 0x000fe80000000800 */
[----:B------:R-:W-:Y:S04]  /*1c1d0*/  STS [R21+0x480], R90 ;  /* 0x0004805a15007388 */ /* 0x000fe80000000800 */
[----:B------:R-:W-:Y:S04]  /*1c1e0*/  STS [R23], R84 ;  /* 0x0000005417007388 */ /* 0x000fe80000000800 */
[----:B------:R-:W-:Y:S04]  /*1c1f0*/  STS [R23+0x400], R86 ;  /* 0x0004005617007388 */ /* 0x000fe80000000800 */
[----:B------:R-:W-:Y:S04]  /*1c200*/  STS [R7+0x4080], R80 ;  /* 0x0040805007007388 */ /* 0x000fe80000000800 */
[----:B------:R-:W-:Y:S04]  /*1c210*/  STS [R7+0x4480], R82 ;  /* 0x0044805207007388 */ /* 0x000fe80000000800 */
[----:B------:R1:W-:Y:S04]  /*1c220*/  STS [R13+0x4000], R6 ;  /* 0x004000060d007388 */ /* 0x0003e80000000800 */
[----:B------:R-:W-:Y:S04]  /*1c230*/  STS [R13+0x4400], R78 ;  /* 0x0044004e0d007388 */ /* 0x000fe80000000800 */
[----:B------:R-:W-:Y:S04]  /*1c240*/  STS [R15+0x4080], R72 ;  /* 0x004080480f007388 */ /* 0x000fe80000000800 */
[----:B------:R2:W-:Y:S04]  /*1c250*/  STS [R15+0x4480], R4 ;  /* 0x004480040f007388 */ /* 0x0005e80000000800 */
[----:B------:R-:W-:Y:S04]  /*1c260*/  STS [R11+0x4000], R68 ;  /* 0x004000440b007388 */ /* 0x000fe80000000800 */
[----:B------:R-:W-:Y:S04]  /*1c270*/  STS [R11+0x4400], R70 ;  /* 0x004400460b007388 */ /* 0x000fe80000000800 */
[----:B------:R-:W-:Y:S01]  /*1c280*/  STS [R17+0x4080], R52 ;  /* 0x0040803411007388 */ /* 0x000fe20000000800 */
[----:B-1----:R-:W-:-:S03]  /*1c290*/  IMAD.MOV.U32 R6, RZ, RZ, 0x4 ;  /* 0x00000004ff067424 */ /* 0x002fc600078e00ff */
[----:B------:R1:W-:Y:S04]  /*1c2a0*/  STS [R17+0x4480], R54 ;  /* 0x0044803611007388 */ /* 0x0003e80000000800 */
[----:B------:R3:W-:Y:S04]  /*1c2b0*/  STS [R19+0x4000], R56 ;  /* 0x0040003813007388 */ /* 0x0007e80000000800 */
[----:B------:R3:W-:Y:S01]  /*1c2c0*/  STS [R19+0x4400], R58 ;  /* 0x0044003a13007388 */ /* 0x0007e20000000800 */
[----:B--2---:R-:W-:-:S03]  /*1c2d0*/  IMAD.WIDE R14, R221, R6, c[0x0][0x500] ;  /* 0x00014000dd0e7625 */ /* 0x004fc600078e0206 */
[----:B------:R3:W-:Y:S04]  /*1c2e0*/  STS [R21+0x4080], R60 ;  /* 0x0040803c15007388 */ /* 0x0007e80000000800 */
[----:B------:R3:W-:Y:S04]  /*1c2f0*/  STS [R21+0x4480], R62 ;  /* 0x0044803e15007388 */ /* 0x0007e80000000800 */
[----:B------:R3:W-:Y:S04]  /*1c300*/  STS [R23+0x4000], R64 ;  /* 0x0040004017007388 */ /* 0x0007e80000000800 */
[----:B------:R3:W-:Y:S04]  /*1c310*/  STS [R23+0x4400], R3 ;  /* 0x0044000317007388 */ /* 0x0007e80000000800 */
[----:B------:R-:W-:Y:S01]  /*1c320*/  BAR.SYNC.DEFER_BLOCKING 0x1, 0x100 ;  /* 0x0044000000007b1d */ /* 0x000fe20000010000 */
[----:B------:R-:W-:-:S02]  /*1c330*/  IMAD.MOV.U32 R4, RZ, RZ, c[0x0][0x388] ;  /* 0x0000e200ff047624 */ /* 0x000fc400078e00ff */
[----:B-1----:R-:W-:-:S03]  /*1c340*/  @P1 IMAD.WIDE R16, R221, R6, c[0x0][0x508] ;  /* 0x00014200dd101625 */ /* 0x002fc600078e0206 */
[----:B------:R-:W2:Y:S04]  /*1c350*/  @P0 LDG.E R11, [R14.64] ;  /* 0x000000100e0b0981 */ /* 0x000ea8000c1e1900 */
[----:B------:R3:W5:Y:S01]  /*1c360*/  @P1 LDG.E R4, [R16.64] ;  /* 0x0000001010041981 */ /* 0x000762000c1e1900 */
[----:B------:R-:W-:Y:S02]  /*1c370*/  CS2R R6, SRZ ;  /* 0x0000000000067805 */ /* 0x000fe4000001ff00 */
[--C-:B--2---:R-:W-:Y:S01]  /*1c380*/  @P0 SHF.R.S32.HI R7, RZ, 0x1f, R11.reuse ;  /* 0x0000001fff070819 */ /* 0x104fe2000001140b */
[----:B------:R-:W-:Y:S01]  /*1c390*/  @P0 IMAD.MOV.U32 R6, RZ, RZ, R11 ;  /* 0x000000ffff060224 */ /* 0x000fe200078e000b */
[----:B------:R-:W-:Y:S05]  /*1c3a0*/  @P1 BRA `(.L_x_420) ;  /* 0x0000004000001947 */ /* 0x000fea0003800000 */
[----:B---3--:R-:W-:Y:S05]  /*1c3b0*/  @!P0 BRA `(.L_x_420) ;  /* 0x0000003000008947 */ /* 0x008fea0003800000 */
[----:B-----5:R-:W2:Y:S04]  /*1c3c0*/  LDG.E R4, [R14.64] ;  /* 0x000000100e047981 */ /* 0x020ea8000c1e1900 */
[----:B------:R-:W2:Y:S02]  /*1c3d0*/  LDG.E R3, [R14.64+0x4] ;  /* 0x000004100e037981 */ /* 0x000ea4000c1e1900 */
[----:B--2---:R-:W-:-:S02]  /*1c3e0*/  IADD3 R4, -R4, R3, RZ ;  /* 0x0000000304047210 */ /* 0x004fc40007ffe1ff */
.L_x_420:
[----:B---3--:R-:W-:Y:S01]  /*1c3f0*/  LOP3.LUT R13, R10, 0xffffffe0, RZ, 0xc0, !PT ;  /* 0xffffffe00a0d7812 */ /* 0x008fe200078ec0ff */
[----:B------:R-:W1:Y:S01]  /*1c400*/  S2R R40, SR_CTAID.X ;  /* 0x0000000000287919 */ /* 0x000e620000002500 */
[----:B------:R-:W-:Y:S01]  /*1c410*/  SHF.R.S32.HI R11, RZ, 0x1f, R12 ;  /* 0x0000001fff0b7819 */ /* 0x000fe2000001140c */
[----:B------:R-:W-:Y:S01]  /*1c420*/  IMAD.MOV.U32 R14, RZ, RZ, c[0x0][0x4e8] ;  /* 0x00013a00ff0e7624 */ /* 0x000fe200078e00ff */
[----:B------:R-:W-:Y:S01]  /*1c430*/  LEA.HI R3, R9, R9, RZ, 0x1 ;  /* 0x0000000909037211 */ /* 0x000fe200078f08ff */
[----:B------:R-:W-:Y:S01]  /*1c440*/  IMAD.IADD R13, R0, 0x1, -R13 ;  /* 0x00000001000d7824 */ /* 0x000fe200078e0a0d */
[----:B------:R-:W-:Y:S01]  /*1c450*/  LEA.HI R11, R11, R12, RZ, 0x3 ;  /* 0x0000000c0b0b7211 */ /* 0x000fe200078f18ff */
[----:B------:R-:W-:Y:S01]  /*1c460*/  IMAD.MOV.U32 R19, RZ, RZ, R7 ;  /* 0x000000ffff137224 */ /* 0x000fe200078e0007 */
[----:B------:R-:W-:Y:S01]  /*1c470*/  ISETP.NE.AND P1, PT, R14, 0x1, PT ;  /* 0x000000010e00780c */ /* 0x000fe20003f25270 */
[----:B------:R-:W-:Y:S01]  /*1c480*/  IMAD.WIDE.U32 R20, R6, c[0x0][0x3a0], RZ ;  /* 0x0000e80006147a25 */ /* 0x000fe200078e00ff */
[----:B------:R-:W-:Y:S01]  /*1c490*/  SHF.R.S32.HI R10, RZ, 0x1f, R13 ;  /* 0x0000001fff0a7819 */ /* 0x000fe2000001140d */
[----:B------:R-:W-:Y:S01]  /*1c4a0*/  BSSY B0, `(.L_x_421) ;  /* 0x0000073000007945 */ /* 0x000fe20003800000 */
[----:B------:R-:W-:-:S02]  /*1c4b0*/  LOP3.LUT R11, R11, 0xffffff8, RZ, 0xc0, !PT ;  /* 0x0ffffff80b0b7812 */ /* 0x000fc400078ec0ff */
[----:B------:R-:W-:Y:S02]  /*1c4c0*/  LEA.HI R10, R10, R13, RZ, 0x2 ;  /* 0x0000000d0a0a7211 */ /* 0x000fe400078f10ff */
[----:B------:R-:W-:Y:S02]  /*1c4d0*/  IADD3 R11, R12, -R11, RZ ;  /* 0x8000000b0c0b7210 */ /* 0x000fe40007ffe0ff */
[----:B------:R-:W-:Y:S02]  /*1c4e0*/  LOP3.LUT R12, R3, 0x1ffffffe, RZ, 0xc0, !PT ;  /* 0x1ffffffe030c7812 */ /* 0x000fe400078ec0ff */
[----:B------:R-:W-:Y:S02]  /*1c4f0*/  SHF.R.S32.HI R14, RZ, 0x2, R10 ;  /* 0x00000002ff0e7819 */ /* 0x000fe4000001140a */
[----:B------:R-:W-:Y:S01]  /*1c500*/  LOP3.LUT P2, RZ, R13, 0x3, RZ, 0xc0, !PT ;  /* 0x000000030dff7812 */ /* 0x000fe2000784c0ff */
[----:B------:R-:W-:Y:S01]  /*1c510*/  IMAD R13, R7, c[0x0][0x3a0], RZ ;  /* 0x0000e800070d7a24 */ /* 0x000fe200078e02ff */
[----:B------:R-:W-:Y:S01]  /*1c520*/  MOV R18, R6 ;  /* 0x0000000600127202 */ /* 0x000fe20000000f00 */
[----:B------:R-:W-:Y:S01]  /*1c530*/  IMAD.IADD R10, R9, 0x1, -R12 ;  /* 0x00000001090a7824 */ /* 0x000fe200078e0a0c */
[-C--:B------:R-:W-:Y:S01]  /*1c540*/  LEA.HI R9, R5, R0.reuse, RZ, 0x3 ;  /* 0x0000000005097211 */ /* 0x080fe200078f18ff */
[----:B------:R-:W-:Y:S01]  /*1c550*/  IMAD R3, R11, 0x10, R14 ;  /* 0x000000100b037824 */ /* 0x000fe200078e020e */
[----:B------:R-:W-:Y:S01]  /*1c560*/  LEA.HI R5, R5, R0, RZ, 0x6 ;  /* 0x0000000005057211 */ /* 0x000fe200078f30ff */
[----:B------:R-:W-:Y:S01]  /*1c570*/  IMAD R7, R6, c[0x0][0x3a4], R13 ;  /* 0x0000e90006077a24 */ /* 0x000fe200078e020d */
[----:B------:R-:W-:Y:S01]  /*1c580*/  LOP3.LUT R11, R9, 0xfffffff8, RZ, 0xc0, !PT ;  /* 0xfffffff8090b7812 */ /* 0x000fe200078ec0ff */
[----:B------:R-:W-:Y:S01]  /*1c590*/  IMAD R6, R218, c[0x0][0x490], RZ ;  /* 0x00012400da067a24 */ /* 0x000fe200078e02ff */
[----:B------:R-:W-:Y:S01]  /*1c5a0*/  SHF.R.S32.HI R17, RZ, 0x1f, R221 ;  /* 0x0000001fff117819 */ /* 0x000fe200000114dd */
[----:B------:R-:W-:Y:S01]  /*1c5b0*/  IMAD R13, R10, 0x8, R3 ;  /* 0x000000080a0d7824 */ /* 0x000fe200078e0203 */
[----:B------:R-:W-:Y:S01]  /*1c5c0*/  IADD3 R21, R21, R7, RZ ;  /* 0x0000000715157210 */ /* 0x000fe20007ffe0ff */
[----:B------:R-:W-:Y:S01]  /*1c5d0*/  IMAD R7, R219, c[0x0][0x494], R6 ;  /* 0x00012500db077a24 */ /* 0x000fe200078e0206 */
[----:B------:R-:W-:Y:S01]  /*1c5e0*/  SEL R17, R17, RZ, !P0 ;  /* 0x000000ff11117207 */ /* 0x000fe20004000000 */
[----:B-1----:R-:W-:Y:S01]  /*1c5f0*/  IMAD R6, R40, 0x80, R13 ;  /* 0x0000008028067824 */ /* 0x002fe200078e020d */
[----:B------:R-:W-:Y:S01]  /*1c600*/  SEL R14, R221, RZ, !P0 ;  /* 0x000000ffdd0e7207 */ /* 0x000fe20004000000 */
[----:B------:R-:W-:Y:S01]  /*1c610*/  IMAD.WIDE.U32 R18, R219, c[0x0][0x490], R18 ;  /* 0x00012400db127a25 */ /* 0x000fe200078e0012 */
[----:B------:R-:W-:-:S03]  /*1c620*/  SHF.R.S32.HI R9, RZ, 0x3, R9 ;  /* 0x00000003ff097819 */ /* 0x000fc60000011409 */
[----:B------:R-:W-:Y:S01]  /*1c630*/  IMAD.IADD R0, R0, 0x1, -R11 ;  /* 0x0000000100007824 */ /* 0x000fe200078e0a0b */
[----:B------:R-:W-:Y:S01]  /*1c640*/  IADD3 R19, R19, R7, RZ ;  /* 0x0000000713137210 */ /* 0x000fe20007ffe0ff */
[----:B------:R-:W-:-:S03]  /*1c650*/  @P1 IMAD.HI.U32 R11, R6, c[0x0][0x4ec], RZ ;  /* 0x00013b00060b1a27 */ /* 0x000fc600078e00ff */
[----:B------:R-:W-:Y:S01]  /*1c660*/  LEA R13, R0, R9, 0x5 ;  /* 0x00000009000d7211 */ /* 0x000fe200078e28ff */
[----:B------:R-:W-:Y:S02]  /*1c670*/  IMAD R218, R218, c[0x0][0x3e8], RZ ;  /* 0x0000fa00dada7a24 */ /* 0x000fe400078e02ff */
[----:B------:R-:W-:Y:S01]  /*1c680*/  IMAD.MOV.U32 R10, RZ, RZ, R6 ;  /* 0x000000ffff0a7224 */ /* 0x000fe200078e0006 */
[----:B------:R-:W-:Y:S01]  /*1c690*/  @P1 SHF.R.U32.HI R10, RZ, c[0x0][0x4f0], R11 ;  /* 0x00013c00ff0a1a19 */ /* 0x000fe2000001160b */
[C---:B------:R-:W-:Y:S02]  /*1c6a0*/  IMAD R7, R219.reuse, c[0x0][0x3ec], R218 ;  /* 0x0000fb00db077a24 */ /* 0x040fe400078e02da */
[----:B------:R-:W-:Y:S01]  /*1c6b0*/  IMAD.WIDE.U32 R20, R219, c[0x0][0x3e8], R20 ;  /* 0x0000fa00db147a25 */ /* 0x000fe200078e0014 */
[----:B------:R-:W-:-:S03]  /*1c6c0*/  SHF.R.S32.HI R16, RZ, 0x1f, R10 ;  /* 0x0000001fff107819 */ /* 0x000fc6000001140a */
[----:B------:R-:W-:Y:S02]  /*1c6d0*/  IMAD.IADD R21, R21, 0x1, R7 ;  /* 0x0000000115157824 */ /* 0x000fe400078e0207 */
[----:B------:R-:W-:Y:S02]  /*1c6e0*/  IMAD.MOV R7, RZ, RZ, -R10 ;  /* 0x000000ffff077224 */ /* 0x000fe400078e0a0a */
[----:B------:R-:W-:Y:S02]  /*1c6f0*/  IMAD R11, R17, c[0x0][0x498], RZ ;  /* 0x00012600110b7a24 */ /* 0x000fe400078e02ff */
[----:B------:R-:W-:-:S04]  /*1c700*/  IMAD.WIDE.U32 R18, R14, c[0x0][0x498], R18 ;  /* 0x000126000e127a25 */ /* 0x000fc800078e0012 */
[----:B------:R-:W-:Y:S01]  /*1c710*/  IMAD R6, R7, c[0x0][0x4e8], R6 ;  /* 0x00013a0007067a24 */ /* 0x000fe200078e0206 */
[----:B------:R-:W-:Y:S01]  /*1c720*/  IADD3 R10, P0, R10, R18, RZ ;  /* 0x000000120a0a7210 */ /* 0x000fe20007f1e0ff */
[----:B------:R-:W-:Y:S02]  /*1c730*/  IMAD R11, R14, c[0x0][0x49c], R11 ;  /* 0x000127000e0b7a24 */ /* 0x000fe400078e020b */
[----:B------:R-:W-:Y:S01]  /*1c740*/  IMAD R13, R40, 0x80, R13 ;  /* 0x00000080280d7824 */ /* 0x000fe200078e020d */
[----:B------:R-:W-:Y:S01]  /*1c750*/  SHF.R.S32.HI R15, RZ, 0x1f, R6 ;  /* 0x0000001fff0f7819 */ /* 0x000fe20000011406 */
[----:B------:R-:W-:Y:S01]  /*1c760*/  IMAD.SHL.U32 R23, R9, 0x40, RZ ;  /* 0x0000004009177824 */ /* 0x000fe200078e00ff */
[----:B------:R-:W-:Y:S01]  /*1c770*/  IADD3.X R11, R16, R19, R11, P0, !PT ;  /* 0x00000013100b7210 */ /* 0x000fe200007fe40b */
[----:B------:R-:W-:Y:S01]  /*1c780*/  @P1 IMAD.HI.U32 R12, R13, c[0x0][0x4ec], RZ ;  /* 0x00013b000d0c1a27 */ /* 0x000fe200078e00ff */
[----:B------:R-:W-:Y:S02]  /*1c790*/  MOV R7, R13 ;  /* 0x0000000d00077202 */ /* 0x000fe40000000f00 */
[----:B------:R-:W-:Y:S01]  /*1c7a0*/  LEA R16, R40, R3, 0x7 ;  /* 0x0000000328107211 */ /* 0x000fe200078e38ff */
[----:B------:R-:W-:Y:S01]  /*1c7b0*/  IMAD R15, R15, c[0x0][0x488], RZ ;  /* 0x000122000f0f7a24 */ /* 0x000fe200078e02ff */
[----:B------:R-:W-:Y:S01]  /*1c7c0*/  @P1 SHF.R.U32.HI R7, RZ, c[0x0][0x4f0], R12 ;  /* 0x00013c00ff071a19 */ /* 0x000fe2000001160c */
[----:B------:R-:W-:Y:S01]  /*1c7d0*/  IMAD.WIDE.U32 R10, R6, c[0x0][0x488], R10 ;  /* 0x00012200060a7a25 */ /* 0x000fe200078e000a */
[----:B------:R-:W-:-:S02]  /*1c7e0*/  LOP3.LUT R23, R23, 0x1c0, RZ, 0xc0, !PT ;  /* 0x000001c017177812 */ /* 0x000fc400078ec0ff */
[----:B------:R-:W-:Y:S01]  /*1c7f0*/  LEA R40, R40, R9, 0x7 ;  /* 0x0000000928287211 */ /* 0x000fe200078e38ff */
[----:B------:R-:W-:Y:S01]  /*1c800*/  IMAD R15, R6, c[0x0][0x48c], R15 ;  /* 0x00012300060f7a24 */ /* 0x000fe200078e020f */
[----:B------:R-:W-:Y:S01]  /*1c810*/  LEA R12, P0, R10, c[0x0][0x450], 0x2 ;  /* 0x000114000a0c7a11 */ /* 0x000fe200078010ff */
[----:B------:R-:W-:Y:S01]  /*1c820*/  IMAD R17, R17, c[0x0][0x3f0], RZ ;  /* 0x0000fc0011117a24 */ /* 0x000fe200078e02ff */
[----:B------:R-:W-:Y:S01]  /*1c830*/  SHF.R.U32.HI R6, RZ, 0x3, R23 ;  /* 0x00000003ff067819 */ /* 0x000fe20000011617 */
[----:B------:R-:W-:Y:S01]  /*1c840*/  IMAD.SHL.U32 R0, R0, 0x8, RZ ;  /* 0x0000000800007824 */ /* 0x000fe200078e00ff */
[----:B------:R-:W-:Y:S01]  /*1c850*/  IADD3 R11, R11, R15, RZ ;  /* 0x0000000f0b0b7210 */ /* 0x000fe20007ffe0ff */
[----:B------:R-:W-:Y:S01]  /*1c860*/  SHFL.IDX PT, R42, R12, RZ, 0x1c1f ;  /* 0x001c1fff0c2a7589 */ /* 0x000fe200000e0000 */
[----:B------:R-:W-:Y:S02]  /*1c870*/  IMAD R17, R14, c[0x0][0x3f4], R17 ;  /* 0x0000fd000e117a24 */ /* 0x000fe400078e0211 */
[----:B------:R-:W-:Y:S01]  /*1c880*/  LEA.HI.X R11, R10, c[0x0][0x454], R11, 0x2, P0 ;  /* 0x000115000a0b7a11 */ /* 0x000fe200000f140b */
[----:B-----5:R-:W-:Y:S01]  /*1c890*/  SHFL.IDX PT, R34, R12, 0x1, 0x1c1f ;  /* 0x003c1f000c227f89 */ /* 0x020fe200000e0000 */
[----:B------:R-:W-:Y:S01]  /*1c8a0*/  SHF.R.S32.HI R10, RZ, 0x1f, R7 ;  /* 0x0000001fff0a7819 */ /* 0x000fe20000011407 */
[----:B------:R-:W-:Y:S01]  /*1c8b0*/  IMAD.WIDE.U32 R14, R14, c[0x0][0x3f0], R20 ;  /* 0x0000fc000e0e7a25 */ /* 0x000fe200078e0014 */
[----:B------:R-:W-:Y:S01]  /*1c8c0*/  LOP3.LUT R19, R23, 0x38, R0, 0xf8, !PT ;  /* 0x0000003817137812 */ /* 0x000fe200078ef800 */
[----:B------:R-:W1:Y:S01]  /*1c8d0*/  SHFL.IDX PT, R43, R11, RZ, 0x1c1f ;  /* 0x001c1fff0b2b7589 */ /* 0x000e6200000e0000 */
[----:B------:R-:W-:Y:S01]  /*1c8e0*/  IADD3 R36, R0, 0x40, RZ ;  /* 0x0000004000247810 */ /* 0x000fe20007ffe0ff */
[----:B------:R-:W-:Y:S01]  /*1c8f0*/  IMAD.MOV R32, RZ, RZ, -R7 ;  /* 0x000000ffff207224 */ /* 0x000fe200078e0a07 */
[----:B------:R-:W-:Y:S01]  /*1c900*/  LOP3.LUT R6, R19, R6, RZ, 0x3c, !PT ;  /* 0x0000000613067212 */ /* 0x000fe200078e3cff */
[----:B------:R-:W2:Y:S01]  /*1c910*/  SHFL.IDX PT, R35, R11, 0x1, 0x1c1f ;  /* 0x003c1f000b237f89 */ /* 0x000ea200000e0000 */
[----:B------:R-:W-:Y:S01]  /*1c920*/  IMAD R3, R4, c[0x0][0x4e8], RZ ;  /* 0x00013a0004037a24 */ /* 0x000fe200078e02ff */
[----:B------:R-:W-:Y:S01]  /*1c930*/  IADD3 R4, R16, 0x8, RZ ;  /* 0x0000000810047810 */ /* 0x000fe20007ffe0ff */
[----:B------:R-:W-:-:S02]  /*1c940*/  IMAD.IADD R15, R15, 0x1, R17 ;  /* 0x000000010f0f7824 */ /* 0x000fc400078e0211 */
[----:B------:R-:W-:Y:S01]  /*1c950*/  IMAD R32, R32, c[0x0][0x4e8], R13 ;  /* 0x00013a0020207a24 */ /* 0x000fe200078e020d */
[-C--:B------:R-:W-:Y:S01]  /*1c960*/  ISETP.GE.OR P1, PT, R16, R3.reuse, P2 ;  /* 0x000000031000720c */ /* 0x080fe20001726670 */
[----:B------:R-:W-:Y:S01]  /*1c970*/  IMAD R10, R10, c[0x0][0x3e0], RZ ;  /* 0x0000f8000a0a7a24 */ /* 0x000fe200078e02ff */
[----:B------:R-:W-:Y:S01]  /*1c980*/  ISETP.GE.OR P0, PT, R4, R3, P2 ;  /* 0x000000030400720c */ /* 0x000fe20001706670 */
[----:B------:R-:W-:Y:S02]  /*1c990*/  IMAD.SHL.U32 R5, R5, 0x8, RZ ;  /* 0x0000000805057824 */ /* 0x000fe400078e00ff */
[C---:B------:R-:W-:Y:S02]  /*1c9a0*/  IMAD R10, R7.reuse, c[0x0][0x3e4], R10 ;  /* 0x0000f900070a7a24 */ /* 0x040fe400078e020a */
[----:B------:R-:W-:Y:S01]  /*1c9b0*/  IMAD.WIDE.U32 R14, R7, c[0x0][0x3e0], R14 ;  /* 0x0000f800070e7a25 */ /* 0x000fe200078e000e */
[----:B------:R-:W-:Y:S02]  /*1c9c0*/  SHF.R.S32.HI R7, RZ, 0x1f, R32 ;  /* 0x0000001fff077819 */ /* 0x000fe40000011420 */
[----:B------:R-:W-:Y:S01]  /*1c9d0*/  LOP3.LUT R5, R6, 0x7ffffe00, R5, 0xf8, !PT ;  /* 0x7ffffe0006057812 */ /* 0x000fe200078ef805 */
[----:B------:R-:W-:-:S02]  /*1c9e0*/  IMAD.IADD R15, R15, 0x1, R10 ;  /* 0x000000010f0f7824 */ /* 0x000fc400078e020a */
[----:B------:R-:W-:Y:S01]  /*1c9f0*/  IMAD R7, R7, c[0x0][0x3d8], RZ ;  /* 0x0000f60007077a24 */ /* 0x000fe200078e02ff */
[----:B------:R-:W-:Y:S01]  /*1ca00*/  SHF.L.U32 R41, R5, 0x1, RZ ;  /* 0x0000000105297819 */ /* 0x000fe200000006ff */
[----:B-1----:R1:W-:Y:S02]  /*1ca10*/  @!P1 ST.E [R42.64], R2 ;  /* 0x000000022a009985 */ /* 0x0023e4000c101910 */
[C---:B------:R-:W-:Y:S02]  /*1ca20*/  IMAD R10, R32.reuse, c[0x0][0x3dc], R7 ;  /* 0x0000f700200a7a24 */ /* 0x040fe400078e0207 */
[----:B------:R-:W-:Y:S01]  /*1ca30*/  IMAD.WIDE.U32 R32, R32, c[0x0][0x3d8], R14 ;  /* 0x0000f60020207a25 */ /* 0x000fe200078e000e */
[----:B--2---:R1:W-:Y:S03]  /*1ca40*/  @!P0 ST.E [R34.64], R8 ;  /* 0x0000000822008985 */ /* 0x0043e6000c101910 */
[----:B------:R-:W-:Y:S01]  /*1ca50*/  IMAD.IADD R10, R33, 0x1, R10 ;  /* 0x00000001210a7824 */ /* 0x000fe200078e020a */
[----:B------:R1:W2:Y:S01]  /*1ca60*/  LDS.128 R28, [R41+0x1080] ;  /* 0x00108000291c7984 */ /* 0x0002a20000000c00 */
[----:B------:R-:W-:-:S03]  /*1ca70*/  LEA R38, P0, R32, c[0x0][0x380], 0x1 ;  /* 0x0000e00020267a11 */ /* 0x000fc600078008ff */
[----:B------:R1:W3:Y:S01]  /*1ca80*/  LDS.128 R24, [R41+0x2080] ;  /* 0x0020800029187984 */ /* 0x0002e20000000c00 */
[----:B------:R-:W-:Y:S02]  /*1ca90*/  LEA.HI.X R37, R32, c[0x0][0x384], R10, 0x1, P0 ;  /* 0x0000e10020257a11 */ /* 0x000fe400000f0c0a */
[----:B------:R-:W-:Y:S01]  /*1caa0*/  ISETP.GE.AND P0, PT, R40, R3, PT ;  /* 0x000000032800720c */ /* 0x000fe20003f06270 */
[----:B------:R1:W4:Y:S04]  /*1cab0*/  LDS.128 R20, [R41+0x3080] ;  /* 0x0030800029147984 */ /* 0x0003280000000c00 */
        /* <DEDUP_REMOVED lines=17> */
.L_x_422:
[----:B------:R-:W-:Y:S05]  /*1cbd0*/  BSYNC B0 ;  /* 0x0000000000007941 */ /* 0x000fea0003800000 */
.L_x_421:
        /* <DEDUP_REMOVED lines=12> */
[----:B--2---:R2:W-:Y:S03]  /*1cca0*/  @!P1 ST.E.128 [R8.64], R28 ;  /* 0x0000001c08009985 */ /* 0x0045e6000c101d10 */
[----:B------:R-:W-:-:S05]  /*1ccb0*/  @!P0 IMAD.WIDE R10, R2, 0x2, R10 ;  /* 0x00000002020a8825 */ /* 0x000fca00078e020a */
[----:B------:R2:W-:Y:S02]  /*1ccc0*/  @!P0 ST.E.128 [R10.64], R16 ;  /* 0x000000100a008985 */ /* 0x0005e4000c101d10 */
.L_x_424:
[----:B------:R-:W-:Y:S05]  /*1ccd0*/  BSYNC B0 ;  /* 0x0000000000007941 */ /* 0x000fea0003800000 */
.L_x_423:
        /* <DEDUP_REMOVED lines=15> */
.L_x_426:
[----:B------:R-:W-:Y:S05]  /*1cdd0*/  BSYNC B0 ;  /* 0x0000000000007941 */ /* 0x000fea0003800000 */
.L_x_425:
[----:B------:R-:W-:Y:S01]  /*1cde0*/  IADD3 R40, R40, 0x60, RZ ;  /* 0x0000006028287810 */ /* 0x000fe20007ffe0ff */
[----:B---3--:R3:W1:Y:S03]  /*1cdf0*/  SHFL.IDX PT, R9, R37, 0x3, 0x181f ;  /* 0x00781f0025097f89 */ /* 0x00866600000e0000 */
[----:B------:R-:W-:Y:S01]  /*1ce00*/  ISETP.GE.AND P0, PT, R40, R3, PT ;  /* 0x000000032800720c */ /* 0x000fe20003f06270 */
[----:B------:R3:W2:-:S12]  /*1ce10*/  SHFL.IDX PT, R8, R38, 0x3, 0x181f ;  /* 0x00781f0026087f89 */ /* 0x00069800000e0000 */
[----:B------:R-:W-:Y:S05]  /*1ce20*/  @P0 EXIT ;  /* 0x000000000000094d */ /* 0x000fea0003800000 */
[----:B------:R-:W-:-:S13]  /*1ce30*/  ISETP.GE.AND P0, PT, R0, c[0x0][0x3c8], PT ;  /* 0x0000f20000007a0c */ /* 0x000fda0003f06270 */
[----:B-12---:R-:W-:-:S05]  /*1ce40*/  @!P0 IMAD.WIDE R2, R0, 0x2, R8 ;  /* 0x0000000200028825 */ /* 0x006fca00078e0208 */
        /* <DEDUP_REMOVED lines=9> */
.L_x_419:
        /* <DEDUP_REMOVED lines=18> */
.L_x_427:
        /* <DEDUP_REMOVED lines=19> */
[----:B------:R-:W-:-:S04]  /*1d130*/  IMAD.WIDE.U32 R12, R219, c[0x0][0x490], R12 ;  /* 0x00012400db0c7a25 */ /* 0x000fc800078e000c */
[----:B------:R-:W-:Y:S01]  /*1d140*/  IMAD R14, R4, c[0x0][0x498], RZ ;  /* 0x00012600040e7a24 */ /* 0x000fe200078e02ff */
[----:B------:R-:W-:-:S03]  /*1d150*/  IADD3 R13, R3, R13, RZ ;  /* 0x0000000d030d7210 */ /* 0x000fc60007ffe0ff */
[----:B------:R-:W-:Y:S02]  /*1d160*/  IMAD R3, R221, c[0x0][0x49c], R14 ;  /* 0x00012700dd037a24 */ /* 0x000fe400078e020e */
[----:B------:R-:W-:-:S04]  /*1d170*/  @P0 IMAD.HI.U32 R5, R7, c[0x0][0x4ec], RZ ;  /* 0x00013b0007050a27 */ /* 0x000fc800078e00ff */
[----:B------:R-:W-:Y:S01]  /*1d180*/  IMAD.WIDE.U32 R12, R221, c[0x0][0x498], R12 ;  /* 0x00012600dd0c7a25 */ /* 0x000fe200078e000c */
[----:B------:R-:W-:-:S04]  /*1d190*/  @P0 SHF.R.U32.HI R6, RZ, c[0x0][0x4f0], R5 ;  /* 0x00013c00ff060a19 */ /* 0x000fc80000011605 */
[--C-:B------:R-:W-:Y:S01]  /*1d1a0*/  SHF.R.S32.HI R5, RZ, 0x1f, R6.reuse ;  /* 0x0000001fff057819 */ /* 0x100fe20000011406 */
[----:B------:R-:W-:Y:S01]  /*1d1b0*/  IMAD.MOV R10, RZ, RZ, -R6 ;  /* 0x000000ffff0a7224 */ /* 0x000fe200078e0a06 */
[----:B------:R-:W-:-:S03]  /*1d1c0*/  IADD3 R12, P0, R6, R12, RZ ;  /* 0x0000000c060c7210 */ /* 0x000fc60007f1e0ff */
[----:B------:R-:W-:Y:S01]  /*1d1d0*/  IMAD R10, R10, c[0x0][0x4e8], R7 ;  /* 0x00013a000a0a7a24 */ /* 0x000fe200078e0207 */
[----:B------:R-:W-:-:S04]  /*1d1e0*/  IADD3.X R13, R5, R13, R3, P0, !PT ;  /* 0x0000000d050d7210 */ /* 0x000fc800007fe403 */
[----:B------:R-:W-:Y:S01]  /*1d1f0*/  SHF.R.S32.HI R6, RZ, 0x1f, R10 ;  /* 0x0000001fff067819 */ /* 0x000fe2000001140a */
[----:B------:R-:W-:-:S04]  /*1d200*/  IMAD.WIDE.U32 R12, R10, c[0x0][0x488], R12 ;  /* 0x000122000a0c7a25 */ /* 0x000fc800078e000c */
[----:B------:R-:W-:Y:S01]  /*1d210*/  IMAD R3, R6, c[0x0][0x488], RZ ;  /* 0x0001220006037a24 */ /* 0x000fe200078e02ff */
[----:B------:R-:W-:-:S03]  /*1d220*/  LEA R6, P0, R12, c[0x0][0x450], 0x2 ;  /* 0x000114000c067a11 */ /* 0x000fc600078010ff */
[----:B------:R-:W-:-:S05]  /*1d230*/  IMAD R3, R10, c[0x0][0x48c], R3 ;  /* 0x000123000a037a24 */ /* 0x000fca00078e0203 */
[----:B------:R-:W-:-:S04]  /*1d240*/  IADD3 R3, R13, R3, RZ ;  /* 0x000000030d037210 */ /* 0x000fc80007ffe0ff */
[----:B------:R-:W-:Y:S02]  /*1d250*/  LEA.HI.X R7, R12, c[0x0][0x454], R3, 0x2, P0 ;  /* 0x000115000c077a11 */ /* 0x000fe400000f1403 */
[----:B------:R-:W-:-:S05]  /*1d260*/  MOV R3, 0xff800000 ;  /* 0xff80000000037802 */ /* 0x000fca0000000f00 */
[----:B------:R1:W-:Y:S02]  /*1d270*/  STG.E [R6.64], R3 ;  /* 0x0000000306007986 */ /* 0x0003e4000c101910 */
.L_x_429:
[----:B------:R-:W-:Y:S05]  /*1d280*/  BSYNC B0 ;  /* 0x0000000000007941 */ /* 0x000fea0003800000 */
.L_x_428:
[----:B------:R-:W2:Y:S01]  /*1d290*/  S2R R5, SR_CTAID.X ;  /* 0x0000000000057919 */ /* 0x000ea20000002500 */
[----:B-1----:R-:W-:Y:S01]  /*1d2a0*/  SHF.R.S32.HI R3, RZ, 0x1f, R0 ;  /* 0x0000001fff037819 */ /* 0x002fe20000011400 */
[----:B------:R-:W-:Y:S01]  /*1d2b0*/  IMAD R7, R9, c[0x0][0x3a0], RZ ;  /* 0x0000e80009077a24 */ /* 0x000fe200078e02ff */
[----:B------:R-:W-:Y:S01]  /*1d2c0*/  BSSY B0, `(.L_x_430) ;  /* 0x0000036000007945 */ /* 0x000fe20003800000 */
[----:B------:R-:W-:Y:S01]  /*1d2d0*/  IMAD.WIDE.U32 R10, R8, c[0x0][0x3a0], RZ ;  /* 0x0000e800080a7a25 */ /* 0x000fe200078e00ff */
[----:B------:R-:W-:-:S03]  /*1d2e0*/  LEA.HI R3, R3, R0, RZ, 0x3 ;  /* 0x0000000003037211 */ /* 0x000fc600078f18ff */
[----:B------:R-:W-:Y:S01]  /*1d2f0*/  IMAD R6, R8, c[0x0][0x3a4], R7 ;  /* 0x0000e90008067a24 */ /* 0x000fe200078e0207 */
[----:B------:R-:W-:Y:S01]  /*1d300*/  LOP3.LUT R9, R3, 0xfffffff8, RZ, 0xc0, !PT ;  /* 0xfffffff803097812 */ /* 0x000fe200078ec0ff */
[----:B------:R-:W-:Y:S01]  /*1d310*/  IMAD R218, R218, c[0x0][0x3e8], RZ ;  /* 0x0000fa00dada7a24 */ /* 0x000fe200078e02ff */
[----:B------:R-:W-:Y:S01]  /*1d320*/  MOV R7, c[0x0][0x4e8] ;  /* 0x00013a0000077a02 */ /* 0x000fe20000000f00 */
[----:B------:R-:W-:Y:S01]  /*1d330*/  IMAD R4, R4, c[0x0][0x3f0], RZ ;  /* 0x0000fc0004047a24 */ /* 0x000fe200078e02ff */
[----:B------:R-:W-:Y:S01]  /*1d340*/  IADD3 R9, -R9, R0, RZ ;  /* 0x0000000009097210 */ /* 0x000fe20007ffe1ff */
[----:B------:R-:W-:Y:S01]  /*1d350*/  IMAD R218, R219, c[0x0][0x3ec], R218 ;  /* 0x0000fb00dbda7a24 */ /* 0x000fe200078e02da */
[----:B------:R-:W-:Y:S01]  /*1d360*/  SHF.R.S32.HI R0, RZ, 0x3, R3 ;  /* 0x00000003ff007819 */ /* 0x000fe20000011403 */
[----:B------:R-:W-:Y:S01]  /*1d370*/  IMAD R4, R221, c[0x0][0x3f4], R4 ;  /* 0x0000fd00dd047a24 */ /* 0x000fe200078e0204 */
[----:B------:R-:W-:Y:S01]  /*1d380*/  ISETP.NE.AND P0, PT, R7, 0x1, PT ;  /* 0x000000010700780c */ /* 0x000fe20003f05270 */
[----:B-----5:R-:W-:Y:S01]  /*1d390*/  IMAD R2, R2, c[0x0][0x4e8], RZ ;  /* 0x00013a0002027a24 */ /* 0x020fe200078e02ff */
[----:B------:R-:W-:Y:S01]  /*1d3a0*/  IADD3 R11, R11, R6, RZ ;  /* 0x000000060b0b7210 */ /* 0x000fe20007ffe0ff */
[C---:B------:R-:W-:Y:S01]  /*1d3b0*/  IMAD R6, R9.reuse, 0x20, R0 ;  /* 0x0000002009067824 */ /* 0x040fe200078e0200 */
[----:B------:R-:W-:-:S03]  /*1d3c0*/  SHF.L.U32 R9, R9, 0x3, RZ ;  /* 0x0000000309097819 */ /* 0x000fc600000006ff */
[----:B------:R-:W-:Y:S01]  /*1d3d0*/  IMAD.WIDE.U32 R10, R219, c[0x0][0x3e8], R10 ;  /* 0x0000fa00db0a7a25 */ /* 0x000fe200078e000a */
[C---:B--2---:R-:W-:Y:S02]  /*1d3e0*/  LEA R6, R5.reuse, R6, 0x7 ;  /* 0x0000000605067211 */ /* 0x044fe400078e38ff */
[----:B------:R-:W-:Y:S02]  /*1d3f0*/  LEA R5, R5, R0, 0x7 ;  /* 0x0000000005057211 */ /* 0x000fe400078e38ff */
[----:B------:R-:W-:Y:S01]  /*1d400*/  IADD3 R11, R218, R11, RZ ;  /* 0x0000000bda0b7210 */ /* 0x000fe20007ffe0ff */
[----:B------:R-:W-:Y:S01]  /*1d410*/  @P0 IMAD.HI.U32 R3, R6, c[0x0][0x4ec], RZ ;  /* 0x00013b0006030a27 */ /* 0x000fe200078e00ff */
[----:B------:R-:W-:-:S03]  /*1d420*/  IADD3 R0, R9, 0x40, RZ ;  /* 0x0000004009007810 */ /* 0x000fc60007ffe0ff */
        /* <DEDUP_REMOVED lines=10> */
[----:B------:R-:W-:Y:S02]  /*1d4d0*/  IMAD R7, R7, c[0x0][0x3e4], R8 ;  /* 0x0000f90007077a24 */ /* 0x000fe400078e0208 */
[----:B------:R-:W-:Y:S02]  /*1d4e0*/  IMAD R4, R4, c[0x0][0x3d8], RZ ;  /* 0x0000f60004047a24 */ /* 0x000fe400078e02ff */
[----:B------:R-:W-:Y:S02]  /*1d4f0*/  IMAD.IADD R11, R11, 0x1, R7 ;  /* 0x000000010b0b7824 */ /* 0x000fe400078e0207 */
[C---:B------:R-:W-:Y:S02]  /*1d500*/  IMAD R4, R3.reuse, c[0x0][0x3dc], R4 ;  /* 0x0000f70003047a24 */ /* 0x040fe400078e0204 */
[----:B------:R-:W-:-:S05]  /*1d510*/  IMAD.WIDE.U32 R10, R3, c[0x0][0x3d8], R10 ;  /* 0x0000f600030a7a25 */ /* 0x000fca00078e000a */
[----:B------:R-:W-:Y:S02]  /*1d520*/  IADD3 R3, R11, R4, RZ ;  /* 0x000000040b037210 */ /* 0x000fe40007ffe0ff */
        /* <DEDUP_REMOVED lines=15> */
.L_x_431:
[----:B------:R-:W-:Y:S05]  /*1d620*/  BSYNC B0 ;  /* 0x0000000000007941 */ /* 0x000fea0003800000 */
.L_x_430:
        /* <DEDUP_REMOVED lines=15> */
.L_x_433:
[----:B------:R-:W-:Y:S05]  /*1d720*/  BSYNC B0 ;  /* 0x0000000000007941 */ /* 0x000fea0003800000 */
.L_x_432:
        /* <DEDUP_REMOVED lines=15> */
.L_x_435:
[----:B------:R-:W-:Y:S05]  /*1d820*/  BSYNC B0 ;  /* 0x0000000000007941 */ /* 0x000fea0003800000 */
.L_x_434:
        /* <DEDUP_REMOVED lines=16> */
.L_x_436:
        /* <DEDUP_REMOVED lines=13> */
.L_x_1717:


//--------------------- .text._ZN7cutlass13device_kernelIN5flash19enable_sm80_to_sm89INS1_16FlashAttnFwdSm80INS1_25CollectiveMainloopFwdSm80ILi8ELi1ELb1EN4cute5tupleIJNS5_1CILi128EEES8_S8_EEELi128ENS_6half_tEfNS_4arch4Sm80ELb1ELb0ELb1ELb0ELb0ELb0ELb1ELb0EEENS1_21CollectiveEpilogueFwdIS9_NS6_IJNS7_ILi1EEESF_SF_EEESA_SC_Li256ELb0ELb1ELb0ELb0EEENS1_30DynamicPersistentTileSchedulerILi256ELi256ELb0ELb1ELb0EEEEEEEEEvNT_6ParamsE --------------------------
	.section	.text._ZN7cutlass13device_kernelIN5flash19enable_sm80_to_sm89INS1_16FlashAttnFwdSm80INS1_25CollectiveMainloopFwdSm80ILi8ELi1ELb1EN4cute5tupleIJNS5_1CILi128EEES8_S8_EEELi128ENS_6half_tEfNS_4arch4Sm80ELb1ELb0ELb1ELb0ELb0ELb0ELb1ELb0EEENS1_21CollectiveEpilogueFwdIS9_NS6_IJNS7_ILi1EEESF_SF_EEESA_SC_Li256ELb0ELb1ELb0ELb0EEENS1_30DynamicPersistentTileSchedulerILi256ELi256ELb0ELb1ELb0EEEEEEEEEvNT_6ParamsE,"ax",@progbits
	.sectioninfo	@"SHI_REGISTERS=255"
	.align	128
.text._ZN7cutlass13device_kernelIN5flash19enable_sm80_to_sm89INS1_16FlashAttnFwdSm80INS1_25CollectiveMainloopFwdSm80ILi8ELi1ELb1EN4cute5tupleIJNS5_1CILi128EEES8_S8_EEELi128ENS_6half_tEfNS_4arch4Sm80ELb1ELb0ELb1ELb0ELb0ELb0ELb1ELb0EEENS1_21CollectiveEpilogueFwdIS9_NS6_IJNS7_ILi1EEESF_SF_EEESA_SC_Li256ELb0ELb1ELb0ELb0EEENS1_30DynamicPersistentTileSchedulerILi256ELi256ELb0ELb1ELb0EEEEEEEEEvNT_6ParamsE:
        .type           _ZN7cutlass13device_kernelIN5flash19enable_sm80_to_sm89INS1_16FlashAttnFwdSm80INS1_25CollectiveMainloopFwdSm80ILi8ELi1ELb1EN4cute5tupleIJNS5_1CILi128EEES8_S8_EEELi128ENS_6half_tEfNS_4arch4Sm80ELb1ELb0ELb1ELb0ELb0ELb0ELb1ELb0EEENS1_21CollectiveEpilogueFwdIS9_NS6_IJNS7_ILi1EEESF_SF_EEESA_SC_Li256ELb0ELb1ELb0ELb0EEENS1_30DynamicPersistentTileSchedulerILi256ELi256ELb0ELb1ELb0EEEEEEEEEvNT_6ParamsE,@function
        .size           _ZN7cutlass13device_kernelIN5flash19enable_sm80_to_sm89INS1_16FlashAttnFwdSm80INS1_25CollectiveMainloopFwdSm80ILi8ELi1ELb1EN4cute5tupleIJNS5_1CILi128EEES8_S8_EEELi128ENS_6half_tEfNS_4arch4Sm80ELb1ELb0ELb1ELb0ELb0ELb0ELb1ELb0EEENS1_21CollectiveEpilogueFwdIS9_NS6_IJNS7_ILi1EEESF_SF_EEESA_SC_Li256ELb0ELb1ELb0ELb0EEENS1_30DynamicPersistentTileSchedulerILi256ELi256ELb0ELb1ELb0EEEEEEEEEvNT_6ParamsE,(.L_x_1718 - _ZN7cutlass13device_kernelIN5flash19enable_sm80_to_sm89INS1_16FlashAttnFwdSm80INS1_25CollectiveMainloopFwdSm80ILi8ELi1ELb1EN4cute5tupleIJNS5_1CILi128EEES8_S8_EEELi128ENS_6half_tEfNS_4arch4Sm80ELb1ELb0ELb1ELb0ELb0ELb0ELb1ELb0EEENS1_21CollectiveEpilogueFwdIS9_NS6_IJNS7_ILi1EEESF_SF_EEESA_SC_Li256ELb0ELb1ELb0ELb0EEENS1_30DynamicPersistentTileSchedulerILi256ELi256ELb0ELb1ELb0EEEEEEEEEvNT_6ParamsE)
        .other          _ZN7cutlass13device_kernelIN5flash19enable_sm80_to_sm89INS1_16FlashAttnFwdSm80INS1_25CollectiveMainloopFwdSm80ILi8ELi1ELb1EN4cute5tupleIJNS5_1CILi128EEES8_S8_EEELi128ENS_6half_tEfNS_4arch4Sm80ELb1ELb0ELb1ELb0ELb0ELb0ELb1ELb0EEENS1_21CollectiveEpilogueFwdIS9_NS6_IJNS7_ILi1EEESF_SF_EEESA_SC_Li256ELb0ELb1ELb0ELb0EEENS1_30DynamicPersistentTileSchedulerILi256ELi256ELb0ELb1ELb0EEEEEEEEEvNT_6ParamsE,@"STO_CUDA_ENTRY STV_DEFAULT"
_ZN7cutlass13device_kernelIN5flash19enable_sm80_to_sm89INS1_16FlashAttnFwdSm80INS1_25CollectiveMainloopFwdSm80ILi8ELi1ELb1EN4cute5tupleIJNS5_1CILi128EEES8_S8_EEELi128ENS_6half_tEfNS_4arch4Sm80ELb1ELb0ELb1ELb0ELb0ELb0ELb1ELb0EEENS1_21CollectiveEpilogueFwdIS9_NS6_IJNS7_ILi1EEESF_SF_EEESA_SC_Li256ELb0ELb1ELb0ELb0EEENS1_30DynamicPersistentTileSchedulerILi256ELi256ELb0ELb1ELb0EEEEEEEEEvNT_6ParamsE:
[----:B------:R-:W-:-:S03]  /*0000*/  MOV R1, c[0x0][0x28] ;  /* 0x00000a0000017a02 */ /* 0x000fc60000000f00 */
[----:B------:R-:W1:Y:S01]  /*0010*/  S2R R20, SR_TID.X ;  /* 0x0000000000147919 */ /* 0x000e620000002100 */
[----:B------:R-:W-:-:S03]  /*0020*/  IADD3 R1, R1, -0x78, RZ ;  /* 0xffffff8801017810 */ /* 0x000fc60007ffe0ff */
[----:B------:R-:W2:Y:S01]  /*0030*/  S2R R14, SR_CTAID.X ;  /* 0x00000000000e7919 */ /* 0x000ea20000002500 */
[----:B-1----:R-:W-:-:S05]  /*0040*/  SHF.R.U32.HI R2, RZ, 0x5, R20 ;  /* 0x00000005ff027819 */ /* 0x002fca0000011614 */
[----:B------:R-:W1:Y:S02]  /*0050*/  SHFL.IDX PT, R0, R2, RZ, 0x1f ;  /* 0x00001fff02007589 */ /* 0x000e6400000e0000 */
[----:B-1----:R-:W-:Y:S02]  /*0060*/  ISETP.GE.AND P0, PT, R0, 0x1, PT ;  /* 0x000000010000780c */ /* 0x002fe40003f06270 */
[----:B------:R1:W-:Y:S11]  /*0070*/  STL [R1+0x70], R0 ;  /* 0x0000700001007387 */ /* 0x0003f60000100800 */
[----:B------:R-:W-:Y:S06]  /*0080*/  @P0 BAR.ARV 0x4, 0x100 ;  /* 0x0104000000000b1d */ /* 0x000fec0000002000 */
[----:B--2---:R-:W-:-:S13]  /*0090*/  ISETP.GE.AND P0, PT, R14, c[0x0][0x538], PT ;  /* 0x00014e000e007a0c */ /* 0x004fda0003f06270 */
[----:B------:R-:W-:Y:S05]  /*00a0*/  @P0 EXIT ;  /* 0x000000000000094d */ /* 0x000fea0003800000 */
[----:B-1----:R-:W-:Y:S01]  /*00b0*/  SHF.R.S32.HI R11, RZ, 0x1f, R20 ;  /* 0x0000001fff0b7819 */ /* 0x002fe20000011414 */
[----:B------:R-:W-:-:S03]  /*00c0*/  ULDC.64 UR6, c[0x0][0x118] ;  /* 0x0000460000067ab9 */ /* 0x000fc60000000a00 */
[CC--:B------:R-:W-:Y:S02]  /*00d0*/  LEA.HI R12, R11.reuse, R20.reuse, RZ, 0x3 ;  /* 0x000000140b0c7211 */ /* 0x0c0fe400078f18ff */
[CC--:B------:R-:W-:Y:S02]  /*00e0*/  LEA.HI R2, R11.reuse, R20.reuse, RZ, 0x4 ;  /* 0x000000140b027211 */ /* 0x0c0fe400078f20ff */
[----:B------:R-:W-:Y:S02]  /*00f0*/  LEA.HI R13, R11, R20, RZ, 0x2 ;  /* 0x000000140b0d7211 */ /* 0x000fe400078f10ff */
[----:B------:R-:W-:Y:S02]  /*0100*/  SHF.R.S32.HI R17, RZ, 0x3, R12 ;  /* 0x00000003ff117819 */ /* 0x000fe4000001140c */
[----:B------:R-:W-:Y:S02]  /*0110*/  SHF.R.S32.HI R4, RZ, 0x4, R2 ;  /* 0x00000004ff047819 */ /* 0x000fe40000011402 */
[----:B------:R-:W-:Y:S01]  /*0120*/  LOP3.LUT R0, R2, 0xfffffff0, RZ, 0xc0, !PT ;  /* 0xfffffff002007812 */ /* 0x000fe200078ec0ff */
[----:B------:R-:W-:Y:S01]  /*0130*/  IMAD.SHL.U32 R7, R17, 0x40, RZ ;  /* 0x0000004011077824 */ /* 0x000fe200078e00ff */
[----:B------:R-:W-:-:S02]  /*0140*/  LOP3.LUT R3, R12, 0xfffffff8, RZ, 0xc0, !PT ;  /* 0xfffffff80c037812 */ /* 0x000fc400078ec0ff */
[--C-:B------:R-:W-:Y:S01]  /*0150*/  SHF.R.S32.HI R8, RZ, 0x2, R13.reuse ;  /* 0x00000002ff087819 */ /* 0x100fe2000001140d */
[C---:B------:R-:W-:Y:S01]  /*0160*/  IMAD.IADD R0, R20.reuse, 0x1, -R0 ;  /* 0x0000000114007824 */ /* 0x040fe200078e0a00 */
[----:B------:R-:W-:Y:S01]  /*0170*/  SHF.R.S32.HI R5, RZ, 0x1f, R13 ;  /* 0x0000001fff057819 */ /* 0x000fe2000001140d */
[----:B------:R-:W-:Y:S01]  /*0180*/  IMAD.IADD R6, R20, 0x1, -R3 ;  /* 0x0000000114067824 */ /* 0x000fe200078e0a03 */
[----:B------:R-:W-:Y:S02]  /*0190*/  LEA.HI R2, R2, R4, RZ, 0x1 ;  /* 0x0000000402027211 */ /* 0x000fe400078f08ff */
[----:B------:R-:W-:Y:S01]  /*01a0*/  LEA.HI R3, R5, R8, RZ, 0x3 ;  /* 0x0000000805037211 */ /* 0x000fe200078f18ff */
[----:B------:R-:W-:Y:S01]  /*01b0*/  IMAD.SHL.U32 R18, R6, 0x8, RZ ;  /* 0x0000000806127824 */ /* 0x000fe200078e00ff */
[----:B------:R-:W-:Y:S01]  /*01c0*/  LOP3.LUT R5, R2, 0xfffffffe, RZ, 0xc0, !PT ;  /* 0xfffffffe02057812 */ /* 0x000fe200078ec0ff */
[----:B------:R-:W-:Y:S01]  /*01d0*/  IMAD.SHL.U32 R9, R6, 0x40, RZ ;  /* 0x0000004006097824 */ /* 0x000fe200078e00ff */
[----:B------:R-:W-:-:S02]  /*01e0*/  LOP3.LUT R2, R7, 0x1c0, RZ, 0xc0, !PT ;  /* 0x000001c007027812 */ /* 0x000fc400078ec0ff */
[----:B------:R-:W-:Y:S01]  /*01f0*/  SHF.R.S32.HI R7, RZ, 0x1f, R0 ;  /* 0x0000001fff077819 */ /* 0x000fe20000011400 */
[----:B------:R-:W-:Y:S01]  /*0200*/  IMAD.IADD R201, R4, 0x1, -R5 ;  /* 0x0000000104c97824 */ /* 0x000fe200078e0a05 */
[----:B------:R-:W-:Y:S02]  /*0210*/  LOP3.LUT R3, R3, 0xfffffff8, RZ, 0xc0, !PT ;  /* 0xfffffff803037812 */ /* 0x000fe400078ec0ff */
[----:B------:R-:W-:Y:S02]  /*0220*/  LEA.HI R200, R7, R0, RZ, 0x3 ;  /* 0x0000000007c87211 */ /* 0x000fe400078f18ff */
[----:B------:R-:W-:Y:S01]  /*0230*/  LOP3.LUT R4, R2, 0x38, R18, 0xf8, !PT ;  /* 0x0000003802047812 */ /* 0x000fe200078ef812 */
[----:B------:R-:W-:Y:S01]  /*0240*/  IMAD.IADD R7, R8, 0x1, -R3 ;  /* 0x0000000108077824 */ /* 0x000fe200078e0a03 */
[----:B------:R-:W-:Y:S02]  /*0250*/  SHF.R.U32.HI R3, RZ, 0x3, R2 ;  /* 0x00000003ff037819 */ /* 0x000fe40000011602 */
[C---:B------:R-:W-:Y:S01]  /*0260*/  LOP3.LUT R2, R200.reuse, 0xfffffff8, RZ, 0xc0, !PT ;  /* 0xfffffff8c8027812 */ /* 0x040fe200078ec0ff */
[----:B------:R-:W-:Y:S01]  /*0270*/  IMAD.SHL.U32 R200, R200, 0x40, RZ ;  /* 0x00000040c8c87824 */ /* 0x000fe200078e00ff */
[----:B------:R-:W-:-:S02]  /*0280*/  LEA.HI R10, R11, R20, RZ, 0x5 ;  /* 0x000000140b0a7211 */ /* 0x000fc400078f28ff */
[----:B------:R-:W-:Y:S01]  /*0290*/  LOP3.LUT R8, R4, R3, RZ, 0x3c, !PT ;  /* 0x0000000304087212 */ /* 0x000fe200078e3cff */
[----:B------:R-:W-:Y:S01]  /*02a0*/  IMAD.IADD R5, R0, 0x1, -R2 ;  /* 0x0000000100057824 */ /* 0x000fe200078e0a02 */
[----:B------:R-:W-:Y:S02]  /*02b0*/  LOP3.LUT R2, R10, 0xffffffe0, RZ, 0xc0, !PT ;  /* 0xffffffe00a027812 */ /* 0x000fe400078ec0ff */
[----:B------:R-:W-:Y:S02]  /*02c0*/  LOP3.LUT R0, R9, 0x1c0, RZ, 0xc0, !PT ;  /* 0x000001c009007812 */ /* 0x000fe400078ec0ff */
[----:B------:R-:W-:Y:S01]  /*02d0*/  SHF.R.S32.HI R224, RZ, 0x5, R10 ;  /* 0x00000005ffe07819 */ /* 0x000fe2000001140a */
[----:B------:R-:W-:Y:S01]  /*02e0*/  IMAD.IADD R16, R20, 0x1, -R2 ;  /* 0x0000000114107824 */ /* 0x000fe200078e0a02 */
[----:B------:R-:W-:Y:S02]  /*02f0*/  SHF.R.S32.HI R3, RZ, 0x1f, R10 ;  /* 0x0000001fff037819 */ /* 0x000fe4000001140a */
[----:B------:R-:W-:Y:S01]  /*0300*/  LOP3.LUT R4, R0, 0x8, R12, 0xf8, !PT ;  /* 0x0000000800047812 */ /* 0x000fe200078ef80c */
[----:B------:R-:W-:Y:S01]  /*0310*/  IMAD.MOV.U32 R12, RZ, RZ, 0x10 ;  /* 0x00000010ff0c7424 */ /* 0x000fe200078e00ff */
[----:B------:R-:W-:-:S02]  /*0320*/  SHF.R.U32.HI R2, RZ, 0x3, R0 ;  /* 0x00000003ff027819 */ /* 0x000fc40000011600 */
[----:B------:R-:W-:Y:S01]  /*0330*/  LEA.HI R9, R11, R20, RZ, 0x6 ;  /* 0x000000140b097211 */ /* 0x000fe200078f30ff */
[----:B------:R-:W-:Y:S01]  /*0340*/  IMAD.MOV.U32 R11, RZ, RZ, 0x20 ;  /* 0x00000020ff0b7424 */ /* 0x000fe200078e00ff */
[----:B------:R-:W-:Y:S02]  /*0350*/  LEA.HI R0, R3, R224, RZ, 0x3 ;  /* 0x000000e003007211 */ /* 0x000fe400078f18ff */
[----:B------:R-:W-:Y:S02]  /*0360*/  SHF.R.S32.HI R3, RZ, 0x1f, R16 ;  /* 0x0000001fff037819 */ /* 0x000fe40000011410 */
[----:B------:R-:W-:Y:S01]  /*0370*/  LOP3.LUT R10, R4, R2, RZ, 0x3c, !PT ;  /* 0x00000002040a7212 */ /* 0x000fe200078e3cff */
[----:B------:R-:W-:Y:S01]  /*0380*/  IMAD.SHL.U32 R2, R9, 0x8, RZ ;  /* 0x0000000809027824 */ /* 0x000fe200078e00ff */
[----:B------:R-:W-:Y:S02]  /*0390*/  LOP3.LUT R0, R0, 0xffffff8, RZ, 0xc0, !PT ;  /* 0x0ffffff800007812 */ /* 0x000fe400078ec0ff */
[----:B------:R-:W-:-:S02]  /*03a0*/  LEA.HI R9, R3, R16, RZ, 0x2 ;  /* 0x0000001003097211 */ /* 0x000fc400078f10ff */
[----:B------:R-:W-:Y:S02]  /*03b0*/  LOP3.LUT R3, R7, 0x1, RZ, 0xc0, !PT ;  /* 0x0000000107037812 */ /* 0x000fe400078ec0ff */
[----:B------:R-:W-:Y:S01]  /*03c0*/  LOP3.LUT R8, R8, 0x7ffffe00, R2, 0xf8, !PT ;  /* 0x7ffffe0008087812 */ /* 0x000fe200078ef802 */
[----:B------:R-:W-:Y:S01]  /*03d0*/  IMAD.IADD R2, R224, 0x1, -R0 ;  /* 0x00000001e0027824 */ /* 0x000fe200078e0a00 */
[----:B------:R-:W-:Y:S02]  /*03e0*/  SHF.R.S32.HI R0, RZ, 0x2, R9 ;  /* 0x00000002ff007819 */ /* 0x000fe40000011409 */
[----:B------:R-:W-:Y:S01]  /*03f0*/  ISETP.NE.U32.AND P0, PT, R3, 0x1, PT ;  /* 0x000000010300780c */ /* 0x000fe20003f05070 */
[----:B------:R-:W-:Y:S01]  /*0400*/  IMAD.SHL.U32 R3, R5, 0x40, RZ ;  /* 0x0000004005037824 */ /* 0x000fe200078e00ff */
[----:B------:R-:W-:Y:S01]  /*0410*/  LOP3.LUT R4, R13, 0xfffffffc, RZ, 0xc0, !PT ;  /* 0xfffffffc0d047812 */ /* 0x000fe200078ec0ff */
[----:B------:R-:W-:Y:S01]  /*0420*/  IMAD R15, R2, 0x10, R0 ;  /* 0x00000010020f7824 */ /* 0x000fe200078e0200 */
[----:B------:R-:W-:Y:S01]  /*0430*/  LOP3.LUT P4, RZ, R5, 0x2, RZ, 0xc0, !PT ;  /* 0x0000000205ff7812 */ /* 0x000fe2000788c0ff */
[----:B------:R-:W-:Y:S01]  /*0440*/  IMAD.SHL.U32 R2, R201, 0x8, RZ ;  /* 0x00000008c9027824 */ /* 0x000fe200078e00ff */
[----:B------:R-:W-:Y:S01]  /*0450*/  LOP3.LUT R0, R3, 0x1c0, RZ, 0xc0, !PT ;  /* 0x000001c003007812 */ /* 0x000fe200078ec0ff */
[----:B------:R-:W-:Y:S01]  /*0460*/  IMAD.IADD R3, R20, 0x1, -R4 ;  /* 0x0000000114037824 */ /* 0x000fe200078e0a04 */
[----:B------:R-:W-:Y:S01]  /*0470*/  LOP3.LUT P3, RZ, R5, 0x4, RZ, 0xc0, !PT ;  /* 0x0000000405ff7812 */ /* 0x000fe2000786c0ff */
[----:B------:R-:W-:Y:S01]  /*0480*/  IMAD.SHL.U32 R4, R7, 0x40, RZ ;  /* 0x0000004007047824 */ /* 0x000fe200078e00ff */
[----:B------:R-:W-:Y:S01]  /*0490*/  LOP3.LUT R5, R0, 0x8, R2, 0xf8, !PT ;  /* 0x0000000800057812 */ /* 0x000fe200078ef802 */
[----:B------:R-:W-:Y:S01]  /*04a0*/  STL [R1+0x74], R15 ;  /* 0x0000740f01007387 */ /* 0x000fe20000100800 */
[----:B------:R-:W-:Y:S01]  /*04b0*/  SHF.R.U32.HI R2, RZ, 0x3, R0 ;  /* 0x00000003ff027819 */ /* 0x000fe20000011600 */
[----:B------:R-:W-:Y:S01]  /*04c0*/  IMAD R201, R201, 0x200, R10 ;  /* 0x00000200c9c97824 */ /* 0x000fe200078e020a */
[----:B------:R-:W-:Y:S01]  /*04d0*/  LEA.HI R0, R3, R3, RZ, 0x1 ;  /* 0x0000000303007211 */ /* 0x000fe200078f08ff */
[----:B------:R-:W-:Y:S01]  /*04e0*/  STL [R1+0x48], R14 ;  /* 0x0000480e01007387 */ /* 0x000fe20000100800 */
[----:B------:R-:W-:Y:S01]  /*04f0*/  LOP3.LUT R5, R5, R2, RZ, 0x3c, !PT ;  /* 0x0000000205057212 */ /* 0x000fe200078e3cff */
[----:B------:R-:W-:Y:S01]  /*0500*/  IMAD.MOV.U32 R10, RZ, RZ, 0x40 ;  /* 0x00000040ff0a7424 */ /* 0x000fe200078e00ff */
[----:B------:R-:W-:Y:S01]  /*0510*/  LOP3.LUT R0, R0, 0x1ffffffe, RZ, 0xc0, !PT ;  /* 0x1ffffffe00007812 */ /* 0x000fe200078ec0ff */
[----:B------:R-:W-:Y:S01]  /*0520*/  IMAD.SHL.U32 R228, R8, 0x2, RZ ;  /* 0x0000000208e47824 */ /* 0x000fe200078e00ff */
[----:B------:R-:W-:-:S02]  /*0530*/  LOP3.LUT R2, R4, 0x1c0, RZ, 0xc0, !PT ;  /* 0x000001c004027812 */ /* 0x000fc400078ec0ff */
[----:B------:R-:W-:Y:S01]  /*0540*/  R2P PR, R7, 0x6 ;  /* 0x0000000607007804 */ /* 0x000fe20000000000 */
[----:B------:R-:W-:Y:S01]  /*0550*/  IMAD.IADD R7, R3, 0x1, -R0 ;  /* 0x0000000103077824 */ /* 0x000fe200078e0a00 */
[----:B------:R-:W-:Y:S01]  /*0560*/  LEA.HI R0, R2, R2, RZ, 0x1d ;  /* 0x0000000202007211 */ /* 0x000fe200078fe8ff */
[----:B------:R-:W-:Y:S01]  /*0570*/  IMAD R3, R224, 0x200, R3 ;  /* 0x00000200e0037824 */ /* 0x000fe200078e0203 */
[----:B------:R-:W-:Y:S02]  /*0580*/  SEL R2, R12, 0xfffffff0, !P4 ;  /* 0xfffffff00c027807 */ /* 0x000fe40006000000 */
[----:B------:R-:W-:Y:S01]  /*0590*/  SEL R223, R11, 0xffffffe0, !P3 ;  /* 0xffffffe00bdf7807 */ /* 0x000fe20005800000 */
[----:B------:R-:W-:Y:S01]  /*05a0*/  IMAD.U32 R4, R3, 0x2, R0 ;  /* 0x0000000203047824 */ /* 0x000fe200078e0000 */
[----:B------:R-:W-:Y:S01]  /*05b0*/  LOP3.LUT R0, R9, 0x7ffffffc, RZ, 0xc0, !PT ;  /* 0x7ffffffc09007812 */ /* 0x000fe200078ec0ff */
[----:B------:R-:W-:Y:S01]  /*05c0*/  IMAD R3, R6, 0x20, R17 ;  /* 0x0000002006037824 */ /* 0x000fe200078e0211 */
[----:B------:R-:W-:Y:S01]  /*05d0*/  LOP3.LUT R200, R5, 0x7ffffe00, R200, 0xf8, !PT ;  /* 0x7ffffe0005c87812 */ /* 0x000fe200078ef8c8 */
[----:B------:R-:W-:Y:S01]  /*05e0*/  IMAD.IADD R223, R2, 0x1, R223 ;  /* 0x0000000102df7824 */ /* 0x000fe200078e02df */
[----:B------:R-:W-:Y:S01]  /*05f0*/  IADD3 R2, R18, 0x40, RZ ;  /* 0x0000004012027810 */ /* 0x000fe20007ffe0ff */
[----:B------:R-:W-:Y:S01]  /*0600*/  IMAD.IADD R0, R16, 0x1, -R0 ;  /* 0x0000000110007824 */ /* 0x000fe200078e0a00 */
[----:B------:R1:W-:Y:S01]  /*0610*/  STL [R1+0x6c], R3 ;  /* 0x00006c0301007387 */ /* 0x0003e20000100800 */
[----:B------:R-:W-:-:S02]  /*0620*/  SHF.R.S32.HI R19, RZ, 0x1f, R18 ;  /* 0x0000001fff137819 */ /* 0x000fc40000011412 */
[C---:B------:R-:W-:Y:S01]  /*0630*/  LOP3.LUT P6, RZ, R6.reuse, 0x2, RZ, 0xc0, !PT ;  /* 0x0000000206ff7812 */ /* 0x040fe200078cc0ff */
[----:B------:R2:W-:Y:S01]  /*0640*/  STL [R1+0x2c], R2 ;  /* 0x00002c0201007387 */ /* 0x0005e20000100800 */
[----:B------:R-:W-:Y:S01]  /*0650*/  LOP3.LUT P5, RZ, R6, 0x4, RZ, 0xc0, !PT ;  /* 0x0000000406ff7812 */ /* 0x000fe200078ac0ff */
[----:B------:R-:W-:Y:S01]  /*0660*/  IMAD.SHL.U32 R6, R0, 0x2, RZ ;  /* 0x0000000200067824 */ /* 0x000fe200078e00ff */
[----:B------:R-:W-:Y:S01]  /*0670*/  SEL R5, R11, 0xffffffe0, !P1 ;  /* 0xffffffe00b057807 */ /* 0x000fe20004800000 */
[----:B------:R-:W-:Y:S01]  /*0680*/  IMAD R0, R7, 0x8, R15 ;  /* 0x0000000807007824 */ /* 0x000fe200078e020f */
[----:B------:R-:W-:Y:S01]  /*0690*/  LEA R4, R4, 0x80, 0x1 ;  /* 0x0000008004047811 */ /* 0x000fe200078e08ff */
[----:B------:R-:W-:Y:S01]  /*06a0*/  STL.64 [R1+0x8], R18 ;  /* 0x0000081201007387 */ /* 0x000fe20000100a00 */
[----:B------:R-:W-:Y:S02]  /*06b0*/  LEA R200, R200, 0x100, 0x1 ;  /* 0x00000100c8c87811 */ /* 0x000fe400078e08ff */
[----:B------:R-:W-:Y:S01]  /*06c0*/  LEA R201, R201, 0x8100, 0x1 ;  /* 0x00008100c9c97811 */ /* 0x000fe200078e08ff */
[----:B------:R-:W-:Y:S01]  /*06d0*/  IMAD.IADD R8, R4, 0x1, R5 ;  /* 0x0000000104087824 */ /* 0x000fe200078e0205 */
[----:B------:R-:W-:Y:S01]  /*06e0*/  SEL R202, R10, 0xffffffc0, !P5 ;  /* 0xffffffc00aca7807 */ /* 0x000fe20006800000 */
[--C-:B------:R-:W-:Y:S01]  /*06f0*/  IMAD R224, R224, 0x800, R200.reuse ;  /* 0x00000800e0e07824 */ /* 0x100fe200078e02c8 */
[----:B------:R-:W-:Y:S01]  /*0700*/  IADD3 R207, R201, 0x20, RZ ;  /* 0x00000020c9cf7810 */ /* 0x000fe20007ffe0ff */
[----:B------:R-:W-:Y:S01]  /*0710*/  IMAD R223, R223, 0x2, R200 ;  /* 0x00000002dfdf7824 */ /* 0x000fe200078e02c8 */
[C---:B------:R-:W-:Y:S01]  /*0720*/  @P6 IADD3 R207, R201.reuse, -0x20, RZ ;  /* 0xffffffe0c9cf6810 */ /* 0x040fe20007ffe0ff */
[----:B------:R-:W-:-:S03]  /*0730*/  IMAD.IADD R205, R201, 0x1, R202 ;  /* 0x00000001c9cd7824 */ /* 0x000fc600078e02ca */
[C---:B------:R-:W-:Y:S01]  /*0740*/  IADD3 R222, R207.reuse, 0x800, RZ ;  /* 0x00000800cfde7810 */ /* 0x040fe20007ffe0ff */
[----:B------:R-:W-:Y:S01]  /*0750*/  IMAD.IADD R202, R202, 0x1, R207 ;  /* 0x00000001caca7824 */ /* 0x000fe200078e02cf */
[----:B-1----:R-:W-:Y:S02]  /*0760*/  SEL R3, R10, 0xffffffc0, !P2 ;  /* 0xffffffc00a037807 */ /* 0x002fe40005000000 */
[C---:B------:R-:W-:Y:S02]  /*0770*/  IADD3 R221, R207.reuse, 0x1000, RZ ;  /* 0x00001000cfdd7810 */ /* 0x040fe40007ffe0ff */
[----:B--2---:R-:W-:Y:S01]  /*0780*/  SHF.R.S32.HI R2, RZ, 0x1f, R2 ;  /* 0x0000001fff027819 */ /* 0x004fe20000011402 */
[----:B------:R-:W-:Y:S01]  /*0790*/  IMAD.IADD R7, R4, 0x1, R3 ;  /* 0x0000000104077824 */ /* 0x000fe200078e0203 */
[C---:B------:R-:W-:Y:S02]  /*07a0*/  IADD3 R220, R207.reuse, 0x1800, RZ ;  /* 0x00001800cfdc7810 */ /* 0x040fe40007ffe0ff */
[C---:B------:R-:W-:Y:S01]  /*07b0*/  IADD3 R219, R207.reuse, 0x2000, RZ ;  /* 0x00002000cfdb7810 */ /* 0x040fe20007ffe0ff */
[----:B------:R1:W-:Y:S01]  /*07c0*/  STL [R1+0x44], R2 ;  /* 0x0000440201007387 */ /* 0x0003e20000100800 */
[----:B------:R-:W-:-:S02]  /*07d0*/  IADD3 R218, R207, 0x2800, RZ ;  /* 0x00002800cfda7810 */ /* 0x000fc40007ffe0ff */
[C---:B------:R-:W-:Y:S01]  /*07e0*/  IADD3 R217, R207.reuse, 0x3000, RZ ;  /* 0x00003000cfd97810 */ /* 0x040fe20007ffe0ff */
[----:B------:R2:W-:Y:S01]  /*07f0*/  STL [R1+0x40], R6 ;  /* 0x0000400601007387 */ /* 0x0005e20000100800 */
[C---:B------:R-:W-:Y:S02]  /*0800*/  IADD3 R216, R207.reuse, 0x3800, RZ ;  /* 0x00003800cfd87810 */ /* 0x040fe40007ffe0ff */
[C---:B------:R-:W-:Y:S01]  /*0810*/  IADD3 R215, R207.reuse, 0x4000, RZ ;  /* 0x00004000cfd77810 */ /* 0x040fe20007ffe0ff */
[----:B------:R3:W-:Y:S01]  /*0820*/  STL [R1+0x3c], R0 ;  /* 0x00003c0001007387 */ /* 0x0007e20000100800 */
[C---:B------:R-:W-:Y:S02]  /*0830*/  IADD3 R214, R207.reuse, 0x4800, RZ ;  /* 0x00004800cfd67810 */ /* 0x040fe40007ffe0ff */
[C---:B------:R-:W-:Y:S01]  /*0840*/  IADD3 R213, R207.reuse, 0x5000, RZ ;  /* 0x00005000cfd57810 */ /* 0x040fe20007ffe0ff */
[----:B------:R4:W-:Y:S01]  /*0850*/  STL [R1+0x4c], R4 ;  /* 0x00004c0401007387 */ /* 0x0009e20000100800 */
[----:B------:R-:W-:-:S02]  /*0860*/  IADD3 R212, R207, 0x5800, RZ ;  /* 0x00005800cfd47810 */ /* 0x000fc40007ffe0ff */
[C---:B------:R-:W-:Y:S01]  /*0870*/  IADD3 R211, R207.reuse, 0x6000, RZ ;  /* 0x00006000cfd37810 */ /* 0x040fe20007ffe0ff */
[----:B------:R-:W-:Y:S01]  /*0880*/  STL [R1+0x68], R7 ;  /* 0x0000680701007387 */ /* 0x000fe20000100800 */
[C---:B------:R-:W-:Y:S02]  /*0890*/  IADD3 R210, R207.reuse, 0x6800, RZ ;  /* 0x00006800cfd27810 */ /* 0x040fe40007ffe0ff */
[C---:B------:R-:W-:Y:S01]  /*08a0*/  IADD3 R209, R207.reuse, 0x7000, RZ ;  /* 0x00007000cfd17810 */ /* 0x040fe20007ffe0ff */
[----:B------:R-:W-:Y:S01]  /*08b0*/  STL [R1+0x58], R8 ;  /* 0x0000580801007387 */ /* 0x000fe20000100800 */
[----:B------:R-:W-:Y:S02]  /*08c0*/  IADD3 R208, R207, 0x7800, RZ ;  /* 0x00007800cfd07810 */ /* 0x000fe40007ffe0ff */
[----:B-1----:R-:W-:Y:S02]  /*08d0*/  SEL R2, R11, 0xffffffe0, !P4 ;  /* 0xffffffe00b027807 */ /* 0x002fe40006000000 */
[----:B--2---:R-:W-:-:S03]  /*08e0*/  IADD3 R6, R4, -0x10, RZ ;  /* 0xfffffff004067810 */ /* 0x004fc60007ffe0ff */
[----:B------:R-:W-:Y:S01]  /*08f0*/  IMAD.IADD R204, R200, 0x1, R2 ;  /* 0x00000001c8cc7824 */ /* 0x000fe200078e0202 */
[----:B------:R-:W-:Y:S01]  /*0900*/  @P0 IADD3 R6, R4, 0x10, RZ ;  /* 0x0000001004060810 */ /* 0x000fe20007ffe0ff */
[----:B------:R-:W-:Y:S01]  /*0910*/  IMAD.IADD R225, R2, 0x1, R224 ;  /* 0x0000000102e17824 */ /* 0x000fe200078e02e0 */
[----:B---3--:R-:W-:Y:S01]  /*0920*/  SEL R0, R10, 0xffffffc0, !P3 ;  /* 0xffffffc00a007807 */ /* 0x008fe20005800000 */
[----:B----4-:R-:W-:-:S03]  /*0930*/  IMAD.IADD R4, R8, 0x1, R3 ;  /* 0x0000000108047824 */ /* 0x010fc600078e0203 */
[----:B------:R-:W-:Y:S01]  /*0940*/  IADD3 R206, R0, R200, R2 ;  /* 0x000000c800ce7210 */ /* 0x000fe20007ffe002 */
[----:B------:R-:W-:Y:S02]  /*0950*/  IMAD.IADD R203, R200, 0x1, R0 ;  /* 0x00000001c8cb7824 */ /* 0x000fe400078e0200 */
[C---:B------:R-:W-:Y:S01]  /*0960*/  IMAD.IADD R227, R0.reuse, 0x1, R224 ;  /* 0x0000000100e37824 */ /* 0x040fe200078e02e0 */
[----:B------:R1:W-:Y:S01]  /*0970*/  STL [R1+0x64], R4 ;  /* 0x0000640401007387 */ /* 0x0003e20000100800 */
[----:B------:R-:W-:-:S03]  /*0980*/  IMAD.IADD R226, R0, 0x1, R225 ;  /* 0x0000000100e27824 */ /* 0x000fc600078e02e1 */
[----:B------:R2:W-:Y:S01]  /*0990*/  STL [R1+0x50], R6 ;  /* 0x0000500601007387 */ /* 0x0005e20000100800 */
[--C-:B-1----:R-:W-:Y:S02]  /*09a0*/  IMAD.IADD R4, R5, 0x1, R6.reuse ;  /* 0x0000000105047824 */ /* 0x102fe400078e0206 */
[----:B------:R-:W-:Y:S02]  /*09b0*/  IMAD.IADD R5, R3, 0x1, R6 ;  /* 0x0000000103057824 */ /* 0x000fe400078e0206 */
[----:B------:R-:W-:-:S03]  /*09c0*/  IMAD.IADD R2, R4, 0x1, R3 ;  /* 0x0000000104027824 */ /* 0x000fc600078e0203 */
[----:B------:R2:W-:Y:S04]  /*09d0*/  STL [R1+0x60], R5 ;  /* 0x0000600501007387 */ /* 0x0005e80000100800 */
[----:B------:R2:W-:Y:S04]  /*09e0*/  STL [R1+0x54], R4 ;  /* 0x0000540401007387 */ /* 0x0005e80000100800 */
[----:B------:R2:W-:Y:S02]  /*09f0*/  STL [R1+0x5c], R2 ;  /* 0x00005c0201007387 */ /* 0x0005e40000100800 */
.L_x_478:
[----:B--2---:R-:W2:Y:S01]  /*0a00*/  LDL R4, [R1+0x48] ;  /* 0x0000480001047983 */ /* 0x004ea20000100800 */
[----:B------:R-:W-:Y:S01]  /*0a10*/  IMAD.MOV.U32 R0, RZ, RZ, c[0x0][0x560] ;  /* 0x00015800ff007624 */ /* 0x000fe200078e00ff */
[----:B------:R-:W-:Y:S01]  /*0a20*/  YIELD ;  /* 0x0000000000007946 */ /* 0x000fe20003800000 */
[----:B------:R-:W-:Y:S03]  /*0a30*/  BSSY B0, `(.L_x_437) ;  /* 0x0000016000007945 */ /* 0x000fe60003800000 */
[----:B------:R-:W-:-:S13]  /*0a40*/  ISETP.NE.AND P0, PT, R0, 0x1, PT ;  /* 0x000000010000780c */ /* 0x000fda0003f05270 */
[----:B--2---:R-:W-:Y:S01]  /*0a50*/  @P0 IMAD.HI.U32 R0, R4, c[0x0][0x564], RZ ;  /* 0x0001590004000a27 */ /* 0x004fe200078e00ff */
[----:B------:R-:W-:-:S04]  /*0a60*/  MOV R3, R4 ;  /* 0x0000000400037202 */ /* 0x000fc80000000f00 */
[----:B------:R-:W-:-:S04]  /*0a70*/  @P0 SHF.R.U32.HI R3, RZ, c[0x0][0x568], R0 ;  /* 0x00015a00ff030a19 */ /* 0x000fc80000011600 */
[----:B------:R-:W-:Y:S01]  /*0a80*/  ISETP.GE.AND P0, PT, R3, c[0x0][0x578], PT ;  /* 0x00015e0003007a0c */ /* 0x000fe20003f06270 */
[----:B------:R-:W-:-:S04]  /*0a90*/  IMAD.MOV R2, RZ, RZ, -R3 ;  /* 0x000000ffff027224 */ /* 0x000fc800078e0a03 */
[----:B------:R-:W-:-:S08]  /*0aa0*/  IMAD R2, R2, c[0x0][0x560], R4 ;  /* 0x0001580002027a24 */ /* 0x000fd000078e0204 */
[----:B------:R-:W-:Y:S05]  /*0ab0*/  @!P0 BRA `(.L_x_438) ;  /* 0x0000007000008947 */ /* 0x000fea0003800000 */
[----:B------:R-:W-:-:S04]  /*0ac0*/  MOV R0, c[0x0][0x56c] ;  /* 0x00015b0000007a02 */ /* 0x000fc80000000f00 */
[----:B------:R-:W-:Y:S02]  /*0ad0*/  ISETP.NE.AND P0, PT, R0, 0x1, PT ;  /* 0x000000010000780c */ /* 0x000fe40003f05270 */
[----:B------:R-:W-:-:S11]  /*0ae0*/  MOV R0, R2 ;  /* 0x0000000200007202 */ /* 0x000fd60000000f00 */
[----:B------:R-:W-:-:S05]  /*0af0*/  @P0 IMAD.HI.U32 R4, R2, c[0x0][0x570], RZ ;  /* 0x00015c0002040a27 */ /* 0x000fca00078e00ff */
[----:B------:R-:W-:-:S05]  /*0b00*/  @P0 SHF.R.U32.HI R0, RZ, c[0x0][0x574], R4 ;  /* 0x00015d00ff000a19 */ /* 0x000fca0000011604 */
[----:B------:R-:W-:Y:S01]  /*0b10*/  IMAD R4, R0, c[0x0][0x56c], RZ ;  /* 0x00015b0000047a24 */ /* 0x000fe200078e02ff */
[----:B------:R-:W-:Y:S05]  /*0b20*/  BRA `(.L_x_439) ;  /* 0x0000006000007947 */ /* 0x000fea0003800000 */
.L_x_438:
[----:B------:R-:W-:-:S04]  /*0b30*/  MOV R0, c[0x0][0x554] ;  /* 0x0001550000007a02 */ /* 0x000fc80000000f00 */
[----:B------:R-:W-:Y:S02]  /*0b40*/  ISETP.NE.AND P0, PT, R0, 0x1, PT ;  /* 0x000000010000780c */ /* 0x000fe40003f05270 */
[----:B------:R-:W-:-:S11]  /*0b50*/  MOV R0, R2 ;  /* 0x0000000200007202 */ /* 0x000fd60000000f00 */
[----:B------:R-:W-:-:S05]  /*0b60*/  @P0 IMAD.HI.U32 R4, R2, c[0x0][0x558], RZ ;  /* 0x0001560002040a27 */ /* 0x000fca00078e00ff */
[----:B------:R-:W-:-:S05]  /*0b70*/  @P0 SHF.R.U32.HI R0, RZ, c[0x0][0x55c], R4 ;  /* 0x00015700ff000a19 */ /* 0x000fca0000011604 */
[----:B------:R-:W-:Y:S02]  /*0b80*/  IMAD R4, R0, c[0x0][0x554], RZ ;  /* 0x0001550000047a24 */ /* 0x000fe400078e02ff */
.L_x_439:
[----:B------:R-:W-:Y:S05]  /*0b90*/  BSYNC B0 ;  /* 0x0000000000007941 */ /* 0x000fea0003800000 */
.L_x_437:
[----:B------:R-:W-:Y:S01]  /*0ba0*/  IMAD.MOV.U32 R35, RZ, RZ, c[0x0][0x2c4] ;  /* 0x0000b100ff237624 */ /* 0x000fe200078e00ff */
[----:B------:R-:W-:Y:S01]  /*0bb0*/  LOP3.LUT R0, RZ, R0, RZ, 0x33, !PT ;  /* 0x00000000ff007212 */ /* 0x000fe200078e33ff */
[----:B------:R-:W-:Y:S01]  /*0bc0*/  IMAD.MOV.U32 R5, RZ, RZ, c[0x0][0x548] ;  /* 0x00015200ff057624 */ /* 0x000fe200078e00ff */
[----:B------:R-:W-:Y:S01]  /*0bd0*/  ULDC UR5, c[0x0][0x1d0] ;  /* 0x0000740000057ab9 */ /* 0x000fe20000000800 */
[----:B------:R-:W-:Y:S01]  /*0be0*/  IMAD.IADD R2, R2, 0x1, -R4 ;  /* 0x0000000102027824 */ /* 0x000fe200078e0a04 */
[----:B------:R-:W-:Y:S01]  /*0bf0*/  IADD3 R0, R0, c[0x0][0x53c], RZ ;  /* 0x00014f0000007a10 */ /* 0x000fe20007ffe0ff */
[----:B------:R-:W-:Y:S01]  /*0c00*/  UIADD3 UR5, UR5, 0x7f, URZ ;  /* 0x0000007f05057890 */ /* 0x000fe2000fffe03f */
[----:B------:R-:W-:Y:S01]  /*0c10*/  ISETP.NE.AND P4, PT, R35, 0x1, PT ;  /* 0x000000012300780c */ /* 0x000fe20003f85270 */
[----:B------:R-:W-:Y:S01]  /*0c20*/  IMAD R2, R3, c[0x0][0x554], R2 ;  /* 0x0001550003027a24 */ /* 0x000fe200078e0202 */
[----:B------:R-:W-:Y:S01]  /*0c30*/  ISETP.NE.AND P0, PT, R5, 0x1, PT ;  /* 0x000000010500780c */ /* 0x000fe20003f05270 */
[----:B------:R-:W-:Y:S01]  /*0c40*/  IMAD.MOV.U32 R5, RZ, RZ, 0x80 ;  /* 0x00000080ff057424 */ /* 0x000fe200078e00ff */
[----:B------:R-:W-:Y:S01]  /*0c50*/  SHF.L.U32 R153, R0, 0x7, RZ ;  /* 0x0000000700997819 */ /* 0x000fe200000006ff */
[----:B------:R-:W-:Y:S01]  /*0c60*/  USHF.R.S32.HI UR4, URZ, 0x1f, UR5 ;  /* 0x0000001f3f047899 */ /* 0x000fe20008011405 */
[----:B------:R-:W-:Y:S01]  /*0c70*/  MOV R36, R2 ;  /* 0x0000000200247202 */ /* 0x000fe20000000f00 */
[----:B------:R-:W-:Y:S01]  /*0c80*/  CS2R R134, SRZ ;  /* 0x0000000000867805 */ /* 0x000fe2000001ff00 */
[----:B------:R-:W-:Y:S01]  /*0c90*/  IADD3 R0, R153, 0x7f, RZ ;  /* 0x0000007f99007810 */ /* 0x000fe20007ffe0ff */
[----:B------:R-:W-:Y:S01]  /*0ca0*/  ULEA.HI UR4, UR4, UR5, URZ, 0x7 ;  /* 0x0000000504047291 */ /* 0x000fe2000f8f383f */
[----:B------:R1:W-:Y:S01]  /*0cb0*/  STL [R1+0x30], R153 ;  /* 0x0000309901007387 */ /* 0x0003e20000100800 */
[----:B------:R-:W-:Y:S01]  /*0cc0*/  CS2R R132, SRZ ;  /* 0x0000000000847805 */ /* 0x000fe2000001ff00 */
[----:B------:R-:W-:Y:S01]  /*0cd0*/  CS2R R130, SRZ ;  /* 0x0000000000827805 */ /* 0x000fe2000001ff00 */
[----:B------:R-:W-:Y:S01]  /*0ce0*/  @P4 IMAD.HI.U32 R3, R0, c[0x0][0x2c8], RZ ;  /* 0x0000b20000034a27 */ /* 0x000fe200078e00ff */
[----:B------:R-:W-:Y:S01]  /*0cf0*/  USHF.R.S32.HI UR4, URZ, 0x7, UR4 ;  /* 0x000000073f047899 */ /* 0x000fe20008011404 */
[----:B------:R-:W-:Y:S01]  /*0d00*/  MOV R126, RZ ;  /* 0x000000ff007e7202 */ /* 0x000fe20000000f00 */
[----:B------:R-:W-:Y:S01]  /*0d10*/  CS2R R6, SRZ ;  /* 0x0000000000067805 */ /* 0x000fe2000001ff00 */
[----:B------:R-:W-:Y:S01]  /*0d20*/  @P0 IMAD.HI.U32 R4, R2, c[0x0][0x54c], RZ ;  /* 0x0001530002040a27 */ /* 0x000fe200078e00ff */
[----:B------:R-:W-:Y:S01]  /*0d30*/  @P4 SHF.R.U32.HI R0, RZ, c[0x0][0x2cc], R3 ;  /* 0x0000b300ff004a19 */ /* 0x000fe20000011603 */
[----:B------:R-:W-:Y:S01]  /*0d40*/  CS2R R8, SRZ ;  /* 0x0000000000087805 */ /* 0x000fe2000001ff00 */
[----:B------:R-:W-:Y:S01]  /*0d50*/  IADD3 R3, R5, -c[0x0][0x168], RZ ;  /* 0x80005a0005037a10 */ /* 0x000fe20007ffe0ff */
[----:B------:R-:W-:Y:S01]  /*0d60*/  IMAD.MOV.U32 R128, RZ, RZ, RZ ;  /* 0x000000ffff807224 */ /* 0x000fe200078e00ff */
[----:B------:R-:W-:Y:S01]  /*0d70*/  @P0 SHF.R.U32.HI R36, RZ, c[0x0][0x550], R4 ;  /* 0x00015400ff240a19 */ /* 0x000fe20000011604 */
[----:B------:R-:W-:Y:S01]  /*0d80*/  IMAD.MOV.U32 R124, RZ, RZ, RZ ;  /* 0x000000ffff7c7224 */ /* 0x000fe200078e00ff */
[----:B------:R-:W-:Y:S01]  /*0d90*/  IADD3 R0, R0, c[0x0][0x1d0], R3 ;  /* 0x0000740000007a10 */ /* 0x000fe20007ffe003 */
[----:B------:R-:W-:Y:S01]  /*0da0*/  IMAD.MOV.U32 R122, RZ, RZ, RZ ;  /* 0x000000ffff7a7224 */ /* 0x000fe200078e00ff */
[----:B------:R-:W-:Y:S01]  /*0db0*/  MOV R120, RZ ;  /* 0x000000ff00787202 */ /* 0x000fe20000000f00 */
[----:B------:R-:W-:Y:S01]  /*0dc0*/  IMAD.MOV R3, RZ, RZ, -R36 ;  /* 0x000000ffff037224 */ /* 0x000fe200078e0a24 */
[----:B------:R-:W-:Y:S01]  /*0dd0*/  SHF.R.S32.HI R4, RZ, 0x1f, R0 ;  /* 0x0000001fff047819 */ /* 0x000fe20000011400 */
[----:B------:R1:W-:Y:S01]  /*0de0*/  STL [R1+0x38], R36 ;  /* 0x0000382401007387 */ /* 0x0003e20000100800 */
[----:B------:R-:W-:Y:S01]  /*0df0*/  IMAD.MOV.U32 R118, RZ, RZ, RZ ;  /* 0x000000ffff767224 */ /* 0x000fe200078e00ff */
[----:B------:R-:W-:Y:S01]  /*0e00*/  CS2R R10, SRZ ;  /* 0x00000000000a7805 */ /* 0x000fe2000001ff00 */
[----:B------:R-:W-:Y:S01]  /*0e10*/  IMAD R37, R3, c[0x0][0x548], R2 ;  /* 0x0001520003257a24 */ /* 0x000fe200078e0202 */
[----:B------:R-:W-:Y:S01]  /*0e20*/  LEA.HI R2, R4, R0, RZ, 0x7 ;  /* 0x0000000004027211 */ /* 0x000fe200078f38ff */
[----:B------:R-:W-:Y:S01]  /*0e30*/  IMAD.MOV.U32 R116, RZ, RZ, RZ ;  /* 0x000000ffff747224 */ /* 0x000fe200078e00ff */
[----:B------:R-:W-:Y:S01]  /*0e40*/  PRMT R0, RZ, 0x7610, R0 ;  /* 0x00007610ff007816 */ /* 0x000fe20000000000 */
[----:B------:R-:W-:Y:S01]  /*0e50*/  CS2R R4, SRZ ;  /* 0x0000000000047805 */ /* 0x000fe2000001ff00 */
[----:B------:R-:W-:Y:S01]  /*0e60*/  SHF.R.S32.HI R2, RZ, 0x7, R2 ;  /* 0x00000007ff027819 */ /* 0x000fe20000011402 */
[----:B------:R1:W-:Y:S01]  /*0e70*/  STL [R1+0x34], R37 ;  /* 0x0000342501007387 */ /* 0x0003e20000100800 */
[----:B------:R-:W-:Y:S01]  /*0e80*/  MOV R114, RZ ;  /* 0x000000ff00727202 */ /* 0x000fe20000000f00 */
[----:B------:R-:W-:Y:S01]  /*0e90*/  CS2R R12, SRZ ;  /* 0x00000000000c7805 */ /* 0x000fe2000001ff00 */
[----:B------:R-:W-:Y:S01]  /*0ea0*/  IMNMX R154, R2, UR4, PT ;  /* 0x00000004029a7c17 */ /* 0x000fe2000b800200 */
[----:B------:R-:W-:Y:S01]  /*0eb0*/  IMAD.MOV.U32 R112, RZ, RZ, RZ ;  /* 0x000000ffff707224 */ /* 0x000fe200078e00ff */
[----:B------:R-:W-:Y:S01]  /*0ec0*/  CS2R R14, SRZ ;  /* 0x00000000000e7805 */ /* 0x000fe2000001ff00 */
[----:B------:R-:W-:Y:S01]  /*0ed0*/  IMAD.MOV.U32 R110, RZ, RZ, RZ ;  /* 0x000000ffff6e7224 */ /* 0x000fe200078e00ff */
[----:B------:R-:W-:Y:S01]  /*0ee0*/  ISETP.GE.AND P0, PT, R154, 0x1, PT ;  /* 0x000000019a00780c */ /* 0x000fe20003f06270 */
[----:B------:R-:W-:Y:S01]  /*0ef0*/  IMAD.MOV.U32 R106, RZ, RZ, RZ ;  /* 0x000000ffff6a7224 */ /* 0x000fe200078e00ff */
[----:B------:R-:W-:Y:S01]  /*0f00*/  MOV R108, RZ ;  /* 0x000000ff006c7202 */ /* 0x000fe20000000f00 */
[----:B------:R-:W-:Y:S01]  /*0f10*/  CS2R R16, SRZ ;  /* 0x0000000000107805 */ /* 0x000fe2000001ff00 */
[----:B------:R-:W-:Y:S01]  /*0f20*/  IMAD.MOV.U32 R104, RZ, RZ, RZ ;  /* 0x000000ffff687224 */ /* 0x000fe200078e00ff */
[----:B------:R-:W-:Y:S01]  /*0f30*/  MOV R102, RZ ;  /* 0x000000ff00667202 */ /* 0x000fe20000000f00 */
[----:B------:R-:W-:Y:S01]  /*0f40*/  CS2R R18, SRZ ;  /* 0x0000000000127805 */ /* 0x000fe2000001ff00 */
[----:B------:R-:W-:Y:S01]  /*0f50*/  IMAD.MOV.U32 R100, RZ, RZ, RZ ;  /* 0x000000ffff647224 */ /* 0x000fe200078e00ff */
[----:B------:R-:W-:Y:S01]  /*0f60*/  CS2R R20, SRZ ;  /* 0x0000000000147805 */ /* 0x000fe2000001ff00 */
[----:B------:R-:W-:Y:S01]  /*0f70*/  IMAD.MOV.U32 R98, RZ, RZ, RZ ;  /* 0x000000ffff627224 */ /* 0x000fe200078e00ff */
[----:B------:R-:W-:Y:S01]  /*0f80*/  MOV R96, RZ ;  /* 0x000000ff00607202 */ /* 0x000fe20000000f00 */
[----:B------:R-:W-:Y:S01]  /*0f90*/  IMAD.MOV.U32 R94, RZ, RZ, RZ ;  /* 0x000000ffff5e7224 */ /* 0x000fe200078e00ff */
        /* <DEDUP_REMOVED lines=18> */
[----:B------:R-:W-:Y:S05]  /*10c0*/  @!P0 BRA `(.L_x_440) ;  /* 0x0000dcd000008947 */ /* 0x000fea0003800000 */
[----:B-1----:R-:W-:Y:S01]  /*10d0*/  ISETP.NE.U32.AND P0, PT, RZ, c[0x0][0x340], PT ;  /* 0x0000d000ff007a0c */ /* 0x002fe20003f05070 */
[----:B------:R-:W2:Y:S03]  /*10e0*/  LDL.64 R136, [R1+0x8] ;  /* 0x0000080001887983 */ /* 0x000ea60000100a00 */
[----:B------:R-:W-:Y:S01]  /*10f0*/  ISETP.NE.AND.EX P0, PT, RZ, c[0x0][0x344], PT, P0 ;  /* 0x0000d100ff007a0c */ /* 0x000fe20003f05300 */
[----:B------:R-:W1:-:S12]  /*1100*/  S2R R38, SR_TID.X ;  /* 0x0000000000267919 */ /* 0x000e580000002100 */
[----:B------:R-:W-:-:S05]  /*1110*/  @P0 MOV R2, 0x4 ;  /* 0x0000000400020802 */ /* 0x000fca0000000f00 */
[----:B------:R-:W-:-:S05]  /*1120*/  @P0 IMAD.WIDE R2, R36, R2, c[0x0][0x340] ;  /* 0x0000d00024020625 */ /* 0x000fca00078e0202 */
[----:B------:R3:W4:Y:S01]  /*1130*/  @P0 LDG.E R0, [R2.64] ;  /* 0x0000000602000981 */ /* 0x000722000c1e1900 */
[----:B-1----:R-:W-:-:S04]  /*1140*/  SHF.R.S32.HI R40, RZ, 0x1f, R38 ;  /* 0x0000001fff287819 */ /* 0x002fc80000011426 */
[----:B------:R-:W-:-:S04]  /*1150*/  LEA.HI R40, R40, R38, RZ, 0x3 ;  /* 0x0000002628287211 */ /* 0x000fc800078f18ff */
[----:B------:R-:W-:-:S04]  /*1160*/  SHF.R.S32.HI R40, RZ, 0x3, R40 ;  /* 0x00000003ff287819 */ /* 0x000fc80000011428 */
[----:B------:R-:W-:-:S05]  /*1170*/  SHF.R.S32.HI R7, RZ, 0x1f, R40 ;  /* 0x0000001fff077819 */ /* 0x000fca0000011428 */
[C---:B------:R-:W-:Y:S02]  /*1180*/  IMAD R6, R7.reuse, c[0x0][0x1e0], RZ ;  /* 0x0000780007067a24 */ /* 0x040fe400078e02ff */
[----:B------:R-:W-:Y:S02]  /*1190*/  IMAD R7, R7, c[0x0][0x208], RZ ;  /* 0x0000820007077a24 */ /* 0x000fe400078e02ff */
[----:B------:R-:W-:Y:S01]  /*11a0*/  IMAD R6, R40, c[0x0][0x1e4], R6 ;  /* 0x0000790028067a24 */ /* 0x000fe200078e0206 */
[----:B------:R-:W-:Y:S02]  /*11b0*/  SHF.R.S32.HI R8, RZ, 0x1f, R37 ;  /* 0x0000001fff087819 */ /* 0x000fe40000011425 */
[----:B------:R-:W-:-:S03]  /*11c0*/  SHF.R.S32.HI R10, RZ, 0x1f, R36 ;  /* 0x0000001fff0a7819 */ /* 0x000fc60000011424 */
[----:B------:R-:W-:Y:S01]  /*11d0*/  IMAD R11, R8, c[0x0][0x1b8], RZ ;  /* 0x00006e00080b7a24 */ /* 0x000fe200078e02ff */
[----:B------:R-:W-:Y:S03]  /*11e0*/  WARPSYNC 0xffffffff ;  /* 0xffffffff00007948 */ /* 0x000fe60003800000 */
[----:B------:R-:W-:Y:S02]  /*11f0*/  IMAD R11, R37, c[0x0][0x1bc], R11 ;  /* 0x00006f00250b7a24 */ /* 0x000fe400078e020b */
[----:B--2---:R-:W-:-:S04]  /*1200*/  IMAD.WIDE.U32 R4, R40, c[0x0][0x1e0], R136 ;  /* 0x0000780028047a25 */ /* 0x004fc800078e0088 */
[----:B---3--:R-:W-:Y:S01]  /*1210*/  IMAD.WIDE.U32 R2, R40, c[0x0][0x208], R136 ;  /* 0x0000820028027a25 */ /* 0x008fe200078e0088 */
[----:B------:R-:W-:-:S03]  /*1220*/  IADD3 R5, R5, R6, RZ ;  /* 0x0000000605057210 */ /* 0x000fc60007ffe0ff */
[----:B------:R-:W-:Y:S02]  /*1230*/  IMAD R6, R40, c[0x0][0x20c], R7 ;  /* 0x0000830028067a24 */ /* 0x000fe400078e0207 */
[----:B------:R-:W-:-:S03]  /*1240*/  IMAD R7, R8, c[0x0][0x1e8], RZ ;  /* 0x00007a0008077a24 */ /* 0x000fc600078e02ff */
[----:B------:R-:W-:Y:S01]  /*1250*/  IADD3 R3, R3, R6, RZ ;  /* 0x0000000603037210 */ /* 0x000fe20007ffe0ff */
[----:B------:R-:W-:Y:S02]  /*1260*/  IMAD R6, R8, c[0x0][0x210], RZ ;  /* 0x0000840008067a24 */ /* 0x000fe400078e02ff */
[C---:B------:R-:W-:Y:S02]  /*1270*/  IMAD R7, R37.reuse, c[0x0][0x1ec], R7 ;  /* 0x00007b0025077a24 */ /* 0x040fe400078e0207 */
[----:B------:R-:W-:-:S04]  /*1280*/  IMAD.WIDE.U32 R4, R37, c[0x0][0x1e8], R4 ;  /* 0x00007a0025047a25 */ /* 0x000fc800078e0004 */
[C---:B------:R-:W-:Y:S02]  /*1290*/  IMAD R6, R37.reuse, c[0x0][0x214], R6 ;  /* 0x0000850025067a24 */ /* 0x040fe400078e0206 */
[----:B------:R-:W-:Y:S01]  /*12a0*/  IMAD.WIDE.U32 R2, R37, c[0x0][0x210], R2 ;  /* 0x0000840025027a25 */ /* 0x000fe200078e0002 */
[----:B------:R-:W-:-:S04]  /*12b0*/  IADD3 R7, R5, R7, RZ ;  /* 0x0000000705077210 */ /* 0x000fc80007ffe0ff */
[----:B------:R-:W-:Y:S02]  /*12c0*/  IADD3 R5, R3, R6, RZ ;  /* 0x0000000603057210 */ /* 0x000fe40007ffe0ff */
[----:B----4-:R-:W-:Y:S02]  /*12d0*/  @P0 SHF.R.S32.HI R3, RZ, 0x1f, R0 ;  /* 0x0000001fff030819 */ /* 0x010fe40000011400 */
[----:B------:R-:W-:Y:S02]  /*12e0*/  @!P0 MOV R3, R10 ;  /* 0x0000000a00038202 */ /* 0x000fe40000000f00 */
[----:B------:R-:W-:Y:S02]  /*12f0*/  MOV R6, R4 ;  /* 0x0000000400067202 */ /* 0x000fe40000000f00 */
[----:B------:R-:W-:Y:S02]  /*1300*/  MOV R4, R2 ;  /* 0x0000000200047202 */ /* 0x000fe40000000f00 */
[----:B------:R-:W-:Y:S01]  /*1310*/  @P0 MOV R2, R0 ;  /* 0x0000000000020202 */ /* 0x000fe20000000f00 */
[C---:B------:R-:W-:Y:S01]  /*1320*/  IMAD R0, R3.reuse, c[0x0][0x1f0], RZ ;  /* 0x00007c0003007a24 */ /* 0x040fe200078e02ff */
[----:B------:R-:W-:Y:S01]  /*1330*/  @!P0 MOV R2, R36 ;  /* 0x0000002400028202 */ /* 0x000fe20000000f00 */
[----:B------:R-:W-:-:S04]  /*1340*/  IMAD R3, R3, c[0x0][0x218], RZ ;  /* 0x0000860003037a24 */ /* 0x000fc800078e02ff */
[----:B------:R-:W-:-:S04]  /*1350*/  IMAD.WIDE.U32 R134, R2, c[0x0][0x1f0], R6 ;  /* 0x00007c0002867a25 */ /* 0x000fc800078e0006 */
[----:B------:R-:W-:-:S04]  /*1360*/  IMAD.WIDE.U32 R22, R2, c[0x0][0x218], R4 ;  /* 0x0000860002167a25 */ /* 0x000fc800078e0004 */
[C---:B------:R-:W-:Y:S02]  /*1370*/  IMAD R0, R2.reuse, c[0x0][0x1f4], R0 ;  /* 0x00007d0002007a24 */ /* 0x040fe400078e0200 */
[----:B------:R-:W-:-:S03]  /*1380*/  IMAD R2, R2, c[0x0][0x21c], R3 ;  /* 0x0000870002027a24 */ /* 0x000fc600078e0203 */
[----:B------:R-:W-:Y:S02]  /*1390*/  IADD3 R132, R135, R0, RZ ;  /* 0x0000000087847210 */ /* 0x000fe40007ffe0ff */
[----:B------:R-:W-:Y:S01]  /*13a0*/  IADD3 R21, R23, R2, RZ ;  /* 0x0000000217157210 */ /* 0x000fe20007ffe0ff */
[----:B------:R1:W-:Y:S04]  /*13b0*/  STL.64 [R1+0x18], R134 ;  /* 0x0000188601007387 */ /* 0x0003e80000100a00 */
[----:B------:R1:W-:Y:S04]  /*13c0*/  STL.64 [R1+0x20], R22 ;  /* 0x0000201601007387 */ /* 0x0003e80000100a00 */
[----:B------:R1:W-:Y:S04]  /*13d0*/  STL [R1+0x14], R132 ;  /* 0x0000148401007387 */ /* 0x0003e80000100800 */
[----:B------:R1:W-:Y:S01]  /*13e0*/  STL [R1+0x28], R21 ;  /* 0x0000281501007387 */ /* 0x0003e20000100800 */
[----:B------:R-:W-:-:S05]  /*13f0*/  IMAD.WIDE.U32 R8, R37, c[0x0][0x1b8], RZ ;  /* 0x00006e0025087a25 */ /* 0x000fca00078e00ff */
[----:B------:R-:W-:Y:S02]  /*1400*/  IADD3 R6, R9, R11, RZ ;  /* 0x0000000b09067210 */ /* 0x000fe40007ffe0ff */
[----:B------:R-:W2:Y:S04]  /*1410*/  LDL R12, [R1+0x6c] ;  /* 0x00006c00010c7983 */ /* 0x000ea80000100800 */
[----:B------:R-:W3:Y:S04]  /*1420*/  LDL R15, [R1+0x2c] ;  /* 0x00002c00010f7983 */ /* 0x000ee80000100800 */
[----:B------:R-:W4:Y:S01]  /*1430*/  LDL R16, [R1+0x44] ;  /* 0x0000440001107983 */ /* 0x000f220000100800 */
[----:B------:R-:W-:Y:S01]  /*1440*/  MOV R7, R6 ;  /* 0x0000000600077202 */ /* 0x000fe20000000f00 */
[----:B------:R-:W-:-:S02]  /*1450*/  IMAD R3, R10, c[0x0][0x1c0], RZ ;  /* 0x000070000a037a24 */ /* 0x000fc400078e02ff */
[----:B------:R-:W-:Y:S02]  /*1460*/  IMAD.MOV.U32 R6, RZ, RZ, R8 ;  /* 0x000000ffff067224 */ /* 0x000fe400078e0008 */
[C---:B------:R-:W-:Y:S02]  /*1470*/  IMAD R3, R36.reuse, c[0x0][0x1c4], R3 ;  /* 0x0000710024037a24 */ /* 0x040fe400078e0203 */
[----:B------:R-:W-:Y:S01]  /*1480*/  IMAD.WIDE.U32 R6, R36, c[0x0][0x1c0], R6 ;  /* 0x0000700024067a25 */ /* 0x000fe200078e0006 */
[----:B------:R-:W-:Y:S04]  /*1490*/  BAR.SYNC.DEFER_BLOCKING 0x0 ;  /* 0x0000000000007b1d */ /* 0x000fe80000010000 */
[----:B------:R-:W-:Y:S01]  /*14a0*/  IADD3 R3, R7, R3, RZ ;  /* 0x0000000307037210 */ /* 0x000fe20007ffe0ff */
[----:B------:R-:W-:Y:S01]  /*14b0*/  IMAD R14, R35, c[0x0][0x168], RZ ;  /* 0x00005a00230e7a24 */ /* 0x000fe200078e02ff */
[----:B------:R-:W-:-:S02]  /*14c0*/  ISETP.GE.AND P3, PT, R136, c[0x0][0x198], PT ;  /* 0x0000660088007a0c */ /* 0x000fc40003f66270 */
[----:B------:R-:W-:-:S04]  /*14d0*/  IADD3 R68, R154, -0x1, RZ ;  /* 0xffffffff9a447810 */ /* 0x000fc80007ffe0ff */
[----:B------:R-:W-:Y:S02]  /*14e0*/  SHF.R.S32.HI R20, RZ, 0x1f, R68 ;  /* 0x0000001fff147819 */ /* 0x000fe40000011444 */
[----:B------:R-:W-:Y:S01]  /*14f0*/  MOV R129, c[0x0][0x1e0] ;  /* 0x0000780000817a02 */ /* 0x000fe20000000f00 */
[----:B------:R-:W-:Y:S01]  /*1500*/  IMAD.MOV.U32 R130, RZ, RZ, c[0x0][0x1e4] ;  /* 0x00007900ff827624 */ /* 0x000fe200078e00ff */
[----:B--2---:R-:W-:-:S05]  /*1510*/  IADD3 R2, R12, R153, RZ ;  /* 0x000000990c027210 */ /* 0x004fca0007ffe0ff */
[----:B------:R-:W-:Y:S01]  /*1520*/  @P4 IMAD.HI.U32 R4, R2, c[0x0][0x2c8], RZ ;  /* 0x0000b20002044a27 */ /* 0x000fe200078e00ff */
[----:B------:R-:W-:-:S04]  /*1530*/  MOV R0, R2 ;  /* 0x0000000200007202 */ /* 0x000fc80000000f00 */
[----:B------:R-:W-:-:S04]  /*1540*/  @P4 SHF.R.U32.HI R0, RZ, c[0x0][0x2cc], R4 ;  /* 0x0000b300ff004a19 */ /* 0x000fc80000011604 */
[----:B------:R-:W-:Y:S02]  /*1550*/  IADD3 R4, -R0, RZ, RZ ;  /* 0x000000ff00047210 */ /* 0x000fe40007ffe1ff */
[----:B------:R-:W-:-:S03]  /*1560*/  SHF.R.S32.HI R5, RZ, 0x1f, R0 ;  /* 0x0000001fff057819 */ /* 0x000fc60000011400 */
[----:B------:R-:W-:Y:S02]  /*1570*/  IMAD R4, R4, c[0x0][0x2c4], R2 ;  /* 0x0000b10004047a24 */ /* 0x000fe400078e0202 */
[----:B------:R-:W-:Y:S02]  /*1580*/  IMAD.MOV.U32 R2, RZ, RZ, R6 ;  /* 0x000000ffff027224 */ /* 0x000fe400078e0006 */
[----:B------:R-:W-:Y:S02]  /*1590*/  IMAD R5, R5, c[0x0][0x1b0], RZ ;  /* 0x00006c0005057a24 */ /* 0x000fe400078e02ff */
[----:B------:R-:W-:-:S04]  /*15a0*/  IMAD.WIDE.U32 R2, R0, c[0x0][0x1b0], R2 ;  /* 0x00006c0000027a25 */ /* 0x000fc800078e0002 */
[----:B------:R-:W-:Y:S01]  /*15b0*/  IMAD R0, R0, c[0x0][0x1b4], R5 ;  /* 0x00006d0000007a24 */ /* 0x000fe200078e0205 */
[----:B------:R-:W-:-:S04]  /*15c0*/  SHF.R.S32.HI R5, RZ, 0x1f, R4 ;  /* 0x0000001fff057819 */ /* 0x000fc80000011404 */
[----:B------:R-:W-:Y:S01]  /*15d0*/  IADD3 R3, R3, R0, RZ ;  /* 0x0000000003037210 */ /* 0x000fe20007ffe0ff */
[----:B------:R-:W-:-:S04]  /*15e0*/  IMAD R0, R5, c[0x0][0x1a8], RZ ;  /* 0x00006a0005007a24 */ /* 0x000fc800078e02ff */
[C---:B------:R-:W-:Y:S02]  /*15f0*/  IMAD R0, R4.reuse, c[0x0][0x1ac], R0 ;  /* 0x00006b0004007a24 */ /* 0x040fe400078e0200 */
[----:B------:R-:W-:-:S05]  /*1600*/  IMAD.WIDE.U32 R4, R4, c[0x0][0x1a8], R2 ;  /* 0x00006a0004047a25 */ /* 0x000fca00078e0002 */
[----:B------:R-:W-:Y:S02]  /*1610*/  IADD3 R0, R5, R0, RZ ;  /* 0x0000000005007210 */ /* 0x000fe40007ffe0ff */
[----:B------:R-:W-:-:S04]  /*1620*/  LEA R2, P0, R4, c[0x0][0x160], 0x1 ;  /* 0x0000580004027a11 */ /* 0x000fc800078008ff */
[----:B------:R-:W-:Y:S02]  /*1630*/  LEA.HI.X R0, R4, c[0x0][0x164], R0, 0x1, P0 ;  /* 0x0000590004007a11 */ /* 0x000fe400000f0c00 */
[----:B------:R-:W2:Y:S01]  /*1640*/  SHFL.IDX PT, R4, R2, RZ, 0x181f ;  /* 0x00181fff02047589 */ /* 0x000ea200000e0000 */
[----:B------:R-:W-:-:S03]  /*1650*/  IMAD.IADD R3, R40, 0x1, R153 ;  /* 0x0000000128037824 */ /* 0x000fc600078e0299 */
[----:B------:R-:W5:Y:S02]  /*1660*/  SHFL.IDX PT, R5, R0, RZ, 0x181f ;  /* 0x00181fff00057589 */ /* 0x000f6400000e0000 */
[C---:B------:R-:W-:Y:S02]  /*1670*/  ISETP.GE.AND P5, PT, R3.reuse, R14, PT ;  /* 0x0000000e0300720c */ /* 0x040fe40003fa6270 */
[----:B------:R-:W1:Y:S01]  /*1680*/  SHFL.IDX PT, R8, R2, 0x1, 0x181f ;  /* 0x00381f0002087f89 */ /* 0x000e6200000e0000 */
[----:B------:R-:W-:-:S03]  /*1690*/  IADD3 R6, R3, 0x20, RZ ;  /* 0x0000002003067810 */ /* 0x000fc60007ffe0ff */
[----:B------:R-:W1:Y:S01]  /*16a0*/  SHFL.IDX PT, R9, R0, 0x1, 0x181f ;  /* 0x00381f0000097f89 */ /* 0x000e6200000e0000 */
[----:B---3--:R-:W-:-:S03]  /*16b0*/  ISETP.GE.AND P6, PT, R15, c[0x0][0x198], PT ;  /* 0x000066000f007a0c */ /* 0x008fc60003fc6270 */
[----:B------:R-:W3:Y:S01]  /*16c0*/  SHFL.IDX PT, R10, R2, 0x2, 0x181f ;  /* 0x00581f00020a7f89 */ /* 0x000ee200000e0000 */
[----:B------:R-:W-:-:S03]  /*16d0*/  ISETP.GE.AND P1, PT, R6, R14, PT ;  /* 0x0000000e0600720c */ /* 0x000fc60003f26270 */
[----:B------:R-:W1:Y:S01]  /*16e0*/  SHFL.IDX PT, R13, R0, 0x2, 0x181f ;  /* 0x00581f00000d7f89 */ /* 0x000e6200000e0000 */
[----:B------:R-:W-:Y:S02]  /*16f0*/  IADD3 R11, R3, 0x40, RZ ;  /* 0x00000040030b7810 */ /* 0x000fe40007ffe0ff */
[CC--:B--2---:R-:W-:Y:S02]  /*1700*/  @!P5 LEA R6, P2, R136.reuse, R4.reuse, 0x1 ;  /* 0x000000048806d211 */ /* 0x0c4fe400078408ff */
[C---:B------:R-:W-:Y:S01]  /*1710*/  @!P5 LEA R4, P0, R15.reuse, R4, 0x1 ;  /* 0x000000040f04d211 */ /* 0x040fe200078008ff */
[----:B------:R1:W2:Y:S01]  /*1720*/  SHFL.IDX PT, R12, R2, 0x3, 0x181f ;  /* 0x00781f00020c7f89 */ /* 0x0002a200000e0000 */
[-C--:B-----5:R-:W-:Y:S02]  /*1730*/  @!P5 LEA.HI.X R7, R136, R5.reuse, R137, 0x1, P2 ;  /* 0x000000058807d211 */ /* 0x0a0fe400010f0c89 */
[----:B----4-:R-:W-:Y:S02]  /*1740*/  @!P5 LEA.HI.X R5, R15, R5, R16, 0x1, P0 ;  /* 0x000000050f05d211 */ /* 0x010fe400000f0c10 */
[----:B------:R-:W-:Y:S01]  /*1750*/  ISETP.GE.AND P2, PT, R11, R14, PT ;  /* 0x0000000e0b00720c */ /* 0x000fe20003f46270 */
[----:B------:R3:W-:Y:S01]  /*1760*/  @!P5 LDGSTS.E.BYPASS.LTC128B.128 [R228+0x100], [R6.64], !P3 ;  /* 0x0010000006e4dfae */ /* 0x0007e2000d901d46 */
[----:B------:R-:W-:-:S03]  /*1770*/  IADD3 R3, R3, 0x60, RZ ;  /* 0x0000006003037810 */ /* 0x000fc60007ffe0ff */
[----:B------:R4:W5:Y:S04]  /*1780*/  SHFL.IDX PT, R11, R0, 0x3, 0x181f ;  /* 0x00781f00000b7f89 */ /* 0x00096800000e0000 */
[----:B------:R2:W-:Y:S01]  /*1790*/  @!P5 LDGSTS.E.BYPASS.LTC128B.128 [R228+0x4100], [R4.64], !P6 ;  /* 0x0410000004e4dfae */ /* 0x0005e2000f101d46 */
[-C--:B-1----:R-:W-:Y:S02]  /*17a0*/  @!P1 LEA R2, P0, R15, R8.reuse, 0x1 ;  /* 0x000000080f029211 */ /* 0x082fe400078008ff */
[----:B----4-:R-:W-:Y:S02]  /*17b0*/  IADD3 R0, -R40, c[0x0][0x1d0], RZ ;  /* 0x0000740028007a10 */ /* 0x010fe40007ffe1ff */
[----:B--2---:R-:W-:-:S04]  /*17c0*/  @!P1 LEA R4, P5, R136, R8, 0x1 ;  /* 0x0000000888049211 */ /* 0x004fc800078a08ff */
[CCC-:B------:R-:W-:Y:S02]  /*17d0*/  @!P1 LEA.HI.X R5, R136.reuse, R9.reuse, R137.reuse, 0x1, P5 ;  /* 0x0000000988059211 */ /* 0x1c0fe400028f0c89 */
[----:B------:R-:W-:Y:S02]  /*17e0*/  ISETP.GE.AND P5, PT, R3, R14, PT ;  /* 0x0000000e0300720c */ /* 0x000fe40003fa6270 */
[----:B------:R-:W-:Y:S01]  /*17f0*/  @!P1 LEA.HI.X R3, R15, R9, R16, 0x1, P0 ;  /* 0x000000090f039211 */ /* 0x000fe200000f0c10 */
[----:B------:R1:W-:Y:S01]  /*1800*/  @!P1 LDGSTS.E.BYPASS.LTC128B.128 [R228+0x1100], [R4.64], !P3 ;  /* 0x0110000004e49fae */ /* 0x0003e2000d901d46 */
[----:B---3--:R-:W-:Y:S01]  /*1810*/  @!P2 LEA R6, P0, R136, R10, 0x1 ;  /* 0x0000000a8806a211 */ /* 0x008fe200078008ff */
[----:B------:R-:W-:Y:S02]  /*1820*/  IMAD R0, R68, -0x80, R0 ;  /* 0xffffff8044007824 */ /* 0x000fe400078e0200 */
[----:B------:R2:W-:Y:S01]  /*1830*/  @!P1 LDGSTS.E.BYPASS.LTC128B.128 [R228+0x5100], [R2.64], !P6 ;  /* 0x0510000002e49fae */ /* 0x0005e2000f101d46 */
[----:B------:R-:W-:-:S05]  /*1840*/  @!P2 LEA.HI.X R7, R136, R13, R137, 0x1, P0 ;  /* 0x0000000d8807a211 */ /* 0x000fca00000f0c89 */
[----:B------:R3:W-:Y:S01]  /*1850*/  @!P2 LDGSTS.E.BYPASS.LTC128B.128 [R228+0x2100], [R6.64], !P3 ;  /* 0x0210000006e4afae */ /* 0x0007e2000d901d46 */
[----:B-1----:R-:W-:-:S04]  /*1860*/  @!P2 LEA R4, P1, R15, R10, 0x1 ;  /* 0x0000000a0f04a211 */ /* 0x002fc800078208ff */
[C---:B------:R-:W-:Y:S02]  /*1870*/  @!P2 LEA.HI.X R5, R15.reuse, R13, R16, 0x1, P1 ;  /* 0x0000000d0f05a211 */ /* 0x040fe400008f0c10 */
[----:B------:R-:W-:Y:S02]  /*1880*/  ISETP.GE.AND P1, PT, R0, 0x1, PT ;  /* 0x000000010000780c */ /* 0x000fe40003f26270 */
[-C--:B--2---:R-:W-:Y:S01]  /*1890*/  @!P5 LEA R2, P0, R136, R12.reuse, 0x1 ;  /* 0x0000000c8802d211 */ /* 0x084fe200078008ff */
[----:B------:R1:W-:Y:S01]  /*18a0*/  @!P2 LDGSTS.E.BYPASS.LTC128B.128 [R228+0x6100], [R4.64], !P6 ;  /* 0x0610000004e4afae */ /* 0x0003e2000f101d46 */
[----:B---3--:R-:W-:Y:S02]  /*18b0*/  IMAD R6, R20, c[0x0][0x1e0], RZ ;  /* 0x0000780014067a24 */ /* 0x008fe400078e02ff */
[----:B-----5:R-:W-:Y:S02]  /*18c0*/  @!P5 LEA.HI.X R3, R136, R11, R137, 0x1, P0 ;  /* 0x0000000b8803d211 */ /* 0x020fe400000f0c89 */
[----:B------:R-:W-:Y:S01]  /*18d0*/  IMAD R7, R68, c[0x0][0x1e4], R6 ;  /* 0x0000790044077a24 */ /* 0x000fe200078e0206 */
[----:B------:R-:W-:-:S02]  /*18e0*/  @!P5 LEA R6, P0, R15, R12, 0x1 ;  /* 0x0000000c0f06d211 */ /* 0x000fc400078008ff */
[----:B------:R2:W-:Y:S01]  /*18f0*/  @!P5 LDGSTS.E.BYPASS.LTC128B.128 [R228+0x3100], [R2.64], !P3 ;  /* 0x0310000002e4dfae */ /* 0x0005e2000d901d46 */
[----:B------:R-:W-:Y:S01]  /*1900*/  ISETP.GE.AND P2, PT, R0, 0x21, PT ;  /* 0x000000210000780c */ /* 0x000fe20003f46270 */
[----:B-1----:R-:W-:-:S05]  /*1910*/  IMAD.WIDE.U32 R4, R68, c[0x0][0x1e0], RZ ;  /* 0x0000780044047a25 */ /* 0x002fca00078e00ff */
[----:B--2---:R-:W-:Y:S02]  /*1920*/  IADD3 R3, R5, R7, RZ ;  /* 0x0000000705037210 */ /* 0x004fe40007ffe0ff */
[----:B------:R-:W-:Y:S02]  /*1930*/  LEA R2, P3, R4, R134, 0x7 ;  /* 0x0000008604027211 */ /* 0x000fe400078638ff */
[----:B------:R-:W-:Y:S02]  /*1940*/  @!P5 LEA.HI.X R7, R15, R11, R16, 0x1, P0 ;  /* 0x0000000b0f07d211 */ /* 0x000fe400000f0c10 */
[----:B------:R-:W-:Y:S02]  /*1950*/  @P1 ISETP.GE.AND P0, PT, R136, c[0x0][0x1d4], PT ;  /* 0x0000750088001a0c */ /* 0x000fe40003f06270 */
[----:B------:R-:W-:Y:S01]  /*1960*/  LEA.HI.X R3, R4, R132, R3, 0x7, P3 ;  /* 0x0000008404037211 */ /* 0x000fe200018f3c03 */
[----:B------:R1:W-:Y:S01]  /*1970*/  @!P5 LDGSTS.E.BYPASS.LTC128B.128 [R228+0x7100], [R6.64], !P6 ;  /* 0x0710000006e4dfae */ /* 0x0003e2000f101d46 */
[----:B------:R-:W-:-:S02]  /*1980*/  @P1 LEA R4, P3, R2, c[0x0][0x1c8], 0x1 ;  /* 0x0000720002041a11 */ /* 0x000fc400078608ff */
[----:B------:R-:W-:Y:S01]  /*1990*/  ISETP.GE.AND P6, PT, R15, c[0x0][0x1d4], PT ;  /* 0x000075000f007a0c */ /* 0x000fe20003fc6270 */
[----:B------:R-:W0:Y:S01]  /*19a0*/  LDGDEPBAR ;  /* 0x00000000000079af */ /* 0x000e220000000000 */
[----:B------:R-:W-:Y:S02]  /*19b0*/  @P1 LEA.HI.X R5, R2, c[0x0][0x1cc], R3, 0x1, P3 ;  /* 0x0000730002051a11 */ /* 0x000fe400018f0c03 */
[----:B------:R-:W-:-:S03]  /*19c0*/  ISETP.GE.AND P5, PT, R0, 0x41, PT ;  /* 0x000000410000780c */ /* 0x000fc60003fa6270 */
[----:B------:R2:W-:Y:S01]  /*19d0*/  @P1 LDGSTS.E.BYPASS.LTC128B.128 [R228+0x8100], [R4.64], !P0 ;  /* 0x0810000004e41fae */ /* 0x0005e2000c101d46 */
[----:B------:R-:W-:-:S05]  /*19e0*/  IMAD.WIDE.U32 R10, R129, 0x40, RZ ;  /* 0x00000040810a7825 */ /* 0x000fca00078e00ff */
[----:B------:R2:W-:Y:S01]  /*19f0*/  @P1 LDGSTS.E.BYPASS.LTC128B.128 [R228+0xc100], [R4.64+0x80], !P6 ;  /* 0x0c10008004e41fae */ /* 0x0005e2000f101d46 */
[----:B-1----:R-:W-:-:S04]  /*1a00*/  @P2 LEA R6, P3, R129, R2, 0x5 ;  /* 0x0000000281062211 */ /* 0x002fc800078628ff */
[----:B------:R-:W-:Y:S02]  /*1a10*/  @P2 LEA R8, P0, R6, c[0x0][0x1c8], 0x1 ;  /* 0x0000720006082a11 */ /* 0x000fe400078008ff */
[----:B------:R-:W-:Y:S02]  /*1a20*/  @P2 LEA.HI.X R7, R129, R3, R130, 0x5, P3 ;  /* 0x0000000381072211 */ /* 0x000fe400018f2c82 */
[----:B------:R-:W-:Y:S02]  /*1a30*/  ISETP.GE.AND P3, PT, R0, 0x61, PT ;  /* 0x000000610000780c */ /* 0x000fe40003f66270 */
[----:B------:R-:W-:Y:S02]  /*1a40*/  @P2 LEA.HI.X R9, R6, c[0x0][0x1cc], R7, 0x1, P0 ;  /* 0x0000730006092a11 */ /* 0x000fe400000f0c07 */
[----:B------:R-:W-:Y:S02]  /*1a50*/  @P2 ISETP.GE.AND P0, PT, R136, c[0x0][0x1d4], PT ;  /* 0x0000750088002a0c */ /* 0x000fe40003f06270 */
[----:B------:R-:W-:-:S02]  /*1a60*/  @P5 IADD3 R0, P1, R2, R10, RZ ;  /* 0x0000000a02005210 */ /* 0x000fc40007f3e0ff */
[----:B--2---:R-:W-:-:S04]  /*1a70*/  SHF.L.U32 R4, R130, 0x6, RZ ;  /* 0x0000000682047819 */ /* 0x004fc800000006ff */
[----:B------:R-:W-:Y:S02]  /*1a80*/  @P5 IADD3.X R4, R3, R11, R4, P1, !PT ;  /* 0x0000000b03045210 */ /* 0x000fe40000ffe404 */
[C---:B------:R-:W-:Y:S01]  /*1a90*/  @P5 LEA R6, P1, R0.reuse, c[0x0][0x1c8], 0x1 ;  /* 0x0000720000065a11 */ /* 0x040fe200078208ff */
[----:B------:R-:W-:Y:S02]  /*1aa0*/  @P3 IMAD.WIDE.U32 R2, R129, 0x60, R2 ;  /* 0x0000006081023825 */ /* 0x000fe400078e0002 */
[----:B------:R1:W-:Y:S01]  /*1ab0*/  @P2 LDGSTS.E.BYPASS.LTC128B.128 [R228+0x9100], [R8.64], !P0 ;  /* 0x0910000008e42fae */ /* 0x0003e2000c101d46 */
[----:B------:R-:W-:Y:S01]  /*1ac0*/  @P5 LEA.HI.X R7, R0, c[0x0][0x1cc], R4, 0x1, P1 ;  /* 0x0000730000075a11 */ /* 0x000fe200008f0c04 */
[----:B------:R-:W-:Y:S01]  /*1ad0*/  @P3 IMAD R0, R130, 0x60, RZ ;  /* 0x0000006082003824 */ /* 0x000fe200078e02ff */
[C---:B------:R-:W-:Y:S01]  /*1ae0*/  @P5 ISETP.GE.AND P1, PT, R136.reuse, c[0x0][0x1d4], PT ;  /* 0x0000750088005a0c */ /* 0x040fe20003f26270 */
[----:B------:R1:W-:Y:S01]  /*1af0*/  @P2 LDGSTS.E.BYPASS.LTC128B.128 [R228+0xd100], [R8.64+0x80], !P6 ;  /* 0x0d10008008e42fae */ /* 0x0003e2000f101d46 */
[----:B------:R-:W-:-:S02]  /*1b00*/  @P3 ISETP.GE.AND P0, PT, R136, c[0x0][0x1d4], PT ;  /* 0x0000750088003a0c */ /* 0x000fc40003f06270 */
[----:B------:R-:W-:Y:S02]  /*1b10*/  @P3 IADD3 R0, R3, R0, RZ ;  /* 0x0000000003003210 */ /* 0x000fe40007ffe0ff */
[----:B------:R-:W-:-:S04]  /*1b20*/  @P3 LEA R4, P2, R2, c[0x0][0x1c8], 0x1 ;  /* 0x0000720002043a11 */ /* 0x000fc800078408ff */
[----:B------:R-:W-:-:S03]  /*1b30*/  @P3 LEA.HI.X R5, R2, c[0x0][0x1cc], R0, 0x1, P2 ;  /* 0x0000730002053a11 */ /* 0x000fc600010f0c00 */
[----:B------:R2:W-:Y:S04]  /*1b40*/  @P5 LDGSTS.E.BYPASS.LTC128B.128 [R228+0xa100], [R6.64], !P1 ;  /* 0x0a10000006e45fae */ /* 0x0005e8000c901d46 */
[----:B------:R2:W-:Y:S04]  /*1b50*/  @P5 LDGSTS.E.BYPASS.LTC128B.128 [R228+0xe100], [R6.64+0x80], !P6 ;  /* 0x0e10008006e45fae */ /* 0x0005e8000f101d46 */
[----:B------:R2:W-:Y:S04]  /*1b60*/  @P3 LDGSTS.E.BYPASS.LTC128B.128 [R228+0xb100], [R4.64], !P0 ;  /* 0x0b10000004e43fae */ /* 0x0005e8000c101d46 */
[----:B------:R2:W-:Y:S04]  /*1b70*/  @P3 LDGSTS.E.BYPASS.LTC128B.128 [R228+0xf100], [R4.64+0x80], !P6 ;  /* 0x0f10008004e43fae */ /* 0x0005e8000f101d46 */
[----:B------:R-:W0:Y:S01]  /*1b80*/  LDGDEPBAR ;  /* 0x00000000000079af */ /* 0x000e220000000000 */
[----:B------:R-:W-:-:S04]  /*1b90*/  DEPBAR.LE SB0, 0x1 ;  /* 0x000080400000791a */ /* 0x000fc80000000000 */
[----:B------:R-:W-:Y:S06]  /*1ba0*/  BAR.SYNC.DEFER_BLOCKING 0x0 ;  /* 0x0000000000007b1d */ /* 0x000fec0000010000 */
[----:B------:R-:W-:Y:S04]  /*1bb0*/  LDSM.16.M88.4 R140, [R224] ;  /* 0x00000000e08c783b */ /* 0x000fe80000000200 */
[----:B------:R-:W-:Y:S04]  /*1bc0*/  LDSM.16.M88.4 R144, [R225] ;  /* 0x00000000e190783b */ /* 0x000fe80000000200 */
[----:B------:R-:W-:Y:S04]  /*1bd0*/  LDSM.16.M88.4 R164, [R227] ;  /* 0x00000000e3a4783b */ /* 0x000fe80000000200 */
[----:B------:R-:W-:Y:S04]  /*1be0*/  LDSM.16.M88.4 R172, [R226] ;  /* 0x00000000e2ac783b */ /* 0x000fe80000000200 */
[----:B------:R-:W-:Y:S04]  /*1bf0*/  LDSM.16.M88.4 R176, [R224+0x4000] ;  /* 0x00400000e0b0783b */ /* 0x000fe80000000200 */
[----:B------:R-:W-:Y:S04]  /*1c00*/  LDSM.16.M88.4 R180, [R225+0x4000] ;  /* 0x00400000e1b4783b */ /* 0x000fe80000000200 */
[----:B------:R-:W-:Y:S04]  /*1c10*/  LDSM.16.M88.4 R184, [R227+0x4000] ;  /* 0x00400000e3b8783b */ /* 0x000fe80000000200 */
[----:B------:R-:W-:Y:S04]  /*1c20*/  LDSM.16.M88.4 R188, [R226+0x4000] ;  /* 0x00400000e2bc783b */ /* 0x000fe80000000200 */
[----:B------:R-:W-:Y:S06]  /*1c30*/  BAR.SYNC.DEFER_BLOCKING 0x0 ;  /* 0x0000000000007b1d */ /* 0x000fec0000010000 */
[----:B------:R-:W-:-:S04]  /*1c40*/  DEPBAR.LE SB0, 0x0 ;  /* 0x000080000000791a */ /* 0x000fc80000000000 */
[----:B------:R-:W-:Y:S06]  /*1c50*/  BAR.SYNC.DEFER_BLOCKING 0x0 ;  /* 0x0000000000007b1d */ /* 0x000fec0000010000 */
[----:B--2---:R-:W2:Y:S04]  /*1c60*/  LDSM.16.M88.4 R4, [R201] ;  /* 0x00000000c904783b */ /* 0x004ea80000000200 */
[----:B------:R-:W3:Y:S04]  /*1c70*/  LDSM.16.M88.4 R16, [R201+0x800] ;  /* 0x00080000c910783b */ /* 0x000ee80000000200 */
[----:B------:R-:W4:Y:S04]  /*1c80*/  LDSM.16.M88.4 R28, [R222] ;  /* 0x00000000de1c783b */ /* 0x000f280000000200 */
[----:B------:R-:W5:Y:S04]  /*1c90*/  LDSM.16.M88.4 R24, [R207] ;  /* 0x00000000cf18783b */ /* 0x000f680000000200 */
[----:B------:R-:W3:Y:S01]  /*1ca0*/  LDSM.16.M88.4 R32, [R201+0x1000] ;  /* 0x00100000c920783b */ /* 0x000ee20000000200 */
[----:B------:R-:W-:Y:S01]  /*1cb0*/  IMAD R0, R20, c[0x0][0x208], RZ ;  /* 0x0000820014007a24 */ /* 0x000fe200078e02ff */
[----:B------:R-:W-:-:S02]  /*1cc0*/  MOV R131, 0xffffff80 ;  /* 0xffffff8000837802 */ /* 0x000fc40000000f00 */
[----:B------:R-:W4:Y:S01]  /*1cd0*/  LDSM.16.M88.4 R36, [R221] ;  /* 0x00000000dd24783b */ /* 0x000f220000000200 */
[----:B------:R-:W-:-:S03]  /*1ce0*/  ISETP.GE.AND P5, PT, R136, c[0x0][0x1d4], PT ;  /* 0x0000750088007a0c */ /* 0x000fc60003fa6270 */
[----:B------:R-:W-:Y:S04]  /*1cf0*/  LDSM.16.M88.4 R48, [R201+0x3800] ;  /* 0x00380000c930783b */ /* 0x000fe80000000200 */
[----:B------:R-:W-:Y:S04]  /*1d00*/  LDSM.16.M88.4 R56, [R220] ;  /* 0x00000000dc38783b */ /* 0x000fe80000000200 */
[----:B------:R-:W-:Y:S04]  /*1d10*/  LDSM.16.M88.4 R60, [R218] ;  /* 0x00000000da3c783b */ /* 0x000fe80000000200 */
[----:B------:R-:W-:Y:S01]  /*1d20*/  LDSM.16.M88.4 R76, [R217] ;  /* 0x00000000d94c783b */ /* 0x000fe20000000200 */
[C---:B--2---:R-:W-:Y:S03]  /*1d30*/  HMMA.16816.F32 R12, R140.reuse, R4, RZ ;  /* 0x000000048c0c723c */ /* 0x044fe600000018ff */
[----:B------:R-:W-:Y:S04]  /*1d40*/  LDSM.16.M88.4 R52, [R219] ;  /* 0x00000000db34783b */ /* 0x000fe80000000200 */
[----:B------:R-:W-:Y:S01]  /*1d50*/  LDSM.16.M88.4 R92, [R216] ;  /* 0x00000000d85c783b */ /* 0x000fe20000000200 */
[C---:B-1----:R-:W-:Y:S08]  /*1d60*/  HMMA.16816.F32 R8, R140.reuse, R6, RZ ;  /* 0x000000068c08723c */ /* 0x042ff000000018ff */
[C---:B---3--:R-:W-:Y:S08]  /*1d70*/  HMMA.16816.F32 R4, R140.reuse, R16, RZ ;  /* 0x000000108c04723c */ /* 0x048ff000000018ff */
[----:B------:R-:W-:Y:S01]  /*1d80*/  HMMA.16816.F32 R16, R140, R18, RZ ;  /* 0x000000128c10723c */ /* 0x000fe200000018ff */
[----:B------:R-:W-:-:S02]  /*1d90*/  IMAD R0, R68, c[0x0][0x20c], R0 ;  /* 0x0000830044007a24 */ /* 0x000fc400078e0200 */
[C---:B------:R-:W-:Y:S11]  /*1da0*/  IMAD R128, R68.reuse, R131, c[0x0][0x1d0] ;  /* 0x0000740044807624 */ /* 0x040ff600078e0283 */
[----:B------:R-:W-:Y:S02]  /*1db0*/  @!UPT UIADD3 URZ, URZ, URZ, URZ ;  /* 0x0000003f3f3ff290 */ /* 0x000fe4000fffe03f */
[C---:B----4-:R-:W-:Y:S07]  /*1dc0*/  HMMA.16816.F32 R124, R144.reuse, R28, R4 ;  /* 0x0000001c907c723c */ /* 0x050fee0000001804 */
[----:B------:R-:W-:Y:S01]  /*1dd0*/  IMAD.WIDE.U32 R4, R68, c[0x0][0x208], RZ ;  /* 0x0000820044047a25 */ /* 0x000fe200078e00ff */
[----:B-----5:R-:W-:Y:S01]  /*1de0*/  HMMA.16816.F32 R112, R144, R24, R12 ;  /* 0x000000189070723c */ /* 0x020fe2000000180c */
[----:B------:R-:W-:Y:S03]  /*1df0*/  LDSM.16.M88.4 R12, [R201+0x2800] ;  /* 0x00280000c90c783b */ /* 0x000fe60000000200 */
[----:B------:R-:W-:-:S02]  /*1e00*/  LEA R3, P0, R4, R22, 0x7 ;  /* 0x0000001604037211 */ /* 0x000fc400078038ff */
[----:B------:R-:W-:Y:S02]  /*1e10*/  IADD3 R0, R5, R0, RZ ;  /* 0x0000000005007210 */ /* 0x000fe40007ffe0ff */
[C---:B------:R-:W-:Y:S01]  /*1e20*/  HMMA.16816.F32 R120, R144.reuse, R26, R8 ;  /* 0x0000001a9078723c */ /* 0x040fe20000001808 */
[----:B------:R-:W1:Y:S01]  /*1e30*/  LDSM.16.M88.4 R24, [R201+0x1800] ;  /* 0x00180000c918783b */ /* 0x000e620000000200 */
[----:B------:R-:W-:Y:S01]  /*1e40*/  LEA.HI.X R4, R4, R21, R0, 0x7, P0 ;  /* 0x0000001504047211 */ /* 0x000fe200000f3c00 */
[----:B------:R-:W-:Y:S02]  /*1e50*/  IMAD.IADD R0, R128, 0x1, -R40 ;  /* 0x0000000180007824 */ /* 0x000fe400078e0a28 */
[----:B------:R-:W2:Y:S03]  /*1e60*/  LDSM.16.M88.4 R40, [R201+0x3000] ;  /* 0x00300000c928783b */ /* 0x000ea60000000200 */
[----:B------:R-:W-:Y:S01]  /*1e70*/  HMMA.16816.F32 R100, R144, R30, R16 ;  /* 0x0000001e9064723c */ /* 0x000fe20000001810 */
[----:B------:R-:W3:Y:S01]  /*1e80*/  LDSM.16.M88.4 R16, [R201+0x2000] ;  /* 0x00200000c910783b */ /* 0x000ee20000000200 */
[----:B------:R-:W-:Y:S01]  /*1e90*/  IMAD.MOV.U32 R28, RZ, RZ, 0x6 ;  /* 0x00000006ff1c7424 */ /* 0x000fe200078e00ff */
[----:B------:R-:W-:-:S05]  /*1ea0*/  MOV R29, c[0x0][0x208] ;  /* 0x00008200001d7a02 */ /* 0x000fca0000000f00 */
[----:B------:R-:W-:Y:S01]  /*1eb0*/  HMMA.16816.F32 R8, R140, R32, RZ ;  /* 0x000000208c08723c */ /* 0x000fe200000018ff */
[C---:B------:R-:W-:Y:S02]  /*1ec0*/  SHF.L.U64.HI R28, R29.reuse, R28, c[0x0][0x20c] ;  /* 0x000083001d1c7619 */ /* 0x040fe4000001021c */
[----:B------:R-:W-:Y:S02]  /*1ed0*/  SHF.L.U32 R29, R29, 0x6, RZ ;  /* 0x000000061d1d7819 */ /* 0x000fe400000006ff */
[----:B------:R-:W-:-:S03]  /*1ee0*/  LEA R2, P1, R3, c[0x0][0x1f8], 0x1 ;  /* 0x00007e0003027a11 */ /* 0x000fc600078208ff */
[----:B------:R-:W-:Y:S01]  /*1ef0*/  HMMA.16816.F32 R20, R140, R34, RZ ;  /* 0x000000228c14723c */ /* 0x000fe200000018ff */
[----:B------:R-:W-:Y:S02]  /*1f00*/  IADD3 R6, P0, R29, R2, RZ ;  /* 0x000000021d067210 */ /* 0x000fe40007f1e0ff */
[----:B------:R-:W-:Y:S02]  /*1f10*/  LEA.HI.X R3, R3, c[0x0][0x1fc], R4, 0x1, P1 ;  /* 0x00007f0003037a11 */ /* 0x000fe400008f0c04 */
[----:B------:R-:W-:Y:S02]  /*1f20*/  ISETP.LT.OR P2, PT, R0, 0x1, P5 ;  /* 0x000000010000780c */ /* 0x000fe40002f41670 */
[----:B------:R-:W-:Y:S02]  /*1f30*/  IADD3.X R7, R28, R3, RZ, P0, !PT ;  /* 0x000000031c077210 */ /* 0x000fe400007fe4ff */
[----:B------:R-:W-:Y:S02]  /*1f40*/  ISETP.LT.OR P0, PT, R0, 0x1, P6 ;  /* 0x000000010000780c */ /* 0x000fe40003701670 */
[----:B------:R-:W-:-:S02]  /*1f50*/  IADD3 R4, P1, R6, R29, RZ ;  /* 0x0000001d06047210 */ /* 0x000fc40007f3e0ff */
[----:B------:R-:W-:Y:S02]  /*1f60*/  ISETP.LT.OR P3, PT, R0, 0x21, P5 ;  /* 0x000000210000780c */ /* 0x000fe40002f61670 */
[----:B------:R-:W-:Y:S01]  /*1f70*/  IADD3.X R5, R7, R28, RZ, P1, !PT ;  /* 0x0000001c07057210 */ /* 0x000fe20000ffe4ff */
[C---:B------:R-:W-:Y:S02]  /*1f80*/  HMMA.16816.F32 R108, R144.reuse, R36, R8 ;  /* 0x00000024906c723c */ /* 0x040fe40000001808 */
[----:B------:R-:W-:Y:S01]  /*1f90*/  @!PT LDS RZ, [RZ] ;  /* 0x00000000fffff984 */ /* 0x000fe20000000800 */
[----:B------:R-:W-:Y:S01]  /*1fa0*/  @!PT LDS RZ, [RZ] ;  /* 0x00000000fffff984 */ /* 0x000fe20000000800 */
[----:B------:R-:W-:Y:S01]  /*1fb0*/  @!PT LDS RZ, [RZ] ;  /* 0x00000000fffff984 */ /* 0x000fe20000000800 */
[----:B------:R4:W-:Y:S04]  /*1fc0*/  LDGSTS.E.BYPASS.LTC128B.128 [R228+0x100], [R2.64], !P2 ;  /* 0x0010000002e47fae */ /* 0x0009e8000d101d46 */
[----:B------:R4:W-:Y:S01]  /*1fd0*/  LDGSTS.E.BYPASS.LTC128B.128 [R228+0x4100], [R2.64+0x80], !P0 ;  /* 0x0410008002e47fae */ /* 0x0009e2000c101d46 */
[----:B------:R-:W-:Y:S01]  /*1fe0*/  IADD3 R8, P2, P1, R29, 0x80, R2 ;  /* 0x000000801d087810 */ /* 0x000fe2000795e002 */
[----:B------:R-:W-:Y:S02]  /*1ff0*/  HMMA.16816.F32 R116, R144, R38, R20 ;  /* 0x000000269074723c */ /* 0x000fe40000001814 */
[----:B------:R5:W-:Y:S01]  /*2000*/  LDGSTS.E.BYPASS.LTC128B.128 [R228+0x1100], [R6.64], !P3 ;  /* 0x0110000006e47fae */ /* 0x000be2000d901d46 */
[----:B------:R-:W-:-:S02]  /*2010*/  IADD3.X R9, R28, RZ, R3, P2, P1 ;  /* 0x000000ff1c097210 */ /* 0x000fc400017e2403 */
[----:B------:R-:W-:-:S03]  /*2020*/  ISETP.LT.OR P1, PT, R0, 0x21, P6 ;  /* 0x000000210000780c */ /* 0x000fc60003721670 */
[----:B-1----:R-:W-:Y:S01]  /*2030*/  HMMA.16816.F32 R44, R140, R24, RZ ;  /* 0x000000188c2c723c */ /* 0x002fe200000018ff */
[C---:B------:R-:W-:Y:S02]  /*2040*/  ISETP.LT.OR P2, PT, R0.reuse, 0x41, P5 ;  /* 0x000000410000780c */ /* 0x040fe40002f41670 */
[----:B------:R-:W-:-:S05]  /*2050*/  ISETP.LT.OR P5, PT, R0, 0x61, P5 ;  /* 0x000000610000780c */ /* 0x000fca0002fa1670 */
[C---:B------:R-:W-:Y:S01]  /*2060*/  HMMA.16816.F32 R36, R140.reuse, R26, RZ ;  /* 0x0000001a8c24723c */ /* 0x040fe200000018ff */
[----:B------:R-:W-:Y:S01]  /*2070*/  ISETP.LT.OR P3, PT, R0, 0x61, P6 ;  /* 0x000000610000780c */ /* 0x000fe20003761670 */
[----:B------:R1:W-:Y:S04]  /*2080*/  LDGSTS.E.BYPASS.LTC128B.128 [R228+0x5100], [R8.64], !P1 ;  /* 0x0510000008e47fae */ /* 0x0003e8000c901d46 */
[----:B------:R5:W-:Y:S01]  /*2090*/  LDGSTS.E.BYPASS.LTC128B.128 [R228+0x2100], [R4.64], !P2 ;  /* 0x0210000004e47fae */ /* 0x000be2000d101d46 */
[----:B----4-:R-:W-:Y:S01]  /*20a0*/  IADD3 R2, P0, R4, R29, RZ ;  /* 0x0000001d04027210 */ /* 0x010fe20007f1e0ff */
[----:B------:R-:W-:Y:S03]  /*20b0*/  HMMA.16816.F32 R24, R140, R12, RZ ;  /* 0x0000000c8c18723c */ /* 0x000fe600000018ff */
[----:B------:R-:W-:-:S02]  /*20c0*/  IADD3.X R3, R5, R28, RZ, P0, !PT ;  /* 0x0000001c05037210 */ /* 0x000fc400007fe4ff */
[----:B------:R-:W-:-:S03]  /*20d0*/  ISETP.LT.OR P0, PT, R0, 0x41, P6 ;  /* 0x000000410000780c */ /* 0x000fc60003701670 */
[C---:B------:R-:W-:Y:S08]  /*20e0*/  HMMA.16816.F32 R20, R140.reuse, R14, RZ ;  /* 0x0000000e8c14723c */ /* 0x040ff000000018ff */
[C---:B--2---:R-:W-:Y:S02]  /*20f0*/  HMMA.16816.F32 R12, R140.reuse, R42, RZ ;  /* 0x0000002a8c0c723c */ /* 0x044fe400000018ff */
[----:B------:R5:W-:Y:S04]  /*2100*/  LDGSTS.E.BYPASS.LTC128B.128 [R228+0x6100], [R4.64+0x80], !P0 ;  /* 0x0610008004e47fae */ /* 0x000be8000c101d46 */
[----:B------:R2:W-:Y:S02]  /*2110*/  LDGSTS.E.BYPASS.LTC128B.128 [R228+0x3100], [R2.64], !P5 ;  /* 0x0310000002e47fae */ /* 0x0005e4000e901d46 */
[C---:B---3--:R-:W-:Y:S02]  /*2120*/  HMMA.16816.F32 R28, R140.reuse, R18, RZ ;  /* 0x000000128c1c723c */ /* 0x048fe400000018ff */
[----:B------:R2:W-:Y:S04]  /*2130*/  LDGSTS.E.BYPASS.LTC128B.128 [R228+0x7100], [R2.64+0x80], !P3 ;  /* 0x0710008002e47fae */ /* 0x0005e8000d901d46 */
[----:B------:R-:W3:Y:S02]  /*2140*/  LDSM.16.M88.4 R64, [R205] ;  /* 0x00000000cd40783b */ /* 0x000ee40000000200 */
[C---:B------:R-:W-:Y:S02]  /*2150*/  HMMA.16816.F32 R32, R140.reuse, R16, RZ ;  /* 0x000000108c20723c */ /* 0x040fe400000018ff */
[----:B------:R-:W-:Y:S04]  /*2160*/  LDSM.16.M88.4 R72, [R205+0x800] ;  /* 0x00080000cd48783b */ /* 0x000fe80000000200 */
[----:B------:R-:W-:Y:S02]  /*2170*/  LDSM.16.M88.4 R88, [R205+0x1000] ;  /* 0x00100000cd58783b */ /* 0x000fe40000000200 */
[C---:B------:R-:W-:Y:S02]  /*2180*/  HMMA.16816.F32 R16, R140.reuse, R40, RZ ;  /* 0x000000288c10723c */ /* 0x040fe400000018ff */
[----:B------:R-:W0:Y:S06]  /*2190*/  LDGDEPBAR ;  /* 0x00000000000079af */ /* 0x000e2c0000000000 */
[C---:B-1----:R-:W-:Y:S08]  /*21a0*/  HMMA.16816.F32 R8, R140.reuse, R48, RZ ;  /* 0x000000308c08723c */ /* 0x042ff000000018ff */
[----:B-----5:R-:W-:Y:S08]  /*21b0*/  HMMA.16816.F32 R4, R140, R50, RZ ;  /* 0x000000328c04723c */ /* 0x020ff000000018ff */
[C---:B------:R-:W-:Y:S08]  /*21c0*/  HMMA.16816.F32 R96, R144.reuse, R56, R44 ;  /* 0x000000389060723c */ /* 0x040ff0000000182c */
[C---:B------:R-:W-:Y:S08]  /*21d0*/  HMMA.16816.F32 R80, R144.reuse, R58, R36 ;  /* 0x0000003a9050723c */ /* 0x040ff00000001824 */
[C---:B------:R-:W-:Y:S01]  /*21e0*/  HMMA.16816.F32 R56, R144.reuse, R60, R24 ;  /* 0x0000003c9038723c */ /* 0x040fe20000001818 */
[----:B------:R-:W1:Y:S07]  /*21f0*/  LDSM.16.M88.4 R24, [R205+0x2000] ;  /* 0x00200000cd18783b */ /* 0x000e6e0000000200 */
[C---:B------:R-:W-:Y:S01]  /*2200*/  HMMA.16816.F32 R44, R144.reuse, R78, R12 ;  /* 0x0000004e902c723c */ /* 0x040fe2000000180c */
[----:B------:R-:W4:Y:S07]  /*2210*/  LDSM.16.M88.4 R12, [R205+0x3800] ;  /* 0x00380000cd0c783b */ /* 0x000f2e0000000200 */
[C---:B------:R-:W-:Y:S01]  /*2220*/  HMMA.16816.F32 R104, R144.reuse, R54, R28 ;  /* 0x000000369068723c */ /* 0x040fe2000000181c */
[----:B------:R-:W5:Y:S07]  /*2230*/  LDSM.16.M88.4 R28, [R205+0x1800] ;  /* 0x00180000cd1c783b */ /* 0x000f6e0000000200 */
[C---:B------:R-:W-:Y:S01]  /*2240*/  HMMA.16816.F32 R48, R144.reuse, R76, R16 ;  /* 0x0000004c9030723c */ /* 0x040fe20000001810 */
[----:B------:R-:W1:Y:S07]  /*2250*/  LDSM.16.M88.4 R16, [R205+0x3000] ;  /* 0x00300000cd10783b */ /* 0x000e6e0000000200 */
[C---:B------:R-:W-:Y:S08]  /*2260*/  HMMA.16816.F32 R40, R144.reuse, R92, R8 ;  /* 0x0000005c9028723c */ /* 0x040ff00000001808 */
[C---:B------:R-:W-:Y:S01]  /*2270*/  HMMA.16816.F32 R84, R144.reuse, R52, R32 ;  /* 0x000000349054723c */ /* 0x040fe20000001820 */
[----:B------:R-:W2:Y:S07]  /*2280*/  LDSM.16.M88.4 R32, [R202] ;  /* 0x00000000ca20783b */ /* 0x000eae0000000200 */
[C---:B------:R-:W-:Y:S01]  /*2290*/  HMMA.16816.F32 R8, R144.reuse, R94, R4 ;  /* 0x0000005e9008723c */ /* 0x040fe20000001804 */
[----:B------:R-:W-:Y:S07]  /*22a0*/  LDSM.16.M88.4 R92, [R202+0x1800] ;  /* 0x00180000ca5c783b */ /* 0x000fee0000000200 */
[----:B------:R-:W-:Y:S01]  /*22b0*/  HMMA.16816.F32 R52, R144, R62, R20 ;  /* 0x0000003e9034723c */ /* 0x000fe20000001814 */
[----:B------:R-:W2:Y:S07]  /*22c0*/  LDSM.16.M88.4 R20, [R205+0x2800] ;  /* 0x00280000cd14783b */ /* 0x000eae0000000200 */
[C---:B---3--:R-:W-:Y:S08]  /*22d0*/  HMMA.16816.F32 R4, R164.reuse, R64, R112 ;  /* 0x00000040a404723c */ /* 0x048ff00000001870 */
[C---:B-1----:R-:W-:Y:S08]  /*22e0*/  HMMA.16816.F32 R60, R164.reuse, R26, R104 ;  /* 0x0000001aa43c723c */ /* 0x042ff00000001868 */
[C---:B----4-:R-:W-:Y:S01]  /*22f0*/  HMMA.16816.F32 R104, R164.reuse, R14, R8 ;  /* 0x0000000ea468723c */ /* 0x050fe20000001808 */
[----:B------:R-:W1:Y:S07]  /*2300*/  LDSM.16.M88.4 R8, [R201+0x4000] ;  /* 0x00400000c908783b */ /* 0x000e6e0000000200 */
[C---:B------:R-:W-:Y:S08]  /*2310*/  HMMA.16816.F32 R36, R164.reuse, R66, R120 ;  /* 0x00000042a424723c */ /* 0x040ff00000001878 */
[C---:B------:R-:W-:Y:S08]  /*2320*/  HMMA.16816.F32 R64, R164.reuse, R72, R124 ;  /* 0x00000048a440723c */ /* 0x040ff0000000187c */
[C---:B------:R-:W-:Y:S01]  /*2330*/  HMMA.16816.F32 R100, R164.reuse, R74, R100 ;  /* 0x0000004aa464723c */ /* 0x040fe20000001864 */
[----:B------:R-:W3:Y:S07]  /*2340*/  LDSM.16.M88.4 R72, [R202+0x800] ;  /* 0x00080000ca48783b */ /* 0x000eee0000000200 */
[C---:B------:R-:W-:Y:S08]  /*2350*/  HMMA.16816.F32 R108, R164.reuse, R88, R108 ;  /* 0x00000058a46c723c */ /* 0x040ff0000000186c */
[C---:B------:R-:W-:Y:S01]  /*2360*/  HMMA.16816.F32 R112, R164.reuse, R90, R116 ;  /* 0x0000005aa470723c */ /* 0x040fe20000001874 */
[----:B------:R-:W-:Y:S07]  /*2370*/  LDSM.16.M88.4 R116, [R202+0x2000] ;  /* 0x00200000ca74783b */ /* 0x000fee0000000200 */
[C---:B-----5:R-:W-:Y:S08]  /*2380*/  HMMA.16816.F32 R88, R164.reuse, R28, R96 ;  /* 0x0000001ca458723c */ /* 0x060ff00000001860 */
[C---:B------:R-:W-:Y:S01]  /*2390*/  HMMA.16816.F32 R96, R164.reuse, R30, R80 ;  /* 0x0000001ea460723c */ /* 0x040fe20000001850 */
[----:B------:R-:W4:Y:S07]  /*23a0*/  LDSM.16.M88.4 R80, [R202+0x1000] ;  /* 0x00100000ca50783b */ /* 0x000f2e0000000200 */
[C---:B------:R-:W-:Y:S01]  /*23b0*/  HMMA.16816.F32 R76, R164.reuse, R24, R84 ;  /* 0x00000018a44c723c */ /* 0x040fe20000001854 */
[----:B------:R-:W-:Y:S07]  /*23c0*/  LDSM.16.M88.4 R84, [R202+0x2800] ;  /* 0x00280000ca54783b */ /* 0x000fee0000000200 */
[C---:B------:R-:W-:Y:S08]  /*23d0*/  HMMA.16816.F32 R48, R164.reuse, R16, R48 ;  /* 0x00000010a430723c */ /* 0x040ff00000001830 */
[----:B------:R-:W-:Y:S01]  /*23e0*/  HMMA.16816.F32 R24, R164, R18, R44 ;  /* 0x00000012a418723c */ /* 0x000fe2000000182c */
[----:B------:R-:W5:Y:S07]  /*23f0*/  LDSM.16.M88.4 R16, [R202+0x3000] ;  /* 0x00300000ca10783b */ /* 0x000f6e0000000200 */
[----:B--2---:R-:W-:Y:S08]  /*2400*/  HMMA.16816.F32 R4, R172, R32, R4 ;  /* 0x00000020ac04723c */ /* 0x004ff00000001804 */
[C---:B------:R-:W-:Y:S08]  /*2410*/  HMMA.16816.F32 R56, R164.reuse, R20, R56 ;  /* 0x00000014a438723c */ /* 0x040ff00000001838 */
[C---:B------:R-:W-:Y:S01]  /*2420*/  HMMA.16816.F32 R28, R164.reuse, R22, R52 ;  /* 0x00000016a41c723c */ /* 0x040fe20000001834 */
[----:B------:R-:W2:Y:S07]  /*2430*/  LDSM.16.M88.4 R20, [R215] ;  /* 0x00000000d714783b */ /* 0x000eae0000000200 */
[----:B------:R-:W-:Y:S01]  /*2440*/  HMMA.16816.F32 R44, R164, R12, R40 ;  /* 0x0000000ca42c723c */ /* 0x000fe20000001828 */
[----:B------:R-:W2:Y:S07]  /*2450*/  LDSM.16.M88.4 R40, [R202+0x3800] ;  /* 0x00380000ca28783b */ /* 0x000eae0000000200 */
[----:B------:R-:W-:Y:S01]  /*2460*/  HMMA.16816.F32 R12, R172, R34, R36 ;  /* 0x00000022ac0c723c */ /* 0x000fe20000001824 */
[----:B------:R-:W-:Y:S04]  /*2470*/  LDSM.16.M88.4 R36, [R214] ;  /* 0x00000000d624783b */ /* 0x000fe80000000200 */
[----:B------:R-:W-:Y:S03]  /*2480*/  LDSM.16.M88.4 R32, [R201+0x5800] ;  /* 0x00580000c920783b */ /* 0x000fe60000000200 */
[----:B-1----:R-:W-:Y:S08]  /*2490*/  HMMA.16816.F32 R4, R176, R8, R4 ;  /* 0x00000008b004723c */ /* 0x002ff00000001804 */
[C---:B---3--:R-:W-:Y:S08]  /*24a0*/  HMMA.16816.F32 R52, R172.reuse, R72, R64 ;  /* 0x00000048ac34723c */ /* 0x048ff00000001840 */
[C---:B------:R-:W-:Y:S08]  /*24b0*/  HMMA.16816.F32 R64, R172.reuse, R74, R100 ;  /* 0x0000004aac40723c */ /* 0x040ff00000001864 */
[C---:B----4-:R-:W-:Y:S08]  /*24c0*/  HMMA.16816.F32 R72, R172.reuse, R80, R108 ;  /* 0x00000050ac48723c */ /* 0x050ff0000000186c */
[----:B-----5:R-:W-:Y:S01]  /*24d0*/  HMMA.16816.F32 R108, R172, R18, R24 ;  /* 0x00000012ac6c723c */ /* 0x020fe20000001818 */
[----:B------:R-:W1:Y:S07]  /*24e0*/  LDSM.16.M88.4 R24, [R205+0x4000] ;  /* 0x00400000cd18783b */ /* 0x000e6e0000000200 */
[----:B------:R-:W-:Y:S01]  /*24f0*/  HMMA.16816.F32 R8, R176, R10, R12 ;  /* 0x0000000ab008723c */ /* 0x000fe2000000180c */
[----:B------:R-:W3:Y:S07]  /*2500*/  LDSM.16.M88.4 R12, [R201+0x4800] ;  /* 0x00480000c90c783b */ /* 0x000eee0000000200 */
[----:B--2---:R-:W-:Y:S08]  /*2510*/  HMMA.16816.F32 R4, R180, R20, R4 ;  /* 0x00000014b404723c */ /* 0x004ff00000001804 */
[C---:B------:R-:W-:Y:S08]  /*2520*/  HMMA.16816.F32 R80, R172.reuse, R82, R112 ;  /* 0x00000052ac50723c */ /* 0x040ff00000001870 */
[----:B------:R-:W-:Y:S01]  /*2530*/  HMMA.16816.F32 R112, R172, R40, R44 ;  /* 0x00000028ac70723c */ /* 0x000fe2000000182c */
[----:B------:R-:W2:Y:S07]  /*2540*/  LDSM.16.M88.4 R44, [R202+0x4000] ;  /* 0x00400000ca2c783b */ /* 0x000eae0000000200 */
[----:B------:R-:W-:Y:S08]  /*2550*/  HMMA.16816.F32 R8, R180, R22, R8 ;  /* 0x00000016b408723c */ /* 0x000ff00000001808 */
[C---:B------:R-:W-:Y:S08]  /*2560*/  HMMA.16816.F32 R88, R172.reuse, R92, R88 ;  /* 0x0000005cac58723c */ /* 0x040ff00000001858 */
[C---:B------:R-:W-:Y:S08]  /*2570*/  HMMA.16816.F32 R96, R172.reuse, R94, R96 ;  /* 0x0000005eac60723c */ /* 0x040ff00000001860 */
[C---:B------:R-:W-:Y:S01]  /*2580*/  HMMA.16816.F32 R92, R172.reuse, R84, R56 ;  /* 0x00000054ac5c723c */ /* 0x040fe20000001838 */
[----:B------:R-:W-:Y:S07]  /*2590*/  LDSM.16.M88.4 R56, [R201+0x6000] ;  /* 0x00600000c938783b */ /* 0x000fee0000000200 */
[C---:B------:R-:W-:Y:S01]  /*25a0*/  HMMA.16816.F32 R84, R172.reuse, R86, R28 ;  /* 0x00000056ac54723c */ /* 0x040fe2000000181c */
[----:B------:R-:W4:Y:S07]  /*25b0*/  LDSM.16.M88.4 R28, [R201+0x5000] ;  /* 0x00500000c91c783b */ /* 0x000f2e0000000200 */
[----:B------:R-:W-:Y:S01]  /*25c0*/  HMMA.16816.F32 R100, R172, R16, R48 ;  /* 0x00000010ac64723c */ /* 0x000fe20000001830 */
[----:B------:R-:W-:Y:S07]  /*25d0*/  LDSM.16.M88.4 R48, [R205+0x5000] ;  /* 0x00500000cd30783b */ /* 0x000fee0000000200 */
[----:B-1----:R-:W-:Y:S08]  /*25e0*/  HMMA.16816.F32 R4, R184, R24, R4 ;  /* 0x00000018b804723c */ /* 0x002ff00000001804 */
[C---:B---3--:R-:W-:Y:S08]  /*25f0*/  HMMA.16816.F32 R16, R176.reuse, R12, R52 ;  /* 0x0000000cb010723c */ /* 0x048ff00000001834 */
[----:B------:R-:W-:Y:S08]  /*2600*/  HMMA.16816.F32 R20, R176, R14, R64 ;  /* 0x0000000eb014723c */ /* 0x000ff00000001840 */
[----:B------:R-:W-:Y:S01]  /*2610*/  HMMA.16816.F32 R8, R184, R26, R8 ;  /* 0x0000001ab808723c */ /* 0x000fe20000001808 */
[----:B------:R-:W1:Y:S07]  /*2620*/  LDSM.16.M88.4 R24, [R205+0x4800] ;  /* 0x00480000cd18783b */ /* 0x000e6e0000000200 */
[----:B------:R-:W-:Y:S01]  /*2630*/  HMMA.16816.F32 R104, R172, R42, R104 ;  /* 0x0000002aac68723c */ /* 0x000fe20000001868 */
[----:B------:R-:W3:Y:S07]  /*2640*/  LDSM.16.M88.4 R40, [R213] ;  /* 0x00000000d528783b */ /* 0x000eee0000000200 */
[----:B--2---:R-:W-:Y:S08]  /*2650*/  HMMA.16816.F32 R12, R188, R44, R4 ;  /* 0x0000002cbc0c723c */ /* 0x004ff00000001804 */
[C---:B------:R-:W-:Y:S08]  /*2660*/  HMMA.16816.F32 R4, R180.reuse, R36, R16 ;  /* 0x00000024b404723c */ /* 0x040ff00000001810 */
[----:B------:R-:W-:Y:S01]  /*2670*/  HMMA.16816.F32 R16, R180, R38, R20 ;  /* 0x00000026b410723c */ /* 0x000fe20000001814 */
[----:B------:R-:W2:Y:S04]  /*2680*/  LDSM.16.M88.4 R36, [R202+0x4800] ;  /* 0x00480000ca24783b */ /* 0x000ea80000000200 */
[----:B------:R-:W5:Y:S03]  /*2690*/  LDSM.16.M88.4 R20, [R212] ;  /* 0x00000000d414783b */ /* 0x000f660000000200 */
[----:B----4-:R-:W-:Y:S01]  /*26a0*/  HMMA.16816.F32 R52, R176, R28, R72 ;  /* 0x0000001cb034723c */ /* 0x010fe20000001848 */
[----:B------:R-:W-:-:S07]  /*26b0*/  FMUL.FTZ R0, R12, c[0x0][0x320] ;  /* 0x0000c8000c007a20 */ /* 0x000fce0000410000 */
[----:B-1----:R-:W-:Y:S08]  /*26c0*/  HMMA.16816.F32 R4, R184, R24, R4 ;  /* 0x00000018b804723c */ /* 0x002ff00000001804 */
[C---:B------:R-:W-:Y:S01]  /*26d0*/  HMMA.16816.F32 R76, R172.reuse, R116, R76 ;  /* 0x00000074ac4c723c */ /* 0x040fe2000000184c */
[----:B------:R1:W4:Y:S07]  /*26e0*/  MUFU.TANH R123, R0 ;  /* 0x00000000007b7308 */ /* 0x00032e0000002400 */
[----:B------:R-:W-:Y:S08]  /*26f0*/  HMMA.16816.F32 R116, R172, R118, R60 ;  /* 0x00000076ac74723c */ /* 0x000ff0000000183c */
[----:B------:R-:W-:Y:S01]  /*2700*/  HMMA.16816.F32 R60, R176, R30, R80 ;  /* 0x0000001eb03c723c */ /* 0x000fe20000001850 */
[----:B-1----:R-:W-:-:S07]  /*2710*/  FMUL.FTZ R0, R13, c[0x0][0x320] ;  /* 0x0000c8000d007a20 */ /* 0x002fce0000410000 */
[----:B------:R-:W-:Y:S01]  /*2720*/  HMMA.16816.F32 R28, R188, R46, R8 ;  /* 0x0000002ebc1c723c */ /* 0x000fe20000001808 */
[----:B------:R1:W1:Y:S01]  /*2730*/  MUFU.TANH R122, R0 ;  /* 0x00000000007a7308 */ /* 0x0002620000002400 */
[----:B------:R-:W-:Y:S06]  /*2740*/  LDSM.16.M88.4 R44, [R201+0x6800] ;  /* 0x00680000c92c783b */ /* 0x000fec0000000200 */
[----:B---3--:R-:W-:Y:S01]  /*2750*/  HMMA.16816.F32 R8, R180, R40, R52 ;  /* 0x00000028b408723c */ /* 0x008fe20000001834 */
[----:B------:R-:W-:Y:S01]  /*2760*/  LDSM.16.M88.4 R52, [R205+0x5800] ;  /* 0x00580000cd34783b */ /* 0x000fe20000000200 */
[----:B-1----:R-:W-:-:S04]  /*2770*/  FMUL.FTZ R0, R14, c[0x0][0x320] ;  /* 0x0000c8000e007a20 */ /* 0x002fc80000410000 */
[----:B------:R1:W3:Y:S02]  /*2780*/  MUFU.TANH R127, R0 ;  /* 0x00000000007f7308 */ /* 0x0002e40000002400 */
[C---:B------:R-:W-:Y:S08]  /*2790*/  HMMA.16816.F32 R88, R176.reuse, R32, R88 ;  /* 0x00000020b058723c */ /* 0x040ff00000001858 */
[----:B------:R-:W-:Y:S01]  /*27a0*/  HMMA.16816.F32 R64, R176, R34, R96 ;  /* 0x00000022b040723c */ /* 0x000fe20000001860 */
[----:B------:R-:W3:Y:S01]  /*27b0*/  LDSM.16.M88.4 R32, [R202+0x5000] ;  /* 0x00500000ca20783b */ /* 0x000ee20000000200 */
[----:B-1----:R-:W-:-:S06]  /*27c0*/  FMUL.FTZ R0, R15, c[0x0][0x320] ;  /* 0x0000c8000f007a20 */ /* 0x002fcc0000410000 */
[----:B------:R-:W-:Y:S01]  /*27d0*/  HMMA.16816.F32 R12, R184, R26, R16 ;  /* 0x0000001ab80c723c */ /* 0x000fe20000001810 */
[----:B------:R1:W1:Y:S07]  /*27e0*/  MUFU.TANH R126, R0 ;  /* 0x00000000007e7308 */ /* 0x00026e0000002400 */
[----:B--2---:R-:W-:Y:S01]  /*27f0*/  HMMA.16816.F32 R16, R188, R36, R4 ;  /* 0x00000024bc10723c */ /* 0x004fe20000001804 */
[----:B-1----:R-:W-:-:S04]  /*2800*/  FMUL.FTZ R0, R28, c[0x0][0x320] ;  /* 0x0000c8001c007a20 */ /* 0x002fc80000410000 */
[----:B------:R1:W2:Y:S03]  /*2810*/  MUFU.TANH R99, R0 ;  /* 0x0000000000637308 */ /* 0x0002a60000002400 */
[----:B------:R-:W-:Y:S01]  /*2820*/  HMMA.16816.F32 R4, R184, R48, R8 ;  /* 0x00000030b804723c */ /* 0x000fe20000001808 */
[----:B-1----:R-:W-:-:S04]  /*2830*/  FMUL.FTZ R0, R29, c[0x0][0x320] ;  /* 0x0000c8001d007a20 */ /* 0x002fc80000410000 */
[----:B------:R1:W1:Y:S03]  /*2840*/  MUFU.TANH R98, R0 ;  /* 0x0000000000627308 */ /* 0x0002660000002400 */
[----:B------:R-:W-:Y:S01]  /*2850*/  HMMA.16816.F32 R24, R180, R42, R60 ;  /* 0x0000002ab418723c */ /* 0x000fe2000000183c */
[----:B------:R-:W-:Y:S07]  /*2860*/  LDSM.16.M88.4 R40, [R202+0x5800] ;  /* 0x00580000ca28783b */ /* 0x000fee0000000200 */
[----:B------:R-:W-:Y:S01]  /*2870*/  HMMA.16816.F32 R8, R188, R38, R12 ;  /* 0x00000026bc08723c */ /* 0x000fe2000000180c */
[----:B------:R-:W-:Y:S01]  /*2880*/  LDSM.16.M88.4 R36, [R210] ;  /* 0x00000000d224783b */ /* 0x000fe20000000200 */
[----:B-1----:R-:W-:-:S04]  /*2890*/  FMUL.FTZ R0, R30, c[0x0][0x320] ;  /* 0x0000c8001e007a20 */ /* 0x002fc80000410000 */
[----:B------:R1:W1:Y:S02]  /*28a0*/  MUFU.TANH R121, R0 ;  /* 0x0000000000797308 */ /* 0x0002640000002400 */
[----:B-1----:R-:W-:Y:S01]  /*28b0*/  FMUL.FTZ R0, R31, c[0x0][0x320] ;  /* 0x0000c8001f007a20 */ /* 0x002fe20000410000 */
[----:B------:R-:W-:Y:S01]  /*28c0*/  HMMA.16816.F32 R72, R176, R58, R116 ;  /* 0x0000003ab048723c */ /* 0x000fe20000001874 */
[----:B------:R-:W1:Y:S04]  /*28d0*/  LDSM.16.M88.4 R28, [R211] ;  /* 0x00000000d31c783b */ /* 0x000e680000000200 */
[----:B------:R2:W1:Y:S02]  /*28e0*/  MUFU.TANH R120, R0 ;  /* 0x0000000000787308 */ /* 0x0004640000002400 */
[----:B--2---:R-:W-:-:S06]  /*28f0*/  FMUL.FTZ R0, R16, c[0x0][0x320] ;  /* 0x0000c80010007a20 */ /* 0x004fcc0000410000 */
[----:B------:R2:W1:Y:S01]  /*2900*/  MUFU.TANH R97, R0 ;  /* 0x0000000000617308 */ /* 0x0004620000002400 */
[----:B-----5:R-:W-:Y:S01]  /*2910*/  HMMA.16816.F32 R12, R180, R20, R88 ;  /* 0x00000014b40c723c */ /* 0x020fe20000001858 */
[----:B--2---:R-:W-:-:S06]  /*2920*/  FMUL.FTZ R0, R17, c[0x0][0x320] ;  /* 0x0000c80011007a20 */ /* 0x004fcc0000410000 */
[----:B------:R2:W1:Y:S02]  /*2930*/  MUFU.TANH R96, R0 ;  /* 0x0000000000607308 */ /* 0x0004640000002400 */
[----:B--2---:R-:W-:-:S06]  /*2940*/  FMUL.FTZ R0, R18, c[0x0][0x320] ;  /* 0x0000c80012007a20 */ /* 0x004fcc0000410000 */
[----:B------:R2:W1:Y:S02]  /*2950*/  MUFU.TANH R117, R0 ;  /* 0x0000000000757308 */ /* 0x0004640000002400 */
[----:B--2---:R-:W-:Y:S02]  /*2960*/  FMUL.FTZ R0, R19, c[0x0][0x320] ;  /* 0x0000c80013007a20 */ /* 0x004fe40000410000 */
[----:B---3--:R-:W-:Y:S04]  /*2970*/  HMMA.16816.F32 R16, R188, R32, R4 ;  /* 0x00000020bc10723c */ /* 0x008fe80000001804 */
[----:B------:R2:W3:Y:S04]  /*2980*/  MUFU.TANH R116, R0 ;  /* 0x0000000000747308 */ /* 0x0004e80000002400 */
[----:B------:R-:W-:Y:S01]  /*2990*/  HMMA.16816.F32 R4, R184, R50, R24 ;  /* 0x00000032b804723c */ /* 0x000fe20000001818 */
[----:B------:R-:W-:Y:S01]  /*29a0*/  LDSM.16.M88.4 R48, [R202+0x6000] ;  /* 0x00600000ca30783b */ /* 0x000fe20000000200 */
[----:B--2---:R-:W-:-:S04]  /*29b0*/  FMUL.FTZ R0, R8, c[0x0][0x320] ;  /* 0x0000c80008007a20 */ /* 0x004fc80000410000 */
[----:B------:R2:W1:Y:S02]  /*29c0*/  MUFU.TANH R90, R0 ;  /* 0x00000000005a7308 */ /* 0x0004640000002400 */
[----:B------:R-:W-:Y:S01]  /*29d0*/  HMMA.16816.F32 R76, R176, R56, R76 ;  /* 0x00000038b04c723c */ /* 0x000fe2000000184c */
[----:B------:R-:W-:Y:S01]  /*29e0*/  LDSM.16.M88.4 R56, [R201+0x7000] ;  /* 0x00700000c938783b */ /* 0x000fe20000000200 */
[----:B--2---:R-:W-:-:S04]  /*29f0*/  FMUL.FTZ R0, R9, c[0x0][0x320] ;  /* 0x0000c80009007a20 */ /* 0x004fc80000410000 */
[----:B------:R2:W1:Y:S02]  /*2a00*/  MUFU.TANH R89, R0 ;  /* 0x0000000000597308 */ /* 0x0004640000002400 */
[----:B------:R-:W-:Y:S08]  /*2a10*/  HMMA.16816.F32 R60, R176, R44, R92 ;  /* 0x0000002cb03c723c */ /* 0x000ff0000000185c */
[----:B------:R-:W-:Y:S01]  /*2a20*/  HMMA.16816.F32 R20, R180, R22, R64 ;  /* 0x00000016b414723c */ /* 0x000fe20000001840 */
[----:B--2---:R-:W-:-:S04]  /*2a30*/  FMUL.FTZ R0, R10, c[0x0][0x320] ;  /* 0x0000c8000a007a20 */ /* 0x004fc80000410000 */
[----:B------:R2:W1:Y:S03]  /*2a40*/  MUFU.TANH R92, R0 ;  /* 0x00000000005c7308 */ /* 0x0004660000002400 */
[----:B------:R-:W-:Y:S01]  /*2a50*/  HMMA.16816.F32 R4, R188, R34, R4 ;  /* 0x00000022bc04723c */ /* 0x000fe20000001804 */
[----:B------:R-:W5:Y:S01]  /*2a60*/  LDSM.16.M88.4 R32, [R205+0x6000] ;  /* 0x00600000cd20783b */ /* 0x000f620000000200 */
[----:B--2---:R-:W-:-:S06]  /*2a70*/  FMUL.FTZ R0, R11, c[0x0][0x320] ;  /* 0x0000c8000b007a20 */ /* 0x004fcc0000410000 */
[----:B------:R-:W-:Y:S01]  /*2a80*/  HMMA.16816.F32 R8, R184, R52, R12 ;  /* 0x00000034b808723c */ /* 0x000fe2000000180c */
[----:B------:R2:W2:Y:S07]  /*2a90*/  MUFU.TANH R91, R0 ;  /* 0x00000000005b7308 */ /* 0x0004ae0000002400 */
[----:B-1----:R-:W-:Y:S01]  /*2aa0*/  HMMA.16816.F32 R12, R180, R28, R76 ;  /* 0x0000001cb40c723c */ /* 0x002fe2000000184c */
[----:B--2---:R-:W-:-:S04]  /*2ab0*/  FMUL.FTZ R0, R16, c[0x0][0x320] ;  /* 0x0000c80010007a20 */ /* 0x004fc80000410000 */
[----:B------:R1:W2:Y:S11]  /*2ac0*/  MUFU.TANH R88, R0 ;  /* 0x0000000000587308 */ /* 0x0002b60000002400 */
[----:B------:R-:W-:Y:S01]  /*2ad0*/  HMMA.16816.F32 R24, R188, R40, R8 ;  /* 0x00000028bc18723c */ /* 0x000fe20000001808 */
[----:B-1----:R-:W-:-:S07]  /*2ae0*/  FMUL.FTZ R0, R17, c[0x0][0x320] ;  /* 0x0000c80011007a20 */ /* 0x002fce0000410000 */
[----:B------:R-:W-:Y:S01]  /*2af0*/  HMMA.16816.F32 R8, R184, R54, R20 ;  /* 0x00000036b808723c */ /* 0x000fe20000001814 */
[----:B------:R1:W1:Y:S07]  /*2b00*/  MUFU.TANH R82, R0 ;  /* 0x0000000000527308 */ /* 0x00026e0000002400 */
[----:B------:R-:W-:Y:S01]  /*2b10*/  HMMA.16816.F32 R64, R176, R46, R84 ;  /* 0x0000002eb040723c */ /* 0x000fe20000001854 */
[----:B------:R-:W-:Y:S01]  /*2b20*/  LDSM.16.M88.4 R44, [R205+0x6800] ;  /* 0x00680000cd2c783b */ /* 0x000fe20000000200 */
[----:B-1----:R-:W-:-:S04]  /*2b30*/  FMUL.FTZ R0, R18, c[0x0][0x320] ;  /* 0x0000c80012007a20 */ /* 0x002fc80000410000 */
[----:B------:R1:W1:Y:S02]  /*2b40*/  MUFU.TANH R85, R0 ;  /* 0x0000000000557308 */ /* 0x0002640000002400 */
[----:B------:R-:W-:Y:S01]  /*2b50*/  HMMA.16816.F32 R20, R180, R30, R72 ;  /* 0x0000001eb414723c */ /* 0x000fe20000001848 */
[----:B------:R-:W-:Y:S01]  /*2b60*/  LDSM.16.M88.4 R28, [R209] ;  /* 0x00000000d11c783b */ /* 0x000fe20000000200 */
[----:B-1----:R-:W-:-:S04]  /*2b70*/  FMUL.FTZ R0, R19, c[0x0][0x320] ;  /* 0x0000c80013007a20 */ /* 0x002fc80000410000 */
[----:B------:R1:W1:Y:S02]  /*2b80*/  MUFU.TANH R84, R0 ;  /* 0x0000000000547308 */ /* 0x0002640000002400 */
[----:B-----5:R-:W-:Y:S01]  /*2b90*/  HMMA.16816.F32 R16, R184, R32, R12 ;  /* 0x00000020b810723c */ /* 0x020fe2000000180c */
[----:B-1----:R-:W-:-:S05]  /*2ba0*/  FMUL.FTZ R0, R4, c[0x0][0x320] ;  /* 0x0000c80004007a20 */ /* 0x002fca0000410000 */
[----:B------:R1:W1:Y:S02]  /*2bb0*/  MUFU.TANH R81, R0 ;  /* 0x0000000000517308 */ /* 0x0002640000002400 */
[----:B-1----:R-:W-:-:S06]  /*2bc0*/  FMUL.FTZ R0, R5, c[0x0][0x320] ;  /* 0x0000c80005007a20 */ /* 0x002fcc0000410000 */
[----:B------:R1:W1:Y:S02]  /*2bd0*/  MUFU.TANH R80, R0 ;  /* 0x0000000000507308 */ /* 0x0002640000002400 */
[----:B-1----:R-:W-:-:S06]  /*2be0*/  FMUL.FTZ R0, R6, c[0x0][0x320] ;  /* 0x0000c80006007a20 */ /* 0x002fcc0000410000 */
[----:B------:R1:W1:Y:S02]  /*2bf0*/  MUFU.TANH R83, R0 ;  /* 0x0000000000537308 */ /* 0x0002640000002400 */
[----:B-1----:R-:W-:Y:S02]  /*2c00*/  FMUL.FTZ R0, R7, c[0x0][0x320] ;  /* 0x0000c80007007a20 */ /* 0x002fe40000410000 */
[----:B------:R-:W-:Y:S04]  /*2c10*/  HMMA.16816.F32 R4, R188, R42, R8 ;  /* 0x0000002abc04723c */ /* 0x000fe80000001808 */
[----:B------:R1:W1:Y:S02]  /*2c20*/  MUFU.TANH R75, R0 ;  /* 0x00000000004b7308 */ /* 0x0002640000002400 */
[----:B-1----:R-:W-:-:S06]  /*2c30*/  FMUL.FTZ R0, R24, c[0x0][0x320] ;  /* 0x0000c80018007a20 */ /* 0x002fcc0000410000 */
[----:B------:R1:W1:Y:S01]  /*2c40*/  MUFU.TANH R72, R0 ;  /* 0x0000000000487308 */ /* 0x0002620000002400 */
[----:B------:R-:W-:Y:S01]  /*2c50*/  HMMA.16816.F32 R8, R184, R34, R20 ;  /* 0x00000022b808723c */ /* 0x000fe20000001814 */
[----:B------:R-:W-:Y:S01]  /*2c60*/  LDSM.16.M88.4 R32, [R202+0x6800] ;  /* 0x00680000ca20783b */ /* 0x000fe20000000200 */
[----:B-1----:R-:W-:-:S05]  /*2c70*/  FMUL.FTZ R0, R25, c[0x0][0x320] ;  /* 0x0000c80019007a20 */ /* 0x002fca0000410000 */
[----:B------:R1:W1:Y:S01]  /*2c80*/  MUFU.TANH R71, R0 ;  /* 0x0000000000477308 */ /* 0x0002620000002400 */
[----:B------:R-:W-:Y:S01]  /*2c90*/  HMMA.16816.F32 R12, R180, R36, R60 ;  /* 0x00000024b40c723c */ /* 0x000fe2000000183c */
[----:B------:R-:W5:Y:S01]  /*2ca0*/  LDSM.16.M88.4 R60, [R201+0x7800] ;  /* 0x00780000c93c783b */ /* 0x000f620000000200 */
[----:B-1----:R-:W-:-:S05]  /*2cb0*/  FMUL.FTZ R0, R26, c[0x0][0x320] ;  /* 0x0000c8001a007a20 */ /* 0x002fca0000410000 */
        /* <DEDUP_REMOVED lines=11> */
[----:B-1----:R-:W-:-:S06]  /*2d70*/  FMUL.FTZ R0, R6, c[0x0][0x320] ;  /* 0x0000c80006007a20 */ /* 0x002fcc0000410000 */
[----:B------:R1:W1:Y:S01]  /*2d80*/  MUFU.TANH R66, R0 ;  /* 0x0000000000427308 */ /* 0x0002620000002400 */
[----:B------:R-:W-:Y:S01]  /*2d90*/  HMMA.16816.F32 R76, R176, R56, R100 ;  /* 0x00000038b04c723c */ /* 0x000fe20000001864 */
[----:B-1----:R-:W-:-:S07]  /*2da0*/  FMUL.FTZ R0, R7, c[0x0][0x320] ;  /* 0x0000c80007007a20 */ /* 0x002fce0000410000 */
[----:B------:R-:W-:Y:S01]  /*2db0*/  HMMA.16816.F32 R4, R188, R50, R8 ;  /* 0x00000032bc04723c */ /* 0x000fe20000001808 */
[----:B------:R-:W1:Y:S01]  /*2dc0*/  LDSM.16.M88.4 R48, [R205+0x7000] ;  /* 0x00700000cd30783b */ /* 0x000e620000000200 */
[----:B------:R2:W1:Y:S02]  /*2dd0*/  MUFU.TANH R65, R0 ;  /* 0x0000000000417308 */ /* 0x0004640000002400 */
[----:B--2---:R-:W-:-:S06]  /*2de0*/  FMUL.FTZ R0, R24, c[0x0][0x320] ;  /* 0x0000c80018007a20 */ /* 0x004fcc0000410000 */
[----:B------:R2:W1:Y:S01]  /*2df0*/  MUFU.TANH R58, R0 ;  /* 0x00000000003a7308 */ /* 0x0004620000002400 */
[----:B-----5:R-:W-:Y:S01]  /*2e00*/  HMMA.16816.F32 R52, R176, R60, R112 ;  /* 0x0000003cb034723c */ /* 0x020fe20000001870 */
[----:B--2---:R-:W-:-:S06]  /*2e10*/  FMUL.FTZ R0, R25, c[0x0][0x320] ;  /* 0x0000c80019007a20 */ /* 0x004fcc0000410000 */
[----:B------:R2:W1:Y:S01]  /*2e20*/  MUFU.TANH R57, R0 ;  /* 0x0000000000397308 */ /* 0x0004620000002400 */
[----:B------:R-:W-:Y:S01]  /*2e30*/  HMMA.16816.F32 R16, R184, R44, R12 ;  /* 0x0000002cb810723c */ /* 0x000fe2000000180c */
[----:B--2---:R-:W-:-:S06]  /*2e40*/  FMUL.FTZ R0, R26, c[0x0][0x320] ;  /* 0x0000c8001a007a20 */ /* 0x004fcc0000410000 */
[----:B------:R2:W1:Y:S01]  /*2e50*/  MUFU.TANH R64, R0 ;  /* 0x0000000000407308 */ /* 0x0004620000002400 */
[----:B------:R-:W-:Y:S01]  /*2e60*/  HMMA.16816.F32 R8, R184, R46, R20 ;  /* 0x0000002eb808723c */ /* 0x000fe20000001814 */
[----:B------:R-:W5:Y:S01]  /*2e70*/  LDSM.16.M88.4 R44, [R208] ;  /* 0x00000000d02c783b */ /* 0x000f620000000200 */
[----:B--2---:R-:W-:-:S05]  /*2e80*/  FMUL.FTZ R0, R27, c[0x0][0x320] ;  /* 0x0000c8001b007a20 */ /* 0x004fca0000410000 */
[----:B------:R2:W1:Y:S01]  /*2e90*/  MUFU.TANH R61, R0 ;  /* 0x00000000003d7308 */ /* 0x0004620000002400 */
[----:B------:R-:W-:Y:S01]  /*2ea0*/  HMMA.16816.F32 R24, R180, R30, R40 ;  /* 0x0000001eb418723c */ /* 0x000fe20000001828 */
[----:B--2---:R-:W-:-:S06]  /*2eb0*/  FMUL.FTZ R0, R4, c[0x0][0x320] ;  /* 0x0000c80004007a20 */ /* 0x004fcc0000410000 */
[----:B------:R2:W1:Y:S01]  /*2ec0*/  MUFU.TANH R56, R0 ;  /* 0x0000000000387308 */ /* 0x0004620000002400 */
[----:B------:R-:W-:Y:S01]  /*2ed0*/  HMMA.16816.F32 R12, R180, R28, R76 ;  /* 0x0000001cb40c723c */ /* 0x000fe2000000184c */
[----:B------:R-:W-:Y:S01]  /*2ee0*/  LDSM.16.M88.4 R28, [R202+0x7800] ;  /* 0x00780000ca1c783b */ /* 0x000fe20000000200 */
[----:B--2---:R-:W-:-:S05]  /*2ef0*/  FMUL.FTZ R0, R5, c[0x0][0x320] ;  /* 0x0000c80005007a20 */ /* 0x004fca0000410000 */
[----:B------:R2:W1:Y:S01]  /*2f00*/  MUFU.TANH R43, R0 ;  /* 0x00000000002b7308 */ /* 0x0004620000002400 */
[----:B------:R-:W-:Y:S01]  /*2f10*/  HMMA.16816.F32 R20, R188, R32, R16 ;  /* 0x00000020bc14723c */ /* 0x000fe20000001810 */
[----:B--2---:R-:W-:-:S06]  /*2f20*/  FMUL.FTZ R0, R6, c[0x0][0x320] ;  /* 0x0000c80006007a20 */ /* 0x004fcc0000410000 */
[----:B------:R2:W1:Y:S01]  /*2f30*/  MUFU.TANH R60, R0 ;  /* 0x00000000003c7308 */ /* 0x0004620000002400 */
[----:B------:R-:W-:Y:S01]  /*2f40*/  HMMA.16816.F32 R8, R188, R34, R8 ;  /* 0x00000022bc08723c */ /* 0x000fe20000001808 */
[----:B------:R-:W3:Y:S01]  /*2f50*/  LDSM.16.M88.4 R32, [R205+0x7800] ;  /* 0x00780000cd20783b */ /* 0x000ee20000000200 */
[----:B------:R-:W-:Y:S01]  /*2f60*/  ISETP.GE.AND P0, PT, R154, 0x2, PT ;  /* 0x000000029a00780c */ /* 0x000fe20003f06270 */
[----:B------:R-:W-:-:S04]  /*2f70*/  DEPBAR.LE SB0, 0x0 ;  /* 0x000080000000791a */ /* 0x000fc80000000000 */
[----:B--2---:R-:W-:Y:S02]  /*2f80*/  FMUL.FTZ R0, R7, c[0x0][0x320] ;  /* 0x0000c80007007a20 */ /* 0x004fe40000410000 */
[----:B------:R-:W-:Y:S08]  /*2f90*/  HMMA.16816.F32 R4, R176, R62, R104 ;  /* 0x0000003eb004723c */ /* 0x000ff00000001868 */
[----:B-1----:R-:W-:Y:S08]  /*2fa0*/  HMMA.16816.F32 R16, R184, R48, R12 ;  /* 0x00000030b810723c */ /* 0x002ff0000000180c */
[C---:B-----5:R-:W-:Y:S08]  /*2fb0*/  HMMA.16816.F32 R12, R180.reuse, R44, R52 ;  /* 0x0000002cb40c723c */ /* 0x060ff00000001834 */
[----:B------:R-:W-:Y:S08]  /*2fc0*/  HMMA.16816.F32 R4, R180, R46, R4 ;  /* 0x0000002eb404723c */ /* 0x000ff00000001804 */
[C---:B------:R-:W-:Y:S08]  /*2fd0*/  HMMA.16816.F32 R24, R184.reuse, R50, R24 ;  /* 0x00000032b818723c */ /* 0x040ff00000001818 */
[C---:B---3--:R-:W-:Y:S08]  /*2fe0*/  HMMA.16816.F32 R12, R184.reuse, R32, R12 ;  /* 0x00000020b80c723c */ /* 0x048ff0000000180c */
[----:B------:R-:W-:Y:S01]  /*2ff0*/  HMMA.16816.F32 R4, R184, R34, R4 ;  /* 0x00000022b804723c */ /* 0x000fe20000001804 */
[----:B------:R-:W-:-:S02]  /*3000*/  FMUL.FTZ R21, R21, c[0x0][0x320] ;  /* 0x0000c80015157a20 */ /* 0x000fc40000410000 */
[----:B------:R-:W-:Y:S02]  /*3010*/  FMUL.FTZ R22, R22, c[0x0][0x320] ;  /* 0x0000c80016167a20 */ /* 0x000fe40000410000 */
[----:B------:R-:W-:Y:S01]  /*3020*/  FMUL.FTZ R23, R23, c[0x0][0x320] ;  /* 0x0000c80017177a20 */ /* 0x000fe20000410000 */
[----:B------:R1:W2:Y:S01]  /*3030*/  MUFU.TANH R59, R0 ;  /* 0x00000000003b7308 */ /* 0x0002a20000002400 */
[----:B------:R-:W-:Y:S02]  /*3040*/  FMUL.FTZ R8, R8, c[0x0][0x320] ;  /* 0x0000c80008087a20 */ /* 0x000fe40000410000 */
[----:B------:R-:W-:Y:S02]  /*3050*/  FMUL.FTZ R9, R9, c[0x0][0x320] ;  /* 0x0000c80009097a20 */ /* 0x000fe40000410000 */
[----:B------:R-:W-:Y:S02]  /*3060*/  FMUL.FTZ R10, R10, c[0x0][0x320] ;  /* 0x0000c8000a0a7a20 */ /* 0x000fe40000410000 */
[----:B------:R-:W-:Y:S01]  /*3070*/  FMUL.FTZ R11, R11, c[0x0][0x320] ;  /* 0x0000c8000b0b7a20 */ /* 0x000fe20000410000 */
[----:B------:R-:W3:Y:S01]  /*3080*/  MUFU.TANH R40, R21 ;  /* 0x0000001500287308 */ /* 0x000ee20000002400 */
[----:B-1----:R-:W-:-:S07]  /*3090*/  FMUL.FTZ R0, R20, c[0x0][0x320] ;  /* 0x0000c80014007a20 */ /* 0x002fce0000410000 */
[----:B------:R-:W1:Y:S02]  /*30a0*/  MUFU.TANH R49, R22 ;  /* 0x0000001600317308 */ /* 0x000e640000002400 */
[C---:B------:R-:W-:Y:S06]  /*30b0*/  HMMA.16816.F32 R4, R188.reuse, R30, R4 ;  /* 0x0000001ebc04723c */ /* 0x040fec0000001804 */
[----:B------:R5:W1:Y:S08]  /*30c0*/  MUFU.TANH R48, R23 ;  /* 0x0000001700307308 */ /* 0x000a700000002400 */
[----:B------:R-:W1:Y:S01]  /*30d0*/  MUFU.TANH R45, R10 ;  /* 0x0000000a002d7308 */ /* 0x000e620000002400 */
[C---:B-----5:R-:W-:Y:S07]  /*30e0*/  HMMA.16816.F32 R20, R188.reuse, R36, R16 ;  /* 0x00000024bc14723c */ /* 0x060fee0000001810 */
[----:B------:R-:W1:Y:S01]  /*30f0*/  MUFU.TANH R37, R8 ;  /* 0x0000000800257308 */ /* 0x000e620000002400 */
[C---:B------:R-:W-:Y:S07]  /*3100*/  HMMA.16816.F32 R16, R188.reuse, R38, R24 ;  /* 0x00000026bc10723c */ /* 0x040fee0000001818 */
[----:B------:R-:W1:Y:S08]  /*3110*/  MUFU.TANH R36, R9 ;  /* 0x0000000900247308 */ /* 0x000e700000002400 */
[----:B------:R5:W1:Y:S02]  /*3120*/  MUFU.TANH R42, R11 ;  /* 0x0000000b002a7308 */ /* 0x000a640000002400 */
[----:B-----5:R-:W-:Y:S01]  /*3130*/  HMMA.16816.F32 R8, R188, R28, R12 ;  /* 0x0000001cbc08723c */ /* 0x020fe2000000180c */
[----:B------:R-:W-:-:S06]  /*3140*/  FMUL.FTZ R23, R23, c[0x0][0x320] ;  /* 0x0000c80017177a20 */ /* 0x000fcc0000410000 */
[----:B------:R-:W-:Y:S02]  /*3150*/  FMUL.FTZ R16, R16, c[0x0][0x320] ;  /* 0x0000c80010107a20 */ /* 0x000fe40000410000 */
[----:B------:R-:W-:Y:S02]  /*3160*/  FMUL.FTZ R19, R19, c[0x0][0x320] ;  /* 0x0000c80013137a20 */ /* 0x000fe40000410000 */
[----:B------:R-:W-:Y:S02]  /*3170*/  FMUL.FTZ R15, R17, c[0x0][0x320] ;  /* 0x0000c800110f7a20 */ /* 0x000fe40000410000 */
[----:B------:R-:W-:Y:S02]  /*3180*/  FMUL.FTZ R20, R20, c[0x0][0x320] ;  /* 0x0000c80014147a20 */ /* 0x000fe40000410000 */
[----:B------:R-:W-:Y:S02]  /*3190*/  FMUL.FTZ R21, R21, c[0x0][0x320] ;  /* 0x0000c80015157a20 */ /* 0x000fe40000410000 */
[----:B------:R-:W-:-:S02]  /*31a0*/  FMUL.FTZ R22, R22, c[0x0][0x320] ;  /* 0x0000c80016167a20 */ /* 0x000fc40000410000 */
        /* <DEDUP_REMOVED lines=8> */
[----:B------:R-:W-:Y:S01]  /*3230*/  FMUL.FTZ R11, R11, c[0x0][0x320] ;  /* 0x0000c8000b0b7a20 */ /* 0x000fe20000410000 */
        /* <DEDUP_REMOVED lines=16> */
[----:B------:R1:W1:Y:S01]  /*3340*/  MUFU.TANH R23, R7 ;  /* 0x0000000700177308 */ /* 0x0002620000002400 */
[----:B------:R-:W-:Y:S01]  /*3350*/  BSSY B0, `(.L_x_441) ;  /* 0x0000023000007945 */ /* 0x000fe20003800000 */
[----:B------:R-:W-:Y:S06]  /*3360*/  BAR.SYNC.DEFER_BLOCKING 0x0 ;  /* 0x0000000000007b1d */ /* 0x000fec0000010000 */
[----:B------:R-:W-:Y:S05]  /*3370*/  @!P0 BRA `(.L_x_442) ;  /* 0x0000020000008947 */ /* 0x000fea0003800000 */
[----:B-1234-:R-:W-:Y:S01]  /*3380*/  IADD3 R0, R154, -0x2, RZ ;  /* 0xfffffffe9a007810 */ /* 0x01efe20007ffe0ff */
[C---:B------:R-:W-:Y:S01]  /*3390*/  IMAD.SHL.U32 R8, R129.reuse, 0x40, RZ ;  /* 0x0000004081087824 */ /* 0x040fe200078e00ff */
[----:B------:R-:W-:-:S02]  /*33a0*/  SHF.L.U64.HI R9, R129, 0x6, R130 ;  /* 0x0000000681097819 */ /* 0x000fc40000010282 */
[----:B------:R-:W-:Y:S01]  /*33b0*/  SHF.R.S32.HI R2, RZ, 0x1f, R0 ;  /* 0x0000001fff027819 */ /* 0x000fe20000011400 */
[----:B------:R-:W-:-:S04]  /*33c0*/  IMAD.WIDE.U32 R4, R0, c[0x0][0x1e0], RZ ;  /* 0x0000780000047a25 */ /* 0x000fc800078e00ff */
[----:B------:R-:W-:-:S04]  /*33d0*/  IMAD R2, R2, c[0x0][0x1e0], RZ ;  /* 0x0000780002027a24 */ /* 0x000fc800078e02ff */
[----:B------:R-:W-:Y:S01]  /*33e0*/  IMAD R2, R0, c[0x0][0x1e4], R2 ;  /* 0x0000790000027a24 */ /* 0x000fe200078e0202 */
[----:B------:R-:W-:-:S03]  /*33f0*/  LEA R0, P0, R4, R134, 0x7 ;  /* 0x0000008604007211 */ /* 0x000fc600078038ff */
[----:B------:R-:W-:Y:S01]  /*3400*/  IMAD.IADD R3, R5, 0x1, R2 ;  /* 0x0000000105037824 */ /* 0x000fe200078e0202 */
[----:B------:R-:W-:-:S04]  /*3410*/  LEA R2, P2, R0, c[0x0][0x1c8], 0x1 ;  /* 0x0000720000027a11 */ /* 0x000fc800078408ff */
[----:B------:R-:W-:Y:S02]  /*3420*/  LEA.HI.X R3, R4, R132, R3, 0x7, P0 ;  /* 0x0000008404037211 */ /* 0x000fe400000f3c03 */
[----:B------:R-:W-:Y:S02]  /*3430*/  ISETP.GE.AND P0, PT, R136, c[0x0][0x1d4], PT ;  /* 0x0000750088007a0c */ /* 0x000fe40003f06270 */
[----:B------:R-:W-:Y:S02]  /*3440*/  IADD3 R6, P1, R8, R2, RZ ;  /* 0x0000000208067210 */ /* 0x000fe40007f3e0ff */
[----:B------:R-:W-:Y:S02]  /*3450*/  LEA.HI.X R3, R0, c[0x0][0x1cc], R3, 0x1, P2 ;  /* 0x0000730000037a11 */ /* 0x000fe400010f0c03 */
[-C--:B------:R-:W-:Y:S02]  /*3460*/  IADD3 R4, P2, R6, R8.reuse, RZ ;  /* 0x0000000806047210 */ /* 0x080fe40007f5e0ff */
[----:B------:R-:W-:Y:S01]  /*3470*/  IADD3 R10, P5, P3, R8, 0x80, R2 ;  /* 0x00000080080a7810 */ /* 0x000fe20007bbe002 */
[----:B------:R-:W-:Y:S01]  /*3480*/  IMAD.X R7, R9, 0x1, R3, P1 ;  /* 0x0000000109077824 */ /* 0x000fe200008e0603 */
[----:B------:R-:W-:-:S02]  /*3490*/  IADD3 R8, P1, R4, R8, RZ ;  /* 0x0000000804087210 */ /* 0x000fc40007f3e0ff */
[----:B------:R-:W-:Y:S01]  /*34a0*/  IADD3.X R11, R9, RZ, R3, P5, P3 ;  /* 0x000000ff090b7210 */ /* 0x000fe20002fe6403 */
[--C-:B------:R-:W-:Y:S01]  /*34b0*/  IMAD.X R5, R7, 0x1, R9.reuse, P2 ;  /* 0x0000000107057824 */ /* 0x100fe200010e0609 */
[----:B------:R-:W-:Y:S01]  /*34c0*/  @!PT LDS RZ, [RZ] ;  /* 0x00000000fffff984 */ /* 0x000fe20000000800 */
[----:B------:R-:W-:Y:S01]  /*34d0*/  @!PT LDS RZ, [RZ] ;  /* 0x00000000fffff984 */ /* 0x000fe20000000800 */
[----:B------:R-:W-:Y:S01]  /*34e0*/  @!PT LDS RZ, [RZ] ;  /* 0x00000000fffff984 */ /* 0x000fe20000000800 */
[----:B------:R1:W-:Y:S03]  /*34f0*/  LDGSTS.E.BYPASS.LTC128B.128 [R228+0x8100], [R2.64], !P0 ;  /* 0x0810000002e47fae */ /* 0x0003e6000c101d46 */
[----:B------:R-:W-:Y:S01]  /*3500*/  IMAD.X R9, R5, 0x1, R9, P1 ;  /* 0x0000000105097824 */ /* 0x000fe200008e0609 */
[----:B------:R1:W-:Y:S04]  /*3510*/  LDGSTS.E.BYPASS.LTC128B.128 [R228+0xc100], [R2.64+0x80], !P6 ;  /* 0x0c10008002e47fae */ /* 0x0003e8000f101d46 */
[----:B------:R1:W-:Y:S04]  /*3520*/  LDGSTS.E.BYPASS.LTC128B.128 [R228+0x9100], [R6.64], !P0 ;  /* 0x0910000006e47fae */ /* 0x0003e8000c101d46 */
[----:B------:R1:W-:Y:S04]  /*3530*/  LDGSTS.E.BYPASS.LTC128B.128 [R228+0xd100], [R10.64], !P6 ;  /* 0x0d1000000ae47fae */ /* 0x0003e8000f101d46 */
[----:B------:R1:W-:Y:S04]  /*3540*/  LDGSTS.E.BYPASS.LTC128B.128 [R228+0xa100], [R4.64], !P0 ;  /* 0x0a10000004e47fae */ /* 0x0003e8000c101d46 */
[----:B------:R1:W-:Y:S04]  /*3550*/  LDGSTS.E.BYPASS.LTC128B.128 [R228+0xe100], [R4.64+0x80], !P6 ;  /* 0x0e10008004e47fae */ /* 0x0003e8000f101d46 */
[----:B------:R1:W-:Y:S04]  /*3560*/  LDGSTS.E.BYPASS.LTC128B.128 [R228+0xb100], [R8.64], !P0 ;  /* 0x0b10000008e47fae */ /* 0x0003e8000c101d46 */
[----:B------:R1:W-:Y:S02]  /*3570*/  LDGSTS.E.BYPASS.LTC128B.128 [R228+0xf100], [R8.64+0x80], !P6 ;  /* 0x0f10008008e47fae */ /* 0x0003e4000f101d46 */
.L_x_442:
[----:B--234-:R-:W-:Y:S05]  /*3580*/  BSYNC B0 ;  /* 0x0000000000007941 */ /* 0x01cfea0003800000 */
.L_x_441:
[----:B-1----:R-:W2:Y:S04]  /*3590*/  LDL R0, [R1+0x3c] ;  /* 0x00003c0001007983 */ /* 0x002ea80000100800 */
[----:B------:R-:W3:Y:S04]  /*35a0*/  LDL R3, [R1+0x40] ;  /* 0x0000400001037983 */ /* 0x000ee80000100800 */
[----:B------:R-:W0:Y:S01]  /*35b0*/  LDGDEPBAR ;  /* 0x00000000000079af */ /* 0x000e220000000000 */
[----:B--2---:R-:W-:-:S04]  /*35c0*/  IMAD.IADD R0, R0, 0x1, R153 ;  /* 0x0000000100007824 */ /* 0x004fc800078e0299 */
[----:B------:R-:W-:-:S05]  /*35d0*/  @P4 IMAD.HI.U32 R2, R0, c[0x0][0x2c8], RZ ;  /* 0x0000b20000024a27 */ /* 0x000fca00078e00ff */
[----:B------:R-:W-:-:S05]  /*35e0*/  @P4 SHF.R.U32.HI R0, RZ, c[0x0][0x2cc], R2 ;  /* 0x0000b300ff004a19 */ /* 0x000fca0000011602 */
[----:B------:R-:W1:Y:S04]  /*35f0*/  SHFL.IDX PT, R2, R0, RZ, 0x1c1f ;  /* 0x001c1fff00027589 */ /* 0x000e6800000e0000 */
[----:B------:R2:W4:Y:S02]  /*3600*/  SHFL.IDX PT, R4, R0, 0x1, 0x1c1f ;  /* 0x003c1f0000047f89 */ /* 0x00052400000e0000 */
[----:B--2---:R-:W-:-:S05]  /*3610*/  IMAD R0, R68, R131, 0x1 ;  /* 0x0000000144007424 */ /* 0x004fca00078e0283 */
[----:B---3--:R-:W-:Y:S01]  /*3620*/  IADD3 R0, -R3, c[0x0][0x1d0], R0 ;  /* 0x0000740003007a10 */ /* 0x008fe20007ffe100 */
[----:B------:R-:W-:-:S03]  /*3630*/  IMAD.IADD R3, R128, 0x1, -R3 ;  /* 0x0000000180037824 */ /* 0x000fc600078e0a03 */
[----:B------:R-:W-:-:S05]  /*3640*/  IADD3 R0, R0, -c[0x0][0x168], RZ ;  /* 0x80005a0000007a10 */ /* 0x000fca0007ffe0ff */
[C---:B-1----:R-:W-:Y:S02]  /*3650*/  IMAD.IADD R2, R0.reuse, 0x1, R2 ;  /* 0x0000000100027824 */ /* 0x042fe400078e0202 */
[----:B----4-:R-:W-:-:S03]  /*3660*/  IMAD.IADD R0, R0, 0x1, R4 ;  /* 0x0000000100007824 */ /* 0x010fc600078e0204 */
[C---:B------:R-:W-:Y:S02]  /*3670*/  IMNMX R2, R3.reuse, R2, PT ;  /* 0x0000000203027217 */ /* 0x040fe40003800200 */
[----:B------:R-:W-:Y:S02]  /*3680*/  IMNMX R0, R3, R0, PT ;  /* 0x0000000003007217 */ /* 0x000fe40003800200 */
[C---:B------:R-:W-:Y:S02]  /*3690*/  ISETP.GT.AND P3, PT, R2.reuse, 0x8, PT ;  /* 0x000000080200780c */ /* 0x040fe40003f64270 */
[C---:B------:R-:W-:Y:S02]  /*36a0*/  ISETP.GT.AND P2, PT, R2.reuse, 0x9, PT ;  /* 0x000000090200780c */ /* 0x040fe40003f44270 */
[C---:B------:R-:W-:Y:S02]  /*36b0*/  ISETP.GT.AND P0, PT, R2.reuse, RZ, PT ;  /* 0x000000ff0200720c */ /* 0x040fe40003f04270 */
[----:B------:R-:W-:-:S02]  /*36c0*/  ISETP.GT.AND P1, PT, R2, 0x10, PT ;  /* 0x000000100200780c */ /* 0x000fc40003f24270 */
[----:B------:R-:W-:Y:S02]  /*36d0*/  FSEL R7, R99, -INF , P3 ;  /* 0xff80000063077808 */ /* 0x000fe40001800000 */
[----:B------:R-:W-:Y:S02]  /*36e0*/  FSEL R8, R98, -INF , P2 ;  /* 0xff80000062087808 */ /* 0x000fe40001000000 */
[C---:B------:R-:W-:Y:S02]  /*36f0*/  ISETP.GT.AND P3, PT, R2.reuse, 0x19, PT ;  /* 0x000000190200780c */ /* 0x040fe40003f64270 */
[C---:B------:R-:W-:Y:S02]  /*3700*/  ISETP.GT.AND P2, PT, R2.reuse, 0x20, PT ;  /* 0x000000200200780c */ /* 0x040fe40003f44270 */
[----:B------:R-:W-:Y:S02]  /*3710*/  ISETP.GT.AND P5, PT, R2, 0x1, PT ;  /* 0x000000010200780c */ /* 0x000fe40003fa4270 */
[----:B------:R-:W-:-:S02]  /*3720*/  FSEL R4, R123, -INF , P0 ;  /* 0xff8000007b047808 */ /* 0x000fc40000000000 */
[C---:B------:R-:W-:Y:S02]  /*3730*/  ISETP.GT.AND P0, PT, R2.reuse, 0x11, PT ;  /* 0x000000110200780c */ /* 0x040fe40003f04270 */
[----:B------:R-:W-:Y:S02]  /*3740*/  FSEL R20, R97, -INF , P1 ;  /* 0xff80000061147808 */ /* 0x000fe40000800000 */
[----:B------:R-:W-:Y:S02]  /*3750*/  ISETP.GT.AND P1, PT, R2, 0x21, PT ;  /* 0x000000210200780c */ /* 0x000fe40003f24270 */
[----:B------:R-:W-:Y:S02]  /*3760*/  FSEL R25, R89, -INF , P3 ;  /* 0xff80000059197808 */ /* 0x000fe40001800000 */
[----:B------:R-:W-:Y:S02]  /*3770*/  FSEL R98, R88, -INF , P2 ;  /* 0xff80000058627808 */ /* 0x000fe40001000000 */
[----:B------:R-:W-:-:S02]  /*3780*/  ISETP.GT.AND P3, PT, R2, 0x30, PT ;  /* 0x000000300200780c */ /* 0x000fc40003f64270 */
[----:B------:R-:W-:Y:S02]  /*3790*/  ISETP.GT.AND P2, PT, R2, 0x31, PT ;  /* 0x000000310200780c */ /* 0x000fe40003f44270 */
[----:B------:R-:W-:Y:S02]  /*37a0*/  FSEL R5, R122, -INF , P5 ;  /* 0xff8000007a057808 */ /* 0x000fe40002800000 */
[----:B------:R-:W-:Y:S02]  /*37b0*/  ISETP.GT.AND P5, PT, R2, 0x18, PT ;  /* 0x000000180200780c */ /* 0x000fe40003fa4270 */
[----:B------:R-:W-:Y:S02]  /*37c0*/  FSEL R21, R96, -INF , P0 ;  /* 0xff80000060157808 */ /* 0x000fe40000000000 */
[----:B------:R-:W-:Y:S02]  /*37d0*/  ISETP.GT.AND P0, PT, R2, 0x28, PT ;  /* 0x000000280200780c */ /* 0x000fe40003f04270 */
[----:B------:R-:W-:-:S02]  /*37e0*/  FSEL R99, R82, -INF , P1 ;  /* 0xff80000052637808 */ /* 0x000fc40000800000 */
[----:B------:R-:W-:Y:S02]  /*37f0*/  ISETP.GT.AND P1, PT, R2, 0x38, PT ;  /* 0x000000380200780c */ /* 0x000fe40003f24270 */
[----:B------:R-:W-:Y:S02]  /*3800*/  FSEL R122, R72, -INF , P3 ;  /* 0xff800000487a7808 */ /* 0x000fe40001800000 */
[----:B------:R-:W-:Y:S02]  /*3810*/  FSEL R125, R71, -INF , P2 ;  /* 0xff800000477d7808 */ /* 0x000fe40001000000 */
[C---:B------:R-:W-:Y:S02]  /*3820*/  ISETP.GT.AND P3, PT, R2.reuse, 0x41, PT ;  /* 0x000000410200780c */ /* 0x040fe40003f64270 */
[----:B------:R-:W-:Y:S02]  /*3830*/  ISETP.GT.AND P2, PT, R2, 0x48, PT ;  /* 0x000000480200780c */ /* 0x000fe40003f44270 */
[----:B------:R-:W-:-:S02]  /*3840*/  FSEL R22, R90, -INF , P5 ;  /* 0xff8000005a167808 */ /* 0x000fc40002800000 */
[C---:B------:R-:W-:Y:S02]  /*3850*/  ISETP.GT.AND P5, PT, R2.reuse, 0x29, PT ;  /* 0x000000290200780c */ /* 0x040fe40003fa4270 */
[----:B------:R-:W-:Y:S02]  /*3860*/  FSEL R112, R81, -INF , P0 ;  /* 0xff80000051707808 */ /* 0x000fe40000000000 */
[----:B------:R-:W-:Y:S02]  /*3870*/  ISETP.GT.AND P0, PT, R2, 0x39, PT ;  /* 0x000000390200780c */ /* 0x000fe40003f04270 */
[----:B------:R-:W-:Y:S02]  /*3880*/  FSEL R124, R70, -INF , P1 ;  /* 0xff800000467c7808 */ /* 0x000fe40000800000 */
[----:B------:R-:W-:Y:S02]  /*3890*/  ISETP.GT.AND P1, PT, R2, 0x49, PT ;  /* 0x000000490200780c */ /* 0x000fe40003f24270 */
[----:B------:R-:W-:-:S02]  /*38a0*/  FSEL R132, R57, -INF , P3 ;  /* 0xff80000039847808 */ /* 0x000fc40001800000 */
[----:B------:R-:W-:Y:S02]  /*38b0*/  FSEL R131, R56, -INF , P2 ;  /* 0xff80000038837808 */ /* 0x000fe40001000000 */
[C---:B------:R-:W-:Y:S02]  /*38c0*/  ISETP.GT.AND P3, PT, R2.reuse, 0x58, PT ;  /* 0x000000580200780c */ /* 0x040fe40003f64270 */
[----:B------:R-:W-:Y:S02]  /*38d0*/  ISETP.GT.AND P2, PT, R2, 0x59, PT ;  /* 0x000000590200780c */ /* 0x000fe40003f44270 */
[----:B------:R-:W-:Y:S02]  /*38e0*/  FSEL R113, R80, -INF , P5 ;  /* 0xff80000050717808 */ /* 0x000fe40002800000 */
[----:B------:R-:W-:Y:S02]  /*38f0*/  ISETP.GT.AND P5, PT, R2, 0x40, PT ;  /* 0x000000400200780c */ /* 0x000fe40003fa4270 */
[----:B------:R-:W-:-:S02]  /*3900*/  FSEL R123, R69, -INF , P0 ;  /* 0xff800000457b7808 */ /* 0x000fc40000000000 */
[C---:B------:R-:W-:Y:S02]  /*3910*/  ISETP.GT.AND P0, PT, R2.reuse, 0x50, PT ;  /* 0x000000500200780c */ /* 0x040fe40003f04270 */
[----:B------:R-:W-:Y:S02]  /*3920*/  FSEL R130, R43, -INF , P1 ;  /* 0xff8000002b827808 */ /* 0x000fe40000800000 */
[----:B------:R-:W-:Y:S02]  /*3930*/  ISETP.GT.AND P1, PT, R2, 0x60, PT ;  /* 0x000000600200780c */ /* 0x000fe40003f24270 */
[----:B------:R-:W-:Y:S02]  /*3940*/  FSEL R148, R37, -INF , P3 ;  /* 0xff80000025947808 */ /* 0x000fe40001800000 */
[----:B------:R-:W-:Y:S02]  /*3950*/  FSEL R149, R36, -INF , P2 ;  /* 0xff80000024957808 */ /* 0x000fe40001000000 */
[----:B------:R-:W-:-:S02]  /*3960*/  FMNMX.FTZ R69, R4, R5, !PT ;  /* 0x0000000504457209 */ /* 0x000fc40007810000 */
[C---:B------:R-:W-:Y:S02]  /*3970*/  ISETP.GT.AND P3, PT, R2.reuse, 0x69, PT ;  /* 0x000000690200780c */ /* 0x040fe40003f64270 */
[----:B------:R-:W-:Y:S02]  /*3980*/  ISETP.GT.AND P2, PT, R2, 0x70, PT ;  /* 0x000000700200780c */ /* 0x000fe40003f44270 */
[----:B------:R-:W-:Y:S02]  /*3990*/  FSEL R133, R58, -INF , P5 ;  /* 0xff8000003a857808 */ /* 0x000fe40002800000 */
[C---:B------:R-:W-:Y:S02]  /*39a0*/  ISETP.GT.AND P5, PT, R2.reuse, 0x51, PT ;  /* 0x000000510200780c */ /* 0x040fe40003fa4270 */
[----:B------:R-:W-:Y:S02]  /*39b0*/  FSEL R138, R41, -INF , P0 ;  /* 0xff800000298a7808 */ /* 0x000fe40000000000 */
[----:B------:R-:W-:-:S02]  /*39c0*/  ISETP.GT.AND P0, PT, R2, 0x61, PT ;  /* 0x000000610200780c */ /* 0x000fc40003f04270 */
[----:B------:R-:W-:Y:S02]  /*39d0*/  FSEL R231, R26, -INF , P1 ;  /* 0xff8000001ae77808 */ /* 0x000fe40000800000 */
[----:B------:R-:W-:Y:S02]  /*39e0*/  FMNMX.FTZ R69, R7, R69, !PT ;  /* 0x0000004507457209 */ /* 0x000fe40007810000 */
[----:B------:R-:W-:Y:S02]  /*39f0*/  ISETP.GT.AND P1, PT, R2, 0x71, PT ;  /* 0x000000710200780c */ /* 0x000fe40003f24270 */
[----:B------:R-:W-:Y:S02]  /*3a00*/  FSEL R233, R15, -INF , P3 ;  /* 0xff8000000fe97808 */ /* 0x000fe40001800000 */
[----:B------:R-:W-:Y:S02]  /*3a10*/  FSEL R150, R14, -INF , P2 ;  /* 0xff8000000e967808 */ /* 0x000fe40001000000 */
[----:B------:R-:W-:-:S02]  /*3a20*/  ISETP.GT.AND P3, PT, R0, RZ, PT ;  /* 0x000000ff0000720c */ /* 0x000fc40003f64270 */
[----:B------:R-:W-:Y:S02]  /*3a30*/  ISETP.GT.AND P2, PT, R0, 0x1, PT ;  /* 0x000000010000780c */ /* 0x000fe40003f44270 */
[----:B------:R-:W-:Y:S02]  /*3a40*/  FSEL R139, R40, -INF , P5 ;  /* 0xff800000288b7808 */ /* 0x000fe40002800000 */
[----:B------:R-:W-:Y:S02]  /*3a50*/  ISETP.GT.AND P5, PT, R2, 0x68, PT ;  /* 0x000000680200780c */ /* 0x000fe40003fa4270 */
[----:B------:R-:W-:Y:S02]  /*3a60*/  FSEL R232, R24, -INF , P0 ;  /* 0xff80000018e87808 */ /* 0x000fe40000000000 */
[----:B------:R-:W-:Y:S02]  /*3a70*/  FMNMX.FTZ R69, R8, R69, !PT ;  /* 0x0000004508457209 */ /* 0x000fe40007810000 */
[----:B------:R-:W-:-:S02]  /*3a80*/  ISETP.GT.AND P0, PT, R2, 0x78, PT ;  /* 0x000000780200780c */ /* 0x000fc40003f04270 */
[----:B------:R-:W-:Y:S02]  /*3a90*/  FSEL R151, R13, -INF , P1 ;  /* 0xff8000000d977808 */ /* 0x000fe40000800000 */
[----:B------:R-:W-:Y:S02]  /*3aa0*/  ISETP.GT.AND P1, PT, R0, 0x8, PT ;  /* 0x000000080000780c */ /* 0x000fe40003f24270 */
[----:B------:R-:W-:Y:S02]  /*3ab0*/  FSEL R6, R127, -INF , P3 ;  /* 0xff8000007f067808 */ /* 0x000fe40001800000 */
[----:B------:R-:W-:Y:S02]  /*3ac0*/  FSEL R18, R126, -INF , P2 ;  /* 0xff8000007e127808 */ /* 0x000fe40001000000 */
[----:B------:R-:W-:Y:S02]  /*3ad0*/  FSEL R234, R16, -INF , P5 ;  /* 0xff80000010ea7808 */ /* 0x000fe40002800000 */
[----:B------:R-:W-:-:S02]  /*3ae0*/  FMNMX.FTZ R69, R20, R69, !PT ;  /* 0x0000004514457209 */ /* 0x000fc40007810000 */
[----:B------:R-:W-:Y:S02]  /*3af0*/  ISETP.GT.AND P5, PT, R2, 0x79, PT ;  /* 0x000000790200780c */ /* 0x000fe40003fa4270 */
[----:B------:R-:W-:Y:S02]  /*3b00*/  FSEL R152, R12, -INF , P0 ;  /* 0xff8000000c987808 */ /* 0x000fe40000000000 */
[----:B------:R-:W-:Y:S01]  /*3b10*/  ISETP.GT.AND P0, PT, R0, 0x9, PT ;  /* 0x000000090000780c */ /* 0x000fe20003f04270 */
[----:B------:R-:W-:Y:S01]  /*3b20*/  LDSM.16.MT88.4 R12, [R204] ;  /* 0x00000000cc0c783b */ /* 0x000fe20000004200 */
[----:B------:R-:W-:Y:S02]  /*3b30*/  FSEL R17, R121, -INF , P1 ;  /* 0xff80000079117808 */ /* 0x000fe40000800000 */
[----:B------:R-:W-:Y:S02]  /*3b40*/  FMNMX.FTZ R2, R6, R18, !PT ;  /* 0x0000001206027209 */ /* 0x000fe40007810000 */
[----:B------:R-:W-:-:S02]  /*3b50*/  FMNMX.FTZ R69, R21, R69, !PT ;  /* 0x0000004515457209 */ /* 0x000fc40007810000 */
[----:B------:R-:W-:Y:S02]  /*3b60*/  ISETP.GT.AND P2, PT, R0, 0x10, PT ;  /* 0x000000100000780c */ /* 0x000fe40003f44270 */
[----:B------:R-:W-:Y:S02]  /*3b70*/  FSEL R16, R120, -INF , P0 ;  /* 0xff80000078107808 */ /* 0x000fe40000000000 */
[----:B------:R-:W-:Y:S02]  /*3b80*/  FMNMX.FTZ R2, R17, R2, !PT ;  /* 0x0000000211027209 */ /* 0x000fe40007810000 */
[----:B------:R-:W-:Y:S02]  /*3b90*/  FMNMX.FTZ R69, R22, R69, !PT ;  /* 0x0000004516457209 */ /* 0x000fe40007810000 */
        /* <DEDUP_REMOVED lines=44> */
[C---:B------:R-:W-:Y:S02]  /*3e60*/  ISETP.GT.AND P2, PT, R0.reuse, 0x40, PT ;  /* 0x000000400000780c */ /* 0x040fe40003f44270 */
        /* <DEDUP_REMOVED lines=49> */
[----:B------:R-:W-:Y:S01]  /*4180*/  FMNMX.FTZ R2, R171, R2, !PT ;  /* 0x00000002ab027209 */ /* 0x000fe20007810000 */
[----:B------:R-:W-:Y:S01]  /*4190*/  LDSM.16.MT88.4 R32, [R223] ;  /* 0x00000000df20783b */ /* 0x000fe20000004200 */
[----:B------:R-:W-:Y:S02]  /*41a0*/  FSEL R241, R19, -INF , P5 ;  /* 0xff80000013f17808 */ /* 0x000fe40002800000 */
[----:B------:R-:W-:Y:S02]  /*41b0*/  FMNMX.FTZ R69, R152, R69, !PT ;  /* 0x0000004598457209 */ /* 0x000fe40007810000 */
[----:B------:R-:W-:-:S02]  /*41c0*/  ISETP.GT.AND P0, PT, R0, 0x71, PT ;  /* 0x000000710000780c */ /* 0x000fc40003f04270 */
[----:B------:R-:W-:Y:S02]  /*41d0*/  FSEL R240, R29, -INF , P1 ;  /* 0xff8000001df07808 */ /* 0x000fe40000800000 */
[----:B------:R-:W-:Y:S02]  /*41e0*/  FMNMX.FTZ R2, R193, R2, !PT ;  /* 0x00000002c1027209 */ /* 0x000fe40007810000 */
[----:B------:R-:W-:Y:S02]  /*41f0*/  FMNMX.FTZ R69, R241, R69, !PT ;  /* 0x00000045f1457209 */ /* 0x000fe40007810000 */
[----:B------:R-:W-:Y:S02]  /*4200*/  ISETP.GT.AND P1, PT, R0, 0x78, PT ;  /* 0x000000780000780c */ /* 0x000fe40003f24270 */
[----:B------:R-:W-:Y:S01]  /*4210*/  FSEL R239, R28, -INF , P0 ;  /* 0xff8000001cef7808 */ /* 0x000fe20000000000 */
[----:B------:R-:W1:Y:S01]  /*4220*/  SHFL.BFLY PT, R3, R69, 0x2, 0x1f ;  /* 0x0c401f0045037f89 */ /* 0x000e6200000e0000 */
[----:B------:R-:W-:-:S02]  /*4230*/  FMNMX.FTZ R2, R240, R2, !PT ;  /* 0x00000002f0027209 */ /* 0x000fc40007810000 */
[----:B------:R-:W-:Y:S01]  /*4240*/  ISETP.GT.AND P0, PT, R0, 0x79, PT ;  /* 0x000000790000780c */ /* 0x000fe20003f04270 */
[----:B------:R-:W-:Y:S01]  /*4250*/  LDSM.16.MT88.4 R28, [R200+0x4000] ;  /* 0x00400000c81c783b */ /* 0x000fe20000004200 */
[----:B------:R-:W-:Y:S02]  /*4260*/  FSEL R245, R27, -INF , P1 ;  /* 0xff8000001bf57808 */ /* 0x000fe40000800000 */
[----:B------:R-:W-:Y:S02]  /*4270*/  FMNMX.FTZ R0, R239, R2, !PT ;  /* 0x00000002ef007209 */ /* 0x000fe40007810000 */
[----:B------:R-:W-:Y:S02]  /*4280*/  FSEL R244, R23, -INF , P0 ;  /* 0xff80000017f47808 */ /* 0x000fe40000000000 */
[----:B------:R-:W-:-:S04]  /*4290*/  FMNMX.FTZ R0, R245, R0, !PT ;  /* 0x00000000f5007209 */ /* 0x000fc80007810000 */
[----:B------:R-:W-:-:S05]  /*42a0*/  FMNMX.FTZ R0, R244, R0, !PT ;  /* 0x00000000f4007209 */ /* 0x000fca0007810000 */
[----:B------:R-:W2:Y:S01]  /*42b0*/  SHFL.BFLY PT, R2, R0, 0x2, 0x1f ;  /* 0x0c401f0000027f89 */ /* 0x000ea200000e0000 */
[----:B-1----:R-:W-:-:S05]  /*42c0*/  FMNMX.FTZ R69, R69, R3, !PT ;  /* 0x0000000345457209 */ /* 0x002fca0007810000 */
[----:B------:R-:W1:Y:S01]  /*42d0*/  SHFL.BFLY PT, R3, R69, 0x1, 0x1f ;  /* 0x0c201f0045037f89 */ /* 0x000e6200000e0000 */
[----:B--2---:R-:W-:-:S05]  /*42e0*/  FMNMX.FTZ R0, R0, R2, !PT ;  /* 0x0000000200007209 */ /* 0x004fca0007810000 */
[----:B------:R-:W2:Y:S01]  /*42f0*/  SHFL.BFLY PT, R68, R0, 0x1, 0x1f ;  /* 0x0c201f0000447f89 */ /* 0x000ea200000e0000 */
[----:B-1----:R-:W-:-:S04]  /*4300*/  FMNMX.FTZ R69, R69, R3, !PT ;  /* 0x0000000345457209 */ /* 0x002fc80007810000 */
[C---:B------:R-:W-:Y:S01]  /*4310*/  FSETP.NEU.FTZ.AND P0, PT, R69.reuse, -INF , PT ;  /* 0xff8000004500780b */ /* 0x040fe20003f1d000 */
[----:B------:R-:W-:-:S05]  /*4320*/  FMUL.FTZ R2, R69, c[0x0][0x2d0] ;  /* 0x0000b40045027a20 */ /* 0x000fca0000410000 */
[----:B------:R-:W-:-:S05]  /*4330*/  FSEL R2, R2, RZ, P0 ;  /* 0x000000ff02027208 */ /* 0x000fca0000000000 */
[----:B------:R-:W-:-:S04]  /*4340*/  FFMA.FTZ R3, R4, c[0x0][0x2d0], -R2 ;  /* 0x0000b40004037a23 */ /* 0x000fc80000010802 */
[----:B------:R1:W-:Y:S01]  /*4350*/  MUFU.EX2 R238, R3 ;  /* 0x0000000300ee7308 */ /* 0x0003e20000000800 */
[----:B--2---:R-:W-:Y:S01]  /*4360*/  FMNMX.FTZ R68, R0, R68, !PT ;  /* 0x0000004400447209 */ /* 0x004fe20007810000 */
[----:B------:R-:W-:-:S03]  /*4370*/  FFMA.FTZ R0, R5, c[0x0][0x2d0], -R2 ;  /* 0x0000b40005007a23 */ /* 0x000fc60000010802 */
[----:B------:R-:W-:-:S03]  /*4380*/  FSETP.NEU.FTZ.AND P0, PT, R68, -INF , PT ;  /* 0xff8000004400780b */ /* 0x000fc60003f1d000 */
[----:B------:R2:W3:Y:S01]  /*4390*/  MUFU.EX2 R235, R0 ;  /* 0x0000000000eb7308 */ /* 0x0004e20000000800 */
[----:B-1----:R-:W-:-:S07]  /*43a0*/  FFMA.FTZ R3, R7, c[0x0][0x2d0], -R2 ;  /* 0x0000b40007037a23 */ /* 0x002fce0000010802 */
[----:B------:R1:W-:Y:S01]  /*43b0*/  MUFU.EX2 R243, R3 ;  /* 0x0000000300f37308 */ /* 0x0003e20000000800 */
[----:B--2---:R-:W-:Y:S01]  /*43c0*/  FMUL.FTZ R0, R68, c[0x0][0x2d0] ;  /* 0x0000b40044007a20 */ /* 0x004fe20000410000 */
[----:B---3--:R-:W-:-:S04]  /*43d0*/  F2FP.PACK_AB R4, R235, R238 ;  /* 0x000000eeeb04723e */ /* 0x008fc800000000ff */
[----:B------:R-:W-:Y:S01]  /*43e0*/  FSEL R0, R0, RZ, P0 ;  /* 0x000000ff00007208 */ /* 0x000fe20000000000 */
[----:B-1----:R-:W-:Y:S02]  /*43f0*/  FFMA.FTZ R3, R8, c[0x0][0x2d0], -R2 ;  /* 0x0000b40008037a23 */ /* 0x002fe40000010802 */
[----:B------:R-:W1:Y:S02]  /*4400*/  LDSM.16.MT88.4 R8, [R200] ;  /* 0x00000000c808783b */ /* 0x000e640000004200 */
[----:B------:R2:W3:Y:S02]  /*4410*/  MUFU.EX2 R246, R3 ;  /* 0x0000000300f67308 */ /* 0x0004e40000000800 */
[----:B--2---:R-:W-:Y:S01]  /*4420*/  FFMA.FTZ R3, R6, c[0x0][0x2d0], -R0 ;  /* 0x0000b40006037a23 */ /* 0x004fe20000010800 */
[----:B---3--:R-:W-:-:S05]  /*4430*/  F2FP.PACK_AB R6, R246, R243 ;  /* 0x000000f3f606723e */ /* 0x008fca00000000ff */
[----:B------:R2:W-:Y:S02]  /*4440*/  MUFU.EX2 R237, R3 ;  /* 0x0000000300ed7308 */ /* 0x0005e40000000800 */
[----:B--2---:R-:W-:-:S06]  /*4450*/  FFMA.FTZ R3, R18, c[0x0][0x2d0], -R0 ;  /* 0x0000b40012037a23 */ /* 0x004fcc0000010800 */
[----:B------:R2:W3:Y:S02]  /*4460*/  MUFU.EX2 R236, R3 ;  /* 0x0000000300ec7308 */ /* 0x0004e40000000800 */
[----:B--2---:R-:W-:Y:S01]  /*4470*/  FFMA.FTZ R3, R17, c[0x0][0x2d0], -R0 ;  /* 0x0000b40011037a23 */ /* 0x004fe20000010800 */
[----:B---3--:R-:W-:-:S05]  /*4480*/  F2FP.PACK_AB R5, R236, R237 ;  /* 0x000000edec05723e */ /* 0x008fca00000000ff */
[----:B------:R2:W-:Y:S02]  /*4490*/  MUFU.EX2 R242, R3 ;  /* 0x0000000300f27308 */ /* 0x0005e40000000800 */
[----:B--2---:R-:W-:Y:S02]  /*44a0*/  FFMA.FTZ R3, R16, c[0x0][0x2d0], -R0 ;  /* 0x0000b40010037a23 */ /* 0x004fe40000010800 */
[----:B------:R-:W2:Y:S04]  /*44b0*/  LDSM.16.MT88.4 R16, [R203] ;  /* 0x00000000cb10783b */ /* 0x000ea80000004200 */
[----:B------:R-:W3:Y:S02]  /*44c0*/  MUFU.EX2 R157, R3 ;  /* 0x00000003009d7308 */ /* 0x000ee40000000800 */
[----:B---3--:R-:W-:Y:S01]  /*44d0*/  F2FP.PACK_AB R7, R157, R242 ;  /* 0x000000f29d07723e */ /* 0x008fe200000000ff */
[----:B------:R-:W-:-:S05]  /*44e0*/  FFMA.FTZ R3, R20, c[0x0][0x2d0], -R2 ;  /* 0x0000b40014037a23 */ /* 0x000fca0000010802 */
[----:B------:R3:W-:Y:S01]  /*44f0*/  MUFU.EX2 R252, R3 ;  /* 0x0000000300fc7308 */ /* 0x0007e20000000800 */
[C---:B------:R-:W-:Y:S08]  /*4500*/  HMMA.16816.F32 R52, R4.reuse, R12, RZ ;  /* 0x0000000c0434723c */ /* 0x040ff000000018ff */
[----:B------:R-:W-:Y:S01]  /*4510*/  HMMA.16816.F32 R80, R4, R14, RZ ;  /* 0x0000000e0450723c */ /* 0x000fe200000018ff */
[----:B------:R-:W4:Y:S01]  /*4520*/  LDSM.16.MT88.4 R12, [R203+0x4000] ;  /* 0x00400000cb0c783b */ /* 0x000f220000004200 */
[----:B---3--:R-:W-:-:S06]  /*4530*/  FFMA.FTZ R3, R21, c[0x0][0x2d0], -R2 ;  /* 0x0000b40015037a23 */ /* 0x008fcc0000010802 */
[C---:B-1----:R-:W-:Y:S01]  /*4540*/  HMMA.16816.F32 R64, R4.reuse, R8, RZ ;  /* 0x000000080440723c */ /* 0x042fe200000018ff */
[----:B------:R1:W3:Y:S07]  /*4550*/  MUFU.EX2 R156, R3 ;  /* 0x00000003009c7308 */ /* 0x0002ee0000000800 */
[C---:B------:R-:W-:Y:S01]  /*4560*/  HMMA.16816.F32 R56, R4.reuse, R10, RZ ;  /* 0x0000000a0438723c */ /* 0x040fe200000018ff */
[----:B------:R-:W5:Y:S07]  /*4570*/  LDSM.16.MT88.4 R8, [R206+0x4000] ;  /* 0x00400000ce08783b */ /* 0x000f6e0000004200 */
[----:B------:R-:W-:Y:S01]  /*4580*/  HMMA.16816.F32 R40, R4, R34, RZ ;  /* 0x000000220428723c */ /* 0x000fe200000018ff */
[----:B-1----:R-:W-:-:S02]  /*4590*/  FFMA.FTZ R3, R22, c[0x0][0x2d0], -R2 ;  /* 0x0000b40016037a23 */ /* 0x002fc40000010802 */
[----:B------:R-:W1:Y:S02]  /*45a0*/  LDSM.16.MT88.4 R20, [R204+0x4000] ;  /* 0x00400000cc14783b */ /* 0x000e640000004200 */
[----:B------:R3:W-:Y:S03]  /*45b0*/  MUFU.EX2 R251, R3 ;  /* 0x0000000300fb7308 */ /* 0x0007e60000000800 */
[C---:B------:R-:W-:Y:S08]  /*45c0*/  HMMA.16816.F32 R48, R4.reuse, R32, RZ ;  /* 0x000000200430723c */ /* 0x040ff000000018ff */
[----:B--2---:R-:W-:Y:S01]  /*45d0*/  HMMA.16816.F32 R76, R4, R16, RZ ;  /* 0x00000010044c723c */ /* 0x004fe200000018ff */
[----:B---3--:R-:W-:-:S07]  /*45e0*/  FFMA.FTZ R3, R25, c[0x0][0x2d0], -R2 ;  /* 0x0000b40019037a23 */ /* 0x008fce0000010802 */
[C---:B----4-:R-:W-:Y:S01]  /*45f0*/  HMMA.16816.F32 R84, R4.reuse, R12, RZ ;  /* 0x0000000c0454723c */ /* 0x050fe200000018ff */
[----:B------:R2:W-:Y:S07]  /*4600*/  MUFU.EX2 R155, R3 ;  /* 0x00000003009b7308 */ /* 0x0005ee0000000800 */
[C---:B------:R-:W-:Y:S01]  /*4610*/  HMMA.16816.F32 R88, R4.reuse, R14, RZ ;  /* 0x0000000e0458723c */ /* 0x040fe200000018ff */
[----:B------:R-:W-:Y:S07]  /*4620*/  LDSM.16.MT88.4 R12, [R206+0x800] ;  /* 0x00080000ce0c783b */ /* 0x000fee0000004200 */
[----:B-----5:R-:W-:Y:S01]  /*4630*/  HMMA.16816.F32 R108, R4, R8, RZ ;  /* 0x00000008046c723c */ /* 0x020fe200000018ff */
[----:B--2---:R-:W-:-:S02]  /*4640*/  FFMA.FTZ R3, R24, c[0x0][0x2d0], -R0 ;  /* 0x0000b40018037a23 */ /* 0x004fc40000010800 */
[----:B------:R-:W2:Y:S02]  /*4650*/  LDSM.16.MT88.4 R24, [R204+0x800] ;  /* 0x00080000cc18783b */ /* 0x000ea40000004200 */
[----:B------:R3:W-:Y:S03]  /*4660*/  MUFU.EX2 R249, R3 ;  /* 0x0000000300f97308 */ /* 0x0007e60000000800 */
[C---:B------:R-:W-:Y:S01]  /*4670*/  HMMA.16816.F32 R104, R4.reuse, R10, RZ ;  /* 0x0000000a0468723c */ /* 0x040fe200000018ff */
[----:B------:R-:W4:Y:S07]  /*4680*/  LDSM.16.MT88.4 R8, [R200+0x4800] ;  /* 0x00480000c808783b */ /* 0x000f2e0000004200 */
[----:B------:R-:W-:Y:S01]  /*4690*/  HMMA.16816.F32 R60, R4, R18, RZ ;  /* 0x00000012043c723c */ /* 0x000fe200000018ff */
[----:B------:R-:W5:Y:S01]  /*46a0*/  LDSM.16.MT88.4 R16, [R200+0x800] ;  /* 0x00080000c810783b */ /* 0x000f620000004200 */
[----:B---3--:R-:W-:-:S06]  /*46b0*/  FFMA.FTZ R3, R36, c[0x0][0x2d0], -R0 ;  /* 0x0000b40024037a23 */ /* 0x008fcc0000010800 */
[C---:B-1----:R-:W-:Y:S01]  /*46c0*/  HMMA.16816.F32 R32, R4.reuse, R20, RZ ;  /* 0x000000140420723c */ /* 0x042fe200000018ff */
[----:B------:R1:W3:Y:S07]  /*46d0*/  MUFU.EX2 R247, R3 ;  /* 0x0000000300f77308 */ /* 0x0002ee0000000800 */
[----:B------:R-:W-:Y:S01]  /*46e0*/  HMMA.16816.F32 R72, R4, R22, RZ ;  /* 0x000000160448723c */ /* 0x000fe200000018ff */
[----:B------:R-:W2:Y:S01]  /*46f0*/  LDSM.16.MT88.4 R20, [R204+0x4800] ;  /* 0x00480000cc14783b */ /* 0x000ea20000004200 */
[----:B-1----:R-:W-:-:S06]  /*4700*/  FFMA.FTZ R3, R37, c[0x0][0x2d0], -R0 ;  /* 0x0000b40025037a23 */ /* 0x002fcc0000010800 */
[C---:B------:R-:W-:Y:S01]  /*4710*/  HMMA.16816.F32 R36, R4.reuse, R28, RZ ;  /* 0x0000001c0424723c */ /* 0x040fe200000018ff */
[----:B------:R1:W-:Y:S07]  /*4720*/  MUFU.EX2 R248, R3 ;  /* 0x0000000300f87308 */ /* 0x0003ee0000000800 */
[----:B------:R-:W-:Y:S07]  /*4730*/  HMMA.16816.F32 R28, R4, R30, RZ ;  /* 0x0000001e041c723c */ /* 0x000fee00000018ff */
[----:B------:R-:W-:-:S02]  /*4740*/  F2FP.PACK_AB R4, R156, R252 ;  /* 0x000000fc9c04723e */ /* 0x000fc400000000ff */
[----:B---3--:R-:W-:Y:S01]  /*4750*/  F2FP.PACK_AB R5, R247, R249 ;  /* 0x000000f9f705723e */ /* 0x008fe200000000ff */
[----:B-1----:R-:W-:Y:S01]  /*4760*/  FFMA.FTZ R3, R44, c[0x0][0x2d0], -R0 ;  /* 0x0000b4002c037a23 */ /* 0x002fe20000010800 */
[----:B------:R-:W-:-:S03]  /*4770*/  F2FP.PACK_AB R6, R155, R251 ;  /* 0x000000fb9b06723e */ /* 0x000fc600000000ff */
[----:B------:R-:W1:Y:S02]  /*4780*/  MUFU.EX2 R250, R3 ;  /* 0x0000000300fa7308 */ /* 0x000e640000000800 */
[----:B-1----:R-:W-:Y:S01]  /*4790*/  F2FP.PACK_AB R7, R250, R248 ;  /* 0x000000f8fa07723e */ /* 0x002fe200000000ff */
[----:B------:R-:W-:-:S05]  /*47a0*/  FFMA.FTZ R3, R98, c[0x0][0x2d0], -R2 ;  /* 0x0000b40062037a23 */ /* 0x000fca0000010802 */
[----:B------:R1:W-:Y:S01]  /*47b0*/  MUFU.EX2 R198, R3 ;  /* 0x0000000300c67308 */ /* 0x0003e20000000800 */
[C---:B--2---:R-:W-:Y:S08]  /*47c0*/  HMMA.16816.F32 R92, R4.reuse, R24, R52 ;  /* 0x00000018045c723c */ /* 0x044ff00000001834 */
[----:B------:R-:W-:Y:S01]  /*47d0*/  HMMA.16816.F32 R52, R4, R14, R40 ;  /* 0x0000000e0434723c */ /* 0x000fe20000001828 */
[----:B-1----:R-:W-:-:S07]  /*47e0*/  FFMA.FTZ R3, R99, c[0x0][0x2d0], -R2 ;  /* 0x0000b40063037a23 */ /* 0x002fce0000010802 */
[C---:B----4-:R-:W-:Y:S01]  /*47f0*/  HMMA.16816.F32 R44, R4.reuse, R8, R36 ;  /* 0x00000008042c723c */ /* 0x050fe20000001824 */
[----:B------:R1:W2:Y:S07]  /*4800*/  MUFU.EX2 R229, R3 ;  /* 0x0000000300e57308 */ /* 0x0002ae0000000800 */
[C---:B------:R-:W-:Y:S01]  /*4810*/  HMMA.16816.F32 R40, R4.reuse, R10, R28 ;  /* 0x0000000a0428723c */ /* 0x040fe2000000181c */
[----:B------:R-:W3:Y:S07]  /*4820*/  LDSM.16.MT88.4 R8, [R203+0x4800] ;  /* 0x00480000cb08783b */ /* 0x000eee0000004200 */
[----:B-----5:R-:W-:Y:S01]  /*4830*/  HMMA.16816.F32 R100, R4, R18, R56 ;  /* 0x000000120464723c */ /* 0x020fe20000001838 */
[----:B-1----:R-:W-:-:S04]  /*4840*/  FFMA.FTZ R3, R112, c[0x0][0x2d0], -R2 ;  /* 0x0000b40070037a23 */ /* 0x002fc80000010802 */
[----:B------:R1:W-:Y:S03]  /*4850*/  MUFU.EX2 R199, R3 ;  /* 0x0000000300c77308 */ /* 0x0003e60000000800 */
[C---:B------:R-:W-:Y:S01]  /*4860*/  HMMA.16816.F32 R64, R4.reuse, R16, R64 ;  /* 0x000000100440723c */ /* 0x040fe20000001840 */
[----:B------:R-:W4:Y:S07]  /*4870*/  LDSM.16.MT88.4 R16, [R203+0x800] ;  /* 0x00080000cb10783b */ /* 0x000f2e0000004200 */
[----:B------:R-:W-:Y:S01]  /*4880*/  HMMA.16816.F32 R56, R4, R12, R48 ;  /* 0x0000000c0438723c */ /* 0x000fe20000001830 */
[----:B------:R-:W5:Y:S01]  /*4890*/  LDSM.16.MT88.4 R12, [R206+0x4800] ;  /* 0x00480000ce0c783b */ /* 0x000f620000004200 */
[----:B-1----:R-:W-:-:S06]  /*48a0*/  FFMA.FTZ R3, R113, c[0x0][0x2d0], -R2 ;  /* 0x0000b40071037a23 */ /* 0x002fcc0000010802 */
[C---:B------:R-:W-:Y:S01]  /*48b0*/  HMMA.16816.F32 R80, R4.reuse, R26, R80 ;  /* 0x0000001a0450723c */ /* 0x040fe20000001850 */
[----:B------:R1:W-:Y:S07]  /*48c0*/  MUFU.EX2 R230, R3 ;  /* 0x0000000300e67308 */ /* 0x0003ee0000000800 */
[C---:B------:R-:W-:Y:S08]  /*48d0*/  HMMA.16816.F32 R36, R4.reuse, R20, R32 ;  /* 0x000000140424723c */ /* 0x040ff00000001820 */
[----:B---3--:R-:W-:Y:S01]  /*48e0*/  HMMA.16816.F32 R24, R4, R8, R84 ;  /* 0x000000080418723c */ /* 0x008fe20000001854 */
[----:B-1----:R-:W-:-:S04]  /*48f0*/  FFMA.FTZ R3, R70, c[0x0][0x2d0], -R0 ;  /* 0x0000b40046037a23 */ /* 0x002fc80000010800 */
[----:B------:R1:W-:Y:S03]  /*4900*/  MUFU.EX2 R197, R3 ;  /* 0x0000000300c57308 */ /* 0x0003e60000000800 */
[C---:B------:R-:W-:Y:S01]  /*4910*/  HMMA.16816.F32 R28, R4.reuse, R10, R88 ;  /* 0x0000000a041c723c */ /* 0x040fe20000001858 */
[----:B------:R-:W3:Y:S07]  /*4920*/  LDSM.16.MT88.4 R8, [R200+0x1000] ;  /* 0x00100000c808783b */ /* 0x000eee0000004200 */
[----:B------:R-:W-:Y:S01]  /*4930*/  HMMA.16816.F32 R32, R4, R22, R72 ;  /* 0x000000160420723c */ /* 0x000fe20000001848 */
[----:B------:R-:W3:Y:S01]  /*4940*/  LDSM.16.MT88.4 R20, [R204+0x1000] ;  /* 0x00100000cc14783b */ /* 0x000ee20000004200 */
[----:B-1----:R-:W-:-:S06]  /*4950*/  FFMA.FTZ R3, R96, c[0x0][0x2d0], -R0 ;  /* 0x0000b40060037a23 */ /* 0x002fcc0000010800 */
[C---:B----4-:R-:W-:Y:S01]  /*4960*/  HMMA.16816.F32 R116, R4.reuse, R16, R76 ;  /* 0x000000100474723c */ /* 0x050fe2000000184c */
[----:B------:R1:W4:Y:S07]  /*4970*/  MUFU.EX2 R195, R3 ;  /* 0x0000000300c37308 */ /* 0x00032e0000000800 */
[C---:B------:R-:W-:Y:S01]  /*4980*/  HMMA.16816.F32 R60, R4.reuse, R18, R60 ;  /* 0x00000012043c723c */ /* 0x040fe2000000183c */
[----:B------:R-:W-:Y:S07]  /*4990*/  LDSM.16.MT88.4 R16, [R203+0x1000] ;  /* 0x00100000cb10783b */ /* 0x000fee0000004200 */
[----:B-----5:R-:W-:Y:S01]  /*49a0*/  HMMA.16816.F32 R72, R4, R12, R108 ;  /* 0x0000000c0448723c */ /* 0x020fe2000000186c */
[----:B-1----:R-:W-:-:S04]  /*49b0*/  FFMA.FTZ R3, R71, c[0x0][0x2d0], -R0 ;  /* 0x0000b40047037a23 */ /* 0x002fc80000010800 */
[----:B------:R1:W-:Y:S02]  /*49c0*/  MUFU.EX2 R194, R3 ;  /* 0x0000000300c27308 */ /* 0x0003e40000000800 */
[----:B------:R-:W-:Y:S01]  /*49d0*/  IMAD.MOV.U32 R108, RZ, RZ, R154 ;  /* 0x000000ffff6c7224 */ /* 0x000fe200078e009a */
[----:B------:R-:W-:Y:S01]  /*49e0*/  HMMA.16816.F32 R48, R4, R14, R104 ;  /* 0x0000000e0430723c */ /* 0x000fe20000001868 */
[----:B------:R-:W5:Y:S01]  /*49f0*/  LDSM.16.MT88.4 R12, [R206+0x1000] ;  /* 0x00100000ce0c783b */ /* 0x000f620000004200 */
[----:B------:R-:W-:Y:S02]  /*4a00*/  IMAD.MOV.U32 R111, RZ, RZ, R157 ;  /* 0x000000ffff6f7224 */ /* 0x000fe400078e009d */
[----:B------:R-:W-:Y:S02]  /*4a10*/  IMAD.MOV.U32 R110, RZ, RZ, R156 ;  /* 0x000000ffff6e7224 */ /* 0x000fe400078e009c */
[----:B------:R-:W-:Y:S01]  /*4a20*/  IMAD.MOV.U32 R109, RZ, RZ, R155 ;  /* 0x000000ffff6d7224 */ /* 0x000fe200078e009b */
[----:B--2---:R-:W-:-:S02]  /*4a30*/  F2FP.PACK_AB R4, R229, R198 ;  /* 0x000000c6e504723e */ /* 0x004fc400000000ff */
[----:B----4-:R-:W-:Y:S02]  /*4a40*/  F2FP.PACK_AB R5, R195, R197 ;  /* 0x000000c5c305723e */ /* 0x010fe400000000ff */
[----:B------:R-:W-:Y:S01]  /*4a50*/  F2FP.PACK_AB R6, R230, R199 ;  /* 0x000000c7e606723e */ /* 0x000fe200000000ff */
[----:B-1----:R-:W-:-:S04]  /*4a60*/  FFMA.FTZ R3, R97, c[0x0][0x2d0], -R0 ;  /* 0x0000b40061037a23 */ /* 0x002fc80000010800 */
[----:B------:R-:W1:Y:S02]  /*4a70*/  MUFU.EX2 R196, R3 ;  /* 0x0000000300c47308 */ /* 0x000e640000000800 */
[----:B-1----:R-:W-:Y:S01]  /*4a80*/  F2FP.PACK_AB R7, R196, R194 ;  /* 0x000000c2c407723e */ /* 0x002fe200000000ff */
[----:B------:R-:W-:-:S05]  /*4a90*/  FFMA.FTZ R3, R122, c[0x0][0x2d0], -R2 ;  /* 0x0000b4007a037a23 */ /* 0x000fca0000010802 */
[----:B------:R1:W-:Y:S01]  /*4aa0*/  MUFU.EX2 R162, R3 ;  /* 0x0000000300a27308 */ /* 0x0003e20000000800 */
[C---:B---3--:R-:W-:Y:S08]  /*4ab0*/  HMMA.16816.F32 R64, R4.reuse, R8, R64 ;  /* 0x000000080440723c */ /* 0x048ff00000001840 */
[----:B------:R-:W-:Y:S01]  /*4ac0*/  HMMA.16816.F32 R76, R4, R10, R100 ;  /* 0x0000000a044c723c */ /* 0x000fe20000001864 */
[----:B------:R-:W2:Y:S01]  /*4ad0*/  LDSM.16.MT88.4 R8, [R200+0x5000] ;  /* 0x00500000c808783b */ /* 0x000ea20000004200 */
[----:B-1----:R-:W-:-:S06]  /*4ae0*/  FFMA.FTZ R3, R125, c[0x0][0x2d0], -R2 ;  /* 0x0000b4007d037a23 */ /* 0x002fcc0000010802 */
[C---:B------:R-:W-:Y:S01]  /*4af0*/  HMMA.16816.F32 R84, R4.reuse, R20, R92 ;  /* 0x000000140454723c */ /* 0x040fe2000000185c */
[----:B------:R1:W3:Y:S07]  /*4b00*/  MUFU.EX2 R169, R3 ;  /* 0x0000000300a97308 */ /* 0x0002ee0000000800 */
[C---:B------:R-:W-:Y:S01]  /*4b10*/  HMMA.16816.F32 R96, R4.reuse, R22, R80 ;  /* 0x000000160460723c */ /* 0x040fe20000001850 */
[----:B------:R-:W4:Y:S07]  /*4b20*/  LDSM.16.MT88.4 R20, [R204+0x5000] ;  /* 0x00500000cc14783b */ /* 0x000f2e0000004200 */
[----:B-----5:R-:W-:Y:S01]  /*4b30*/  HMMA.16816.F32 R92, R4, R12, R56 ;  /* 0x0000000c045c723c */ /* 0x020fe20000001838 */
[----:B-1----:R-:W-:-:S02]  /*4b40*/  FFMA.FTZ R3, R124, c[0x0][0x2d0], -R2 ;  /* 0x0000b4007c037a23 */ /* 0x002fc40000010802 */
[----:B------:R-:W-:Y:S02]  /*4b50*/  IMAD.MOV.U32 R124, RZ, RZ, R108 ;  /* 0x000000ffff7c7224 */ /* 0x000fe400078e006c */
[----:B------:R1:W-:Y:S03]  /*4b60*/  MUFU.EX2 R168, R3 ;  /* 0x0000000300a87308 */ /* 0x0003e60000000800 */
[C---:B------:R-:W-:Y:S01]  /*4b70*/  HMMA.16816.F32 R88, R4.reuse, R14, R52 ;  /* 0x0000000e0458723c */ /* 0x040fe20000001834 */
[----:B------:R-:W5:Y:S07]  /*4b80*/  LDSM.16.MT88.4 R12, [R206+0x5000] ;  /* 0x00500000ce0c783b */ /* 0x000f6e0000004200 */
[----:B------:R-:W-:Y:S01]  /*4b90*/  HMMA.16816.F32 R100, R4, R18, R60 ;  /* 0x000000120464723c */ /* 0x000fe2000000183c */
[----:B-1----:R-:W-:-:S07]  /*4ba0*/  FFMA.FTZ R3, R123, c[0x0][0x2d0], -R2 ;  /* 0x0000b4007b037a23 */ /* 0x002fce0000010802 */
[C---:B--2---:R-:W-:Y:S01]  /*4bb0*/  HMMA.16816.F32 R80, R4.reuse, R8, R44 ;  /* 0x000000080450723c */ /* 0x044fe2000000182c */
[----:B------:R1:W-:Y:S07]  /*4bc0*/  MUFU.EX2 R163, R3 ;  /* 0x0000000300a37308 */ /* 0x0003ee0000000800 */
[C---:B------:R-:W-:Y:S01]  /*4bd0*/  HMMA.16816.F32 R56, R4.reuse, R10, R40 ;  /* 0x0000000a0438723c */ /* 0x040fe20000001828 */
[----:B------:R-:W2:Y:S07]  /*4be0*/  LDSM.16.MT88.4 R8, [R203+0x5000] ;  /* 0x00500000cb08783b */ /* 0x000eae0000004200 */
[----:B----4-:R-:W-:Y:S01]  /*4bf0*/  HMMA.16816.F32 R60, R4, R20, R36 ;  /* 0x00000014043c723c */ /* 0x010fe20000001824 */
[----:B-1----:R-:W-:-:S04]  /*4c00*/  FFMA.FTZ R3, R114, c[0x0][0x2d0], -R0 ;  /* 0x0000b40072037a23 */ /* 0x002fc80000010800 */
[----:B------:R1:W-:Y:S03]  /*4c10*/  MUFU.EX2 R161, R3 ;  /* 0x0000000300a17308 */ /* 0x0003e60000000800 */
[C---:B------:R-:W-:Y:S01]  /*4c20*/  HMMA.16816.F32 R52, R4.reuse, R22, R32 ;  /* 0x000000160434723c */ /* 0x040fe20000001820 */
[----:B------:R-:W-:Y:S07]  /*4c30*/  LDSM.16.MT88.4 R20, [R204+0x1800] ;  /* 0x00180000cc14783b */ /* 0x000fee0000004200 */
[----:B------:R-:W-:Y:S01]  /*4c40*/  HMMA.16816.F32 R104, R4, R16, R116 ;  /* 0x000000100468723c */ /* 0x000fe20000001874 */
[----:B------:R-:W-:Y:S01]  /*4c50*/  LDSM.16.MT88.4 R16, [R203+0x1800] ;  /* 0x00180000cb10783b */ /* 0x000fe20000004200 */
[----:B-1----:R-:W-:-:S06]  /*4c60*/  FFMA.FTZ R3, R120, c[0x0][0x2d0], -R0 ;  /* 0x0000b40078037a23 */ /* 0x002fcc0000010800 */
[C---:B-----5:R-:W-:Y:S01]  /*4c70*/  HMMA.16816.F32 R72, R4.reuse, R12, R72 ;  /* 0x0000000c0448723c */ /* 0x060fe20000001848 */
[----:B------:R-:W-:Y:S01]  /*4c80*/  IMAD.MOV.U32 R119, RZ, RZ, R153 ;  /* 0x000000ffff777224 */ /* 0x000fe200078e0099 */
[----:B------:R1:W4:Y:S01]  /*4c90*/  MUFU.EX2 R159, R3 ;  /* 0x00000003009f7308 */ /* 0x0003220000000800 */
[----:B------:R-:W-:Y:S02]  /*4ca0*/  IMAD.MOV.U32 R116, RZ, RZ, R150 ;  /* 0x000000ffff747224 */ /* 0x000fe400078e0096 */
[----:B------:R-:W-:Y:S02]  /*4cb0*/  IMAD.MOV.U32 R118, RZ, RZ, R152 ;  /* 0x000000ffff767224 */ /* 0x000fe400078e0098 */
[----:B------:R-:W-:Y:S01]  /*4cc0*/  IMAD.MOV.U32 R117, RZ, RZ, R151 ;  /* 0x000000ffff757224 */ /* 0x000fe200078e0097 */
[----:B------:R-:W-:Y:S01]  /*4cd0*/  HMMA.16816.F32 R32, R4, R14, R48 ;  /* 0x0000000e0420723c */ /* 0x000fe20000001830 */
[----:B------:R-:W-:Y:S01]  /*4ce0*/  LDSM.16.MT88.4 R12, [R206+0x1800] ;  /* 0x00180000ce0c783b */ /* 0x000fe20000004200 */
[----:B------:R-:W-:-:S02]  /*4cf0*/  IMAD.MOV.U32 R125, RZ, RZ, R119 ;  /* 0x000000ffff7d7224 */ /* 0x000fc400078e0077 */
[----:B------:R-:W-:-:S04]  /*4d00*/  IMAD.MOV.U32 R119, RZ, RZ, R110 ;  /* 0x000000ffff777224 */ /* 0x000fc800078e006e */
[----:B--2---:R-:W-:Y:S01]  /*4d10*/  HMMA.16816.F32 R44, R4, R8, R24 ;  /* 0x00000008042c723c */ /* 0x004fe20000001818 */
[----:B-1----:R-:W-:-:S04]  /*4d20*/  FFMA.FTZ R3, R115, c[0x0][0x2d0], -R0 ;  /* 0x0000b40073037a23 */ /* 0x002fc80000010800 */
[----:B------:R1:W-:Y:S03]  /*4d30*/  MUFU.EX2 R158, R3 ;  /* 0x00000003009e7308 */ /* 0x0003e60000000800 */
[----:B------:R-:W-:Y:S01]  /*4d40*/  HMMA.16816.F32 R36, R4, R10, R28 ;  /* 0x0000000a0424723c */ /* 0x000fe2000000181c */
[----:B------:R-:W2:Y:S06]  /*4d50*/  LDSM.16.MT88.4 R8, [R200+0x1800] ;  /* 0x00180000c808783b */ /* 0x000eac0000004200 */
[----:B---3--:R-:W-:-:S02]  /*4d60*/  F2FP.PACK_AB R4, R169, R162 ;  /* 0x000000a2a904723e */ /* 0x008fc400000000ff */
[----:B----4-:R-:W-:Y:S02]  /*4d70*/  F2FP.PACK_AB R5, R159, R161 ;  /* 0x000000a19f05723e */ /* 0x010fe400000000ff */
[----:B------:R-:W-:Y:S01]  /*4d80*/  F2FP.PACK_AB R6, R163, R168 ;  /* 0x000000a8a306723e */ /* 0x000fe200000000ff */
[----:B-1----:R-:W-:-:S04]  /*4d90*/  FFMA.FTZ R3, R121, c[0x0][0x2d0], -R0 ;  /* 0x0000b40079037a23 */ /* 0x002fc80000010800 */
[----:B------:R-:W1:Y:S02]  /*4da0*/  MUFU.EX2 R160, R3 ;  /* 0x0000000300a07308 */ /* 0x000e640000000800 */
[----:B-1----:R-:W-:Y:S01]  /*4db0*/  F2FP.PACK_AB R7, R160, R158 ;  /* 0x0000009ea007723e */ /* 0x002fe200000000ff */
[----:B------:R-:W-:-:S05]  /*4dc0*/  FFMA.FTZ R3, R133, c[0x0][0x2d0], -R2 ;  /* 0x0000b40085037a23 */ /* 0x000fca0000010802 */
[----:B------:R1:W-:Y:S01]  /*4dd0*/  MUFU.EX2 R154, R3 ;  /* 0x00000003009a7308 */ /* 0x0003e20000000800 */
[C---:B--2---:R-:W-:Y:S08]  /*4de0*/  HMMA.16816.F32 R40, R4.reuse, R8, R64 ;  /* 0x000000080428723c */ /* 0x044ff00000001840 */
[----:B------:R-:W-:Y:S01]  /*4df0*/  HMMA.16816.F32 R28, R4, R10, R76 ;  /* 0x0000000a041c723c */ /* 0x000fe2000000184c */
[----:B------:R-:W2:Y:S01]  /*4e00*/  LDSM.16.MT88.4 R8, [R200+0x5800] ;  /* 0x00580000c808783b */ /* 0x000ea20000004200 */
[----:B-1----:R-:W-:-:S06]  /*4e10*/  FFMA.FTZ R3, R132, c[0x0][0x2d0], -R2 ;  /* 0x0000b40084037a23 */ /* 0x002fcc0000010802 */
[C---:B------:R-:W-:Y:S01]  /*4e20*/  HMMA.16816.F32 R24, R4.reuse, R20, R84 ;  /* 0x000000140418723c */ /* 0x040fe20000001854 */
[----:B------:R1:W3:Y:S07]  /*4e30*/  MUFU.EX2 R157, R3 ;  /* 0x00000003009d7308 */ /* 0x0002ee0000000800 */
[C---:B------:R-:W-:Y:S01]  /*4e40*/  HMMA.16816.F32 R96, R4.reuse, R22, R96 ;  /* 0x000000160460723c */ /* 0x040fe20000001860 */
[----:B------:R-:W4:Y:S07]  /*4e50*/  LDSM.16.MT88.4 R20, [R204+0x5800] ;  /* 0x00580000cc14783b */ /* 0x000f2e0000004200 */
[----:B------:R-:W-:Y:S01]  /*4e60*/  HMMA.16816.F32 R92, R4, R12, R92 ;  /* 0x0000000c045c723c */ /* 0x000fe2000000185c */
[----:B-1----:R-:W-:-:S04]  /*4e70*/  FFMA.FTZ R3, R131, c[0x0][0x2d0], -R2 ;  /* 0x0000b40083037a23 */ /* 0x002fc80000010802 */
        /* <DEDUP_REMOVED lines=10> */
[----:B-1----:R-:W-:-:S02]  /*4f20*/  FFMA.FTZ R3, R126, c[0x0][0x2d0], -R0 ;  /* 0x0000b4007e037a23 */ /* 0x002fc40000010800 */
[----:B------:R-:W-:Y:S02]  /*4f30*/  IMAD.MOV.U32 R126, RZ, RZ, R109 ;  /* 0x000000ffff7e7224 */ /* 0x000fe400078e006d */
[----:B------:R1:W-:Y:S03]  /*4f40*/  MUFU.EX2 R153, R3 ;  /* 0x0000000300997308 */ /* 0x0003e60000000800 */
[C---:B------:R-:W-:Y:S01]  /*4f50*/  HMMA.16816.F32 R64, R4.reuse, R22, R52 ;  /* 0x000000160440723c */ /* 0x040fe20000001834 */
[----:B------:R-:W-:Y:S07]  /*4f60*/  LDSM.16.MT88.4 R20, [R204+0x2000] ;  /* 0x00200000cc14783b */ /* 0x000fee0000004200 */
[----:B------:R-:W-:Y:S01]  /*4f70*/  HMMA.16816.F32 R100, R4, R18, R100 ;  /* 0x000000120464723c */ /* 0x000fe20000001864 */
[----:B------:R-:W-:Y:S01]  /*4f80*/  LDSM.16.MT88.4 R16, [R203+0x2000] ;  /* 0x00200000cb10783b */ /* 0x000fe20000004200 */
[----:B-1----:R-:W-:-:S06]  /*4f90*/  FFMA.FTZ R3, R128, c[0x0][0x2d0], -R0 ;  /* 0x0000b40080037a23 */ /* 0x002fcc0000010800 */
[C---:B-----5:R-:W-:Y:S01]  /*4fa0*/  HMMA.16816.F32 R88, R4.reuse, R12, R72 ;  /* 0x0000000c0458723c */ /* 0x060fe20000001848 */
[----:B------:R1:W4:Y:S07]  /*4fb0*/  MUFU.EX2 R123, R3 ;  /* 0x00000003007b7308 */ /* 0x00032e0000000800 */
[C---:B------:R-:W-:Y:S01]  /*4fc0*/  HMMA.16816.F32 R56, R4.reuse, R14, R32 ;  /* 0x0000000e0438723c */ /* 0x040fe20000001820 */
[----:B------:R-:W-:Y:S07]  /*4fd0*/  LDSM.16.MT88.4 R12, [R206+0x2000] ;  /* 0x00200000ce0c783b */ /* 0x000fee0000004200 */
        /* <DEDUP_REMOVED lines=42> */
[C---:B--2---:R-:W-:Y:S08]  /*5280*/  HMMA.16816.F32 R24, R4.reuse, R8, R52 ;  /* 0x000000080418723c */ /* 0x044ff00000001834 */
[----:B------:R-:W-:Y:S01]  /*5290*/  HMMA.16816.F32 R48, R4, R10, R60 ;  /* 0x0000000a0430723c */ /* 0x000fe2000000183c */
[----:B------:R-:W2:Y:S01]  /*52a0*/  LDSM.16.MT88.4 R8, [R200+0x2800] ;  /* 0x00280000c808783b */ /* 0x000ea20000004200 */
[----:B-1----:R-:W-:-:S04]  /*52b0*/  FFMA.FTZ R3, R135, c[0x0][0x2d0], -R0 ;  /* 0x0000b40087037a23 */ /* 0x002fc80000010800 */
[----:B------:R1:W-:Y:S02]  /*52c0*/  MUFU.EX2 R130, R3 ;  /* 0x0000000300827308 */ /* 0x0003e40000000800 */
[----:B------:R-:W-:Y:S01]  /*52d0*/  HMMA.16816.F32 R52, R4, R14, R56 ;  /* 0x0000000e0434723c */ /* 0x000fe20000001838 */
[----:B------:R-:W5:Y:S06]  /*52e0*/  LDSM.16.MT88.4 R12, [R206+0x2800] ;  /* 0x00280000ce0c783b */ /* 0x000f6c0000004200 */
[----:B---3--:R-:W-:Y:S02]  /*52f0*/  F2FP.PACK_AB R4, R150, R120 ;  /* 0x000000789604723e */ /* 0x008fe400000000ff */
[----:B----4-:R-:W-:-:S02]  /*5300*/  F2FP.PACK_AB R5, R148, R149 ;  /* 0x000000959405723e */ /* 0x010fc400000000ff */
[----:B------:R-:W-:Y:S01]  /*5310*/  F2FP.PACK_AB R6, R151, R152 ;  /* 0x000000989706723e */ /* 0x000fe200000000ff */
[----:B-1----:R-:W-:-:S04]  /*5320*/  FFMA.FTZ R3, R137, c[0x0][0x2d0], -R0 ;  /* 0x0000b40089037a23 */ /* 0x002fc80000010800 */
[----:B------:R-:W1:Y:S02]  /*5330*/  MUFU.EX2 R131, R3 ;  /* 0x0000000300837308 */ /* 0x000e640000000800 */
[----:B-1----:R-:W-:Y:S01]  /*5340*/  F2FP.PACK_AB R7, R131, R130 ;  /* 0x000000828307723e */ /* 0x002fe200000000ff */
[----:B------:R-:W-:Y:S02]  /*5350*/  FFMA.FTZ R3, R231, c[0x0][0x2d0], -R2 ;  /* 0x0000b400e7037a23 */ /* 0x000fe40000010802 */
[----:B------:R-:W-:-:S03]  /*5360*/  IMAD.MOV.U32 R231, RZ, RZ, R124 ;  /* 0x000000ffffe77224 */ /* 0x000fc600078e007c */
[----:B------:R1:W-:Y:S01]  /*5370*/  MUFU.EX2 R129, R3 ;  /* 0x0000000300817308 */ /* 0x0003e20000000800 */
[C---:B--2---:R-:W-:Y:S08]  /*5380*/  HMMA.16816.F32 R72, R4.reuse, R8, R72 ;  /* 0x000000080448723c */ /* 0x044ff00000001848 */
[----:B------:R-:W-:Y:S01]  /*5390*/  HMMA.16816.F32 R56, R4, R10, R44 ;  /* 0x0000000a0438723c */ /* 0x000fe2000000182c */
[----:B------:R-:W2:Y:S01]  /*53a0*/  LDSM.16.MT88.4 R8, [R200+0x6800] ;  /* 0x00680000c808783b */ /* 0x000ea20000004200 */
[----:B-1----:R-:W-:-:S06]  /*53b0*/  FFMA.FTZ R3, R232, c[0x0][0x2d0], -R2 ;  /* 0x0000b400e8037a23 */ /* 0x002fcc0000010802 */
[C---:B------:R-:W-:Y:S01]  /*53c0*/  HMMA.16816.F32 R44, R4.reuse, R20, R28 ;  /* 0x00000014042c723c */ /* 0x040fe2000000181c */
[----:B------:R-:W-:Y:S01]  /*53d0*/  IMAD.MOV.U32 R232, RZ, RZ, R125 ;  /* 0x000000ffffe87224 */ /* 0x000fe200078e007d */
[----:B------:R1:W3:Y:S06]  /*53e0*/  MUFU.EX2 R137, R3 ;  /* 0x0000000300897308 */ /* 0x0002ec0000000800 */
[C---:B------:R-:W-:Y:S01]  /*53f0*/  HMMA.16816.F32 R88, R4.reuse, R22, R96 ;  /* 0x000000160458723c */ /* 0x040fe20000001860 */
[----:B------:R-:W4:Y:S07]  /*5400*/  LDSM.16.MT88.4 R20, [R204+0x6800] ;  /* 0x00680000cc14783b */ /* 0x000f2e0000004200 */
[----:B-----5:R-:W-:Y:S01]  /*5410*/  HMMA.16816.F32 R92, R4, R12, R92 ;  /* 0x0000000c045c723c */ /* 0x020fe2000000185c */
        /* <DEDUP_REMOVED lines=19> */
[----:B------:R-:W-:Y:S01]  /*5550*/  LDSM.16.MT88.4 R76, [R200+0x3800] ;  /* 0x00380000c84c783b */ /* 0x000fe20000004200 */
[----:B------:R1:W4:Y:S06]  /*5560*/  MUFU.EX2 R71, R3 ;  /* 0x0000000300477308 */ /* 0x00032c0000000800 */
        /* <DEDUP_REMOVED lines=13> */
[----:B------:R-:W-:-:S06]  /*5640*/  FFMA.FTZ R3, R116, c[0x0][0x2d0], -R2 ;  /* 0x0000b40074037a23 */ /* 0x000fcc0000010802 */
[C---:B--2---:R-:W-:Y:S08]  /*5650*/  HMMA.16816.F32 R72, R4.reuse, R8, R72 ;  /* 0x000000080448723c */ /* 0x044ff00000001848 */
[C---:B------:R-:W-:Y:S01]  /*5660*/  HMMA.16816.F32 R56, R4.reuse, R10, R56 ;  /* 0x0000000a0438723c */ /* 0x040fe20000001838 */
[----:B------:R-:W1:Y:S07]  /*5670*/  LDSM.16.MT88.4 R8, [R200+0x7000] ;  /* 0x00700000c808783b */ /* 0x000e6e0000004200 */
[C---:B------:R-:W-:Y:S08]  /*5680*/  HMMA.16816.F32 R44, R4.reuse, R20, R44 ;  /* 0x00000014042c723c */ /* 0x040ff0000000182c */
[C---:B------:R-:W-:Y:S01]  /*5690*/  HMMA.16816.F32 R48, R4.reuse, R22, R88 ;  /* 0x000000160430723c */ /* 0x040fe20000001858 */
[----:B------:R-:W2:Y:S07]  /*56a0*/  LDSM.16.MT88.4 R20, [R204+0x7000] ;  /* 0x00700000cc14783b */ /* 0x000eae0000004200 */
[C---:B------:R-:W-:Y:S08]  /*56b0*/  HMMA.16816.F32 R88, R4.reuse, R16, R96 ;  /* 0x000000100458723c */ /* 0x040ff00000001860 */
[C---:B------:R-:W-:Y:S01]  /*56c0*/  HMMA.16816.F32 R52, R4.reuse, R18, R100 ;  /* 0x000000120434723c */ /* 0x040fe20000001864 */
[----:B------:R-:W-:Y:S07]  /*56d0*/  LDSM.16.MT88.4 R100, [R206+0x3800] ;  /* 0x00380000ce64783b */ /* 0x000fee0000004200 */
[C---:B------:R-:W-:Y:S01]  /*56e0*/  HMMA.16816.F32 R96, R4.reuse, R12, R92 ;  /* 0x0000000c0460723c */ /* 0x040fe2000000185c */
[----:B------:R-:W-:Y:S07]  /*56f0*/  LDSM.16.MT88.4 R92, [R203+0x3800] ;  /* 0x00380000cb5c783b */ /* 0x000fee0000004200 */
[C---:B-1----:R-:W-:Y:S08]  /*5700*/  HMMA.16816.F32 R112, R4.reuse, R8, R80 ;  /* 0x000000080470723c */ /* 0x042ff00000001850 */
[C---:B------:R-:W-:Y:S01]  /*5710*/  HMMA.16816.F32 R64, R4.reuse, R10, R64 ;  /* 0x0000000a0440723c */ /* 0x040fe20000001840 */
[----:B------:R-:W1:Y:S07]  /*5720*/  LDSM.16.MT88.4 R8, [R203+0x7000] ;  /* 0x00700000cb08783b */ /* 0x000e6e0000004200 */
[C---:B--2---:R-:W-:Y:S01]  /*5730*/  HMMA.16816.F32 R60, R4.reuse, R20, R60 ;  /* 0x00000014043c723c */ /* 0x044fe2000000183c */
[----:B------:R2:W-:Y:S07]  /*5740*/  MUFU.EX2 R20, R3 ;  /* 0x0000000300147308 */ /* 0x0005ee0000000800 */
[C---:B------:R-:W-:Y:S01]  /*5750*/  HMMA.16816.F32 R104, R4.reuse, R14, R84 ;  /* 0x0000000e0468723c */ /* 0x040fe20000001854 */
[----:B------:R-:W3:Y:S04]  /*5760*/  LDSM.16.MT88.4 R12, [R206+0x7000] ;  /* 0x00700000ce0c783b */ /* 0x000ee80000004200 */
[----:B------:R-:W-:Y:S03]  /*5770*/  LDSM.16.MT88.4 R84, [R204+0x3800] ;  /* 0x00380000cc54783b */ /* 0x000fe60000004200 */
[----:B------:R-:W-:Y:S01]  /*5780*/  HMMA.16816.F32 R40, R4, R22, R40 ;  /* 0x000000160428723c */ /* 0x000fe20000001828 */
[----:B--2---:R-:W-:-:S04]  /*5790*/  FFMA.FTZ R3, R117, c[0x0][0x2d0], -R2 ;  /* 0x0000b40075037a23 */ /* 0x004fc80000010802 */
[----:B------:R2:W4:Y:S03]  /*57a0*/  MUFU.EX2 R17, R3 ;  /* 0x0000000300117308 */ /* 0x0005260000000800 */
[C---:B-1----:R-:W-:Y:S01]  /*57b0*/  HMMA.16816.F32 R28, R4.reuse, R8, R28 ;  /* 0x00000008041c723c */ /* 0x042fe2000000181c */
[--C-:B--2---:R-:W-:Y:S01]  /*57c0*/  FFMA.FTZ R3, R118, c[0x0][0x2d0], -R2.reuse ;  /* 0x0000b40076037a23 */ /* 0x104fe20000010802 */
[----:B----4-:R-:W-:Y:S01]  /*57d0*/  F2FP.PACK_AB R132, R17, R20 ;  /* 0x000000141184723e */ /* 0x010fe200000000ff */
[----:B------:R-:W-:Y:S02]  /*57e0*/  FFMA.FTZ R2, R241, c[0x0][0x2d0], -R2 ;  /* 0x0000b400f1027a23 */ /* 0x000fe40000010802 */
[----:B------:R1:W-:Y:S03]  /*57f0*/  MUFU.EX2 R19, R3 ;  /* 0x0000000300137308 */ /* 0x0003e60000000800 */
[----:B------:R-:W-:Y:S01]  /*5800*/  HMMA.16816.F32 R24, R4, R10, R24 ;  /* 0x0000000a0418723c */ /* 0x000fe20000001818 */
[----:B------:R-:W-:-:S02]  /*5810*/  IMAD.MOV.U32 R118, RZ, RZ, R111 ;  /* 0x000000ffff767224 */ /* 0x000fc400078e006f */
[----:B------:R-:W2:Y:S02]  /*5820*/  LDSM.16.MT88.4 R108, [R200+0x7800] ;  /* 0x00780000c86c783b */ /* 0x000ea40000004200 */
[----:B------:R4:W5:Y:S03]  /*5830*/  MUFU.EX2 R18, R2 ;  /* 0x0000000200127308 */ /* 0x0009660000000800 */
[----:B---3--:R-:W-:Y:S01]  /*5840*/  HMMA.16816.F32 R36, R4, R12, R36 ;  /* 0x0000000c0424723c */ /* 0x008fe20000001824 */
[----:B-1----:R-:W-:-:S07]  /*5850*/  FADD.FTZ R3, R238, R235 ;  /* 0x000000ebee037221 */ /* 0x002fce0000010000 */
[----:B------:R-:W-:Y:S01]  /*5860*/  HMMA.16816.F32 R32, R4, R14, R32 ;  /* 0x0000000e0420723c */ /* 0x000fe20000001820 */
[----:B------:R-:W-:Y:S01]  /*5870*/  LDSM.16.MT88.4 R12, [R206+0x7800] ;  /* 0x00780000ce0c783b */ /* 0x000fe20000004200 */
[----:B----4-:R-:W-:Y:S01]  /*5880*/  FFMA.FTZ R2, R240, c[0x0][0x2d0], -R0 ;  /* 0x0000b400f0027a23 */ /* 0x010fe20000010800 */
[----:B-----5:R-:W-:-:S04]  /*5890*/  F2FP.PACK_AB R134, R18, R19 ;  /* 0x000000131286723e */ /* 0x020fc800000000ff */
[----:B------:R-:W-:Y:S01]  /*58a0*/  IMAD.MOV.U32 R5, RZ, RZ, c[0x0][0x168] ;  /* 0x00005a00ff057624 */ /* 0x000fe200078e00ff */
[----:B------:R1:W-:Y:S02]  /*58b0*/  MUFU.EX2 R16, R2 ;  /* 0x0000000200107308 */ /* 0x0003e40000000800 */
[----:B-1----:R-:W-:-:S06]  /*58c0*/  FFMA.FTZ R2, R239, c[0x0][0x2d0], -R0 ;  /* 0x0000b400ef027a23 */ /* 0x002fcc0000010800 */
[----:B------:R1:W3:Y:S02]  /*58d0*/  MUFU.EX2 R9, R2 ;  /* 0x0000000200097308 */ /* 0x0002e40000000800 */
[--C-:B-1----:R-:W-:Y:S01]  /*58e0*/  FFMA.FTZ R2, R245, c[0x0][0x2d0], -R0.reuse ;  /* 0x0000b400f5027a23 */ /* 0x102fe20000010800 */
[----:B---3--:R-:W-:Y:S01]  /*58f0*/  F2FP.PACK_AB R133, R9, R16 ;  /* 0x000000100985723e */ /* 0x008fe200000000ff */
[----:B------:R-:W-:-:S04]  /*5900*/  FFMA.FTZ R0, R244, c[0x0][0x2d0], -R0 ;  /* 0x0000b400f4007a23 */ /* 0x000fc80000010800 */
[----:B------:R1:W-:Y:S08]  /*5910*/  MUFU.EX2 R10, R2 ;  /* 0x00000002000a7308 */ /* 0x0003f00000000800 */
        /* <DEDUP_REMOVED lines=12> */
[----:B------:R-:W-:Y:S01]  /*59e0*/  FADD.FTZ R2, R248, R2 ;  /* 0x00000002f8027221 */ /* 0x000fe20000010000 */
[----:B------:R-:W1:Y:S01]  /*59f0*/  LDSM.16.MT88.4 R116, [R204+0x7800] ;  /* 0x00780000cc74783b */ /* 0x000e620000004200 */
[----:B------:R-:W-:Y:S01]  /*5a00*/  FADD.FTZ R0, R251, R0 ;  /* 0x00000000fb007221 */ /* 0x000fe20000010000 */
[C---:B------:R-:W-:Y:S01]  /*5a10*/  HMMA.16816.F32 R100, R132.reuse, R102, R104 ;  /* 0x000000668464723c */ /* 0x040fe20000001868 */
[----:B------:R-:W-:Y:S02]  /*5a20*/  FADD.FTZ R2, R250, R2 ;  /* 0x00000002fa027221 */ /* 0x000fe40000010000 */
[----:B------:R-:W-:Y:S02]  /*5a30*/  FADD.FTZ R0, R126, R0 ;  /* 0x000000007e007221 */ /* 0x000fe40000010000 */
[----:B------:R-:W-:Y:S01]  /*5a40*/  FADD.FTZ R2, R197, R2 ;  /* 0x00000002c5027221 */ /* 0x000fe20000010000 */
[----:B------:R-:W3:Y:S01]  /*5a50*/  LDSM.16.MT88.4 R124, [R203+0x7800] ;  /* 0x00780000cb7c783b */ /* 0x000ee20000004200 */
[----:B------:R-:W-:Y:S01]  /*5a60*/  FADD.FTZ R0, R198, R0 ;  /* 0x00000000c6007221 */ /* 0x000fe20000010000 */
[----:B--2---:R-:W-:Y:S01]  /*5a70*/  HMMA.16816.F32 R104, R132, R108, R112 ;  /* 0x0000006c8468723c */ /* 0x004fe20000001870 */
[----:B------:R-:W-:-:S02]  /*5a80*/  FADD.FTZ R2, R195, R2 ;  /* 0x00000002c3027221 */ /* 0x000fc40000010000 */
[----:B------:R-:W-:Y:S01]  /*5a90*/  FADD.FTZ R0, R229, R0 ;  /* 0x00000000e5007221 */ /* 0x000fe20000010000 */
[----:B------:R-:W-:Y:S01]  /*5aa0*/  IADD3 R229, R231, -0x2, RZ ;  /* 0xfffffffee7e57810 */ /* 0x000fe20007ffe0ff */
        /* <DEDUP_REMOVED lines=29> */
[----:B------:R-:W-:Y:S02]  /*5c80*/  FADD.FTZ R4, R150, R0 ;  /* 0x0000000096047221 */ /* 0x000fe40000010000 */
[----:B------:R-:W-:Y:S01]  /*5c90*/  FADD.FTZ R3, R148, R3 ;  /* 0x0000000394037221 */ /* 0x000fe20000010000 */
[C---:B---3--:R-:W-:Y:S01]  /*5ca0*/  HMMA.16816.F32 R120, R132.reuse, R124, R28 ;  /* 0x0000007c8478723c */ /* 0x048fe2000000181c */
[----:B------:R-:W-:Y:S02]  /*5cb0*/  FADD.FTZ R4, R152, R4 ;  /* 0x0000000498047221 */ /* 0x000fe40000010000 */
[----:B------:R-:W-:Y:S01]  /*5cc0*/  IMAD.MOV.U32 R0, RZ, RZ, R232 ;  /* 0x000000ffff007224 */ /* 0x000fe200078e00e8 */
[----:B------:R-:W-:Y:S01]  /*5cd0*/  @P4 SHF.R.U32.HI R0, RZ, c[0x0][0x2cc], R2 ;  /* 0x0000b300ff004a19 */ /* 0x000fe20000011602 */
[----:B------:R-:W-:Y:S02]  /*5ce0*/  FADD.FTZ R3, R130, R3 ;  /* 0x0000000382037221 */ /* 0x000fe40000010000 */
[----:B------:R-:W-:Y:S01]  /*5cf0*/  FADD.FTZ R2, R151, R4 ;  /* 0x0000000497027221 */ /* 0x000fe20000010000 */
[----:B------:R-:W-:Y:S01]  /*5d00*/  IADD3 R0, R0, c[0x0][0x1d0], -R5 ;  /* 0x0000740000007a10 */ /* 0x000fe20007ffe805 */
[----:B------:R-:W-:Y:S01]  /*5d10*/  FADD.FTZ R3, R131, R3 ;  /* 0x0000000383037221 */ /* 0x000fe20000010000 */
[----:B------:R-:W-:Y:S01]  /*5d20*/  HMMA.16816.F32 R92, R132, R94, R52 ;  /* 0x0000005e845c723c */ /* 0x000fe20000001834 */
[----:B------:R-:W-:-:S02]  /*5d30*/  FADD.FTZ R4, R129, R2 ;  /* 0x0000000281047221 */ /* 0x000fc40000010000 */
[----:B------:R-:W-:Y:S02]  /*5d40*/  FADD.FTZ R2, R128, R3 ;  /* 0x0000000380027221 */ /* 0x000fe40000010000 */
[----:B------:R-:W-:Y:S01]  /*5d50*/  FADD.FTZ R3, R137, R4 ;  /* 0x0000000489037221 */ /* 0x000fe20000010000 */
[----:B------:R-:W-:Y:S01]  /*5d60*/  SHF.R.S32.HI R4, RZ, 0x1f, R0 ;  /* 0x0000001fff047819 */ /* 0x000fe20000011400 */
[----:B------:R-:W-:Y:S01]  /*5d70*/  FADD.FTZ R2, R71, R2 ;  /* 0x0000000247027221 */ /* 0x000fe20000010000 */
[C---:B------:R-:W-:Y:S01]  /*5d80*/  HMMA.16816.F32 R108, R132.reuse, R110, R64 ;  /* 0x0000006e846c723c */ /* 0x040fe20000001840 */
[----:B------:R-:W-:Y:S01]  /*5d90*/  FADD.FTZ R3, R139, R3 ;  /* 0x000000038b037221 */ /* 0x000fe20000010000 */
[----:B------:R-:W-:Y:S01]  /*5da0*/  LEA.HI R4, R4, R0, RZ, 0x7 ;  /* 0x0000000004047211 */ /* 0x000fe200078f38ff */
[----:B------:R-:W-:Y:S02]  /*5db0*/  FADD.FTZ R0, R70, R2 ;  /* 0x0000000246007221 */ /* 0x000fe40000010000 */
[----:B------:R-:W-:Y:S01]  /*5dc0*/  FADD.FTZ R2, R138, R3 ;  /* 0x000000038a027221 */ /* 0x000fe20000010000 */
[----:B------:R-:W-:Y:S01]  /*5dd0*/  SHF.R.S32.HI R3, RZ, 0x7, R4 ;  /* 0x00000007ff037819 */ /* 0x000fe20000011404 */
[----:B------:R-:W-:Y:S01]  /*5de0*/  FADD.FTZ R0, R136, R0 ;  /* 0x0000000088007221 */ /* 0x000fe20000010000 */
[----:B------:R-:W-:Y:S01]  /*5df0*/  HMMA.16816.F32 R116, R132, R118, R40 ;  /* 0x000000768474723c */ /* 0x000fe20000001828 */
[----:B------:R-:W-:Y:S01]  /*5e00*/  FADD.FTZ R2, R20, R2 ;  /* 0x0000000214027221 */ /* 0x000fe20000010000 */
[----:B------:R-:W-:Y:S01]  /*5e10*/  IMNMX R3, RZ, R3, !PT ;  /* 0x00000003ff037217 */ /* 0x000fe20007800200 */
[----:B------:R-:W-:-:S02]  /*5e20*/  FADD.FTZ R0, R16, R0 ;  /* 0x0000000010007221 */ /* 0x000fc40000010000 */
[----:B------:R-:W-:Y:S01]  /*5e30*/  FADD.FTZ R2, R17, R2 ;  /* 0x0000000211027221 */ /* 0x000fe20000010000 */
[----:B------:R-:W-:Y:S01]  /*5e40*/  ISETP.GE.AND P0, PT, R229, R3, PT ;  /* 0x00000003e500720c */ /* 0x000fe20003f06270 */
[----:B------:R-:W-:Y:S01]  /*5e50*/  FADD.FTZ R0, R9, R0 ;  /* 0x0000000009007221 */ /* 0x000fe20000010000 */
[----:B------:R1:W-:Y:S01]  /*5e60*/  STL [R1], R3 ;  /* 0x0000000301007387 */ /* 0x0003e20000100800 */
[----:B------:R-:W-:Y:S01]  /*5e70*/  FADD.FTZ R2, R19, R2 ;  /* 0x0000000213027221 */ /* 0x000fe20000010000 */
[----:B------:R-:W-:Y:S01]  /*5e80*/  HMMA.16816.F32 R124, R132, R126, R24 ;  /* 0x0000007e847c723c */ /* 0x000fe20000001818 */
[----:B------:R-:W-:Y:S02]  /*5e90*/  FADD.FTZ R0, R10, R0 ;  /* 0x000000000a007221 */ /* 0x000fe40000010000 */
[----:B------:R-:W-:Y:S02]  /*5ea0*/  FADD.FTZ R2, R18, R2 ;  /* 0x0000000212027221 */ /* 0x000fe40000010000 */
[----:B------:R-:W-:-:S03]  /*5eb0*/  FADD.FTZ R0, R8, R0 ;  /* 0x0000000008007221 */ /* 0x000fc60000010000 */
[C---:B------:R-:W-:Y:S02]  /*5ec0*/  HMMA.16816.F32 R128, R132.reuse, R12, R36 ;  /* 0x0000000c8480723c */ /* 0x040fe40000001824 */
[----:B------:R1:W-:Y:S04]  /*5ed0*/  STL [R1+0x10], R0 ;  /* 0x0000100001007387 */ /* 0x0003e80000100800 */
[----:B------:R1:W-:Y:S02]  /*5ee0*/  STL [R1+0x4], R2 ;  /* 0x0000040201007387 */ /* 0x0003e40000100800 */
[----:B------:R-:W-:Y:S01]  /*5ef0*/  HMMA.16816.F32 R132, R132, R14, R32 ;  /* 0x0000000e8484723c */ /* 0x000fe20000001820 */
[----:B------:R-:W-:Y:S01]  /*5f00*/  @!UPT UIADD3 URZ, URZ, URZ, URZ ;  /* 0x0000003f3f3ff290 */ /* 0x000fe2000fffe03f */
[----:B------:R-:W-:Y:S11]  /*5f10*/  @!P0 BRA `(.L_x_443) ;  /* 0x000048c000008947 */ /* 0x000ff60003800000 */
[----:B------:R-:W-:Y:S02]  /*5f20*/  MOV R70, R68 ;  /* 0x0000004400467202 */ /* 0x000fe40000000f00 */
[----:B-1----:R-:W-:-:S02]  /*5f30*/  MOV R3, R69 ;  /* 0x0000004500037202 */ /* 0x002fc40000000f00 */
[----:B------:R-:W-:-:S07]  /*5f40*/  MOV R192, R229 ;  /* 0x000000e500c07202 */ /* 0x000fce0000000f00 */
.L_x_444:
[----:B------:R-:W2:Y:S01]  /*5f50*/  LDL.64 R170, [R1+0x20] ;  /* 0x0000200001aa7983 */ /* 0x000ea20000100a00 */
[----:B------:R-:W-:Y:S04]  /*5f60*/  DEPBAR.LE SB0, 0x0 ;  /* 0x000080000000791a */ /* 0x000fe80000000000 */
[----:B------:R-:W-:Y:S01]  /*5f70*/  WARPSYNC 0xffffffff ;  /* 0xffffffff00007948 */ /* 0x000fe20003800000 */
[----:B------:R-:W3:Y:S04]  /*5f80*/  LDL R168, [R1+0x28] ;  /* 0x0000280001a87983 */ /* 0x000ee80000100800 */
[----:B------:R-:W-:Y:S01]  /*5f90*/  BAR.SYNC.DEFER_BLOCKING 0x0 ;  /* 0x0000000000007b1d */ /* 0x000fe20000010000 */
[C---:B------:R-:W-:Y:S02]  /*5fa0*/  ISETP.GE.AND P5, PT, R192.reuse, RZ, PT ;  /* 0x000000ffc000720c */ /* 0x040fe40003fa6270 */
[C---:B------:R-:W-:Y:S11]  /*5fb0*/  IADD3 R229, R192.reuse, -0x1, RZ ;  /* 0xffffffffc0e57810 */ /* 0x040ff60007ffe0ff */
[----:B------:R-:W-:Y:S01]  /*5fc0*/  @P5 SHF.R.S32.HI R0, RZ, 0x1f, R192 ;  /* 0x0000001fff005819 */ /* 0x000fe200000114c0 */
[----:B------:R-:W-:Y:S04]  /*5fd0*/  @P5 IMAD.WIDE.U32 R68, R192, c[0x0][0x208], RZ ;  /* 0x00008200c0445a25 */ /* 0x000fe800078e00ff */
[----:B------:R-:W-:Y:S01]  /*5fe0*/  @P5 IMAD R0, R0, c[0x0][0x208], RZ ;  /* 0x0000820000005a24 */ /* 0x000fe200078e02ff */
[----:B------:R-:W-:Y:S03]  /*5ff0*/  @P5 SHF.L.U32 R2, R68, 0x7, RZ ;  /* 0x0000000744025819 */ /* 0x000fe600000006ff */
[----:B------:R-:W-:Y:S01]  /*6000*/  @P5 IMAD R0, R192, c[0x0][0x20c], R0 ;  /* 0x00008300c0005a24 */ /* 0x000fe200078e0200 */
[----:B------:R-:W3:Y:S03]  /*6010*/  LDL.64 R232, [R1+0x8] ;  /* 0x0000080001e87983 */ /* 0x000ee60000100a00 */
[----:B------:R-:W-:Y:S03]  /*6020*/  @P5 IMAD.IADD R69, R69, 0x1, R0 ;  /* 0x0000000145455824 */ /* 0x000fe600078e0200 */
[----:B------:R-:W1:Y:S02]  /*6030*/  LDSM.16.M88.4 R8, [R201] ;  /* 0x00000000c908783b */ /* 0x000e640000000200 */
[----:B------:R-:W-:Y:S06]  /*6040*/  @P5 SHF.L.U64.HI R68, R68, 0x7, R69 ;  /* 0x0000000744445819 */ /* 0x000fec0000010245 */
[----:B------:R-:W5:Y:S08]  /*6050*/  LDSM.16.M88.4 R16, [R201+0x800] ;  /* 0x00080000c910783b */ /* 0x000f700000000200 */
[----:B------:R-:W5:Y:S08]  /*6060*/  LDSM.16.M88.4 R24, [R201+0x1000] ;  /* 0x00100000c918783b */ /* 0x000f700000000200 */
[----:B------:R-:W5:Y:S08]  /*6070*/  LDSM.16.M88.4 R32, [R201+0x1800] ;  /* 0x00180000c920783b */ /* 0x000f700000000200 */
[----:B------:R-:W5:Y:S01]  /*6080*/  LDSM.16.M88.4 R40, [R201+0x2000] ;  /* 0x00200000c928783b */ /* 0x000f620000000200 */
[C---:B-1----:R-:W-:Y:S07]  /*6090*/  HMMA.16816.F32 R4, R140.reuse, R8, RZ ;  /* 0x000000088c04723c */ /* 0x042fee00000018ff */
[----:B------:R-:W1:Y:S01]  /*60a0*/  LDSM.16.M88.4 R48, [R201+0x2800] ;  /* 0x00280000c930783b */ /* 0x000e620000000200 */
[C---:B------:R-:W-:Y:S07]  /*60b0*/  HMMA.16816.F32 R8, R140.reuse, R10, RZ ;  /* 0x0000000a8c08723c */ /* 0x040fee00000018ff */
[----:B------:R-:W1:Y:S01]  /*60c0*/  LDSM.16.M88.4 R56, [R201+0x3000] ;  /* 0x00300000c938783b */ /* 0x000e620000000200 */
[C---:B-----5:R-:W-:Y:S07]  /*60d0*/  HMMA.16816.F32 R12, R140.reuse, R16, RZ ;  /* 0x000000108c0c723c */ /* 0x060fee00000018ff */
[----:B------:R-:W5:Y:S01]  /*60e0*/  LDSM.16.M88.4 R64, [R201+0x3800] ;  /* 0x00380000c940783b */ /* 0x000f620000000200 */
[C---:B------:R-:W-:Y:S07]  /*60f0*/  HMMA.16816.F32 R16, R140.reuse, R18, RZ ;  /* 0x000000128c10723c */ /* 0x040fee00000018ff */
[----:B------:R-:W1:Y:S01]  /*6100*/  LDSM.16.M88.4 R136, [R207] ;  /* 0x00000000cf88783b */ /* 0x000e620000000200 */
[C---:B------:R-:W-:Y:S07]  /*6110*/  HMMA.16816.F32 R20, R140.reuse, R24, RZ ;  /* 0x000000188c14723c */ /* 0x040fee00000018ff */
[----:B------:R-:W1:Y:S01]  /*6120*/  LDSM.16.M88.4 R148, [R222] ;  /* 0x00000000de94783b */ /* 0x000e620000000200 */
[C---:B------:R-:W-:Y:S07]  /*6130*/  HMMA.16816.F32 R24, R140.reuse, R26, RZ ;  /* 0x0000001a8c18723c */ /* 0x040fee00000018ff */
[----:B------:R-:W5:Y:S01]  /*6140*/  LDSM.16.M88.4 R152, [R221] ;  /* 0x00000000dd98783b */ /* 0x000f620000000200 */
[C---:B------:R-:W-:Y:S07]  /*6150*/  HMMA.16816.F32 R28, R140.reuse, R32, RZ ;  /* 0x000000208c1c723c */ /* 0x040fee00000018ff */
[----:B------:R-:W5:Y:S01]  /*6160*/  LDSM.16.M88.4 R156, [R220] ;  /* 0x00000000dc9c783b */ /* 0x000f620000000200 */
[C---:B------:R-:W-:Y:S07]  /*6170*/  HMMA.16816.F32 R32, R140.reuse, R34, RZ ;  /* 0x000000228c20723c */ /* 0x040fee00000018ff */
[----:B------:R-:W5:Y:S01]  /*6180*/  LDSM.16.M88.4 R160, [R219] ;  /* 0x00000000dba0783b */ /* 0x000f620000000200 */
[C---:B------:R-:W-:Y:S07]  /*6190*/  HMMA.16816.F32 R36, R140.reuse, R40, RZ ;  /* 0x000000288c24723c */ /* 0x040fee00000018ff */
[----:B------:R-:W4:Y:S04]  /*61a0*/  LDL R195, [R1+0x30] ;  /* 0x0000300001c37983 */ /* 0x000f280000100800 */
[----:B------:R-:W4:Y:S01]  /*61b0*/  LDL R194, [R1+0x3c] ;  /* 0x00003c0001c27983 */ /* 0x000f220000100800 */
[C---:B------:R-:W-:Y:S03]  /*61c0*/  HMMA.16816.F32 R40, R140.reuse, R42, RZ ;  /* 0x0000002a8c28723c */ /* 0x040fe600000018ff */
[----:B------:R-:W4:Y:S05]  /*61d0*/  LDL R193, [R1+0x40] ;  /* 0x0000400001c17983 */ /* 0x000f2a0000100800 */
[C---:B-1----:R-:W-:Y:S08]  /*61e0*/  HMMA.16816.F32 R44, R140.reuse, R48, RZ ;  /* 0x000000308c2c723c */ /* 0x042ff000000018ff */
[C---:B------:R-:W-:Y:S08]  /*61f0*/  HMMA.16816.F32 R48, R140.reuse, R50, RZ ;  /* 0x000000328c30723c */ /* 0x040ff000000018ff */
[C---:B------:R-:W-:Y:S08]  /*6200*/  HMMA.16816.F32 R52, R140.reuse, R56, RZ ;  /* 0x000000388c34723c */ /* 0x040ff000000018ff */
[C---:B------:R-:W-:Y:S08]  /*6210*/  HMMA.16816.F32 R56, R140.reuse, R58, RZ ;  /* 0x0000003a8c38723c */ /* 0x040ff000000018ff */
[C---:B-----5:R-:W-:Y:S08]  /*6220*/  HMMA.16816.F32 R60, R140.reuse, R64, RZ ;  /* 0x000000408c3c723c */ /* 0x060ff000000018ff */
[----:B------:R-:W-:Y:S08]  /*6230*/  HMMA.16816.F32 R64, R140, R66, RZ ;  /* 0x000000428c40723c */ /* 0x000ff000000018ff */
[C---:B------:R-:W-:Y:S08]  /*6240*/  HMMA.16816.F32 R4, R144.reuse, R136, R4 ;  /* 0x000000889004723c */ /* 0x040ff00000001804 */
[C---:B------:R-:W-:Y:S01]  /*6250*/  HMMA.16816.F32 R8, R144.reuse, R138, R8 ;  /* 0x0000008a9008723c */ /* 0x040fe20000001808 */
[----:B------:R-:W1:Y:S07]  /*6260*/  LDSM.16.M88.4 R136, [R218] ;  /* 0x00000000da88783b */ /* 0x000e6e0000000200 */
[C---:B------:R-:W-:Y:S08]  /*6270*/  HMMA.16816.F32 R12, R144.reuse, R148, R12 ;  /* 0x00000094900c723c */ /* 0x040ff0000000180c */
[C---:B------:R-:W-:Y:S01]  /*6280*/  HMMA.16816.F32 R16, R144.reuse, R150, R16 ;  /* 0x000000969010723c */ /* 0x040fe20000001810 */
[----:B------:R-:W5:Y:S07]  /*6290*/  LDSM.16.M88.4 R148, [R217] ;  /* 0x00000000d994783b */ /* 0x000f6e0000000200 */
[C---:B------:R-:W-:Y:S07]  /*62a0*/  HMMA.16816.F32 R20, R144.reuse, R152, R20 ;  /* 0x000000989014723c */ /* 0x040fee0000001814 */
[----:B------:R-:W-:Y:S01]  /*62b0*/  @P5 IMAD.MOV.U32 R152, RZ, RZ, c[0x0][0x208] ;  /* 0x00008200ff985624 */ /* 0x000fe200078e00ff */
[C---:B------:R-:W-:Y:S04]  /*62c0*/  HMMA.16816.F32 R24, R144.reuse, R154, R24 ;  /* 0x0000009a9018723c */ /* 0x040fe80000001818 */
[----:B------:R-:W-:Y:S04]  /*62d0*/  @P5 IMAD.SHL.U32 R71, R152, 0x40, RZ ;  /* 0x0000004098475824 */ /* 0x000fe800078e00ff */
[C---:B------:R-:W-:Y:S08]  /*62e0*/  HMMA.16816.F32 R28, R144.reuse, R156, R28 ;  /* 0x0000009c901c723c */ /* 0x040ff0000000181c */
[C---:B------:R-:W-:Y:S08]  /*62f0*/  HMMA.16816.F32 R32, R144.reuse, R158, R32 ;  /* 0x0000009e9020723c */ /* 0x040ff00000001820 */
[C---:B------:R-:W-:Y:S08]  /*6300*/  HMMA.16816.F32 R36, R144.reuse, R160, R36 ;  /* 0x000000a09024723c */ /* 0x040ff00000001824 */
[C---:B------:R-:W-:Y:S08]  /*6310*/  HMMA.16816.F32 R40, R144.reuse, R162, R40 ;  /* 0x000000a29028723c */ /* 0x040ff00000001828 */
[C---:B-1----:R-:W-:Y:S08]  /*6320*/  HMMA.16816.F32 R44, R144.reuse, R136, R44 ;  /* 0x00000088902c723c */ /* 0x042ff0000000182c */
[C---:B------:R-:W-:Y:S04]  /*6330*/  HMMA.16816.F32 R48, R144.reuse, R138, R48 ;  /* 0x0000008a9030723c */ /* 0x040fe80000001830 */
[----:B--2---:R-:W-:Y:S04]  /*6340*/  @P5 IADD3 R0, P1, R2, R170, RZ ;  /* 0x000000aa02005210 */ /* 0x004fe80007f3e0ff */
[C---:B-----5:R-:W-:Y:S04]  /*6350*/  HMMA.16816.F32 R52, R144.reuse, R148, R52 ;  /* 0x000000949034723c */ /* 0x060fe80000001834 */
[----:B------:R-:W-:Y:S02]  /*6360*/  @P5 LEA R158, P0, R0, c[0x0][0x1f8], 0x1 ;  /* 0x00007e00009e5a11 */ /* 0x000fe400078008ff */
[----:B---3--:R-:W-:Y:S02]  /*6370*/  @P5 IADD3.X R69, R68, R168, RZ, P1, !PT ;  /* 0x000000a844455210 */ /* 0x008fe40000ffe4ff */
[C---:B------:R-:W-:Y:S04]  /*6380*/  HMMA.16816.F32 R56, R144.reuse, R150, R56 ;  /* 0x000000969038723c */ /* 0x040fe80000001838 */
[----:B------:R-:W-:Y:S02]  /*6390*/  @P5 LEA.HI.X R159, R0, c[0x0][0x1fc], R69, 0x1, P0 ;  /* 0x00007f00009f5a11 */ /* 0x000fe400000f0c45 */
[----:B------:R-:W-:Y:S02]  /*63a0*/  @P5 IADD3 R0, P3, P2, R2, 0x40, R170 ;  /* 0x0000004002005810 */ /* 0x000fe40007a7e0aa */
[----:B------:R-:W-:Y:S04]  /*63b0*/  @P5 MOV R2, 0x6 ;  /* 0x0000000600025802 */ /* 0x000fe80000000f00 */
[----:B------:R-:W-:Y:S02]  /*63c0*/  @P5 SHF.L.U64.HI R2, R152, R2, c[0x0][0x20c] ;  /* 0x0000830098025619 */ /* 0x000fe40000010202 */
[----:B------:R-:W1:Y:S01]  /*63d0*/  LDSM.16.M88.4 R152, [R216] ;  /* 0x00000000d898783b */ /* 0x000e620000000200 */
[----:B------:R-:W-:Y:S02]  /*63e0*/  @P5 LEA R160, P1, R0, c[0x0][0x1f8], 0x1 ;  /* 0x00007e0000a05a11 */ /* 0x000fe400078208ff */
[----:B------:R-:W-:Y:S02]  /*63f0*/  @P5 IADD3.X R69, R68, RZ, R168, P3, P2 ;  /* 0x000000ff44455210 */ /* 0x000fe40001fe44a8 */
[-C--:B------:R-:W-:Y:S02]  /*6400*/  @P5 IADD3 R68, P2, R158, R71.reuse, RZ ;  /* 0x000000479e445210 */ /* 0x080fe40007f5e0ff */
[----:B------:R-:W-:Y:S02]  /*6410*/  @P5 LEA.HI.X R161, R0, c[0x0][0x1fc], R69, 0x1, P1 ;  /* 0x00007f0000a15a11 */ /* 0x000fe400008f0c45 */
[----:B------:R-:W-:Y:S02]  /*6420*/  @P5 ISETP.GE.AND P0, PT, R232, c[0x0][0x1d4], PT ;  /* 0x00007500e8005a0c */ /* 0x000fe40003f06270 */
[-C--:B------:R-:W-:Y:S02]  /*6430*/  @P5 IADD3.X R69, R159, R2.reuse, RZ, P2, !PT ;  /* 0x000000029f455210 */ /* 0x080fe400017fe4ff */
[-C--:B------:R-:W-:Y:S04]  /*6440*/  @P5 IADD3 R156, P1, R68, R71.reuse, RZ ;  /* 0x00000047449c5210 */ /* 0x080fe80007f3e0ff */
[----:B------:R-:W-:Y:S01]  /*6450*/  @P5 IADD3 R136, P2, R156, R71, RZ ;  /* 0x000000479c885210 */ /* 0x000fe20007f5e0ff */
[----:B------:R-:W-:Y:S04]  /*6460*/  @P5 IMAD.X R157, R69, 0x1, R2, P1 ;  /* 0x00000001459d5824 */ /* 0x000fe800008e0602 */
[----:B------:R-:W-:Y:S01]  /*6470*/  @!PT LDS RZ, [RZ] ;  /* 0x00000000fffff984 */ /* 0x000fe20000000800 */
[----:B------:R-:W-:Y:S01]  /*6480*/  @!PT LDS RZ, [RZ] ;  /* 0x00000000fffff984 */ /* 0x000fe20000000800 */
[----:B------:R-:W-:Y:S01]  /*6490*/  @!PT LDS RZ, [RZ] ;  /* 0x00000000fffff984 */ /* 0x000fe20000000800 */
[----:B------:R2:W-:Y:S01]  /*64a0*/  @P5 LDGSTS.E.BYPASS.LTC128B.128 [R228+0x100], [R158.64], !P0 ;  /* 0x001000009ee45fae */ /* 0x0005e2000c101d46 */
[----:B------:R-:W-:Y:S07]  /*64b0*/  @P5 IADD3.X R137, R157, R2, RZ, P2, !PT ;  /* 0x000000029d895210 */ /* 0x000fee00017fe4ff */
[----:B------:R3:W-:Y:S08]  /*64c0*/  @P5 LDGSTS.E.BYPASS.LTC128B.128 [R228+0x4100], [R160.64], !P6 ;  /* 0x04100000a0e45fae */ /* 0x0007f0000f101d46 */
[----:B------:R5:W-:Y:S01]  /*64d0*/  @P5 LDGSTS.E.BYPASS.LTC128B.128 [R228+0x1100], [R68.64], !P0 ;  /* 0x0110000044e45fae */ /* 0x000be2000c101d46 */
[C---:B-1----:R-:W-:Y:S07]  /*64e0*/  HMMA.16816.F32 R60, R144.reuse, R152, R60 ;  /* 0x00000098903c723c */ /* 0x042fee000000183c */
[----:B------:R5:W-:Y:S01]  /*64f0*/  @P5 LDGSTS.E.BYPASS.LTC128B.128 [R228+0x5100], [R68.64+0x80], !P6 ;  /* 0x0510008044e45fae */ /* 0x000be2000f101d46 */
[----:B------:R-:W-:Y:S07]  /*6500*/  HMMA.16816.F32 R64, R144, R154, R64 ;  /* 0x0000009a9040723c */ /* 0x000fee0000001840 */
[----:B------:R2:W-:Y:S08]  /*6510*/  @P5 LDGSTS.E.BYPASS.LTC128B.128 [R228+0x2100], [R156.64], !P0 ;  /* 0x021000009ce45fae */ /* 0x0005f0000c101d46 */
[----:B------:R2:W-:Y:S08]  /*6520*/  @P5 LDGSTS.E.BYPASS.LTC128B.128 [R228+0x6100], [R156.64+0x80], !P6 ;  /* 0x061000809ce45fae */ /* 0x0005f0000f101d46 */
[----:B------:R1:W-:Y:S08]  /*6530*/  @P5 LDGSTS.E.BYPASS.LTC128B.128 [R228+0x3100], [R136.64], !P0 ;  /* 0x0310000088e45fae */ /* 0x0003f0000c101d46 */
[----:B------:R1:W-:Y:S08]  /*6540*/  @P5 LDGSTS.E.BYPASS.LTC128B.128 [R228+0x7100], [R136.64+0x80], !P6 ;  /* 0x0710008088e45fae */ /* 0x0003f0000f101d46 */
[----:B---3--:R-:W-:Y:S08]  /*6550*/  LDSM.16.M88.4 R160, [R205+0x1000] ;  /* 0x00100000cda0783b */ /* 0x008ff00000000200 */
[----:B--2---:R-:W-:Y:S08]  /*6560*/  LDSM.16.M88.4 R156, [R205+0x800] ;  /* 0x00080000cd9c783b */ /* 0x004ff00000000200 */
[----:B------:R-:W-:Y:S08]  /*6570*/  LDSM.16.M88.4 R168, [R205+0x1800] ;  /* 0x00180000cda8783b */ /* 0x000ff00000000200 */
[----:B-1----:R-:W1:Y:S08]  /*6580*/  LDSM.16.M88.4 R136, [R205] ;  /* 0x00000000cd88783b */ /* 0x002e700000000200 */
[----:B------:R-:W0:Y:S01]  /*6590*/  LDGDEPBAR ;  /* 0x00000000000079af */ /* 0x000e220000000000 */
[----:B----4-:R-:W-:Y:S07]  /*65a0*/  IMAD.IADD R0, R194, 0x1, R195 ;  /* 0x00000001c2007824 */ /* 0x010fee00078e02c3 */
[----:B------:R-:W2:Y:S01]  /*65b0*/  LDSM.16.M88.4 R148, [R205+0x2000] ;  /* 0x00200000cd94783b */ /* 0x000ea20000000200 */
[----:B------:R-:W-:Y:S05]  /*65c0*/  @P4 IMAD.HI.U32 R2, R0, c[0x0][0x2c8], RZ ;  /* 0x0000b20000024a27 */ /* 0x000fea00078e00ff */
[----:B------:R-:W-:Y:S02]  /*65d0*/  @P4 SHF.R.U32.HI R0, RZ, c[0x0][0x2cc], R2 ;  /* 0x0000b300ff004a19 */ /* 0x000fe40000011602 */
[----:B------:R-:W-:Y:S08]  /*65e0*/  LDSM.16.M88.4 R152, [R205+0x3000] ;  /* 0x00300000cd98783b */ /* 0x000ff00000000200 */
[----:B------:R-:W-:Y:S01]  /*65f0*/  SHFL.IDX PT, R2, R0, RZ, 0x1c1f ;  /* 0x001c1fff00027589 */ /* 0x000fe200000e0000 */
[C---:B-1----:R-:W-:Y:S08]  /*6600*/  HMMA.16816.F32 R4, R164.reuse, R136, R4 ;  /* 0x00000088a404723c */ /* 0x042ff00000001804 */
[C---:B------:R-:W-:Y:S01]  /*6610*/  HMMA.16816.F32 R8, R164.reuse, R138, R8 ;  /* 0x0000008aa408723c */ /* 0x040fe20000001808 */
[----:B------:R-:W1:Y:S07]  /*6620*/  LDSM.16.M88.4 R136, [R205+0x2800] ;  /* 0x00280000cd88783b */ /* 0x000e6e0000000200 */
[C---:B------:R-:W-:Y:S08]  /*6630*/  HMMA.16816.F32 R12, R164.reuse, R156, R12 ;  /* 0x0000009ca40c723c */ /* 0x040ff0000000180c */
[C---:B------:R-:W-:Y:S01]  /*6640*/  HMMA.16816.F32 R16, R164.reuse, R158, R16 ;  /* 0x0000009ea410723c */ /* 0x040fe20000001810 */
[----:B------:R-:W3:Y:S07]  /*6650*/  LDSM.16.M88.4 R156, [R205+0x3800] ;  /* 0x00380000cd9c783b */ /* 0x000eee0000000200 */
[C---:B------:R-:W-:Y:S08]  /*6660*/  HMMA.16816.F32 R20, R164.reuse, R160, R20 ;  /* 0x000000a0a414723c */ /* 0x040ff00000001814 */
[C---:B------:R-:W-:Y:S01]  /*6670*/  HMMA.16816.F32 R24, R164.reuse, R162, R24 ;  /* 0x000000a2a418723c */ /* 0x040fe20000001818 */
[----:B------:R-:W4:Y:S07]  /*6680*/  LDSM.16.M88.4 R160, [R202] ;  /* 0x00000000caa0783b */ /* 0x000f2e0000000200 */
[C---:B------:R-:W-:Y:S08]  /*6690*/  HMMA.16816.F32 R28, R164.reuse, R168, R28 ;  /* 0x000000a8a41c723c */ /* 0x040ff0000000181c */
[C---:B------:R-:W-:Y:S01]  /*66a0*/  HMMA.16816.F32 R32, R164.reuse, R170, R32 ;  /* 0x000000aaa420723c */ /* 0x040fe20000001820 */
[----:B------:R-:W3:Y:S07]  /*66b0*/  LDSM.16.M88.4 R168, [R202+0x800] ;  /* 0x00080000caa8783b */ /* 0x000eee0000000200 */
[C---:B--2---:R-:W-:Y:S08]  /*66c0*/  HMMA.16816.F32 R36, R164.reuse, R148, R36 ;  /* 0x00000094a424723c */ /* 0x044ff00000001824 */
        /* <DEDUP_REMOVED lines=9> */
[----:B------:R-:W-:Y:S01]  /*6760*/  HMMA.16816.F32 R64, R164, R158, R64 ;  /* 0x0000009ea440723c */ /* 0x000fe20000001840 */
[----:B------:R-:W3:Y:S07]  /*6770*/  LDSM.16.M88.4 R156, [R202+0x2800] ;  /* 0x00280000ca9c783b */ /* 0x000eee0000000200 */
[C---:B----4-:R-:W-:Y:S08]  /*6780*/  HMMA.16816.F32 R4, R172.reuse, R160, R4 ;  /* 0x000000a0ac04723c */ /* 0x050ff00000001804 */
[C---:B------:R-:W-:Y:S01]  /*6790*/  HMMA.16816.F32 R8, R172.reuse, R162, R8 ;  /* 0x000000a2ac08723c */ /* 0x040fe20000001808 */
[----:B------:R-:W4:Y:S07]  /*67a0*/  LDSM.16.M88.4 R160, [R202+0x3000] ;  /* 0x00300000caa0783b */ /* 0x000f2e0000000200 */
        /* <DEDUP_REMOVED lines=15> */
[C---:B----4-:R-:W-:Y:S08]  /*68a0*/  HMMA.16816.F32 R52, R172.reuse, R160, R52 ;  /* 0x000000a0ac34723c */ /* 0x050ff00000001834 */
[C---:B------:R-:W-:Y:S01]  /*68b0*/  HMMA.16816.F32 R56, R172.reuse, R162, R56 ;  /* 0x000000a2ac38723c */ /* 0x040fe20000001838 */
[----:B------:R-:W4:Y:S07]  /*68c0*/  LDSM.16.M88.4 R160, [R201+0x6000] ;  /* 0x00600000c9a0783b */ /* 0x000f2e0000000200 */
[C---:B------:R-:W-:Y:S08]  /*68d0*/  HMMA.16816.F32 R60, R172.reuse, R168, R60 ;  /* 0x000000a8ac3c723c */ /* 0x040ff0000000183c */
[----:B------:R-:W-:Y:S01]  /*68e0*/  HMMA.16816.F32 R64, R172, R170, R64 ;  /* 0x000000aaac40723c */ /* 0x000fe20000001840 */
        /* <DEDUP_REMOVED lines=9> */
[----:B------:R-:W1:Y:S07]  /*6980*/  LDSM.16.M88.4 R152, [R215] ;  /* 0x00000000d798783b */ /* 0x000e6e0000000200 */
[C---:B---3--:R-:W-:Y:S08]  /*6990*/  HMMA.16816.F32 R28, R176.reuse, R156, R28 ;  /* 0x0000009cb01c723c */ /* 0x048ff0000000181c */
[C---:B------:R-:W-:Y:S01]  /*69a0*/  HMMA.16816.F32 R32, R176.reuse, R158, R32 ;  /* 0x0000009eb020723c */ /* 0x040fe20000001820 */
[----:B------:R-:W3:Y:S07]  /*69b0*/  LDSM.16.M88.4 R156, [R214] ;  /* 0x00000000d69c783b */ /* 0x000eee0000000200 */
[C---:B----4-:R-:W-:Y:S08]  /*69c0*/  HMMA.16816.F32 R36, R176.reuse, R160, R36 ;  /* 0x000000a0b024723c */ /* 0x050ff00000001824 */
[C---:B------:R-:W-:Y:S01]  /*69d0*/  HMMA.16816.F32 R40, R176.reuse, R162, R40 ;  /* 0x000000a2b028723c */ /* 0x040fe20000001828 */
[----:B------:R-:W4:Y:S07]  /*69e0*/  LDSM.16.M88.4 R160, [R213] ;  /* 0x00000000d5a0783b */ /* 0x000f2e0000000200 */
[C---:B------:R-:W-:Y:S08]  /*69f0*/  HMMA.16816.F32 R44, R176.reuse, R168, R44 ;  /* 0x000000a8b02c723c */ /* 0x040ff0000000182c */
[C---:B------:R-:W-:Y:S01]  /*6a00*/  HMMA.16816.F32 R48, R176.reuse, R170, R48 ;  /* 0x000000aab030723c */ /* 0x040fe20000001830 */
[----:B------:R-:W3:Y:S07]  /*6a10*/  LDSM.16.M88.4 R168, [R212] ;  /* 0x00000000d4a8783b */ /* 0x000eee0000000200 */
[C---:B--2---:R-:W-:Y:S08]  /*6a20*/  HMMA.16816.F32 R52, R176.reuse, R148, R52 ;  /* 0x00000094b034723c */ /* 0x044ff00000001834 */
[C---:B------:R-:W-:Y:S01]  /*6a30*/  HMMA.16816.F32 R56, R176.reuse, R150, R56 ;  /* 0x00000096b038723c */ /* 0x040fe20000001838 */
[----:B------:R-:W2:Y:S07]  /*6a40*/  LDSM.16.M88.4 R148, [R211] ;  /* 0x00000000d394783b */ /* 0x000eae0000000200 */
[C---:B-1----:R-:W-:Y:S08]  /*6a50*/  HMMA.16816.F32 R60, R176.reuse, R136, R60 ;  /* 0x00000088b03c723c */ /* 0x042ff0000000183c */
[----:B------:R-:W-:Y:S01]  /*6a60*/  HMMA.16816.F32 R64, R176, R138, R64 ;  /* 0x0000008ab040723c */ /* 0x000fe20000001840 */
[----:B------:R-:W1:Y:S07]  /*6a70*/  LDSM.16.M88.4 R136, [R210] ;  /* 0x00000000d288783b */ /* 0x000e6e0000000200 */
        /* <DEDUP_REMOVED lines=37> */
[C---:B------:R-:W-:Y:S08]  /*6cd0*/  HMMA.16816.F32 R40, R184.reuse, R154, R40 ;  /* 0x0000009ab828723c */ /* 0x040ff00000001828 */
[C---:B---3--:R-:W-:Y:S08]  /*6ce0*/  HMMA.16816.F32 R44, R184.reuse, R156, R44 ;  /* 0x0000009cb82c723c */ /* 0x048ff0000000182c */
[C---:B------:R-:W-:Y:S08]  /*6cf0*/  HMMA.16816.F32 R48, R184.reuse, R158, R48 ;  /* 0x0000009eb830723c */ /* 0x040ff00000001830 */
[C---:B----4-:R-:W-:Y:S08]  /*6d00*/  HMMA.16816.F32 R52, R184.reuse, R160, R52 ;  /* 0x000000a0b834723c */ /* 0x050ff00000001834 */
[C---:B------:R-:W-:Y:S08]  /*6d10*/  HMMA.16816.F32 R56, R184.reuse, R162, R56 ;  /* 0x000000a2b838723c */ /* 0x040ff00000001838 */
[C---:B------:R-:W-:Y:S08]  /*6d20*/  HMMA.16816.F32 R60, R184.reuse, R168, R60 ;  /* 0x000000a8b83c723c */ /* 0x040ff0000000183c */
[----:B------:R-:W-:Y:S08]  /*6d30*/  HMMA.16816.F32 R64, R184, R170, R64 ;  /* 0x000000aab840723c */ /* 0x000ff00000001840 */
[C---:B--2---:R-:W-:Y:S08]  /*6d40*/  HMMA.16816.F32 R4, R188.reuse, R148, R4 ;  /* 0x00000094bc04723c */ /* 0x044ff00000001804 */
        /* <DEDUP_REMOVED lines=9> */
[----:B------:R-:W1:Y:S01]  /*6de0*/  MUFU.TANH R156, R5 ;  /* 0x00000005009c7308 */ /* 0x000e620000002400 */
        /* <DEDUP_REMOVED lines=11> */
[----:B------:R2:W-:Y:S01]  /*6ea0*/  MUFU.TANH R154, R7 ;  /* 0x00000007009a7308 */ /* 0x0005e20000002400 */
[----:B------:R-:W-:Y:S09]  /*6eb0*/  FMUL.FTZ R17, R17, c[0x0][0x320] ;  /* 0x0000c80011117a20 */ /* 0x000ff20000410000 */
[----:B------:R-:W-:Y:S10]  /*6ec0*/  MUFU.TANH R153, R8 ;  /* 0x0000000800997308 */ /* 0x000ff40000002400 */
[----:B------:R-:W-:Y:S01]  /*6ed0*/  MUFU.TANH R152, R9 ;  /* 0x0000000900987308 */ /* 0x000fe20000002400 */
[----:B--2---:R-:W2:Y:S09]  /*6ee0*/  LDSM.16.M88.4 R4, [R202+0x5000] ;  /* 0x00500000ca04783b */ /* 0x004eb20000000200 */
[----:B------:R-:W3:Y:S10]  /*6ef0*/  MUFU.TANH R149, R10 ;  /* 0x0000000a00957308 */ /* 0x000ef40000002400 */
[----:B------:R4:W-:Y:S10]  /*6f00*/  MUFU.TANH R148, R11 ;  /* 0x0000000b00947308 */ /* 0x0009f40000002400 */
[----:B------:R-:W-:Y:S10]  /*6f10*/  MUFU.TANH R137, R12 ;  /* 0x0000000c00897308 */ /* 0x000ff40000002400 */
[----:B------:R-:W-:Y:S01]  /*6f20*/  MUFU.TANH R136, R13 ;  /* 0x0000000d00887308 */ /* 0x000fe20000002400 */
[----:B----4-:R-:W4:Y:S01]  /*6f30*/  LDSM.16.M88.4 R8, [R202+0x5800] ;  /* 0x00580000ca08783b */ /* 0x010f220000000200 */
[C---:B--2---:R-:W-:Y:S08]  /*6f40*/  HMMA.16816.F32 R20, R188.reuse, R4, R20 ;  /* 0x00000004bc14723c */ /* 0x044ff00000001814 */
[----:B------:R-:W-:Y:S01]  /*6f50*/  MUFU.TANH R71, R14 ;  /* 0x0000000e00477308 */ /* 0x000fe20000002400 */
[C---:B------:R-:W-:Y:S01]  /*6f60*/  HMMA.16816.F32 R24, R188.reuse, R6, R24 ;  /* 0x00000006bc18723c */ /* 0x040fe20000001818 */
[----:B------:R-:W2:Y:S08]  /*6f70*/  LDSM.16.M88.4 R4, [R202+0x6000] ;  /* 0x00600000ca04783b */ /* 0x000eb00000000200 */
[----:B-----5:R5:W1:Y:S06]  /*6f80*/  MUFU.TANH R69, R15 ;  /* 0x0000000f00457308 */ /* 0x020a6c0000002400 */
[----:B------:R-:W-:Y:S04]  /*6f90*/  FMUL.FTZ R20, R20, c[0x0][0x320] ;  /* 0x0000c80014147a20 */ /* 0x000fe80000410000 */
[----:B------:R1:W-:Y:S01]  /*6fa0*/  MUFU.TANH R68, R16 ;  /* 0x0000001000447308 */ /* 0x0003e20000002400 */
[----:B------:R-:W-:Y:S02]  /*6fb0*/  FMUL.FTZ R21, R21, c[0x0][0x320] ;  /* 0x0000c80015157a20 */ /* 0x000fe40000410000 */
[----:B------:R-:W-:Y:S02]  /*6fc0*/  FMUL.FTZ R23, R23, c[0x0][0x320] ;  /* 0x0000c80017177a20 */ /* 0x000fe40000410000 */
[----:B------:R-:W-:Y:S02]  /*6fd0*/  FMUL.FTZ R22, R22, c[0x0][0x320] ;  /* 0x0000c80016167a20 */ /* 0x000fe40000410000 */
[----:B------:R-:W-:Y:S02]  /*6fe0*/  FMUL.FTZ R25, R25, c[0x0][0x320] ;  /* 0x0000c80019197a20 */ /* 0x000fe40000410000 */
[----:B------:R-:W-:Y:S01]  /*6ff0*/  FMUL.FTZ R24, R24, c[0x0][0x320] ;  /* 0x0000c80018187a20 */ /* 0x000fe20000410000 */
[----:B------:R-:W1:Y:S01]  /*7000*/  MUFU.TANH R20, R20 ;  /* 0x0000001400147308 */ /* 0x000e620000002400 */
[----:B------:R-:W-:Y:S02]  /*7010*/  FMUL.FTZ R27, R27, c[0x0][0x320] ;  /* 0x0000c8001b1b7a20 */ /* 0x000fe40000410000 */
[----:B------:R-:W-:Y:S01]  /*7020*/  FMUL.FTZ R26, R26, c[0x0][0x320] ;  /* 0x0000c8001a1a7a20 */ /* 0x000fe20000410000 */
[C---:B----4-:R-:W-:Y:S01]  /*7030*/  HMMA.16816.F32 R28, R188.reuse, R8, R28 ;  /* 0x00000008bc1c723c */ /* 0x050fe2000000181c */
[----:B-----5:R-:W-:Y:S05]  /*7040*/  LDSM.16.M88.4 R12, [R202+0x7800] ;  /* 0x00780000ca0c783b */ /* 0x020fea0000000200 */
[----:B------:R-:W4:Y:S02]  /*7050*/  MUFU.TANH R25, R25 ;  /* 0x0000001900197308 */ /* 0x000f240000002400 */
[C---:B------:R-:W-:Y:S01]  /*7060*/  HMMA.16816.F32 R32, R188.reuse, R10, R32 ;  /* 0x0000000abc20723c */ /* 0x040fe20000001820 */
[----:B------:R-:W5:Y:S07]  /*7070*/  LDSM.16.M88.4 R8, [R202+0x6800] ;  /* 0x00680000ca08783b */ /* 0x000f6e0000000200 */
[----:B------:R-:W-:Y:S01]  /*7080*/  MUFU.TANH R21, R21 ;  /* 0x0000001500157308 */ /* 0x000fe20000002400 */
[C---:B--2---:R-:W-:Y:S07]  /*7090*/  HMMA.16816.F32 R36, R188.reuse, R4, R36 ;  /* 0x00000004bc24723c */ /* 0x044fee0000001824 */
[----:B------:R-:W-:Y:S01]  /*70a0*/  FMUL.FTZ R30, R30, c[0x0][0x320] ;  /* 0x0000c8001e1e7a20 */ /* 0x000fe20000410000 */
[C---:B------:R-:W-:Y:S01]  /*70b0*/  HMMA.16816.F32 R40, R188.reuse, R6, R40 ;  /* 0x00000006bc28723c */ /* 0x040fe20000001828 */
[----:B------:R-:W-:Y:S01]  /*70c0*/  MUFU.TANH R150, R18 ;  /* 0x0000001200967308 */ /* 0x000fe20000002400 */
[----:B------:R-:W2:Y:S01]  /*70d0*/  LDSM.16.M88.4 R4, [R202+0x7000] ;  /* 0x00700000ca04783b */ /* 0x000ea20000000200 */
[----:B------:R-:W-:Y:S04]  /*70e0*/  DEPBAR.LE SB0, 0x0 ;  /* 0x000080000000791a */ /* 0x000fe80000000000 */
[----:B------:R-:W-:Y:S02]  /*70f0*/  FMUL.FTZ R35, R35, c[0x0][0x320] ;  /* 0x0000c80023237a20 */ /* 0x000fe40000410000 */
[----:B------:R-:W-:Y:S02]  /*7100*/  FMUL.FTZ R28, R28, c[0x0][0x320] ;  /* 0x0000c8001c1c7a20 */ /* 0x000fe40000410000 */
[----:B------:R-:W1:Y:S01]  /*7110*/  MUFU.TANH R30, R30 ;  /* 0x0000001e001e7308 */ /* 0x000e620000002400 */
[----:B------:R-:W-:Y:S01]  /*7120*/  BAR.SYNC.DEFER_BLOCKING 0x0 ;  /* 0x0000000000007b1d */ /* 0x000fe20000010000 */
[----:B------:R-:W-:Y:S02]  /*7130*/  FMUL.FTZ R29, R29, c[0x0][0x320] ;  /* 0x0000c8001d1d7a20 */ /* 0x000fe40000410000 */
[----:B------:R-:W-:Y:S02]  /*7140*/  FMUL.FTZ R31, R31, c[0x0][0x320] ;  /* 0x0000c8001f1f7a20 */ /* 0x000fe40000410000 */
[----:B------:R-:W-:Y:S02]  /*7150*/  FMUL.FTZ R36, R36, c[0x0][0x320] ;  /* 0x0000c80024247a20 */ /* 0x000fe40000410000 */
[----:B------:R-:W-:Y:S02]  /*7160*/  FMUL.FTZ R37, R37, c[0x0][0x320] ;  /* 0x0000c80025257a20 */ /* 0x000fe40000410000 */
[----:B------:R-:W1:Y:S01]  /*7170*/  MUFU.TANH R35, R35 ;  /* 0x0000002300237308 */ /* 0x000e620000002400 */
[----:B------:R-:W-:Y:S01]  /*7180*/  FMUL.FTZ R39, R39, c[0x0][0x320] ;  /* 0x0000c80027277a20 */ /* 0x000fe20000410000 */
[C---:B-----5:R-:W-:Y:S01]  /*7190*/  HMMA.16816.F32 R44, R188.reuse, R8, R44 ;  /* 0x00000008bc2c723c */ /* 0x060fe2000000182c */
[----:B------:R5:W1:Y:S04]  /*71a0*/  SHFL.IDX PT, R8, R0, 0x1, 0x1c1f ;  /* 0x003c1f0000087f89 */ /* 0x000a6800000e0000 */
[----:B------:R-:W-:Y:S03]  /*71b0*/  FMUL.FTZ R40, R40, c[0x0][0x320] ;  /* 0x0000c80028287a20 */ /* 0x000fe60000410000 */
[----:B------:R-:W-:Y:S01]  /*71c0*/  MUFU.TANH R17, R17 ;  /* 0x0000001100117308 */ /* 0x000fe20000002400 */
[C---:B------:R-:W-:Y:S03]  /*71d0*/  HMMA.16816.F32 R48, R188.reuse, R10, R48 ;  /* 0x0000000abc30723c */ /* 0x040fe60000001830 */
[----:B------:R-:W-:Y:S02]  /*71e0*/  FMUL.FTZ R38, R38, c[0x0][0x320] ;  /* 0x0000c80026267a20 */ /* 0x000fe40000410000 */
[----:B------:R-:W-:Y:S02]  /*71f0*/  FMUL.FTZ R41, R41, c[0x0][0x320] ;  /* 0x0000c80029297a20 */ /* 0x000fe40000410000 */
[----:B------:R-:W-:Y:S02]  /*7200*/  FMUL.FTZ R32, R32, c[0x0][0x320] ;  /* 0x0000c80020207a20 */ /* 0x000fe40000410000 */
[----:B------:R-:W1:Y:S01]  /*7210*/  MUFU.TANH R18, R40 ;  /* 0x0000002800127308 */ /* 0x000e620000002400 */
[C---:B--2---:R-:W-:Y:S03]  /*7220*/  HMMA.16816.F32 R52, R188.reuse, R4, R52 ;  /* 0x00000004bc34723c */ /* 0x044fe60000001834 */
[----:B------:R-:W-:Y:S02]  /*7230*/  FMUL.FTZ R34, R34, c[0x0][0x320] ;  /* 0x0000c80022227a20 */ /* 0x000fe40000410000 */
[----:B------:R-:W-:Y:S01]  /*7240*/  FMUL.FTZ R43, R43, c[0x0][0x320] ;  /* 0x0000c8002b2b7a20 */ /* 0x000fe20000410000 */
[----:B-----5:R-:W-:Y:S01]  /*7250*/  MOV R0, 0xffffff80 ;  /* 0xffffff8000007802 */ /* 0x020fe20000000f00 */
[----:B------:R-:W-:Y:S01]  /*7260*/  FMUL.FTZ R44, R44, c[0x0][0x320] ;  /* 0x0000c8002c2c7a20 */ /* 0x000fe20000410000 */
[C---:B------:R-:W-:Y:S01]  /*7270*/  HMMA.16816.F32 R56, R188.reuse, R6, R56 ;  /* 0x00000006bc38723c */ /* 0x040fe20000001838 */
[----:B------:R-:W2:Y:S03]  /*7280*/  MUFU.TANH R151, R19 ;  /* 0x0000001300977308 */ /* 0x000ea60000002400 */
[----:B------:R-:W-:Y:S02]  /*7290*/  IMAD R0, R192, R0, 0x1 ;  /* 0x00000001c0007424 */ /* 0x000fe400078e0200 */
[----:B------:R-:W-:Y:S02]  /*72a0*/  FMUL.FTZ R49, R49, c[0x0][0x320] ;  /* 0x0000c80031317a20 */ /* 0x000fe40000410000 */
[C---:B------:R-:W-:Y:S03]  /*72b0*/  HMMA.16816.F32 R60, R188.reuse, R12, R60 ;  /* 0x0000000cbc3c723c */ /* 0x040fe6000000183c */
[----:B------:R-:W-:Y:S01]  /*72c0*/  MUFU.TANH R19, R41 ;  /* 0x0000002900137308 */ /* 0x000fe20000002400 */
[----:B------:R-:W-:Y:S01]  /*72d0*/  IADD3 R0, R0, c[0x0][0x1d0], -R193 ;  /* 0x0000740000007a10 */ /* 0x000fe20007ffe8c1 */
[----:B------:R-:W-:Y:S02]  /*72e0*/  FMUL.FTZ R48, R48, c[0x0][0x320] ;  /* 0x0000c80030307a20 */ /* 0x000fe40000410000 */
[----:B------:R-:W-:Y:S01]  /*72f0*/  FMUL.FTZ R45, R45, c[0x0][0x320] ;  /* 0x0000c8002d2d7a20 */ /* 0x000fe20000410000 */
[----:B------:R-:W-:Y:S04]  /*7300*/  HMMA.16816.F32 R64, R188, R14, R64 ;  /* 0x0000000ebc40723c */ /* 0x000fe80000001840 */
[----:B------:R-:W-:Y:S01]  /*7310*/  FMUL.FTZ R46, R46, c[0x0][0x320] ;  /* 0x0000c8002e2e7a20 */ /* 0x000fe20000410000 */
[----:B------:R5:W-:Y:S01]  /*7320*/  MUFU.TANH R15, R49 ;  /* 0x00000031000f7308 */ /* 0x000be20000002400 */
[----:B------:R-:W-:Y:S01]  /*7330*/  IADD3 R0, R0, -c[0x0][0x168], RZ ;  /* 0x80005a0000007a10 */ /* 0x000fe20007ffe0ff */
[----:B------:R-:W-:Y:S02]  /*7340*/  FMUL.FTZ R47, R47, c[0x0][0x320] ;  /* 0x0000c8002f2f7a20 */ /* 0x000fe40000410000 */
[----:B------:R-:W-:Y:S03]  /*7350*/  FMUL.FTZ R5, R56, c[0x0][0x320] ;  /* 0x0000c80038057a20 */ /* 0x000fe60000410000 */
[C---:B------:R-:W-:Y:S01]  /*7360*/  IMAD.IADD R2, R0.reuse, 0x1, R2 ;  /* 0x0000000100027824 */ /* 0x040fe200078e0202 */
[----:B-1----:R-:W-:Y:S01]  /*7370*/  IADD3 R0, R0, R8, RZ ;  /* 0x0000000800007210 */ /* 0x002fe20007ffe0ff */
[----:B------:R-:W-:Y:S01]  /*7380*/  FMUL.FTZ R52, R52, c[0x0][0x320] ;  /* 0x0000c80034347a20 */ /* 0x000fe20000410000 */
[----:B------:R1:W-:Y:S01]  /*7390*/  MUFU.TANH R6, R48 ;  /* 0x0000003000067308 */ /* 0x0003e20000002400 */
[----:B------:R-:W-:Y:S01]  /*73a0*/  FMUL.FTZ R53, R53, c[0x0][0x320] ;  /* 0x0000c80035357a20 */ /* 0x000fe20000410000 */
[----:B------:R-:W-:Y:S01]  /*73b0*/  ISETP.GT.AND P0, PT, R2, 0x1, PT ;  /* 0x000000010200780c */ /* 0x000fe20003f04270 */
[----:B------:R-:W-:Y:S01]  /*73c0*/  FMUL.FTZ R60, R60, c[0x0][0x320] ;  /* 0x0000c8003c3c7a20 */ /* 0x000fe20000410000 */
[----:B------:R-:W-:Y:S01]  /*73d0*/  ISETP.GT.AND P1, PT, R2, RZ, PT ;  /* 0x000000ff0200720c */ /* 0x000fe20003f24270 */
[----:B------:R-:W-:Y:S01]  /*73e0*/  FMUL.FTZ R61, R61, c[0x0][0x320] ;  /* 0x0000c8003d3d7a20 */ /* 0x000fe20000410000 */
[----:B------:R-:W-:Y:S01]  /*73f0*/  FSEL R8, R156, -INF , P0 ;  /* 0xff8000009c087808 */ /* 0x000fe20000000000 */
[----:B------:R-:W-:Y:S01]  /*7400*/  FMUL.FTZ R54, R54, c[0x0][0x320] ;  /* 0x0000c80036367a20 */ /* 0x000fe20000410000 */
[C---:B------:R-:W-:Y:S01]  /*7410*/  ISETP.GT.AND P0, PT, R0.reuse, 0x8, PT ;  /* 0x000000080000780c */ /* 0x040fe20003f04270 */
[----:B------:R-:W-:Y:S01]  /*7420*/  FMUL.FTZ R55, R55, c[0x0][0x320] ;  /* 0x0000c80037377a20 */ /* 0x000fe20000410000 */
[----:B------:R-:W1:Y:S01]  /*7430*/  MUFU.TANH R24, R24 ;  /* 0x0000001800187308 */ /* 0x000e620000002400 */
[----:B------:R-:W-:Y:S01]  /*7440*/  ISETP.GT.AND P5, PT, R0, RZ, PT ;  /* 0x000000ff0000720c */ /* 0x000fe20003fa4270 */
[----:B------:R-:W-:Y:S01]  /*7450*/  FMUL.FTZ R16, R57, c[0x0][0x320] ;  /* 0x0000c80039107a20 */ /* 0x000fe20000410000 */
[----:B---3--:R-:W-:Y:S01]  /*7460*/  FSEL R13, R149, -INF , P0 ;  /* 0xff800000950d7808 */ /* 0x008fe20000000000 */
[----:B------:R-:W-:Y:S01]  /*7470*/  FMUL.FTZ R62, R62, c[0x0][0x320] ;  /* 0x0000c8003e3e7a20 */ /* 0x000fe20000410000 */
[----:B------:R-:W-:Y:S01]  /*7480*/  ISETP.GT.AND P0, PT, R0, 0x11, PT ;  /* 0x000000110000780c */ /* 0x000fe20003f04270 */
[----:B------:R-:W-:Y:S01]  /*7490*/  FMUL.FTZ R65, R65, c[0x0][0x320] ;  /* 0x0000c80041417a20 */ /* 0x000fe20000410000 */
[----:B------:R-:W-:Y:S01]  /*74a0*/  FSEL R7, R157, -INF , P1 ;  /* 0xff8000009d077808 */ /* 0x000fe20000800000 */
[----:B------:R-:W-:Y:S01]  /*74b0*/  FMUL.FTZ R42, R42, c[0x0][0x320] ;  /* 0x0000c8002a2a7a20 */ /* 0x000fe20000410000 */
[C---:B------:R-:W-:Y:S01]  /*74c0*/  ISETP.GT.AND P1, PT, R2.reuse, 0x9, PT ;  /* 0x000000090200780c */ /* 0x040fe20003f24270 */
[----:B------:R-:W3:Y:S01]  /*74d0*/  MUFU.TANH R23, R23 ;  /* 0x0000001700177308 */ /* 0x000ee20000002400 */
[----:B-----5:R-:W-:Y:S01]  /*74e0*/  FSEL R49, R69, -INF , P0 ;  /* 0xff80000045317808 */ /* 0x020fe20000000000 */
[----:B------:R-:W-:Y:S01]  /*74f0*/  FMUL.FTZ R59, R59, c[0x0][0x320] ;  /* 0x0000c8003b3b7a20 */ /* 0x000fe20000410000 */
[----:B------:R-:W-:Y:S01]  /*7500*/  ISETP.GT.AND P0, PT, R2, 0x20, PT ;  /* 0x000000200200780c */ /* 0x000fe20003f04270 */
[----:B------:R-:W-:Y:S01]  /*7510*/  FMUL.FTZ R50, R50, c[0x0][0x320] ;  /* 0x0000c80032327a20 */ /* 0x000fe20000410000 */
[----:B------:R-:W-:Y:S01]  /*7520*/  FSEL R11, R155, -INF , P5 ;  /* 0xff8000009b0b7808 */ /* 0x000fe20002800000 */
[----:B------:R-:W-:Y:S01]  /*7530*/  FMUL.FTZ R64, R64, c[0x0][0x320] ;  /* 0x0000c80040407a20 */ /* 0x000fe20000410000 */
[----:B------:R-:W-:Y:S01]  /*7540*/  ISETP.GT.AND P5, PT, R0, 0x9, PT ;  /* 0x000000090000780c */ /* 0x000fe20003fa4270 */
[----:B------:R-:W-:Y:S01]  /*7550*/  FMUL.FTZ R51, R51, c[0x0][0x320] ;  /* 0x0000c80033337a20 */ /* 0x000fe20000410000 */
[----:B------:R-:W-:Y:S01]  /*7560*/  FSEL R10, R152, -INF , P1 ;  /* 0xff800000980a7808 */ /* 0x000fe20000800000 */
[----:B------:R-:W-:Y:S01]  /*7570*/  MUFU.TANH R65, R65 ;  /* 0x0000004100417308 */ /* 0x000fe20000002400 */
[----:B------:R-:W-:Y:S01]  /*7580*/  FSEL R152, R20, -INF , P0 ;  /* 0xff80000014987808 */ /* 0x000fe20000000000 */
[----:B------:R-:W-:Y:S01]  /*7590*/  FMUL.FTZ R33, R33, c[0x0][0x320] ;  /* 0x0000c80021217a20 */ /* 0x000fe20000410000 */
[----:B------:R-:W-:Y:S01]  /*75a0*/  ISETP.GT.AND P0, PT, R2, 0x29, PT ;  /* 0x000000290200780c */ /* 0x000fe20003f04270 */
[----:B------:R-:W-:Y:S01]  /*75b0*/  FMUL.FTZ R67, R67, c[0x0][0x320] ;  /* 0x0000c80043437a20 */ /* 0x000fe20000410000 */
[----:B------:R-:W-:Y:S01]  /*75c0*/  FSEL R14, R148, -INF , P5 ;  /* 0xff800000940e7808 */ /* 0x000fe20002800000 */
[----:B------:R-:W-:Y:S01]  /*75d0*/  FMUL.FTZ R58, R58, c[0x0][0x320] ;  /* 0x0000c8003a3a7a20 */ /* 0x000fe20000410000 */
[----:B------:R-:W-:Y:S02]  /*75e0*/  ISETP.GT.AND P5, PT, R2, 0x18, PT ;  /* 0x000000180200780c */ /* 0x000fe40003fa4270 */
[----:B----4-:R-:W-:Y:S01]  /*75f0*/  FSEL R157, R25, -INF , P0 ;  /* 0xff800000199d7808 */ /* 0x010fe20000000000 */
[----:B------:R-:W4:Y:S01]  /*7600*/  MUFU.TANH R22, R22 ;  /* 0x0000001600167308 */ /* 0x000f220000002400 */
[----:B------:R-:W-:Y:S02]  /*7610*/  ISETP.GT.AND P0, PT, R0, 0x30, PT ;  /* 0x000000300000780c */ /* 0x000fe40003f04270 */
[----:B------:R-:W-:Y:S02]  /*7620*/  ISETP.GT.AND P2, PT, R2, 0x8, PT ;  /* 0x000000080200780c */ /* 0x000fe40003f44270 */
[----:B------:R-:W-:Y:S02]  /*7630*/  FSEL R56, R68, -INF , P5 ;  /* 0xff80000044387808 */ /* 0x000fe40002800000 */
[----:B------:R-:W-:Y:S02]  /*7640*/  ISETP.GT.AND P5, PT, R2, 0x21, PT ;  /* 0x000000210200780c */ /* 0x000fe40003fa4270 */
[----:B------:R-:W-:Y:S01]  /*7650*/  FSEL R162, R30, -INF , P0 ;  /* 0xff8000001ea27808 */ /* 0x000fe20000000000 */
[----:B------:R-:W2:Y:S01]  /*7660*/  MUFU.TANH R28, R28 ;  /* 0x0000001c001c7308 */ /* 0x000ea20000002400 */
[----:B------:R-:W-:Y:S02]  /*7670*/  ISETP.GT.AND P0, PT, R0, 0x39, PT ;  /* 0x000000390000780c */ /* 0x000fe40003f04270 */
[----:B------:R-:W-:Y:S02]  /*7680*/  FSEL R9, R153, -INF , P2 ;  /* 0xff80000099097808 */ /* 0x000fe40001000000 */
[----:B------:R-:W-:Y:S02]  /*7690*/  FSEL R153, R21, -INF , P5 ;  /* 0xff80000015997808 */ /* 0x000fe40002800000 */
[----:B------:R-:W-:Y:S01]  /*76a0*/  FSEL R171, R35, -INF , P0 ;  /* 0xff80000023ab7808 */ /* 0x000fe20000000000 */
[----:B------:R-:W5:Y:S01]  /*76b0*/  LDL.64 R20, [R1+0x18] ;  /* 0x0000180001147983 */ /* 0x000f620000100a00 */
[----:B------:R-:W-:Y:S01]  /*76c0*/  ISETP.GT.AND P0, PT, R2, 0x48, PT ;  /* 0x000000480200780c */ /* 0x000fe20003f04270 */
[----:B------:R-:W1:Y:S01]  /*76d0*/  MUFU.TANH R29, R29 ;  /* 0x0000001d001d7308 */ /* 0x000e620000002400 */
[----:B------:R-:W-:Y:S02]  /*76e0*/  FMNMX.FTZ R4, R7, R3, !PT ;  /* 0x0000000307047209 */ /* 0x000fe40007810000 */
[----:B------:R-:W-:Y:S02]  /*76f0*/  FSEL R198, R18, -INF , P0 ;  /* 0xff80000012c67808 */ /* 0x000fe40000000000 */
[----:B------:R-:W5:Y:S01]  /*7700*/  LDL R18, [R1+0x14] ;  /* 0x0000140001127983 */ /* 0x000f620000100800 */
[----:B------:R-:W-:Y:S02]  /*7710*/  ISETP.GT.AND P3, PT, R0, 0x1, PT ;  /* 0x000000010000780c */ /* 0x000fe40003f64270 */
[----:B------:R-:W-:Y:S02]  /*7720*/  FMNMX.FTZ R4, R8, R4, !PT ;  /* 0x0000000408047209 */ /* 0x000fe40007810000 */
[----:B------:R-:W-:Y:S01]  /*7730*/  FSEL R12, R154, -INF , P3 ;  /* 0xff8000009a0c7808 */ /* 0x000fe20001800000 */
[----:B------:R-:W2:Y:S01]  /*7740*/  MUFU.TANH R27, R27 ;  /* 0x0000001b001b7308 */ /* 0x000ea20000002400 */
[C---:B------:R-:W-:Y:S02]  /*7750*/  ISETP.GT.AND P3, PT, R2.reuse, 0x10, PT ;  /* 0x000000100200780c */ /* 0x040fe40003f64270 */
[----:B------:R-:W-:Y:S02]  /*7760*/  FMNMX.FTZ R4, R9, R4, !PT ;  /* 0x0000000409047209 */ /* 0x000fe40007810000 */
[----:B------:R-:W-:Y:S02]  /*7770*/  FSEL R40, R137, -INF , P3 ;  /* 0xff80000089287808 */ /* 0x000fe40001800000 */
[----:B------:R-:W-:Y:S02]  /*7780*/  ISETP.GT.AND P3, PT, R2, 0x19, PT ;  /* 0x000000190200780c */ /* 0x000fe40003f64270 */
[----:B------:R-:W-:Y:S01]  /*7790*/  FMNMX.FTZ R4, R10, R4, !PT ;  /* 0x000000040a047209 */ /* 0x000fe20007810000 */
[----:B------:R-:W3:Y:S01]  /*77a0*/  MUFU.TANH R32, R32 ;  /* 0x0000002000207308 */ /* 0x000ee20000002400 */
[----:B------:R-:W-:Y:S02]  /*77b0*/  ISETP.GT.AND P2, PT, R2, 0x11, PT ;  /* 0x000000110200780c */ /* 0x000fe40003f44270 */
[----:B------:R-:W-:Y:S02]  /*77c0*/  FSEL R57, R17, -INF , P3 ;  /* 0xff80000011397808 */ /* 0x000fe40001800000 */
[----:B------:R-:W-:Y:S02]  /*77d0*/  FSEL R41, R136, -INF , P2 ;  /* 0xff80000088297808 */ /* 0x000fe40001000000 */
[----:B------:R-:W-:Y:S02]  /*77e0*/  FMNMX.FTZ R4, R40, R4, !PT ;  /* 0x0000000428047209 */ /* 0x000fe40007810000 */
[----:B------:R-:W-:Y:S01]  /*77f0*/  ISETP.GT.AND P1, PT, R0, 0x10, PT ;  /* 0x000000100000780c */ /* 0x000fe20003f24270 */
[----:B------:R3:W-:Y:S01]  /*7800*/  MUFU.TANH R17, R5 ;  /* 0x0000000500117308 */ /* 0x0007e20000002400 */
[----:B------:R-:W-:Y:S02]  /*7810*/  FMNMX.FTZ R4, R41, R4, !PT ;  /* 0x0000000429047209 */ /* 0x000fe40007810000 */
[----:B-1----:R-:W-:Y:S02]  /*7820*/  FSEL R48, R71, -INF , P1 ;  /* 0xff80000047307808 */ /* 0x002fe40000800000 */
[----:B------:R-:W-:Y:S02]  /*7830*/  FMNMX.FTZ R4, R56, R4, !PT ;  /* 0x0000000438047209 */ /* 0x000fe40007810000 */
[C---:B------:R-:W-:Y:S02]  /*7840*/  ISETP.GT.AND P1, PT, R0.reuse, 0x19, PT ;  /* 0x000000190000780c */ /* 0x040fe40003f24270 */
[----:B------:R-:W-:Y:S01]  /*7850*/  FMNMX.FTZ R4, R57, R4, !PT ;  /* 0x0000000439047209 */ /* 0x000fe20007810000 */
[----:B------:R-:W1:Y:S01]  /*7860*/  MUFU.TANH R26, R26 ;  /* 0x0000001a001a7308 */ /* 0x000e620000002400 */
[----:B------:R-:W-:Y:S02]  /*7870*/  ISETP.GT.AND P2, PT, R0, 0x18, PT ;  /* 0x000000180000780c */ /* 0x000fe40003f44270 */
[----:B--2---:R-:W-:Y:S02]  /*7880*/  FSEL R151, R151, -INF , P1 ;  /* 0xff80000097977808 */ /* 0x004fe40000800000 */
[----:B------:R-:W-:Y:S02]  /*7890*/  ISETP.GT.AND P1, PT, R2, 0x28, PT ;  /* 0x000000280200780c */ /* 0x000fe40003f24270 */
[----:B------:R-:W-:Y:S02]  /*78a0*/  FMNMX.FTZ R4, R152, R4, !PT ;  /* 0x0000000498047209 */ /* 0x000fe40007810000 */
[----:B------:R-:W-:Y:S01]  /*78b0*/  FSEL R150, R150, -INF , P2 ;  /* 0xff80000096967808 */ /* 0x000fe20001000000 */
[----:B------:R-:W2:Y:S01]  /*78c0*/  MUFU.TANH R31, R31 ;  /* 0x0000001f001f7308 */ /* 0x000ea20000002400 */
[----:B------:R-:W-:Y:S02]  /*78d0*/  ISETP.GT.AND P2, PT, R0, 0x21, PT ;  /* 0x000000210000780c */ /* 0x000fe40003f44270 */
[----:B------:R-:W-:Y:S02]  /*78e0*/  FSEL R156, R24, -INF , P1 ;  /* 0xff800000189c7808 */ /* 0x000fe40000800000 */
[----:B------:R-:W-:Y:S02]  /*78f0*/  FMNMX.FTZ R4, R153, R4, !PT ;  /* 0x0000000499047209 */ /* 0x000fe40007810000 */
[----:B---3--:R-:W-:Y:S02]  /*7900*/  FSEL R155, R23, -INF , P2 ;  /* 0xff800000179b7808 */ /* 0x008fe40001000000 */
[----:B------:R-:W-:Y:S01]  /*7910*/  ISETP.GT.AND P3, PT, R0, 0x20, PT ;  /* 0x000000200000780c */ /* 0x000fe20003f64270 */
[----:B------:R-:W3:Y:S01]  /*7920*/  MUFU.TANH R33, R33 ;  /* 0x0000002100217308 */ /* 0x000ee20000002400 */
[----:B------:R-:W-:Y:S02]  /*7930*/  ISETP.GT.AND P2, PT, R2, 0x30, PT ;  /* 0x000000300200780c */ /* 0x000fe40003f44270 */
[----:B------:R-:W-:Y:S02]  /*7940*/  FMNMX.FTZ R5, R11, R70, !PT ;  /* 0x000000460b057209 */ /* 0x000fe40007810000 */
[----:B------:R-:W-:Y:S02]  /*7950*/  FMNMX.FTZ R4, R156, R4, !PT ;  /* 0x000000049c047209 */ /* 0x000fe40007810000 */
[----:B----4-:R-:W-:Y:S02]  /*7960*/  FSEL R154, R22, -INF , P3 ;  /* 0xff800000169a7808 */ /* 0x010fe40001800000 */
[----:B------:R-:W-:Y:S01]  /*7970*/  FSEL R160, R28, -INF , P2 ;  /* 0xff8000001ca07808 */ /* 0x000fe20001000000 */
[----:B------:R-:W4:Y:S01]  /*7980*/  MUFU.TANH R36, R36 ;  /* 0x0000002400247308 */ /* 0x000f220000002400 */
[----:B------:R-:W-:Y:S02]  /*7990*/  FMNMX.FTZ R5, R12, R5, !PT ;  /* 0x000000050c057209 */ /* 0x000fe40007810000 */
[----:B------:R-:W-:Y:S02]  /*79a0*/  ISETP.GT.AND P1, PT, R2, 0x31, PT ;  /* 0x000000310200780c */ /* 0x000fe40003f24270 */
[C---:B------:R-:W-:Y:S02]  /*79b0*/  ISETP.GT.AND P3, PT, R0.reuse, 0x29, PT ;  /* 0x000000290000780c */ /* 0x040fe40003f64270 */
[----:B------:R-:W-:Y:S02]  /*79c0*/  FMNMX.FTZ R4, R157, R4, !PT ;  /* 0x000000049d047209 */ /* 0x000fe40007810000 */
[----:B------:R-:W-:Y:S01]  /*79d0*/  FSEL R161, R29, -INF , P1 ;  /* 0xff8000001da17808 */ /* 0x000fe20000800000 */
[----:B------:R-:W3:Y:S01]  /*79e0*/  MUFU.TANH R37, R37 ;  /* 0x0000002500257308 */ /* 0x000ee20000002400 */
[----:B------:R-:W-:Y:S02]  /*79f0*/  FMNMX.FTZ R5, R13, R5, !PT ;  /* 0x000000050d057209 */ /* 0x000fe40007810000 */
[----:B------:R-:W-:Y:S02]  /*7a00*/  ISETP.GT.AND P5, PT, R0, 0x28, PT ;  /* 0x000000280000780c */ /* 0x000fe40003fa4270 */
[----:B------:R-:W-:Y:S02]  /*7a10*/  FSEL R159, R27, -INF , P3 ;  /* 0xff8000001b9f7808 */ /* 0x000fe40001800000 */
[----:B------:R-:W-:Y:S02]  /*7a20*/  ISETP.GT.AND P3, PT, R2, 0x38, PT ;  /* 0x000000380200780c */ /* 0x000fe40003f64270 */
[----:B------:R-:W-:Y:S01]  /*7a30*/  FMNMX.FTZ R4, R160, R4, !PT ;  /* 0x00000004a0047209 */ /* 0x000fe20007810000 */
[----:B------:R-:W4:Y:S01]  /*7a40*/  MUFU.TANH R34, R34 ;  /* 0x0000002200227308 */ /* 0x000f220000002400 */
[----:B------:R-:W-:Y:S02]  /*7a50*/  FSEL R168, R32, -INF , P3 ;  /* 0xff80000020a87808 */ /* 0x000fe40001800000 */
[----:B------:R-:W-:Y:S02]  /*7a60*/  FMNMX.FTZ R5, R14, R5, !PT ;  /* 0x000000050e057209 */ /* 0x000fe40007810000 */
[----:B------:R-:W-:Y:S02]  /*7a70*/  FMNMX.FTZ R4, R161, R4, !PT ;  /* 0x00000004a1047209 */ /* 0x000fe40007810000 */
[----:B-1----:R-:W-:Y:S02]  /*7a80*/  FSEL R158, R26, -INF , P5 ;  /* 0xff8000001a9e7808 */ /* 0x002fe40002800000 */
[----:B------:R-:W-:Y:S01]  /*7a90*/  ISETP.GT.AND P5, PT, R0, 0x31, PT ;  /* 0x000000310000780c */ /* 0x000fe20003fa4270 */
[----:B------:R-:W1:Y:S01]  /*7aa0*/  MUFU.TANH R39, R39 ;  /* 0x0000002700277308 */ /* 0x000e620000002400 */
[----:B------:R-:W-:Y:S02]  /*7ab0*/  ISETP.GT.AND P2, PT, R2, 0x39, PT ;  /* 0x000000390200780c */ /* 0x000fe40003f44270 */
[----:B--2---:R-:W-:Y:S02]  /*7ac0*/  FSEL R163, R31, -INF , P5 ;  /* 0xff8000001fa37808 */ /* 0x004fe40002800000 */
[----:B------:R-:W-:Y:S02]  /*7ad0*/  FMNMX.FTZ R4, R168, R4, !PT ;  /* 0x00000004a8047209 */ /* 0x000fe40007810000 */
[----:B------:R-:W-:Y:S02]  /*7ae0*/  ISETP.GT.AND P5, PT, R2, 0x40, PT ;  /* 0x000000400200780c */ /* 0x000fe40003fa4270 */
[----:B---3--:R-:W-:Y:S01]  /*7af0*/  FSEL R169, R33, -INF , P2 ;  /* 0xff80000021a97808 */ /* 0x008fe20001000000 */
[----:B------:R-:W2:Y:S01]  /*7b00*/  MUFU.TANH R38, R38 ;  /* 0x0000002600267308 */ /* 0x000ea20000002400 */
[----:B------:R-:W-:Y:S02]  /*7b10*/  FMNMX.FTZ R5, R48, R5, !PT ;  /* 0x0000000530057209 */ /* 0x000fe40007810000 */
[----:B----4-:R-:W-:Y:S02]  /*7b20*/  FSEL R194, R36, -INF , P5 ;  /* 0xff80000024c27808 */ /* 0x010fe40002800000 */
[----:B------:R-:W-:Y:S02]  /*7b30*/  ISETP.GT.AND P3, PT, R2, 0x41, PT ;  /* 0x000000410200780c */ /* 0x000fe40003f64270 */
[----:B------:R-:W-:Y:S02]  /*7b40*/  FMNMX.FTZ R5, R49, R5, !PT ;  /* 0x0000000531057209 */ /* 0x000fe40007810000 */
[----:B------:R-:W-:Y:S01]  /*7b50*/  FMNMX.FTZ R4, R169, R4, !PT ;  /* 0x00000004a9047209 */ /* 0x000fe20007810000 */
[----:B------:R-:W3:Y:S01]  /*7b60*/  MUFU.TANH R44, R44 ;  /* 0x0000002c002c7308 */ /* 0x000ee20000002400 */
[----:B------:R-:W-:Y:S02]  /*7b70*/  FSEL R195, R37, -INF , P3 ;  /* 0xff80000025c37808 */ /* 0x000fe40001800000 */
[----:B------:R-:W-:Y:S02]  /*7b80*/  ISETP.GT.AND P1, PT, R0, 0x38, PT ;  /* 0x000000380000780c */ /* 0x000fe40003f24270 */
[----:B------:R-:W-:Y:S02]  /*7b90*/  FMNMX.FTZ R5, R150, R5, !PT ;  /* 0x0000000596057209 */ /* 0x000fe40007810000 */
[----:B------:R-:W-:Y:S02]  /*7ba0*/  FMNMX.FTZ R4, R194, R4, !PT ;  /* 0x00000004c2047209 */ /* 0x000fe40007810000 */
[----:B------:R-:W-:Y:S01]  /*7bb0*/  FSEL R170, R34, -INF , P1 ;  /* 0xff80000022aa7808 */ /* 0x000fe20000800000 */
[----:B------:R-:W4:Y:S01]  /*7bc0*/  MUFU.TANH R45, R45 ;  /* 0x0000002d002d7308 */ /* 0x000f220000002400 */
[----:B------:R-:W-:Y:S02]  /*7bd0*/  ISETP.GT.AND P1, PT, R0, 0x41, PT ;  /* 0x000000410000780c */ /* 0x000fe40003f24270 */
[----:B------:R-:W-:Y:S02]  /*7be0*/  ISETP.GT.AND P5, PT, R2, 0x49, PT ;  /* 0x000000490200780c */ /* 0x000fe40003fa4270 */
[----:B------:R-:W-:Y:S02]  /*7bf0*/  FMNMX.FTZ R5, R151, R5, !PT ;  /* 0x0000000597057209 */ /* 0x000fe40007810000 */
[----:B------:R-:W-:Y:S02]  /*7c00*/  FMNMX.FTZ R4, R195, R4, !PT ;  /* 0x00000004c3047209 */ /* 0x000fe40007810000 */
[----:B-1----:R-:W-:Y:S01]  /*7c10*/  FSEL R197, R39, -INF , P1 ;  /* 0xff80000027c57808 */ /* 0x002fe20000800000 */
[----:B------:R-:W1:Y:S01]  /*7c20*/  MUFU.TANH R43, R43 ;  /* 0x0000002b002b7308 */ /* 0x000e620000002400 */
[----:B------:R-:W-:Y:S02]  /*7c30*/  ISETP.GT.AND P2, PT, R0, 0x40, PT ;  /* 0x000000400000780c */ /* 0x000fe40003f44270 */
[----:B------:R-:W-:Y:S02]  /*7c40*/  ISETP.GT.AND P1, PT, R2, 0x50, PT ;  /* 0x000000500200780c */ /* 0x000fe40003f24270 */
[----:B------:R-:W-:Y:S02]  /*7c50*/  FSEL R199, R19, -INF , P5 ;  /* 0xff80000013c77808 */ /* 0x000fe40002800000 */
[----:B------:R-:W-:Y:S02]  /*7c60*/  FMNMX.FTZ R5, R154, R5, !PT ;  /* 0x000000059a057209 */ /* 0x000fe40007810000 */
[----:B------:R-:W-:Y:S01]  /*7c70*/  FMNMX.FTZ R4, R198, R4, !PT ;  /* 0x00000004c6047209 */ /* 0x000fe20007810000 */
[----:B------:R-:W1:Y:S01]  /*7c80*/  MUFU.TANH R42, R42 ;  /* 0x0000002a002a7308 */ /* 0x000e620000002400 */
[----:B--2---:R-:W-:Y:S02]  /*7c90*/  FSEL R196, R38, -INF , P2 ;  /* 0xff80000026c47808 */ /* 0x004fe40001000000 */
[----:B---3--:R-:W-:Y:S02]  /*7ca0*/  FSEL R240, R44, -INF , P1 ;  /* 0xff8000002cf07808 */ /* 0x008fe40000800000 */
[----:B------:R-:W-:Y:S02]  /*7cb0*/  ISETP.GT.AND P0, PT, R2, 0x51, PT ;  /* 0x000000510200780c */ /* 0x000fe40003f04270 */
[C---:B------:R-:W-:Y:S02]  /*7cc0*/  ISETP.GT.AND P2, PT, R0.reuse, 0x49, PT ;  /* 0x000000490000780c */ /* 0x040fe40003f44270 */
[----:B------:R-:W-:Y:S01]  /*7cd0*/  FMNMX.FTZ R5, R155, R5, !PT ;  /* 0x000000059b057209 */ /* 0x000fe20007810000 */
[----:B------:R-:W2:Y:S01]  /*7ce0*/  MUFU.TANH R46, R46 ;  /* 0x0000002e002e7308 */ /* 0x000ea20000002400 */
[----:B------:R-:W-:Y:S02]  /*7cf0*/  FMNMX.FTZ R4, R199, R4, !PT ;  /* 0x00000004c7047209 */ /* 0x000fe40007810000 */
[----:B----4-:R-:W-:Y:S02]  /*7d00*/  FSEL R239, R45, -INF , P0 ;  /* 0xff8000002def7808 */ /* 0x010fe40000000000 */
[----:B------:R-:W-:Y:S02]  /*7d10*/  ISETP.GT.AND P3, PT, R0, 0x48, PT ;  /* 0x000000480000780c */ /* 0x000fe40003f64270 */
[----:B-1----:R-:W-:Y:S02]  /*7d20*/  FSEL R231, R43, -INF , P2 ;  /* 0xff8000002be77808 */ /* 0x002fe40001000000 */
[----:B------:R-:W-:Y:S01]  /*7d30*/  ISETP.GT.AND P2, PT, R2, 0x58, PT ;  /* 0x000000580200780c */ /* 0x000fe20003f44270 */
[----:B------:R-:W1:Y:S01]  /*7d40*/  MUFU.TANH R47, R47 ;  /* 0x0000002f002f7308 */ /* 0x000e620000002400 */
[----:B------:R-:W-:Y:S02]  /*7d50*/  FMNMX.FTZ R5, R158, R5, !PT ;  /* 0x000000059e057209 */ /* 0x000fe40007810000 */
[----:B------:R-:W-:Y:S02]  /*7d60*/  FMNMX.FTZ R4, R240, R4, !PT ;  /* 0x00000004f0047209 */ /* 0x000fe40007810000 */
[----:B------:R-:W-:Y:S02]  /*7d70*/  ISETP.GT.AND P5, PT, R0, 0x50, PT ;  /* 0x000000500000780c */ /* 0x000fe40003fa4270 */
[----:B------:R-:W-:Y:S02]  /*7d80*/  FSEL R230, R42, -INF , P3 ;  /* 0xff8000002ae67808 */ /* 0x000fe40001800000 */
[----:B------:R-:W-:Y:S01]  /*7d90*/  ISETP.GT.AND P3, PT, R0, 0x51, PT ;  /* 0x000000510000780c */ /* 0x000fe20003f64270 */
[----:B------:R-:W3:Y:S01]  /*7da0*/  MUFU.TANH R52, R52 ;  /* 0x0000003400347308 */ /* 0x000ee20000002400 */
[----:B------:R-:W-:Y:S02]  /*7db0*/  ISETP.GT.AND P1, PT, R2, 0x59, PT ;  /* 0x000000590200780c */ /* 0x000fe40003f24270 */
[----:B------:R-:W-:Y:S02]  /*7dc0*/  FMNMX.FTZ R4, R239, R4, !PT ;  /* 0x00000004ef047209 */ /* 0x000fe40007810000 */
[----:B------:R-:W-:Y:S02]  /*7dd0*/  FSEL R246, R6, -INF , P2 ;  /* 0xff80000006f67808 */ /* 0x000fe40001000000 */
[----:B------:R-:W-:Y:S02]  /*7de0*/  FMNMX.FTZ R6, R159, R5, !PT ;  /* 0x000000059f067209 */ /* 0x000fe40007810000 */
[----:B--2---:R-:W-:Y:S01]  /*7df0*/  FSEL R241, R46, -INF , P5 ;  /* 0xff8000002ef17808 */ /* 0x004fe20002800000 */
[----:B------:R-:W2:Y:S01]  /*7e00*/  MUFU.TANH R53, R53 ;  /* 0x0000003500357308 */ /* 0x000ea20000002400 */
[C---:B------:R-:W-:Y:S02]  /*7e10*/  ISETP.GT.AND P5, PT, R2.reuse, 0x60, PT ;  /* 0x000000600200780c */ /* 0x040fe40003fa4270 */
[----:B------:R-:W-:Y:S02]  /*7e20*/  FSEL R245, R15, -INF , P1 ;  /* 0xff8000000ff57808 */ /* 0x000fe40000800000 */
[----:B-1----:R-:W-:Y:S02]  /*7e30*/  FSEL R243, R47, -INF , P3 ;  /* 0xff8000002ff37808 */ /* 0x002fe40001800000 */
[C---:B------:R-:W-:Y:S02]  /*7e40*/  ISETP.GT.AND P3, PT, R2.reuse, 0x61, PT ;  /* 0x000000610200780c */ /* 0x040fe40003f64270 */
[----:B------:R-:W-:Y:S01]  /*7e50*/  ISETP.GT.AND P2, PT, R2, 0x68, PT ;  /* 0x000000680200780c */ /* 0x000fe20003f44270 */
[----:B------:R-:W1:Y:S01]  /*7e60*/  MUFU.TANH R50, R50 ;  /* 0x0000003200327308 */ /* 0x000e620000002400 */
[----:B------:R-:W-:Y:S02]  /*7e70*/  ISETP.GT.AND P0, PT, R0, 0x58, PT ;  /* 0x000000580000780c */ /* 0x000fe40003f04270 */
[----:B------:R-:W-:Y:S02]  /*7e80*/  FMNMX.FTZ R5, R246, R4, !PT ;  /* 0x00000004f6057209 */ /* 0x000fe40007810000 */
[----:B------:R-:W-:Y:S02]  /*7e90*/  FMNMX.FTZ R6, R162, R6, !PT ;  /* 0x00000006a2067209 */ /* 0x000fe40007810000 */
[----:B---3--:R-:W-:Y:S02]  /*7ea0*/  FSEL R193, R52, -INF , P5 ;  /* 0xff80000034c17808 */ /* 0x008fe40002800000 */
[C---:B------:R-:W-:Y:S01]  /*7eb0*/  ISETP.GT.AND P5, PT, R2.reuse, 0x71, PT ;  /* 0x000000710200780c */ /* 0x040fe20003fa4270 */
[----:B------:R-:W3:Y:S01]  /*7ec0*/  MUFU.TANH R16, R16 ;  /* 0x0000001000107308 */ /* 0x000ee20000002400 */
[----:B------:R-:W-:Y:S02]  /*7ed0*/  FSEL R251, R17, -INF , P2 ;  /* 0xff80000011fb7808 */ /* 0x000fe40001000000 */
[C---:B------:R-:W-:Y:S02]  /*7ee0*/  ISETP.GT.AND P2, PT, R2.reuse, 0x79, PT ;  /* 0x000000790200780c */ /* 0x040fe40003f44270 */
[----:B--2---:R-:W-:Y:S02]  /*7ef0*/  FSEL R252, R53, -INF , P3 ;  /* 0xff80000035fc7808 */ /* 0x004fe40001800000 */
[C---:B------:R-:W-:Y:S02]  /*7f00*/  ISETP.GT.AND P3, PT, R2.reuse, 0x78, PT ;  /* 0x000000780200780c */ /* 0x040fe40003f64270 */
[----:B------:R-:W-:Y:S01]  /*7f10*/  ISETP.GT.AND P1, PT, R2, 0x69, PT ;  /* 0x000000690200780c */ /* 0x000fe20003f24270 */
[----:B------:R-:W2:Y:S01]  /*7f20*/  MUFU.TANH R60, R60 ;  /* 0x0000003c003c7308 */ /* 0x000ea20000002400 */
[----:B------:R-:W-:Y:S02]  /*7f30*/  FMNMX.FTZ R6, R163, R6, !PT ;  /* 0x00000006a3067209 */ /* 0x000fe40007810000 */
[----:B------:R-:W-:Y:S02]  /*7f40*/  FSEL R242, R65, -INF , P2 ;  /* 0xff80000041f27808 */ /* 0x000fe40001000000 */
[----:B-1----:R-:W-:Y:S02]  /*7f50*/  FSEL R248, R50, -INF , P0 ;  /* 0xff80000032f87808 */ /* 0x002fe40000000000 */
[----:B------:R-:W-:Y:S02]  /*7f60*/  ISETP.GT.AND P0, PT, R2, 0x70, PT ;  /* 0x000000700200780c */ /* 0x000fe40003f04270 */
[----:B------:R-:W-:Y:S01]  /*7f70*/  FMNMX.FTZ R2, R245, R5, !PT ;  /* 0x00000005f5027209 */ /* 0x000fe20007810000 */
[----:B------:R-:W1:Y:S01]  /*7f80*/  MUFU.TANH R61, R61 ;  /* 0x0000003d003d7308 */ /* 0x000e620000002400 */
[----:B------:R-:W-:Y:S01]  /*7f90*/  FMNMX.FTZ R6, R170, R6, !PT ;  /* 0x00000006aa067209 */ /* 0x000fe20007810000 */
[----:B------:R-:W-:Y:S01]  /*7fa0*/  FMUL.FTZ R5, R66, c[0x0][0x320] ;  /* 0x0000c80042057a20 */ /* 0x000fe20000410000 */
[----:B------:R-:W-:Y:S02]  /*7fb0*/  FMNMX.FTZ R2, R193, R2, !PT ;  /* 0x00000002c1027209 */ /* 0x000fe40007810000 */
[----:B------:R-:W-:Y:S01]  /*7fc0*/  FMNMX.FTZ R4, R171, R6, !PT ;  /* 0x00000006ab047209 */ /* 0x000fe20007810000 */
[----:B------:R-:W-:Y:S01]  /*7fd0*/  FMUL.FTZ R6, R63, c[0x0][0x320] ;  /* 0x0000c8003f067a20 */ /* 0x000fe20000410000 */
[----:B------:R-:W-:Y:S02]  /*7fe0*/  FMNMX.FTZ R2, R252, R2, !PT ;  /* 0x00000002fc027209 */ /* 0x000fe40007810000 */
[----:B---3--:R-:W-:Y:S01]  /*7ff0*/  FSEL R250, R16, -INF , P1 ;  /* 0xff80000010fa7808 */ /* 0x008fe20000800000 */
[----:B------:R-:W3:Y:S01]  /*8000*/  MUFU.TANH R64, R64 ;  /* 0x0000004000407308 */ /* 0x000ee20000002400 */
[----:B------:R-:W-:Y:S02]  /*8010*/  FMNMX.FTZ R2, R251, R2, !PT ;  /* 0x00000002fb027209 */ /* 0x000fe40007810000 */
[----:B------:R-:W-:Y:S02]  /*8020*/  FMNMX.FTZ R4, R196, R4, !PT ;  /* 0x00000004c4047209 */ /* 0x000fe40007810000 */
[----:B--2---:R-:W-:Y:S02]  /*8030*/  FSEL R249, R60, -INF , P0 ;  /* 0xff8000003cf97808 */ /* 0x004fe40000000000 */
[----:B------:R-:W-:Y:S02]  /*8040*/  FMNMX.FTZ R2, R250, R2, !PT ;  /* 0x00000002fa027209 */ /* 0x000fe40007810000 */
[----:B------:R-:W-:Y:S01]  /*8050*/  FMNMX.FTZ R4, R197, R4, !PT ;  /* 0x00000004c5047209 */ /* 0x000fe20007810000 */
[----:B------:R-:W2:Y:S01]  /*8060*/  MUFU.TANH R54, R54 ;  /* 0x0000003600367308 */ /* 0x000ea20000002400 */
[----:B------:R-:W-:Y:S02]  /*8070*/  FMNMX.FTZ R2, R249, R2, !PT ;  /* 0x00000002f9027209 */ /* 0x000fe40007810000 */
[----:B------:R-:W-:Y:S02]  /*8080*/  FMNMX.FTZ R4, R230, R4, !PT ;  /* 0x00000004e6047209 */ /* 0x000fe40007810000 */
[----:B-1----:R-:W-:Y:S02]  /*8090*/  FSEL R247, R61, -INF , P5 ;  /* 0xff8000003df77808 */ /* 0x002fe40002800000 */
[----:B------:R-:W-:Y:S02]  /*80a0*/  FMNMX.FTZ R4, R231, R4, !PT ;  /* 0x00000004e7047209 */ /* 0x000fe40007810000 */
[----:B------:R-:W-:Y:S01]  /*80b0*/  FMNMX.FTZ R2, R247, R2, !PT ;  /* 0x00000002f7027209 */ /* 0x000fe20007810000 */
[----:B------:R-:W1:Y:S01]  /*80c0*/  MUFU.TANH R51, R51 ;  /* 0x0000003300337308 */ /* 0x000e620000002400 */
[----:B------:R-:W-:Y:S02]  /*80d0*/  FMNMX.FTZ R4, R241, R4, !PT ;  /* 0x00000004f1047209 */ /* 0x000fe40007810000 */
[----:B------:R-:W-:Y:S02]  /*80e0*/  ISETP.GT.AND P0, PT, R0, 0x60, PT ;  /* 0x000000600000780c */ /* 0x000fe40003f04270 */
[----:B---3--:R-:W-:Y:S02]  /*80f0*/  FSEL R244, R64, -INF , P3 ;  /* 0xff80000040f47808 */ /* 0x008fe40001800000 */
[----:B------:R-:W-:Y:S02]  /*8100*/  ISETP.GT.AND P1, PT, R0, 0x59, PT ;  /* 0x000000590000780c */ /* 0x000fe40003f24270 */
[----:B------:R-:W-:Y:S01]  /*8110*/  FMNMX.FTZ R2, R244, R2, !PT ;  /* 0x00000002f4027209 */ /* 0x000fe20007810000 */
[----:B------:R3:W-:Y:S01]  /*8120*/  MUFU.TANH R71, R67 ;  /* 0x0000004300477308 */ /* 0x0007e20000002400 */
[----:B------:R-:W-:Y:S02]  /*8130*/  FMNMX.FTZ R4, R243, R4, !PT ;  /* 0x00000004f3047209 */ /* 0x000fe40007810000 */
[----:B------:R-:W-:Y:S02]  /*8140*/  FMNMX.FTZ R2, R242, R2, !PT ;  /* 0x00000002f2027209 */ /* 0x000fe40007810000 */
[----:B--2---:R-:W-:Y:S02]  /*8150*/  FSEL R139, R54, -INF , P0 ;  /* 0xff800000368b7808 */ /* 0x004fe40000000000 */
[----:B------:R-:W-:Y:S01]  /*8160*/  FMNMX.FTZ R4, R248, R4, !PT ;  /* 0x00000004f8047209 */ /* 0x000fe20007810000 */
[----:B------:R-:W2:Y:S01]  /*8170*/  SHFL.BFLY PT, R69, R2, 0x2, 0x1f ;  /* 0x0c401f0002457f89 */ /* 0x000ea200000e0000 */
[----:B------:R-:W-:Y:S01]  /*8180*/  ISETP.GT.AND P0, PT, R0, 0x68, PT ;  /* 0x000000680000780c */ /* 0x000fe20003f04270 */
[----:B------:R-:W4:Y:S01]  /*8190*/  MUFU.TANH R55, R55 ;  /* 0x0000003700377308 */ /* 0x000f220000002400 */
[----:B------:R-:W-:Y:S02]  /*81a0*/  ISETP.GE.AND P5, PT, R192, 0x1, PT ;  /* 0x00000001c000780c */ /* 0x000fe40003fa6270 */
[----:B-1----:R-:W-:Y:S02]  /*81b0*/  FSEL R238, R51, -INF , P1 ;  /* 0xff80000033ee7808 */ /* 0x002fe40000800000 */
[----:B------:R-:W-:Y:S02]  /*81c0*/  ISETP.GT.AND P1, PT, R0, 0x61, PT ;  /* 0x000000610000780c */ /* 0x000fe40003f24270 */
[----:B------:R-:W-:Y:S03]  /*81d0*/  FMNMX.FTZ R4, R238, R4, !PT ;  /* 0x00000004ee047209 */ /* 0x000fe60007810000 */
[----:B------:R-:W1:Y:S01]  /*81e0*/  MUFU.TANH R58, R58 ;  /* 0x0000003a003a7308 */ /* 0x000e620000002400 */
[----:B---3--:R-:W-:Y:S01]  /*81f0*/  IMAD.MOV.U32 R67, RZ, RZ, R139 ;  /* 0x000000ffff437224 */ /* 0x008fe200078e008b */
[----:B------:R-:W-:Y:S04]  /*8200*/  MOV R139, R233 ;  /* 0x000000e9008b7202 */ /* 0x000fe80000000f00 */
[----:B------:R-:W-:Y:S04]  /*8210*/  FMNMX.FTZ R4, R67, R4, !PT ;  /* 0x0000000443047209 */ /* 0x000fe80007810000 */
[----:B------:R-:W3:Y:S01]  /*8220*/  MUFU.TANH R59, R59 ;  /* 0x0000003b003b7308 */ /* 0x000ee20000002400 */
[----:B--2---:R-:W-:Y:S02]  /*8230*/  FMNMX.FTZ R69, R2, R69, !PT ;  /* 0x0000004502457209 */ /* 0x004fe40007810000 */
[----:B----4-:R-:W-:Y:S02]  /*8240*/  FSEL R138, R55, -INF , P1 ;  /* 0xff800000378a7808 */ /* 0x010fe40000800000 */
[----:B------:R-:W-:Y:S05]  /*8250*/  ISETP.GT.AND P1, PT, R0, 0x69, PT ;  /* 0x000000690000780c */ /* 0x000fea0003f24270 */
[----:B------:R-:W2:Y:S01]  /*8260*/  MUFU.TANH R62, R62 ;  /* 0x0000003e003e7308 */ /* 0x000ea20000002400 */
[----:B-1----:R-:W-:Y:S02]  /*8270*/  FSEL R16, R58, -INF , P0 ;  /* 0xff8000003a107808 */ /* 0x002fe40000000000 */
[----:B------:R-:W-:Y:S01]  /*8280*/  MOV R58, R138 ;  /* 0x0000008a003a7202 */ /* 0x000fe20000000f00 */
[----:B------:R-:W-:Y:S01]  /*8290*/  IMAD.MOV.U32 R138, RZ, RZ, R232 ;  /* 0x000000ffff8a7224 */ /* 0x000fe200078e00e8 */
[----:B------:R-:W-:Y:S05]  /*82a0*/  ISETP.GT.AND P0, PT, R0, 0x70, PT ;  /* 0x000000700000780c */ /* 0x000fea0003f04270 */
[----:B------:R-:W1:Y:S01]  /*82b0*/  MUFU.TANH R6, R6 ;  /* 0x0000000600067308 */ /* 0x000e620000002400 */
[----:B------:R-:W-:Y:S02]  /*82c0*/  FMNMX.FTZ R4, R58, R4, !PT ;  /* 0x000000043a047209 */ /* 0x000fe40007810000 */
[----:B---3--:R-:W-:Y:S02]  /*82d0*/  FSEL R17, R59, -INF , P1 ;  /* 0xff8000003b117808 */ /* 0x008fe40000800000 */
[----:B------:R-:W-:Y:S02]  /*82e0*/  FMNMX.FTZ R4, R16, R4, !PT ;  /* 0x0000000410047209 */ /* 0x000fe40007810000 */
[----:B------:R-:W-:Y:S02]  /*82f0*/  ISETP.GT.AND P1, PT, R0, 0x71, PT ;  /* 0x000000710000780c */ /* 0x000fe40003f24270 */
[----:B------:R-:W-:Y:S01]  /*8300*/  FMNMX.FTZ R4, R17, R4, !PT ;  /* 0x0000000411047209 */ /* 0x000fe20007810000 */
[----:B------:R-:W3:Y:S01]  /*8310*/  MUFU.TANH R5, R5 ;  /* 0x0000000500057308 */ /* 0x000ee20000002400 */
[----:B--2---:R-:W-:Y:S02]  /*8320*/  FSEL R66, R62, -INF , P0 ;  /* 0xff8000003e427808 */ /* 0x004fe40000000000 */
[----:B------:R-:W-:Y:S02]  /*8330*/  ISETP.GT.AND P0, PT, R0, 0x78, PT ;  /* 0x000000780000780c */ /* 0x000fe40003f04270 */
[----:B------:R-:W-:Y:S02]  /*8340*/  FMNMX.FTZ R4, R66, R4, !PT ;  /* 0x0000000442047209 */ /* 0x000fe40007810000 */
[----:B-1----:R-:W-:Y:S02]  /*8350*/  FSEL R237, R6, -INF , P1 ;  /* 0xff80000006ed7808 */ /* 0x002fe40000800000 */
[----:B------:R-:W-:Y:S02]  /*8360*/  ISETP.GT.AND P1, PT, R0, 0x79, PT ;  /* 0x000000790000780c */ /* 0x000fe40003f24270 */
[----:B------:R-:W-:Y:S02]  /*8370*/  FMNMX.FTZ R0, R237, R4, !PT ;  /* 0x00000004ed007209 */ /* 0x000fe40007810000 */
[----:B------:R-:W1:Y:S01]  /*8380*/  SHFL.BFLY PT, R4, R69, 0x1, 0x1f ;  /* 0x0c201f0045047f89 */ /* 0x000e6200000e0000 */
[----:B------:R-:W-:Y:S02]  /*8390*/  FSEL R71, R71, -INF , P1 ;  /* 0xff80000047477808 */ /* 0x000fe40000800000 */
[----:B---3--:R-:W-:Y:S04]  /*83a0*/  FSEL R235, R5, -INF , P0 ;  /* 0xff80000005eb7808 */ /* 0x008fe80000000000 */
[----:B------:R-:W-:Y:S04]  /*83b0*/  FMNMX.FTZ R0, R235, R0, !PT ;  /* 0x00000000eb007209 */ /* 0x000fe80007810000 */
[----:B------:R-:W-:Y:S05]  /*83c0*/  FMNMX.FTZ R0, R71, R0, !PT ;  /* 0x0000000047007209 */ /* 0x000fea0007810000 */
[----:B------:R-:W2:Y:S01]  /*83d0*/  SHFL.BFLY PT, R2, R0, 0x2, 0x1f ;  /* 0x0c401f0000027f89 */ /* 0x000ea200000e0000 */
[----:B-1----:R-:W-:Y:S04]  /*83e0*/  FMNMX.FTZ R69, R69, R4, !PT ;  /* 0x0000000445457209 */ /* 0x002fe80007810000 */
[C---:B------:R-:W-:Y:S01]  /*83f0*/  FSETP.NEU.FTZ.AND P1, PT, R69.reuse, -INF , PT ;  /* 0xff8000004500780b */ /* 0x040fe20003f3d000 */
[----:B------:R-:W-:Y:S05]  /*8400*/  FMUL.FTZ R148, R69, c[0x0][0x2d0] ;  /* 0x0000b40045947a20 */ /* 0x000fea0000410000 */
[----:B------:R-:W-:Y:S05]  /*8410*/  FSEL R148, R148, RZ, P1 ;  /* 0x000000ff94947208 */ /* 0x000fea0000800000 */
[--C-:B------:R-:W-:Y:S02]  /*8420*/  FFMA.FTZ R6, R8, c[0x0][0x2d0], -R148.reuse ;  /* 0x0000b40008067a23 */ /* 0x100fe40000010894 */
[--C-:B------:R-:W-:Y:S01]  /*8430*/  FFMA.FTZ R4, R7, c[0x0][0x2d0], -R148.reuse ;  /* 0x0000b40007047a23 */ /* 0x100fe20000010894 */
[----:B--2---:R-:W-:Y:S01]  /*8440*/  FMNMX.FTZ R0, R0, R2, !PT ;  /* 0x0000000200007209 */ /* 0x004fe20007810000 */
[----:B------:R1:W-:Y:S01]  /*8450*/  MUFU.EX2 R236, R6 ;  /* 0x0000000600ec7308 */ /* 0x0003e20000000800 */
[----:B------:R-:W-:Y:S03]  /*8460*/  @P5 SHF.R.S32.HI R7, RZ, 0x1f, R229 ;  /* 0x0000001fff075819 */ /* 0x000fe600000114e5 */
[----:B------:R-:W2:Y:S02]  /*8470*/  SHFL.BFLY PT, R2, R0, 0x1, 0x1f ;  /* 0x0c201f0000027f89 */ /* 0x000ea400000e0000 */
[----:B------:R-:W-:Y:S04]  /*8480*/  @P5 IMAD R7, R7, c[0x0][0x1e0], RZ ;  /* 0x0000780007075a24 */ /* 0x000fe800078e02ff */
[----:B------:R-:W3:Y:S01]  /*8490*/  MUFU.EX2 R233, R4 ;  /* 0x0000000400e97308 */ /* 0x000ee20000000800 */
[----:B-1----:R-:W-:Y:S02]  /*84a0*/  @P5 IMAD R6, R229, c[0x0][0x1e4], R7 ;  /* 0x00007900e5065a24 */ /* 0x002fe400078e0207 */
[----:B------:R-:W-:Y:S01]  /*84b0*/  FFMA.FTZ R7, R9, c[0x0][0x2d0], -R148 ;  /* 0x0000b40009077a23 */ /* 0x000fe20000010894 */
[----:B--2---:R-:W-:Y:S06]  /*84c0*/  FMNMX.FTZ R68, R0, R2, !PT ;  /* 0x0000000200447209 */ /* 0x004fec0007810000 */
[----:B------:R1:W-:Y:S01]  /*84d0*/  MUFU.EX2 R15, R7 ;  /* 0x00000007000f7308 */ /* 0x0003e20000000800 */
[C---:B------:R-:W-:Y:S01]  /*84e0*/  FSETP.NEU.FTZ.AND P0, PT, R68.reuse, -INF , PT ;  /* 0xff8000004400780b */ /* 0x040fe20003f1d000 */
[----:B------:R-:W-:Y:S01]  /*84f0*/  FMUL.FTZ R149, R68, c[0x0][0x2d0] ;  /* 0x0000b40044957a20 */ /* 0x000fe20000410000 */
[----:B---3--:R-:W-:Y:S01]  /*8500*/  F2FP.PACK_AB R136, R236, R233 ;  /* 0x000000e9ec88723e */ /* 0x008fe200000000ff */
[----:B------:R-:W-:Y:S03]  /*8510*/  @P5 IMAD.WIDE.U32 R4, R229, c[0x0][0x1e0], RZ ;  /* 0x00007800e5045a25 */ /* 0x000fe600078e00ff */
[----:B------:R-:W-:Y:S01]  /*8520*/  FSEL R149, R149, RZ, P0 ;  /* 0x000000ff95957208 */ /* 0x000fe20000000000 */
[----:B------:R-:W-:Y:S01]  /*8530*/  @P5 IMAD.SHL.U32 R8, R4, 0x80, RZ ;  /* 0x0000008004085824 */ /* 0x000fe200078e00ff */
[----:B------:R-:W-:Y:S04]  /*8540*/  @P5 IADD3 R0, R5, R6, RZ ;  /* 0x0000000605005210 */ /* 0x000fe80007ffe0ff */
[----:B-----5:R-:W-:Y:S02]  /*8550*/  @P5 IADD3 R2, P3, R8, R20, RZ ;  /* 0x0000001408025210 */ /* 0x020fe40007f7e0ff */
[----:B------:R-:W-:Y:S01]  /*8560*/  @P5 SHF.L.U64.HI R0, R4, 0x7, R0 ;  /* 0x0000000704005819 */ /* 0x000fe20000010200 */
[----:B------:R-:W-:Y:S01]  /*8570*/  FFMA.FTZ R4, R10, c[0x0][0x2d0], -R148 ;  /* 0x0000b4000a047a23 */ /* 0x000fe20000010894 */
[----:B------:R-:W-:Y:S02]  /*8580*/  @P5 LEA R6, P2, R2, c[0x0][0x1c8], 0x1 ;  /* 0x0000720002065a11 */ /* 0x000fe400078408ff */
[----:B------:R-:W-:Y:S01]  /*8590*/  @P5 MOV R10, c[0x0][0x1e0] ;  /* 0x00007800000a5a02 */ /* 0x000fe20000000f00 */
[----:B------:R2:W-:Y:S01]  /*85a0*/  MUFU.EX2 R234, R4 ;  /* 0x0000000400ea7308 */ /* 0x0005e20000000800 */
[----:B------:R-:W-:Y:S05]  /*85b0*/  @P5 IMAD.X R5, R0, 0x1, R18, P3 ;  /* 0x0000000100055824 */ /* 0x000fea00018e0612 */
[----:B-1----:R-:W-:Y:S01]  /*85c0*/  @P5 LEA.HI.X R7, R2, c[0x0][0x1cc], R5, 0x1, P2 ;  /* 0x0000730002075a11 */ /* 0x002fe200010f0c05 */
[----:B------:R-:W-:Y:S01]  /*85d0*/  @P5 IMAD.MOV.U32 R5, RZ, RZ, 0x6 ;  /* 0x00000006ff055424 */ /* 0x000fe200078e00ff */
[----:B------:R-:W-:Y:S04]  /*85e0*/  @P5 IADD3 R2, P3, P2, R8, 0x40, R20 ;  /* 0x0000004008025810 */ /* 0x000fe80007a7e014 */
[----:B------:R-:W-:Y:S02]  /*85f0*/  @P5 IADD3.X R0, R0, RZ, R18, P3, P2 ;  /* 0x000000ff00005210 */ /* 0x000fe40001fe4412 */
[----:B------:R-:W-:Y:S02]  /*8600*/  @P5 LEA R8, P3, R2, c[0x0][0x1c8], 0x1 ;  /* 0x0000720002085a11 */ /* 0x000fe400078608ff */
[----:B------:R-:W-:Y:S02]  /*8610*/  @P5 ISETP.GE.AND P2, PT, R138, c[0x0][0x1d4], PT ;  /* 0x000075008a005a0c */ /* 0x000fe40003f46270 */
[----:B------:R-:W-:Y:S01]  /*8620*/  @P5 LEA.HI.X R9, R2, c[0x0][0x1cc], R0, 0x1, P3 ;  /* 0x0000730002095a11 */ /* 0x000fe200018f0c00 */
[--C-:B------:R-:W-:Y:S02]  /*8630*/  FFMA.FTZ R0, R13, c[0x0][0x2d0], -R149.reuse ;  /* 0x0000b4000d007a23 */ /* 0x100fe40000010895 */
[--C-:B------:R-:W-:Y:S02]  /*8640*/  FFMA.FTZ R2, R14, c[0x0][0x2d0], -R149.reuse ;  /* 0x0000b4000e027a23 */ /* 0x100fe40000010895 */
[----:B------:R1:W-:Y:S01]  /*8650*/  MUFU.EX2 R64, R0 ;  /* 0x0000000000407308 */ /* 0x0003e20000000800 */
[--C-:B--2---:R-:W-:Y:S01]  /*8660*/  FFMA.FTZ R4, R11, c[0x0][0x2d0], -R149.reuse ;  /* 0x0000b4000b047a23 */ /* 0x104fe20000010895 */
[C---:B------:R-:W-:Y:S02]  /*8670*/  @P5 SHF.L.U32 R11, R10.reuse, 0x6, RZ ;  /* 0x000000060a0b5819 */ /* 0x040fe400000006ff */
[----:B------:R-:W-:Y:S01]  /*8680*/  @P5 SHF.L.U64.HI R10, R10, R5, c[0x0][0x1e4] ;  /* 0x000079000a0a5619 */ /* 0x000fe20000010205 */
[----:B------:R-:W-:Y:S01]  /*8690*/  FFMA.FTZ R5, R12, c[0x0][0x2d0], -R149 ;  /* 0x0000b4000c057a23 */ /* 0x000fe20000010895 */
[----:B------:R2:W-:Y:S04]  /*86a0*/  @P5 LDGSTS.E.BYPASS.LTC128B.128 [R228+0x8100], [R6.64], !P2 ;  /* 0x0810000006e45fae */ /* 0x0005e8000d101d46 */
[----:B------:R3:W-:Y:S04]  /*86b0*/  MUFU.EX2 R232, R4 ;  /* 0x0000000400e87308 */ /* 0x0007e80000000800 */
[----:B------:R4:W-:Y:S06]  /*86c0*/  @P5 LDGSTS.E.BYPASS.LTC128B.128 [R228+0xc100], [R8.64], !P6 ;  /* 0x0c10000008e45fae */ /* 0x0009ec000f101d46 */
[----:B------:R5:W2:Y:S01]  /*86d0*/  MUFU.EX2 R59, R5 ;  /* 0x00000005003b7308 */ /* 0x000aa20000000800 */
[----:B-1----:R-:W-:Y:S05]  /*86e0*/  FSEL R0, R69, RZ, P1 ;  /* 0x000000ff45007208 */ /* 0x002fea0000800000 */
[----:B------:R-:W-:Y:S04]  /*86f0*/  FADD.FTZ R0, -R0, R3 ;  /* 0x0000000300007221 */ /* 0x000fe80000010100 */
[----:B------:R1:W1:Y:S01]  /*8700*/  MUFU.EX2 R65, R2 ;  /* 0x0000000200417308 */ /* 0x0002620000000800 */
[----:B------:R-:W-:Y:S01]  /*8710*/  FMUL.FTZ R0, R0, c[0x0][0x2d0] ;  /* 0x0000b40000007a20 */ /* 0x000fe20000410000 */
[-C--:B---3--:R-:W-:Y:S08]  /*8720*/  @P5 IADD3 R4, P3, R6, R11.reuse, RZ ;  /* 0x0000000b06045210 */ /* 0x088ff00007f7e0ff */
[----:B------:R3:W3:Y:S01]  /*8730*/  MUFU.EX2 R3, R0 ;  /* 0x0000000000037308 */ /* 0x0006e20000000800 */
[----:B-----5:R-:W-:Y:S01]  /*8740*/  @P5 IMAD.X R5, R10, 0x1, R7, P3 ;  /* 0x000000010a055824 */ /* 0x020fe200018e0607 */
[-C--:B--2---:R-:W-:Y:S02]  /*8750*/  @P5 IADD3 R6, P3, R4, R11.reuse, RZ ;  /* 0x0000000b04065210 */ /* 0x084fe40007f7e0ff */
[----:B------:R-:W-:Y:S02]  /*8760*/  F2FP.PACK_AB R137, R59, R232 ;  /* 0x000000e83b89723e */ /* 0x000fe400000000ff */
[----:B------:R2:W-:Y:S01]  /*8770*/  @P5 LDGSTS.E.BYPASS.LTC128B.128 [R228+0x9100], [R4.64], !P2 ;  /* 0x0910000004e45fae */ /* 0x0005e2000d101d46 */
[----:B------:R-:W-:Y:S02]  /*8780*/  @P5 IADD3.X R7, R5, R10, RZ, P3, !PT ;  /* 0x0000000a05075210 */ /* 0x000fe40001ffe4ff */
[----:B----4-:R-:W-:Y:S02]  /*8790*/  @P5 IADD3 R8, P1, R6, R11, RZ ;  /* 0x0000000b06085210 */ /* 0x010fe40007f3e0ff */
[----:B-1----:R-:W-:Y:S02]  /*87a0*/  FSEL R2, R68, RZ, P0 ;  /* 0x000000ff44027208 */ /* 0x002fe40000000000 */
[----:B------:R-:W-:Y:S01]  /*87b0*/  F2FP.PACK_AB R139, R65, R64 ;  /* 0x00000040418b723e */ /* 0x000fe200000000ff */
[----:B------:R2:W-:Y:S01]  /*87c0*/  @P5 LDGSTS.E.BYPASS.LTC128B.128 [R228+0xd100], [R4.64+0x80], !P6 ;  /* 0x0d10008004e45fae */ /* 0x0005e2000f101d46 */
[----:B------:R-:W-:Y:S02]  /*87d0*/  @P5 IMAD.X R9, R7, 0x1, R10, P1 ;  /* 0x0000000107095824 */ /* 0x000fe400008e060a */
[----:B---3--:R-:W-:Y:S05]  /*87e0*/  FADD.FTZ R0, -R2, R70 ;  /* 0x0000004602007221 */ /* 0x008fea0000010100 */
[----:B------:R1:W-:Y:S01]  /*87f0*/  @P5 LDGSTS.E.BYPASS.LTC128B.128 [R228+0xa100], [R6.64], !P2 ;  /* 0x0a10000006e45fae */ /* 0x0003e2000d101d46 */
[--C-:B------:R-:W-:Y:S01]  /*8800*/  FFMA.FTZ R2, R40, c[0x0][0x2d0], -R148.reuse ;  /* 0x0000b40028027a23 */ /* 0x100fe20000010894 */
[----:B------:R-:W-:Y:S01]  /*8810*/  MOV R70, R15 ;  /* 0x0000000f00467202 */ /* 0x000fe20000000f00 */
[----:B------:R-:W-:Y:S02]  /*8820*/  FMUL.FTZ R0, R0, c[0x0][0x2d0] ;  /* 0x0000b40000007a20 */ /* 0x000fe40000410000 */
[C---:B------:R-:W-:Y:S01]  /*8830*/  FMUL.FTZ R40, R3.reuse, R108 ;  /* 0x0000006c03287220 */ /* 0x040fe20000410000 */
[----:B------:R-:W-:Y:S01]  /*8840*/  F2FP.PACK_AB R138, R234, R70 ;  /* 0x00000046ea8a723e */ /* 0x000fe200000000ff */
[C---:B------:R-:W-:Y:S01]  /*8850*/  FMUL.FTZ R32, R3.reuse, R100 ;  /* 0x0000006403207220 */ /* 0x040fe20000410000 */
[----:B------:R1:W-:Y:S01]  /*8860*/  @P5 LDGSTS.E.BYPASS.LTC128B.128 [R228+0xe100], [R6.64+0x80], !P6 ;  /* 0x0e10008006e45fae */ /* 0x0003e2000f101d46 */
[----:B------:R-:W3:Y:S01]  /*8870*/  MUFU.EX2 R0, R0 ;  /* 0x0000000000007308 */ /* 0x000ee20000000800 */
[----:B------:R-:W-:Y:S02]  /*8880*/  IMAD.MOV.U32 R100, RZ, RZ, R235 ;  /* 0x000000ffff647224 */ /* 0x000fe400078e00eb */
[C---:B------:R-:W-:Y:S02]  /*8890*/  FMUL.FTZ R24, R3.reuse, R92 ;  /* 0x0000005c03187220 */ /* 0x040fe40000410000 */
[C---:B------:R-:W-:Y:S02]  /*88a0*/  FMUL.FTZ R25, R3.reuse, R93 ;  /* 0x0000005d03197220 */ /* 0x040fe40000410000 */
[----:B------:R4:W-:Y:S01]  /*88b0*/  @P5 LDGSTS.E.BYPASS.LTC128B.128 [R228+0xb100], [R8.64], !P2 ;  /* 0x0b10000008e45fae */ /* 0x0009e2000d101d46 */
[C---:B------:R-:W-:Y:S02]  /*88c0*/  FMUL.FTZ R33, R3.reuse, R101 ;  /* 0x0000006503217220 */ /* 0x040fe40000410000 */
[C---:B--2---:R-:W-:Y:S02]  /*88d0*/  FMUL.FTZ R4, R3.reuse, R72 ;  /* 0x0000004803047220 */ /* 0x044fe40000410000 */
[C---:B------:R-:W-:Y:S01]  /*88e0*/  FMUL.FTZ R5, R3.reuse, R73 ;  /* 0x0000004903057220 */ /* 0x040fe20000410000 */
[----:B------:R-:W-:Y:S01]  /*88f0*/  MOV R73, R16 ;  /* 0x0000001000497202 */ /* 0x000fe20000000f00 */
[----:B------:R-:W-:Y:S01]  /*8900*/  IMAD.MOV.U32 R72, RZ, RZ, R17 ;  /* 0x000000ffff487224 */ /* 0x000fe200078e0011 */
[----:B------:R4:W-:Y:S01]  /*8910*/  @P5 LDGSTS.E.BYPASS.LTC128B.128 [R228+0xf100], [R8.64+0x80], !P6 ;  /* 0x0f10008008e45fae */ /* 0x0009e2000f101d46 */
[C---:B------:R-:W-:Y:S02]  /*8920*/  FMUL.FTZ R16, R3.reuse, R84 ;  /* 0x0000005403107220 */ /* 0x040fe40000410000 */
[C---:B------:R-:W-:Y:S01]  /*8930*/  FMUL.FTZ R17, R3.reuse, R85 ;  /* 0x0000005503117220 */ /* 0x040fe20000410000 */
[----:B------:R-:W-:Y:S01]  /*8940*/  MOV R93, R72 ;  /* 0x00000048005d7202 */ /* 0x000fe20000000f00 */
[----:B------:R-:W-:Y:S02]  /*8950*/  IMAD.MOV.U32 R92, RZ, RZ, R73 ;  /* 0x000000ffff5c7224 */ /* 0x000fe400078e0049 */
[----:B------:R-:W-:Y:S01]  /*8960*/  FFMA.FTZ R100, R100, c[0x0][0x2d0], -R149 ;  /* 0x0000b40064647a23 */ /* 0x000fe20000010895 */
[----:B------:R-:W2:Y:S01]  /*8970*/  LDSM.16.MT88.4 R12, [R200] ;  /* 0x00000000c80c783b */ /* 0x000ea20000004200 */
[C---:B---3--:R-:W-:Y:S02]  /*8980*/  FMUL.FTZ R42, R0.reuse, R110 ;  /* 0x0000006e002a7220 */ /* 0x048fe40000410000 */
[C---:B-1----:R-:W-:Y:S02]  /*8990*/  FMUL.FTZ R6, R0.reuse, R74 ;  /* 0x0000004a00067220 */ /* 0x042fe40000410000 */
[----:B------:R1:W3:Y:S01]  /*89a0*/  MUFU.EX2 R74, R2 ;  /* 0x00000002004a7308 */ /* 0x0002e20000000800 */
[C---:B------:R-:W-:Y:S02]  /*89b0*/  FMUL.FTZ R35, R0.reuse, R103 ;  /* 0x0000006700237220 */ /* 0x040fe40000410000 */
[C---:B------:R-:W-:Y:S01]  /*89c0*/  FMUL.FTZ R34, R0.reuse, R102 ;  /* 0x0000006600227220 */ /* 0x040fe20000410000 */
[----:B------:R-:W5:Y:S01]  /*89d0*/  LDSM.16.MT88.4 R20, [R204] ;  /* 0x00000000cc14783b */ /* 0x000f620000004200 */
[C---:B------:R-:W-:Y:S02]  /*89e0*/  FMUL.FTZ R7, R0.reuse, R75 ;  /* 0x0000004b00077220 */ /* 0x040fe40000410000 */
[C---:B------:R-:W-:Y:S02]  /*89f0*/  FMUL.FTZ R43, R0.reuse, R111 ;  /* 0x0000006f002b7220 */ /* 0x040fe40000410000 */
[C---:B------:R-:W-:Y:S02]  /*8a00*/  FMUL.FTZ R10, R0.reuse, R78 ;  /* 0x0000004e000a7220 */ /* 0x040fe40000410000 */
[C---:B------:R-:W-:Y:S01]  /*8a10*/  FMUL.FTZ R11, R0.reuse, R79 ;  /* 0x0000004f000b7220 */ /* 0x040fe20000410000 */
[----:B------:R-:W5:Y:S01]  /*8a20*/  LDSM.16.MT88.4 R28, [R203] ;  /* 0x00000000cb1c783b */ /* 0x000f620000004200 */
[C---:B------:R-:W-:Y:S02]  /*8a30*/  FMUL.FTZ R18, R0.reuse, R86 ;  /* 0x0000005600127220 */ /* 0x040fe40000410000 */
[C---:B----4-:R-:W-:Y:S02]  /*8a40*/  FMUL.FTZ R8, R3.reuse, R76 ;  /* 0x0000004c03087220 */ /* 0x050fe40000410000 */
[----:B------:R-:W-:Y:S02]  /*8a50*/  FMUL.FTZ R9, R3, R77 ;  /* 0x0000004d03097220 */ /* 0x000fe40000410000 */
[C---:B------:R-:W-:Y:S01]  /*8a60*/  FMUL.FTZ R19, R0.reuse, R87 ;  /* 0x0000005700137220 */ /* 0x040fe20000410000 */
[----:B------:R-:W4:Y:S01]  /*8a70*/  LDSM.16.MT88.4 R36, [R223] ;  /* 0x00000000df24783b */ /* 0x000f220000004200 */
[C---:B------:R-:W-:Y:S02]  /*8a80*/  FMUL.FTZ R26, R0.reuse, R94 ;  /* 0x0000005e001a7220 */ /* 0x040fe40000410000 */
[----:B------:R-:W-:Y:S02]  /*8a90*/  IMAD.MOV.U32 R94, RZ, RZ, R59 ;  /* 0x000000ffff5e7224 */ /* 0x000fe400078e003b */
[----:B-1----:R-:W-:Y:S02]  /*8aa0*/  FFMA.FTZ R2, R41, c[0x0][0x2d0], -R148 ;  /* 0x0000b40029027a23 */ /* 0x002fe40000010894 */
[C---:B------:R-:W-:Y:S01]  /*8ab0*/  FMUL.FTZ R41, R3.reuse, R109 ;  /* 0x0000006d03297220 */ /* 0x040fe20000410000 */
[----:B------:R-:W1:Y:S01]  /*8ac0*/  LDSM.16.MT88.4 R44, [R200+0x4000] ;  /* 0x00400000c82c783b */ /* 0x000e620000004200 */
[----:B------:R5:W5:Y:S01]  /*8ad0*/  MUFU.EX2 R50, R2 ;  /* 0x0000000200327308 */ /* 0x000b620000000800 */
[C---:B------:R-:W-:Y:S02]  /*8ae0*/  FMUL.FTZ R59, R0.reuse, R127 ;  /* 0x0000007f003b7220 */ /* 0x040fe40000410000 */
[C---:B------:R-:W-:Y:S01]  /*8af0*/  FMUL.FTZ R27, R0.reuse, R95 ;  /* 0x0000005f001b7220 */ /* 0x040fe20000410000 */
[----:B------:R-:W-:Y:S01]  /*8b00*/  MOV R95, R58 ;  /* 0x0000003a005f7202 */ /* 0x000fe20000000f00 */
[C---:B------:R-:W-:Y:S01]  /*8b10*/  FMUL.FTZ R58, R0.reuse, R126 ;  /* 0x0000007e003a7220 */ /* 0x040fe20000410000 */
[C---:B--2---:R-:W-:Y:S01]  /*8b20*/  HMMA.16816.F32 R4, R136.reuse, R12, R4 ;  /* 0x0000000c8804723c */ /* 0x044fe20000001804 */
[----:B------:R-:W2:Y:S04]  /*8b30*/  LDSM.16.MT88.4 R52, [R204+0x4000] ;  /* 0x00400000cc34783b */ /* 0x000ea80000004200 */
[C---:B------:R-:W-:Y:S01]  /*8b40*/  FMUL.FTZ R51, R0.reuse, R119 ;  /* 0x0000007700337220 */ /* 0x040fe20000410000 */
[----:B---3--:R-:W-:Y:S01]  /*8b50*/  MOV R119, R74 ;  /* 0x0000004a00777202 */ /* 0x008fe20000000f00 */
[C---:B------:R-:W-:Y:S01]  /*8b60*/  FMUL.FTZ R12, R3.reuse, R80 ;  /* 0x00000050030c7220 */ /* 0x040fe20000410000 */
[C---:B------:R-:W-:Y:S01]  /*8b70*/  HMMA.16816.F32 R8, R136.reuse, R14, R8 ;  /* 0x0000000e8808723c */ /* 0x040fe20000001808 */
[----:B------:R-:W2:Y:S03]  /*8b80*/  LDSM.16.MT88.4 R60, [R203+0x4000] ;  /* 0x00400000cb3c783b */ /* 0x000ea60000004200 */
[C---:B------:R-:W-:Y:S02]  /*8b90*/  FMUL.FTZ R13, R3.reuse, R81 ;  /* 0x00000051030d7220 */ /* 0x040fe40000410000 */
[----:B------:R-:W-:Y:S02]  /*8ba0*/  IMAD.MOV.U32 R101, RZ, RZ, R64 ;  /* 0x000000ffff657224 */ /* 0x000fe400078e0040 */
[----:B------:R-:W-:Y:S01]  /*8bb0*/  FMUL.FTZ R14, R0, R82 ;  /* 0x00000052000e7220 */ /* 0x000fe20000410000 */
[----:B------:R-:W1:Y:S03]  /*8bc0*/  LDSM.16.MT88.4 R72, [R206+0x4000] ;  /* 0x00400000ce48783b */ /* 0x000e660000004200 */
[--C-:B-----5:R-:W-:Y:S02]  /*8bd0*/  FFMA.FTZ R2, R48, c[0x0][0x2d0], -R149.reuse ;  /* 0x0000b40030027a23 */ /* 0x120fe40000010895 */
[----:B------:R-:W-:Y:S02]  /*8be0*/  IMAD.MOV.U32 R111, RZ, RZ, R50 ;  /* 0x000000ffff6f7224 */ /* 0x000fe400078e0032 */
[----:B------:R5:W-:Y:S01]  /*8bf0*/  MUFU.EX2 R110, R2 ;  /* 0x00000002006e7308 */ /* 0x000be20000000800 */
[C---:B------:R-:W-:Y:S01]  /*8c00*/  FMUL.FTZ R50, R0.reuse, R118 ;  /* 0x0000007600327220 */ /* 0x040fe20000410000 */
[----:B------:R-:W1:Y:S01]  /*8c10*/  LDSM.16.MT88.4 R76, [R200+0x800] ;  /* 0x00080000c84c783b */ /* 0x000e620000004200 */
[C---:B------:R-:W-:Y:S02]  /*8c20*/  FMUL.FTZ R15, R0.reuse, R83 ;  /* 0x00000053000f7220 */ /* 0x040fe40000410000 */
[C---:B------:R-:W-:Y:S02]  /*8c30*/  FMUL.FTZ R48, R3.reuse, R116 ;  /* 0x0000007403307220 */ /* 0x040fe40000410000 */
[C---:B------:R-:W-:Y:S03]  /*8c40*/  FMUL.FTZ R64, R3.reuse, R132 ;  /* 0x0000008403407220 */ /* 0x040fe60000410000 */
[C---:B------:R-:W-:Y:S01]  /*8c50*/  HMMA.16816.F32 R12, R136.reuse, R20, R12 ;  /* 0x00000014880c723c */ /* 0x040fe2000000180c */
[----:B------:R-:W1:Y:S06]  /*8c60*/  LDSM.16.MT88.4 R80, [R204+0x800] ;  /* 0x00080000cc50783b */ /* 0x000e6c0000004200 */
[C---:B------:R-:W-:Y:S01]  /*8c70*/  FMUL.FTZ R20, R3.reuse, R88 ;  /* 0x0000005803147220 */ /* 0x040fe20000410000 */
[C---:B------:R-:W-:Y:S01]  /*8c80*/  HMMA.16816.F32 R16, R136.reuse, R22, R16 ;  /* 0x000000168810723c */ /* 0x040fe20000001810 */
[----:B------:R-:W1:Y:S03]  /*8c90*/  LDSM.16.MT88.4 R84, [R203+0x800] ;  /* 0x00080000cb54783b */ /* 0x000e660000004200 */
[----:B------:R-:W-:Y:S02]  /*8ca0*/  FMUL.FTZ R21, R3, R89 ;  /* 0x0000005903157220 */ /* 0x000fe40000410000 */
[--C-:B-----5:R-:W-:Y:S02]  /*8cb0*/  FFMA.FTZ R2, R49, c[0x0][0x2d0], -R149.reuse ;  /* 0x0000b40031027a23 */ /* 0x120fe40000010895 */
[C---:B------:R-:W-:Y:S01]  /*8cc0*/  FMUL.FTZ R49, R3.reuse, R117 ;  /* 0x0000007503317220 */ /* 0x040fe20000410000 */
[----:B------:R-:W0:Y:S01]  /*8cd0*/  LDGDEPBAR ;  /* 0x00000000000079af */ /* 0x000e220000000000 */
[----:B------:R5:W1:Y:S02]  /*8ce0*/  MUFU.EX2 R109, R2 ;  /* 0x00000002006d7308 */ /* 0x000a640000000800 */
[C---:B------:R-:W-:Y:S02]  /*8cf0*/  FMUL.FTZ R22, R0.reuse, R90 ;  /* 0x0000005a00167220 */ /* 0x040fe40000410000 */
[----:B------:R-:W-:Y:S03]  /*8d00*/  FMUL.FTZ R23, R0, R91 ;  /* 0x0000005b00177220 */ /* 0x000fe60000410000 */
[----:B------:R-:W1:Y:S04]  /*8d10*/  LDSM.16.MT88.4 R88, [R206+0x800] ;  /* 0x00080000ce58783b */ /* 0x000e680000004200 */
[C---:B------:R-:W-:Y:S07]  /*8d20*/  HMMA.16816.F32 R20, R136.reuse, R28, R20 ;  /* 0x0000001c8814723c */ /* 0x040fee0000001814 */
[C---:B------:R-:W-:Y:S01]  /*8d30*/  FMUL.FTZ R29, R3.reuse, R97 ;  /* 0x00000061031d7220 */ /* 0x040fe20000410000 */
[C---:B------:R-:W-:Y:S04]  /*8d40*/  HMMA.16816.F32 R24, R136.reuse, R30, R24 ;  /* 0x0000001e8818723c */ /* 0x040fe80000001818 */
[----:B------:R-:W-:Y:S01]  /*8d50*/  MOV R97, R237 ;  /* 0x000000ed00617202 */ /* 0x000fe20000000f00 */
[----:B-----5:R-:W-:Y:S02]  /*8d60*/  FFMA.FTZ R2, R56, c[0x0][0x2d0], -R148 ;  /* 0x0000b40038027a23 */ /* 0x020fe40000010894 */
[C---:B------:R-:W-:Y:S02]  /*8d70*/  FMUL.FTZ R30, R0.reuse, R98 ;  /* 0x00000062001e7220 */ /* 0x040fe40000410000 */
[----:B------:R5:W-:Y:S01]  /*8d80*/  MUFU.EX2 R103, R2 ;  /* 0x0000000200677308 */ /* 0x000be20000000800 */
[----:B------:R-:W3:Y:S02]  /*8d90*/  LDL.LU R98, [R1+0x10] ;  /* 0x0000100001627983 */ /* 0x000ee40000300800 */
[C---:B------:R-:W-:Y:S01]  /*8da0*/  FMUL.FTZ R31, R0.reuse, R99 ;  /* 0x00000063001f7220 */ /* 0x040fe20000410000 */
[----:B------:R-:W-:Y:S01]  /*8db0*/  MOV R99, R65 ;  /* 0x0000004100637202 */ /* 0x000fe20000000f00 */
[C---:B------:R-:W-:Y:S02]  /*8dc0*/  FMUL.FTZ R28, R3.reuse, R96 ;  /* 0x00000060031c7220 */ /* 0x040fe40000410000 */
[C---:B------:R-:W-:Y:S02]  /*8dd0*/  FMUL.FTZ R56, R3.reuse, R124 ;  /* 0x0000007c03387220 */ /* 0x040fe40000410000 */
[----:B------:R-:W-:Y:S02]  /*8de0*/  IMAD.MOV.U32 R96, RZ, RZ, R66 ;  /* 0x000000ffff607224 */ /* 0x000fe400078e0042 */
[----:B------:R-:W-:Y:S01]  /*8df0*/  FMUL.FTZ R65, R3, R133 ;  /* 0x0000008503417220 */ /* 0x000fe20000410000 */
[C---:B----4-:R-:W-:Y:S03]  /*8e00*/  HMMA.16816.F32 R28, R136.reuse, R36, R28 ;  /* 0x00000024881c723c */ /* 0x050fe6000000181c */
[----:B------:R-:W-:Y:S02]  /*8e10*/  IMAD.MOV.U32 R132, RZ, RZ, R96 ;  /* 0x000000ffff847224 */ /* 0x000fe400078e0060 */
[--C-:B------:R-:W-:Y:S02]  /*8e20*/  FFMA.FTZ R96, R251, c[0x0][0x2d0], -R148.reuse ;  /* 0x0000b400fb607a23 */ /* 0x100fe40000010894 */
[----:B------:R-:W-:Y:S01]  /*8e30*/  FMUL.FTZ R36, R3, R104 ;  /* 0x0000006803247220 */ /* 0x000fe20000410000 */
[C---:B------:R-:W-:Y:S04]  /*8e40*/  HMMA.16816.F32 R32, R136.reuse, R38, R32 ;  /* 0x000000268820723c */ /* 0x040fe80000001820 */
[----:B-----5:R-:W-:Y:S02]  /*8e50*/  FFMA.FTZ R2, R57, c[0x0][0x2d0], -R148 ;  /* 0x0000b40039027a23 */ /* 0x020fe40000010894 */
[C---:B------:R-:W-:Y:S02]  /*8e60*/  FMUL.FTZ R37, R3.reuse, R105 ;  /* 0x0000006903257220 */ /* 0x040fe40000410000 */
[----:B------:R4:W5:Y:S01]  /*8e70*/  MUFU.EX2 R108, R2 ;  /* 0x00000002006c7308 */ /* 0x0009620000000800 */
[C---:B------:R-:W-:Y:S03]  /*8e80*/  FMUL.FTZ R38, R0.reuse, R106 ;  /* 0x0000006a00267220 */ /* 0x040fe60000410000 */
[C---:B------:R-:W-:Y:S02]  /*8e90*/  FMUL.FTZ R39, R0.reuse, R107 ;  /* 0x0000006b00277220 */ /* 0x040fe40000410000 */
[C---:B------:R-:W-:Y:S02]  /*8ea0*/  FMUL.FTZ R57, R3.reuse, R125 ;  /* 0x0000007d03397220 */ /* 0x040fe40000410000 */
[----:B------:R-:W-:Y:S03]  /*8eb0*/  FMUL.FTZ R66, R0, R134 ;  /* 0x0000008600427220 */ /* 0x000fe60000410000 */
[C---:B-1----:R-:W-:Y:S07]  /*8ec0*/  HMMA.16816.F32 R36, R136.reuse, R44, R36 ;  /* 0x0000002c8824723c */ /* 0x042fee0000001824 */
[C---:B------:R-:W-:Y:S01]  /*8ed0*/  FMUL.FTZ R44, R3.reuse, R112 ;  /* 0x00000070032c7220 */ /* 0x040fe20000410000 */
[C---:B------:R-:W-:Y:S04]  /*8ee0*/  HMMA.16816.F32 R40, R136.reuse, R46, R40 ;  /* 0x0000002e8828723c */ /* 0x040fe80000001828 */
[C---:B------:R-:W-:Y:S02]  /*8ef0*/  FMUL.FTZ R45, R3.reuse, R113 ;  /* 0x00000071032d7220 */ /* 0x040fe40000410000 */
[--C-:B----4-:R-:W-:Y:S02]  /*8f00*/  FFMA.FTZ R2, R150, c[0x0][0x2d0], -R149.reuse ;  /* 0x0000b40096027a23 */ /* 0x110fe40000010895 */
[C---:B------:R-:W-:Y:S02]  /*8f10*/  FMUL.FTZ R46, R0.reuse, R114 ;  /* 0x00000072002e7220 */ /* 0x040fe40000410000 */
[----:B------:R1:W-:Y:S02]  /*8f20*/  MUFU.EX2 R102, R2 ;  /* 0x0000000200667308 */ /* 0x0003e40000000800 */
[C---:B------:R-:W-:Y:S02]  /*8f30*/  FMUL.FTZ R47, R0.reuse, R115 ;  /* 0x00000073002f7220 */ /* 0x040fe40000410000 */
[----:B------:R-:W-:Y:S01]  /*8f40*/  IMAD.MOV.U32 R150, RZ, RZ, R70 ;  /* 0x000000ffff967224 */ /* 0x000fe200078e0046 */
[----:B------:R-:W-:Y:S01]  /*8f50*/  MOV R70, R67 ;  /* 0x0000004300467202 */ /* 0x000fe20000000f00 */
[----:B------:R-:W-:Y:S01]  /*8f60*/  FMUL.FTZ R67, R0, R135 ;  /* 0x0000008700437220 */ /* 0x000fe20000410000 */
[----:B------:R-:W-:Y:S02]  /*8f70*/  MOV R135, R132 ;  /* 0x0000008400877202 */ /* 0x000fe40000000f00 */
[C---:B--2---:R-:W-:Y:S03]  /*8f80*/  HMMA.16816.F32 R44, R136.reuse, R52, R44 ;  /* 0x00000034882c723c */ /* 0x044fe6000000182c */
[----:B------:R-:W-:Y:S01]  /*8f90*/  MOV R133, R70 ;  /* 0x0000004600857202 */ /* 0x000fe20000000f00 */
[--C-:B------:R-:W-:Y:S03]  /*8fa0*/  FFMA.FTZ R70, R252, c[0x0][0x2d0], -R148.reuse ;  /* 0x0000b400fc467a23 */ /* 0x100fe60000010894 */
[C---:B------:R-:W-:Y:S01]  /*8fb0*/  FMUL.FTZ R52, R3.reuse, R120 ;  /* 0x0000007803347220 */ /* 0x040fe20000410000 */
[C---:B------:R-:W-:Y:S04]  /*8fc0*/  HMMA.16816.F32 R48, R136.reuse, R54, R48 ;  /* 0x000000368830723c */ /* 0x040fe80000001830 */
[----:B------:R-:W-:Y:S02]  /*8fd0*/  FMUL.FTZ R53, R3, R121 ;  /* 0x0000007903357220 */ /* 0x000fe40000410000 */
[----:B-1----:R-:W-:Y:S01]  /*8fe0*/  FFMA.FTZ R2, R151, c[0x0][0x2d0], -R149 ;  /* 0x0000b40097027a23 */ /* 0x002fe20000010895 */
[----:B------:R-:W-:Y:S01]  /*8ff0*/  MOV R151, R234 ;  /* 0x000000ea00977202 */ /* 0x000fe20000000f00 */
[C---:B------:R-:W-:Y:S02]  /*9000*/  FMUL.FTZ R54, R0.reuse, R122 ;  /* 0x0000007a00367220 */ /* 0x040fe40000410000 */
[----:B------:R1:W2:Y:S02]  /*9010*/  MUFU.EX2 R118, R2 ;  /* 0x0000000200767308 */ /* 0x0002a40000000800 */
[----:B------:R-:W-:Y:S07]  /*9020*/  FMUL.FTZ R55, R0, R123 ;  /* 0x0000007b00377220 */ /* 0x000fee0000410000 */
[C---:B------:R-:W-:Y:S07]  /*9030*/  HMMA.16816.F32 R52, R136.reuse, R60, R52 ;  /* 0x0000003c8834723c */ /* 0x040fee0000001834 */
[C---:B------:R-:W-:Y:S01]  /*9040*/  FMUL.FTZ R60, R3.reuse, R128 ;  /* 0x00000080033c7220 */ /* 0x040fe20000410000 */
[C---:B------:R-:W-:Y:S04]  /*9050*/  HMMA.16816.F32 R56, R136.reuse, R62, R56 ;  /* 0x0000003e8838723c */ /* 0x040fe80000001838 */
[----:B------:R-:W-:Y:S02]  /*9060*/  IMAD.MOV.U32 R128, RZ, RZ, R193 ;  /* 0x000000ffff807224 */ /* 0x000fe400078e00c1 */
[----:B------:R-:W-:Y:S02]  /*9070*/  FMUL.FTZ R61, R3, R129 ;  /* 0x00000081033d7220 */ /* 0x000fe40000410000 */
[--C-:B-1----:R-:W-:Y:S01]  /*9080*/  FFMA.FTZ R2, R152, c[0x0][0x2d0], -R148.reuse ;  /* 0x0000b40098027a23 */ /* 0x102fe20000010894 */
[----:B------:R-:W4:Y:S01]  /*9090*/  LDL.LU R129, [R1+0x4] ;  /* 0x0000040001817983 */ /* 0x000f220000300800 */
[----:B------:R1:W-:Y:S02]  /*90a0*/  MUFU.EX2 R152, R70 ;  /* 0x0000004600987308 */ /* 0x0003e40000000800 */
[C---:B------:R-:W-:Y:S02]  /*90b0*/  FMUL.FTZ R62, R0.reuse, R130 ;  /* 0x00000082003e7220 */ /* 0x040fe40000410000 */
[----:B------:R-:W-:Y:S01]  /*90c0*/  FMUL.FTZ R63, R0, R131 ;  /* 0x00000083003f7220 */ /* 0x000fe20000410000 */
[----:B------:R-:W-:Y:S01]  /*90d0*/  MOV R131, R97 ;  /* 0x0000006100837202 */ /* 0x000fe20000000f00 */
[--C-:B------:R-:W-:Y:S02]  /*90e0*/  FFMA.FTZ R97, R250, c[0x0][0x2d0], -R148.reuse ;  /* 0x0000b400fa617a23 */ /* 0x100fe40000010894 */
[----:B------:R-:W-:Y:S02]  /*90f0*/  IMAD.MOV.U32 R130, RZ, RZ, R101 ;  /* 0x000000ffff827224 */ /* 0x000fe400078e0065 */
[----:B------:R2:W-:Y:S01]  /*9100*/  MUFU.EX2 R117, R2 ;  /* 0x0000000200757308 */ /* 0x0005e20000000800 */
[C---:B------:R-:W-:Y:S03]  /*9110*/  HMMA.16816.F32 R60, R136.reuse, R72, R60 ;  /* 0x00000048883c723c */ /* 0x040fe6000000183c */
[----:B------:R-:W-:Y:S02]  /*9120*/  FFMA.FTZ R101, R244, c[0x0][0x2d0], -R148 ;  /* 0x0000b400f4657a23 */ /* 0x000fe40000010894 */
[----:B------:R-:W-:Y:S02]  /*9130*/  IMAD.MOV.U32 R134, RZ, RZ, R131 ;  /* 0x000000ffff867224 */ /* 0x000fe400078e0083 */
[----:B------:R-:W-:Y:S01]  /*9140*/  F2FP.PACK_AB R72, R111, R119 ;  /* 0x000000776f48723e */ /* 0x000fe200000000ff */
[----:B------:R-:W-:Y:S04]  /*9150*/  HMMA.16816.F32 R64, R136, R74, R64 ;  /* 0x0000004a8840723c */ /* 0x000fe80000001840 */
[----:B------:R-:W-:Y:S01]  /*9160*/  F2FP.PACK_AB R73, R109, R110 ;  /* 0x0000006e6d49723e */ /* 0x000fe200000000ff */
[--C-:B-1----:R-:W-:Y:S02]  /*9170*/  FFMA.FTZ R70, R134, c[0x0][0x2d0], -R149.reuse ;  /* 0x0000b40086467a23 */ /* 0x102fe40000010895 */
[----:B-----5:R-:W-:Y:S01]  /*9180*/  F2FP.PACK_AB R74, R108, R103 ;  /* 0x000000676c4a723e */ /* 0x020fe200000000ff */
[----:B------:R-:W-:Y:S01]  /*9190*/  IMAD.MOV.U32 R136, RZ, RZ, R94 ;  /* 0x000000ffff887224 */ /* 0x000fe200078e005e */
[----:B--2---:R-:W-:Y:S03]  /*91a0*/  F2FP.PACK_AB R75, R118, R102 ;  /* 0x00000066764b723e */ /* 0x004fe600000000ff */
[----:B------:R-:W-:Y:S01]  /*91b0*/  IMAD.MOV.U32 R137, RZ, RZ, R150 ;  /* 0x000000ffff897224 */ /* 0x000fe200078e0096 */
[----:B------:R-:W-:Y:S01]  /*91c0*/  MOV R150, R93 ;  /* 0x0000005d00967202 */ /* 0x000fe20000000f00 */
[--C-:B------:R-:W-:Y:S02]  /*91d0*/  FFMA.FTZ R139, R249, c[0x0][0x2d0], -R148.reuse ;  /* 0x0000b400f98b7a23 */ /* 0x100fe40000010894 */
[C---:B------:R-:W-:Y:S04]  /*91e0*/  HMMA.16816.F32 R4, R72.reuse, R76, R4 ;  /* 0x0000004c4804723c */ /* 0x040fe80000001804 */
[----:B------:R-:W-:Y:S01]  /*91f0*/  MUFU.EX2 R139, R139 ;  /* 0x0000008b008b7308 */ /* 0x000fe20000000800 */
[--C-:B------:R-:W-:Y:S02]  /*9200*/  FFMA.FTZ R2, R153, c[0x0][0x2d0], -R148.reuse ;  /* 0x0000b40099027a23 */ /* 0x100fe40000010894 */
[--C-:B------:R-:W-:Y:S01]  /*9210*/  FFMA.FTZ R138, R247, c[0x0][0x2d0], -R148.reuse ;  /* 0x0000b400f78a7a23 */ /* 0x100fe20000010894 */
[C---:B------:R-:W-:Y:S01]  /*9220*/  HMMA.16816.F32 R8, R72.reuse, R78, R8 ;  /* 0x0000004e4808723c */ /* 0x040fe20000001808 */
[----:B------:R-:W1:Y:S05]  /*9230*/  LDSM.16.MT88.4 R76, [R200+0x4800] ;  /* 0x00480000c84c783b */ /* 0x000e6a0000004200 */
[----:B------:R2:W5:Y:S02]  /*9240*/  MUFU.EX2 R237, R2 ;  /* 0x0000000200ed7308 */ /* 0x0005640000000800 */
[C---:B------:R-:W-:Y:S08]  /*9250*/  HMMA.16816.F32 R12, R72.reuse, R80, R12 ;  /* 0x00000050480c723c */ /* 0x040ff0000000180c */
[C---:B------:R-:W-:Y:S01]  /*9260*/  HMMA.16816.F32 R16, R72.reuse, R82, R16 ;  /* 0x000000524810723c */ /* 0x040fe20000001810 */
[----:B------:R-:W5:Y:S01]  /*9270*/  LDSM.16.MT88.4 R80, [R204+0x4800] ;  /* 0x00480000cc50783b */ /* 0x000f620000004200 */
[----:B------:R-:W-:Y:S06]  /*9280*/  MUFU.EX2 R138, R138 ;  /* 0x0000008a008a7308 */ /* 0x000fec0000000800 */
[C---:B------:R-:W-:Y:S04]  /*9290*/  HMMA.16816.F32 R20, R72.reuse, R84, R20 ;  /* 0x000000544814723c */ /* 0x040fe80000001814 */
[--C-:B--2---:R-:W-:Y:S04]  /*92a0*/  FFMA.FTZ R2, R154, c[0x0][0x2d0], -R149.reuse ;  /* 0x0000b4009a027a23 */ /* 0x104fe80000010895 */
[C---:B------:R-:W-:Y:S01]  /*92b0*/  HMMA.16816.F32 R24, R72.reuse, R86, R24 ;  /* 0x000000564818723c */ /* 0x040fe20000001818 */
[----:B------:R-:W2:Y:S01]  /*92c0*/  LDSM.16.MT88.4 R84, [R203+0x4800] ;  /* 0x00480000cb54783b */ /* 0x000ea20000004200 */
[----:B------:R5:W-:Y:S06]  /*92d0*/  MUFU.EX2 R116, R2 ;  /* 0x0000000200747308 */ /* 0x000bec0000000800 */
[C---:B------:R-:W-:Y:S08]  /*92e0*/  HMMA.16816.F32 R28, R72.reuse, R88, R28 ;  /* 0x00000058481c723c */ /* 0x040ff0000000181c */
[C---:B------:R-:W-:Y:S01]  /*92f0*/  HMMA.16816.F32 R32, R72.reuse, R90, R32 ;  /* 0x0000005a4820723c */ /* 0x040fe20000001820 */
[----:B------:R-:W2:Y:S07]  /*9300*/  LDSM.16.MT88.4 R88, [R206+0x4800] ;  /* 0x00480000ce58783b */ /* 0x000eae0000004200 */
[C---:B-1----:R-:W-:Y:S04]  /*9310*/  HMMA.16816.F32 R36, R72.reuse, R76, R36 ;  /* 0x0000004c4824723c */ /* 0x042fe80000001824 */
[--C-:B-----5:R-:W-:Y:S04]  /*9320*/  FFMA.FTZ R2, R155, c[0x0][0x2d0], -R149.reuse ;  /* 0x0000b4009b027a23 */ /* 0x120fe80000010895 */
[C---:B------:R-:W-:Y:S01]  /*9330*/  HMMA.16816.F32 R40, R72.reuse, R78, R40 ;  /* 0x0000004e4828723c */ /* 0x040fe20000001828 */
[----:B------:R1:W5:Y:S01]  /*9340*/  MUFU.EX2 R235, R2 ;  /* 0x0000000200eb7308 */ /* 0x0003620000000800 */
[----:B------:R-:W3:Y:S06]  /*9350*/  LDSM.16.MT88.4 R76, [R200+0x1000] ;  /* 0x00100000c84c783b */ /* 0x000eec0000004200 */
[C---:B------:R-:W-:Y:S08]  /*9360*/  HMMA.16816.F32 R44, R72.reuse, R80, R44 ;  /* 0x00000050482c723c */ /* 0x040ff0000000182c */
[C---:B------:R-:W-:Y:S01]  /*9370*/  HMMA.16816.F32 R48, R72.reuse, R82, R48 ;  /* 0x000000524830723c */ /* 0x040fe20000001830 */
[----:B------:R-:W3:Y:S07]  /*9380*/  LDSM.16.MT88.4 R80, [R204+0x1000] ;  /* 0x00100000cc50783b */ /* 0x000eee0000004200 */
[C---:B--2---:R-:W-:Y:S04]  /*9390*/  HMMA.16816.F32 R52, R72.reuse, R84, R52 ;  /* 0x000000544834723c */ /* 0x044fe80000001834 */
[--C-:B-1----:R-:W-:Y:S04]  /*93a0*/  FFMA.FTZ R2, R156, c[0x0][0x2d0], -R148.reuse ;  /* 0x0000b4009c027a23 */ /* 0x102fe80000010894 */
[C---:B------:R-:W-:Y:S01]  /*93b0*/  HMMA.16816.F32 R56, R72.reuse, R86, R56 ;  /* 0x000000564838723c */ /* 0x040fe20000001838 */
[----:B------:R1:W-:Y:S01]  /*93c0*/  MUFU.EX2 R234, R2 ;  /* 0x0000000200ea7308 */ /* 0x0003e20000000800 */
[----:B------:R-:W2:Y:S06]  /*93d0*/  LDSM.16.MT88.4 R84, [R203+0x1000] ;  /* 0x00100000cb54783b */ /* 0x000eac0000004200 */
[C---:B------:R-:W-:Y:S08]  /*93e0*/  HMMA.16816.F32 R60, R72.reuse, R88, R60 ;  /* 0x00000058483c723c */ /* 0x040ff0000000183c */
[----:B------:R-:W-:Y:S01]  /*93f0*/  HMMA.16816.F32 R64, R72, R90, R64 ;  /* 0x0000005a4840723c */ /* 0x000fe20000001840 */
[----:B------:R-:W2:Y:S06]  /*9400*/  LDSM.16.MT88.4 R88, [R206+0x1000] ;  /* 0x00100000ce58783b */ /* 0x000eac0000004200 */
[----:B------:R-:W-:Y:S01]  /*9410*/  F2FP.PACK_AB R72, R237, R117 ;  /* 0x00000075ed48723e */ /* 0x000fe200000000ff */
[----:B-1----:R-:W-:Y:S01]  /*9420*/  FFMA.FTZ R2, R157, c[0x0][0x2d0], -R148 ;  /* 0x0000b4009d027a23 */ /* 0x002fe20000010894 */
[----:B-----5:R-:W-:Y:S03]  /*9430*/  F2FP.PACK_AB R73, R235, R116 ;  /* 0x00000074eb49723e */ /* 0x020fe600000000ff */
[----:B------:R1:W5:Y:S01]  /*9440*/  MUFU.EX2 R127, R2 ;  /* 0x00000002007f7308 */ /* 0x0003620000000800 */
[----:B---3--:R-:W-:Y:S02]  /*9450*/  FFMA.FTZ R98, R0, R98, R232 ;  /* 0x0000006200627223 */ /* 0x008fe400000100e8 */
[--C-:B-1----:R-:W-:Y:S01]  /*9460*/  FFMA.FTZ R2, R158, c[0x0][0x2d0], -R149.reuse ;  /* 0x0000b4009e027a23 */ /* 0x102fe20000010895 */
[----:B-----5:R-:W-:Y:S01]  /*9470*/  F2FP.PACK_AB R74, R127, R234 ;  /* 0x000000ea7f4a723e */ /* 0x020fe200000000ff */
[--C-:B------:R-:W-:Y:S01]  /*9480*/  FFMA.FTZ R0, R133, c[0x0][0x2d0], -R149.reuse ;  /* 0x0000b40085007a23 */ /* 0x100fe20000010895 */
[----:B------:R-:W-:Y:S04]  /*9490*/  MOV R133, R130 ;  /* 0x0000008200857202 */ /* 0x000fe80000000f00 */
[----:B------:R1:W-:Y:S10]  /*94a0*/  MUFU.EX2 R126, R2 ;  /* 0x00000002007e7308 */ /* 0x0003f40000000800 */
[----:B------:R-:W-:Y:S01]  /*94b0*/  MUFU.EX2 R131, R0 ;  /* 0x0000000000837308 */ /* 0x000fe20000000800 */
[----:B-1----:R-:W-:Y:S09]  /*94c0*/  FFMA.FTZ R2, R159, c[0x0][0x2d0], -R149 ;  /* 0x0000b4009f027a23 */ /* 0x002ff20000010895 */
        /* <DEDUP_REMOVED lines=11> */
[----:B------:R-:W5:Y:S06]  /*9580*/  LDSM.16.MT88.4 R80, [R204+0x5000] ;  /* 0x00500000cc50783b */ /* 0x000f6c0000004200 */
[C---:B--2---:R-:W-:Y:S08]  /*9590*/  HMMA.16816.F32 R20, R72.reuse, R84, R20 ;  /* 0x000000544814723c */ /* 0x044ff00000001814 */
[C---:B------:R-:W-:Y:S01]  /*95a0*/  HMMA.16816.F32 R24, R72.reuse, R86, R24 ;  /* 0x000000564818723c */ /* 0x040fe20000001818 */
[----:B------:R-:W2:Y:S03]  /*95b0*/  LDSM.16.MT88.4 R84, [R203+0x5000] ;  /* 0x00500000cb54783b */ /* 0x000ea60000004200 */
[----:B----4-:R-:W-:Y:S01]  /*95c0*/  FFMA.FTZ R3, R3, R129, R233 ;  /* 0x0000008103037223 */ /* 0x010fe200000100e9 */
[----:B------:R-:W-:Y:S02]  /*95d0*/  MOV R129, R151 ;  /* 0x0000009700817202 */ /* 0x000fe40000000f00 */
[----:B------:R-:W-:Y:S01]  /*95e0*/  MOV R151, R95 ;  /* 0x0000005f00977202 */ /* 0x000fe20000000f00 */
[C---:B------:R-:W-:Y:S04]  /*95f0*/  HMMA.16816.F32 R28, R72.reuse, R88, R28 ;  /* 0x00000058481c723c */ /* 0x040fe8000000181c */
[--C-:B-1----:R-:W-:Y:S02]  /*9600*/  FFMA.FTZ R2, R162, c[0x0][0x2d0], -R149.reuse ;  /* 0x0000b400a2027a23 */ /* 0x102fe40000010895 */
[----:B------:R-:W-:Y:S02]  /*9610*/  FFMA.FTZ R0, R151, c[0x0][0x2d0], -R149 ;  /* 0x0000b40097007a23 */ /* 0x000fe40000010895 */
[C---:B------:R-:W-:Y:S01]  /*9620*/  HMMA.16816.F32 R32, R72.reuse, R90, R32 ;  /* 0x0000005a4820723c */ /* 0x040fe20000001820 */
[----:B------:R1:W-:Y:S01]  /*9630*/  MUFU.EX2 R106, R2 ;  /* 0x00000002006a7308 */ /* 0x0003e20000000800 */
[----:B------:R-:W4:Y:S02]  /*9640*/  LDSM.16.MT88.4 R88, [R206+0x5000] ;  /* 0x00500000ce58783b */ /* 0x000f240000004200 */
[----:B------:R-:W-:Y:S02]  /*9650*/  IMAD.MOV.U32 R132, RZ, RZ, R129 ;  /* 0x000000ffff847224 */ /* 0x000fe400078e0081 */
[----:B------:R-:W-:Y:S02]  /*9660*/  FADD.FTZ R3, R236, R3 ;  /* 0x00000003ec037221 */ /* 0x000fe40000010000 */
[C---:B---3--:R-:W-:Y:S03]  /*9670*/  HMMA.16816.F32 R36, R72.reuse, R76, R36 ;  /* 0x0000004c4824723c */ /* 0x048fe60000001824 */
[----:B------:R-:W-:Y:S05]  /*9680*/  MUFU.EX2 R129, R96 ;  /* 0x0000006000817308 */ /* 0x000fea0000000800 */
[C---:B------:R-:W-:Y:S01]  /*9690*/  HMMA.16816.F32 R40, R72.reuse, R78, R40 ;  /* 0x0000004e4828723c */ /* 0x040fe20000001828 */
[----:B------:R-:W3:Y:S04]  /*96a0*/  LDSM.16.MT88.4 R76, [R200+0x1800] ;  /* 0x00180000c84c783b */ /* 0x000ee80000004200 */
[----:B------:R-:W-:Y:S03]  /*96b0*/  MUFU.EX2 R151, R97 ;  /* 0x0000006100977308 */ /* 0x000fe60000000800 */
[C---:B-----5:R-:W-:Y:S04]  /*96c0*/  HMMA.16816.F32 R44, R72.reuse, R80, R44 ;  /* 0x00000050482c723c */ /* 0x060fe8000000182c */
[--C-:B-1----:R-:W-:Y:S03]  /*96d0*/  FFMA.FTZ R2, R163, c[0x0][0x2d0], -R149.reuse ;  /* 0x0000b400a3027a23 */ /* 0x102fe60000010895 */
[----:B------:R-:W-:Y:S01]  /*96e0*/  MUFU.EX2 R130, R0 ;  /* 0x0000000000827308 */ /* 0x000fe20000000800 */
[C---:B------:R-:W-:Y:S01]  /*96f0*/  HMMA.16816.F32 R48, R72.reuse, R82, R48 ;  /* 0x000000524830723c */ /* 0x040fe20000001830 */
[----:B------:R-:W1:Y:S07]  /*9700*/  LDSM.16.MT88.4 R80, [R204+0x1800] ;  /* 0x00180000cc50783b */ /* 0x000e6e0000004200 */
[C---:B--2---:R-:W-:Y:S01]  /*9710*/  HMMA.16816.F32 R52, R72.reuse, R84, R52 ;  /* 0x000000544834723c */ /* 0x044fe20000001834 */
[----:B------:R2:W5:Y:S07]  /*9720*/  MUFU.EX2 R107, R2 ;  /* 0x00000002006b7308 */ /* 0x00056e0000000800 */
[C---:B------:R-:W-:Y:S01]  /*9730*/  HMMA.16816.F32 R56, R72.reuse, R86, R56 ;  /* 0x000000564838723c */ /* 0x040fe20000001838 */
[----:B------:R-:W1:Y:S07]  /*9740*/  LDSM.16.MT88.4 R84, [R203+0x1800] ;  /* 0x00180000cb54783b */ /* 0x000e6e0000004200 */
[C---:B----4-:R-:W-:Y:S08]  /*9750*/  HMMA.16816.F32 R60, R72.reuse, R88, R60 ;  /* 0x00000058483c723c */ /* 0x050ff0000000183c */
[----:B------:R-:W-:Y:S01]  /*9760*/  HMMA.16816.F32 R64, R72, R90, R64 ;  /* 0x0000005a4840723c */ /* 0x000fe20000001840 */
[----:B------:R-:W4:Y:S03]  /*9770*/  LDSM.16.MT88.4 R88, [R206+0x1800] ;  /* 0x00180000ce58783b */ /* 0x000f260000004200 */
[--C-:B--2---:R-:W-:Y:S03]  /*9780*/  FFMA.FTZ R2, R168, c[0x0][0x2d0], -R148.reuse ;  /* 0x0000b400a8027a23 */ /* 0x104fe60000010894 */
[----:B------:R-:W-:Y:S01]  /*9790*/  F2FP.PACK_AB R72, R193, R124 ;  /* 0x0000007cc148723e */ /* 0x000fe200000000ff */
[----:B------:R2:W-:Y:S01]  /*97a0*/  MUFU.EX2 R105, R2 ;  /* 0x0000000200697308 */ /* 0x0005e20000000800 */
[----:B-----5:R-:W-:Y:S01]  /*97b0*/  F2FP.PACK_AB R73, R107, R106 ;  /* 0x0000006a6b49723e */ /* 0x020fe200000000ff */
[----:B------:R-:W5:Y:S02]  /*97c0*/  LDL R168, [R1] ;  /* 0x0000000001a87983 */ /* 0x000f640000100800 */
[--C-:B--2---:R-:W-:Y:S06]  /*97d0*/  FFMA.FTZ R2, R169, c[0x0][0x2d0], -R148.reuse ;  /* 0x0000b400a9027a23 */ /* 0x104fec0000010894 */
[----:B------:R2:W1:Y:S02]  /*97e0*/  MUFU.EX2 R163, R2 ;  /* 0x0000000200a37308 */ /* 0x0004640000000800 */
[--C-:B--2---:R-:W-:Y:S01]  /*97f0*/  FFMA.FTZ R2, R170, c[0x0][0x2d0], -R149.reuse ;  /* 0x0000b400aa027a23 */ /* 0x104fe20000010895 */
[----:B-1----:R-:W-:Y:S07]  /*9800*/  F2FP.PACK_AB R74, R163, R105 ;  /* 0x00000069a34a723e */ /* 0x002fee00000000ff */
[----:B------:R1:W-:Y:S02]  /*9810*/  MUFU.EX2 R104, R2 ;  /* 0x0000000200687308 */ /* 0x0003e40000000800 */
[--C-:B-1----:R-:W-:Y:S08]  /*9820*/  FFMA.FTZ R2, R171, c[0x0][0x2d0], -R149.reuse ;  /* 0x0000b400ab027a23 */ /* 0x102ff00000010895 */
[----:B------:R1:W2:Y:S02]  /*9830*/  MUFU.EX2 R162, R2 ;  /* 0x0000000200a27308 */ /* 0x0002a40000000800 */
[--C-:B-1----:R-:W-:Y:S01]  /*9840*/  FFMA.FTZ R2, R194, c[0x0][0x2d0], -R148.reuse ;  /* 0x0000b400c2027a23 */ /* 0x102fe20000010894 */
[----:B--2---:R-:W-:Y:S07]  /*9850*/  F2FP.PACK_AB R75, R162, R104 ;  /* 0x00000068a24b723e */ /* 0x004fee00000000ff */
[----:B------:R1:W-:Y:S01]  /*9860*/  MUFU.EX2 R160, R2 ;  /* 0x0000000200a07308 */ /* 0x0003e20000000800 */
[C---:B---3--:R-:W-:Y:S08]  /*9870*/  HMMA.16816.F32 R4, R72.reuse, R76, R4 ;  /* 0x0000004c4804723c */ /* 0x048ff00000001804 */
[C---:B------:R-:W-:Y:S01]  /*9880*/  HMMA.16816.F32 R8, R72.reuse, R78, R8 ;  /* 0x0000004e4808723c */ /* 0x040fe20000001808 */
[----:B------:R-:W2:Y:S07]  /*9890*/  LDSM.16.MT88.4 R76, [R200+0x5800] ;  /* 0x00580000c84c783b */ /* 0x000eae0000004200 */
[C---:B------:R-:W-:Y:S04]  /*98a0*/  HMMA.16816.F32 R12, R72.reuse, R80, R12 ;  /* 0x00000050480c723c */ /* 0x040fe8000000180c */
[--C-:B-1----:R-:W-:Y:S04]  /*98b0*/  FFMA.FTZ R2, R195, c[0x0][0x2d0], -R148.reuse ;  /* 0x0000b400c3027a23 */ /* 0x102fe80000010894 */
[C---:B------:R-:W-:Y:S01]  /*98c0*/  HMMA.16816.F32 R16, R72.reuse, R82, R16 ;  /* 0x000000524810723c */ /* 0x040fe20000001810 */
[----:B------:R1:W3:Y:S01]  /*98d0*/  MUFU.EX2 R161, R2 ;  /* 0x0000000200a17308 */ /* 0x0002e20000000800 */
[----:B------:R-:W3:Y:S06]  /*98e0*/  LDSM.16.MT88.4 R80, [R204+0x5800] ;  /* 0x00580000cc50783b */ /* 0x000eec0000004200 */
[C---:B------:R-:W-:Y:S08]  /*98f0*/  HMMA.16816.F32 R20, R72.reuse, R84, R20 ;  /* 0x000000544814723c */ /* 0x040ff00000001814 */
[C---:B------:R-:W-:Y:S01]  /*9900*/  HMMA.16816.F32 R24, R72.reuse, R86, R24 ;  /* 0x000000564818723c */ /* 0x040fe20000001818 */
[----:B------:R-:W3:Y:S07]  /*9910*/  LDSM.16.MT88.4 R84, [R203+0x5800] ;  /* 0x00580000cb54783b */ /* 0x000eee0000004200 */
        /* <DEDUP_REMOVED lines=8> */
[C---:B---3--:R-:W-:Y:S04]  /*99a0*/  HMMA.16816.F32 R44, R72.reuse, R80, R44 ;  /* 0x00000050482c723c */ /* 0x048fe8000000182c */
[--C-:B-1----:R-:W-:Y:S04]  /*99b0*/  FFMA.FTZ R2, R197, c[0x0][0x2d0], -R149.reuse ;  /* 0x0000b400c5027a23 */ /* 0x102fe80000010895 */
[C---:B------:R-:W-:Y:S01]  /*99c0*/  HMMA.16816.F32 R48, R72.reuse, R82, R48 ;  /* 0x000000524830723c */ /* 0x040fe20000001830 */
[----:B------:R1:W3:Y:S01]  /*99d0*/  MUFU.EX2 R115, R2 ;  /* 0x0000000200737308 */ /* 0x0002e20000000800 */
[----:B------:R-:W2:Y:S06]  /*99e0*/  LDSM.16.MT88.4 R80, [R204+0x2000] ;  /* 0x00200000cc50783b */ /* 0x000eac0000004200 */
[C---:B------:R-:W-:Y:S08]  /*99f0*/  HMMA.16816.F32 R52, R72.reuse, R84, R52 ;  /* 0x000000544834723c */ /* 0x040ff00000001834 */
[C---:B------:R-:W-:Y:S01]  /*9a00*/  HMMA.16816.F32 R56, R72.reuse, R86, R56 ;  /* 0x000000564838723c */ /* 0x040fe20000001838 */
[----:B------:R-:W2:Y:S07]  /*9a10*/  LDSM.16.MT88.4 R84, [R203+0x2000] ;  /* 0x00200000cb54783b */ /* 0x000eae0000004200 */
[C---:B----4-:R-:W-:Y:S04]  /*9a20*/  HMMA.16816.F32 R60, R72.reuse, R88, R60 ;  /* 0x00000058483c723c */ /* 0x050fe8000000183c */
[--C-:B-1----:R-:W-:Y:S04]  /*9a30*/  FFMA.FTZ R2, R198, c[0x0][0x2d0], -R148.reuse ;  /* 0x0000b400c6027a23 */ /* 0x102fe80000010894 */
[----:B------:R-:W-:Y:S01]  /*9a40*/  HMMA.16816.F32 R64, R72, R90, R64 ;  /* 0x0000005a4840723c */ /* 0x000fe20000001840 */
[----:B------:R1:W-:Y:S01]  /*9a50*/  MUFU.EX2 R113, R2 ;  /* 0x0000000200717308 */ /* 0x0003e20000000800 */
[----:B------:R-:W4:Y:S05]  /*9a60*/  LDSM.16.MT88.4 R88, [R206+0x2000] ;  /* 0x00200000ce58783b */ /* 0x000f2a0000004200 */
[----:B------:R-:W-:Y:S02]  /*9a70*/  F2FP.PACK_AB R72, R161, R160 ;  /* 0x000000a0a148723e */ /* 0x000fe400000000ff */
[----:B---3--:R-:W-:Y:S03]  /*9a80*/  F2FP.PACK_AB R73, R115, R114 ;  /* 0x000000727349723e */ /* 0x008fe600000000ff */
[--C-:B-1----:R-:W-:Y:S04]  /*9a90*/  FFMA.FTZ R2, R199, c[0x0][0x2d0], -R148.reuse ;  /* 0x0000b400c7027a23 */ /* 0x102fe80000010894 */
[----:B------:R1:W3:Y:S02]  /*9aa0*/  MUFU.EX2 R159, R2 ;  /* 0x00000002009f7308 */ /* 0x0002e40000000800 */
[----:B-1----:R-:W-:Y:S01]  /*9ab0*/  FFMA.FTZ R2, R230, c[0x0][0x2d0], -R149 ;  /* 0x0000b400e6027a23 */ /* 0x002fe20000010895 */
[----:B---3--:R-:W-:Y:S07]  /*9ac0*/  F2FP.PACK_AB R74, R159, R113 ;  /* 0x000000719f4a723e */ /* 0x008fee00000000ff */
[----:B------:R1:W-:Y:S01]  /*9ad0*/  MUFU.EX2 R112, R2 ;  /* 0x0000000200707308 */ /* 0x0003e20000000800 */
[----:B-----5:R-:W-:Y:S01]  /*9ae0*/  ISETP.GT.AND P0, PT, R192, R168, PT ;  /* 0x000000a8c000720c */ /* 0x020fe20003f04270 */
[----:B------:R-:W-:Y:S02]  /*9af0*/  IMAD.MOV.U32 R192, RZ, RZ, R229 ;  /* 0x000000ffffc07224 */ /* 0x000fe400078e00e5 */
[--C-:B-1----:R-:W-:Y:S06]  /*9b00*/  FFMA.FTZ R2, R231, c[0x0][0x2d0], -R149.reuse ;  /* 0x0000b400e7027a23 */ /* 0x102fec0000010895 */
        /* <DEDUP_REMOVED lines=11> */
[----:B------:R-:W5:Y:S06]  /*9bc0*/  LDSM.16.MT88.4 R80, [R204+0x6000] ;  /* 0x00600000cc50783b */ /* 0x000f6c0000004200 */
        /* <DEDUP_REMOVED lines=11> */
[C---:B-----5:R-:W-:Y:S04]  /*9c80*/  HMMA.16816.F32 R44, R72.reuse, R80, R44 ;  /* 0x00000050482c723c */ /* 0x060fe8000000182c */
[--C-:B-1----:R-:W-:Y:S04]  /*9c90*/  FFMA.FTZ R2, R243, c[0x0][0x2d0], -R149.reuse ;  /* 0x0000b400f3027a23 */ /* 0x102fe80000010895 */
[C---:B------:R-:W-:Y:S01]  /*9ca0*/  HMMA.16816.F32 R48, R72.reuse, R82, R48 ;  /* 0x000000524830723c */ /* 0x040fe20000001830 */
[----:B------:R1:W5:Y:S01]  /*9cb0*/  MUFU.EX2 R122, R2 ;  /* 0x00000002007a7308 */ /* 0x0003620000000800 */
[----:B------:R-:W2:Y:S06]  /*9cc0*/  LDSM.16.MT88.4 R80, [R204+0x2800] ;  /* 0x00280000cc50783b */ /* 0x000eac0000004200 */
[C---:B---3--:R-:W-:Y:S08]  /*9cd0*/  HMMA.16816.F32 R52, R72.reuse, R84, R52 ;  /* 0x000000544834723c */ /* 0x048ff00000001834 */
[C---:B------:R-:W-:Y:S01]  /*9ce0*/  HMMA.16816.F32 R56, R72.reuse, R86, R56 ;  /* 0x000000564838723c */ /* 0x040fe20000001838 */
[----:B------:R-:W3:Y:S07]  /*9cf0*/  LDSM.16.MT88.4 R84, [R203+0x2800] ;  /* 0x00280000cb54783b */ /* 0x000eee0000004200 */
[C---:B----4-:R-:W-:Y:S04]  /*9d00*/  HMMA.16816.F32 R60, R72.reuse, R88, R60 ;  /* 0x00000058483c723c */ /* 0x050fe8000000183c */
[--C-:B-1----:R-:W-:Y:S04]  /*9d10*/  FFMA.FTZ R2, R246, c[0x0][0x2d0], -R148.reuse ;  /* 0x0000b400f6027a23 */ /* 0x102fe80000010894 */
[----:B------:R-:W-:Y:S01]  /*9d20*/  HMMA.16816.F32 R64, R72, R90, R64 ;  /* 0x0000005a4840723c */ /* 0x000fe20000001840 */
[----:B------:R1:W-:Y:S01]  /*9d30*/  MUFU.EX2 R121, R2 ;  /* 0x0000000200797308 */ /* 0x0003e20000000800 */
[----:B------:R-:W4:Y:S05]  /*9d40*/  LDSM.16.MT88.4 R88, [R206+0x2800] ;  /* 0x00280000ce58783b */ /* 0x000f2a0000004200 */
[----:B------:R-:W-:Y:S02]  /*9d50*/  F2FP.PACK_AB R72, R157, R156 ;  /* 0x0000009c9d48723e */ /* 0x000fe400000000ff */
[----:B-----5:R-:W-:Y:S03]  /*9d60*/  F2FP.PACK_AB R73, R122, R123 ;  /* 0x0000007b7a49723e */ /* 0x020fe600000000ff */
[--C-:B-1----:R-:W-:Y:S04]  /*9d70*/  FFMA.FTZ R2, R245, c[0x0][0x2d0], -R148.reuse ;  /* 0x0000b400f5027a23 */ /* 0x102fe80000010894 */
[----:B------:R1:W5:Y:S02]  /*9d80*/  MUFU.EX2 R155, R2 ;  /* 0x00000002009b7308 */ /* 0x0003640000000800 */
[--C-:B-1----:R-:W-:Y:S01]  /*9d90*/  FFMA.FTZ R2, R248, c[0x0][0x2d0], -R149.reuse ;  /* 0x0000b400f8027a23 */ /* 0x102fe20000010895 */
[----:B-----5:R-:W-:Y:S07]  /*9da0*/  F2FP.PACK_AB R74, R155, R121 ;  /* 0x000000799b4a723e */ /* 0x020fee00000000ff */
[----:B------:R1:W-:Y:S02]  /*9db0*/  MUFU.EX2 R120, R2 ;  /* 0x0000000200787308 */ /* 0x0003e40000000800 */
[--C-:B-1----:R-:W-:Y:S08]  /*9dc0*/  FFMA.FTZ R2, R238, c[0x0][0x2d0], -R149.reuse ;  /* 0x0000b400ee027a23 */ /* 0x102ff00000010895 */
[----:B------:R-:W1:Y:S02]  /*9dd0*/  MUFU.EX2 R154, R2 ;  /* 0x00000002009a7308 */ /* 0x000e640000000800 */
[----:B-1----:R-:W-:Y:S01]  /*9de0*/  F2FP.PACK_AB R75, R154, R120 ;  /* 0x000000789a4b723e */ /* 0x002fe200000000ff */
[----:B------:R-:W-:Y:S02]  /*9df0*/  FFMA.FTZ R2, R128, c[0x0][0x2d0], -R148 ;  /* 0x0000b40080027a23 */ /* 0x000fe40000010894 */
[----:B------:R-:W-:Y:S02]  /*9e00*/  IMAD.MOV.U32 R128, RZ, RZ, R92 ;  /* 0x000000ffff807224 */ /* 0x000fe400078e005c */
[----:B------:R-:W1:Y:S03]  /*9e10*/  LDSM.16.MT88.4 R92, [R200+0x6800] ;  /* 0x00680000c85c783b */ /* 0x000e660000004200 */
[----:B------:R5:W-:Y:S01]  /*9e20*/  MUFU.EX2 R153, R2 ;  /* 0x0000000200997308 */ /* 0x000be20000000800 */
[C---:B--2---:R-:W-:Y:S03]  /*9e30*/  HMMA.16816.F32 R4, R72.reuse, R76, R4 ;  /* 0x0000004c4804723c */ /* 0x044fe60000001804 */
[--C-:B------:R-:W-:Y:S02]  /*9e40*/  FFMA.FTZ R0, R128, c[0x0][0x2d0], -R149.reuse ;  /* 0x0000b40080007a23 */ /* 0x100fe40000010895 */
[----:B------:R-:W-:Y:S03]  /*9e50*/  FFMA.FTZ R148, R242, c[0x0][0x2d0], -R148 ;  /* 0x0000b400f2947a23 */ /* 0x000fe60000010894 */
[C---:B------:R-:W-:Y:S01]  /*9e60*/  HMMA.16816.F32 R8, R72.reuse, R78, R8 ;  /* 0x0000004e4808723c */ /* 0x040fe20000001808 */
[----:B------:R-:W2:Y:S01]  /*9e70*/  LDSM.16.MT88.4 R76, [R204+0x6800] ;  /* 0x00680000cc4c783b */ /* 0x000ea20000004200 */
[----:B------:R4:W-:Y:S06]  /*9e80*/  MUFU.EX2 R128, R0 ;  /* 0x0000000000807308 */ /* 0x0009ec0000000800 */
[C---:B------:R-:W-:Y:S04]  /*9e90*/  HMMA.16816.F32 R12, R72.reuse, R80, R12 ;  /* 0x00000050480c723c */ /* 0x040fe8000000180c */
[----:B------:R-:W-:Y:S01]  /*9ea0*/  MUFU.EX2 R148, R148 ;  /* 0x0000009400947308 */ /* 0x000fe20000000800 */
[----:B-----5:R-:W-:Y:S03]  /*9eb0*/  FADD.FTZ R2, R136, R98 ;  /* 0x0000006288027221 */ /* 0x020fe60000010000 */
[C---:B------:R-:W-:Y:S01]  /*9ec0*/  HMMA.16816.F32 R16, R72.reuse, R82, R16 ;  /* 0x000000524810723c */ /* 0x040fe20000001810 */
[----:B------:R-:W5:Y:S03]  /*9ed0*/  LDSM.16.MT88.4 R80, [R203+0x6800] ;  /* 0x00680000cb50783b */ /* 0x000f660000004200 */
[----:B------:R-:W-:Y:S02]  /*9ee0*/  FADD.FTZ R2, R133, R2 ;  /* 0x0000000285027221 */ /* 0x000fe40000010000 */
[----:B------:R-:W-:Y:S02]  /*9ef0*/  MUFU.EX2 R136, R70 ;  /* 0x0000004600887308 */ /* 0x000fe40000000800 */
[C---:B---3--:R-:W-:Y:S04]  /*9f00*/  HMMA.16816.F32 R20, R72.reuse, R84, R20 ;  /* 0x000000544814723c */ /* 0x048fe80000001814 */
[----:B----4-:R-:W-:Y:S04]  /*9f10*/  FFMA.FTZ R0, R150, c[0x0][0x2d0], -R149 ;  /* 0x0000b40096007a23 */ /* 0x010fe80000010895 */
[C---:B------:R-:W-:Y:S01]  /*9f20*/  HMMA.16816.F32 R24, R72.reuse, R86, R24 ;  /* 0x000000564818723c */ /* 0x040fe20000001818 */
[----:B------:R-:W3:Y:S01]  /*9f30*/  LDSM.16.MT88.4 R84, [R206+0x6800] ;  /* 0x00680000ce54783b */ /* 0x000ee20000004200 */
[----:B------:R-:W-:Y:S06]  /*9f40*/  MUFU.EX2 R70, R100 ;  /* 0x0000006400467308 */ /* 0x000fec0000000800 */
[C---:B------:R-:W-:Y:S04]  /*9f50*/  HMMA.16816.F32 R28, R72.reuse, R88, R28 ;  /* 0x00000058481c723c */ /* 0x040fe8000000181c */
[----:B------:R4:W-:Y:S04]  /*9f60*/  MUFU.EX2 R150, R0 ;  /* 0x0000000000967308 */ /* 0x0009e80000000800 */
[C---:B------:R-:W-:Y:S01]  /*9f70*/  HMMA.16816.F32 R32, R72.reuse, R90, R32 ;  /* 0x0000005a4820723c */ /* 0x040fe20000001820 */
[----:B------:R-:W-:Y:S07]  /*9f80*/  LDSM.16.MT88.4 R88, [R203+0x3000] ;  /* 0x00300000cb58783b */ /* 0x000fee0000004200 */
[C---:B-1----:R-:W-:Y:S08]  /*9f90*/  HMMA.16816.F32 R36, R72.reuse, R92, R36 ;  /* 0x0000005c4824723c */ /* 0x042ff00000001824 */
[C---:B------:R-:W-:Y:S01]  /*9fa0*/  HMMA.16816.F32 R40, R72.reuse, R94, R40 ;  /* 0x0000005e4828723c */ /* 0x040fe20000001828 */
[----:B------:R-:W-:Y:S03]  /*9fb0*/  LDSM.16.MT88.4 R92, [R206+0x3000] ;  /* 0x00300000ce5c783b */ /* 0x000fe60000004200 */
[----:B----4-:R-:W-:Y:S02]  /*9fc0*/  FADD.FTZ R0, R137, R3 ;  /* 0x0000000389007221 */ /* 0x010fe40000010000 */
[--C-:B------:R-:W-:Y:S02]  /*9fd0*/  FFMA.FTZ R3, R135, c[0x0][0x2d0], -R149.reuse ;  /* 0x0000b40087037a23 */ /* 0x100fe40000010895 */
[C---:B--2---:R-:W-:Y:S02]  /*9fe0*/  HMMA.16816.F32 R44, R72.reuse, R76, R44 ;  /* 0x0000004c482c723c */ /* 0x044fe4000000182c */
[----:B------:R1:W2:Y:S02]  /*9ff0*/  MUFU.EX2 R137, R3 ;  /* 0x0000000300897308 */ /* 0x0002a40000000800 */
[----:B------:R-:W-:Y:S01]  /*a000*/  FADD.FTZ R0, R132, R0 ;  /* 0x0000000084007221 */ /* 0x000fe20000010000 */
[----:B------:R-:W-:Y:S01]  /*a010*/  MOV R132, R99 ;  /* 0x0000006300847202 */ /* 0x000fe20000000f00 */
[----:B------:R-:W-:Y:S01]  /*a020*/  FFMA.FTZ R149, R71, c[0x0][0x2d0], -R149 ;  /* 0x0000b40047957a23 */ /* 0x000fe20000010895 */
[----:B------:R-:W-:Y:S01]  /*a030*/  LDSM.16.MT88.4 R96, [R204+0x7000] ;  /* 0x00700000cc60783b */ /* 0x000fe20000004200 */
[C---:B------:R-:W-:Y:S04]  /*a040*/  HMMA.16816.F32 R48, R72.reuse, R78, R48 ;  /* 0x0000004e4830723c */ /* 0x040fe80000001830 */
[----:B------:R-:W4:Y:S01]  /*a050*/  MUFU.EX2 R71, R101 ;  /* 0x0000006500477308 */ /* 0x000f220000000800 */
[----:B------:R-:W-:Y:S02]  /*a060*/  FADD.FTZ R0, R119, R0 ;  /* 0x0000000077007221 */ /* 0x000fe40000010000 */
[----:B------:R-:W4:Y:S01]  /*a070*/  LDSM.16.MT88.4 R76, [R200+0x3000] ;  /* 0x00300000c84c783b */ /* 0x000f220000004200 */
[C---:B-----5:R-:W-:Y:S04]  /*a080*/  HMMA.16816.F32 R52, R72.reuse, R80, R52 ;  /* 0x000000504834723c */ /* 0x060fe80000001834 */
[----:B------:R-:W-:Y:S01]  /*a090*/  FADD.FTZ R2, R132, R2 ;  /* 0x0000000284027221 */ /* 0x000fe20000010000 */
[----:B------:R-:W-:Y:S01]  /*a0a0*/  F2FP.PACK_AB R132, R138, R139 ;  /* 0x0000008b8a84723e */ /* 0x000fe200000000ff */
[----:B------:R-:W5:Y:S02]  /*a0b0*/  MUFU.EX2 R149, R149 ;  /* 0x0000009500957308 */ /* 0x000f640000000800 */
[C---:B------:R-:W-:Y:S01]  /*a0c0*/  HMMA.16816.F32 R56, R72.reuse, R82, R56 ;  /* 0x000000524838723c */ /* 0x040fe20000001838 */
[----:B------:R-:W5:Y:S03]  /*a0d0*/  LDSM.16.MT88.4 R80, [R204+0x3000] ;  /* 0x00300000cc50783b */ /* 0x000f660000004200 */
[----:B-1----:R-:W-:Y:S01]  /*a0e0*/  FADD.FTZ R3, R110, R2 ;  /* 0x000000026e037221 */ /* 0x002fe20000010000 */
[----:B--2---:R-:W-:Y:S01]  /*a0f0*/  F2FP.PACK_AB R133, R136, R137 ;  /* 0x000000898885723e */ /* 0x004fe200000000ff */
[----:B------:R-:W-:Y:S02]  /*a100*/  FADD.FTZ R2, R111, R0 ;  /* 0x000000006f027221 */ /* 0x000fe40000010000 */
[C---:B---3--:R-:W-:Y:S04]  /*a110*/  HMMA.16816.F32 R60, R72.reuse, R84, R60 ;  /* 0x00000054483c723c */ /* 0x048fe8000000183c */
[----:B------:R-:W-:Y:S01]  /*a120*/  FADD.FTZ R0, R109, R3 ;  /* 0x000000036d007221 */ /* 0x000fe20000010000 */
[----:B----4-:R-:W-:Y:S01]  /*a130*/  F2FP.PACK_AB R134, R148, R71 ;  /* 0x000000479486723e */ /* 0x010fe200000000ff */
[----:B------:R-:W-:Y:S02]  /*a140*/  FADD.FTZ R2, R103, R2 ;  /* 0x0000000267027221 */ /* 0x000fe40000010000 */
[----:B------:R-:W-:Y:S01]  /*a150*/  HMMA.16816.F32 R64, R72, R86, R64 ;  /* 0x000000564840723c */ /* 0x000fe20000001840 */
[----:B------:R-:W1:Y:S03]  /*a160*/  LDSM.16.MT88.4 R84, [R200+0x7000] ;  /* 0x00700000c854783b */ /* 0x000e660000004200 */
[----:B------:R-:W-:Y:S02]  /*a170*/  FADD.FTZ R0, R102, R0 ;  /* 0x0000000066007221 */ /* 0x000fe40000010000 */
[----:B------:R-:W-:Y:S01]  /*a180*/  FADD.FTZ R2, R108, R2 ;  /* 0x000000026c027221 */ /* 0x000fe20000010000 */
[----:B------:R-:W-:Y:S01]  /*a190*/  F2FP.PACK_AB R72, R152, R153 ;  /* 0x000000999848723e */ /* 0x000fe200000000ff */
[----:B------:R-:W-:Y:S01]  /*a1a0*/  FADD.FTZ R0, R118, R0 ;  /* 0x0000000076007221 */ /* 0x000fe20000010000 */
[----:B------:R-:W-:Y:S01]  /*a1b0*/  F2FP.PACK_AB R73, R130, R131 ;  /* 0x000000838249723e */ /* 0x000fe200000000ff */
[----:B------:R-:W-:Y:S02]  /*a1c0*/  LDSM.16.MT88.4 R100, [R206+0x3800] ;  /* 0x00380000ce64783b */ /* 0x000fe40000004200 */
[----:B------:R-:W-:Y:S01]  /*a1d0*/  F2FP.PACK_AB R74, R151, R129 ;  /* 0x00000081974a723e */ /* 0x000fe200000000ff */
[----:B------:R-:W-:Y:S01]  /*a1e0*/  FADD.FTZ R2, R117, R2 ;  /* 0x0000000275027221 */ /* 0x000fe20000010000 */
[----:B------:R-:W-:Y:S01]  /*a1f0*/  F2FP.PACK_AB R75, R150, R128 ;  /* 0x00000080964b723e */ /* 0x000fe200000000ff */
[----:B------:R-:W-:Y:S01]  /*a200*/  FADD.FTZ R0, R116, R0 ;  /* 0x0000000074007221 */ /* 0x000fe20000010000 */
[----:B-----5:R-:W-:Y:S01]  /*a210*/  F2FP.PACK_AB R135, R149, R70 ;  /* 0x000000469587723e */ /* 0x020fe200000000ff */
[----:B------:R-:W-:Y:S01]  /*a220*/  FADD.FTZ R2, R237, R2 ;  /* 0x00000002ed027221 */ /* 0x000fe20000010000 */
[----:B------:R-:W-:Y:S01]  /*a230*/  LDSM.16.MT88.4 R108, [R200+0x7800] ;  /* 0x00780000c86c783b */ /* 0x000fe20000004200 */
[----:B------:R-:W-:Y:S02]  /*a240*/  FADD.FTZ R0, R235, R0 ;  /* 0x00000000eb007221 */ /* 0x000fe40000010000 */
[C---:B------:R-:W-:Y:S03]  /*a250*/  HMMA.16816.F32 R4, R72.reuse, R76, R4 ;  /* 0x0000004c4804723c */ /* 0x040fe60000001804 */
[----:B------:R-:W-:Y:S02]  /*a260*/  FADD.FTZ R0, R126, R0 ;  /* 0x000000007e007221 */ /* 0x000fe40000010000 */
[----:B------:R-:W-:Y:S01]  /*a270*/  LDSM.16.MT88.4 R116, [R204+0x7800] ;  /* 0x00780000cc74783b */ /* 0x000fe20000004200 */
[----:B------:R-:W-:Y:S02]  /*a280*/  FADD.FTZ R2, R234, R2 ;  /* 0x00000002ea027221 */ /* 0x000fe40000010000 */
[C---:B------:R-:W-:Y:S04]  /*a290*/  HMMA.16816.F32 R8, R72.reuse, R78, R8 ;  /* 0x0000004e4808723c */ /* 0x040fe80000001808 */
[----:B------:R-:W-:Y:S01]  /*a2a0*/  FADD.FTZ R2, R127, R2 ;  /* 0x000000027f027221 */ /* 0x000fe20000010000 */
[----:B------:R-:W2:Y:S01]  /*a2b0*/  LDSM.16.MT88.4 R76, [R203+0x7000] ;  /* 0x00700000cb4c783b */ /* 0x000ea20000004200 */
[----:B------:R-:W-:Y:S02]  /*a2c0*/  FADD.FTZ R0, R125, R0 ;  /* 0x000000007d007221 */ /* 0x000fe40000010000 */
[C---:B------:R-:W-:Y:S04]  /*a2d0*/  HMMA.16816.F32 R12, R72.reuse, R80, R12 ;  /* 0x00000050480c723c */ /* 0x040fe8000000180c */
[----:B------:R-:W-:Y:S02]  /*a2e0*/  FADD.FTZ R2, R124, R2 ;  /* 0x000000027c027221 */ /* 0x000fe40000010000 */
[----:B------:R-:W-:Y:S01]  /*a2f0*/  LDSM.16.MT88.4 R124, [R203+0x7800] ;  /* 0x00780000cb7c783b */ /* 0x000fe20000004200 */
[----:B------:R-:W-:Y:S01]  /*a300*/  FADD.FTZ R0, R106, R0 ;  /* 0x000000006a007221 */ /* 0x000fe20000010000 */
[C---:B------:R-:W-:Y:S04]  /*a310*/  HMMA.16816.F32 R16, R72.reuse, R82, R16 ;  /* 0x000000524810723c */ /* 0x040fe80000001810 */
[----:B------:R-:W-:Y:S02]  /*a320*/  FADD.FTZ R2, R193, R2 ;  /* 0x00000002c1027221 */ /* 0x000fe40000010000 */
[----:B------:R-:W3:Y:S01]  /*a330*/  LDSM.16.MT88.4 R80, [R206+0x7000] ;  /* 0x00700000ce50783b */ /* 0x000ee20000004200 */
[----:B------:R-:W-:Y:S01]  /*a340*/  FADD.FTZ R0, R107, R0 ;  /* 0x000000006b007221 */ /* 0x000fe20000010000 */
[C---:B------:R-:W-:Y:S04]  /*a350*/  HMMA.16816.F32 R20, R72.reuse, R88, R20 ;  /* 0x000000584814723c */ /* 0x040fe80000001814 */
[----:B------:R-:W-:Y:S02]  /*a360*/  FADD.FTZ R2, R105, R2 ;  /* 0x0000000269027221 */ /* 0x000fe40000010000 */
[----:B------:R-:W-:Y:S02]  /*a370*/  FADD.FTZ R0, R104, R0 ;  /* 0x0000000068007221 */ /* 0x000fe40000010000 */
[C---:B------:R-:W-:Y:S01]  /*a380*/  HMMA.16816.F32 R24, R72.reuse, R90, R24 ;  /* 0x0000005a4818723c */ /* 0x040fe20000001818 */
[----:B------:R-:W-:Y:S03]  /*a390*/  LDSM.16.MT88.4 R88, [R204+0x3800] ;  /* 0x00380000cc58783b */ /* 0x000fe60000004200 */
[----:B------:R-:W-:Y:S02]  /*a3a0*/  FADD.FTZ R2, R163, R2 ;  /* 0x00000002a3027221 */ /* 0x000fe40000010000 */
[----:B------:R-:W-:Y:S02]  /*a3b0*/  FADD.FTZ R0, R162, R0 ;  /* 0x00000000a2007221 */ /* 0x000fe40000010000 */
[C---:B------:R-:W-:Y:S04]  /*a3c0*/  HMMA.16816.F32 R28, R72.reuse, R92, R28 ;  /* 0x0000005c481c723c */ /* 0x040fe8000000181c */
[----:B------:R-:W-:Y:S02]  /*a3d0*/  FADD.FTZ R2, R160, R2 ;  /* 0x00000002a0027221 */ /* 0x000fe40000010000 */
[----:B------:R-:W-:Y:S02]  /*a3e0*/  FADD.FTZ R0, R114, R0 ;  /* 0x0000000072007221 */ /* 0x000fe40000010000 */
[C---:B------:R-:W-:Y:S01]  /*a3f0*/  HMMA.16816.F32 R32, R72.reuse, R94, R32 ;  /* 0x0000005e4820723c */ /* 0x040fe20000001820 */
[----:B------:R-:W-:Y:S03]  /*a400*/  LDSM.16.MT88.4 R92, [R203+0x3800] ;  /* 0x00380000cb5c783b */ /* 0x000fe60000004200 */
[----:B------:R-:W-:Y:S02]  /*a410*/  FADD.FTZ R2, R161, R2 ;  /* 0x00000002a1027221 */ /* 0x000fe40000010000 */
[----:B------:R-:W-:Y:S02]  /*a420*/  FADD.FTZ R0, R115, R0 ;  /* 0x0000000073007221 */ /* 0x000fe40000010000 */
[C---:B-1----:R-:W-:Y:S04]  /*a430*/  HMMA.16816.F32 R36, R72.reuse, R84, R36 ;  /* 0x000000544824723c */ /* 0x042fe80000001824 */
[----:B------:R-:W-:Y:S02]  /*a440*/  FADD.FTZ R2, R113, R2 ;  /* 0x0000000271027221 */ /* 0x000fe40000010000 */
[----:B------:R-:W-:Y:S02]  /*a450*/  FADD.FTZ R0, R112, R0 ;  /* 0x0000000070007221 */ /* 0x000fe40000010000 */
[C---:B------:R-:W-:Y:S01]  /*a460*/  HMMA.16816.F32 R40, R72.reuse, R86, R40 ;  /* 0x000000564828723c */ /* 0x040fe20000001828 */
[----:B------:R-:W1:Y:S03]  /*a470*/  LDSM.16.MT88.4 R84, [R200+0x3800] ;  /* 0x00380000c854783b */ /* 0x000e660000004200 */
[----:B------:R-:W-:Y:S02]  /*a480*/  FADD.FTZ R2, R159, R2 ;  /* 0x000000029f027221 */ /* 0x000fe40000010000 */
[----:B------:R-:W-:Y:S02]  /*a490*/  FADD.FTZ R0, R158, R0 ;  /* 0x000000009e007221 */ /* 0x000fe40000010000 */
[C---:B------:R-:W-:Y:S04]  /*a4a0*/  HMMA.16816.F32 R44, R72.reuse, R96, R44 ;  /* 0x00000060482c723c */ /* 0x040fe8000000182c */
[----:B------:R-:W-:Y:S02]  /*a4b0*/  FADD.FTZ R2, R156, R2 ;  /* 0x000000029c027221 */ /* 0x000fe40000010000 */
[----:B------:R-:W-:Y:S02]  /*a4c0*/  FADD.FTZ R0, R123, R0 ;  /* 0x000000007b007221 */ /* 0x000fe40000010000 */
[C---:B------:R-:W-:Y:S04]  /*a4d0*/  HMMA.16816.F32 R48, R72.reuse, R98, R48 ;  /* 0x000000624830723c */ /* 0x040fe80000001830 */
[----:B------:R-:W-:Y:S02]  /*a4e0*/  FADD.FTZ R2, R157, R2 ;  /* 0x000000029d027221 */ /* 0x000fe40000010000 */
[----:B------:R-:W-:Y:S02]  /*a4f0*/  FADD.FTZ R0, R122, R0 ;  /* 0x000000007a007221 */ /* 0x000fe40000010000 */
[C---:B--2---:R-:W-:Y:S04]  /*a500*/  HMMA.16816.F32 R52, R72.reuse, R76, R52 ;  /* 0x0000004c4834723c */ /* 0x044fe80000001834 */
[----:B------:R-:W-:Y:S02]  /*a510*/  FADD.FTZ R2, R121, R2 ;  /* 0x0000000279027221 */ /* 0x000fe40000010000 */
[----:B------:R-:W-:Y:S02]  /*a520*/  FADD.FTZ R0, R120, R0 ;  /* 0x0000000078007221 */ /* 0x000fe40000010000 */
[C---:B------:R-:W-:Y:S04]  /*a530*/  HMMA.16816.F32 R56, R72.reuse, R78, R56 ;  /* 0x0000004e4838723c */ /* 0x040fe80000001838 */
[----:B------:R-:W-:Y:S02]  /*a540*/  FADD.FTZ R2, R155, R2 ;  /* 0x000000029b027221 */ /* 0x000fe40000010000 */
[----:B------:R-:W-:Y:S02]  /*a550*/  FADD.FTZ R0, R154, R0 ;  /* 0x000000009a007221 */ /* 0x000fe40000010000 */
[C---:B---3--:R-:W-:Y:S04]  /*a560*/  HMMA.16816.F32 R60, R72.reuse, R80, R60 ;  /* 0x00000050483c723c */ /* 0x048fe8000000183c */
[----:B------:R-:W-:Y:S02]  /*a570*/  FADD.FTZ R2, R153, R2 ;  /* 0x0000000299027221 */ /* 0x000fe40000010000 */
[----:B------:R-:W-:Y:S02]  /*a580*/  FADD.FTZ R0, R131, R0 ;  /* 0x0000000083007221 */ /* 0x000fe40000010000 */
[----:B------:R-:W-:Y:S04]  /*a590*/  HMMA.16816.F32 R64, R72, R82, R64 ;  /* 0x000000524840723c */ /* 0x000fe80000001840 */
[----:B------:R-:W-:Y:S02]  /*a5a0*/  FADD.FTZ R2, R152, R2 ;  /* 0x0000000298027221 */ /* 0x000fe40000010000 */
[----:B------:R-:W-:Y:S02]  /*a5b0*/  FADD.FTZ R0, R130, R0 ;  /* 0x0000000082007221 */ /* 0x000fe40000010000 */
[C---:B-1----:R-:W-:Y:S01]  /*a5c0*/  HMMA.16816.F32 R72, R132.reuse, R84, R4 ;  /* 0x000000548448723c */ /* 0x042fe20000001804 */
[----:B------:R-:W1:Y:S04]  /*a5d0*/  LDSM.16.MT88.4 R4, [R206+0x7800] ;  /* 0x00780000ce04783b */ /* 0x000e680000004200 */
[----:B------:R-:W-:Y:S02]  /*a5e0*/  FADD.FTZ R2, R129, R2 ;  /* 0x0000000281027221 */ /* 0x000fe40000010000 */
[----:B------:R-:W-:Y:S01]  /*a5f0*/  FADD.FTZ R0, R128, R0 ;  /* 0x0000000080007221 */ /* 0x000fe20000010000 */
[C---:B------:R-:W-:Y:S04]  /*a600*/  HMMA.16816.F32 R76, R132.reuse, R86, R8 ;  /* 0x00000056844c723c */ /* 0x040fe80000001808 */
        /* <DEDUP_REMOVED lines=10> */
[----:B------:R-:W-:Y:S01]  /*a6b0*/  FADD.FTZ R0, R70, R3 ;  /* 0x0000000346007221 */ /* 0x000fe20000010000 */
[----:B------:R-:W-:Y:S01]  /*a6c0*/  MOV R70, R68 ;  /* 0x0000004400467202 */ /* 0x000fe20000000f00 */
[C---:B------:R-:W-:Y:S04]  /*a6d0*/  HMMA.16816.F32 R92, R132.reuse, R94, R24 ;  /* 0x0000005e845c723c */ /* 0x040fe80000001818 */
[----:B------:R-:W-:Y:S01]  /*a6e0*/  FADD.FTZ R2, R148, R2 ;  /* 0x0000000294027221 */ /* 0x000fe20000010000 */
[----:B------:R-:W-:Y:S01]  /*a6f0*/  MOV R3, R69 ;  /* 0x0000004500037202 */ /* 0x000fe20000000f00 */
[----:B------:R-:W-:Y:S02]  /*a700*/  FADD.FTZ R0, R149, R0 ;  /* 0x0000000095007221 */ /* 0x000fe40000010000 */
[C---:B------:R-:W-:Y:S01]  /*a710*/  HMMA.16816.F32 R96, R132.reuse, R100, R28 ;  /* 0x000000648460723c */ /* 0x040fe2000000181c */
[----:B------:R2:W-:Y:S04]  /*a720*/  STL [R1+0x4], R2 ;  /* 0x0000040201007387 */ /* 0x0005e80000100800 */
[----:B------:R2:W-:Y:S03]  /*a730*/  STL [R1+0x10], R0 ;  /* 0x0000100001007387 */ /* 0x0005e60000100800 */
        /* <DEDUP_REMOVED lines=8> */
[----:B------:R-:W-:Y:S01]  /*a7c0*/  HMMA.16816.F32 R132, R132, R6, R64 ;  /* 0x000000068484723c */ /* 0x000fe20000001840 */
[----:B--2---:R-:W-:-:S07]  /*a7d0*/  @P0 BRA `(.L_x_444) ;  /* 0xffffb77000000947 */ /* 0x004fce000383ffff */
.L_x_443:
[----:B------:R-:W-:-:S13]  /*a7e0*/  ISETP.GE.AND P0, PT, R229, RZ, PT ;  /* 0x000000ffe500720c */ /* 0x000fda0003f06270 */
[----:B------:R-:W-:Y:S05]  /*a7f0*/  @!P0 BRA `(.L_x_445) ;  /* 0x00003f7000008947 */ /* 0x000fea0003800000 */
[----:B------:R-:W-:Y:S02]  /*a800*/  MOV R71, R68 ;  /* 0x0000004400477202 */ /* 0x000fe40000000f00 */
[----:B------:R-:W-:Y:S02]  /*a810*/  MOV R70, R69 ;  /* 0x0000004500467202 */ /* 0x000fe40000000f00 */
.L_x_446:
[----:B------:R-:W2:Y:S01]  /*a820*/  LDL.64 R38, [R1+0x20] ;  /* 0x0000200001267983 */ /* 0x000ea20000100a00 */
[----:B------:R-:W-:Y:S04]  /*a830*/  DEPBAR.LE SB0, 0x0 ;  /* 0x000080000000791a */ /* 0x000fe80000000000 */
[----:B------:R-:W-:Y:S01]  /*a840*/  WARPSYNC 0xffffffff ;  /* 0xffffffff00007948 */ /* 0x000fe20003800000 */
[----:B------:R-:W3:Y:S01]  /*a850*/  LDL R37, [R1+0x28] ;  /* 0x0000280001257983 */ /* 0x000ee20000100800 */
[----:B-1----:R-:W-:Y:S01]  /*a860*/  SHF.R.S32.HI R0, RZ, 0x1f, R229 ;  /* 0x0000001fff007819 */ /* 0x002fe200000114e5 */
[C---:B------:R-:W-:Y:S01]  /*a870*/  IMAD.WIDE.U32 R2, R229.reuse, c[0x0][0x208], RZ ;  /* 0x00008200e5027a25 */ /* 0x040fe200078e00ff */
[----:B------:R-:W-:Y:S01]  /*a880*/  MOV R230, 0x6 ;  /* 0x0000000600e67802 */ /* 0x000fe20000000f00 */
[----:B------:R-:W4:Y:S02]  /*a890*/  LDL.64 R46, [R1+0x8] ;  /* 0x00000800012e7983 */ /* 0x000f240000100a00 */
[----:B------:R-:W-:Y:S01]  /*a8a0*/  IMAD R0, R0, c[0x0][0x208], RZ ;  /* 0x0000820000007a24 */ /* 0x000fe200078e02ff */
[C---:B------:R-:W-:Y:S03]  /*a8b0*/  SHF.L.U32 R36, R2.reuse, 0x7, RZ ;  /* 0x0000000702247819 */ /* 0x040fe600000006ff */
[----:B------:R-:W-:Y:S01]  /*a8c0*/  BAR.SYNC.DEFER_BLOCKING 0x0 ;  /* 0x0000000000007b1d */ /* 0x000fe20000010000 */
[----:B------:R-:W-:Y:S05]  /*a8d0*/  IMAD R0, R229, c[0x0][0x20c], R0 ;  /* 0x00008300e5007a24 */ /* 0x000fea00078e0200 */
[----:B------:R-:W-:Y:S04]  /*a8e0*/  IADD3 R3, R3, R0, RZ ;  /* 0x0000000003037210 */ /* 0x000fe80007ffe0ff */
[----:B------:R-:W-:Y:S01]  /*a8f0*/  SHF.L.U64.HI R2, R2, 0x7, R3 ;  /* 0x0000000702027819 */ /* 0x000fe20000010203 */
[----:B------:R-:W1:Y:S08]  /*a900*/  LDSM.16.M88.4 R8, [R201] ;  /* 0x00000000c908783b */ /* 0x000e700000000200 */
[----:B------:R-:W5:Y:S08]  /*a910*/  LDSM.16.M88.4 R16, [R201+0x800] ;  /* 0x00080000c910783b */ /* 0x000f700000000200 */
[----:B------:R-:W5:Y:S08]  /*a920*/  LDSM.16.M88.4 R24, [R201+0x1000] ;  /* 0x00100000c918783b */ /* 0x000f700000000200 */
[----:B------:R-:W5:Y:S08]  /*a930*/  LDSM.16.M88.4 R32, [R201+0x1800] ;  /* 0x00180000c920783b */ /* 0x000f700000000200 */
[----:B------:R-:W2:Y:S01]  /*a940*/  LDSM.16.M88.4 R40, [R201+0x2000] ;  /* 0x00200000c928783b */ /* 0x000ea20000000200 */
        /* <DEDUP_REMOVED lines=11> */
[----:B------:R-:W1:Y:S01]  /*aa00*/  LDSM.16.M88.4 R152, [R221] ;  /* 0x00000000dd98783b */ /* 0x000e620000000200 */
[C---:B------:R-:W-:Y:S07]  /*aa10*/  HMMA.16816.F32 R28, R140.reuse, R32, RZ ;  /* 0x000000208c1c723c */ /* 0x040fee00000018ff */
[----:B------:R-:W1:Y:S01]  /*aa20*/  LDSM.16.M88.4 R156, [R220] ;  /* 0x00000000dc9c783b */ /* 0x000e620000000200 */
[C---:B------:R-:W-:Y:S07]  /*aa30*/  HMMA.16816.F32 R32, R140.reuse, R34, RZ ;  /* 0x000000228c20723c */ /* 0x040fee00000018ff */
[----:B------:R-:W1:Y:S08]  /*aa40*/  LDSM.16.M88.4 R160, [R219] ;  /* 0x00000000dba0783b */ /* 0x000e700000000200 */
[----:B------:R-:W1:Y:S08]  /*aa50*/  LDSM.16.M88.4 R168, [R218] ;  /* 0x00000000daa8783b */ /* 0x000e700000000200 */
[----:B------:R-:W1:Y:S08]  /*aa60*/  LDSM.16.M88.4 R192, [R217] ;  /* 0x00000000d9c0783b */ /* 0x000e700000000200 */
[----:B------:R-:W1:Y:S01]  /*aa70*/  LDSM.16.M88.4 R196, [R216] ;  /* 0x00000000d8c4783b */ /* 0x000e620000000200 */
[----:B--2---:R-:W-:Y:S04]  /*aa80*/  IADD3 R0, P1, R36, R38, RZ ;  /* 0x0000002624007210 */ /* 0x004fe80007f3e0ff */
[----:B------:R-:W-:Y:S02]  /*aa90*/  LEA R44, P0, R0, c[0x0][0x1f8], 0x1 ;  /* 0x00007e00002c7a11 */ /* 0x000fe400078008ff */
[----:B---3--:R-:W-:Y:S04]  /*aaa0*/  IADD3.X R3, R2, R37, RZ, P1, !PT ;  /* 0x0000002502037210 */ /* 0x008fe80000ffe4ff */
[----:B------:R-:W-:Y:S02]  /*aab0*/  LEA.HI.X R45, R0, c[0x0][0x1fc], R3, 0x1, P0 ;  /* 0x00007f00002d7a11 */ /* 0x000fe400000f0c03 */
[----:B----4-:R-:W-:Y:S02]  /*aac0*/  ISETP.GE.AND P0, PT, R46, c[0x0][0x1d4], PT ;  /* 0x000075002e007a0c */ /* 0x010fe40003f06270 */
[----:B------:R-:W-:Y:S02]  /*aad0*/  IADD3 R0, P3, P2, R36, 0x40, R38 ;  /* 0x0000004024007810 */ /* 0x000fe40007a7e026 */
[----:B------:R-:W-:Y:S02]  /*aae0*/  MOV R3, c[0x0][0x208] ;  /* 0x0000820000037a02 */ /* 0x000fe40000000f00 */
[----:B------:R-:W-:Y:S02]  /*aaf0*/  LEA R54, P1, R0, c[0x0][0x1f8], 0x1 ;  /* 0x00007e0000367a11 */ /* 0x000fe400078208ff */
[----:B------:R-:W-:Y:S02]  /*ab00*/  IADD3.X R2, R2, RZ, R37, P3, P2 ;  /* 0x000000ff02027210 */ /* 0x000fe40001fe4425 */
[C---:B------:R-:W-:Y:S01]  /*ab10*/  HMMA.16816.F32 R36, R140.reuse, R40, RZ ;  /* 0x000000288c24723c */ /* 0x040fe200000018ff */
[C---:B------:R-:W-:Y:S02]  /*ab20*/  SHF.L.U32 R60, R3.reuse, 0x6, RZ ;  /* 0x00000006033c7819 */ /* 0x040fe400000006ff */
[----:B------:R-:W-:Y:S01]  /*ab30*/  @!PT LDS RZ, [RZ] ;  /* 0x00000000fffff984 */ /* 0x000fe20000000800 */
[----:B------:R-:W-:Y:S01]  /*ab40*/  @!PT LDS RZ, [RZ] ;  /* 0x00000000fffff984 */ /* 0x000fe20000000800 */
[----:B------:R-:W-:Y:S01]  /*ab50*/  @!PT LDS RZ, [RZ] ;  /* 0x00000000fffff984 */ /* 0x000fe20000000800 */
[----:B------:R1:W-:Y:S01]  /*ab60*/  LDGSTS.E.BYPASS.LTC128B.128 [R228+0x100], [R44.64], !P0 ;  /* 0x001000002ce47fae */ /* 0x0003e2000c101d46 */
[----:B------:R-:W-:Y:S02]  /*ab70*/  LEA.HI.X R55, R0, c[0x0][0x1fc], R2, 0x1, P1 ;  /* 0x00007f0000377a11 */ /* 0x000fe400008f0c02 */
[----:B------:R-:W-:Y:S02]  /*ab80*/  IADD3 R2, P1, R44, R60, RZ ;  /* 0x0000003c2c027210 */ /* 0x000fe40007f3e0ff */
[C---:B------:R-:W-:Y:S01]  /*ab90*/  HMMA.16816.F32 R40, R140.reuse, R42, RZ ;  /* 0x0000002a8c28723c */ /* 0x040fe200000018ff */
[----:B------:R-:W-:Y:S02]  /*aba0*/  SHF.L.U64.HI R0, R3, R230, c[0x0][0x20c] ;  /* 0x0000830003007619 */ /* 0x000fe400000102e6 */
[----:B------:R2:W-:Y:S01]  /*abb0*/  LDGSTS.E.BYPASS.LTC128B.128 [R228+0x4100], [R54.64], !P6 ;  /* 0x0410000036e47fae */ /* 0x0005e2000f101d46 */
[----:B------:R-:W-:Y:S02]  /*abc0*/  IADD3 R52, P2, R2, R60, RZ ;  /* 0x0000003c02347210 */ /* 0x000fe40007f5e0ff */
[----:B------:R-:W-:Y:S02]  /*abd0*/  IADD3.X R3, R45, R0, RZ, P1, !PT ;  /* 0x000000002d037210 */ /* 0x000fe40000ffe4ff */
[----:B------:R-:W-:Y:S03]  /*abe0*/  IADD3 R60, P1, R52, R60, RZ ;  /* 0x0000003c343c7210 */ /* 0x000fe60007f3e0ff */
[----:B------:R3:W-:Y:S01]  /*abf0*/  LDGSTS.E.BYPASS.LTC128B.128 [R228+0x1100], [R2.64], !P0 ;  /* 0x0110000002e47fae */ /* 0x0007e2000c101d46 */
[-C--:B------:R-:W-:Y:S04]  /*ac00*/  IADD3.X R53, R3, R0.reuse, RZ, P2, !PT ;  /* 0x0000000003357210 */ /* 0x080fe800017fe4ff */
[----:B------:R-:W-:Y:S02]  /*ac10*/  IADD3.X R61, R53, R0, RZ, P1, !PT ;  /* 0x00000000353d7210 */ /* 0x000fe40000ffe4ff */
[C---:B------:R-:W-:Y:S01]  /*ac20*/  ISETP.GT.AND P1, PT, R229.reuse, RZ, PT ;  /* 0x000000ffe500720c */ /* 0x040fe20003f24270 */
[----:B------:R3:W-:Y:S01]  /*ac30*/  LDGSTS.E.BYPASS.LTC128B.128 [R228+0x5100], [R2.64+0x80], !P6 ;  /* 0x0510008002e47fae */ /* 0x0007e2000f101d46 */
[----:B------:R-:W-:Y:S01]  /*ac40*/  IADD3 R229, R229, -0x1, RZ ;  /* 0xffffffffe5e57810 */ /* 0x000fe20007ffe0ff */
[C---:B-1----:R-:W-:Y:S06]  /*ac50*/  HMMA.16816.F32 R44, R140.reuse, R48, RZ ;  /* 0x000000308c2c723c */ /* 0x042fec00000018ff */
[----:B------:R2:W-:Y:S02]  /*ac60*/  LDGSTS.E.BYPASS.LTC128B.128 [R228+0x2100], [R52.64], !P0 ;  /* 0x0210000034e47fae */ /* 0x0005e4000c101d46 */
[C---:B------:R-:W-:Y:S06]  /*ac70*/  HMMA.16816.F32 R48, R140.reuse, R50, RZ ;  /* 0x000000328c30723c */ /* 0x040fec00000018ff */
[----:B------:R2:W-:Y:S08]  /*ac80*/  LDGSTS.E.BYPASS.LTC128B.128 [R228+0x6100], [R52.64+0x80], !P6 ;  /* 0x0610008034e47fae */ /* 0x0005f0000f101d46 */
[----:B------:R5:W-:Y:S08]  /*ac90*/  LDGSTS.E.BYPASS.LTC128B.128 [R228+0x3100], [R60.64], !P0 ;  /* 0x031000003ce47fae */ /* 0x000bf0000c101d46 */
[----:B------:R5:W-:Y:S08]  /*aca0*/  LDGSTS.E.BYPASS.LTC128B.128 [R228+0x7100], [R60.64+0x80], !P6 ;  /* 0x071000803ce47fae */ /* 0x000bf0000f101d46 */
[----:B------:R-:W0:Y:S01]  /*acb0*/  LDGDEPBAR ;  /* 0x00000000000079af */ /* 0x000e220000000000 */
[C---:B--2---:R-:W-:Y:S08]  /*acc0*/  HMMA.16816.F32 R52, R140.reuse, R56, RZ ;  /* 0x000000388c34723c */ /* 0x044ff000000018ff */
        /* <DEDUP_REMOVED lines=8> */
[----:B------:R-:W2:Y:S07]  /*ad50*/  LDSM.16.M88.4 R148, [R205+0x800] ;  /* 0x00080000cd94783b */ /* 0x000eae0000000200 */
[C---:B------:R-:W-:Y:S08]  /*ad60*/  HMMA.16816.F32 R20, R144.reuse, R152, R20 ;  /* 0x000000989014723c */ /* 0x040ff00000001814 */
        /* <DEDUP_REMOVED lines=10> */
[----:B------:R-:W2:Y:S07]  /*ae10*/  LDSM.16.M88.4 R168, [R205+0x2800] ;  /* 0x00280000cda8783b */ /* 0x000eae0000000200 */
[C---:B------:R-:W-:Y:S08]  /*ae20*/  HMMA.16816.F32 R52, R144.reuse, R192, R52 ;  /* 0x000000c09034723c */ /* 0x040ff00000001834 */
[C---:B------:R-:W-:Y:S01]  /*ae30*/  HMMA.16816.F32 R56, R144.reuse, R194, R56 ;  /* 0x000000c29038723c */ /* 0x040fe20000001838 */
[----:B------:R-:W-:Y:S07]  /*ae40*/  LDSM.16.M88.4 R192, [R202+0x1000] ;  /* 0x00100000cac0783b */ /* 0x000fee0000000200 */
[C---:B------:R-:W-:Y:S08]  /*ae50*/  HMMA.16816.F32 R60, R144.reuse, R196, R60 ;  /* 0x000000c4903c723c */ /* 0x040ff0000000183c */
[----:B------:R-:W-:Y:S08]  /*ae60*/  HMMA.16816.F32 R64, R144, R198, R64 ;  /* 0x000000c69040723c */ /* 0x000ff00000001840 */
[C---:B-1----:R-:W-:Y:S08]  /*ae70*/  HMMA.16816.F32 R4, R164.reuse, R136, R4 ;  /* 0x00000088a404723c */ /* 0x042ff00000001804 */
[C---:B------:R-:W-:Y:S01]  /*ae80*/  HMMA.16816.F32 R8, R164.reuse, R138, R8 ;  /* 0x0000008aa408723c */ /* 0x040fe20000001808 */
[----:B------:R-:W1:Y:S07]  /*ae90*/  LDSM.16.M88.4 R136, [R205+0x3000] ;  /* 0x00300000cd88783b */ /* 0x000e6e0000000200 */
[C---:B--2---:R-:W-:Y:S08]  /*aea0*/  HMMA.16816.F32 R12, R164.reuse, R148, R12 ;  /* 0x00000094a40c723c */ /* 0x044ff0000000180c */
[C---:B------:R-:W-:Y:S01]  /*aeb0*/  HMMA.16816.F32 R16, R164.reuse, R150, R16 ;  /* 0x00000096a410723c */ /* 0x040fe20000001810 */
[----:B------:R-:W2:Y:S07]  /*aec0*/  LDSM.16.M88.4 R148, [R205+0x3800] ;  /* 0x00380000cd94783b */ /* 0x000eae0000000200 */
[C---:B----4-:R-:W-:Y:S08]  /*aed0*/  HMMA.16816.F32 R20, R164.reuse, R152, R20 ;  /* 0x00000098a414723c */ /* 0x050ff00000001814 */
[C---:B------:R-:W-:Y:S01]  /*aee0*/  HMMA.16816.F32 R24, R164.reuse, R154, R24 ;  /* 0x0000009aa418723c */ /* 0x040fe20000001818 */
[----:B------:R-:W4:Y:S07]  /*aef0*/  LDSM.16.M88.4 R152, [R202] ;  /* 0x00000000ca98783b */ /* 0x000f2e0000000200 */
[C---:B-----5:R-:W-:Y:S08]  /*af00*/  HMMA.16816.F32 R28, R164.reuse, R156, R28 ;  /* 0x0000009ca41c723c */ /* 0x060ff0000000181c */
[C---:B------:R-:W-:Y:S01]  /*af10*/  HMMA.16816.F32 R32, R164.reuse, R158, R32 ;  /* 0x0000009ea420723c */ /* 0x040fe20000001820 */
[----:B------:R-:W5:Y:S07]  /*af20*/  LDSM.16.M88.4 R156, [R202+0x800] ;  /* 0x00080000ca9c783b */ /* 0x000f6e0000000200 */
[C---:B------:R-:W-:Y:S08]  /*af30*/  HMMA.16816.F32 R36, R164.reuse, R160, R36 ;  /* 0x000000a0a424723c */ /* 0x040ff00000001824 */
[C---:B------:R-:W-:Y:S01]  /*af40*/  HMMA.16816.F32 R40, R164.reuse, R162, R40 ;  /* 0x000000a2a428723c */ /* 0x040fe20000001828 */
[----:B------:R-:W3:Y:S07]  /*af50*/  LDSM.16.M88.4 R160, [R202+0x1800] ;  /* 0x00180000caa0783b */ /* 0x000eee0000000200 */
[C---:B------:R-:W-:Y:S08]  /*af60*/  HMMA.16816.F32 R44, R164.reuse, R168, R44 ;  /* 0x000000a8a42c723c */ /* 0x040ff0000000182c */
[C---:B------:R-:W-:Y:S01]  /*af70*/  HMMA.16816.F32 R48, R164.reuse, R170, R48 ;  /* 0x000000aaa430723c */ /* 0x040fe20000001830 */
[----:B------:R-:W3:Y:S07]  /*af80*/  LDSM.16.M88.4 R168, [R202+0x2000] ;  /* 0x00200000caa8783b */ /* 0x000eee0000000200 */
[C---:B-1----:R-:W-:Y:S08]  /*af90*/  HMMA.16816.F32 R52, R164.reuse, R136, R52 ;  /* 0x00000088a434723c */ /* 0x042ff00000001834 */
[C---:B------:R-:W-:Y:S01]  /*afa0*/  HMMA.16816.F32 R56, R164.reuse, R138, R56 ;  /* 0x0000008aa438723c */ /* 0x040fe20000001838 */
[----:B------:R-:W1:Y:S07]  /*afb0*/  LDSM.16.M88.4 R136, [R202+0x2800] ;  /* 0x00280000ca88783b */ /* 0x000e6e0000000200 */
[C---:B--2---:R-:W-:Y:S08]  /*afc0*/  HMMA.16816.F32 R60, R164.reuse, R148, R60 ;  /* 0x00000094a43c723c */ /* 0x044ff0000000183c */
[----:B------:R-:W-:Y:S01]  /*afd0*/  HMMA.16816.F32 R64, R164, R150, R64 ;  /* 0x00000096a440723c */ /* 0x000fe20000001840 */
        /* <DEDUP_REMOVED lines=9> */
[----:B------:R-:W-:Y:S07]  /*b070*/  LDSM.16.M88.4 R192, [R201+0x5000] ;  /* 0x00500000c9c0783b */ /* 0x000fee0000000200 */
[C---:B---3--:R-:W-:Y:S08]  /*b080*/  HMMA.16816.F32 R28, R172.reuse, R160, R28 ;  /* 0x000000a0ac1c723c */ /* 0x048ff0000000181c */
        /* <DEDUP_REMOVED lines=9> */
[C---:B------:R-:W-:Y:S01]  /*b120*/  HMMA.16816.F32 R56, R172.reuse, R150, R56 ;  /* 0x00000096ac38723c */ /* 0x040fe20000001838 */
[----:B------:R-:W2:Y:S07]  /*b130*/  LDSM.16.M88.4 R148, [R201+0x6800] ;  /* 0x00680000c994783b */ /* 0x000eae0000000200 */
[C---:B----4-:R-:W-:Y:S08]  /*b140*/  HMMA.16816.F32 R60, R172.reuse, R152, R60 ;  /* 0x00000098ac3c723c */ /* 0x050ff0000000183c */
[----:B------:R-:W-:Y:S01]  /*b150*/  HMMA.16816.F32 R64, R172, R154, R64 ;  /* 0x0000009aac40723c */ /* 0x000fe20000001840 */
[----:B------:R-:W4:Y:S07]  /*b160*/  LDSM.16.M88.4 R152, [R201+0x7000] ;  /* 0x00700000c998783b */ /* 0x000f2e0000000200 */
[C---:B-----5:R-:W-:Y:S08]  /*b170*/  HMMA.16816.F32 R4, R176.reuse, R156, R4 ;  /* 0x0000009cb004723c */ /* 0x060ff00000001804 */
[C---:B------:R-:W-:Y:S01]  /*b180*/  HMMA.16816.F32 R8, R176.reuse, R158, R8 ;  /* 0x0000009eb008723c */ /* 0x040fe20000001808 */
[----:B------:R-:W5:Y:S07]  /*b190*/  LDSM.16.M88.4 R156, [R201+0x7800] ;  /* 0x00780000c99c783b */ /* 0x000f6e0000000200 */
[C---:B---3--:R-:W-:Y:S08]  /*b1a0*/  HMMA.16816.F32 R12, R176.reuse, R160, R12 ;  /* 0x000000a0b00c723c */ /* 0x048ff0000000180c */
[C---:B------:R-:W-:Y:S01]  /*b1b0*/  HMMA.16816.F32 R16, R176.reuse, R162, R16 ;  /* 0x000000a2b010723c */ /* 0x040fe20000001810 */
[----:B------:R-:W3:Y:S07]  /*b1c0*/  LDSM.16.M88.4 R160, [R215] ;  /* 0x00000000d7a0783b */ /* 0x000eee0000000200 */
[C---:B------:R-:W-:Y:S08]  /*b1d0*/  HMMA.16816.F32 R20, R176.reuse, R192, R20 ;  /* 0x000000c0b014723c */ /* 0x040ff00000001814 */
[C---:B------:R-:W-:Y:S01]  /*b1e0*/  HMMA.16816.F32 R24, R176.reuse, R194, R24 ;  /* 0x000000c2b018723c */ /* 0x040fe20000001818 */
        /* <DEDUP_REMOVED lines=9> */
[----:B------:R-:W2:Y:S07]  /*b280*/  LDSM.16.M88.4 R148, [R211] ;  /* 0x00000000d394783b */ /* 0x000eae0000000200 */
[C---:B----4-:R-:W-:Y:S08]  /*b290*/  HMMA.16816.F32 R52, R176.reuse, R152, R52 ;  /* 0x00000098b034723c */ /* 0x050ff00000001834 */
[C---:B------:R-:W-:Y:S01]  /*b2a0*/  HMMA.16816.F32 R56, R176.reuse, R154, R56 ;  /* 0x0000009ab038723c */ /* 0x040fe20000001838 */
[----:B------:R-:W4:Y:S07]  /*b2b0*/  LDSM.16.M88.4 R152, [R210] ;  /* 0x00000000d298783b */ /* 0x000f2e0000000200 */
[C---:B-----5:R-:W-:Y:S08]  /*b2c0*/  HMMA.16816.F32 R60, R176.reuse, R156, R60 ;  /* 0x0000009cb03c723c */ /* 0x060ff0000000183c */
[----:B------:R-:W-:Y:S01]  /*b2d0*/  HMMA.16816.F32 R64, R176, R158, R64 ;  /* 0x0000009eb040723c */ /* 0x000fe20000001840 */
[----:B------:R-:W5:Y:S07]  /*b2e0*/  LDSM.16.M88.4 R156, [R209] ;  /* 0x00000000d19c783b */ /* 0x000f6e0000000200 */
[C---:B---3--:R-:W-:Y:S08]  /*b2f0*/  HMMA.16816.F32 R4, R180.reuse, R160, R4 ;  /* 0x000000a0b404723c */ /* 0x048ff00000001804 */
[C---:B------:R-:W-:Y:S01]  /*b300*/  HMMA.16816.F32 R8, R180.reuse, R162, R8 ;  /* 0x000000a2b408723c */ /* 0x040fe20000001808 */
[----:B------:R-:W3:Y:S07]  /*b310*/  LDSM.16.M88.4 R160, [R208] ;  /* 0x00000000d0a0783b */ /* 0x000eee0000000200 */
        /* <DEDUP_REMOVED lines=18> */
[C---:B---3--:R-:W-:Y:S08]  /*b440*/  HMMA.16816.F32 R60, R180.reuse, R160, R60 ;  /* 0x000000a0b43c723c */ /* 0x048ff0000000183c */
[----:B------:R-:W-:Y:S01]  /*b450*/  HMMA.16816.F32 R64, R180, R162, R64 ;  /* 0x000000a2b440723c */ /* 0x000fe20000001840 */
[----:B------:R-:W3:Y:S07]  /*b460*/  LDSM.16.M88.4 R160, [R205+0x7000] ;  /* 0x00700000cda0783b */ /* 0x000eee0000000200 */
        /* <DEDUP_REMOVED lines=10> */
[C---:B------:R-:W-:Y:S08]  /*b510*/  HMMA.16816.F32 R32, R184.reuse, R150, R32 ;  /* 0x00000096b820723c */ /* 0x040ff00000001820 */
[C---:B----4-:R-:W-:Y:S08]  /*b520*/  HMMA.16816.F32 R36, R184.reuse, R152, R36 ;  /* 0x00000098b824723c */ /* 0x050ff00000001824 */
[C---:B------:R-:W-:Y:S08]  /*b530*/  HMMA.16816.F32 R40, R184.reuse, R154, R40 ;  /* 0x0000009ab828723c */ /* 0x040ff00000001828 */
[C---:B-----5:R-:W-:Y:S08]  /*b540*/  HMMA.16816.F32 R44, R184.reuse, R156, R44 ;  /* 0x0000009cb82c723c */ /* 0x060ff0000000182c */
[C---:B------:R-:W-:Y:S08]  /*b550*/  HMMA.16816.F32 R48, R184.reuse, R158, R48 ;  /* 0x0000009eb830723c */ /* 0x040ff00000001830 */
[C---:B---3--:R-:W-:Y:S08]  /*b560*/  HMMA.16816.F32 R52, R184.reuse, R160, R52 ;  /* 0x000000a0b834723c */ /* 0x048ff00000001834 */
        /* <DEDUP_REMOVED lines=38> */
[----:B------:R3:W-:Y:S01]  /*b7d0*/  MUFU.TANH R156, R13 ;  /* 0x0000000d009c7308 */ /* 0x0007e20000002400 */
[----:B----4-:R-:W-:Y:S09]  /*b7e0*/  FMNMX.FTZ R2, R152, R2, !PT ;  /* 0x0000000298027209 */ /* 0x010ff20007810000 */
[----:B------:R-:W4:Y:S01]  /*b7f0*/  MUFU.TANH R139, R12 ;  /* 0x0000000c008b7308 */ /* 0x000f220000002400 */
[----:B--2---:R-:W2:Y:S01]  /*b800*/  LDSM.16.M88.4 R8, [R202+0x5800] ;  /* 0x00580000ca08783b */ /* 0x004ea20000000200 */
[C---:B-1----:R-:W-:Y:S03]  /*b810*/  HMMA.16816.F32 R20, R188.reuse, R4, R20 ;  /* 0x00000004bc14723c */ /* 0x042fe60000001814 */
[----:B-----5:R-:W-:Y:S05]  /*b820*/  FMNMX.FTZ R2, R153, R2, !PT ;  /* 0x0000000299027209 */ /* 0x020fea0007810000 */
[----:B------:R-:W1:Y:S01]  /*b830*/  MUFU.TANH R157, R14 ;  /* 0x0000000e009d7308 */ /* 0x000e620000002400 */
[C---:B------:R-:W-:Y:S01]  /*b840*/  HMMA.16816.F32 R24, R188.reuse, R6, R24 ;  /* 0x00000006bc18723c */ /* 0x040fe20000001818 */
[----:B------:R-:W5:Y:S08]  /*b850*/  LDSM.16.M88.4 R4, [R202+0x6000] ;  /* 0x00600000ca04783b */ /* 0x000f700000000200 */
[----:B------:R-:W2:Y:S01]  /*b860*/  MUFU.TANH R159, R16 ;  /* 0x00000010009f7308 */ /* 0x000ea20000002400 */
[----:B---3--:R-:W3:Y:S02]  /*b870*/  LDL R13, [R1+0x14] ;  /* 0x00001400010d7983 */ /* 0x008ee40000100800 */
[----:B----4-:R-:W-:Y:S03]  /*b880*/  FMNMX.FTZ R0, R139, R0, !PT ;  /* 0x000000008b007209 */ /* 0x010fe60007810000 */
[----:B------:R-:W-:Y:S04]  /*b890*/  FMUL.FTZ R20, R20, c[0x0][0x320] ;  /* 0x0000c80014147a20 */ /* 0x000fe80000410000 */
[----:B------:R-:W4:Y:S01]  /*b8a0*/  MUFU.TANH R158, R15 ;  /* 0x0000000f009e7308 */ /* 0x000f220000002400 */
[----:B------:R-:W-:Y:S01]  /*b8b0*/  FMUL.FTZ R21, R21, c[0x0][0x320] ;  /* 0x0000c80015157a20 */ /* 0x000fe20000410000 */
[----:B------:R-:W-:Y:S01]  /*b8c0*/  FMNMX.FTZ R0, R156, R0, !PT ;  /* 0x000000009c007209 */ /* 0x000fe20007810000 */
[----:B------:R-:W-:Y:S01]  /*b8d0*/  FMUL.FTZ R22, R22, c[0x0][0x320] ;  /* 0x0000c80016167a20 */ /* 0x000fe20000410000 */
[----:B-1----:R-:W-:Y:S01]  /*b8e0*/  FMNMX.FTZ R2, R157, R2, !PT ;  /* 0x000000029d027209 */ /* 0x002fe20007810000 */
[----:B------:R-:W-:Y:S02]  /*b8f0*/  FMUL.FTZ R23, R23, c[0x0][0x320] ;  /* 0x0000c80017177a20 */ /* 0x000fe40000410000 */
[----:B------:R-:W-:Y:S02]  /*b900*/  FMUL.FTZ R24, R24, c[0x0][0x320] ;  /* 0x0000c80018187a20 */ /* 0x000fe40000410000 */
[----:B------:R-:W-:Y:S01]  /*b910*/  FMUL.FTZ R25, R25, c[0x0][0x320] ;  /* 0x0000c80019197a20 */ /* 0x000fe20000410000 */
[----:B------:R-:W1:Y:S01]  /*b920*/  MUFU.TANH R160, R17 ;  /* 0x0000001100a07308 */ /* 0x000e620000002400 */
[----:B------:R-:W-:Y:S02]  /*b930*/  FMUL.FTZ R26, R26, c[0x0][0x320] ;  /* 0x0000c8001a1a7a20 */ /* 0x000fe40000410000 */
[----:B------:R-:W-:Y:S01]  /*b940*/  FMUL.FTZ R27, R27, c[0x0][0x320] ;  /* 0x0000c8001b1b7a20 */ /* 0x000fe20000410000 */
[C---:B--2---:R-:W-:Y:S03]  /*b950*/  HMMA.16816.F32 R28, R188.reuse, R8, R28 ;  /* 0x00000008bc1c723c */ /* 0x044fe6000000181c */
[----:B------:R-:W-:Y:S03]  /*b960*/  FMNMX.FTZ R0, R159, R0, !PT ;  /* 0x000000009f007209 */ /* 0x000fe60007810000 */
[----:B------:R-:W2:Y:S02]  /*b970*/  MUFU.TANH R171, R18 ;  /* 0x0000001200ab7308 */ /* 0x000ea40000002400 */
[C---:B------:R-:W-:Y:S01]  /*b980*/  HMMA.16816.F32 R32, R188.reuse, R10, R32 ;  /* 0x0000000abc20723c */ /* 0x040fe20000001820 */
[----:B------:R-:W2:Y:S03]  /*b990*/  LDSM.16.M88.4 R8, [R202+0x6800] ;  /* 0x00680000ca08783b */ /* 0x000ea60000000200 */
[----:B----4-:R-:W-:Y:S04]  /*b9a0*/  FMNMX.FTZ R2, R158, R2, !PT ;  /* 0x000000029e027209 */ /* 0x010fe80007810000 */
[----:B------:R-:W4:Y:S01]  /*b9b0*/  MUFU.TANH R193, R20 ;  /* 0x0000001400c17308 */ /* 0x000f220000002400 */
[C---:B-----5:R-:W-:Y:S03]  /*b9c0*/  HMMA.16816.F32 R36, R188.reuse, R4, R36 ;  /* 0x00000004bc24723c */ /* 0x060fe60000001824 */
[----:B-1----:R-:W-:Y:S04]  /*b9d0*/  FMNMX.FTZ R0, R160, R0, !PT ;  /* 0x00000000a0007209 */ /* 0x002fe80007810000 */
[----:B------:R-:W-:Y:S01]  /*b9e0*/  FMUL.FTZ R28, R28, c[0x0][0x320] ;  /* 0x0000c8001c1c7a20 */ /* 0x000fe20000410000 */
[C---:B------:R-:W-:Y:S01]  /*b9f0*/  HMMA.16816.F32 R40, R188.reuse, R6, R40 ;  /* 0x00000006bc28723c */ /* 0x040fe20000001828 */
[----:B------:R-:W1:Y:S01]  /*ba00*/  MUFU.TANH R192, R19 ;  /* 0x0000001300c07308 */ /* 0x000e620000002400 */
[----:B------:R-:W5:Y:S02]  /*ba10*/  LDSM.16.M88.4 R4, [R202+0x7000] ;  /* 0x00700000ca04783b */ /* 0x000f640000000200 */
[----:B------:R-:W-:Y:S01]  /*ba20*/  FMUL.FTZ R29, R29, c[0x0][0x320] ;  /* 0x0000c8001d1d7a20 */ /* 0x000fe20000410000 */
[----:B--2---:R-:W-:Y:S01]  /*ba30*/  FMNMX.FTZ R2, R171, R2, !PT ;  /* 0x00000002ab027209 */ /* 0x004fe20007810000 */
[----:B------:R-:W-:Y:S02]  /*ba40*/  FMUL.FTZ R30, R30, c[0x0][0x320] ;  /* 0x0000c8001e1e7a20 */ /* 0x000fe40000410000 */
[----:B------:R-:W-:Y:S03]  /*ba50*/  FMUL.FTZ R31, R31, c[0x0][0x320] ;  /* 0x0000c8001f1f7a20 */ /* 0x000fe60000410000 */
[----:B------:R-:W2:Y:S01]  /*ba60*/  MUFU.TANH R194, R21 ;  /* 0x0000001500c27308 */ /* 0x000ea20000002400 */
[----:B------:R-:W-:Y:S02]  /*ba70*/  FMUL.FTZ R33, R33, c[0x0][0x320] ;  /* 0x0000c80021217a20 */ /* 0x000fe40000410000 */
[----:B------:R-:W-:Y:S01]  /*ba80*/  FMUL.FTZ R34, R34, c[0x0][0x320] ;  /* 0x0000c80022227a20 */ /* 0x000fe20000410000 */
[----:B----4-:R-:W-:Y:S01]  /*ba90*/  FMNMX.FTZ R0, R193, R0, !PT ;  /* 0x00000000c1007209 */ /* 0x010fe20007810000 */
[----:B------:R-:W-:Y:S02]  /*baa0*/  FMUL.FTZ R36, R36, c[0x0][0x320] ;  /* 0x0000c80024247a20 */ /* 0x000fe40000410000 */
[----:B------:R-:W-:Y:S02]  /*bab0*/  FMUL.FTZ R37, R37, c[0x0][0x320] ;  /* 0x0000c80025257a20 */ /* 0x000fe40000410000 */
[----:B------:R-:W-:Y:S01]  /*bac0*/  FMUL.FTZ R38, R38, c[0x0][0x320] ;  /* 0x0000c80026267a20 */ /* 0x000fe20000410000 */
[----:B------:R-:W4:Y:S01]  /*bad0*/  MUFU.TANH R195, R22 ;  /* 0x0000001600c37308 */ /* 0x000f220000002400 */
[----:B------:R-:W-:Y:S01]  /*bae0*/  FMUL.FTZ R39, R39, c[0x0][0x320] ;  /* 0x0000c80027277a20 */ /* 0x000fe20000410000 */
[C---:B------:R-:W-:Y:S03]  /*baf0*/  HMMA.16816.F32 R44, R188.reuse, R8, R44 ;  /* 0x00000008bc2c723c */ /* 0x040fe6000000182c */
[----:B------:R-:W-:Y:S01]  /*bb00*/  FMUL.FTZ R35, R35, c[0x0][0x320] ;  /* 0x0000c80023237a20 */ /* 0x000fe20000410000 */
[----:B-1----:R-:W-:Y:S01]  /*bb10*/  FMNMX.FTZ R2, R192, R2, !PT ;  /* 0x00000002c0027209 */ /* 0x002fe20007810000 */
[----:B------:R-:W-:Y:S03]  /*bb20*/  FMUL.FTZ R41, R41, c[0x0][0x320] ;  /* 0x0000c80029297a20 */ /* 0x000fe60000410000 */
[----:B------:R-:W1:Y:S01]  /*bb30*/  MUFU.TANH R197, R24 ;  /* 0x0000001800c57308 */ /* 0x000e620000002400 */
[C---:B------:R-:W-:Y:S01]  /*bb40*/  HMMA.16816.F32 R48, R188.reuse, R10, R48 ;  /* 0x0000000abc30723c */ /* 0x040fe20000001830 */
[----:B------:R-:W1:Y:S01]  /*bb50*/  LDSM.16.M88.4 R8, [R202+0x7800] ;  /* 0x00780000ca08783b */ /* 0x000e620000000200 */
[----:B------:R-:W-:Y:S04]  /*bb60*/  DEPBAR.LE SB0, 0x0 ;  /* 0x000080000000791a */ /* 0x000fe80000000000 */
[----:B------:R-:W-:Y:S01]  /*bb70*/  FMUL.FTZ R42, R42, c[0x0][0x320] ;  /* 0x0000c8002a2a7a20 */ /* 0x000fe20000410000 */
[----:B--2---:R-:W-:Y:S01]  /*bb80*/  FMNMX.FTZ R0, R194, R0, !PT ;  /* 0x00000000c2007209 */ /* 0x004fe20007810000 */
[----:B------:R-:W-:Y:S01]  /*bb90*/  FMUL.FTZ R43, R43, c[0x0][0x320] ;  /* 0x0000c8002b2b7a20 */ /* 0x000fe20000410000 */
[----:B------:R-:W2:Y:S01]  /*bba0*/  MUFU.TANH R196, R23 ;  /* 0x0000001700c47308 */ /* 0x000ea20000002400 */
[C---:B-----5:R-:W-:Y:S01]  /*bbb0*/  HMMA.16816.F32 R52, R188.reuse, R4, R52 ;  /* 0x00000004bc34723c */ /* 0x060fe20000001834 */
[----:B------:R-:W-:Y:S04]  /*bbc0*/  BAR.SYNC.DEFER_BLOCKING 0x0 ;  /* 0x0000000000007b1d */ /* 0x000fe80000010000 */
[----:B------:R-:W-:Y:S01]  /*bbd0*/  FMUL.FTZ R32, R32, c[0x0][0x320] ;  /* 0x0000c80020207a20 */ /* 0x000fe20000410000 */
[----:B----4-:R-:W-:Y:S01]  /*bbe0*/  FMNMX.FTZ R2, R195, R2, !PT ;  /* 0x00000002c3027209 */ /* 0x010fe20007810000 */
[----:B------:R-:W-:Y:S01]  /*bbf0*/  FMUL.FTZ R44, R44, c[0x0][0x320] ;  /* 0x0000c8002c2c7a20 */ /* 0x000fe20000410000 */
[C---:B------:R-:W-:Y:S01]  /*bc00*/  HMMA.16816.F32 R56, R188.reuse, R6, R56 ;  /* 0x00000006bc38723c */ /* 0x040fe20000001838 */
[----:B------:R-:W4:Y:S03]  /*bc10*/  MUFU.TANH R198, R25 ;  /* 0x0000001900c67308 */ /* 0x000f260000002400 */
[----:B------:R-:W-:Y:S01]  /*bc20*/  FMUL.FTZ R45, R45, c[0x0][0x320] ;  /* 0x0000c8002d2d7a20 */ /* 0x000fe20000410000 */
[----:B-1----:R-:W-:Y:S01]  /*bc30*/  FMNMX.FTZ R0, R197, R0, !PT ;  /* 0x00000000c5007209 */ /* 0x002fe20007810000 */
[----:B------:R-:W-:Y:S02]  /*bc40*/  FMUL.FTZ R46, R46, c[0x0][0x320] ;  /* 0x0000c8002e2e7a20 */ /* 0x000fe40000410000 */
[----:B------:R-:W-:Y:S03]  /*bc50*/  FMUL.FTZ R47, R47, c[0x0][0x320] ;  /* 0x0000c8002f2f7a20 */ /* 0x000fe60000410000 */
[----:B------:R-:W1:Y:S01]  /*bc60*/  MUFU.TANH R231, R26 ;  /* 0x0000001a00e77308 */ /* 0x000e620000002400 */
[----:B------:R-:W-:Y:S02]  /*bc70*/  FMUL.FTZ R50, R50, c[0x0][0x320] ;  /* 0x0000c80032327a20 */ /* 0x000fe40000410000 */
[----:B------:R-:W-:Y:S01]  /*bc80*/  FMUL.FTZ R48, R48, c[0x0][0x320] ;  /* 0x0000c80030307a20 */ /* 0x000fe20000410000 */
[----:B--2---:R-:W-:Y:S01]  /*bc90*/  FMNMX.FTZ R2, R196, R2, !PT ;  /* 0x00000002c4027209 */ /* 0x004fe20007810000 */
[----:B------:R-:W-:Y:S02]  /*bca0*/  FMUL.FTZ R52, R52, c[0x0][0x320] ;  /* 0x0000c80034347a20 */ /* 0x000fe40000410000 */
[----:B------:R-:W-:Y:S02]  /*bcb0*/  FMUL.FTZ R53, R53, c[0x0][0x320] ;  /* 0x0000c80035357a20 */ /* 0x000fe40000410000 */
[----:B------:R-:W-:Y:S01]  /*bcc0*/  FMUL.FTZ R54, R54, c[0x0][0x320] ;  /* 0x0000c80036367a20 */ /* 0x000fe20000410000 */
[----:B------:R-:W2:Y:S01]  /*bcd0*/  MUFU.TANH R236, R28 ;  /* 0x0000001c00ec7308 */ /* 0x000ea20000002400 */
[----:B------:R-:W-:Y:S01]  /*bce0*/  FMUL.FTZ R55, R55, c[0x0][0x320] ;  /* 0x0000c80037377a20 */ /* 0x000fe20000410000 */
[C---:B------:R-:W-:Y:S03]  /*bcf0*/  HMMA.16816.F32 R60, R188.reuse, R8, R60 ;  /* 0x00000008bc3c723c */ /* 0x040fe6000000183c */
[----:B------:R-:W-:Y:S01]  /*bd00*/  FMUL.FTZ R58, R58, c[0x0][0x320] ;  /* 0x0000c8003a3a7a20 */ /* 0x000fe20000410000 */
[----:B----4-:R-:W-:Y:S01]  /*bd10*/  FMNMX.FTZ R0, R198, R0, !PT ;  /* 0x00000000c6007209 */ /* 0x010fe20007810000 */
[----:B------:R-:W-:Y:S02]  /*bd20*/  FMUL.FTZ R59, R59, c[0x0][0x320] ;  /* 0x0000c8003b3b7a20 */ /* 0x000fe40000410000 */
[----:B------:R-:W-:Y:S01]  /*bd30*/  FMUL.FTZ R49, R49, c[0x0][0x320] ;  /* 0x0000c80031317a20 */ /* 0x000fe20000410000 */
[----:B------:R-:W4:Y:S01]  /*bd40*/  MUFU.TANH R232, R27 ;  /* 0x0000001b00e87308 */ /* 0x000f220000002400 */
[----:B------:R-:W-:Y:S01]  /*bd50*/  HMMA.16816.F32 R64, R188, R10, R64 ;  /* 0x0000000abc40723c */ /* 0x000fe20000001840 */
[----:B------:R-:W5:Y:S02]  /*bd60*/  LDL.64 R10, [R1+0x18] ;  /* 0x00001800010a7983 */ /* 0x000f640000100a00 */
[----:B------:R-:W-:Y:S01]  /*bd70*/  FMUL.FTZ R40, R40, c[0x0][0x320] ;  /* 0x0000c80028287a20 */ /* 0x000fe20000410000 */
[----:B-1----:R-:W-:Y:S01]  /*bd80*/  FMNMX.FTZ R2, R231, R2, !PT ;  /* 0x00000002e7027209 */ /* 0x002fe20007810000 */
[----:B------:R-:W-:Y:S02]  /*bd90*/  FMUL.FTZ R56, R56, c[0x0][0x320] ;  /* 0x0000c80038387a20 */ /* 0x000fe40000410000 */
[----:B------:R-:W-:Y:S02]  /*bda0*/  FMUL.FTZ R51, R51, c[0x0][0x320] ;  /* 0x0000c80033337a20 */ /* 0x000fe40000410000 */
[----:B------:R-:W1:Y:S03]  /*bdb0*/  MUFU.TANH R237, R29 ;  /* 0x0000001d00ed7308 */ /* 0x000e660000002400 */
[----:B------:R-:W-:Y:S01]  /*bdc0*/  FMUL.FTZ R57, R57, c[0x0][0x320] ;  /* 0x0000c80039397a20 */ /* 0x000fe20000410000 */
[----:B--2---:R-:W-:Y:S02]  /*bdd0*/  FMNMX.FTZ R0, R236, R0, !PT ;  /* 0x00000000ec007209 */ /* 0x004fe40007810000 */
[----:B------:R-:W-:Y:S02]  /*bde0*/  FMUL.FTZ R61, R61, c[0x0][0x320] ;  /* 0x0000c8003d3d7a20 */ /* 0x000fe40000410000 */
[----:B------:R-:W-:Y:S02]  /*bdf0*/  FMUL.FTZ R62, R62, c[0x0][0x320] ;  /* 0x0000c8003e3e7a20 */ /* 0x000fe40000410000 */
[----:B------:R-:W2:Y:S01]  /*be00*/  MUFU.TANH R238, R30 ;  /* 0x0000001e00ee7308 */ /* 0x000ea20000002400 */
[----:B------:R-:W-:Y:S02]  /*be10*/  FMUL.FTZ R63, R63, c[0x0][0x320] ;  /* 0x0000c8003f3f7a20 */ /* 0x000fe40000410000 */
[----:B------:R-:W-:Y:S01]  /*be20*/  FMUL.FTZ R60, R60, c[0x0][0x320] ;  /* 0x0000c8003c3c7a20 */ /* 0x000fe20000410000 */
[----:B----4-:R-:W-:Y:S01]  /*be30*/  FMNMX.FTZ R2, R232, R2, !PT ;  /* 0x00000002e8027209 */ /* 0x010fe20007810000 */
[----:B------:R-:W-:Y:S02]  /*be40*/  FMUL.FTZ R64, R64, c[0x0][0x320] ;  /* 0x0000c80040407a20 */ /* 0x000fe40000410000 */
[----:B------:R-:W-:Y:S02]  /*be50*/  FMUL.FTZ R66, R66, c[0x0][0x320] ;  /* 0x0000c80042427a20 */ /* 0x000fe40000410000 */
[----:B------:R-:W-:Y:S01]  /*be60*/  FMUL.FTZ R65, R65, c[0x0][0x320] ;  /* 0x0000c80041417a20 */ /* 0x000fe20000410000 */
[----:B------:R-:W-:Y:S01]  /*be70*/  MUFU.TANH R3, R64 ;  /* 0x0000004000037308 */ /* 0x000fe20000002400 */
[----:B-1----:R-:W-:Y:S09]  /*be80*/  FMNMX.FTZ R0, R237, R0, !PT ;  /* 0x00000000ed007209 */ /* 0x002ff20007810000 */
[----:B------:R-:W1:Y:S01]  /*be90*/  MUFU.TANH R241, R32 ;  /* 0x0000002000f17308 */ /* 0x000e620000002400 */
[----:B--2---:R-:W-:Y:S09]  /*bea0*/  FMNMX.FTZ R2, R238, R2, !PT ;  /* 0x00000002ee027209 */ /* 0x004ff20007810000 */
[----:B------:R-:W2:Y:S10]  /*beb0*/  MUFU.TANH R239, R31 ;  /* 0x0000001f00ef7308 */ /* 0x000eb40000002400 */
[----:B------:R-:W4:Y:S01]  /*bec0*/  MUFU.TANH R240, R33 ;  /* 0x0000002100f07308 */ /* 0x000f220000002400 */
[----:B-1----:R-:W-:Y:S09]  /*bed0*/  FMNMX.FTZ R0, R241, R0, !PT ;  /* 0x00000000f1007209 */ /* 0x002ff20007810000 */
        /* <DEDUP_REMOVED lines=18> */
[----:B------:R4:W-:Y:S01]  /*c000*/  MUFU.TANH R162, R56 ;  /* 0x0000003800a27308 */ /* 0x0009e20000002400 */
[----:B--2---:R-:W-:Y:S09]  /*c010*/  FMNMX.FTZ R0, R199, R0, !PT ;  /* 0x00000000c7007209 */ /* 0x004ff20007810000 */
[----:B------:R-:W1:Y:S10]  /*c020*/  MUFU.TANH R163, R44 ;  /* 0x0000002c00a37308 */ /* 0x000e740000002400 */
[----:B------:R-:W2:Y:S01]  /*c030*/  MUFU.TANH R244, R43 ;  /* 0x0000002b00f47308 */ /* 0x000ea20000002400 */
[----:B----4-:R-:W-:Y:S04]  /*c040*/  MOV R56, R245 ;  /* 0x000000f500387202 */ /* 0x010fe80000000f00 */
[----:B------:R-:W-:Y:S05]  /*c050*/  FMNMX.FTZ R2, R56, R2, !PT ;  /* 0x0000000238027209 */ /* 0x000fea0007810000 */
[----:B------:R-:W-:Y:S01]  /*c060*/  MUFU.TANH R235, R51 ;  /* 0x0000003300eb7308 */ /* 0x000fe20000002400 */
[----:B-1----:R-:W-:Y:S09]  /*c070*/  FMNMX.FTZ R0, R163, R0, !PT ;  /* 0x00000000a3007209 */ /* 0x002ff20007810000 */
[----:B------:R2:W-:Y:S10]  /*c080*/  MUFU.TANH R51, R57 ;  /* 0x0000003900337308 */ /* 0x0005f40000002400 */
[----:B------:R-:W1:Y:S10]  /*c090*/  MUFU.TANH R247, R45 ;  /* 0x0000002d00f77308 */ /* 0x000e740000002400 */
[----:B------:R-:W4:Y:S01]  /*c0a0*/  MUFU.TANH R69, R48 ;  /* 0x0000003000457308 */ /* 0x000f220000002400 */
[----:B--2---:R-:W-:Y:S04]  /*c0b0*/  MOV R57, R244 ;  /* 0x000000f400397202 */ /* 0x004fe80000000f00 */
[----:B------:R-:W-:Y:S05]  /*c0c0*/  FMNMX.FTZ R2, R57, R2, !PT ;  /* 0x0000000239027209 */ /* 0x000fea0007810000 */
[----:B------:R4:W2:Y:S01]  /*c0d0*/  MUFU.TANH R233, R49 ;  /* 0x0000003100e97308 */ /* 0x0008a20000002400 */
[----:B-1----:R-:W-:Y:S09]  /*c0e0*/  FMNMX.FTZ R0, R247, R0, !PT ;  /* 0x00000000f7007209 */ /* 0x002ff20007810000 */
[----:B------:R-:W1:Y:S10]  /*c0f0*/  MUFU.TANH R234, R46 ;  /* 0x0000002e00ea7308 */ /* 0x000e740000002400 */
[----:B------:R-:W3:Y:S01]  /*c100*/  MUFU.TANH R68, R47 ;  /* 0x0000002f00447308 */ /* 0x000ee20000002400 */
[----:B----4-:R-:W-:Y:S04]  /*c110*/  MOV R49, R69 ;  /* 0x0000004500317202 */ /* 0x010fe80000000f00 */
[----:B------:R-:W-:Y:S05]  /*c120*/  FMNMX.FTZ R0, R49, R0, !PT ;  /* 0x0000000031007209 */ /* 0x000fea0007810000 */
[----:B------:R3:W-:Y:S01]  /*c130*/  MUFU.TANH R9, R60 ;  /* 0x0000003c00097308 */ /* 0x0007e20000002400 */
[----:B--2---:R-:W-:Y:S02]  /*c140*/  FMNMX.FTZ R0, R233, R0, !PT ;  /* 0x00000000e9007209 */ /* 0x004fe40007810000 */
[----:B-1----:R-:W-:Y:S07]  /*c150*/  FMNMX.FTZ R2, R234, R2, !PT ;  /* 0x00000002ea027209 */ /* 0x002fee0007810000 */
[----:B------:R-:W1:Y:S10]  /*c160*/  MUFU.TANH R161, R50 ;  /* 0x0000003200a17308 */ /* 0x000e740000002400 */
[----:B------:R-:W2:Y:S01]  /*c170*/  MUFU.TANH R50, R52 ;  /* 0x0000003400327308 */ /* 0x000ea20000002400 */
[----:B---3--:R-:W-:Y:S04]  /*c180*/  MOV R60, R68 ;  /* 0x00000044003c7202 */ /* 0x008fe80000000f00 */
[----:B------:R-:W-:Y:S05]  /*c190*/  FMNMX.FTZ R2, R60, R2, !PT ;  /* 0x000000023c027209 */ /* 0x000fea0007810000 */
[----:B------:R-:W3:Y:S01]  /*c1a0*/  MUFU.TANH R168, R53 ;  /* 0x0000003500a87308 */ /* 0x000ee20000002400 */
[----:B-1----:R-:W-:Y:S09]  /*c1b0*/  FMNMX.FTZ R2, R161, R2, !PT ;  /* 0x00000002a1027209 */ /* 0x002ff20007810000 */
[----:B------:R1:W-:Y:S01]  /*c1c0*/  MUFU.TANH R137, R66 ;  /* 0x0000004200897308 */ /* 0x0003e20000002400 */
[----:B--2---:R-:W-:Y:S09]  /*c1d0*/  FMNMX.FTZ R0, R50, R0, !PT ;  /* 0x0000000032007209 */ /* 0x004ff20007810000 */
[----:B------:R-:W2:Y:S10]  /*c1e0*/  MUFU.TANH R4, R61 ;  /* 0x0000003d00047308 */ /* 0x000eb40000002400 */
[----:B------:R-:W4:Y:S01]  /*c1f0*/  MUFU.TANH R243, R54 ;  /* 0x0000003600f37308 */ /* 0x000f220000002400 */
[----:B-1----:R-:W-:Y:S02]  /*c200*/  MOV R66, R3 ;  /* 0x0000000300427202 */ /* 0x002fe40000000f00 */
[----:B------:R-:W-:Y:S02]  /*c210*/  FMNMX.FTZ R3, R235, R2, !PT ;  /* 0x00000002eb037209 */ /* 0x000fe40007810000 */
[----:B---3--:R-:W-:Y:S01]  /*c220*/  FMNMX.FTZ R2, R168, R0, !PT ;  /* 0x00000000a8027209 */ /* 0x008fe20007810000 */
[----:B------:R-:W-:Y:S04]  /*c230*/  FMUL.FTZ R0, R67, c[0x0][0x320] ;  /* 0x0000c80043007a20 */ /* 0x000fe80000410000 */
[----:B------:R4:W-:Y:S01]  /*c240*/  MUFU.TANH R12, R58 ;  /* 0x0000003a000c7308 */ /* 0x0009e20000002400 */
[----:B------:R-:W-:Y:S02]  /*c250*/  FMNMX.FTZ R2, R162, R2, !PT ;  /* 0x00000002a2027209 */ /* 0x000fe40007810000 */
[----:B--2---:R-:W-:Y:S07]  /*c260*/  MOV R67, R4 ;  /* 0x0000000400437202 */ /* 0x004fee0000000f00 */
[----:B------:R1:W-:Y:S10]  /*c270*/  MUFU.TANH R136, R0 ;  /* 0x0000000000887308 */ /* 0x0003f40000002400 */
[----:B------:R-:W2:Y:S01]  /*c280*/  MUFU.TANH R169, R55 ;  /* 0x0000003700a97308 */ /* 0x000ea20000002400 */
[----:B----4-:R-:W-:Y:S04]  /*c290*/  MOV R58, R243 ;  /* 0x000000f3003a7202 */ /* 0x010fe80000000f00 */
[----:B------:R-:W-:Y:S05]  /*c2a0*/  FMNMX.FTZ R3, R58, R3, !PT ;  /* 0x000000033a037209 */ /* 0x000fea0007810000 */
[----:B------:R-:W3:Y:S01]  /*c2b0*/  MUFU.TANH R65, R65 ;  /* 0x0000004100417308 */ /* 0x000ee20000002400 */
[----:B-1----:R-:W-:Y:S04]  /*c2c0*/  FMNMX.FTZ R0, R51, R2, !PT ;  /* 0x0000000233007209 */ /* 0x002fe80007810000 */
[----:B------:R-:W-:Y:S05]  /*c2d0*/  FMNMX.FTZ R0, R9, R0, !PT ;  /* 0x0000000009007209 */ /* 0x000fea0007810000 */
[----:B------:R-:W1:Y:S01]  /*c2e0*/  MUFU.TANH R5, R62 ;  /* 0x0000003e00057308 */ /* 0x000e620000002400 */
[----:B------:R-:W-:Y:S02]  /*c2f0*/  FMNMX.FTZ R0, R67, R0, !PT ;  /* 0x0000000043007209 */ /* 0x000fe40007810000 */
[----:B--2---:R-:W-:Y:S02]  /*c300*/  FMNMX.FTZ R3, R169, R3, !PT ;  /* 0x00000003a9037209 */ /* 0x004fe40007810000 */
[----:B------:R-:W-:Y:S02]  /*c310*/  FMNMX.FTZ R69, R66, R0, !PT ;  /* 0x0000000042457209 */ /* 0x000fe40007810000 */
[----:B------:R-:W-:Y:S03]  /*c320*/  FMNMX.FTZ R2, R12, R3, !PT ;  /* 0x000000030c027209 */ /* 0x000fe60007810000 */
[----:B------:R-:W2:Y:S01]  /*c330*/  MUFU.TANH R48, R59 ;  /* 0x0000003b00307308 */ /* 0x000ea20000002400 */
[----:B---3--:R-:W-:Y:S05]  /*c340*/  FMNMX.FTZ R69, R65, R69, !PT ;  /* 0x0000004541457209 */ /* 0x008fea0007810000 */
[----:B------:R-:W3:Y:S04]  /*c350*/  SHFL.BFLY PT, R3, R69, 0x2, 0x1f ;  /* 0x0c401f0045037f89 */ /* 0x000ee800000e0000 */
[----:B------:R-:W4:Y:S01]  /*c360*/  MUFU.TANH R59, R63 ;  /* 0x0000003f003b7308 */ /* 0x000f220000002400 */
[----:B-1----:R-:W-:Y:S02]  /*c370*/  MOV R64, R5 ;  /* 0x0000000500407202 */ /* 0x002fe40000000f00 */
[----:B--2---:R-:W-:Y:S04]  /*c380*/  FMNMX.FTZ R2, R48, R2, !PT ;  /* 0x0000000230027209 */ /* 0x004fe80007810000 */
[----:B------:R-:W-:Y:S02]  /*c390*/  FMNMX.FTZ R2, R64, R2, !PT ;  /* 0x0000000240027209 */ /* 0x000fe40007810000 */
[----:B---3--:R-:W-:Y:S02]  /*c3a0*/  FMNMX.FTZ R69, R69, R3, !PT ;  /* 0x0000000345457209 */ /* 0x008fe40007810000 */
[----:B----4-:R-:W-:Y:S03]  /*c3b0*/  FMNMX.FTZ R0, R59, R2, !PT ;  /* 0x000000023b007209 */ /* 0x010fe60007810000 */
[----:B------:R-:W1:Y:S01]  /*c3c0*/  SHFL.BFLY PT, R4, R69, 0x1, 0x1f ;  /* 0x0c201f0045047f89 */ /* 0x000e6200000e0000 */
[----:B------:R-:W-:Y:S04]  /*c3d0*/  FMNMX.FTZ R0, R137, R0, !PT ;  /* 0x0000000089007209 */ /* 0x000fe80007810000 */
[----:B------:R-:W-:Y:S05]  /*c3e0*/  FMNMX.FTZ R0, R136, R0, !PT ;  /* 0x0000000088007209 */ /* 0x000fea0007810000 */
[----:B------:R-:W2:Y:S01]  /*c3f0*/  SHFL.BFLY PT, R2, R0, 0x2, 0x1f ;  /* 0x0c401f0000027f89 */ /* 0x000ea200000e0000 */
[----:B-1----:R-:W-:Y:S05]  /*c400*/  FMNMX.FTZ R69, R69, R4, !PT ;  /* 0x0000000445457209 */ /* 0x002fea0007810000 */
[----:B------:R-:W-:Y:S04]  /*c410*/  FMUL.FTZ R138, R69, c[0x0][0x2d0] ;  /* 0x0000b400458a7a20 */ /* 0x000fe80000410000 */
[--C-:B------:R-:W-:Y:S01]  /*c420*/  FFMA.FTZ R4, R148, c[0x0][0x2d0], -R138.reuse ;  /* 0x0000b40094047a23 */ /* 0x100fe2000001088a */
[----:B--2---:R-:W-:Y:S01]  /*c430*/  FMNMX.FTZ R0, R0, R2, !PT ;  /* 0x0000000200007209 */ /* 0x004fe20007810000 */
[--C-:B------:R-:W-:Y:S01]  /*c440*/  FFMA.FTZ R7, R150, c[0x0][0x2d0], -R138.reuse ;  /* 0x0000b40096077a23 */ /* 0x100fe2000001088a */
[----:B------:R-:W-:Y:S01]  /*c450*/  MOV R150, R169 ;  /* 0x000000a900967202 */ /* 0x000fe20000000f00 */
[----:B------:R1:W-:Y:S01]  /*c460*/  MUFU.EX2 R244, R4 ;  /* 0x0000000400f47308 */ /* 0x0003e20000000800 */
[----:B------:R-:W-:Y:S01]  /*c470*/  FFMA.FTZ R8, R149, c[0x0][0x2d0], -R138 ;  /* 0x0000b40095087a23 */ /* 0x000fe2000001088a */
[----:B------:R-:W2:Y:S01]  /*c480*/  SHFL.BFLY PT, R3, R0, 0x1, 0x1f ;  /* 0x0c201f0000037f89 */ /* 0x000ea200000e0000 */
[----:B------:R-:W-:Y:S01]  /*c490*/  FADD.FTZ R2, -R69, R70 ;  /* 0x0000004645027221 */ /* 0x000fe20000010100 */
[----:B------:R-:W-:Y:S01]  /*c4a0*/  MOV R70, R9 ;  /* 0x0000000900467202 */ /* 0x000fe20000000f00 */
[--C-:B------:R-:W-:Y:S01]  /*c4b0*/  FFMA.FTZ R32, R139, c[0x0][0x2d0], -R138.reuse ;  /* 0x0000b4008b207a23 */ /* 0x100fe2000001088a */
[----:B------:R-:W-:Y:S02]  /*c4c0*/  MOV R148, R12 ;  /* 0x0000000c00947202 */ /* 0x000fe40000000f00 */
[----:B------:R-:W-:Y:S02]  /*c4d0*/  MOV R149, R162 ;  /* 0x000000a200957202 */ /* 0x000fe40000000f00 */
[----:B------:R3:W-:Y:S01]  /*c4e0*/  MUFU.EX2 R245, R7 ;  /* 0x0000000700f57308 */ /* 0x0007e20000000800 */
[----:B------:R-:W-:Y:S01]  /*c4f0*/  MOV R139, R48 ;  /* 0x00000030008b7202 */ /* 0x000fe20000000f00 */
[----:B------:R-:W-:Y:S08]  /*c500*/  FFMA.FTZ R48, R159, c[0x0][0x2d0], -R138 ;  /* 0x0000b4009f307a23 */ /* 0x000ff0000001088a */
[----:B------:R4:W-:Y:S01]  /*c510*/  MUFU.EX2 R243, R8 ;  /* 0x0000000800f37308 */ /* 0x0009e20000000800 */
[----:B-1----:R-:W-:Y:S01]  /*c520*/  @P1 IMAD.WIDE.U32 R4, R229, c[0x0][0x1e0], RZ ;  /* 0x00007800e5041a25 */ /* 0x002fe200078e00ff */
[----:B--2---:R-:W-:Y:S02]  /*c530*/  FMNMX.FTZ R68, R0, R3, !PT ;  /* 0x0000000300447209 */ /* 0x004fe40007810000 */
[----:B------:R-:W-:Y:S01]  /*c540*/  @P1 SHF.R.S32.HI R3, RZ, 0x1f, R229 ;  /* 0x0000001fff031819 */ /* 0x000fe200000114e5 */
[----:B------:R-:W-:Y:S01]  /*c550*/  FMUL.FTZ R0, R2, c[0x0][0x2d0] ;  /* 0x0000b40002007a20 */ /* 0x000fe20000410000 */
[----:B------:R-:W-:Y:S03]  /*c560*/  @P1 SHF.L.U32 R6, R4, 0x7, RZ ;  /* 0x0000000704061819 */ /* 0x000fe600000006ff */
[----:B------:R-:W-:Y:S01]  /*c570*/  @P1 IMAD R3, R3, c[0x0][0x1e0], RZ ;  /* 0x0000780003031a24 */ /* 0x000fe200078e02ff */
[----:B------:R1:W2:Y:S03]  /*c580*/  MUFU.EX2 R2, R0 ;  /* 0x0000000000027308 */ /* 0x0002a60000000800 */
[----:B------:R-:W-:Y:S05]  /*c590*/  @P1 IMAD R3, R229, c[0x0][0x1e4], R3 ;  /* 0x00007900e5031a24 */ /* 0x000fea00078e0203 */
[----:B------:R-:W-:Y:S02]  /*c5a0*/  @P1 IADD3 R3, R5, R3, RZ ;  /* 0x0000000305031210 */ /* 0x000fe40007ffe0ff */
[----:B-----5:R-:W-:Y:S02]  /*c5b0*/  @P1 IADD3 R5, P3, R6, R10, RZ ;  /* 0x0000000a06051210 */ /* 0x020fe40007f7e0ff */
[----:B------:R-:W-:Y:S02]  /*c5c0*/  @P1 SHF.L.U64.HI R3, R4, 0x7, R3 ;  /* 0x0000000704031819 */ /* 0x000fe40000010203 */
[----:B------:R-:W-:Y:S02]  /*c5d0*/  @P1 LEA R4, P2, R5, c[0x0][0x1c8], 0x1 ;  /* 0x0000720005041a11 */ /* 0x000fe400078408ff */
[----:B---3--:R-:W-:Y:S02]  /*c5e0*/  @P1 IADD3.X R7, R3, R13, RZ, P3, !PT ;  /* 0x0000000d03071210 */ /* 0x008fe40001ffe4ff */
[----:B------:R-:W-:Y:S02]  /*c5f0*/  @P1 IADD3 R6, P4, P3, R6, 0x40, R10 ;  /* 0x0000004006061810 */ /* 0x000fe40007b9e00a */
[----:B------:R-:W-:Y:S01]  /*c600*/  @P1 LEA.HI.X R5, R5, c[0x0][0x1cc], R7, 0x1, P2 ;  /* 0x0000730005051a11 */ /* 0x000fe200010f0c07 */
[--C-:B------:R-:W-:Y:S01]  /*c610*/  FFMA.FTZ R7, R151, c[0x0][0x2d0], -R138.reuse ;  /* 0x0000b40097077a23 */ /* 0x100fe2000001088a */
[----:B------:R-:W-:Y:S02]  /*c620*/  MOV R151, R247 ;  /* 0x000000f700977202 */ /* 0x000fe40000000f00 */
[----:B------:R-:W-:Y:S01]  /*c630*/  @P1 LEA R10, P2, R6, c[0x0][0x1c8], 0x1 ;  /* 0x00007200060a1a11 */ /* 0x000fe200078408ff */
[----:B------:R3:W-:Y:S01]  /*c640*/  MUFU.EX2 R247, R7 ;  /* 0x0000000700f77308 */ /* 0x0007e20000000800 */
[----:B------:R-:W-:Y:S01]  /*c650*/  @P1 IADD3.X R3, R3, RZ, R13, P4, P3 ;  /* 0x000000ff03031210 */ /* 0x000fe200027e640d */
[----:B------:R5:W-:Y:S01]  /*c660*/  @P1 LDGSTS.E.BYPASS.LTC128B.128 [R228+0x8100], [R4.64], !P0 ;  /* 0x0810000004e41fae */ /* 0x000be2000c101d46 */
[----:B----4-:R-:W-:Y:S01]  /*c670*/  @P1 MOV R8, c[0x0][0x1e0] ;  /* 0x0000780000081a02 */ /* 0x010fe20000000f00 */
[----:B-1----:R-:W-:Y:S01]  /*c680*/  FADD.FTZ R0, -R68, R71 ;  /* 0x0000004744007221 */ /* 0x002fe20000010100 */
[----:B------:R-:W-:Y:S01]  /*c690*/  @P1 LEA.HI.X R11, R6, c[0x0][0x1cc], R3, 0x1, P2 ;  /* 0x00007300060b1a11 */ /* 0x000fe200010f0c03 */
[----:B------:R-:W-:Y:S01]  /*c6a0*/  FMUL.FTZ R3, R68, c[0x0][0x2d0] ;  /* 0x0000b40044037a20 */ /* 0x000fe20000410000 */
[----:B------:R-:W-:Y:S01]  /*c6b0*/  @P1 SHF.L.U64.HI R9, R8, R230, c[0x0][0x1e4] ;  /* 0x0000790008091619 */ /* 0x000fe200000102e6 */
[----:B------:R-:W-:Y:S01]  /*c6c0*/  FMUL.FTZ R0, R0, c[0x0][0x2d0] ;  /* 0x0000b40000007a20 */ /* 0x000fe20000410000 */
[----:B------:R-:W-:Y:S01]  /*c6d0*/  @P1 SHF.L.U32 R8, R8, 0x6, RZ ;  /* 0x0000000608081819 */ /* 0x000fe200000006ff */
[----:B------:R1:W-:Y:S01]  /*c6e0*/  @P1 LDGSTS.E.BYPASS.LTC128B.128 [R228+0xc100], [R10.64], !P6 ;  /* 0x0c1000000ae41fae */ /* 0x0003e2000f101d46 */
[----:B------:R-:W-:Y:S01]  /*c6f0*/  MOV R230, R163 ;  /* 0x000000a300e67202 */ /* 0x000fe20000000f00 */
[----:B--2---:R-:W-:Y:S01]  /*c700*/  FMUL.FTZ R16, R2, R84 ;  /* 0x0000005402107220 */ /* 0x004fe20000410000 */
[----:B------:R-:W-:Y:S01]  /*c710*/  @P1 IADD3 R6, P2, R4, R8, RZ ;  /* 0x0000000804061210 */ /* 0x000fe20007f5e0ff */
[----:B------:R-:W2:Y:S01]  /*c720*/  MUFU.EX2 R0, R0 ;  /* 0x0000000000007308 */ /* 0x000ea20000000800 */
[----:B------:R-:W-:Y:S01]  /*c730*/  MOV R71, R168 ;  /* 0x000000a800477202 */ /* 0x000fe20000000f00 */
[C---:B------:R-:W-:Y:S01]  /*c740*/  FMUL.FTZ R17, R2.reuse, R85 ;  /* 0x0000005502117220 */ /* 0x040fe20000410000 */
[----:B------:R-:W-:Y:S01]  /*c750*/  MOV R159, R151 ;  /* 0x00000097009f7202 */ /* 0x000fe20000000f00 */
[C---:B------:R-:W-:Y:S01]  /*c760*/  FMUL.FTZ R24, R2.reuse, R92 ;  /* 0x0000005c02187220 */ /* 0x040fe20000410000 */
[----:B------:R-:W-:Y:S01]  /*c770*/  MOV R151, R65 ;  /* 0x0000004100977202 */ /* 0x000fe20000000f00 */
[C---:B------:R-:W-:Y:S02]  /*c780*/  FMUL.FTZ R25, R2.reuse, R93 ;  /* 0x0000005d02197220 */ /* 0x040fe40000410000 */
[----:B------:R-:W-:Y:S01]  /*c790*/  FMUL.FTZ R33, R2, R101 ;  /* 0x0000006502217220 */ /* 0x000fe20000410000 */
[----:B------:R-:W-:Y:S01]  /*c7a0*/  MOV R101, R71 ;  /* 0x0000004700657202 */ /* 0x000fe20000000f00 */
[--C-:B---3--:R-:W-:Y:S01]  /*c7b0*/  FFMA.FTZ R7, R154, c[0x0][0x2d0], -R3.reuse ;  /* 0x0000b4009a077a23 */ /* 0x108fe20000010803 */
[----:B------:R-:W-:Y:S01]  /*c7c0*/  MOV R154, R235 ;  /* 0x000000eb009a7202 */ /* 0x000fe20000000f00 */
[--C-:B------:R-:W-:Y:S01]  /*c7d0*/  FFMA.FTZ R40, R157, c[0x0][0x2d0], -R3.reuse ;  /* 0x0000b4009d287a23 */ /* 0x100fe20000010803 */
[----:B------:R3:W-:Y:S01]  /*c7e0*/  MUFU.EX2 R235, R32 ;  /* 0x0000002000eb7308 */ /* 0x0007e20000000800 */
[----:B------:R-:W-:Y:S01]  /*c7f0*/  FMUL.FTZ R41, R2, R109 ;  /* 0x0000006d02297220 */ /* 0x000fe20000410000 */
[----:B-----5:R-:W-:Y:S01]  /*c800*/  @P1 IADD3 R4, P3, R6, R8, RZ ;  /* 0x0000000806041210 */ /* 0x020fe20007f7e0ff */
[----:B------:R-:W-:Y:S01]  /*c810*/  FMUL.FTZ R65, R2, R133 ;  /* 0x0000008502417220 */ /* 0x000fe20000410000 */
[----:B------:R-:W-:Y:S01]  /*c820*/  MOV R109, R161 ;  /* 0x000000a1006d7202 */ /* 0x000fe20000000f00 */
[--C-:B------:R-:W-:Y:S01]  /*c830*/  FFMA.FTZ R71, R241, c[0x0][0x2d0], -R138.reuse ;  /* 0x0000b400f1477a23 */ /* 0x100fe2000001088a */
[----:B------:R-:W-:Y:S01]  /*c840*/  MOV R157, R233 ;  /* 0x000000e9009d7202 */ /* 0x000fe20000000f00 */
[--C-:B------:R-:W-:Y:S03]  /*c850*/  FFMA.FTZ R137, R137, c[0x0][0x2d0], -R3.reuse ;  /* 0x0000b40089897a23 */ /* 0x100fe60000010803 */
[----:B------:R4:W-:Y:S01]  /*c860*/  MUFU.EX2 R169, R7 ;  /* 0x0000000700a97308 */ /* 0x0009e20000000800 */
[--C-:B-1----:R-:W-:Y:S01]  /*c870*/  FFMA.FTZ R10, R155, c[0x0][0x2d0], -R3.reuse ;  /* 0x0000b4009b0a7a23 */ /* 0x102fe20000010803 */
[----:B------:R-:W-:Y:S01]  /*c880*/  MOV R155, R234 ;  /* 0x000000ea009b7202 */ /* 0x000fe20000000f00 */
[C---:B--2---:R-:W-:Y:S02]  /*c890*/  FMUL.FTZ R11, R0.reuse, R79 ;  /* 0x0000004f000b7220 */ /* 0x044fe40000410000 */
[C---:B------:R-:W-:Y:S02]  /*c8a0*/  FMUL.FTZ R18, R0.reuse, R86 ;  /* 0x0000005600127220 */ /* 0x040fe40000410000 */
[C---:B------:R-:W-:Y:S02]  /*c8b0*/  FMUL.FTZ R19, R0.reuse, R87 ;  /* 0x0000005700137220 */ /* 0x040fe40000410000 */
[C---:B------:R-:W-:Y:S01]  /*c8c0*/  FMUL.FTZ R26, R0.reuse, R94 ;  /* 0x0000005e001a7220 */ /* 0x040fe20000410000 */
[----:B------:R1:W2:Y:S01]  /*c8d0*/  MUFU.EX2 R168, R10 ;  /* 0x0000000a00a87308 */ /* 0x0002a20000000800 */
[C---:B------:R-:W-:Y:S02]  /*c8e0*/  FMUL.FTZ R27, R0.reuse, R95 ;  /* 0x0000005f001b7220 */ /* 0x040fe40000410000 */
[----:B------:R-:W-:Y:S01]  /*c8f0*/  FMUL.FTZ R34, R0, R102 ;  /* 0x0000006600227220 */ /* 0x000fe20000410000 */
[----:B------:R-:W-:Y:S01]  /*c900*/  MOV R102, R150 ;  /* 0x0000009600667202 */ /* 0x000fe20000000f00 */
[----:B---3--:R-:W-:Y:S01]  /*c910*/  FMUL.FTZ R32, R2, R100 ;  /* 0x0000006402207220 */ /* 0x008fe20000410000 */
[----:B------:R-:W-:Y:S01]  /*c920*/  MOV R100, R70 ;  /* 0x0000004600647202 */ /* 0x000fe20000000f00 */
[C---:B------:R-:W-:Y:S01]  /*c930*/  FMUL.FTZ R35, R0.reuse, R103 ;  /* 0x0000006700237220 */ /* 0x040fe20000410000 */
[----:B------:R-:W-:Y:S01]  /*c940*/  MOV R150, R59 ;  /* 0x0000003b00967202 */ /* 0x000fe20000000f00 */
[--C-:B------:R-:W-:Y:S01]  /*c950*/  FFMA.FTZ R70, R193, c[0x0][0x2d0], -R138.reuse ;  /* 0x0000b400c1467a23 */ /* 0x100fe2000001088a */
[----:B------:R3:W-:Y:S01]  /*c960*/  MUFU.EX2 R162, R40 ;  /* 0x0000002800a27308 */ /* 0x0007e20000000800 */
[C---:B------:R-:W-:Y:S01]  /*c970*/  FMUL.FTZ R42, R0.reuse, R110 ;  /* 0x0000006e002a7220 */ /* 0x040fe20000410000 */
[----:B------:R-:W-:Y:S01]  /*c980*/  MOV R110, R49 ;  /* 0x00000031006e7202 */ /* 0x000fe20000000f00 */
[----:B------:R-:W-:Y:S01]  /*c990*/  FMUL.FTZ R43, R0, R111 ;  /* 0x0000006f002b7220 */ /* 0x000fe20000410000 */
[----:B----4-:R-:W-:Y:S01]  /*c9a0*/  @P1 IADD3.X R7, R5, R9, RZ, P2, !PT ;  /* 0x0000000905071210 */ /* 0x010fe200017fe4ff */
[----:B------:R-:W-:Y:S01]  /*c9b0*/  FMUL.FTZ R49, R2, R117 ;  /* 0x0000007502317220 */ /* 0x000fe20000410000 */
[----:B------:R-:W-:Y:S01]  /*c9c0*/  @P1 IADD3 R8, P2, R4, R8, RZ ;  /* 0x0000000804081210 */ /* 0x000fe20007f5e0ff */
[C---:B------:R-:W-:Y:S01]  /*c9d0*/  FMUL.FTZ R59, R0.reuse, R127 ;  /* 0x0000007f003b7220 */ /* 0x040fe20000410000 */
[-C--:B------:R-:W-:Y:S01]  /*c9e0*/  @P1 IADD3.X R5, R7, R9.reuse, RZ, P3, !PT ;  /* 0x0000000907051210 */ /* 0x080fe20001ffe4ff */
[----:B------:R4:W-:Y:S01]  /*c9f0*/  @P1 LDGSTS.E.BYPASS.LTC128B.128 [R228+0x9100], [R6.64], !P0 ;  /* 0x0910000006e41fae */ /* 0x0009e2000c101d46 */
[----:B------:R-:W-:Y:S01]  /*ca00*/  MOV R103, R58 ;  /* 0x0000003a00677202 */ /* 0x000fe20000000f00 */
[C---:B------:R-:W-:Y:S01]  /*ca10*/  FMUL.FTZ R58, R0.reuse, R126 ;  /* 0x0000007e003a7220 */ /* 0x040fe20000410000 */
[----:B------:R-:W-:Y:S01]  /*ca20*/  @P1 IADD3.X R9, R5, R9, RZ, P2, !PT ;  /* 0x0000000905091210 */ /* 0x000fe200017fe4ff */
[----:B------:R5:W-:Y:S01]  /*ca30*/  MUFU.EX2 R233, R48 ;  /* 0x0000003000e97308 */ /* 0x000be20000000800 */
[----:B-1----:R-:W-:Y:S01]  /*ca40*/  FMUL.FTZ R10, R0, R78 ;  /* 0x0000004e000a7220 */ /* 0x002fe20000410000 */
[----:B------:R-:W-:Y:S01]  /*ca50*/  MOV R111, R60 ;  /* 0x0000003c006f7202 */ /* 0x000fe20000000f00 */
[--C-:B------:R-:W-:Y:S01]  /*ca60*/  FFMA.FTZ R100, R100, c[0x0][0x2d0], -R138.reuse ;  /* 0x0000b40064647a23 */ /* 0x100fe2000001088a */
[----:B------:R4:W-:Y:S01]  /*ca70*/  @P1 LDGSTS.E.BYPASS.LTC128B.128 [R228+0xd100], [R6.64+0x80], !P6 ;  /* 0x0d10008006e41fae */ /* 0x0009e2000f101d46 */
[C---:B---3--:R-:W-:Y:S07]  /*ca80*/  FMUL.FTZ R40, R2.reuse, R108 ;  /* 0x0000006c02287220 */ /* 0x048fee0000410000 */
[----:B------:R1:W-:Y:S01]  /*ca90*/  @P1 LDGSTS.E.BYPASS.LTC128B.128 [R228+0xa100], [R4.64], !P0 ;  /* 0x0a10000004e41fae */ /* 0x0003e2000c101d46 */
[----:B------:R-:W-:Y:S02]  /*caa0*/  MOV R108, R154 ;  /* 0x0000009a006c7202 */ /* 0x000fe40000000f00 */
[----:B------:R-:W-:Y:S02]  /*cab0*/  MOV R154, R149 ;  /* 0x00000095009a7202 */ /* 0x000fe40000000f00 */
[----:B------:R-:W-:Y:S01]  /*cac0*/  MOV R149, R64 ;  /* 0x0000004000957202 */ /* 0x000fe20000000f00 */
[C---:B------:R-:W-:Y:S02]  /*cad0*/  FMUL.FTZ R64, R2.reuse, R132 ;  /* 0x0000008402407220 */ /* 0x040fe40000410000 */
[----:B------:R1:W-:Y:S01]  /*cae0*/  @P1 LDGSTS.E.BYPASS.LTC128B.128 [R228+0xe100], [R4.64+0x80], !P6 ;  /* 0x0e10008004e41fae */ /* 0x0003e2000f101d46 */
[----:B-----5:R-:W-:Y:S07]  /*caf0*/  FMUL.FTZ R48, R2, R116 ;  /* 0x0000007402307220 */ /* 0x020fee0000410000 */
[----:B------:R3:W-:Y:S01]  /*cb00*/  @P1 LDGSTS.E.BYPASS.LTC128B.128 [R228+0xb100], [R8.64], !P0 ;  /* 0x0b10000008e41fae */ /* 0x0007e2000c101d46 */
[C---:B----4-:R-:W-:Y:S01]  /*cb10*/  FMUL.FTZ R6, R0.reuse, R74 ;  /* 0x0000004a00067220 */ /* 0x050fe20000410000 */
[----:B------:R-:W-:Y:S01]  /*cb20*/  F2FP.PACK_AB R74, R247, R243 ;  /* 0x000000f3f74a723e */ /* 0x000fe200000000ff */
[----:B------:R-:W-:Y:S05]  /*cb30*/  FMUL.FTZ R7, R0, R75 ;  /* 0x0000004b00077220 */ /* 0x000fea0000410000 */
[----:B------:R3:W-:Y:S08]  /*cb40*/  @P1 LDGSTS.E.BYPASS.LTC128B.128 [R228+0xf100], [R8.64+0x80], !P6 ;  /* 0x0f10008008e41fae */ /* 0x0007f0000f101d46 */
[----:B------:R-:W4:Y:S01]  /*cb50*/  LDSM.16.MT88.4 R12, [R200] ;  /* 0x00000000c80c783b */ /* 0x000f220000004200 */
[--C-:B-1----:R-:W-:Y:S01]  /*cb60*/  FFMA.FTZ R4, R152, c[0x0][0x2d0], -R3.reuse ;  /* 0x0000b40098047a23 */ /* 0x102fe20000010803 */
[----:B------:R-:W-:Y:S01]  /*cb70*/  MOV R152, R67 ;  /* 0x0000004300987202 */ /* 0x000fe20000000f00 */
[----:B------:R-:W-:Y:S01]  /*cb80*/  FMUL.FTZ R5, R2, R73 ;  /* 0x0000004902057220 */ /* 0x000fe20000410000 */
[----:B--2---:R-:W-:Y:S01]  /*cb90*/  F2FP.PACK_AB R73, R168, R169 ;  /* 0x000000a9a849723e */ /* 0x004fe200000000ff */
[----:B------:R1:W-:Y:S03]  /*cba0*/  MUFU.EX2 R163, R4 ;  /* 0x0000000400a37308 */ /* 0x0003e60000000800 */
[----:B------:R-:W2:Y:S01]  /*cbb0*/  LDSM.16.MT88.4 R20, [R204] ;  /* 0x00000000cc14783b */ /* 0x000ea20000004200 */
[----:B------:R-:W-:Y:S07]  /*cbc0*/  FMUL.FTZ R67, R0, R135 ;  /* 0x0000008700437220 */ /* 0x000fee0000410000 */
[----:B------:R-:W5:Y:S01]  /*cbd0*/  LDSM.16.MT88.4 R28, [R203] ;  /* 0x00000000cb1c783b */ /* 0x000f620000004200 */
[C---:B---3--:R-:W-:Y:S02]  /*cbe0*/  FMUL.FTZ R8, R2.reuse, R76 ;  /* 0x0000004c02087220 */ /* 0x048fe40000410000 */
[----:B------:R-:W-:Y:S05]  /*cbf0*/  FMUL.FTZ R9, R2, R77 ;  /* 0x0000004d02097220 */ /* 0x000fea0000410000 */
[----:B------:R-:W3:Y:S01]  /*cc00*/  LDSM.16.MT88.4 R36, [R223] ;  /* 0x00000000df24783b */ /* 0x000ee20000004200 */
[--C-:B-1----:R-:W-:Y:S07]  /*cc10*/  FFMA.FTZ R4, R153, c[0x0][0x2d0], -R3.reuse ;  /* 0x0000b40099047a23 */ /* 0x102fee0000010803 */
[----:B------:R-:W1:Y:S01]  /*cc20*/  LDSM.16.MT88.4 R44, [R200+0x4000] ;  /* 0x00400000c82c783b */ /* 0x000e620000004200 */
[----:B------:R-:W-:Y:S01]  /*cc30*/  MOV R153, R51 ;  /* 0x0000003300997202 */ /* 0x000fe20000000f00 */
[----:B------:R-:W-:Y:S01]  /*cc40*/  FMUL.FTZ R51, R0, R119 ;  /* 0x0000007700337220 */ /* 0x000fe20000410000 */
[----:B------:R2:W2:Y:S01]  /*cc50*/  MUFU.EX2 R170, R4 ;  /* 0x0000000400aa7308 */ /* 0x0004a20000000800 */
[----:B------:R-:W-:Y:S04]  /*cc60*/  MOV R119, R230 ;  /* 0x000000e600777202 */ /* 0x000fe80000000f00 */
[----:B------:R-:W1:Y:S05]  /*cc70*/  LDSM.16.MT88.4 R52, [R204+0x4000] ;  /* 0x00400000cc34783b */ /* 0x000e6a0000004200 */
[----:B------:R3:W-:Y:S03]  /*cc80*/  MUFU.EX2 R230, R70 ;  /* 0x0000004600e67308 */ /* 0x0007e60000000800 */
[----:B------:R-:W1:Y:S08]  /*cc90*/  LDSM.16.MT88.4 R60, [R203+0x4000] ;  /* 0x00400000cb3c783b */ /* 0x000e700000004200 */
[----:B------:R-:W1:Y:S01]  /*cca0*/  LDSM.16.MT88.4 R76, [R206+0x4000] ;  /* 0x00400000ce4c783b */ /* 0x000e620000004200 */
[----:B--2---:R-:W-:Y:S01]  /*ccb0*/  FMUL.FTZ R4, R2, R72 ;  /* 0x0000004802047220 */ /* 0x004fe20000410000 */
[----:B------:R-:W-:Y:S02]  /*ccc0*/  F2FP.PACK_AB R72, R245, R244 ;  /* 0x000000f4f548723e */ /* 0x000fe400000000ff */
[----:B------:R-:W-:Y:S04]  /*ccd0*/  F2FP.PACK_AB R75, R170, R163 ;  /* 0x000000a3aa4b723e */ /* 0x000fe800000000ff */
[----:B------:R-:W-:Y:S03]  /*cce0*/  LDSM.16.MT88.4 R84, [R204+0x800] ;  /* 0x00080000cc54783b */ /* 0x000fe60000004200 */
[C---:B----4-:R-:W-:Y:S05]  /*ccf0*/  HMMA.16816.F32 R4, R72.reuse, R12, R4 ;  /* 0x0000000c4804723c */ /* 0x050fea0000001804 */
[----:B------:R-:W-:Y:S01]  /*cd00*/  LDSM.16.MT88.4 R92, [R206+0x4800] ;  /* 0x00480000ce5c783b */ /* 0x000fe20000004200 */
[--C-:B---3--:R-:W-:Y:S02]  /*cd10*/  FFMA.FTZ R70, R194, c[0x0][0x2d0], -R138.reuse ;  /* 0x0000b400c2467a23 */ /* 0x108fe4000001088a */
[C---:B------:R-:W-:Y:S01]  /*cd20*/  FMUL.FTZ R12, R2.reuse, R80 ;  /* 0x00000050020c7220 */ /* 0x040fe20000410000 */
[C---:B------:R-:W-:Y:S04]  /*cd30*/  HMMA.16816.F32 R8, R72.reuse, R14, R8 ;  /* 0x0000000e4808723c */ /* 0x040fe80000001808 */
[----:B------:R-:W0:Y:S01]  /*cd40*/  LDGDEPBAR ;  /* 0x00000000000079af */ /* 0x000e220000000000 */
[----:B------:R-:W-:Y:S02]  /*cd50*/  FMUL.FTZ R13, R2, R81 ;  /* 0x00000051020d7220 */ /* 0x000fe40000410000 */
[C---:B------:R-:W-:Y:S02]  /*cd60*/  FMUL.FTZ R14, R0.reuse, R82 ;  /* 0x00000052000e7220 */ /* 0x040fe40000410000 */
[----:B------:R-:W-:Y:S03]  /*cd70*/  FMUL.FTZ R15, R0, R83 ;  /* 0x00000053000f7220 */ /* 0x000fe60000410000 */
[----:B------:R-:W2:Y:S04]  /*cd80*/  LDSM.16.MT88.4 R80, [R200+0x800] ;  /* 0x00080000c850783b */ /* 0x000ea80000004200 */
[C---:B------:R-:W-:Y:S07]  /*cd90*/  HMMA.16816.F32 R12, R72.reuse, R20, R12 ;  /* 0x00000014480c723c */ /* 0x040fee000000180c */
[C---:B------:R-:W-:Y:S01]  /*cda0*/  FMUL.FTZ R20, R2.reuse, R88 ;  /* 0x0000005802147220 */ /* 0x040fe20000410000 */
[C---:B------:R-:W-:Y:S04]  /*cdb0*/  HMMA.16816.F32 R16, R72.reuse, R22, R16 ;  /* 0x000000164810723c */ /* 0x040fe80000001810 */
[----:B------:R-:W-:Y:S03]  /*cdc0*/  FMUL.FTZ R21, R2, R89 ;  /* 0x0000005902157220 */ /* 0x000fe60000410000 */
[C---:B------:R-:W-:Y:S02]  /*cdd0*/  FMUL.FTZ R22, R0.reuse, R90 ;  /* 0x0000005a00167220 */ /* 0x040fe40000410000 */
[----:B------:R-:W-:Y:S02]  /*cde0*/  FMUL.FTZ R23, R0, R91 ;  /* 0x0000005b00177220 */ /* 0x000fe40000410000 */
[----:B------:R-:W3:Y:S05]  /*cdf0*/  LDSM.16.MT88.4 R88, [R203+0x800] ;  /* 0x00080000cb58783b */ /* 0x000eea0000004200 */
[C---:B-----5:R-:W-:Y:S07]  /*ce00*/  HMMA.16816.F32 R20, R72.reuse, R28, R20 ;  /* 0x0000001c4814723c */ /* 0x060fee0000001814 */
        /* <DEDUP_REMOVED lines=15> */
[----:B----4-:R-:W-:Y:S07]  /*cf00*/  FMUL.FTZ R36, R2, R104 ;  /* 0x0000006802247220 */ /* 0x010fee0000410000 */
[C---:B-1----:R-:W-:Y:S07]  /*cf10*/  HMMA.16816.F32 R36, R72.reuse, R44, R36 ;  /* 0x0000002c4824723c */ /* 0x042fee0000001824 */
[--C-:B------:R-:W-:Y:S01]  /*cf20*/  FFMA.FTZ R44, R158, c[0x0][0x2d0], -R3.reuse ;  /* 0x0000b4009e2c7a23 */ /* 0x100fe20000010803 */
[C---:B------:R-:W-:Y:S03]  /*cf30*/  HMMA.16816.F32 R40, R72.reuse, R46, R40 ;  /* 0x0000002e4828723c */ /* 0x040fe60000001828 */
[----:B------:R1:W-:Y:S01]  /*cf40*/  MUFU.EX2 R161, R44 ;  /* 0x0000002c00a17308 */ /* 0x0003e20000000800 */
[----:B------:R-:W-:Y:S01]  /*cf50*/  FMUL.FTZ R45, R2, R113 ;  /* 0x00000071022d7220 */ /* 0x000fe20000410000 */
[----:B------:R-:W-:Y:S02]  /*cf60*/  MOV R158, R155 ;  /* 0x0000009b009e7202 */ /* 0x000fe40000000f00 */
[C---:B------:R-:W-:Y:S01]  /*cf70*/  FMUL.FTZ R46, R0.reuse, R114 ;  /* 0x00000072002e7220 */ /* 0x040fe20000410000 */
[----:B------:R-:W-:Y:S01]  /*cf80*/  MOV R155, R66 ;  /* 0x00000042009b7202 */ /* 0x000fe20000000f00 */
[C---:B------:R-:W-:Y:S03]  /*cf90*/  FMUL.FTZ R47, R0.reuse, R115 ;  /* 0x00000073002f7220 */ /* 0x040fe60000410000 */
[----:B------:R-:W-:Y:S02]  /*cfa0*/  FMUL.FTZ R66, R0, R134 ;  /* 0x0000008600427220 */ /* 0x000fe40000410000 */
[----:B-1----:R-:W-:Y:S07]  /*cfb0*/  FMUL.FTZ R44, R2, R112 ;  /* 0x00000070022c7220 */ /* 0x002fee0000410000 */
[C---:B------:R-:W-:Y:S07]  /*cfc0*/  HMMA.16816.F32 R44, R72.reuse, R52, R44 ;  /* 0x00000034482c723c */ /* 0x040fee000000182c */
[--C-:B------:R-:W-:Y:S01]  /*cfd0*/  FFMA.FTZ R52, R160, c[0x0][0x2d0], -R138.reuse ;  /* 0x0000b400a0347a23 */ /* 0x100fe2000001088a */
[C---:B------:R-:W-:Y:S03]  /*cfe0*/  HMMA.16816.F32 R48, R72.reuse, R54, R48 ;  /* 0x000000364830723c */ /* 0x040fe60000001830 */
[----:B------:R1:W4:Y:S01]  /*cff0*/  MUFU.EX2 R118, R52 ;  /* 0x0000003400767308 */ /* 0x0003220000000800 */
[C---:B------:R-:W-:Y:S01]  /*d000*/  FMUL.FTZ R53, R2.reuse, R121 ;  /* 0x0000007902357220 */ /* 0x040fe20000410000 */
[----:B------:R-:W-:Y:S02]  /*d010*/  MOV R121, R199 ;  /* 0x000000c700797202 */ /* 0x000fe40000000f00 */
[----:B------:R-:W-:Y:S01]  /*d020*/  MOV R160, R57 ;  /* 0x0000003900a07202 */ /* 0x000fe20000000f00 */
[----:B------:R-:W-:Y:S04]  /*d030*/  FMUL.FTZ R57, R2, R125 ;  /* 0x0000007d02397220 */ /* 0x000fe80000410000 */
[C---:B------:R-:W-:Y:S01]  /*d040*/  FMUL.FTZ R54, R0.reuse, R122 ;  /* 0x0000007a00367220 */ /* 0x040fe20000410000 */
[----:B------:R5:W-:Y:S01]  /*d050*/  MUFU.EX2 R199, R70 ;  /* 0x0000004600c77308 */ /* 0x000be20000000800 */
[----:B------:R-:W-:Y:S02]  /*d060*/  FMUL.FTZ R55, R0, R123 ;  /* 0x0000007b00377220 */ /* 0x000fe40000410000 */
[----:B-1----:R-:W-:Y:S01]  /*d070*/  FMUL.FTZ R52, R2, R120 ;  /* 0x0000007802347220 */ /* 0x002fe20000410000 */
[----:B------:R-:W-:Y:S01]  /*d080*/  MOV R120, R56 ;  /* 0x0000003800787202 */ /* 0x000fe20000000f00 */
[--C-:B------:R-:W-:Y:S05]  /*d090*/  FFMA.FTZ R56, R171, c[0x0][0x2d0], -R3.reuse ;  /* 0x0000b400ab387a23 */ /* 0x100fea0000010803 */
[----:B------:R1:W-:Y:S01]  /*d0a0*/  MUFU.EX2 R117, R56 ;  /* 0x0000003800757308 */ /* 0x0003e20000000800 */
[C---:B------:R-:W-:Y:S03]  /*d0b0*/  HMMA.16816.F32 R52, R72.reuse, R60, R52 ;  /* 0x0000003c4834723c */ /* 0x040fe60000001834 */
[--C-:B-----5:R-:W-:Y:S04]  /*d0c0*/  FFMA.FTZ R70, R195, c[0x0][0x2d0], -R3.reuse ;  /* 0x0000b400c3467a23 */ /* 0x120fe80000010803 */
[--C-:B------:R-:W-:Y:S02]  /*d0d0*/  FFMA.FTZ R60, R192, c[0x0][0x2d0], -R3.reuse ;  /* 0x0000b400c03c7a23 */ /* 0x100fe40000010803 */
[----:B------:R5:W-:Y:S03]  /*d0e0*/  MUFU.EX2 R125, R70 ;  /* 0x00000046007d7308 */ /* 0x000be60000000800 */
[C---:B------:R-:W-:Y:S07]  /*d0f0*/  FMUL.FTZ R61, R2.reuse, R129 ;  /* 0x00000081023d7220 */ /* 0x040fee0000410000 */
[----:B------:R2:W2:Y:S01]  /*d100*/  MUFU.EX2 R116, R60 ;  /* 0x0000003c00747308 */ /* 0x0004a20000000800 */
[----:B-1----:R-:W-:Y:S07]  /*d110*/  FMUL.FTZ R56, R2, R124 ;  /* 0x0000007c02387220 */ /* 0x002fee0000410000 */
[C---:B------:R-:W-:Y:S03]  /*d120*/  HMMA.16816.F32 R56, R72.reuse, R62, R56 ;  /* 0x0000003e4838723c */ /* 0x040fe60000001838 */
[--C-:B-----5:R-:W-:Y:S02]  /*d130*/  FFMA.FTZ R70, R196, c[0x0][0x2d0], -R3.reuse ;  /* 0x0000b400c4467a23 */ /* 0x120fe40000010803 */
[----:B------:R1:W-:Y:S02]  /*d140*/  MUFU.EX2 R196, R71 ;  /* 0x0000004700c47308 */ /* 0x0003e40000000800 */
[C---:B------:R-:W-:Y:S02]  /*d150*/  FMUL.FTZ R62, R0.reuse, R130 ;  /* 0x00000082003e7220 */ /* 0x040fe40000410000 */
[----:B------:R-:W-:Y:S03]  /*d160*/  FMUL.FTZ R63, R0, R131 ;  /* 0x00000083003f7220 */ /* 0x000fe60000410000 */
[----:B--2---:R-:W-:Y:S03]  /*d170*/  FMUL.FTZ R60, R2, R128 ;  /* 0x00000080023c7220 */ /* 0x004fe60000410000 */
[----:B------:R2:W5:Y:S04]  /*d180*/  MUFU.EX2 R124, R70 ;  /* 0x00000046007c7308 */ /* 0x0005680000000800 */
[C---:B------:R-:W-:Y:S08]  /*d190*/  HMMA.16816.F32 R60, R72.reuse, R76, R60 ;  /* 0x0000004c483c723c */ /* 0x040ff0000000183c */
[----:B------:R-:W-:Y:S01]  /*d1a0*/  HMMA.16816.F32 R64, R72, R78, R64 ;  /* 0x0000004e4840723c */ /* 0x000fe20000001840 */
[----:B------:R-:W3:Y:S03]  /*d1b0*/  LDSM.16.MT88.4 R76, [R206+0x800] ;  /* 0x00080000ce4c783b */ /* 0x000ee60000004200 */
[--C-:B-1----:R-:W-:Y:S03]  /*d1c0*/  FFMA.FTZ R71, R150, c[0x0][0x2d0], -R3.reuse ;  /* 0x0000b40096477a23 */ /* 0x102fe60000010803 */
[----:B----4-:R-:W-:Y:S02]  /*d1d0*/  F2FP.PACK_AB R74, R118, R233 ;  /* 0x000000e9764a723e */ /* 0x010fe400000000ff */
[----:B------:R-:W-:Y:S03]  /*d1e0*/  F2FP.PACK_AB R75, R116, R117 ;  /* 0x00000075744b723e */ /* 0x000fe600000000ff */
[--C-:B--2---:R-:W-:Y:S01]  /*d1f0*/  FFMA.FTZ R70, R197, c[0x0][0x2d0], -R138.reuse ;  /* 0x0000b400c5467a23 */ /* 0x104fe2000001088a */
[----:B------:R-:W-:Y:S02]  /*d200*/  F2FP.PACK_AB R72, R234, R235 ;  /* 0x000000ebea48723e */ /* 0x000fe400000000ff */
[----:B------:R-:W-:Y:S01]  /*d210*/  F2FP.PACK_AB R73, R161, R162 ;  /* 0x000000a2a149723e */ /* 0x000fe200000000ff */
[----:B------:R1:W-:Y:S06]  /*d220*/  MUFU.EX2 R127, R70 ;  /* 0x00000046007f7308 */ /* 0x0003ec0000000800 */
[C---:B------:R-:W-:Y:S08]  /*d230*/  HMMA.16816.F32 R4, R72.reuse, R80, R4 ;  /* 0x000000504804723c */ /* 0x040ff00000001804 */
[C---:B------:R-:W-:Y:S01]  /*d240*/  HMMA.16816.F32 R8, R72.reuse, R82, R8 ;  /* 0x000000524808723c */ /* 0x040fe20000001808 */
[----:B------:R-:W2:Y:S07]  /*d250*/  LDSM.16.MT88.4 R80, [R200+0x4800] ;  /* 0x00480000c850783b */ /* 0x000eae0000004200 */
[C---:B------:R-:W-:Y:S04]  /*d260*/  HMMA.16816.F32 R12, R72.reuse, R84, R12 ;  /* 0x00000054480c723c */ /* 0x040fe8000000180c */
[--C-:B-1----:R-:W-:Y:S04]  /*d270*/  FFMA.FTZ R70, R198, c[0x0][0x2d0], -R138.reuse ;  /* 0x0000b400c6467a23 */ /* 0x102fe8000001088a */
[C---:B------:R-:W-:Y:S01]  /*d280*/  HMMA.16816.F32 R16, R72.reuse, R86, R16 ;  /* 0x000000564810723c */ /* 0x040fe20000001810 */
[----:B------:R1:W4:Y:S01]  /*d290*/  MUFU.EX2 R126, R70 ;  /* 0x00000046007e7308 */ /* 0x0003220000000800 */
[----:B------:R-:W4:Y:S06]  /*d2a0*/  LDSM.16.MT88.4 R84, [R204+0x4800] ;  /* 0x00480000cc54783b */ /* 0x000f2c0000004200 */
[C---:B---3--:R-:W-:Y:S08]  /*d2b0*/  HMMA.16816.F32 R20, R72.reuse, R88, R20 ;  /* 0x000000584814723c */ /* 0x048ff00000001814 */
[C---:B------:R-:W-:Y:S01]  /*d2c0*/  HMMA.16816.F32 R24, R72.reuse, R90, R24 ;  /* 0x0000005a4818723c */ /* 0x040fe20000001818 */
[----:B------:R-:W3:Y:S07]  /*d2d0*/  LDSM.16.MT88.4 R88, [R203+0x4800] ;  /* 0x00480000cb58783b */ /* 0x000eee0000004200 */
[C---:B------:R-:W-:Y:S04]  /*d2e0*/  HMMA.16816.F32 R28, R72.reuse, R76, R28 ;  /* 0x0000004c481c723c */ /* 0x040fe8000000181c */
[--C-:B-1----:R-:W-:Y:S04]  /*d2f0*/  FFMA.FTZ R70, R231, c[0x0][0x2d0], -R3.reuse ;  /* 0x0000b400e7467a23 */ /* 0x102fe80000010803 */
[C---:B------:R-:W-:Y:S01]  /*d300*/  HMMA.16816.F32 R32, R72.reuse, R78, R32 ;  /* 0x0000004e4820723c */ /* 0x040fe20000001820 */
[----:B------:R1:W-:Y:S01]  /*d310*/  MUFU.EX2 R107, R70 ;  /* 0x00000046006b7308 */ /* 0x0003e20000000800 */
[----:B------:R-:W5:Y:S06]  /*d320*/  LDSM.16.MT88.4 R76, [R200+0x1000] ;  /* 0x00100000c84c783b */ /* 0x000f6c0000004200 */
[C---:B--2---:R-:W-:Y:S08]  /*d330*/  HMMA.16816.F32 R36, R72.reuse, R80, R36 ;  /* 0x000000504824723c */ /* 0x044ff00000001824 */
[C---:B------:R-:W-:Y:S01]  /*d340*/  HMMA.16816.F32 R40, R72.reuse, R82, R40 ;  /* 0x000000524828723c */ /* 0x040fe20000001828 */
[----:B------:R-:W2:Y:S07]  /*d350*/  LDSM.16.MT88.4 R80, [R203+0x1000] ;  /* 0x00100000cb50783b */ /* 0x000eae0000004200 */
[C---:B----4-:R-:W-:Y:S04]  /*d360*/  HMMA.16816.F32 R44, R72.reuse, R84, R44 ;  /* 0x00000054482c723c */ /* 0x050fe8000000182c */
[--C-:B-1----:R-:W-:Y:S04]  /*d370*/  FFMA.FTZ R70, R232, c[0x0][0x2d0], -R3.reuse ;  /* 0x0000b400e8467a23 */ /* 0x102fe80000010803 */
[C---:B------:R-:W-:Y:S01]  /*d380*/  HMMA.16816.F32 R48, R72.reuse, R86, R48 ;  /* 0x000000564830723c */ /* 0x040fe20000001830 */
[----:B------:R1:W4:Y:S01]  /*d390*/  MUFU.EX2 R106, R70 ;  /* 0x00000046006a7308 */ /* 0x0003220000000800 */
[----:B------:R-:W2:Y:S06]  /*d3a0*/  LDSM.16.MT88.4 R84, [R206+0x1000] ;  /* 0x00100000ce54783b */ /* 0x000eac0000004200 */
[C---:B---3--:R-:W-:Y:S08]  /*d3b0*/  HMMA.16816.F32 R52, R72.reuse, R88, R52 ;  /* 0x000000584834723c */ /* 0x048ff00000001834 */
[C---:B------:R-:W-:Y:S01]  /*d3c0*/  HMMA.16816.F32 R56, R72.reuse, R90, R56 ;  /* 0x0000005a4838723c */ /* 0x040fe20000001838 */
[----:B------:R-:W-:Y:S07]  /*d3d0*/  LDSM.16.MT88.4 R88, [R204+0x5000] ;  /* 0x00500000cc58783b */ /* 0x000fee0000004200 */
[C---:B------:R-:W-:Y:S04]  /*d3e0*/  HMMA.16816.F32 R60, R72.reuse, R92, R60 ;  /* 0x0000005c483c723c */ /* 0x040fe8000000183c */
[--C-:B-1----:R-:W-:Y:S04]  /*d3f0*/  FFMA.FTZ R70, R236, c[0x0][0x2d0], -R138.reuse ;  /* 0x0000b400ec467a23 */ /* 0x102fe8000001088a */
[----:B------:R-:W-:Y:S01]  /*d400*/  HMMA.16816.F32 R64, R72, R94, R64 ;  /* 0x0000005e4840723c */ /* 0x000fe20000001840 */
[----:B------:R1:W-:Y:S01]  /*d410*/  MUFU.EX2 R198, R70 ;  /* 0x0000004600c67308 */ /* 0x0003e20000000800 */
[----:B------:R-:W-:Y:S05]  /*d420*/  LDSM.16.MT88.4 R92, [R206+0x5800] ;  /* 0x00580000ce5c783b */ /* 0x000fea0000004200 */
[----:B-----5:R-:W-:Y:S02]  /*d430*/  F2FP.PACK_AB R73, R124, R125 ;  /* 0x0000007d7c49723e */ /* 0x020fe400000000ff */
[----:B------:R-:W-:Y:S03]  /*d440*/  F2FP.PACK_AB R74, R126, R127 ;  /* 0x0000007f7e4a723e */ /* 0x000fe600000000ff */
[----:B------:R-:W-:Y:S02]  /*d450*/  F2FP.PACK_AB R72, R199, R230 ;  /* 0x000000e6c748723e */ /* 0x000fe400000000ff */
[----:B----4-:R-:W-:Y:S07]  /*d460*/  F2FP.PACK_AB R75, R106, R107 ;  /* 0x0000006b6a4b723e */ /* 0x010fee00000000ff */
[C---:B------:R-:W-:Y:S03]  /*d470*/  HMMA.16816.F32 R4, R72.reuse, R76, R4 ;  /* 0x0000004c4804723c */ /* 0x040fe60000001804 */
[--C-:B-1----:R-:W-:Y:S05]  /*d480*/  FFMA.FTZ R70, R237, c[0x0][0x2d0], -R138.reuse ;  /* 0x0000b400ed467a23 */ /* 0x102fea000001088a */
[C---:B------:R-:W-:Y:S01]  /*d490*/  HMMA.16816.F32 R8, R72.reuse, R78, R8 ;  /* 0x0000004e4808723c */ /* 0x040fe20000001808 */
[----:B------:R1:W3:Y:S01]  /*d4a0*/  MUFU.EX2 R197, R70 ;  /* 0x0000004600c57308 */ /* 0x0002e20000000800 */
[----:B------:R-:W4:Y:S06]  /*d4b0*/  LDSM.16.MT88.4 R76, [R200+0x5000] ;  /* 0x00500000c84c783b */ /* 0x000f2c0000004200 */
[C---:B------:R-:W-:Y:S08]  /*d4c0*/  HMMA.16816.F32 R12, R72.reuse, R96, R12 ;  /* 0x00000060480c723c */ /* 0x040ff0000000180c */
[C---:B------:R-:W-:Y:S01]  /*d4d0*/  HMMA.16816.F32 R16, R72.reuse, R98, R16 ;  /* 0x000000624810723c */ /* 0x040fe20000001810 */
[----:B------:R-:W-:Y:S07]  /*d4e0*/  LDSM.16.MT88.4 R96, [R204+0x2000] ;  /* 0x00200000cc60783b */ /* 0x000fee0000004200 */
[C---:B--2---:R-:W-:Y:S04]  /*d4f0*/  HMMA.16816.F32 R20, R72.reuse, R80, R20 ;  /* 0x000000504814723c */ /* 0x044fe80000001814 */
[--C-:B-1----:R-:W-:Y:S04]  /*d500*/  FFMA.FTZ R70, R238, c[0x0][0x2d0], -R3.reuse ;  /* 0x0000b400ee467a23 */ /* 0x102fe80000010803 */
[C---:B------:R-:W-:Y:S01]  /*d510*/  HMMA.16816.F32 R24, R72.reuse, R82, R24 ;  /* 0x000000524818723c */ /* 0x040fe20000001818 */
[----:B------:R1:W-:Y:S01]  /*d520*/  MUFU.EX2 R105, R70 ;  /* 0x0000004600697308 */ /* 0x0003e20000000800 */
[----:B------:R-:W2:Y:S06]  /*d530*/  LDSM.16.MT88.4 R80, [R203+0x5000] ;  /* 0x00500000cb50783b */ /* 0x000eac0000004200 */
[C---:B------:R-:W-:Y:S08]  /*d540*/  HMMA.16816.F32 R28, R72.reuse, R84, R28 ;  /* 0x00000054481c723c */ /* 0x040ff0000000181c */
[C---:B------:R-:W-:Y:S01]  /*d550*/  HMMA.16816.F32 R32, R72.reuse, R86, R32 ;  /* 0x000000564820723c */ /* 0x040fe20000001820 */
[----:B------:R-:W5:Y:S07]  /*d560*/  LDSM.16.MT88.4 R84, [R206+0x5000] ;  /* 0x00500000ce54783b */ /* 0x000f6e0000004200 */
[C---:B----4-:R-:W-:Y:S04]  /*d570*/  HMMA.16816.F32 R36, R72.reuse, R76, R36 ;  /* 0x0000004c4824723c */ /* 0x050fe80000001824 */
[--C-:B-1----:R-:W-:Y:S04]  /*d580*/  FFMA.FTZ R70, R239, c[0x0][0x2d0], -R3.reuse ;  /* 0x0000b400ef467a23 */ /* 0x102fe80000010803 */
[C---:B------:R-:W-:Y:S01]  /*d590*/  HMMA.16816.F32 R40, R72.reuse, R78, R40 ;  /* 0x0000004e4828723c */ /* 0x040fe20000001828 */
[----:B------:R1:W4:Y:S01]  /*d5a0*/  MUFU.EX2 R104, R70 ;  /* 0x0000004600687308 */ /* 0x0003220000000800 */
[----:B------:R-:W3:Y:S06]  /*d5b0*/  LDSM.16.MT88.4 R76, [R200+0x1800] ;  /* 0x00180000c84c783b */ /* 0x000eec0000004200 */
[C---:B------:R-:W-:Y:S08]  /*d5c0*/  HMMA.16816.F32 R44, R72.reuse, R88, R44 ;  /* 0x00000058482c723c */ /* 0x040ff0000000182c */
[C---:B------:R-:W-:Y:S01]  /*d5d0*/  HMMA.16816.F32 R48, R72.reuse, R90, R48 ;  /* 0x0000005a4830723c */ /* 0x040fe20000001830 */
[----:B------:R-:W4:Y:S07]  /*d5e0*/  LDSM.16.MT88.4 R88, [R204+0x1800] ;  /* 0x00180000cc58783b */ /* 0x000f2e0000004200 */
[C---:B--2---:R-:W-:Y:S04]  /*d5f0*/  HMMA.16816.F32 R52, R72.reuse, R80, R52 ;  /* 0x000000504834723c */ /* 0x044fe80000001834 */
[--C-:B-1----:R-:W-:Y:S04]  /*d600*/  FFMA.FTZ R70, R240, c[0x0][0x2d0], -R138.reuse ;  /* 0x0000b400f0467a23 */ /* 0x102fe8000001088a */
[C---:B------:R-:W-:Y:S01]  /*d610*/  HMMA.16816.F32 R56, R72.reuse, R82, R56 ;  /* 0x000000524838723c */ /* 0x040fe20000001838 */
[----:B------:R1:W2:Y:S01]  /*d620*/  MUFU.EX2 R195, R70 ;  /* 0x0000004600c37308 */ /* 0x0002a20000000800 */
[----:B------:R-:W2:Y:S06]  /*d630*/  LDSM.16.MT88.4 R80, [R203+0x1800] ;  /* 0x00180000cb50783b */ /* 0x000eac0000004200 */
[C---:B-----5:R-:W-:Y:S08]  /*d640*/  HMMA.16816.F32 R60, R72.reuse, R84, R60 ;  /* 0x00000054483c723c */ /* 0x060ff0000000183c */
[----:B------:R-:W-:Y:S01]  /*d650*/  HMMA.16816.F32 R64, R72, R86, R64 ;  /* 0x000000564840723c */ /* 0x000fe20000001840 */
[----:B------:R-:W5:Y:S06]  /*d660*/  LDSM.16.MT88.4 R84, [R206+0x1800] ;  /* 0x00180000ce54783b */ /* 0x000f6c0000004200 */
[----:B---3--:R-:W-:Y:S01]  /*d670*/  F2FP.PACK_AB R72, R197, R198 ;  /* 0x000000c6c548723e */ /* 0x008fe200000000ff */
[--C-:B-1----:R-:W-:Y:S01]  /*d680*/  FFMA.FTZ R70, R242, c[0x0][0x2d0], -R3.reuse ;  /* 0x0000b400f2467a23 */ /* 0x102fe20000010803 */
[----:B----4-:R-:W-:Y:S03]  /*d690*/  F2FP.PACK_AB R73, R104, R105 ;  /* 0x000000696849723e */ /* 0x010fe600000000ff */
[----:B------:R1:W-:Y:S01]  /*d6a0*/  MUFU.EX2 R115, R70 ;  /* 0x0000004600737308 */ /* 0x0003e20000000800 */
[----:B--2---:R-:W-:Y:S01]  /*d6b0*/  F2FP.PACK_AB R74, R195, R196 ;  /* 0x000000c4c34a723e */ /* 0x004fe200000000ff */
[--C-:B-1----:R-:W-:Y:S08]  /*d6c0*/  FFMA.FTZ R70, R246, c[0x0][0x2d0], -R3.reuse ;  /* 0x0000b400f6467a23 */ /* 0x102ff00000010803 */
        /* <DEDUP_REMOVED lines=11> */
[----:B------:R-:W4:Y:S06]  /*d780*/  LDSM.16.MT88.4 R88, [R204+0x5800] ;  /* 0x00580000cc58783b */ /* 0x000f2c0000004200 */
[C---:B------:R-:W-:Y:S08]  /*d790*/  HMMA.16816.F32 R20, R72.reuse, R80, R20 ;  /* 0x000000504814723c */ /* 0x040ff00000001814 */
[C---:B------:R-:W-:Y:S01]  /*d7a0*/  HMMA.16816.F32 R24, R72.reuse, R82, R24 ;  /* 0x000000524818723c */ /* 0x040fe20000001818 */
[----:B------:R-:W3:Y:S07]  /*d7b0*/  LDSM.16.MT88.4 R80, [R203+0x5800] ;  /* 0x00580000cb50783b */ /* 0x000eee0000004200 */
[C---:B-----5:R-:W-:Y:S04]  /*d7c0*/  HMMA.16816.F32 R28, R72.reuse, R84, R28 ;  /* 0x00000054481c723c */ /* 0x060fe8000000181c */
        /* <DEDUP_REMOVED lines=11> */
[----:B------:R-:W-:Y:S06]  /*d880*/  LDSM.16.MT88.4 R88, [R204+0x6000] ;  /* 0x00600000cc58783b */ /* 0x000fec0000004200 */
[C---:B---3--:R-:W-:Y:S08]  /*d890*/  HMMA.16816.F32 R52, R72.reuse, R80, R52 ;  /* 0x000000504834723c */ /* 0x048ff00000001834 */
[C---:B------:R-:W-:Y:S01]  /*d8a0*/  HMMA.16816.F32 R56, R72.reuse, R82, R56 ;  /* 0x000000524838723c */ /* 0x040fe20000001838 */
[----:B------:R-:W3:Y:S07]  /*d8b0*/  LDSM.16.MT88.4 R80, [R206+0x2000] ;  /* 0x00200000ce50783b */ /* 0x000eee0000004200 */
[C---:B------:R-:W-:Y:S04]  /*d8c0*/  HMMA.16816.F32 R60, R72.reuse, R92, R60 ;  /* 0x0000005c483c723c */ /* 0x040fe8000000183c */
[--C-:B-1----:R-:W-:Y:S04]  /*d8d0*/  FFMA.FTZ R70, R252, c[0x0][0x2d0], -R138.reuse ;  /* 0x0000b400fc467a23 */ /* 0x102fe8000001088a */
[----:B------:R-:W-:Y:S01]  /*d8e0*/  HMMA.16816.F32 R64, R72, R94, R64 ;  /* 0x0000005e4840723c */ /* 0x000fe20000001840 */
[----:B------:R1:W-:Y:S01]  /*d8f0*/  MUFU.EX2 R192, R70 ;  /* 0x0000004600c07308 */ /* 0x0003e20000000800 */
[----:B------:R-:W-:Y:S05]  /*d900*/  LDSM.16.MT88.4 R92, [R206+0x6000] ;  /* 0x00600000ce5c783b */ /* 0x000fea0000004200 */
[----:B------:R-:W-:Y:S02]  /*d910*/  F2FP.PACK_AB R72, R193, R194 ;  /* 0x000000c2c148723e */ /* 0x000fe400000000ff */
[----:B----4-:R-:W-:Y:S03]  /*d920*/  F2FP.PACK_AB R73, R112, R113 ;  /* 0x000000717049723e */ /* 0x010fe600000000ff */
[--C-:B-1----:R-:W-:Y:S04]  /*d930*/  FFMA.FTZ R70, R121, c[0x0][0x2d0], -R138.reuse ;  /* 0x0000b40079467a23 */ /* 0x102fe8000001088a */
[----:B------:R1:W4:Y:S02]  /*d940*/  MUFU.EX2 R171, R70 ;  /* 0x0000004600ab7308 */ /* 0x0003240000000800 */
[--C-:B-1----:R-:W-:Y:S01]  /*d950*/  FFMA.FTZ R70, R120, c[0x0][0x2d0], -R3.reuse ;  /* 0x0000b40078467a23 */ /* 0x102fe20000010803 */
[----:B----4-:R-:W-:Y:S07]  /*d960*/  F2FP.PACK_AB R74, R171, R192 ;  /* 0x000000c0ab4a723e */ /* 0x010fee00000000ff */
[----:B------:R1:W-:Y:S02]  /*d970*/  MUFU.EX2 R123, R70 ;  /* 0x00000046007b7308 */ /* 0x0003e40000000800 */
[--C-:B-1----:R-:W-:Y:S08]  /*d980*/  FFMA.FTZ R70, R160, c[0x0][0x2d0], -R3.reuse ;  /* 0x0000b400a0467a23 */ /* 0x102ff00000010803 */
[----:B------:R1:W4:Y:S02]  /*d990*/  MUFU.EX2 R122, R70 ;  /* 0x00000046007a7308 */ /* 0x0003240000000800 */
[--C-:B-1----:R-:W-:Y:S01]  /*d9a0*/  FFMA.FTZ R70, R119, c[0x0][0x2d0], -R138.reuse ;  /* 0x0000b40077467a23 */ /* 0x102fe2000001088a */
[----:B----4-:R-:W-:Y:S07]  /*d9b0*/  F2FP.PACK_AB R75, R122, R123 ;  /* 0x0000007b7a4b723e */ /* 0x010fee00000000ff */
[----:B------:R1:W-:Y:S01]  /*d9c0*/  MUFU.EX2 R160, R70 ;  /* 0x0000004600a07308 */ /* 0x0003e20000000800 */
[C---:B-----5:R-:W-:Y:S08]  /*d9d0*/  HMMA.16816.F32 R4, R72.reuse, R84, R4 ;  /* 0x000000544804723c */ /* 0x060ff00000001804 */
        /* <DEDUP_REMOVED lines=19> */
[--C-:B-1----:R-:W-:Y:S04]  /*db10*/  FFMA.FTZ R70, R111, c[0x0][0x2d0], -R3.reuse ;  /* 0x0000b4006f467a23 */ /* 0x102fe80000010803 */
[C---:B------:R-:W-:Y:S01]  /*db20*/  HMMA.16816.F32 R48, R72.reuse, R90, R48 ;  /* 0x0000005a4830723c */ /* 0x040fe20000001830 */
[----:B------:R1:W1:Y:S01]  /*db30*/  MUFU.EX2 R120, R70 ;  /* 0x0000004600787308 */ /* 0x0002620000000800 */
[----:B------:R-:W-:Y:S06]  /*db40*/  LDSM.16.MT88.4 R88, [R200+0x6800] ;  /* 0x00680000c858783b */ /* 0x000fec0000004200 */
[C---:B--2---:R-:W-:Y:S08]  /*db50*/  HMMA.16816.F32 R52, R72.reuse, R76, R52 ;  /* 0x0000004c4834723c */ /* 0x044ff00000001834 */
[C---:B------:R-:W-:Y:S01]  /*db60*/  HMMA.16816.F32 R56, R72.reuse, R78, R56 ;  /* 0x0000004e4838723c */ /* 0x040fe20000001838 */
[----:B------:R-:W2:Y:S07]  /*db70*/  LDSM.16.MT88.4 R76, [R206+0x2800] ;  /* 0x00280000ce4c783b */ /* 0x000eae0000004200 */
[C---:B------:R-:W-:Y:S04]  /*db80*/  HMMA.16816.F32 R60, R72.reuse, R92, R60 ;  /* 0x0000005c483c723c */ /* 0x040fe8000000183c */
[--C-:B-1----:R-:W-:Y:S04]  /*db90*/  FFMA.FTZ R70, R110, c[0x0][0x2d0], -R138.reuse ;  /* 0x0000b4006e467a23 */ /* 0x102fe8000001088a */
[----:B------:R-:W-:Y:S01]  /*dba0*/  HMMA.16816.F32 R64, R72, R94, R64 ;  /* 0x0000005e4840723c */ /* 0x000fe20000001840 */
[----:B------:R1:W-:Y:S01]  /*dbb0*/  MUFU.EX2 R158, R70 ;  /* 0x00000046009e7308 */ /* 0x0003e20000000800 */
[----:B------:R-:W-:Y:S05]  /*dbc0*/  LDSM.16.MT88.4 R92, [R206+0x3000] ;  /* 0x00300000ce5c783b */ /* 0x000fea0000004200 */
[----:B-----5:R-:W-:Y:S02]  /*dbd0*/  F2FP.PACK_AB R72, R159, R160 ;  /* 0x000000a09f48723e */ /* 0x020fe400000000ff */
[----:B------:R-:W-:Y:S03]  /*dbe0*/  F2FP.PACK_AB R73, R120, R121 ;  /* 0x000000797849723e */ /* 0x000fe600000000ff */
[--C-:B-1----:R-:W-:Y:S04]  /*dbf0*/  FFMA.FTZ R70, R157, c[0x0][0x2d0], -R138.reuse ;  /* 0x0000b4009d467a23 */ /* 0x102fe8000001088a */
[----:B------:R1:W5:Y:S02]  /*dc00*/  MUFU.EX2 R157, R70 ;  /* 0x00000046009d7308 */ /* 0x0003640000000800 */
[--C-:B-1----:R-:W-:Y:S01]  /*dc10*/  FFMA.FTZ R70, R109, c[0x0][0x2d0], -R3.reuse ;  /* 0x0000b4006d467a23 */ /* 0x102fe20000010803 */
[----:B-----5:R-:W-:Y:S01]  /*dc20*/  F2FP.PACK_AB R74, R157, R158 ;  /* 0x0000009e9d4a723e */ /* 0x020fe200000000ff */
[----:B------:R-:W5:Y:S06]  /*dc30*/  LDL.LU R109, [R1+0x4] ;  /* 0x00000400016d7983 */ /* 0x000f6c0000300800 */
[----:B------:R1:W-:Y:S02]  /*dc40*/  MUFU.EX2 R131, R70 ;  /* 0x0000004600837308 */ /* 0x0003e40000000800 */
[--C-:B-1----:R-:W-:Y:S02]  /*dc50*/  FFMA.FTZ R70, R108, c[0x0][0x2d0], -R3.reuse ;  /* 0x0000b4006c467a23 */ /* 0x102fe40000010803 */
[----:B------:R-:W5:Y:S06]  /*dc60*/  LDL.LU R108, [R1+0x10] ;  /* 0x00001000016c7983 */ /* 0x000f6c0000300800 */
        /* <DEDUP_REMOVED lines=8> */
[--C-:B-1----:R-:W-:Y:S01]  /*dcf0*/  FFMA.FTZ R70, R101, c[0x0][0x2d0], -R138.reuse ;  /* 0x0000b40065467a23 */ /* 0x102fe2000001088a */
[----:B------:R-:W-:Y:S02]  /*dd00*/  MOV R101, R152 ;  /* 0x0000009800657202 */ /* 0x000fe40000000f00 */
[----:B------:R-:W-:Y:S01]  /*dd10*/  MOV R152, R155 ;  /* 0x0000009b00987202 */ /* 0x000fe20000000f00 */
[C---:B------:R-:W-:Y:S01]  /*dd20*/  HMMA.16816.F32 R16, R72.reuse, R86, R16 ;  /* 0x000000564810723c */ /* 0x040fe20000001810 */
[----:B------:R1:W-:Y:S01]  /*dd30*/  MUFU.EX2 R155, R70 ;  /* 0x00000046009b7308 */ /* 0x0003e20000000800 */
[----:B------:R-:W4:Y:S02]  /*dd40*/  LDSM.16.MT88.4 R84, [R203+0x6800] ;  /* 0x00680000cb54783b */ /* 0x000f240000004200 */
[--C-:B------:R-:W-:Y:S04]  /*dd50*/  FFMA.FTZ R101, R101, c[0x0][0x2d0], -R138.reuse ;  /* 0x0000b40065657a23 */ /* 0x100fe8000001088a */
[C---:B------:R-:W-:Y:S08]  /*dd60*/  HMMA.16816.F32 R20, R72.reuse, R96, R20 ;  /* 0x000000604814723c */ /* 0x040ff00000001814 */
[C---:B------:R-:W-:Y:S01]  /*dd70*/  HMMA.16816.F32 R24, R72.reuse, R98, R24 ;  /* 0x000000624818723c */ /* 0x040fe20000001818 */
[----:B------:R-:W-:Y:S07]  /*dd80*/  LDSM.16.MT88.4 R96, [R204+0x7000] ;  /* 0x00700000cc60783b */ /* 0x000fee0000004200 */
[C---:B--2---:R-:W-:Y:S04]  /*dd90*/  HMMA.16816.F32 R28, R72.reuse, R76, R28 ;  /* 0x0000004c481c723c */ /* 0x044fe8000000181c */
[--C-:B-1----:R-:W-:Y:S02]  /*dda0*/  FFMA.FTZ R70, R103, c[0x0][0x2d0], -R3.reuse ;  /* 0x0000b40067467a23 */ /* 0x102fe40000010803 */
[--C-:B------:R-:W-:Y:S02]  /*ddb0*/  FFMA.FTZ R103, R151, c[0x0][0x2d0], -R138.reuse ;  /* 0x0000b40097677a23 */ /* 0x100fe4000001088a */
[C---:B------:R-:W-:Y:S01]  /*ddc0*/  HMMA.16816.F32 R32, R72.reuse, R78, R32 ;  /* 0x0000004e4820723c */ /* 0x040fe20000001820 */
[----:B------:R1:W-:Y:S01]  /*ddd0*/  MUFU.EX2 R129, R70 ;  /* 0x0000004600817308 */ /* 0x0003e20000000800 */
[----:B------:R-:W2:Y:S06]  /*dde0*/  LDSM.16.MT88.4 R76, [R206+0x6800] ;  /* 0x00680000ce4c783b */ /* 0x000eac0000004200 */
[C---:B------:R-:W-:Y:S03]  /*ddf0*/  HMMA.16816.F32 R36, R72.reuse, R88, R36 ;  /* 0x000000584824723c */ /* 0x040fe60000001824 */
[----:B------:R-:W-:Y:S05]  /*de00*/  MUFU.EX2 R151, R101 ;  /* 0x0000006500977308 */ /* 0x000fea0000000800 */
[C---:B------:R-:W-:Y:S01]  /*de10*/  HMMA.16816.F32 R40, R72.reuse, R90, R40 ;  /* 0x0000005a4828723c */ /* 0x040fe20000001828 */
[----:B------:R-:W-:Y:S07]  /*de20*/  LDSM.16.MT88.4 R88, [R203+0x3000] ;  /* 0x00300000cb58783b */ /* 0x000fee0000004200 */
[C---:B---3--:R-:W-:Y:S04]  /*de30*/  HMMA.16816.F32 R44, R72.reuse, R80, R44 ;  /* 0x00000050482c723c */ /* 0x048fe8000000182c */
[--C-:B-1----:R-:W-:Y:S02]  /*de40*/  FFMA.FTZ R70, R102, c[0x0][0x2d0], -R3.reuse ;  /* 0x0000b40066467a23 */ /* 0x102fe40000010803 */
[--C-:B------:R-:W-:Y:S02]  /*de50*/  FFMA.FTZ R102, R152, c[0x0][0x2d0], -R138.reuse ;  /* 0x0000b40098667a23 */ /* 0x100fe4000001088a */
[C---:B------:R-:W-:Y:S01]  /*de60*/  HMMA.16816.F32 R48, R72.reuse, R82, R48 ;  /* 0x000000524830723c */ /* 0x040fe20000001830 */
[----:B------:R1:W-:Y:S01]  /*de70*/  MUFU.EX2 R128, R70 ;  /* 0x0000004600807308 */ /* 0x0003e20000000800 */
[----:B------:R-:W3:Y:S06]  /*de80*/  LDSM.16.MT88.4 R80, [R200+0x3000] ;  /* 0x00300000c850783b */ /* 0x000eec0000004200 */
[C---:B----4-:R-:W-:Y:S03]  /*de90*/  HMMA.16816.F32 R52, R72.reuse, R84, R52 ;  /* 0x000000544834723c */ /* 0x050fe60000001834 */
[----:B------:R-:W4:Y:S05]  /*dea0*/  MUFU.EX2 R152, R100 ;  /* 0x0000006400987308 */ /* 0x000f2a0000000800 */
[C---:B------:R-:W-:Y:S01]  /*deb0*/  HMMA.16816.F32 R56, R72.reuse, R86, R56 ;  /* 0x000000564838723c */ /* 0x040fe20000001838 */
[----:B------:R-:W3:Y:S04]  /*dec0*/  LDSM.16.MT88.4 R84, [R204+0x3000] ;  /* 0x00300000cc54783b */ /* 0x000ee80000004200 */
[----:B------:R-:W-:Y:S03]  /*ded0*/  MUFU.EX2 R150, R102 ;  /* 0x0000006600967308 */ /* 0x000fe60000000800 */
[C---:B--2---:R-:W-:Y:S04]  /*dee0*/  HMMA.16816.F32 R60, R72.reuse, R76, R60 ;  /* 0x0000004c483c723c */ /* 0x044fe8000000183c */
[--C-:B-1----:R-:W-:Y:S04]  /*def0*/  FFMA.FTZ R70, R154, c[0x0][0x2d0], -R138.reuse ;  /* 0x0000b4009a467a23 */ /* 0x102fe8000001088a */
[----:B------:R-:W-:Y:S01]  /*df00*/  HMMA.16816.F32 R64, R72, R78, R64 ;  /* 0x0000004e4840723c */ /* 0x000fe20000001840 */
[----:B------:R1:W-:Y:S01]  /*df10*/  MUFU.EX2 R154, R70 ;  /* 0x00000046009a7308 */ /* 0x0003e20000000800 */
[----:B------:R-:W2:Y:S02]  /*df20*/  LDSM.16.MT88.4 R76, [R200+0x7000] ;  /* 0x00700000c84c783b */ /* 0x000ea40000004200 */
[----:B----4-:R-:W-:Y:S03]  /*df30*/  F2FP.PACK_AB R132, R151, R152 ;  /* 0x000000989784723e */ /* 0x010fe600000000ff */
[----:B------:R-:W-:Y:S02]  /*df40*/  F2FP.PACK_AB R72, R155, R156 ;  /* 0x0000009c9b48723e */ /* 0x000fe400000000ff */
[----:B------:R-:W-:Y:S03]  /*df50*/  F2FP.PACK_AB R73, R128, R129 ;  /* 0x000000818049723e */ /* 0x000fe600000000ff */
[----:B-1----:R-:W-:Y:S04]  /*df60*/  FFMA.FTZ R70, R153, c[0x0][0x2d0], -R138 ;  /* 0x0000b40099467a23 */ /* 0x002fe8000001088a */
[----:B------:R1:W4:Y:S02]  /*df70*/  MUFU.EX2 R153, R70 ;  /* 0x0000004600997308 */ /* 0x0003240000000800 */
[--C-:B-1----:R-:W-:Y:S01]  /*df80*/  FFMA.FTZ R70, R148, c[0x0][0x2d0], -R3.reuse ;  /* 0x0000b40094467a23 */ /* 0x102fe20000010803 */
[----:B----4-:R-:W-:Y:S07]  /*df90*/  F2FP.PACK_AB R74, R153, R154 ;  /* 0x0000009a994a723e */ /* 0x010fee00000000ff */
[----:B------:R1:W-:Y:S02]  /*dfa0*/  MUFU.EX2 R148, R70 ;  /* 0x0000004600947308 */ /* 0x0003e40000000800 */
[--C-:B-1----:R-:W-:Y:S08]  /*dfb0*/  FFMA.FTZ R70, R139, c[0x0][0x2d0], -R3.reuse ;  /* 0x0000b4008b467a23 */ /* 0x102ff00000010803 */
[----:B------:R-:W1:Y:S02]  /*dfc0*/  MUFU.EX2 R139, R70 ;  /* 0x00000046008b7308 */ /* 0x000e640000000800 */
[----:B-1----:R-:W-:Y:S01]  /*dfd0*/  F2FP.PACK_AB R75, R139, R148 ;  /* 0x000000948b4b723e */ /* 0x002fe200000000ff */
[--C-:B------:R-:W-:Y:S07]  /*dfe0*/  FFMA.FTZ R70, R149, c[0x0][0x2d0], -R3.reuse ;  /* 0x0000b40095467a23 */ /* 0x100fee0000010803 */
[----:B------:R1:W4:Y:S01]  /*dff0*/  MUFU.EX2 R149, R103 ;  /* 0x0000006700957308 */ /* 0x0003220000000800 */
[----:B------:R-:W-:Y:S01]  /*e000*/  FFMA.FTZ R3, R136, c[0x0][0x2d0], -R3 ;  /* 0x0000b40088037a23 */ /* 0x000fe20000010803 */
[C---:B---3--:R-:W-:Y:S03]  /*e010*/  HMMA.16816.F32 R4, R72.reuse, R80, R4 ;  /* 0x000000504804723c */ /* 0x048fe60000001804 */
[----:B-----5:R-:W-:Y:S05]  /*e020*/  FFMA.FTZ R2, R2, R109, R244 ;  /* 0x0000006d02027223 */ /* 0x020fea00000100f4 */
[----:B------:R-:W-:Y:S01]  /*e030*/  MUFU.EX2 R138, R70 ;  /* 0x00000046008a7308 */ /* 0x000fe20000000800 */
[----:B------:R-:W-:Y:S01]  /*e040*/  FADD.FTZ R2, R245, R2 ;  /* 0x00000002f5027221 */ /* 0x000fe20000010000 */
[C---:B------:R-:W-:Y:S01]  /*e050*/  HMMA.16816.F32 R8, R72.reuse, R82, R8 ;  /* 0x000000524808723c */ /* 0x040fe20000001808 */
[----:B------:R-:W3:Y:S02]  /*e060*/  LDSM.16.MT88.4 R80, [R203+0x7000] ;  /* 0x00700000cb50783b */ /* 0x000ee40000004200 */
[----:B------:R-:W-:Y:S05]  /*e070*/  FADD.FTZ R2, R243, R2 ;  /* 0x00000002f3027221 */ /* 0x000fea0000010000 */
[C---:B------:R-:W-:Y:S01]  /*e080*/  HMMA.16816.F32 R12, R72.reuse, R84, R12 ;  /* 0x00000054480c723c */ /* 0x040fe2000000180c */
[----:B------:R-:W-:Y:S01]  /*e090*/  MUFU.EX2 R70, R3 ;  /* 0x0000000300467308 */ /* 0x000fe20000000800 */
[----:B-1----:R-:W-:Y:S02]  /*e0a0*/  LDSM.16.MT88.4 R100, [R206+0x3800] ;  /* 0x00380000ce64783b */ /* 0x002fe40000004200 */
[----:B----4-:R-:W-:Y:S01]  /*e0b0*/  F2FP.PACK_AB R134, R149, R150 ;  /* 0x000000969586723e */ /* 0x010fe200000000ff */
[----:B------:R-:W-:Y:S03]  /*e0c0*/  FADD.FTZ R2, R247, R2 ;  /* 0x00000002f7027221 */ /* 0x000fe60000010000 */
[C---:B------:R-:W-:Y:S03]  /*e0d0*/  HMMA.16816.F32 R16, R72.reuse, R86, R16 ;  /* 0x000000564810723c */ /* 0x040fe60000001810 */
[----:B------:R-:W1:Y:S01]  /*e0e0*/  MUFU.EX2 R136, R71 ;  /* 0x0000004700887308 */ /* 0x000e620000000800 */
[----:B------:R-:W4:Y:S01]  /*e0f0*/  LDSM.16.MT88.4 R84, [R206+0x7000] ;  /* 0x00700000ce54783b */ /* 0x000f220000004200 */
[----:B------:R-:W-:Y:S02]  /*e100*/  FADD.FTZ R2, R235, R2 ;  /* 0x00000002eb027221 */ /* 0x000fe40000010000 */
[----:B------:R-:W-:Y:S01]  /*e110*/  FFMA.FTZ R0, R0, R108, R169 ;  /* 0x0000006c00007223 */ /* 0x000fe200000100a9 */
[C---:B------:R-:W-:Y:S04]  /*e120*/  HMMA.16816.F32 R20, R72.reuse, R88, R20 ;  /* 0x000000584814723c */ /* 0x040fe80000001814 */
[----:B------:R-:W-:Y:S01]  /*e130*/  LDSM.16.MT88.4 R108, [R200+0x7800] ;  /* 0x00780000c86c783b */ /* 0x000fe20000004200 */
[----:B------:R-:W5:Y:S01]  /*e140*/  MUFU.EX2 R71, R137 ;  /* 0x0000008900477308 */ /* 0x000f620000000800 */
[----:B------:R-:W-:Y:S02]  /*e150*/  FADD.FTZ R2, R234, R2 ;  /* 0x00000002ea027221 */ /* 0x000fe40000010000 */
[C---:B------:R-:W-:Y:S04]  /*e160*/  HMMA.16816.F32 R24, R72.reuse, R90, R24 ;  /* 0x0000005a4818723c */ /* 0x040fe80000001818 */
[----:B------:R-:W-:Y:S01]  /*e170*/  LDSM.16.MT88.4 R88, [R204+0x3800] ;  /* 0x00380000cc58783b */ /* 0x000fe20000004200 */
[----:B------:R-:W-:Y:S02]  /*e180*/  FADD.FTZ R2, R233, R2 ;  /* 0x00000002e9027221 */ /* 0x000fe40000010000 */
[----:B------:R-:W-:Y:S01]  /*e190*/  FADD.FTZ R0, R168, R0 ;  /* 0x00000000a8007221 */ /* 0x000fe20000010000 */
[C---:B------:R-:W-:Y:S04]  /*e1a0*/  HMMA.16816.F32 R28, R72.reuse, R92, R28 ;  /* 0x0000005c481c723c */ /* 0x040fe8000000181c */
[----:B------:R-:W-:Y:S01]  /*e1b0*/  FADD.FTZ R2, R118, R2 ;  /* 0x0000000276027221 */ /* 0x000fe20000010000 */
[----:B-1----:R-:W-:Y:S01]  /*e1c0*/  F2FP.PACK_AB R133, R136, R138 ;  /* 0x0000008a8885723e */ /* 0x002fe200000000ff */
[----:B------:R-:W-:Y:S02]  /*e1d0*/  FADD.FTZ R0, R163, R0 ;  /* 0x00000000a3007221 */ /* 0x000fe40000010000 */
[C---:B------:R-:W-:Y:S01]  /*e1e0*/  HMMA.16816.F32 R32, R72.reuse, R94, R32 ;  /* 0x0000005e4820723c */ /* 0x040fe20000001820 */
[----:B------:R-:W-:Y:S03]  /*e1f0*/  LDSM.16.MT88.4 R92, [R203+0x3800] ;  /* 0x00380000cb5c783b */ /* 0x000fe60000004200 */
[----:B------:R-:W-:Y:S01]  /*e200*/  FADD.FTZ R2, R230, R2 ;  /* 0x00000002e6027221 */ /* 0x000fe20000010000 */
[----:B-----5:R-:W-:Y:S01]  /*e210*/  F2FP.PACK_AB R135, R70, R71 ;  /* 0x000000474687723e */ /* 0x020fe200000000ff */
[----:B------:R-:W-:Y:S02]  /*e220*/  FADD.FTZ R0, R170, R0 ;  /* 0x00000000aa007221 */ /* 0x000fe40000010000 */
[C---:B--2---:R-:W-:Y:S04]  /*e230*/  HMMA.16816.F32 R36, R72.reuse, R76, R36 ;  /* 0x0000004c4824723c */ /* 0x044fe80000001824 */
        /* <DEDUP_REMOVED lines=11> */
[----:B------:R-:W2:Y:S01]  /*e2f0*/  LDSM.16.MT88.4 R116, [R204+0x7800] ;  /* 0x00780000cc74783b */ /* 0x000ea20000004200 */
[----:B------:R-:W-:Y:S01]  /*e300*/  FADD.FTZ R2, R198, R2 ;  /* 0x00000002c6027221 */ /* 0x000fe20000010000 */
[C---:B---3--:R-:W-:Y:S04]  /*e310*/  HMMA.16816.F32 R52, R72.reuse, R80, R52 ;  /* 0x000000504834723c */ /* 0x048fe80000001834 */
[----:B------:R-:W-:Y:S02]  /*e320*/  FADD.FTZ R0, R125, R0 ;  /* 0x000000007d007221 */ /* 0x000fe40000010000 */
[----:B------:R-:W-:Y:S02]  /*e330*/  FADD.FTZ R2, R197, R2 ;  /* 0x00000002c5027221 */ /* 0x000fe40000010000 */
[C---:B------:R-:W-:Y:S04]  /*e340*/  HMMA.16816.F32 R56, R72.reuse, R82, R56 ;  /* 0x000000524838723c */ /* 0x040fe80000001838 */
[----:B------:R-:W-:Y:S02]  /*e350*/  FADD.FTZ R0, R124, R0 ;  /* 0x000000007c007221 */ /* 0x000fe40000010000 */
[----:B------:R-:W3:Y:S01]  /*e360*/  LDSM.16.MT88.4 R124, [R203+0x7800] ;  /* 0x00780000cb7c783b */ /* 0x000ee20000004200 */
[----:B------:R-:W-:Y:S01]  /*e370*/  FADD.FTZ R2, R196, R2 ;  /* 0x00000002c4027221 */ /* 0x000fe20000010000 */
[C---:B----4-:R-:W-:Y:S04]  /*e380*/  HMMA.16816.F32 R60, R72.reuse, R84, R60 ;  /* 0x00000054483c723c */ /* 0x050fe8000000183c */
        /* <DEDUP_REMOVED lines=40> */
[----:B------:R-:W-:Y:S04]  /*e610*/  FADD.FTZ R0, R130, R0 ;  /* 0x0000000082007221 */ /* 0x000fe80000010000 */
[C---:B---3--:R-:W-:Y:S04]  /*e620*/  HMMA.16816.F32 R120, R132.reuse, R124, R52 ;  /* 0x0000007c8478723c */ /* 0x048fe80000001834 */
[----:B------:R-:W-:Y:S04]  /*e630*/  FADD.FTZ R0, R129, R0 ;  /* 0x0000000081007221 */ /* 0x000fe80000010000 */
[C---:B------:R-:W-:Y:S04]  /*e640*/  HMMA.16816.F32 R124, R132.reuse, R126, R56 ;  /* 0x0000007e847c723c */ /* 0x040fe80000001838 */
[----:B------:R-:W-:Y:S04]  /*e650*/  FADD.FTZ R0, R128, R0 ;  /* 0x0000000080007221 */ /* 0x000fe80000010000 */
        /* <DEDUP_REMOVED lines=10> */
[----:B------:R-:W-:Y:S01]  /*e700*/  FADD.FTZ R0, R71, R3 ;  /* 0x0000000347007221 */ /* 0x000fe20000010000 */
[----:B------:R-:W-:Y:S02]  /*e710*/  MOV R71, R68 ;  /* 0x0000004400477202 */ /* 0x000fe40000000f00 */
[----:B------:R1:W-:Y:S01]  /*e720*/  STL [R1+0x4], R2 ;  /* 0x0000040201007387 */ /* 0x0003e20000100800 */
[----:B------:R-:W-:Y:S01]  /*e730*/  FADD.FTZ R0, R70, R0 ;  /* 0x0000000046007221 */ /* 0x000fe20000010000 */
[----:B------:R-:W-:Y:S04]  /*e740*/  MOV R70, R69 ;  /* 0x0000004500467202 */ /* 0x000fe80000000f00 */
[----:B------:R1:W-:Y:S01]  /*e750*/  STL [R1+0x10], R0 ;  /* 0x0000100001007387 */ /* 0x0003e20000100800 */
[----:B------:R-:W-:-:S05]  /*e760*/  @P1 BRA `(.L_x_446) ;  /* 0xffffc0b000001947 */ /* 0x000fca000383ffff */
.L_x_445:
[----:B------:R-:W-:Y:S02]  /*e770*/  MOV R7, 0x1f ;  /* 0x0000001f00077802 */ /* 0x000fe40000000f00 */
[----:B------:R-:W-:Y:S01]  /*e780*/  MOV R6, 0xffffffff ;  /* 0xffffffff00067802 */ /* 0x000fe20000000f00 */
[----:B------:R-:W-:Y:S05]  /*e790*/  BRA.DIV ~URZ, `(.L_x_447) ;  /* 0x000021327f007947 */ /* 0x000fea000b800000 */
[----:B-1----:R-:W2:Y:S04]  /*e7a0*/  LDL R0, [R1+0x4] ;  /* 0x0000040001007983 */ /* 0x002ea80000100800 */
[----:B--2---:R1:W2:Y:S02]  /*e7b0*/  SHFL.BFLY PT, R4, R0, 0x2, 0x1f ;  /* 0x0c401f0000047f89 */ /* 0x0042a400000e0000 */
.L_x_479:
[----:B-1----:R-:W3:Y:S02]  /*e7c0*/  LDL.LU R0, [R1+0x4] ;  /* 0x0000040001007983 */ /* 0x002ee40000300800 */
[----:B--23--:R-:W-:Y:S01]  /*e7d0*/  FADD.FTZ R4, R4, R0 ;  /* 0x0000000004047221 */ /* 0x00cfe20000010000 */
[----:B------:R-:W-:Y:S05]  /*e7e0*/  BRA.DIV ~URZ, `(.L_x_448) ;  /* 0x000021427f007947 */ /* 0x000fea000b800000 */
[----:B------:R-:W2:Y:S04]  /*e7f0*/  LDL.LU R5, [R1+0x10] ;  /* 0x0000100001057983 */ /* 0x000ea80000300800 */
[----:B------:R-:W1:Y:S02]  /*e800*/  SHFL.BFLY PT, R2, R4, 0x1, 0x1f ;  /* 0x0c201f0004027f89 */ /* 0x000e6400000e0000 */
[----:B-1----:R-:W-:-:S02]  /*e810*/  FADD.FTZ R4, R4, R2 ;  /* 0x0000000204047221 */ /* 0x002fc40000010000 */
[----:B--2---:R-:W1:Y:S02]  /*e820*/  SHFL.BFLY PT, R0, R5, 0x2, 0x1f ;  /* 0x0c401f0005007f89 */ /* 0x004e6400000e0000 */
[----:B-1----:R-:W-:-:S05]  /*e830*/  FADD.FTZ R0, R0, R5 ;  /* 0x0000000500007221 */ /* 0x002fca0000010000 */
[----:B------:R1:W2:Y:S02]  /*e840*/  SHFL.BFLY PT, R3, R0, 0x1, 0x1f ;  /* 0x0c201f0000037f89 */ /* 0x0002a400000e0000 */
.L_x_480:
[----:B------:R-:W-:Y:S01]  /*e850*/  FSETP.NE.FTZ.AND P1, PT, R4, RZ, PT ;  /* 0x000000ff0400720b */ /* 0x000fe20003f35000 */
[----:B--2---:R-:W-:Y:S01]  /*e860*/  FADD.FTZ R3, R3, R0 ;  /* 0x0000000003037221 */ /* 0x004fe20000010000 */
[----:B------:R-:W-:Y:S02]  /*e870*/  MOV R2, RZ ;  /* 0x000000ff00027202 */ /* 0x000fe40000000f00 */
[----:B-1----:R-:W-:Y:S02]  /*e880*/  MOV R0, RZ ;  /* 0x000000ff00007202 */ /* 0x002fe40000000f00 */
[----:B------:R-:W-:Y:S02]  /*e890*/  FSETP.NE.FTZ.AND P0, PT, R3, RZ, PT ;  /* 0x000000ff0300720b */ /* 0x000fe40003f15000 */
[----:B------:R-:W-:Y:S02]  /*e8a0*/  MOV R35, 0x1 ;  /* 0x0000000100237802 */ /* 0x000fe40000000f00 */
[----:B------:R-:W-:-:S02]  /*e8b0*/  MOV R34, 0xff800000 ;  /* 0xff80000000227802 */ /* 0x000fc40000000f00 */
[----:B------:R-:W-:Y:S01]  /*e8c0*/  MOV R33, 0xff800000 ;  /* 0xff80000000217802 */ /* 0x000fe20000000f00 */
[----:B------:R-:W1:Y:S01]  /*e8d0*/  @P1 MUFU.RCP R2, R4 ;  /* 0x0000000400021308 */ /* 0x000e620000001000 */
[----:B------:R-:W-:-:S05]  /*e8e0*/  @P1 MOV R5, 0x3f317218 ;  /* 0x3f31721800051802 */ /* 0x000fca0000000f00 */
[----:B------:R-:W-:Y:S02]  /*e8f0*/  @P1 FMUL.FTZ R5, R5, c[0x0][0x2d0] ;  /* 0x0000b40005051a20 */ /* 0x000fe40000410000 */
[----:B------:R-:W2:Y:S01]  /*e900*/  @P1 MUFU.LG2 R4, R4 ;  /* 0x0000000400041308 */ /* 0x000ea20000000c00 */
[----:B-1----:R-:W-:-:S07]  /*e910*/  FMUL.FTZ R72, R2, R72 ;  /* 0x0000004802487220 */ /* 0x002fce0000410000 */
[----:B------:R-:W1:Y:S01]  /*e920*/  @P0 MUFU.RCP R0, R3 ;  /* 0x0000000300000308 */ /* 0x000e620000001000 */
[C---:B------:R-:W-:Y:S02]  /*e930*/  FMUL.FTZ R32, R2.reuse, R73 ;  /* 0x0000004902207220 */ /* 0x040fe40000410000 */
[C---:B------:R-:W-:Y:S02]  /*e940*/  FMUL.FTZ R76, R2.reuse, R76 ;  /* 0x0000004c024c7220 */ /* 0x040fe40000410000 */
[----:B------:R-:W-:Y:S02]  /*e950*/  FMUL.FTZ R30, R2, R77 ;  /* 0x0000004d021e7220 */ /* 0x000fe40000410000 */
[----:B--2---:R-:W-:Y:S02]  /*e960*/  @P1 FMUL.FTZ R7, R4, 0.69314718246459960938 ;  /* 0x3f31721804071820 */ /* 0x004fe40000410000 */
        /* <DEDUP_REMOVED lines=27> */
[----:B------:R-:W-:Y:S02]  /*eb20*/  FMUL.FTZ R133, R2, R133 ;  /* 0x0000008502857220 */ /* 0x000fe40000410000 */
[----:B------:R2:W3:Y:S01]  /*eb30*/  @P0 MUFU.LG2 R2, R3 ;  /* 0x0000000300020308 */ /* 0x0004e20000000c00 */
[----:B------:R-:W-:Y:S02]  /*eb40*/  @P1 FFMA.FTZ R34, R5, R69, R7 ;  /* 0x0000004505221223 */ /* 0x000fe40000010007 */
[C---:B-1----:R-:W-:Y:S02]  /*eb50*/  FMUL.FTZ R74, R0.reuse, R74 ;  /* 0x0000004a004a7220 */ /* 0x042fe40000410000 */
[C---:B------:R-:W-:Y:S02]  /*eb60*/  FMUL.FTZ R31, R0.reuse, R75 ;  /* 0x0000004b001f7220 */ /* 0x040fe40000410000 */
[----:B------:R-:W-:-:S02]  /*eb70*/  FMUL.FTZ R78, R0, R78 ;  /* 0x0000004e004e7220 */ /* 0x000fc40000410000 */
[C---:B------:R-:W-:Y:S02]  /*eb80*/  FMUL.FTZ R29, R0.reuse, R79 ;  /* 0x0000004f001d7220 */ /* 0x040fe40000410000 */
[C---:B------:R-:W-:Y:S02]  /*eb90*/  FMUL.FTZ R82, R0.reuse, R82 ;  /* 0x0000005200527220 */ /* 0x040fe40000410000 */
[C---:B------:R-:W-:Y:S02]  /*eba0*/  FMUL.FTZ R27, R0.reuse, R83 ;  /* 0x00000053001b7220 */ /* 0x040fe40000410000 */
[----:B------:R-:W-:Y:S01]  /*ebb0*/  FMUL.FTZ R86, R0, R86 ;  /* 0x0000005600567220 */ /* 0x000fe20000410000 */
[----:B--2---:R-:W-:Y:S01]  /*ebc0*/  @P0 MOV R3, 0x3f317218 ;  /* 0x3f31721800030802 */ /* 0x004fe20000000f00 */
[----:B---3--:R-:W-:Y:S02]  /*ebd0*/  @P0 FMUL.FTZ R2, R2, 0.69314718246459960938 ;  /* 0x3f31721802020820 */ /* 0x008fe40000410000 */
[----:B------:R-:W-:-:S02]  /*ebe0*/  FMUL.FTZ R25, R0, R87 ;  /* 0x0000005700197220 */ /* 0x000fc40000410000 */
[----:B------:R-:W-:Y:S02]  /*ebf0*/  @P0 FMUL.FTZ R3, R3, c[0x0][0x2d0] ;  /* 0x0000b40003030a20 */ /* 0x000fe40000410000 */
        /* <DEDUP_REMOVED lines=24> */
[----:B------:R-:W-:Y:S01]  /*ed80*/  PRMT R0, R35, 0x7610, R0 ;  /* 0x0000761023007816 */ /* 0x000fe20000000000 */
[----:B------:R-:W-:Y:S02]  /*ed90*/  @P0 FFMA.FTZ R33, R3, R68, R2 ;  /* 0x0000004403210223 */ /* 0x000fe40000010002 */
.L_x_440:
[----:B-1----:R1:W5:Y:S01]  /*eda0*/  LDL R39, [R1+0x48] ;  /* 0x0000480001277983 */ /* 0x0023620000100800 */
[----:B------:R-:W-:Y:S03]  /*edb0*/  BSSY B0, `(.L_x_449) ;  /* 0x0000012000007945 */ /* 0x000fe60003800000 */
[----:B------:R-:W2:Y:S02]  /*edc0*/  S2R R38, SR_TID.X ;  /* 0x0000000000267919 */ /* 0x000ea40000002100 */
[----:B--2---:R-:W-:-:S13]  /*edd0*/  LOP3.LUT P4, RZ, R38, 0xff, RZ, 0xc0, !PT ;  /* 0x000000ff26ff7812 */ /* 0x004fda000788c0ff */
[----:B------:R-:W-:Y:S05]  /*ede0*/  @P4 BRA `(.L_x_450) ;  /* 0x000000e000004947 */ /* 0x000fea0003800000 */
[----:B-1----:R-:W1:Y:S01]  /*edf0*/  S2R R35, SR_LANEID ;  /* 0x0000000000237919 */ /* 0x002e620000000000 */
[----:B------:R-:W-:Y:S01]  /*ee00*/  VOTEU.ANY UR4, UPT, PT ;  /* 0x0000000000047886 */ /* 0x000fe200038e0100 */
[----:B------:R-:W-:Y:S01]  /*ee10*/  IMAD.MOV.U32 R36, RZ, RZ, c[0x0][0x580] ;  /* 0x00016000ff247624 */ /* 0x000fe200078e00ff */
[----:B------:R-:W1:Y:S01]  /*ee20*/  FLO.U32 R3, UR4 ;  /* 0x0000000400037d00 */ /* 0x000e6200080e0000 */
[----:B------:R-:W-:-:S07]  /*ee30*/  IMAD.MOV.U32 R37, RZ, RZ, c[0x0][0x584] ;  /* 0x00016100ff257624 */ /* 0x000fce00078e00ff */
[----:B------:R-:W2:Y:S01]  /*ee40*/  POPC R2, UR4 ;  /* 0x0000000400027d09 */ /* 0x000ea20008000000 */
[----:B-1----:R-:W-:-:S13]  /*ee50*/  ISETP.EQ.U32.AND P0, PT, R3, R35, PT ;  /* 0x000000230300720c */ /* 0x002fda0003f02070 */
[----:B--2---:R-:W2:Y:S04]  /*ee60*/  @P0 ATOMG.E.ADD.STRONG.GPU PT, R2, [R36.64], R2 ;  /* 0x00000002240209a8 */ /* 0x004ea800081ee1c6 */
[----:B------:R-:W1:Y:S04]  /*ee70*/  S2R R35, SR_LTMASK ;  /* 0x0000000000237919 */ /* 0x000e680000003900 */
[----:B--2---:R1:W2:Y:S02]  /*ee80*/  SHFL.IDX PT, R3, R2, R3, 0x1f ;  /* 0x00001f0302037589 */ /* 0x0042a400000e0000 */
[----:B-1----:R-:W-:-:S06]  /*ee90*/  LOP3.LUT R2, R35, UR4, RZ, 0xc0, !PT ;  /* 0x0000000423027c12 */ /* 0x002fcc000f8ec0ff */
[----:B------:R-:W2:Y:S02]  /*eea0*/  POPC R2, R2 ;  /* 0x0000000200027309 */ /* 0x000ea40000000000 */
[----:B--2--5:R-:W-:-:S05]  /*eeb0*/  IADD3 R39, R3, c[0x0][0xc], R2 ;  /* 0x0000030003277a10 */ /* 0x024fca0007ffe002 */
[----:B------:R1:W-:Y:S02]  /*eec0*/  STL [R1+0x48], R39 ;  /* 0x0000482701007387 */ /* 0x0003e40000100800 */
.L_x_450:
[----:B-1----:R-:W-:Y:S05]  /*eed0*/  BSYNC B0 ;  /* 0x0000000000007941 */ /* 0x002fea0003800000 */
.L_x_449:
[----:B------:R-:W-:Y:S01]  /*eee0*/  PRMT R0, R0, 0x9910, RZ ;  /* 0x0000991000007816 */ /* 0x000fe200000000ff */
[----:B------:R-:W-:Y:S01]  /*eef0*/  BSSY B1, `(.L_x_451) ;  /* 0x0000189000017945 */ /* 0x000fe20003800000 */
[----:B-----5:R-:W-:Y:S02]  /*ef00*/  IMAD.MOV.U32 R40, RZ, RZ, R39 ;  /* 0x000000ffff287224 */ /* 0x020fe400078e0027 */
[----:B------:R-:W-:Y:S01]  /*ef10*/  ISETP.NE.AND P0, PT, R0, RZ, PT ;  /* 0x000000ff0000720c */ /* 0x000fe20003f05270 */
[----:B------:R-:W-:-:S12]  /*ef20*/  IMAD.MOV.U32 R41, RZ, RZ, -0x1 ;  /* 0xffffffffff297424 */ /* 0x000fd800078e00ff */
[----:B------:R-:W-:Y:S05]  /*ef30*/  @!P0 BRA `(.L_x_452) ;  /* 0x00000ed000008947 */ /* 0x000fea0003800000 */
[----:B------:R-:W2:Y:S04]  /*ef40*/  LDL R45, [R1+0x4c] ;  /* 0x00004c00012d7983 */ /* 0x000ea80000100800 */
[----:B------:R-:W3:Y:S04]  /*ef50*/  LDL R44, [R1+0x50] ;  /* 0x00005000012c7983 */ /* 0x000ee80000100800 */
[----:B------:R-:W4:Y:S04]  /*ef60*/  LDL R43, [R1+0x58] ;  /* 0x00005800012b7983 */ /* 0x000f280000100800 */
[----:B------:R-:W5:Y:S04]  /*ef70*/  LDL R42, [R1+0x54] ;  /* 0x00005400012a7983 */ /* 0x000f680000100800 */
[----:B------:R-:W4:Y:S04]  /*ef80*/  LDL R39, [R1+0x68] ;  /* 0x0000680001277983 */ /* 0x000f280000100800 */
[----:B------:R-:W5:Y:S04]  /*ef90*/  LDL R37, [R1+0x60] ;  /* 0x0000600001257983 */ /* 0x000f680000100800 */
[----:B------:R-:W5:Y:S04]  /*efa0*/  LDL R36, [R1+0x64] ;  /* 0x0000640001247983 */ /* 0x000f680000100800 */
[----:B------:R-:W5:Y:S01]  /*efb0*/  LDL R35, [R1+0x5c] ;  /* 0x00005c0001237983 */ /* 0x000f620000100800 */
[----:B------:R-:W-:Y:S01]  /*efc0*/  WARPSYNC 0xffffffff ;  /* 0xffffffff00007948 */ /* 0x000fe20003800000 */
[----:B------:R-:W-:-:S02]  /*efd0*/  F2FP.PACK_AB R32, R32, R72 ;  /* 0x000000482020723e */ /* 0x000fc400000000ff */
[----:B------:R-:W-:Y:S01]  /*efe0*/  BAR.SYNC.DEFER_BLOCKING 0x1, 0x100 ;  /* 0x0044000000007b1d */ /* 0x000fe20000010000 */
        /* <DEDUP_REMOVED lines=30> */
[----:B------:R-:W-:Y:S01]  /*f1d0*/  F2FP.PACK_AB R0, R135, R134 ;  /* 0x000000868700723e */ /* 0x000fe200000000ff */
[----:B--2---:R1:W-:Y:S04]  /*f1e0*/  STS [R45], R32 ;  /* 0x000000202d007388 */ /* 0x0043e80000000800 */
[----:B------:R1:W-:Y:S04]  /*f1f0*/  STS [R45+0x400], R31 ;  /* 0x0004001f2d007388 */ /* 0x0003e80000000800 */
[----:B---3--:R1:W-:Y:S04]  /*f200*/  STS [R44], R30 ;  /* 0x0000001e2c007388 */ /* 0x0083e80000000800 */
[----:B------:R1:W-:Y:S04]  /*f210*/  STS [R44+0x400], R29 ;  /* 0x0004001d2c007388 */ /* 0x0003e80000000800 */
[----:B----4-:R1:W-:Y:S04]  /*f220*/  STS [R43], R28 ;  /* 0x0000001c2b007388 */ /* 0x0103e80000000800 */
[----:B------:R1:W-:Y:S04]  /*f230*/  STS [R43+0x400], R27 ;  /* 0x0004001b2b007388 */ /* 0x0003e80000000800 */
[----:B-----5:R1:W-:Y:S04]  /*f240*/  STS [R42], R26 ;  /* 0x0000001a2a007388 */ /* 0x0203e80000000800 */
[----:B------:R1:W-:Y:S04]  /*f250*/  STS [R42+0x400], R25 ;  /* 0x000400192a007388 */ /* 0x0003e80000000800 */
[----:B------:R1:W-:Y:S04]  /*f260*/  STS [R39], R24 ;  /* 0x0000001827007388 */ /* 0x0003e80000000800 */
[----:B------:R1:W-:Y:S04]  /*f270*/  STS [R39+0x400], R23 ;  /* 0x0004001727007388 */ /* 0x0003e80000000800 */
[----:B------:R1:W-:Y:S04]  /*f280*/  STS [R37], R22 ;  /* 0x0000001625007388 */ /* 0x0003e80000000800 */
[----:B------:R1:W-:Y:S04]  /*f290*/  STS [R37+0x400], R21 ;  /* 0x0004001525007388 */ /* 0x0003e80000000800 */
[----:B------:R1:W-:Y:S04]  /*f2a0*/  STS [R36], R20 ;  /* 0x0000001424007388 */ /* 0x0003e80000000800 */
[----:B------:R1:W-:Y:S04]  /*f2b0*/  STS [R36+0x400], R19 ;  /* 0x0004001324007388 */ /* 0x0003e80000000800 */
[----:B------:R1:W-:Y:S04]  /*f2c0*/  STS [R35], R18 ;  /* 0x0000001223007388 */ /* 0x0003e80000000800 */
[----:B------:R1:W-:Y:S04]  /*f2d0*/  STS [R35+0x400], R17 ;  /* 0x0004001123007388 */ /* 0x0003e80000000800 */
        /* <DEDUP_REMOVED lines=16> */
[----:B------:R-:W-:Y:S06]  /*f3e0*/  BAR.SYNC.DEFER_BLOCKING 0x1, 0x100 ;  /* 0x0044000000007b1d */ /* 0x000fec0000010000 */
[----:B------:R-:W-:Y:S05]  /*f3f0*/  BRA.CONV ~URZ, `(.L_x_453) ;  /* 0x000000737f007947 */ /* 0x000fea000b800000 */
[----:B-1----:R-:W-:Y:S01]  /*f400*/  SHF.R.S32.HI R8, RZ, 0x1f, R38 ;  /* 0x0000001fff087819 */ /* 0x002fe20000011426 */
[----:B------:R-:W-:Y:S01]  /*f410*/  IMAD.MOV.U32 R7, RZ, RZ, RZ ;  /* 0x000000ffff077224 */ /* 0x000fe200078e00ff */
[----:B------:R-:W-:Y:S01]  /*f420*/  MOV R9, 0xf470 ;  /* 0x0000f47000097802 */ /* 0x000fe20000000f00 */
[----:B------:R-:W-:Y:S01]  /*f430*/  IMAD.MOV.U32 R4, RZ, RZ, 0x1f ;  /* 0x0000001fff047424 */ /* 0x000fe200078e00ff */
[----:B------:R-:W-:-:S04]  /*f440*/  LEA.HI R8, R8, R38, RZ, 0x7 ;  /* 0x0000002608087211 */ /* 0x000fc800078f38ff */
[----:B------:R-:W-:Y:S02]  /*f450*/  SHF.R.S32.HI R8, RZ, 0x7, R8 ;  /* 0x00000007ff087819 */ /* 0x000fe40000011408 */
[----:B------:R-:W-:Y:S05]  /*f460*/  CALL.REL.NOINC `($__internal_1_$__cuda_sm70_shflsync_idx_p) ;  /* 0x000019a000007944 */ /* 0x000fea0003c00000 */
.L_x_453:
[----:B-1----:R-:W2:Y:S04]  /*f470*/  LDL R2, [R1+0x3c] ;  /* 0x00003c0001027983 */ /* 0x002ea80000100800 */
[----:B------:R-:W3:Y:S04]  /*f480*/  LDL R15, [R1+0x6c] ;  /* 0x00006c00010f7983 */ /* 0x000ee80000100800 */
[----:B------:R-:W4:Y:S04]  /*f490*/  LDL.LU R11, [R1+0x34] ;  /* 0x00003400010b7983 */ /* 0x000f280000300800 */
[----:B------:R-:W2:Y:S04]  /*f4a0*/  LDL.LU R12, [R1+0x38] ;  /* 0x00003800010c7983 */ /* 0x000ea80000300800 */
[----:B------:R-:W2:Y:S01]  /*f4b0*/  LDL.LU R14, [R1+0x30] ;  /* 0x00003000010e7983 */ /* 0x000ea20000300800 */
[----:B------:R-:W-:-:S03]  /*f4c0*/  IMAD.MOV.U32 R0, RZ, RZ, 0x1 ;  /* 0x00000001ff007424 */ /* 0x000fc600078e00ff */
[----:B------:R-:W3:Y:S02]  /*f4d0*/  LDL R13, [R1+0x74] ;  /* 0x00007400010d7983 */ /* 0x000ee40000100800 */
[----:B------:R-:W-:Y:S02]  /*f4e0*/  ISETP.NE.AND P1, PT, R0, c[0x0][0x4e8], PT ;  /* 0x00013a0000007a0c */ /* 0x000fe40003f25270 */
[----:B------:R1:W5:Y:S04]  /*f4f0*/  LDL.64 R44, [R1+0x8] ;  /* 0x00000800012c7983 */ /* 0x0003680000100a00 */
[----:B------:R1:W5:Y:S04]  /*f500*/  LDL R43, [R1+0x44] ;  /* 0x00004400012b7983 */ /* 0x0003680000100800 */
[----:B------:R1:W5:Y:S04]  /*f510*/  LDL R42, [R1+0x2c] ;  /* 0x00002c00012a7983 */ /* 0x0003680000100800 */
[----:B------:R-:W1:Y:S01]  /*f520*/  S2R R16, SR_TID.X ;  /* 0x0000000000107919 */ /* 0x000e620000002100 */
[----:B------:R-:W-:-:S02]  /*f530*/  ULDC UR5, c[0x0][0x4e8] ;  /* 0x00013a0000057ab9 */ /* 0x000fc40000000800 */
[----:B------:R-:W-:Y:S02]  /*f540*/  ULDC UR4, c[0x0][0x388] ;  /* 0x0000e20000047ab9 */ /* 0x000fe40000000800 */
[----:B------:R-:W-:Y:S01]  /*f550*/  UIMAD UR4, UR5, UR4, URZ ;  /* 0x00000004050472a4 */ /* 0x000fe2000f8e023f */
[----:B------:R-:W-:Y:S01]  /*f560*/  BSSY B0, `(.L_x_454) ;  /* 0x000005d000007945 */ /* 0x000fe20003800000 */
[----:B----4-:R-:W-:Y:S02]  /*f570*/  SHF.R.S32.HI R5, RZ, 0x1f, R11 ;  /* 0x0000001fff057819 */ /* 0x010fe4000001140b */
[----:B--2---:R-:W-:-:S03]  /*f580*/  IADD3 R4, R2, R14, RZ ;  /* 0x0000000e02047210 */ /* 0x004fc60007ffe0ff */
[----:B------:R-:W-:Y:S02]  /*f590*/  IMAD R6, R5, c[0x0][0x490], RZ ;  /* 0x0001240005067a24 */ /* 0x000fe400078e02ff */
[----:B------:R-:W-:-:S04]  /*f5a0*/  @P1 IMAD.HI.U32 R7, R4, c[0x0][0x4ec], RZ ;  /* 0x00013b0004071a27 */ /* 0x000fc800078e00ff */
[----:B------:R-:W-:-:S04]  /*f5b0*/  IMAD.WIDE.U32 R2, R11, c[0x0][0x490], RZ ;  /* 0x000124000b027a25 */ /* 0x000fc800078e00ff */
[----:B------:R-:W-:Y:S02]  /*f5c0*/  IMAD R6, R11, c[0x0][0x494], R6 ;  /* 0x000125000b067a24 */ /* 0x000fe400078e0206 */
[----:B------:R-:W-:Y:S01]  /*f5d0*/  IMAD.MOV.U32 R0, RZ, RZ, R4 ;  /* 0x000000ffff007224 */ /* 0x000fe200078e0004 */
[----:B------:R-:W-:Y:S02]  /*f5e0*/  @P1 SHF.R.U32.HI R0, RZ, c[0x0][0x4f0], R7 ;  /* 0x00013c00ff001a19 */ /* 0x000fe40000011607 */
[----:B------:R-:W-:Y:S02]  /*f5f0*/  IADD3 R3, R3, R6, RZ ;  /* 0x0000000603037210 */ /* 0x000fe40007ffe0ff */
[----:B------:R-:W-:Y:S01]  /*f600*/  SHF.R.S32.HI R10, RZ, 0x1f, R12 ;  /* 0x0000001fff0a7819 */ /* 0x000fe2000001140c */
[----:B------:R-:W-:Y:S02]  /*f610*/  IMAD.MOV R8, RZ, RZ, -R0 ;  /* 0x000000ffff087224 */ /* 0x000fe400078e0a00 */
[----:B------:R-:W-:-:S04]  /*f620*/  IMAD.WIDE.U32 R6, R12, c[0x0][0x498], R2 ;  /* 0x000126000c067a25 */ /* 0x000fc800078e0002 */
[----:B------:R-:W-:Y:S02]  /*f630*/  IMAD R9, R10, c[0x0][0x498], RZ ;  /* 0x000126000a097a24 */ /* 0x000fe400078e02ff */
[----:B------:R-:W-:Y:S01]  /*f640*/  IMAD R2, R8, c[0x0][0x4e8], R4 ;  /* 0x00013a0008027a24 */ /* 0x000fe200078e0204 */
[----:B------:R-:W-:Y:S01]  /*f650*/  SHF.R.S32.HI R8, RZ, 0x1f, R0 ;  /* 0x0000001fff087819 */ /* 0x000fe20000011400 */
[----:B------:R-:W-:Y:S01]  /*f660*/  IMAD R3, R12, c[0x0][0x49c], R9 ;  /* 0x000127000c037a24 */ /* 0x000fe200078e0209 */
[----:B------:R-:W-:Y:S02]  /*f670*/  IADD3 R4, P0, R0, R6, RZ ;  /* 0x0000000600047210 */ /* 0x000fe40007f1e0ff */
[----:B------:R-:W-:Y:S01]  /*f680*/  SHF.R.S32.HI R9, RZ, 0x1f, R2 ;  /* 0x0000001fff097819 */ /* 0x000fe20000011402 */
[----:B------:R-:W-:Y:S01]  /*f690*/  IMAD R0, R5, c[0x0][0x3e8], RZ ;  /* 0x0000fa0005007a24 */ /* 0x000fe200078e02ff */
[----:B------:R-:W-:Y:S02]  /*f6a0*/  IADD3.X R5, R8, R7, R3, P0, !PT ;  /* 0x0000000708057210 */ /* 0x000fe400007fe403 */
[----:B---3--:R-:W-:Y:S01]  /*f6b0*/  IADD3 R6, R15, R14, RZ ;  /* 0x0000000e0f067210 */ /* 0x008fe20007ffe0ff */
[----:B------:R-:W-:-:S02]  /*f6c0*/  IMAD R3, R9, c[0x0][0x488], RZ ;  /* 0x0001220009037a24 */ /* 0x000fc400078e02ff */
[C---:B------:R-:W-:Y:S02]  /*f6d0*/  IMAD R7, R11.reuse, c[0x0][0x3ec], R0 ;  /* 0x0000fb000b077a24 */ /* 0x040fe400078e0200 */
[----:B------:R-:W-:Y:S01]  /*f6e0*/  IMAD.WIDE.U32 R8, R11, c[0x0][0x3e8], RZ ;  /* 0x0000fa000b087a25 */ /* 0x000fe200078e00ff */
[----:B-1----:R-:W-:-:S03]  /*f6f0*/  SHF.R.S32.HI R15, RZ, 0x1f, R16 ;  /* 0x0000001fff0f7819 */ /* 0x002fc60000011410 */
[C---:B------:R-:W-:Y:S02]  /*f700*/  IMAD R11, R2.reuse, c[0x0][0x48c], R3 ;  /* 0x00012300020b7a24 */ /* 0x040fe400078e0203 */
[----:B------:R-:W-:Y:S01]  /*f710*/  IMAD.WIDE.U32 R4, R2, c[0x0][0x488], R4 ;  /* 0x0001220002047a25 */ /* 0x000fe200078e0004 */
[----:B------:R-:W-:-:S03]  /*f720*/  IADD3 R3, R9, R7, RZ ;  /* 0x0000000709037210 */ /* 0x000fc60007ffe0ff */
[----:B------:R-:W-:Y:S01]  /*f730*/  @P1 IMAD.HI.U32 R2, R6, c[0x0][0x4ec], RZ ;  /* 0x00013b0006021a27 */ /* 0x000fe200078e00ff */
[----:B------:R-:W-:Y:S02]  /*f740*/  LEA R9, P0, R4, c[0x0][0x450], 0x2 ;  /* 0x0001140004097a11 */ /* 0x000fe400078010ff */
[----:B------:R-:W-:Y:S01]  /*f750*/  LEA.HI R15, R15, R16, RZ, 0x5 ;  /* 0x000000100f0f7211 */ /* 0x000fe200078f28ff */
[----:B------:R-:W-:Y:S02]  /*f760*/  IMAD.IADD R5, R5, 0x1, R11 ;  /* 0x0000000105057824 */ /* 0x000fe400078e020b */
[----:B------:R-:W-:Y:S01]  /*f770*/  IMAD.MOV.U32 R0, RZ, RZ, R6 ;  /* 0x000000ffff007224 */ /* 0x000fe200078e0006 */
[----:B------:R-:W-:Y:S01]  /*f780*/  @P1 SHF.R.U32.HI R0, RZ, c[0x0][0x4f0], R2 ;  /* 0x00013c00ff001a19 */ /* 0x000fe20000011602 */
[----:B------:R-:W-:Y:S01]  /*f790*/  IMAD R10, R10, c[0x0][0x3f0], RZ ;  /* 0x0000fc000a0a7a24 */ /* 0x000fe200078e02ff */
[----:B------:R-:W-:Y:S02]  /*f7a0*/  MOV R2, R8 ;  /* 0x0000000800027202 */ /* 0x000fe40000000f00 */
[----:B------:R-:W-:-:S02]  /*f7b0*/  LEA.HI.X R4, R4, c[0x0][0x454], R5, 0x2, P0 ;  /* 0x0001150004047a11 */ /* 0x000fc400000f1405 */
[----:B------:R-:W-:Y:S01]  /*f7c0*/  LOP3.LUT R15, R15, 0xffffffe0, RZ, 0xc0, !PT ;  /* 0xffffffe00f0f7812 */ /* 0x000fe200078ec0ff */
[C---:B------:R-:W-:Y:S01]  /*f7d0*/  IMAD R5, R12.reuse, c[0x0][0x3f4], R10 ;  /* 0x0000fd000c057a24 */ /* 0x040fe200078e020a */
[----:B------:R-:W-:Y:S01]  /*f7e0*/  SHFL.IDX PT, R8, R9, 0x1, 0x1c1f ;  /* 0x003c1f0009087f89 */ /* 0x000fe200000e0000 */
[----:B------:R-:W-:Y:S01]  /*f7f0*/  IMAD.WIDE.U32 R2, R12, c[0x0][0x3f0], R2 ;  /* 0x0000fc000c027a25 */ /* 0x000fe200078e0002 */
[----:B------:R-:W-:Y:S02]  /*f800*/  IADD3 R15, -R15, R16, RZ ;  /* 0x000000100f0f7210 */ /* 0x000fe40007ffe1ff */
[----:B------:R-:W-:Y:S01]  /*f810*/  SHFL.IDX PT, R10, R9, RZ, 0x1c1f ;  /* 0x001c1fff090a7589 */ /* 0x000fe200000e0000 */
[----:B------:R-:W-:-:S03]  /*f820*/  IMAD.MOV R7, RZ, RZ, -R0 ;  /* 0x000000ffff077224 */ /* 0x000fc600078e0a00 */
[----:B------:R-:W1:Y:S01]  /*f830*/  SHFL.IDX PT, R11, R4, RZ, 0x1c1f ;  /* 0x001c1fff040b7589 */ /* 0x000e6200000e0000 */
[----:B------:R-:W-:-:S03]  /*f840*/  IMAD.IADD R3, R3, 0x1, R5 ;  /* 0x0000000103037824 */ /* 0x000fc600078e0205 */
[----:B------:R2:W3:Y:S01]  /*f850*/  SHFL.IDX PT, R9, R4, 0x1, 0x1c1f ;  /* 0x003c1f0004097f89 */ /* 0x0004e200000e0000 */
[----:B------:R-:W-:Y:S02]  /*f860*/  LOP3.LUT P0, RZ, R15, 0x3, RZ, 0xc0, !PT ;  /* 0x000000030fff7812 */ /* 0x000fe4000780c0ff */
[----:B------:R-:W-:Y:S01]  /*f870*/  IADD3 R5, R13, R14, RZ ;  /* 0x0000000e0d057210 */ /* 0x000fe20007ffe0ff */
[----:B------:R-:W4:Y:S01]  /*f880*/  S2R R15, SR_TID.X ;  /* 0x00000000000f7919 */ /* 0x000f220000002100 */
[----:B------:R-:W-:Y:S02]  /*f890*/  SHF.R.S32.HI R12, RZ, 0x1f, R0 ;  /* 0x0000001fff0c7819 */ /* 0x000fe40000011400 */
[----:B------:R-:W-:Y:S01]  /*f8a0*/  ISETP.GE.OR P1, PT, R5, UR4, P0 ;  /* 0x0000000405007c0c */ /* 0x000fe20008726670 */
[----:B------:R-:W-:-:S04]  /*f8b0*/  IMAD.WIDE.U32 R2, R0, c[0x0][0x3e0], R2 ;  /* 0x0000f80000027a25 */ /* 0x000fc800078e0002 */
[----:B--2---:R-:W-:Y:S01]  /*f8c0*/  IMAD R4, R7, c[0x0][0x4e8], R6 ;  /* 0x00013a0007047a24 */ /* 0x004fe200078e0206 */
[----:B------:R-:W-:-:S04]  /*f8d0*/  IADD3 R7, R5, 0x8, RZ ;  /* 0x0000000805077810 */ /* 0x000fc80007ffe0ff */
[----:B------:R-:W-:Y:S01]  /*f8e0*/  ISETP.GE.OR P0, PT, R7, UR4, P0 ;  /* 0x0000000407007c0c */ /* 0x000fe20008706670 */
[----:B------:R-:W-:Y:S02]  /*f8f0*/  IMAD R6, R12, c[0x0][0x3e0], RZ ;  /* 0x0000f8000c067a24 */ /* 0x000fe400078e02ff */
[----:B-1----:R1:W-:Y:S02]  /*f900*/  @!P1 ST.E [R10.64], R34 ;  /* 0x000000220a009985 */ /* 0x0023e4000c101906 */
[----:B------:R-:W-:Y:S01]  /*f910*/  IMAD R5, R0, c[0x0][0x3e4], R6 ;  /* 0x0000f90000057a24 */ /* 0x000fe200078e0206 */
[----:B------:R-:W-:-:S03]  /*f920*/  SHF.R.S32.HI R0, RZ, 0x1f, R4 ;  /* 0x0000001fff007819 */ /* 0x000fc60000011404 */
[----:B------:R-:W-:Y:S02]  /*f930*/  IMAD.IADD R3, R3, 0x1, R5 ;  /* 0x0000000103037824 */ /* 0x000fe400078e0205 */
[----:B------:R-:W-:Y:S02]  /*f940*/  IMAD R0, R0, c[0x0][0x3d8], RZ ;  /* 0x0000f60000007a24 */ /* 0x000fe400078e02ff */
[----:B---3--:R1:W-:Y:S01]  /*f950*/  @!P0 ST.E [R8.64], R33 ;  /* 0x0000002108008985 */ /* 0x0083e2000c101906 */
[----:B----4-:R-:W-:-:S03]  /*f960*/  SHF.R.S32.HI R13, RZ, 0x1f, R15 ;  /* 0x0000001fff0d7819 */ /* 0x010fc6000001140f */
[----:B------:R1:W2:Y:S04]  /*f970*/  LDS.128 R20, [R228+0x1080] ;  /* 0x00108000e4147984 */ /* 0x0002a80000000c00 */
[----:B------:R1:W3:Y:S04]  /*f980*/  LDS.128 R28, [R228+0x2080] ;  /* 0x00208000e41c7984 */ /* 0x0002e80000000c00 */
[----:B------:R1:W4:Y:S04]  /*f990*/  LDS.128 R32, [R228+0x3080] ;  /* 0x00308000e4207984 */ /* 0x0003280000000c00 */
[----:B------:R1:W1:Y:S04]  /*f9a0*/  LDS.128 R16, [R228+0x5080] ;  /* 0x00508000e4107984 */ /* 0x0002680000000c00 */
[----:B------:R1:W1:Y:S04]  /*f9b0*/  LDS.128 R24, [R228+0x6080] ;  /* 0x00608000e4187984 */ /* 0x0002680000000c00 */
[----:B------:R1:W1:Y:S01]  /*f9c0*/  LDS.128 R36, [R228+0x7080] ;  /* 0x00708000e4247984 */ /* 0x0002620000000c00 */
[----:B------:R-:W-:-:S02]  /*f9d0*/  IMAD R0, R4, c[0x0][0x3dc], R0 ;  /* 0x0000f70004007a24 */ /* 0x000fc400078e0200 */
[----:B------:R-:W-:Y:S01]  /*f9e0*/  IMAD.WIDE.U32 R2, R4, c[0x0][0x3d8], R2 ;  /* 0x0000f60004027a25 */ /* 0x000fe200078e0002 */
[----:B------:R-:W-:-:S04]  /*f9f0*/  LEA.HI R13, R13, R15, RZ, 0x3 ;  /* 0x0000000f0d0d7211 */ /* 0x000fc800078f18ff */
[----:B------:R-:W-:Y:S02]  /*fa00*/  IADD3 R0, R3, R0, RZ ;  /* 0x0000000003007210 */ /* 0x000fe40007ffe0ff */
[C---:B------:R-:W-:Y:S02]  /*fa10*/  LEA R3, P0, R2.reuse, c[0x0][0x380], 0x1 ;  /* 0x0000e00002037a11 */ /* 0x040fe400078008ff */
[----:B------:R-:W-:Y:S02]  /*fa20*/  SHF.R.S32.HI R13, RZ, 0x3, R13 ;  /* 0x00000003ff0d7819 */ /* 0x000fe4000001140d */
[----:B------:R-:W-:-:S03]  /*fa30*/  LEA.HI.X R2, R2, c[0x0][0x384], R0, 0x1, P0 ;  /* 0x0000e10002027a11 */ /* 0x000fc600000f0c00 */
[----:B------:R-:W-:-:S05]  /*fa40*/  IMAD.IADD R0, R13, 0x1, R14 ;  /* 0x000000010d007824 */ /* 0x000fca00078e020e */
[----:B------:R-:W-:Y:S01]  /*fa50*/  ISETP.GE.AND P0, PT, R0, UR4, PT ;  /* 0x0000000400007c0c */ /* 0x000fe2000bf06270 */
[----:B------:R1:W1:Y:S04]  /*fa60*/  SHFL.IDX PT, R4, R3, RZ, 0x181f ;  /* 0x00181fff03047589 */ /* 0x00026800000e0000 */
[----:B------:R1:W1:Y:S08]  /*fa70*/  SHFL.IDX PT, R5, R2, RZ, 0x181f ;  /* 0x00181fff02057589 */ /* 0x00027000000e0000 */
[----:B------:R-:W-:Y:S05]  /*fa80*/  @P0 BRA `(.L_x_455) ;  /* 0x000000a000000947 */ /* 0x000fea0003800000 */
[----:B--234-:R-:W2:Y:S01]  /*fa90*/  LDS.128 R12, [R228+0x80] ;  /* 0x00008000e40c7984 */ /* 0x01cea20000000c00 */
[----:B-----5:R-:W-:-:S02]  /*faa0*/  ISETP.GE.AND P3, PT, R44, c[0x0][0x3c8], PT ;  /* 0x0000f2002c007a0c */ /* 0x020fc40003f66270 */
[----:B------:R-:W-:Y:S01]  /*fab0*/  ISETP.GE.AND P2, PT, R42, c[0x0][0x3c8], PT ;  /* 0x0000f2002a007a0c */ /* 0x000fe20003f46270 */
[----:B-1----:R-:W1:Y:S10]  /*fac0*/  LDS.128 R8, [R228+0x4080] ;  /* 0x00408000e4087984 */ /* 0x002e740000000c00 */
[----:B------:R-:W-:-:S02]  /*fad0*/  @!P3 LEA R6, P1, R44, R4, 0x1 ;  /* 0x000000042c06b211 */ /* 0x000fc400078208ff */
[----:B------:R-:W-:Y:S02]  /*fae0*/  @!P2 LEA R4, P0, R42, R4, 0x1 ;  /* 0x000000042a04a211 */ /* 0x000fe400078008ff */
[-C--:B------:R-:W-:Y:S02]  /*faf0*/  @!P3 LEA.HI.X R7, R44, R5.reuse, R45, 0x1, P1 ;  /* 0x000000052c07b211 */ /* 0x080fe400008f0c2d */
[----:B------:R-:W-:-:S03]  /*fb00*/  @!P2 LEA.HI.X R5, R42, R5, R43, 0x1, P0 ;  /* 0x000000052a05a211 */ /* 0x000fc600000f0c2b */
[----:B--2---:R2:W-:Y:S04]  /*fb10*/  @!P3 ST.E.128 [R6.64], R12 ;  /* 0x0000000c0600b985 */ /* 0x0045e8000c101d06 */
[----:B-1----:R2:W-:Y:S02]  /*fb20*/  @!P2 ST.E.128 [R4.64], R8 ;  /* 0x000000080400a985 */ /* 0x0025e4000c101d06 */
.L_x_455:
[----:B--234-:R-:W-:Y:S05]  /*fb30*/  BSYNC B0 ;  /* 0x0000000000007941 */ /* 0x01cfea0003800000 */
.L_x_454:
[----:B------:R-:W-:Y:S01]  /*fb40*/  IADD3 R6, R0, 0x20, RZ ;  /* 0x0000002000067810 */ /* 0x000fe20007ffe0ff */
[----:B-1----:R1:W2:Y:S01]  /*fb50*/  SHFL.IDX PT, R5, R2, 0x1, 0x181f ;  /* 0x00381f0002057f89 */ /* 0x0022a200000e0000 */
[----:B------:R-:W-:Y:S02]  /*fb60*/  BSSY B0, `(.L_x_456) ;  /* 0x000000c000007945 */ /* 0x000fe40003800000 */
[----:B------:R-:W-:Y:S01]  /*fb70*/  ISETP.GE.AND P0, PT, R6, UR4, PT ;  /* 0x0000000406007c0c */ /* 0x000fe2000bf06270 */
[----:B------:R1:W3:-:S12]  /*fb80*/  SHFL.IDX PT, R4, R3, 0x1, 0x181f ;  /* 0x00381f0003047f89 */ /* 0x0002d800000e0000 */
[----:B------:R-:W-:Y:S05]  /*fb90*/  @P0 BRA `(.L_x_457) ;  /* 0x0000008000000947 */ /* 0x000fea0003800000 */
[----:B-----5:R-:W-:Y:S02]  /*fba0*/  ISETP.GE.AND P1, PT, R44, c[0x0][0x3c8], PT ;  /* 0x0000f2002c007a0c */ /* 0x020fe40003f26270 */
[----:B------:R-:W-:-:S11]  /*fbb0*/  ISETP.GE.AND P0, PT, R42, c[0x0][0x3c8], PT ;  /* 0x0000f2002a007a0c */ /* 0x000fd60003f06270 */
[-C--:B---3--:R-:W-:Y:S02]  /*fbc0*/  @!P1 LEA R6, P3, R44, R4.reuse, 0x1 ;  /* 0x000000042c069211 */ /* 0x088fe400078608ff */
[----:B------:R-:W-:Y:S02]  /*fbd0*/  @!P0 LEA R4, P2, R42, R4, 0x1 ;  /* 0x000000042a048211 */ /* 0x000fe400078408ff */
[-C--:B--2---:R-:W-:Y:S02]  /*fbe0*/  @!P1 LEA.HI.X R7, R44, R5.reuse, R45, 0x1, P3 ;  /* 0x000000052c079211 */ /* 0x084fe400018f0c2d */
[----:B------:R-:W-:-:S03]  /*fbf0*/  @!P0 LEA.HI.X R5, R42, R5, R43, 0x1, P2 ;  /* 0x000000052a058211 */ /* 0x000fc600010f0c2b */
[----:B------:R2:W-:Y:S04]  /*fc00*/  @!P1 ST.E.128 [R6.64], R20 ;  /* 0x0000001406009985 */ /* 0x0005e8000c101d06 */
[----:B------:R2:W-:Y:S02]  /*fc10*/  @!P0 ST.E.128 [R4.64], R16 ;  /* 0x0000001004008985 */ /* 0x0005e4000c101d06 */
.L_x_457:
[----:B------:R-:W-:Y:S05]  /*fc20*/  BSYNC B0 ;  /* 0x0000000000007941 */ /* 0x000fea0003800000 */
.L_x_456:
[----:B--2---:R-:W-:Y:S01]  /*fc30*/  IADD3 R6, R0, 0x40, RZ ;  /* 0x0000004000067810 */ /* 0x004fe20007ffe0ff */
[----:B------:R2:W4:Y:S01]  /*fc40*/  SHFL.IDX PT, R5, R2, 0x2, 0x181f ;  /* 0x00581f0002057f89 */ /* 0x00052200000e0000 */
[----:B------:R-:W-:Y:S02]  /*fc50*/  BSSY B0, `(.L_x_458) ;  /* 0x000000c000007945 */ /* 0x000fe40003800000 */
[----:B------:R-:W-:Y:S01]  /*fc60*/  ISETP.GE.AND P0, PT, R6, UR4, PT ;  /* 0x0000000406007c0c */ /* 0x000fe2000bf06270 */
[----:B---3--:R2:W3:-:S12]  /*fc70*/  SHFL.IDX PT, R4, R3, 0x2, 0x181f ;  /* 0x00581f0003047f89 */ /* 0x0084d800000e0000 */
[----:B------:R-:W-:Y:S05]  /*fc80*/  @P0 BRA `(.L_x_459) ;  /* 0x0000008000000947 */ /* 0x000fea0003800000 */
[----:B-----5:R-:W-:Y:S02]  /*fc90*/  ISETP.GE.AND P1, PT, R44, c[0x0][0x3c8], PT ;  /* 0x0000f2002c007a0c */ /* 0x020fe40003f26270 */
[----:B------:R-:W-:-:S11]  /*fca0*/  ISETP.GE.AND P0, PT, R42, c[0x0][0x3c8], PT ;  /* 0x0000f2002a007a0c */ /* 0x000fd60003f06270 */
[-C--:B---3--:R-:W-:Y:S02]  /*fcb0*/  @!P1 LEA R6, P3, R44, R4.reuse, 0x1 ;  /* 0x000000042c069211 */ /* 0x088fe400078608ff */
[----:B------:R-:W-:Y:S02]  /*fcc0*/  @!P0 LEA R4, P2, R42, R4, 0x1 ;  /* 0x000000042a048211 */ /* 0x000fe400078408ff */
[-C--:B----4-:R-:W-:Y:S02]  /*fcd0*/  @!P1 LEA.HI.X R7, R44, R5.reuse, R45, 0x1, P3 ;  /* 0x000000052c079211 */ /* 0x090fe400018f0c2d */
[----:B------:R-:W-:-:S03]  /*fce0*/  @!P0 LEA.HI.X R5, R42, R5, R43, 0x1, P2 ;  /* 0x000000052a058211 */ /* 0x000fc600010f0c2b */
[----:B------:R3:W-:Y:S04]  /*fcf0*/  @!P1 ST.E.128 [R6.64], R28 ;  /* 0x0000001c06009985 */ /* 0x0007e8000c101d06 */
[----:B------:R3:W-:Y:S02]  /*fd00*/  @!P0 ST.E.128 [R4.64], R24 ;  /* 0x0000001804008985 */ /* 0x0007e4000c101d06 */
.L_x_459:
[----:B------:R-:W-:Y:S05]  /*fd10*/  BSYNC B0 ;  /* 0x0000000000007941 */ /* 0x000fea0003800000 */
.L_x_458:
[----:B------:R-:W-:Y:S01]  /*fd20*/  IADD3 R0, R0, 0x60, RZ ;  /* 0x0000006000007810 */ /* 0x000fe20007ffe0ff */
[----:B---34-:R3:W4:Y:S03]  /*fd30*/  SHFL.IDX PT, R5, R2, 0x3, 0x181f ;  /* 0x00781f0002057f89 */ /* 0x01872600000e0000 */
[----:B------:R-:W-:Y:S01]  /*fd40*/  ISETP.GE.AND P0, PT, R0, UR4, PT ;  /* 0x0000000400007c0c */ /* 0x000fe2000bf06270 */
[----:B------:R3:W1:-:S12]  /*fd50*/  SHFL.IDX PT, R4, R3, 0x3, 0x181f ;  /* 0x00781f0003047f89 */ /* 0x00065800000e0000 */
[----:B------:R-:W-:Y:S05]  /*fd60*/  @P0 BRA `(.L_x_460) ;  /* 0x00000a1000000947 */ /* 0x000fea0003800000 */
[----:B-----5:R-:W-:-:S13]  /*fd70*/  ISETP.GE.AND P0, PT, R44, c[0x0][0x3c8], PT ;  /* 0x0000f2002c007a0c */ /* 0x020fda0003f06270 */
[----:B-123--:R-:W-:-:S04]  /*fd80*/  @!P0 LEA R2, P1, R44, R4, 0x1 ;  /* 0x000000042c028211 */ /* 0x00efc800078208ff */
[----:B----4-:R-:W-:-:S05]  /*fd90*/  @!P0 LEA.HI.X R3, R44, R5, R45, 0x1, P1 ;  /* 0x000000052c038211 */ /* 0x010fca00008f0c2d */
[----:B------:R1:W-:Y:S01]  /*fda0*/  @!P0 ST.E.128 [R2.64], R32 ;  /* 0x0000002002008985 */ /* 0x0003e2000c101d06 */
[----:B------:R-:W-:-:S13]  /*fdb0*/  ISETP.GE.AND P0, PT, R42, c[0x0][0x3c8], PT ;  /* 0x0000f2002a007a0c */ /* 0x000fda0003f06270 */
[----:B------:R-:W-:Y:S05]  /*fdc0*/  @P0 BRA `(.L_x_460) ;  /* 0x000009b000000947 */ /* 0x000fea0003800000 */
[----:B-1----:R-:W-:-:S04]  /*fdd0*/  LEA R2, P0, R42, R4, 0x1 ;  /* 0x000000042a027211 */ /* 0x002fc800078008ff */
[----:B------:R-:W-:-:S05]  /*fde0*/  LEA.HI.X R3, R42, R5, R43, 0x1, P0 ;  /* 0x000000052a037211 */ /* 0x000fca00000f0c2b */
[----:B------:R1:W-:Y:S01]  /*fdf0*/  ST.E.128 [R2.64], R36 ;  /* 0x0000002402007985 */ /* 0x0003e2000c101d06 */
[----:B------:R-:W-:Y:S05]  /*fe00*/  BRA `(.L_x_460) ;  /* 0x0000097000007947 */ /* 0x000fea0003800000 */
.L_x_452:
[----:B------:R-:W2:Y:S04]  /*fe10*/  LDL R0, [R1+0x30] ;  /* 0x0000300001007983 */ /* 0x000ea80000100800 */
[----:B------:R-:W3:Y:S04]  /*fe20*/  LDL R14, [R1+0x34] ;  /* 0x00003400010e7983 */ /* 0x000ee80000100800 */
[----:B------:R-:W4:Y:S01]  /*fe30*/  LDL R13, [R1+0x38] ;  /* 0x00003800010d7983 */ /* 0x000f220000100800 */
[----:B------:R-:W-:Y:S03]  /*fe40*/  BSSY B0, `(.L_x_461) ;  /* 0x0000025000007945 */ /* 0x000fe60003800000 */
[----:B------:R-:W1:Y:S02]  /*fe50*/  S2R R12, SR_TID.X ;  /* 0x00000000000c7919 */ /* 0x000e640000002100 */
[----:B-1----:R-:W-:Y:S01]  /*fe60*/  ISETP.GE.AND P0, PT, R12, 0x80, PT ;  /* 0x000000800c00780c */ /* 0x002fe20003f06270 */
[----:B--2---:R-:W-:Y:S01]  /*fe70*/  IMAD.MOV.U32 R11, RZ, RZ, R0 ;  /* 0x000000ffff0b7224 */ /* 0x004fe200078e0000 */
[----:B---3--:R-:W-:-:S02]  /*fe80*/  SHF.R.S32.HI R7, RZ, 0x1f, R14 ;  /* 0x0000001fff077819 */ /* 0x008fc4000001140e */
[----:B----4-:R-:W-:-:S09]  /*fe90*/  SHF.R.S32.HI R8, RZ, 0x1f, R13 ;  /* 0x0000001fff087819 */ /* 0x010fd2000001140d */
[----:B------:R-:W-:Y:S05]  /*fea0*/  @P0 BRA `(.L_x_462) ;  /* 0x000001e000000947 */ /* 0x000fea0003800000 */
[----:B------:R-:W-:Y:S02]  /*feb0*/  MOV R2, c[0x0][0x4e8] ;  /* 0x00013a0000027a02 */ /* 0x000fe40000000f00 */
[----:B------:R-:W-:-:S03]  /*fec0*/  IADD3 R6, R11, R12, RZ ;  /* 0x0000000c0b067210 */ /* 0x000fc60007ffe0ff */
[----:B------:R-:W-:-:S05]  /*fed0*/  IMAD R0, R2, c[0x0][0x388], RZ ;  /* 0x0000e20002007a24 */ /* 0x000fca00078e02ff */
[----:B------:R-:W-:-:S13]  /*fee0*/  ISETP.GE.AND P0, PT, R6, R0, PT ;  /* 0x000000000600720c */ /* 0x000fda0003f06270 */
[----:B------:R-:W-:Y:S05]  /*fef0*/  @P0 BRA `(.L_x_462) ;  /* 0x0000019000000947 */ /* 0x000fea0003800000 */
[----:B------:R-:W-:Y:S01]  /*ff00*/  ISETP.NE.AND P0, PT, R2, 0x1, PT ;  /* 0x000000010200780c */ /* 0x000fe20003f05270 */
[----:B------:R-:W-:Y:S01]  /*ff10*/  IMAD R4, R7, c[0x0][0x490], RZ ;  /* 0x0001240007047a24 */ /* 0x000fe200078e02ff */
[----:B------:R-:W-:Y:S01]  /*ff20*/  MOV R0, R6 ;  /* 0x0000000600007202 */ /* 0x000fe20000000f00 */
[----:B------:R-:W-:-:S04]  /*ff30*/  IMAD.WIDE.U32 R2, R14, c[0x0][0x490], RZ ;  /* 0x000124000e027a25 */ /* 0x000fc800078e00ff */
[----:B------:R-:W-:Y:S02]  /*ff40*/  IMAD R4, R14, c[0x0][0x494], R4 ;  /* 0x000125000e047a24 */ /* 0x000fe400078e0204 */
[----:B------:R-:W-:-:S03]  /*ff50*/  IMAD R10, R8, c[0x0][0x498], RZ ;  /* 0x00012600080a7a24 */ /* 0x000fc600078e02ff */
[----:B------:R-:W-:Y:S01]  /*ff60*/  IADD3 R3, R3, R4, RZ ;  /* 0x0000000403037210 */ /* 0x000fe20007ffe0ff */
[----:B------:R-:W-:-:S05]  /*ff70*/  @P0 IMAD.HI.U32 R5, R6, c[0x0][0x4ec], RZ ;  /* 0x00013b0006050a27 */ /* 0x000fca00078e00ff */
[----:B------:R-:W-:Y:S01]  /*ff80*/  @P0 SHF.R.U32.HI R0, RZ, c[0x0][0x4f0], R5 ;  /* 0x00013c00ff000a19 */ /* 0x000fe20000011605 */
[----:B------:R-:W-:-:S03]  /*ff90*/  IMAD.WIDE.U32 R4, R13, c[0x0][0x498], R2 ;  /* 0x000126000d047a25 */ /* 0x000fc600078e0002 */
[C---:B------:R-:W-:Y:S01]  /*ffa0*/  IADD3 R9, -R0.reuse, RZ, RZ ;  /* 0x000000ff00097210 */ /* 0x040fe20007ffe1ff */
[----:B------:R-:W-:Y:S01]  /*ffb0*/  IMAD R3, R13, c[0x0][0x49c], R10 ;  /* 0x000127000d037a24 */ /* 0x000fe200078e020a */
[----:B------:R-:W-:-:S03]  /*ffc0*/  IADD3 R4, P0, R0, R4, RZ ;  /* 0x0000000400047210 */ /* 0x000fc60007f1e0ff */
[----:B------:R-:W-:Y:S01]  /*ffd0*/  IMAD R2, R9, c[0x0][0x4e8], R6 ;  /* 0x00013a0009027a24 */ /* 0x000fe200078e0206 */
[----:B------:R-:W-:-:S04]  /*ffe0*/  SHF.R.S32.HI R6, RZ, 0x1f, R0 ;  /* 0x0000001fff067819 */ /* 0x000fc80000011400 */
[----:B------:R-:W-:Y:S02]  /*fff0*/  SHF.R.S32.HI R0, RZ, 0x1f, R2 ;  /* 0x0000001fff007819 */ /* 0x000fe40000011402 */
[----:B------:R-:W-:-:S03]  /*10000*/  IADD3.X R5, R6, R5, R3, P0, !PT ;  /* 0x0000000506057210 */ /* 0x000fc600007fe403 */
[----:B------:R-:W-:-:S04]  /*10010*/  IMAD R0, R0, c[0x0][0x488], RZ ;  /* 0x0001220000007a24 */ /* 0x000fc800078e02ff */
[C---:B------:R-:W-:Y:S02]  /*10020*/  IMAD R0, R2.reuse, c[0x0][0x48c], R0 ;  /* 0x0001230002007a24 */ /* 0x040fe400078e0200 */
[----:B------:R-:W-:-:S05]  /*10030*/  IMAD.WIDE.U32 R2, R2, c[0x0][0x488], R4 ;  /* 0x0001220002027a25 */ /* 0x000fca00078e0004 */
[----:B------:R-:W-:Y:S02]  /*10040*/  IADD3 R0, R3, R0, RZ ;  /* 0x0000000003007210 */ /* 0x000fe40007ffe0ff */
[----:B------:R-:W-:-:S04]  /*10050*/  LEA R4, P0, R2, c[0x0][0x450], 0x2 ;  /* 0x0001140002047a11 */ /* 0x000fc800078010ff */
[----:B------:R-:W-:Y:S02]  /*10060*/  LEA.HI.X R5, R2, c[0x0][0x454], R0, 0x2, P0 ;  /* 0x0001150002057a11 */ /* 0x000fe400000f1400 */
[----:B------:R-:W-:-:S05]  /*10070*/  MOV R0, 0xff800000 ;  /* 0xff80000000007802 */ /* 0x000fca0000000f00 */
[----:B------:R1:W-:Y:S02]  /*10080*/  STG.E [R4.64], R0 ;  /* 0x0000000004007986 */ /* 0x0003e4000c101906 */
.L_x_462:
[----:B------:R-:W-:Y:S05]  /*10090*/  BSYNC B0 ;  /* 0x0000000000007941 */ /* 0x000fea0003800000 */
.L_x_461:
[----:B------:R-:W2:Y:S01]  /*100a0*/  LDL R2, [R1+0x6c] ;  /* 0x00006c0001027983 */ /* 0x000ea20000100800 */
[----:B-1----:R-:W-:Y:S01]  /*100b0*/  MOV R0, c[0x0][0x4e8] ;  /* 0x00013a0000007a02 */ /* 0x002fe20000000f00 */
[----:B------:R-:W-:Y:S01]  /*100c0*/  IMAD R7, R7, c[0x0][0x3e8], RZ ;  /* 0x0000fa0007077a24 */ /* 0x000fe200078e02ff */
[----:B------:R-:W-:Y:S01]  /*100d0*/  SHF.R.S32.HI R9, RZ, 0x1f, R12 ;  /* 0x0000001fff097819 */ /* 0x000fe2000001140c */
[----:B------:R-:W-:Y:S01]  /*100e0*/  IMAD R5, R8, c[0x0][0x3f0], RZ ;  /* 0x0000fc0008057a24 */ /* 0x000fe200078e02ff */
[----:B------:R-:W-:Y:S01]  /*100f0*/  ISETP.NE.AND P0, PT, R0, 0x1, PT ;  /* 0x000000010000780c */ /* 0x000fe20003f05270 */
[----:B------:R-:W-:Y:S01]  /*10100*/  IMAD R7, R14, c[0x0][0x3ec], R7 ;  /* 0x0000fb000e077a24 */ /* 0x000fe200078e0207 */
[----:B------:R-:W-:-:S04]  /*10110*/  LEA.HI R9, R9, R12, RZ, 0x3 ;  /* 0x0000000c09097211 */ /* 0x000fc800078f18ff */
[----:B------:R-:W-:Y:S02]  /*10120*/  SHF.R.S32.HI R9, RZ, 0x3, R9 ;  /* 0x00000003ff097819 */ /* 0x000fe40000011409 */
[----:B--2---:R-:W-:Y:S01]  /*10130*/  IADD3 R4, R2, R11, RZ ;  /* 0x0000000b02047210 */ /* 0x004fe20007ffe0ff */
[----:B------:R-:W-:-:S03]  /*10140*/  IMAD.WIDE.U32 R2, R14, c[0x0][0x3e8], RZ ;  /* 0x0000fa000e027a25 */ /* 0x000fc600078e00ff */
[----:B------:R-:W-:Y:S01]  /*10150*/  MOV R0, R4 ;  /* 0x0000000400007202 */ /* 0x000fe20000000f00 */
[----:B------:R-:W-:-:S04]  /*10160*/  @P0 IMAD.HI.U32 R6, R4, c[0x0][0x4ec], RZ ;  /* 0x00013b0004060a27 */ /* 0x000fc800078e00ff */
[----:B------:R-:W-:Y:S01]  /*10170*/  IMAD.IADD R3, R3, 0x1, R7 ;  /* 0x0000000103037824 */ /* 0x000fe200078e0207 */
[----:B------:R-:W-:Y:S01]  /*10180*/  @P0 SHF.R.U32.HI R0, RZ, c[0x0][0x4f0], R6 ;  /* 0x00013c00ff000a19 */ /* 0x000fe20000011606 */
[C---:B------:R-:W-:Y:S02]  /*10190*/  IMAD R7, R13.reuse, c[0x0][0x3f4], R5 ;  /* 0x0000fd000d077a24 */ /* 0x040fe400078e0205 */
[----:B------:R-:W-:Y:S01]  /*101a0*/  IMAD.WIDE.U32 R2, R13, c[0x0][0x3f0], R2 ;  /* 0x0000fc000d027a25 */ /* 0x000fe200078e0002 */
[----:B------:R-:W-:Y:S02]  /*101b0*/  SHF.R.S32.HI R5, RZ, 0x1f, R0 ;  /* 0x0000001fff057819 */ /* 0x000fe40000011400 */
[----:B------:R-:W-:Y:S02]  /*101c0*/  IADD3 R6, -R0, RZ, RZ ;  /* 0x000000ff00067210 */ /* 0x000fe40007ffe1ff */
[----:B------:R-:W-:Y:S01]  /*101d0*/  IADD3 R3, R3, R7, RZ ;  /* 0x0000000703037210 */ /* 0x000fe20007ffe0ff */
[----:B------:R-:W-:-:S02]  /*101e0*/  IMAD R5, R5, c[0x0][0x3e0], RZ ;  /* 0x0000f80005057a24 */ /* 0x000fc400078e02ff */
[----:B------:R-:W-:Y:S02]  /*101f0*/  IMAD R6, R6, c[0x0][0x4e8], R4 ;  /* 0x00013a0006067a24 */ /* 0x000fe400078e0204 */
[C---:B------:R-:W-:Y:S02]  /*10200*/  IMAD R4, R0.reuse, c[0x0][0x3e4], R5 ;  /* 0x0000f90000047a24 */ /* 0x040fe400078e0205 */
[----:B------:R-:W-:Y:S01]  /*10210*/  IMAD.WIDE.U32 R2, R0, c[0x0][0x3e0], R2 ;  /* 0x0000f80000027a25 */ /* 0x000fe200078e0002 */
[----:B------:R-:W-:-:S03]  /*10220*/  SHF.R.S32.HI R0, RZ, 0x1f, R6 ;  /* 0x0000001fff007819 */ /* 0x000fc60000011406 */
[----:B------:R-:W-:Y:S02]  /*10230*/  IMAD.IADD R3, R3, 0x1, R4 ;  /* 0x0000000103037824 */ /* 0x000fe400078e0204 */
[----:B------:R-:W-:Y:S02]  /*10240*/  IMAD R0, R0, c[0x0][0x3d8], RZ ;  /* 0x0000f60000007a24 */ /* 0x000fe400078e02ff */
[----:B------:R-:W-:-:S04]  /*10250*/  IMAD.WIDE.U32 R4, R6, c[0x0][0x3d8], R2 ;  /* 0x0000f60006047a25 */ /* 0x000fc800078e0002 */
[----:B------:R-:W-:Y:S01]  /*10260*/  IMAD R6, R6, c[0x0][0x3dc], R0 ;  /* 0x0000f70006067a24 */ /* 0x000fe200078e0200 */
[----:B------:R-:W-:Y:S02]  /*10270*/  LEA R3, P0, R4, c[0x0][0x380], 0x1 ;  /* 0x0000e00004037a11 */ /* 0x000fe400078008ff */
[----:B------:R-:W-:Y:S02]  /*10280*/  IADD3 R0, R9, R11, RZ ;  /* 0x0000000b09007210 */ /* 0x000fe40007ffe0ff */
[----:B------:R-:W-:-:S04]  /*10290*/  IADD3 R2, R5, R6, RZ ;  /* 0x0000000605027210 */ /* 0x000fc80007ffe0ff */
[----:B------:R-:W-:Y:S01]  /*102a0*/  LEA.HI.X R2, R4, c[0x0][0x384], R2, 0x1, P0 ;  /* 0x0000e10004027a11 */ /* 0x000fe200000f0c02 */
[----:B------:R-:W-:Y:S05]  /*102b0*/  BRA.DIV ~URZ, `(.L_x_463) ;  /* 0x000007727f007947 */ /* 0x000fea000b800000 */
[----:B------:R1:W2:Y:S02]  /*102c0*/  SHFL.IDX PT, R5, R2, RZ, 0x181f ;  /* 0x00181fff02057589 */ /* 0x0002a400000e0000 */
.L_x_481:
[----:B------:R-:W-:Y:S05]  /*102d0*/  BRA.DIV ~URZ, `(.L_x_464) ;  /* 0x000007c27f007947 */ /* 0x000fea000b800000 */
[----:B------:R3:W4:Y:S02]  /*102e0*/  SHFL.IDX PT, R4, R3, RZ, 0x181f ;  /* 0x00181fff03047589 */ /* 0x00072400000e0000 */
.L_x_482:
[----:B------:R-:W-:Y:S01]  /*102f0*/  MOV R10, c[0x0][0x4e8] ;  /* 0x00013a00000a7a02 */ /* 0x000fe20000000f00 */
[----:B------:R-:W-:Y:S04]  /*10300*/  BSSY B0, `(.L_x_465) ;  /* 0x000000f000007945 */ /* 0x000fe80003800000 */
[----:B------:R-:W-:-:S05]  /*10310*/  IMAD R10, R10, c[0x0][0x388], RZ ;  /* 0x0000e2000a0a7a24 */ /* 0x000fca00078e02ff */
[----:B------:R-:W-:-:S13]  /*10320*/  ISETP.GE.AND P0, PT, R0, R10, PT ;  /* 0x0000000a0000720c */ /* 0x000fda0003f06270 */
[----:B------:R-:W-:Y:S05]  /*10330*/  @P0 BRA `(.L_x_466) ;  /* 0x000000b000000947 */ /* 0x000fea0003800000 */
[----:B------:R-:W5:Y:S04]  /*10340*/  LDL.64 R12, [R1+0x8] ;  /* 0x00000800010c7983 */ /* 0x000f680000100a00 */
[----:B---3--:R-:W3:Y:S04]  /*10350*/  LDL R8, [R1+0x2c] ;  /* 0x00002c0001087983 */ /* 0x008ee80000100800 */
[----:B----4-:R-:W4:Y:S01]  /*10360*/  LDL R9, [R1+0x44] ;  /* 0x0000440001097983 */ /* 0x010f220000100800 */
[----:B-----5:R-:W-:Y:S02]  /*10370*/  ISETP.GE.AND P1, PT, R12, c[0x0][0x3c8], PT ;  /* 0x0000f2000c007a0c */ /* 0x020fe40003f26270 */
[----:B---3--:R-:W-:-:S11]  /*10380*/  ISETP.GE.AND P0, PT, R8, c[0x0][0x3c8], PT ;  /* 0x0000f20008007a0c */ /* 0x008fd60003f06270 */
[-C--:B------:R-:W-:Y:S02]  /*10390*/  @!P1 LEA R6, P3, R12, R4.reuse, 0x1 ;  /* 0x000000040c069211 */ /* 0x080fe400078608ff */
[----:B------:R-:W-:Y:S02]  /*103a0*/  @!P0 LEA R4, P2, R8, R4, 0x1 ;  /* 0x0000000408048211 */ /* 0x000fe400078408ff */
[-C--:B--2---:R-:W-:Y:S02]  /*103b0*/  @!P1 LEA.HI.X R7, R12, R5.reuse, R13, 0x1, P3 ;  /* 0x000000050c079211 */ /* 0x084fe400018f0c0d */
[----:B----4-:R-:W-:-:S03]  /*103c0*/  @!P0 LEA.HI.X R5, R8, R5, R9, 0x1, P2 ;  /* 0x0000000508058211 */ /* 0x010fc600010f0c09 */
[----:B------:R2:W-:Y:S04]  /*103d0*/  @!P1 ST.E.128 [R6.64], RZ ;  /* 0x000000ff06009985 */ /* 0x0005e8000c101d06 */
[----:B------:R2:W-:Y:S02]  /*103e0*/  @!P0 ST.E.128 [R4.64], RZ ;  /* 0x000000ff04008985 */ /* 0x0005e4000c101d06 */
.L_x_466:
[----:B------:R-:W-:Y:S05]  /*103f0*/  BSYNC B0 ;  /* 0x0000000000007941 */ /* 0x000fea0003800000 */
.L_x_465:
[----:B------:R-:W-:Y:S05]  /*10400*/  BRA.DIV ~URZ, `(.L_x_467) ;  /* 0x000006f27f007947 */ /* 0x000fea000b800000 */
[----:B--2---:R2:W1:Y:S04]  /*10410*/  SHFL.IDX PT, R5, R2, 0x1, 0x181f ;  /* 0x00381f0002057f89 */ /* 0x00446800000e0000 */
[----:B----4-:R2:W4:Y:S02]  /*10420*/  SHFL.IDX PT, R4, R3, 0x1, 0x181f ;  /* 0x00381f0003047f89 */ /* 0x01052400000e0000 */
.L_x_483:
[----:B------:R-:W-:Y:S01]  /*10430*/  IADD3 R6, R0, 0x20, RZ ;  /* 0x0000002000067810 */ /* 0x000fe20007ffe0ff */
[----:B------:R-:W-:Y:S03]  /*10440*/  BSSY B0, `(.L_x_468) ;  /* 0x000000e000007945 */ /* 0x000fe60003800000 */
[----:B------:R-:W-:-:S13]  /*10450*/  ISETP.GE.AND P0, PT, R6, R10, PT ;  /* 0x0000000a0600720c */ /* 0x000fda0003f06270 */
[----:B------:R-:W-:Y:S05]  /*10460*/  @P0 BRA `(.L_x_469) ;  /* 0x000000b000000947 */ /* 0x000fea0003800000 */
[----:B------:R-:W5:Y:S04]  /*10470*/  LDL.64 R12, [R1+0x8] ;  /* 0x00000800010c7983 */ /* 0x000f680000100a00 */
[----:B--2---:R-:W2:Y:S04]  /*10480*/  LDL R8, [R1+0x2c] ;  /* 0x00002c0001087983 */ /* 0x004ea80000100800 */
[----:B---3--:R-:W3:Y:S01]  /*10490*/  LDL R9, [R1+0x44] ;  /* 0x0000440001097983 */ /* 0x008ee20000100800 */
[----:B-----5:R-:W-:Y:S02]  /*104a0*/  ISETP.GE.AND P1, PT, R12, c[0x0][0x3c8], PT ;  /* 0x0000f2000c007a0c */ /* 0x020fe40003f26270 */
[----:B--2---:R-:W-:-:S11]  /*104b0*/  ISETP.GE.AND P0, PT, R8, c[0x0][0x3c8], PT ;  /* 0x0000f20008007a0c */ /* 0x004fd60003f06270 */
[-C--:B----4-:R-:W-:Y:S02]  /*104c0*/  @!P1 LEA R6, P3, R12, R4.reuse, 0x1 ;  /* 0x000000040c069211 */ /* 0x090fe400078608ff */
[----:B------:R-:W-:Y:S02]  /*104d0*/  @!P0 LEA R4, P2, R8, R4, 0x1 ;  /* 0x0000000408048211 */ /* 0x000fe400078408ff */
[-C--:B-1----:R-:W-:Y:S02]  /*104e0*/  @!P1 LEA.HI.X R7, R12, R5.reuse, R13, 0x1, P3 ;  /* 0x000000050c079211 */ /* 0x082fe400018f0c0d */
[----:B---3--:R-:W-:-:S03]  /*104f0*/  @!P0 LEA.HI.X R5, R8, R5, R9, 0x1, P2 ;  /* 0x0000000508058211 */ /* 0x008fc600010f0c09 */
[----:B------:R1:W-:Y:S04]  /*10500*/  @!P1 ST.E.128 [R6.64], RZ ;  /* 0x000000ff06009985 */ /* 0x0003e8000c101d06 */
[----:B------:R1:W-:Y:S02]  /*10510*/  @!P0 ST.E.128 [R4.64], RZ ;  /* 0x000000ff04008985 */ /* 0x0003e4000c101d06 */
.L_x_469:
[----:B------:R-:W-:Y:S05]  /*10520*/  BSYNC B0 ;  /* 0x0000000000007941 */ /* 0x000fea0003800000 */
.L_x_468:
[----:B------:R-:W-:Y:S05]  /*10530*/  BRA.DIV ~URZ, `(.L_x_470) ;  /* 0x000006827f007947 */ /* 0x000fea000b800000 */
[----:B-1----:R1:W2:Y:S02]  /*10540*/  SHFL.IDX PT, R5, R2, 0x2, 0x181f ;  /* 0x00581f0002057f89 */ /* 0x0022a400000e0000 */
.L_x_484:
[----:B------:R-:W-:Y:S05]  /*10550*/  BRA.DIV ~URZ, `(.L_x_471) ;  /* 0x000006d27f007947 */ /* 0x000fea000b800000 */
[----:B----4-:R4:W1:Y:S02]  /*10560*/  SHFL.IDX PT, R4, R3, 0x2, 0x181f ;  /* 0x00581f0003047f89 */ /* 0x01086400000e0000 */
.L_x_485:
[----:B------:R-:W-:Y:S01]  /*10570*/  IADD3 R6, R0, 0x40, RZ ;  /* 0x0000004000067810 */ /* 0x000fe20007ffe0ff */
[----:B------:R-:W-:Y:S03]  /*10580*/  BSSY B0, `(.L_x_472) ;  /* 0x000000e000007945 */ /* 0x000fe60003800000 */
[----:B------:R-:W-:-:S13]  /*10590*/  ISETP.GE.AND P0, PT, R6, R10, PT ;  /* 0x0000000a0600720c */ /* 0x000fda0003f06270 */
[----:B------:R-:W-:Y:S05]  /*105a0*/  @P0 BRA `(.L_x_473) ;  /* 0x000000b000000947 */ /* 0x000fea0003800000 */
[----:B------:R-:W5:Y:S04]  /*105b0*/  LDL.64 R12, [R1+0x8] ;  /* 0x00000800010c7983 */ /* 0x000f680000100a00 */
[----:B---3--:R-:W3:Y:S04]  /*105c0*/  LDL R8, [R1+0x2c] ;  /* 0x00002c0001087983 */ /* 0x008ee80000100800 */
[----:B----4-:R-:W4:Y:S01]  /*105d0*/  LDL R9, [R1+0x44] ;  /* 0x0000440001097983 */ /* 0x010f220000100800 */
[----:B-----5:R-:W-:Y:S02]  /*105e0*/  ISETP.GE.AND P1, PT, R12, c[0x0][0x3c8], PT ;  /* 0x0000f2000c007a0c */ /* 0x020fe40003f26270 */
[----:B---3--:R-:W-:-:S11]  /*105f0*/  ISETP.GE.AND P0, PT, R8, c[0x0][0x3c8], PT ;  /* 0x0000f20008007a0c */ /* 0x008fd60003f06270 */
[-C--:B-1----:R-:W-:Y:S02]  /*10600*/  @!P1 LEA R6, P3, R12, R4.reuse, 0x1 ;  /* 0x000000040c069211 */ /* 0x082fe400078608ff */
[----:B------:R-:W-:Y:S02]  /*10610*/  @!P0 LEA R4, P2, R8, R4, 0x1 ;  /* 0x0000000408048211 */ /* 0x000fe400078408ff */
[-C--:B--2---:R-:W-:Y:S02]  /*10620*/  @!P1 LEA.HI.X R7, R12, R5.reuse, R13, 0x1, P3 ;  /* 0x000000050c079211 */ /* 0x084fe400018f0c0d */
[----:B----4-:R-:W-:-:S03]  /*10630*/  @!P0 LEA.HI.X R5, R8, R5, R9, 0x1, P2 ;  /* 0x0000000508058211 */ /* 0x010fc600010f0c09 */
[----:B------:R1:W-:Y:S04]  /*10640*/  @!P1 ST.E.128 [R6.64], RZ ;  /* 0x000000ff06009985 */ /* 0x0003e8000c101d06 */
[----:B------:R1:W-:Y:S02]  /*10650*/  @!P0 ST.E.128 [R4.64], RZ ;  /* 0x000000ff04008985 */ /* 0x0003e4000c101d06 */
.L_x_473:
[----:B------:R-:W-:Y:S05]  /*10660*/  BSYNC B0 ;  /* 0x0000000000007941 */ /* 0x000fea0003800000 */
.L_x_472:
[----:B------:R-:W-:Y:S05]  /*10670*/  BRA.DIV ~URZ, `(.L_x_474) ;  /* 0x000006127f007947 */ /* 0x000fea000b800000 */
[----:B-1----:R1:W3:Y:S04]  /*10680*/  SHFL.IDX PT, R6, R2, 0x3, 0x181f ;  /* 0x00781f0002067f89 */ /* 0x0022e800000e0000 */
[----:B--234-:R-:W2:Y:S02]  /*10690*/  SHFL.IDX PT, R3, R3, 0x3, 0x181f ;  /* 0x00781f0003037f89 */ /* 0x01cea400000e0000 */
.L_x_486:
[----:B------:R-:W-:-:S04]  /*106a0*/  IADD3 R0, R0, 0x60, RZ ;  /* 0x0000006000007810 */ /* 0x000fc80007ffe0ff */
[----:B------:R-:W-:-:S13]  /*106b0*/  ISETP.GE.AND P0, PT, R0, R10, PT ;  /* 0x0000000a0000720c */ /* 0x000fda0003f06270 */
[----:B------:R-:W-:Y:S05]  /*106c0*/  @P0 BRA `(.L_x_460) ;  /* 0x000000b000000947 */ /* 0x000fea0003800000 */
[----:B------:R-:W3:Y:S04]  /*106d0*/  LDL.64 R12, [R1+0x8] ;  /* 0x00000800010c7983 */ /* 0x000ee80000100a00 */
[----:B------:R-:W4:Y:S04]  /*106e0*/  LDL R7, [R1+0x2c] ;  /* 0x00002c0001077983 */ /* 0x000f280000100800 */
[----:B------:R-:W5:Y:S01]  /*106f0*/  LDL R8, [R1+0x44] ;  /* 0x0000440001087983 */ /* 0x000f620000100800 */
[----:B---3--:R-:W-:Y:S02]  /*10700*/  ISETP.GE.AND P1, PT, R12, c[0x0][0x3c8], PT ;  /* 0x0000f2000c007a0c */ /* 0x008fe40003f26270 */
[----:B----4-:R-:W-:-:S11]  /*10710*/  ISETP.GE.AND P0, PT, R7, c[0x0][0x3c8], PT ;  /* 0x0000f20007007a0c */ /* 0x010fd60003f06270 */
[CC--:B--2---:R-:W-:Y:S02]  /*10720*/  @!P1 LEA R4, P3, R12.reuse, R3.reuse, 0x1 ;  /* 0x000000030c049211 */ /* 0x0c4fe400078608ff */
[C---:B-1----:R-:W-:Y:S02]  /*10730*/  @!P0 LEA R2, P2, R7.reuse, R3, 0x1 ;  /* 0x0000000307028211 */ /* 0x042fe400078408ff */
[-C--:B------:R-:W-:Y:S02]  /*10740*/  @!P1 LEA.HI.X R5, R12, R6.reuse, R13, 0x1, P3 ;  /* 0x000000060c059211 */ /* 0x080fe400018f0c0d */
[----:B-----5:R-:W-:-:S03]  /*10750*/  @!P0 LEA.HI.X R3, R7, R6, R8, 0x1, P2 ;  /* 0x0000000607038211 */ /* 0x020fc600010f0c08 */
[----:B------:R1:W-:Y:S04]  /*10760*/  @!P1 ST.E.128 [R4.64], RZ ;  /* 0x000000ff04009985 */ /* 0x0003e8000c101d06 */
[----:B------:R1:W-:Y:S02]  /*10770*/  @!P0 ST.E.128 [R2.64], RZ ;  /* 0x000000ff02008985 */ /* 0x0003e4000c101d06 */
.L_x_460:
[----:B------:R-:W-:Y:S05]  /*10780*/  BSYNC B1 ;  /* 0x0000000000017941 */ /* 0x000fea0003800000 */
.L_x_451:
[----:B---3--:R-:W3:Y:S02]  /*10790*/  LDL R0, [R1+0x70] ;  /* 0x0000700001007983 */ /* 0x008ee40000100800 */
[----:B---3--:R-:W-:-:S13]  /*107a0*/  ISETP.NE.AND P0, PT, R0, RZ, PT ;  /* 0x000000ff0000720c */ /* 0x008fda0003f05270 */
[----:B------:R-:W-:Y:S01]  /*107b0*/  @P0 WARPSYNC 0xffffffff ;  /* 0xffffffff00000948 */ /* 0x000fe20003800000 */
[----:B------:R-:W-:Y:S06]  /*107c0*/  @P0 BAR.SYNC.DEFER_BLOCKING 0x5, 0x100 ;  /* 0x0144000000000b1d */ /* 0x000fec0000010000 */
[----:B------:R-:W3:Y:S04]  /*107d0*/  @P0 LDS R0, [0x10100] ;  /* 0x01010000ff000984 */ /* 0x000ee80000000800 */
[----:B---3--:R3:W-:Y:S04]  /*107e0*/  @P0 STL [R1+0x48], R0 ;  /* 0x0000480001000387 */ /* 0x0087e80000100800 */
[----:B------:R-:W-:Y:S06]  /*107f0*/  @P0 BAR.ARV 0x4, 0x100 ;  /* 0x0104000000000b1d */ /* 0x000fec0000002000 */
[----:B------:R-:W-:Y:S05]  /*10800*/  @P0 BRA `(.L_x_475) ;  /* 0x0000007000000947 */ /* 0x000fea0003800000 */
[----:B------:R-:W-:Y:S05]  /*10810*/  BRA.DIV ~URZ, `(.L_x_476) ;  /* 0x000005427f007947 */ /* 0x000fea000b800000 */
[----:B---3--:R3:W4:Y:S02]  /*10820*/  SHFL.IDX PT, R0, R40, RZ, 0x1f ;  /* 0x00001fff28007589 */ /* 0x00872400000e0000 */
.L_x_487:
[----:B------:R-:W-:Y:S01]  /*10830*/  WARPSYNC 0xffffffff ;  /* 0xffffffff00007948 */ /* 0x000fe20003800000 */
[----:B------:R-:W-:Y:S06]  /*10840*/  BAR.SYNC.DEFER_BLOCKING 0x4, 0x100 ;  /* 0x0104000000007b1d */ /* 0x000fec0000010000 */
[----:B----4-:R4:W-:Y:S04]  /*10850*/  STL [R1+0x48], R0 ;  /* 0x0000480001007387 */ /* 0x0109e80000100800 */
[----:B------:R4:W-:Y:S04]  /*10860*/  @!P4 STS [0x10100], R40 ;  /* 0x01010028ff00c388 */ /* 0x0009e80000000800 */
[----:B------:R-:W-:Y:S06]  /*10870*/  BAR.ARV 0x5, 0x100 ;  /* 0x0144000000007b1d */ /* 0x000fec0000002000 */
.L_x_475:
[----:B---34-:R-:W3:Y:S02]  /*10880*/  LDL R0, [R1+0x48] ;  /* 0x0000480001007983 */ /* 0x018ee40000100800 */
[----:B---3--:R-:W-:-:S13]  /*10890*/  ISETP.GE.AND P0, PT, R0, c[0x0][0x538], PT ;  /* 0x00014e0000007a0c */ /* 0x008fda0003f06270 */
[----:B-12--5:R-:W-:Y:S01]  /*108a0*/  @P0 CALL.REL.NOINC `(.L_x_477) ;  /* 0x0000001000000944 */ /* 0x026fe20003c00000 */
[----:B------:R-:W-:Y:S05]  /*108b0*/  BRA `(.L_x_478) ;  /* 0xffff014000007947 */ /* 0x000fea000383ffff */
.L_x_477:
[----:B------:R-:W-:Y:S05]  /*108c0*/  EXIT ;  /* 0x000000000000794d */ /* 0x000fea0003800000 */
.L_x_447:
[----:B-1----:R1:W5:Y:S01]  /*108d0*/  LDL R0, [R1+0x4] ;  /* 0x0000040001007983 */ /* 0x0023620000100800 */
[----:B------:R-:W-:Y:S02]  /*108e0*/  MOV R3, 0x2 ;  /* 0x0000000200037802 */ /* 0x000fe40000000f00 */
[----:B------:R-:W-:Y:S02]  /*108f0*/  MOV R2, 0x10910 ;  /* 0x0001091000027802 */ /* 0x000fe40000000f00 */
[----:B-1---5:R-:W-:Y:S05]  /*10900*/  CALL.REL.NOINC `($__internal_0_$__cuda_sm70_shflsync_bfly_p) ;  /* 0x000004c000007944 */ /* 0x022fea0003c00000 */
[----:B------:R-:W-:Y:S01]  /*10910*/  MOV R4, R5 ;  /* 0x0000000500047202 */ /* 0x000fe20000000f00 */
[----:B------:R-:W-:Y:S05]  /*10920*/  BRA `(.L_x_479) ;  /* 0xffffde9000007947 */ /* 0x000fea000383ffff */
.L_x_448:
[----:B------:R-:W-:Y:S01]  /*10930*/  IMAD.MOV.U32 R0, RZ, RZ, R4 ;  /* 0x000000ffff007224 */ /* 0x000fe200078e0004 */
[----:B------:R-:W-:Y:S02]  /*10940*/  MOV R3, 0x1 ;  /* 0x0000000100037802 */ /* 0x000fe40000000f00 */
[----:B------:R-:W-:Y:S02]  /*10950*/  MOV R2, 0x10970 ;  /* 0x0001097000027802 */ /* 0x000fe40000000f00 */
[----:B------:R-:W-:Y:S05]  /*10960*/  CALL.REL.NOINC `($__internal_0_$__cuda_sm70_shflsync_bfly_p) ;  /* 0x0000046000007944 */ /* 0x000fea0003c00000 */
[----:B------:R1:W5:Y:S01]  /*10970*/  LDL R0, [R1+0x10] ;  /* 0x0000100001007983 */ /* 0x0003620000100800 */
[----:B------:R-:W-:Y:S01]  /*10980*/  FADD.FTZ R4, R4, R5 ;  /* 0x0000000504047221 */ /* 0x000fe20000010000 */
[----:B------:R-:W-:Y:S02]  /*10990*/  MOV R3, 0x2 ;  /* 0x0000000200037802 */ /* 0x000fe40000000f00 */
[----:B------:R-:W-:-:S02]  /*109a0*/  MOV R2, 0x109c0 ;  /* 0x000109c000027802 */ /* 0x000fc40000000f00 */
[----:B-1---5:R-:W-:Y:S05]  /*109b0*/  CALL.REL.NOINC `($__internal_0_$__cuda_sm70_shflsync_bfly_p) ;  /* 0x0000041000007944 */ /* 0x022fea0003c00000 */
[----:B------:R-:W2:Y:S01]  /*109c0*/  LDL.LU R0, [R1+0x10] ;  /* 0x0000100001007983 */ /* 0x000ea20000300800 */
[----:B------:R-:W-:-:S02]  /*109d0*/  MOV R3, 0x1 ;  /* 0x0000000100037802 */ /* 0x000fc40000000f00 */
[----:B------:R-:W-:Y:S01]  /*109e0*/  MOV R2, 0x10a10 ;  /* 0x00010a1000027802 */ /* 0x000fe20000000f00 */
[----:B--2---:R-:W-:Y:S02]  /*109f0*/  FADD.FTZ R0, R0, R5 ;  /* 0x0000000500007221 */ /* 0x004fe40000010000 */
[----:B------:R-:W-:Y:S05]  /*10a00*/  CALL.REL.NOINC `($__internal_0_$__cuda_sm70_shflsync_bfly_p) ;  /* 0x000003c000007944 */ /* 0x000fea0003c00000 */
[----:B------:R-:W-:Y:S01]  /*10a10*/  MOV R3, R5 ;  /* 0x0000000500037202 */ /* 0x000fe20000000f00 */
[----:B------:R-:W-:Y:S05]  /*10a20*/  BRA `(.L_x_480) ;  /* 0xffffde2000007947 */ /* 0x000fea000383ffff */
.L_x_463:
[----:B------:R-:W-:Y:S01]  /*10a30*/  IMAD.MOV.U32 R8, RZ, RZ, R2 ;  /* 0x000000ffff087224 */ /* 0x000fe200078e0002 */
[----:B------:R-:W-:Y:S01]  /*10a40*/  MOV R7, RZ ;  /* 0x000000ff00077202 */ /* 0x000fe20000000f00 */
[----:B------:R-:W-:Y:S01]  /*10a50*/  IMAD.MOV.U32 R4, RZ, RZ, 0x181f ;  /* 0x0000181fff047424 */ /* 0x000fe200078e00ff */
[----:B------:R-:W-:Y:S02]  /*10a60*/  MOV R9, 0x10a80 ;  /* 0x00010a8000097802 */ /* 0x000fe40000000f00 */
[----:B------:R-:W-:Y:S05]  /*10a70*/  CALL.REL.NOINC `($__internal_1_$__cuda_sm70_shflsync_idx_p) ;  /* 0x0000039000007944 */ /* 0x000fea0003c00000 */
[----:B------:R-:W-:Y:S01]  /*10a80*/  MOV R5, R4 ;  /* 0x0000000400057202 */ /* 0x000fe20000000f00 */
[----:B------:R-:W-:Y:S05]  /*10a90*/  BRA `(.L_x_481) ;  /* 0xfffff83000007947 */ /* 0x000fea000383ffff */
.L_x_464:
[----:B------:R-:W-:Y:S01]  /*10aa0*/  IMAD.MOV.U32 R8, RZ, RZ, R3 ;  /* 0x000000ffff087224 */ /* 0x000fe200078e0003 */
[----:B------:R-:W-:Y:S01]  /*10ab0*/  MOV R7, RZ ;  /* 0x000000ff00077202 */ /* 0x000fe20000000f00 */
[----:B------:R-:W-:Y:S01]  /*10ac0*/  IMAD.MOV.U32 R4, RZ, RZ, 0x181f ;  /* 0x0000181fff047424 */ /* 0x000fe200078e00ff */
[----:B------:R-:W-:Y:S02]  /*10ad0*/  MOV R9, 0x10af0 ;  /* 0x00010af000097802 */ /* 0x000fe40000000f00 */
[----:B-12---:R-:W-:Y:S05]  /*10ae0*/  CALL.REL.NOINC `($__internal_1_$__cuda_sm70_shflsync_idx_p) ;  /* 0x0000032000007944 */ /* 0x006fea0003c00000 */
[----:B------:R-:W-:Y:S05]  /*10af0*/  BRA `(.L_x_482) ;  /* 0xfffff7f000007947 */ /* 0x000fea000383ffff */
.L_x_467:
[----:B------:R-:W-:Y:S01]  /*10b00*/  IMAD.MOV.U32 R8, RZ, RZ, R2 ;  /* 0x000000ffff087224 */ /* 0x000fe200078e0002 */
[----:B--2---:R-:W-:Y:S01]  /*10b10*/  MOV R7, 0x1 ;  /* 0x0000000100077802 */ /* 0x004fe20000000f00 */
[----:B----4-:R-:W-:Y:S01]  /*10b20*/  IMAD.MOV.U32 R4, RZ, RZ, 0x181f ;  /* 0x0000181fff047424 */ /* 0x010fe200078e00ff */
[----:B------:R-:W-:-:S02]  /*10b30*/  MOV R9, 0x10b50 ;  /* 0x00010b5000097802 */ /* 0x000fc40000000f00 */
[----:B-1-3--:R-:W-:Y:S05]  /*10b40*/  CALL.REL.NOINC `($__internal_1_$__cuda_sm70_shflsync_idx_p) ;  /* 0x000002c000007944 */ /* 0x00afea0003c00000 */
[----:B------:R-:W-:Y:S01]  /*10b50*/  IMAD.MOV.U32 R5, RZ, RZ, R4 ;  /* 0x000000ffff057224 */ /* 0x000fe200078e0004 */
[----:B------:R-:W-:Y:S01]  /*10b60*/  MOV R7, 0x1 ;  /* 0x0000000100077802 */ /* 0x000fe20000000f00 */
[----:B------:R-:W-:Y:S01]  /*10b70*/  IMAD.MOV.U32 R8, RZ, RZ, R3 ;  /* 0x000000ffff087224 */ /* 0x000fe200078e0003 */
[----:B------:R-:W-:-:S02]  /*10b80*/  MOV R4, 0x181f ;  /* 0x0000181f00047802 */ /* 0x000fc40000000f00 */
[----:B------:R-:W-:Y:S02]  /*10b90*/  MOV R9, 0x10bb0 ;  /* 0x00010bb000097802 */ /* 0x000fe40000000f00 */
[----:B------:R-:W-:Y:S05]  /*10ba0*/  CALL.REL.NOINC `($__internal_1_$__cuda_sm70_shflsync_idx_p) ;  /* 0x0000026000007944 */ /* 0x000fea0003c00000 */
[----:B------:R-:W-:Y:S05]  /*10bb0*/  BRA `(.L_x_483) ;  /* 0xfffff87000007947 */ /* 0x000fea000383ffff */
.L_x_470:
[----:B------:R-:W-:Y:S01]  /*10bc0*/  IMAD.MOV.U32 R8, RZ, RZ, R2 ;  /* 0x000000ffff087224 */ /* 0x000fe200078e0002 */
[----:B-1----:R-:W-:Y:S01]  /*10bd0*/  MOV R7, 0x2 ;  /* 0x0000000200077802 */ /* 0x002fe20000000f00 */
[----:B----4-:R-:W-:Y:S01]  /*10be0*/  IMAD.MOV.U32 R4, RZ, RZ, 0x181f ;  /* 0x0000181fff047424 */ /* 0x010fe200078e00ff */
[----:B------:R-:W-:Y:S02]  /*10bf0*/  MOV R9, 0x10c10 ;  /* 0x00010c1000097802 */ /* 0x000fe40000000f00 */
[----:B--23--:R-:W-:Y:S05]  /*10c00*/  CALL.REL.NOINC `($__internal_1_$__cuda_sm70_shflsync_idx_p) ;  /* 0x0000020000007944 */ /* 0x00cfea0003c00000 */
[----:B------:R-:W-:Y:S01]  /*10c10*/  MOV R5, R4 ;  /* 0x0000000400057202 */ /* 0x000fe20000000f00 */
[----:B------:R-:W-:Y:S05]  /*10c20*/  BRA `(.L_x_484) ;  /* 0xfffff92000007947 */ /* 0x000fea000383ffff */
.L_x_471:
[----:B------:R-:W-:Y:S01]  /*10c30*/  IMAD.MOV.U32 R8, RZ, RZ, R3 ;  /* 0x000000ffff087224 */ /* 0x000fe200078e0003 */
[----:B------:R-:W-:Y:S01]  /*10c40*/  MOV R7, 0x2 ;  /* 0x0000000200077802 */ /* 0x000fe20000000f00 */
[----:B----4-:R-:W-:Y:S01]  /*10c50*/  IMAD.MOV.U32 R4, RZ, RZ, 0x181f ;  /* 0x0000181fff047424 */ /* 0x010fe200078e00ff */
[----:B------:R-:W-:Y:S02]  /*10c60*/  MOV R9, 0x10c80 ;  /* 0x00010c8000097802 */ /* 0x000fe40000000f00 */
[----:B-123--:R-:W-:Y:S05]  /*10c70*/  CALL.REL.NOINC `($__internal_1_$__cuda_sm70_shflsync_idx_p) ;  /* 0x0000019000007944 */ /* 0x00efea0003c00000 */
[----:B------:R-:W-:Y:S05]  /*10c80*/  BRA `(.L_x_485) ;  /* 0xfffff8e000007947 */ /* 0x000fea000383ffff */
.L_x_474:
[----:B------:R-:W-:Y:S01]  /*10c90*/  IMAD.MOV.U32 R8, RZ, RZ, R2 ;  /* 0x000000ffff087224 */ /* 0x000fe200078e0002 */
[----:B-1----:R-:W-:Y:S01]  /*10ca0*/  MOV R7, 0x3 ;  /* 0x0000000300077802 */ /* 0x002fe20000000f00 */
[----:B------:R-:W-:Y:S01]  /*10cb0*/  IMAD.MOV.U32 R4, RZ, RZ, 0x181f ;  /* 0x0000181fff047424 */ /* 0x000fe200078e00ff */
[----:B------:R-:W-:-:S02]  /*10cc0*/  MOV R9, 0x10ce0 ;  /* 0x00010ce000097802 */ /* 0x000fc40000000f00 */
[----:B--234-:R-:W-:Y:S05]  /*10cd0*/  CALL.REL.NOINC `($__internal_1_$__cuda_sm70_shflsync_idx_p) ;  /* 0x0000013000007944 */ /* 0x01cfea0003c00000 */
[----:B------:R-:W-:Y:S01]  /*10ce0*/  IMAD.MOV.U32 R6, RZ, RZ, R4 ;  /* 0x000000ffff067224 */ /* 0x000fe200078e0004 */
[----:B------:R-:W-:Y:S01]  /*10cf0*/  MOV R7, 0x3 ;  /* 0x0000000300077802 */ /* 0x000fe20000000f00 */
[----:B------:R-:W-:Y:S01]  /*10d00*/  IMAD.MOV.U32 R8, RZ, RZ, R3 ;  /* 0x000000ffff087224 */ /* 0x000fe200078e0003 */
[----:B------:R-:W-:-:S02]  /*10d10*/  MOV R4, 0x181f ;  /* 0x0000181f00047802 */ /* 0x000fc40000000f00 */
[----:B------:R-:W-:Y:S02]  /*10d20*/  MOV R9, 0x10d40 ;  /* 0x00010d4000097802 */ /* 0x000fe40000000f00 */
[----:B------:R-:W-:Y:S05]  /*10d30*/  CALL.REL.NOINC `($__internal_1_$__cuda_sm70_shflsync_idx_p) ;  /* 0x000000d000007944 */ /* 0x000fea0003c00000 */
[----:B------:R-:W-:Y:S01]  /*10d40*/  MOV R3, R4 ;  /* 0x0000000400037202 */ /* 0x000fe20000000f00 */
[----:B------:R-:W-:Y:S05]  /*10d50*/  BRA `(.L_x_486) ;  /* 0xfffff94000007947 */ /* 0x000fea000383ffff */
.L_x_476:
[----:B------:R-:W-:Y:S01]  /*10d60*/  IMAD.MOV.U32 R8, RZ, RZ, R40 ;  /* 0x000000ffff087224 */ /* 0x000fe200078e0028 */
[----:B------:R-:W-:Y:S01]  /*10d70*/  MOV R7, RZ ;  /* 0x000000ff00077202 */ /* 0x000fe20000000f00 */
[----:B-1----:R-:W-:Y:S01]  /*10d80*/  IMAD.MOV.U32 R4, RZ, RZ, 0x1f ;  /* 0x0000001fff047424 */ /* 0x002fe200078e00ff */
[----:B------:R-:W-:Y:S02]  /*10d90*/  MOV R9, 0x10db0 ;  /* 0x00010db000097802 */ /* 0x000fe40000000f00 */
[----:B--2345:R-:W-:Y:S05]  /*10da0*/  CALL.REL.NOINC `($__internal_1_$__cuda_sm70_shflsync_idx_p) ;  /* 0x0000006000007944 */ /* 0x03cfea0003c00000 */
[----:B------:R-:W-:Y:S01]  /*10db0*/  MOV R0, R4 ;  /* 0x0000000400007202 */ /* 0x000fe20000000f00 */
[----:B------:R-:W-:Y:S05]  /*10dc0*/  BRA `(.L_x_487) ;  /* 0xfffffa6000007947 */ /* 0x000fea000383ffff */
        .weak           $__internal_0_$__cuda_sm70_shflsync_bfly_p
        .type           $__internal_0_$__cuda_sm70_shflsync_bfly_p,@function
        .size           $__internal_0_$__cuda_sm70_shflsync_bfly_p,($__internal_1_$__cuda_sm70_shflsync_idx_p - $__internal_0_$__cuda_sm70_shflsync_bfly_p)
$__internal_0_$__cuda_sm70_shflsync_bfly_p:
[----:B------:R-:W-:Y:S04]  /*10dd0*/  WARPSYNC R6 ;  /* 0x0000000600007348 */ /* 0x000fe80003800000 */
[----:B------:R1:W2:Y:S02]  /*10de0*/  SHFL.BFLY PT, R5, R0, R3, R7 ;  /* 0x0c00000300057389 */ /* 0x0002a400000e0007 */
[----:B-1----:R-:W-:-:S04]  /*10df0*/  MOV R3, 0x0 ;  /* 0x0000000000037802 */ /* 0x002fc80000000f00 */
[----:B--2---:R-:W-:Y:S05]  /*10e00*/  RET.REL.NODEC R2 `(_ZN7cutlass13device_kernelIN5flash19enable_sm80_to_sm89INS1_16FlashAttnFwdSm80INS1_25CollectiveMainloopFwdSm80ILi8ELi1ELb1EN4cute5tupleIJNS5_1CILi128EEES8_S8_EEELi128ENS_6half_tEfNS_4arch4Sm80ELb1ELb0ELb1ELb0ELb0ELb0ELb1ELb0EEENS1_21CollectiveEpilogueFwdIS9_NS6_IJNS7_ILi1EEESF_SF_EEESA_SC_Li256ELb0ELb1ELb0ELb0EEENS1_30DynamicPersistentTileSchedulerILi256ELi256ELb0ELb1ELb0EEEEEEEEEvNT_6ParamsE) ;  /* 0xfffef1f002007950 */ /* 0x004fea0003c3ffff */
        .weak           $__internal_1_$__cuda_sm70_shflsync_idx_p
        .type           $__internal_1_$__cuda_sm70_shflsync_idx_p,@function
        .size           $__internal_1_$__cuda_sm70_shflsync_idx_p,(.L_x_1718 - $__internal_1_$__cuda_sm70_shflsync_idx_p)
$__internal_1_$__cuda_sm70_shflsync_idx_p:
[----:B------:R-:W-:Y:S04]  /*10e10*/  WARPSYNC R41 ;  /* 0x0000002900007348 */ /* 0x000fe80003800000 */
[----:B------:R1:W2:Y:S02]  /*10e20*/  SHFL.IDX PT, R4, R8, R7, R4 ;  /* 0x0000000708047389 */ /* 0x0002a400000e0004 */
[----:B-1----:R-:W-:Y:S02]  /*10e30*/  MOV R8, R9 ;  /* 0x0000000900087202 */ /* 0x002fe40000000f00 */
[----:B------:R-:W-:-:S04]  /*10e40*/  MOV R9, 0x0 ;  /* 0x0000000000097802 */ /* 0x000fc80000000f00 */
[----:B--2---:R-:W-:Y:S05]  /*10e50*/  RET.REL.NODEC R8 `(_ZN7cutlass13device_kernelIN5flash19enable_sm80_to_sm89INS1_16FlashAttnFwdSm80INS1_25CollectiveMainloopFwdSm80ILi8ELi1ELb1EN4cute5tupleIJNS5_1CILi128EEES8_S8_EEELi128ENS_6half_tEfNS_4arch4Sm80ELb1ELb0ELb1ELb0ELb0ELb0ELb1ELb0EEENS1_21CollectiveEpilogueFwdIS9_NS6_IJNS7_ILi1EEESF_SF_EEESA_SC_Li256ELb0ELb1ELb0ELb0EEENS1_30DynamicPersistentTileSchedulerILi256ELi256ELb0ELb1ELb0EEEEEEEEEvNT_6ParamsE) ;  /* 0xfffef1a008007950 */ /* 0x004fea0003c3ffff */
.L_x_488:
        /* <DEDUP_REMOVED lines=10> */
.L_x_1718:


//--------------------- .text._ZN7cutlass13device_kernelIN5flash19enable_sm80_to_sm89INS1_16FlashAttnFwdSm80INS1_25CollectiveMainloopFwdSm80ILi8ELi1ELb1EN4cute5tupleIJNS5_1CILi128EEES8_S8_EEELi128ENS_6half_tEfNS_4arch4Sm80ELb1ELb0ELb1ELb1ELb0ELb0ELb1ELb0EEENS1_21CollectiveEpilogueFwdIS9_NS6_IJNS7_ILi1EEESF_SF_EEESA_SC_Li256ELb1ELb1ELb0ELb0EEENS1_19SingleTileSchedulerILb1ELb0ELb1ELi128EEEEEEEEEvNT_6ParamsE --------------------------
	.section	.text._ZN7cutlass13device_kernelIN5flash19enable_sm80_to_sm89INS1_16FlashAttnFwdSm80INS1_25CollectiveMainloopFwdSm80ILi8ELi1ELb1EN4cute5tupleIJNS5_1CILi128EEES8_S8_EEELi128ENS_6half_tEfNS_4arch4Sm80ELb1ELb0ELb1ELb1ELb0ELb0ELb1ELb0EEENS1_21CollectiveEpilogueFwdIS9_NS6_IJNS7_ILi1EEESF_SF_EEESA_SC_Li256ELb1ELb1ELb0ELb0EEENS1_19SingleTileSchedulerILb1ELb0ELb1ELi128EEEEEEEEEvNT_6ParamsE,"ax",@progbits
	.sectioninfo	@"SHI_REGISTERS=255"
	.align	128
.text._ZN7cutlass13device_kernelIN5flash19enable_sm80_to_sm89INS1_16FlashAttnFwdSm80INS1_25CollectiveMainloopFwdSm80ILi8ELi1ELb1EN4cute5tupleIJNS5_1CILi128EEES8_S8_EEELi128ENS_6half_tEfNS_4arch4Sm80ELb1ELb0ELb1ELb1ELb0ELb0ELb1ELb0EEENS1_21CollectiveEpilogueFwdIS9_NS6_IJNS7_ILi1EEESF_SF_EEESA_SC_Li256ELb1ELb1ELb0ELb0EEENS1_19SingleTileSchedulerILb1ELb0ELb1ELi128EEEEEEEEEvNT_6ParamsE:
        .type           _ZN7cutlass13device_kernelIN5flash19enable_sm80_to_sm89INS1_16FlashAttnFwdSm80INS1_25CollectiveMainloopFwdSm80ILi8ELi1ELb1EN4cute5tupleIJNS5_1CILi128EEES8_S8_EEELi128ENS_6half_tEfNS_4arch4Sm80ELb1ELb0ELb1ELb1ELb0ELb0ELb1ELb0EEENS1_21CollectiveEpilogueFwdIS9_NS6_IJNS7_ILi1EEESF_SF_EEESA_SC_Li256ELb1ELb1ELb0ELb0EEENS1_19SingleTileSchedulerILb1ELb0ELb1ELi128EEEEEEEEEvNT_6ParamsE,@function
        .size           _ZN7cutlass13device_kernelIN5flash19enable_sm80_to_sm89INS1_16FlashAttnFwdSm80INS1_25CollectiveMainloopFwdSm80ILi8ELi1ELb1EN4cute5tupleIJNS5_1CILi128EEES8_S8_EEELi128ENS_6half_tEfNS_4arch4Sm80ELb1ELb0ELb1ELb1ELb0ELb0ELb1ELb0EEENS1_21CollectiveEpilogueFwdIS9_NS6_IJNS7_ILi1EEESF_SF_EEESA_SC_Li256ELb1ELb1ELb0ELb0EEENS1_19SingleTileSchedulerILb1ELb0ELb1ELi128EEEEEEEEEvNT_6ParamsE,(.L_x_1721 - _ZN7cutlass13device_kernelIN5flash19enable_sm80_to_sm89INS1_16FlashAttnFwdSm80INS1_25CollectiveMainloopFwdSm80ILi8ELi1ELb1EN4cute5tupleIJNS5_1CILi128EEES8_S8_EEELi128ENS_6half_tEfNS_4arch4Sm80ELb1ELb0ELb1ELb1ELb0ELb0ELb1ELb0EEENS1_21CollectiveEpilogueFwdIS9_NS6_IJNS7_ILi1EEESF_SF_EEESA_SC_Li256ELb1ELb1ELb0ELb0EEENS1_19SingleTileSchedulerILb1ELb0ELb1ELi128EEEEEEEEEvNT_6ParamsE)
        .other          _ZN7cutlass13device_kernelIN5flash19enable_sm80_to_sm89INS1_16FlashAttnFwdSm80INS1_25CollectiveMainloopFwdSm80ILi8ELi1ELb1EN4cute5tupleIJNS5_1CILi128EEES8_S8_EEELi128ENS_6half_tEfNS_4arch4Sm80ELb1ELb0ELb1ELb1ELb0ELb0ELb1ELb0EEENS1_21CollectiveEpilogueFwdIS9_NS6_IJNS7_ILi1EEESF_SF_EEESA_SC_Li256ELb1ELb1ELb0ELb0EEENS1_19SingleTileSchedulerILb1ELb0ELb1ELi128EEEEEEEEEvNT_6ParamsE,@"STO_CUDA_ENTRY STV_DEFAULT"
_ZN7cutlass13device_kernelIN5flash19enable_sm80_to_sm89INS1_16FlashAttnFwdSm80INS1_25CollectiveMainloopFwdSm80ILi8ELi1ELb1EN4cute5tupleIJNS5_1CILi128EEES8_S8_EEELi128ENS_6half_tEfNS_4arch4Sm80ELb1ELb0ELb1ELb1ELb0ELb0ELb1ELb0EEENS1_21CollectiveEpilogueFwdIS9_NS6_IJNS7_ILi1EEESF_SF_EEESA_SC_Li256ELb1ELb1ELb0ELb0EEENS1_19SingleTileSchedulerILb1ELb0ELb1ELi128EEEEEEEEEvNT_6ParamsE:
[----:B------:R-:W-:Y:S02]  /*0000*/  MOV R1, c[0x0][0x28] ;  /* 0x00000a0000017a02 */ /* 0x000fe40000000f00 */
[----:B------:R-:W1:Y:S01]  /*0010*/  S2R R189, SR_TID.X ;  /* 0x0000000000bd7919 */ /* 0x000e620000002100 */
[----:B------:R-:W-:Y:S01]  /*0020*/  IMAD.MOV.U32 R23, RZ, RZ, 0x4 ;  /* 0x00000004ff177424 */ /* 0x000fe200078e00ff */
[----:B------:R-:W2:Y:S01]  /*0030*/  S2UR UR4, SR_CTAID.X ;  /* 0x00000000000479c3 */ /* 0x000ea20000002500 */
[----:B------:R-:W-:Y:S01]  /*0040*/  ULDC.64 UR18, c[0x0][0x118] ;  /* 0x0000460000127ab9 */ /* 0x000fe20000000a00 */
[----:B------:R-:W3:Y:S01]  /*0050*/  S2R R5, SR_CTAID.Z ;  /* 0x0000000000057919 */ /* 0x000ee20000002700 */
[----:B------:R-:W-:Y:S02]  /*0060*/  IADD3 R1, R1, -0x58, RZ ;  /* 0xffffffa801017810 */ /* 0x000fe40007ffe0ff */
        /* <DEDUP_REMOVED lines=10> */
.L_x_490:
        /* <DEDUP_REMOVED lines=8> */
.L_x_492:
[----:B------:R-:W-:-:S04]  /*0190*/  MOV R0, c[0x0][0x54c] ;  /* 0x0001530000007a02 */ /* 0x000fc80000000f00 */
.L_x_491:
[----:B------:R-:W-:Y:S01]  /*01a0*/  USHF.L.U32 UR4, UR4, 0x7, URZ ;  /* 0x0000000704047899 */ /* 0x000fe2000800063f */
[----:B-----5:R-:W-:-:S05]  /*01b0*/  IMAD R0, R0, c[0x0][0x548], RZ ;  /* 0x0001520000007a24 */ /* 0x020fca00078e02ff */
[----:B-1----:R-:W-:-:S04]  /*01c0*/  MOV R2, UR4 ;  /* 0x0000000400027c02 */ /* 0x002fc80008000f00 */
[----:B------:R-:W-:Y:S01]  /*01d0*/  ISETP.GE.AND P0, PT, R2, R0, PT ;  /* 0x000000000200720c */ /* 0x000fe20003f06270 */
[----:B------:R1:W-:Y:S03]  /*01e0*/  STL [R1], R2 ;  /* 0x0000000201007387 */ /* 0x0003e60000100800 */
[----:B------:R-:W-:-:S05]  /*01f0*/  SEL R0, R5, 0xffffffff, !P0 ;  /* 0xffffffff05007807 */ /* 0x000fca0004000000 */
[----:B------:R1:W-:Y:S01]  /*0200*/  STL [R1+0x50], R0 ;  /* 0x0000500001007387 */ /* 0x0003e20000100800 */
[----:B------:R-:W-:Y:S05]  /*0210*/  BRA `(.L_x_493) ;  /* 0x0000015000007947 */ /* 0x000fea0003800000 */
.L_x_489:
[----:B------:R-:W-:-:S04]  /*0220*/  ISETP.NE.U32.AND P0, PT, RZ, c[0x0][0x568], PT ;  /* 0x00015a00ff007a0c */ /* 0x000fc80003f05070 */
[----:B------:R-:W-:-:S13]  /*0230*/  ISETP.NE.AND.EX P0, PT, RZ, c[0x0][0x56c], PT, P0 ;  /* 0x00015b00ff007a0c */ /* 0x000fda0003f05300 */
[----:B------:R-:W-:Y:S05]  /*0240*/  @!P0 BRA `(.L_x_494) ;  /* 0x0000002000008947 */ /* 0x000fea0003800000 */
[----:B------:R1:W5:Y:S01]  /*0250*/  LDG.E R0, [R2.64] ;  /* 0x0000001202007981 */ /* 0x000362000c1e1900 */
[----:B------:R-:W-:Y:S05]  /*0260*/  BRA `(.L_x_495) ;  /* 0x0000009000007947 */ /* 0x000fea0003800000 */
.L_x_494:
        /* <DEDUP_REMOVED lines=8> */
.L_x_496:
[----:B------:R-:W-:-:S04]  /*02f0*/  MOV R0, c[0x0][0x54c] ;  /* 0x0001530000007a02 */ /* 0x000fc80000000f00 */
.L_x_495:
[----:B------:R-:W-:Y:S01]  /*0300*/  USHF.L.U32 UR4, UR4, 0x7, URZ ;  /* 0x0000000704047899 */ /* 0x000fe2000800063f */
[----:B-----5:R-:W-:-:S05]  /*0310*/  IMAD R0, R0, c[0x0][0x548], RZ ;  /* 0x0001520000007a24 */ /* 0x020fca00078e02ff */
[----:B-1----:R-:W-:-:S04]  /*0320*/  MOV R2, UR4 ;  /* 0x0000000400027c02 */ /* 0x002fc80008000f00 */
[----:B------:R-:W-:Y:S01]  /*0330*/  ISETP.GE.AND P0, PT, R2, R0, PT ;  /* 0x000000000200720c */ /* 0x000fe20003f06270 */
[----:B------:R1:W-:Y:S03]  /*0340*/  STL [R1], R2 ;  /* 0x0000000201007387 */ /* 0x0003e60000100800 */
[----:B------:R-:W-:-:S05]  /*0350*/  SEL R0, R5, 0xffffffff, !P0 ;  /* 0xffffffff05007807 */ /* 0x000fca0004000000 */
[----:B------:R1:W-:Y:S04]  /*0360*/  STL [R1+0x50], R0 ;  /* 0x0000500001007387 */ /* 0x0003e80000100800 */
.L_x_493:
[----:B------:R-:W2:Y:S02]  /*0370*/  LDL R28, [R1+0x50] ;  /* 0x00005000011c7983 */ /* 0x000ea40000100800 */
[----:B--2---:R-:W-:-:S13]  /*0380*/  ISETP.GE.AND P0, PT, R28, RZ, PT ;  /* 0x000000ff1c00720c */ /* 0x004fda0003f06270 */
        /* <DEDUP_REMOVED lines=9> */
[----:B------:R-:W-:-:S04]  /*0420*/  @P2 IMAD.WIDE R4, R28, R23, c[0x0][0x370] ;  /* 0x0000dc001c042625 */ /* 0x000fc800078e0217 */
[CC--:B-1----:R-:W-:Y:S01]  /*0430*/  @P1 IMAD.WIDE R2, R28.reuse, R23.reuse, c[0x0][0x360] ;  /* 0x0000d8001c021625 */ /* 0x0c2fe200078e0217 */
[----:B------:R1:W2:Y:S03]  /*0440*/  @P2 LDG.E R7, [R4.64] ;  /* 0x0000001204072981 */ /* 0x0002a6000c1e1900 */
[----:B------:R-:W-:Y:S01]  /*0450*/  IMAD.MOV.U32 R6, RZ, RZ, RZ ;  /* 0x000000ffff067224 */ /* 0x000fe200078e00ff */
[----:B------:R3:W4:Y:S01]  /*0460*/  @P1 LDG.E R0, [R2.64] ;  /* 0x0000001202001981 */ /* 0x000722000c1e1900 */
[----:B------:R-:W-:Y:S02]  /*0470*/  IMAD.MOV.U32 R8, RZ, RZ, RZ ;  /* 0x000000ffff087224 */ /* 0x000fe400078e00ff */
[----:B-1----:R-:W-:-:S04]  /*0480*/  IMAD.WIDE R4, R28, R23, c[0x0][0x348] ;  /* 0x0000d2001c047625 */ /* 0x002fc800078e0217 */
[----:B---3--:R-:W-:Y:S01]  /*0490*/  IMAD.WIDE R2, R28, R23, c[0x0][0x350] ;  /* 0x0000d4001c027625 */ /* 0x008fe200078e0217 */
[----:B------:R1:W5:Y:S04]  /*04a0*/  @P0 LDG.E R6, [R4.64] ;  /* 0x0000001204060981 */ /* 0x000368000c1e1900 */
[----:B------:R1:W5:Y:S01]  /*04b0*/  @P6 LDG.E R8, [R2.64] ;  /* 0x0000001202086981 */ /* 0x000362000c1e1900 */
[----:B------:R-:W-:Y:S02]  /*04c0*/  UMOV UR4, URZ ;  /* 0x0000003f00047c82 */ /* 0x000fe40008000000 */
[----:B------:R-:W-:Y:S02]  /*04d0*/  ULDC UR11, c[0x0][0x168] ;  /* 0x00005a00000b7ab9 */ /* 0x000fe40000000800 */
[----:B------:R-:W-:Y:S01]  /*04e0*/  ULDC UR8, c[0x0][0x1d0] ;  /* 0x0000740000087ab9 */ /* 0x000fe20000000800 */
[----:B--2---:R1:W2:Y:S08]  /*04f0*/  @P2 R2UR UR4, R7 ;  /* 0x00000000070423c2 */ /* 0x0042b000000e0000 */
[----:B----4-:R1:W3:Y:S02]  /*0500*/  @P1 R2UR UR11, R0 ;  /* 0x00000000000b13c2 */ /* 0x0102e400000e0000 */
[----:B-123--:R-:W-:Y:S05]  /*0510*/  @P1 BRA `(.L_x_497) ;  /* 0x0000006000001947 */ /* 0x00efea0003800000 */
[----:B------:R-:W-:Y:S05]  /*0520*/  @!P0 BRA `(.L_x_497) ;  /* 0x0000005000008947 */ /* 0x000fea0003800000 */
[----:B------:R1:W2:Y:S04]  /*0530*/  LDG.E R0, [R4.64] ;  /* 0x0000001204007981 */ /* 0x0002a8000c1e1900 */
[----:B-1----:R-:W3:Y:S01]  /*0540*/  LDG.E R4, [R4.64+0x4] ;  /* 0x0000041204047981 */ /* 0x002ee2000c1e1900 */
[----:B--2---:R-:W1:Y:S08]  /*0550*/  R2UR UR11, R0 ;  /* 0x00000000000b73c2 */ /* 0x004e7000000e0000 */
[----:B---3--:R-:W1:Y:S02]  /*0560*/  R2UR UR5, R4 ;  /* 0x00000000040573c2 */ /* 0x008e6400000e0000 */
[----:B-1----:R-:W-:-:S06]  /*0570*/  UIADD3 UR11, -UR11, UR5, URZ ;  /* 0x000000050b0b7290 */ /* 0x002fcc000fffe13f */
.L_x_497:
[----:B------:R-:W-:-:S04]  /*0580*/  ISETP.NE.U32.AND P1, PT, RZ, c[0x0][0x368], PT ;  /* 0x0000da00ff007a0c */ /* 0x000fc80003f25070 */
[----:B------:R-:W-:-:S13]  /*0590*/  ISETP.NE.AND.EX P1, PT, RZ, c[0x0][0x36c], PT, P1 ;  /* 0x0000db00ff007a0c */ /* 0x000fda0003f25310 */
[----:B------:R-:W-:Y:S05]  /*05a0*/  @!P1 BRA `(.L_x_498) ;  /* 0x0000004000009947 */ /* 0x000fea0003800000 */
[----:B------:R-:W-:-:S05]  /*05b0*/  IMAD.WIDE R2, R28, R23, c[0x0][0x368] ;  /* 0x0000da001c027625 */ /* 0x000fca00078e0217 */
[----:B------:R-:W2:Y:S02]  /*05c0*/  LDG.E R0, [R2.64] ;  /* 0x0000001202007981 */ /* 0x000ea4000c1e1900 */
[----:B--2---:R1:W2:Y:S02]  /*05d0*/  R2UR UR8, R0 ;  /* 0x00000000000873c2 */ /* 0x0042a400000e0000 */
[----:B-12---:R-:W-:Y:S05]  /*05e0*/  BRA `(.L_x_499) ;  /* 0x0000006000007947 */ /* 0x006fea0003800000 */
.L_x_498:
[----:B------:R-:W-:Y:S05]  /*05f0*/  @!P6 BRA `(.L_x_499) ;  /* 0x000000500000e947 */ /* 0x000fea0003800000 */
[----:B------:R1:W2:Y:S04]  /*0600*/  LDG.E R0, [R2.64] ;  /* 0x0000001202007981 */ /* 0x0002a8000c1e1900 */
[----:B-1----:R-:W3:Y:S01]  /*0610*/  LDG.E R2, [R2.64+0x4] ;  /* 0x0000041202027981 */ /* 0x002ee2000c1e1900 */
[----:B--2---:R-:W1:Y:S08]  /*0620*/  R2UR UR8, R0 ;  /* 0x00000000000873c2 */ /* 0x004e7000000e0000 */
[----:B---3--:R-:W1:Y:S02]  /*0630*/  R2UR UR5, R2 ;  /* 0x00000000020573c2 */ /* 0x008e6400000e0000 */
[----:B-1----:R-:W-:-:S06]  /*0640*/  UIADD3 UR8, -UR8, UR5, URZ ;  /* 0x0000000508087290 */ /* 0x002fcc000fffe13f */
.L_x_499:
[----:B------:R-:W2:Y:S01]  /*0650*/  LDL R197, [R1] ;  /* 0x0000000001c57983 */ /* 0x000ea20000100800 */
[----:B------:R-:W-:Y:S01]  /*0660*/  ULDC UR5, c[0x0][0x2c4] ;  /* 0x0000b10000057ab9 */ /* 0x000fe20000000800 */
[----:B-----5:R-:W-:Y:S01]  /*0670*/  IADD3 R10, R8, UR4, RZ ;  /* 0x00000004080a7c10 */ /* 0x020fe2000fffe0ff */
[----:B------:R-:W-:Y:S01]  /*0680*/  UISETP.NE.AND UP0, UPT, UR5, 0x1, UPT ;  /* 0x000000010500788c */ /* 0x000fe2000bf05270 */
[----:B------:R-:W-:Y:S01]  /*0690*/  PLOP3.LUT P2, PT, PT, PT, PT, 0x80, 0x0 ;  /* 0x000000000000781c */ /* 0x000fe20003f4f070 */
[----:B------:R-:W-:Y:S01]  /*06a0*/  ULDC UR12, c[0x0][0x2c8] ;  /* 0x0000b200000c7ab9 */ /* 0x000fe20000000800 */
[----:B------:R-:W-:Y:S01]  /*06b0*/  CS2R R134, SRZ ;  /* 0x0000000000867805 */ /* 0x000fe2000001ff00 */
[----:B------:R-:W-:Y:S01]  /*06c0*/  UIADD3 UR8, -UR4, UR8, URZ ;  /* 0x0000000804087290 */ /* 0x000fe2000fffe13f */
[----:B------:R-:W-:Y:S01]  /*06d0*/  CS2R R14, SRZ ;  /* 0x00000000000e7805 */ /* 0x000fe2000001ff00 */
[----:B------:R-:W-:Y:S01]  /*06e0*/  PLOP3.LUT P3, PT, PT, PT, UP0, 0x80, 0x0 ;  /* 0x000000000000781c */ /* 0x000fe20003f6f008 */
[----:B------:R-:W-:Y:S01]  /*06f0*/  ULDC UR4, c[0x0][0x2cc] ;  /* 0x0000b30000047ab9 */ /* 0x000fe20000000800 */
[----:B------:R-:W-:Y:S01]  /*0700*/  PLOP3.LUT P1, PT, PT, PT, UP0, 0x80, 0x0 ;  /* 0x000000000000781c */ /* 0x000fe20003f2f008 */
[----:B------:R-:W-:Y:S01]  /*0710*/  UIADD3 UR5, UR8, 0x80, -UR11 ;  /* 0x0000008008057890 */ /* 0x000fe2000fffe80b */
[----:B------:R-:W-:Y:S01]  /*0720*/  IMAD.MOV.U32 R132, RZ, RZ, RZ ;  /* 0x000000ffff847224 */ /* 0x000fe200078e00ff */
[----:B------:R-:W-:Y:S01]  /*0730*/  MOV R130, RZ ;  /* 0x000000ff00827202 */ /* 0x000fe20000000f00 */
[----:B------:R-:W-:Y:S01]  /*0740*/  CS2R R8, SRZ ;  /* 0x0000000000087805 */ /* 0x000fe2000001ff00 */
[----:B------:R-:W-:Y:S01]  /*0750*/  IMAD.MOV.U32 R128, RZ, RZ, RZ ;  /* 0x000000ffff807224 */ /* 0x000fe200078e00ff */
[----:B------:R-:W-:Y:S01]  /*0760*/  MOV R126, RZ ;  /* 0x000000ff007e7202 */ /* 0x000fe20000000f00 */
[----:B------:R-:W-:Y:S01]  /*0770*/  IMAD.MOV.U32 R11, RZ, RZ, RZ ;  /* 0x000000ffff0b7224 */ /* 0x000fe200078e00ff */
[----:B------:R-:W-:Y:S01]  /*0780*/  CS2R R12, SRZ ;  /* 0x00000000000c7805 */ /* 0x000fe2000001ff00 */
[----:B------:R-:W-:Y:S01]  /*0790*/  IMAD.MOV.U32 R124, RZ, RZ, RZ ;  /* 0x000000ffff7c7224 */ /* 0x000fe200078e00ff */
[----:B------:R-:W-:Y:S01]  /*07a0*/  CS2R R16, SRZ ;  /* 0x0000000000107805 */ /* 0x000fe2000001ff00 */
[----:B------:R-:W-:Y:S01]  /*07b0*/  IMAD.MOV.U32 R122, RZ, RZ, RZ ;  /* 0x000000ffff7a7224 */ /* 0x000fe200078e00ff */
[----:B------:R-:W-:Y:S01]  /*07c0*/  MOV R120, RZ ;  /* 0x000000ff00787202 */ /* 0x000fe20000000f00 */
[----:B------:R-:W-:Y:S01]  /*07d0*/  IMAD.MOV.U32 R118, RZ, RZ, RZ ;  /* 0x000000ffff767224 */ /* 0x000fe200078e00ff */
[----:B------:R-:W-:Y:S01]  /*07e0*/  CS2R R18, SRZ ;  /* 0x0000000000127805 */ /* 0x000fe2000001ff00 */
[----:B------:R-:W-:Y:S01]  /*07f0*/  MOV R116, RZ ;  /* 0x000000ff00747202 */ /* 0x000fe20000000f00 */
[----:B------:R-:W-:Y:S01]  /*0800*/  IMAD.MOV.U32 R114, RZ, RZ, RZ ;  /* 0x000000ffff727224 */ /* 0x000fe200078e00ff */
[----:B------:R-:W-:Y:S01]  /*0810*/  CS2R R20, SRZ ;  /* 0x0000000000147805 */ /* 0x000fe2000001ff00 */
[----:B------:R-:W-:Y:S01]  /*0820*/  MOV R112, RZ ;  /* 0x000000ff00707202 */ /* 0x000fe20000000f00 */
[----:B------:R-:W-:Y:S01]  /*0830*/  CS2R R110, SRZ ;  /* 0x00000000006e7805 */ /* 0x000fe2000001ff00 */
[----:B------:R-:W-:Y:S01]  /*0840*/  IMAD.MOV.U32 R108, RZ, RZ, RZ ;  /* 0x000000ffff6c7224 */ /* 0x000fe200078e00ff */
[----:B------:R-:W-:Y:S01]  /*0850*/  CS2R R106, SRZ ;  /* 0x00000000006a7805 */ /* 0x000fe2000001ff00 */
[----:B------:R-:W-:Y:S01]  /*0860*/  MOV R22, RZ ;  /* 0x000000ff00167202 */ /* 0x000fe20000000f00 */
[----:B------:R-:W-:Y:S01]  /*0870*/  IMAD.MOV.U32 R104, RZ, RZ, RZ ;  /* 0x000000ffff687224 */ /* 0x000fe200078e00ff */
[----:B------:R-:W-:Y:S01]  /*0880*/  CS2R R102, SRZ ;  /* 0x0000000000667805 */ /* 0x000fe2000001ff00 */
[----:B------:R-:W-:Y:S01]  /*0890*/  CS2R R24, SRZ ;  /* 0x0000000000187805 */ /* 0x000fe2000001ff00 */
[----:B------:R-:W-:Y:S01]  /*08a0*/  MOV R100, RZ ;  /* 0x000000ff00647202 */ /* 0x000fe20000000f00 */
[----:B------:R-:W-:Y:S01]  /*08b0*/  CS2R R98, SRZ ;  /* 0x0000000000627805 */ /* 0x000fe2000001ff00 */
[----:B------:R-:W-:Y:S01]  /*08c0*/  IMAD.MOV.U32 R96, RZ, RZ, RZ ;  /* 0x000000ffff607224 */ /* 0x000fe200078e00ff */
[----:B------:R-:W-:Y:S01]  /*08d0*/  CS2R R94, SRZ ;  /* 0x00000000005e7805 */ /* 0x000fe2000001ff00 */
[----:B------:R-:W-:Y:S01]  /*08e0*/  CS2R R26, SRZ ;  /* 0x00000000001a7805 */ /* 0x000fe2000001ff00 */
[----:B------:R-:W-:Y:S01]  /*08f0*/  MOV R92, RZ ;  /* 0x000000ff005c7202 */ /* 0x000fe20000000f00 */
[----:B------:R-:W-:Y:S01]  /*0900*/  CS2R R90, SRZ ;  /* 0x00000000005a7805 */ /* 0x000fe2000001ff00 */
[----:B------:R-:W-:Y:S01]  /*0910*/  IMAD.MOV.U32 R7, RZ, RZ, RZ ;  /* 0x000000ffff077224 */ /* 0x000fe200078e00ff */
[----:B------:R-:W-:Y:S01]  /*0920*/  MOV R88, RZ ;  /* 0x000000ff00587202 */ /* 0x000fe20000000f00 */
[----:B------:R-:W-:Y:S01]  /*0930*/  CS2R R86, SRZ ;  /* 0x0000000000567805 */ /* 0x000fe2000001ff00 */
[----:B------:R-:W-:Y:S01]  /*0940*/  CS2R R84, SRZ ;  /* 0x0000000000547805 */ /* 0x000fe2000001ff00 */
[----:B------:R-:W-:Y:S01]  /*0950*/  CS2R R82, SRZ ;  /* 0x0000000000527805 */ /* 0x000fe2000001ff00 */
[----:B------:R-:W-:Y:S01]  /*0960*/  CS2R R80, SRZ ;  /* 0x0000000000507805 */ /* 0x000fe2000001ff00 */
[----:B------:R-:W-:Y:S01]  /*0970*/  CS2R R78, SRZ ;  /* 0x00000000004e7805 */ /* 0x000fe2000001ff00 */
[----:B------:R-:W-:Y:S01]  /*0980*/  IMAD.MOV.U32 R76, RZ, RZ, RZ ;  /* 0x000000ffff4c7224 */ /* 0x000fe200078e00ff */
[----:B------:R-:W-:Y:S01]  /*0990*/  CS2R R74, SRZ ;  /* 0x00000000004a7805 */ /* 0x000fe2000001ff00 */
[----:B------:R-:W-:Y:S01]  /*09a0*/  MOV R72, RZ ;  /* 0x000000ff00487202 */ /* 0x000fe20000000f00 */
[----:B------:R-:W-:Y:S01]  /*09b0*/  CS2R R30, SRZ ;  /* 0x00000000001e7805 */ /* 0x000fe2000001ff00 */
[----:B--2---:R-:W1:Y:S08]  /*09c0*/  R2UR UR23, R197 ;  /* 0x00000000c51773c2 */ /* 0x004e7000000e0000 */
[----:B------:R-:W2:Y:S01]  /*09d0*/  R2UR UR6, R197 ;  /* 0x00000000c50673c2 */ /* 0x000ea200000e0000 */
[----:B-1----:R-:W-:-:S05]  /*09e0*/  IMAD.U32 R0, RZ, RZ, UR23 ;  /* 0x00000017ff007e24 */ /* 0x002fca000f8e00ff */
[----:B------:R-:W-:Y:S01]  /*09f0*/  @P3 IADD3 R0, R0, 0x7f, RZ ;  /* 0x0000007f00003810 */ /* 0x000fe20007ffe0ff */
[----:B--2---:R-:W-:-:S03]  /*0a00*/  UIADD3 UR6, UR6, 0x7f, URZ ;  /* 0x0000007f06067890 */ /* 0x004fc6000fffe03f */
[----:B------:R-:W1:Y:S02]  /*0a10*/  @P1 R2UR UR13, R0 ;  /* 0x00000000000d13c2 */ /* 0x000e6400000e0000 */
[----:B-1----:R-:W-:-:S04]  /*0a20*/  UIMAD.WIDE.U32 UR12, UR13, UR12, URZ ;  /* 0x0000000c0d0c72a5 */ /* 0x002fc8000f8e003f */
[----:B------:R-:W-:Y:S02]  /*0a30*/  @UP0 USHF.R.U32.HI UR6, URZ, UR4, UR13 ;  /* 0x000000043f060299 */ /* 0x000fe4000801160d */
[----:B------:R-:W-:Y:S02]  /*0a40*/  UIADD3 UR4, UR8, 0x7f, URZ ;  /* 0x0000007f08047890 */ /* 0x000fe4000fffe03f */
[----:B------:R-:W-:Y:S02]  /*0a50*/  UIADD3 UR6, UR5, UR6, URZ ;  /* 0x0000000605067290 */ /* 0x000fe4000fffe03f */
[----:B------:R-:W-:Y:S02]  /*0a60*/  USHF.R.S32.HI UR7, URZ, 0x1f, UR4 ;  /* 0x0000001f3f077899 */ /* 0x000fe40008011404 */
[----:B------:R-:W-:Y:S02]  /*0a70*/  USHF.R.S32.HI UR5, URZ, 0x1f, UR6 ;  /* 0x0000001f3f057899 */ /* 0x000fe40008011406 */
[----:B------:R-:W-:-:S02]  /*0a80*/  ULEA.HI UR7, UR7, UR4, URZ, 0x7 ;  /* 0x0000000407077291 */ /* 0x000fc4000f8f383f */
[----:B------:R-:W-:Y:S02]  /*0a90*/  ULEA.HI UR5, UR5, UR6, URZ, 0x7 ;  /* 0x0000000605057291 */ /* 0x000fe4000f8f383f */
[----:B------:R-:W-:Y:S02]  /*0aa0*/  USHF.R.S32.HI UR7, URZ, 0x7, UR7 ;  /* 0x000000073f077899 */ /* 0x000fe40008011407 */
[----:B------:R-:W-:-:S04]  /*0ab0*/  USHF.R.S32.HI UR5, URZ, 0x7, UR5 ;  /* 0x000000073f057899 */ /* 0x000fc80008011405 */
[----:B------:R-:W-:-:S04]  /*0ac0*/  UISETP.LT.AND UP0, UPT, UR7, UR5, UPT ;  /* 0x000000050700728c */ /* 0x000fc8000bf01270 */
[----:B------:R-:W-:-:S04]  /*0ad0*/  USEL UR25, UR7, UR5, UP0 ;  /* 0x0000000507197287 */ /* 0x000fc80008000000 */
[----:B------:R-:W-:-:S06]  /*0ae0*/  UISETP.GE.AND UP0, UPT, UR25, 0x1, UPT ;  /* 0x000000011900788c */ /* 0x000fcc000bf06270 */
[----:B------:R-:W-:-:S13]  /*0af0*/  PLOP3.LUT P1, PT, PT, PT, UP0, 0x80, 0x0 ;  /* 0x000000000000781c */ /* 0x000fda0003f2f008 */
[----:B------:R-:W-:Y:S05]  /*0b00*/  @!P1 BRA `(.L_x_500) ;  /* 0x0000e7b000009947 */ /* 0x000fea0003800000 */
[----:B------:R-:W-:Y:S01]  /*0b10*/  ISETP.NE.U32.AND P1, PT, RZ, c[0x0][0x340], PT ;  /* 0x0000d000ff007a0c */ /* 0x000fe20003f25070 */
[----:B------:R-:W1:Y:S01]  /*0b20*/  S2R R71, SR_CTAID.Y ;  /* 0x0000000000477919 */ /* 0x000e620000002600 */
[----:B------:R-:W-:Y:S02]  /*0b30*/  SHF.R.S32.HI R190, RZ, 0x1f, R189 ;  /* 0x0000001fffbe7819 */ /* 0x000fe400000114bd */
[----:B------:R-:W-:Y:S02]  /*0b40*/  SHF.R.S32.HI R0, RZ, 0x1f, R6 ;  /* 0x0000001fff007819 */ /* 0x000fe40000011406 */
[----:B------:R-:W-:Y:S01]  /*0b50*/  SHF.R.S32.HI R11, RZ, 0x1f, R28 ;  /* 0x0000001fff0b7819 */ /* 0x000fe2000001141c */
[----:B------:R-:W-:Y:S01]  /*0b60*/  UIADD3 UR20, UR25, -0x1, URZ ;  /* 0xffffffff19147890 */ /* 0x000fe2000fffe03f */
[----:B------:R-:W-:Y:S01]  /*0b70*/  ISETP.NE.AND.EX P1, PT, RZ, c[0x0][0x344], PT, P1 ;  /* 0x0000d100ff007a0c */ /* 0x000fe20003f25310 */
[----:B------:R-:W-:Y:S02]  /*0b80*/  ULDC UR4, c[0x0][0x2c4] ;  /* 0x0000b10000047ab9 */ /* 0x000fe40000000800 */
[----:B------:R-:W-:-:S02]  /*0b90*/  UMOV UR21, 0x7 ;  /* 0x0000000700157882 */ /* 0x000fc40000000000 */
[----:B------:R-:W-:-:S08]  /*0ba0*/  ULDC.64 UR6, c[0x0][0x1e0] ;  /* 0x0000780000067ab9 */ /* 0x000fd00000000a00 */
[----:B------:R-:W-:-:S05]  /*0bb0*/  @P1 IMAD.WIDE R2, R28, R23, c[0x0][0x340] ;  /* 0x0000d0001c021625 */ /* 0x000fca00078e0217 */
[----:B------:R2:W3:Y:S01]  /*0bc0*/  @P1 LDG.E R13, [R2.64] ;  /* 0x00000012020d1981 */ /* 0x0004e2000c1e1900 */
[-C--:B------:R-:W-:Y:S01]  /*0bd0*/  LEA.HI R5, R190, R189.reuse, RZ, 0x3 ;  /* 0x000000bdbe057211 */ /* 0x080fe200078f18ff */
[----:B------:R-:W-:Y:S01]  /*0be0*/  IMAD R0, R0, c[0x0][0x178], RZ ;  /* 0x00005e0000007a24 */ /* 0x000fe200078e02ff */
[----:B-1----:R-:W-:Y:S01]  /*0bf0*/  SHF.R.S32.HI R72, RZ, 0x1f, R71 ;  /* 0x0000001fff487819 */ /* 0x002fe20000011447 */
[----:B------:R-:W-:Y:S01]  /*0c00*/  UIMAD UR4, UR11, UR4, URZ ;  /* 0x000000040b0472a4 */ /* 0x000fe2000f8e023f */
[----:B------:R-:W-:Y:S01]  /*0c10*/  LOP3.LUT R4, R5, 0xfffffff8, RZ, 0xc0, !PT ;  /* 0xfffffff805047812 */ /* 0x000fe200078ec0ff */
[----:B------:R-:W-:Y:S01]  /*0c20*/  IMAD R0, R6, c[0x0][0x17c], R0 ;  /* 0x00005f0006007a24 */ /* 0x000fe200078e0200 */
[----:B------:R-:W-:Y:S01]  /*0c30*/  SHF.R.S32.HI R20, RZ, 0x3, R5 ;  /* 0x00000003ff147819 */ /* 0x000fe20000011405 */
[----:B------:R-:W-:Y:S01]  /*0c40*/  USHF.L.U64.HI UR21, UR6, UR21, UR7 ;  /* 0x0000001506157299 */ /* 0x000fe20008010207 */
[----:B------:R-:W-:Y:S01]  /*0c50*/  SEL R5, R11, RZ, !P0 ;  /* 0x000000ff0b057207 */ /* 0x000fe20004000000 */
[----:B------:R-:W-:Y:S01]  /*0c60*/  IMAD.IADD R22, R189, 0x1, -R4 ;  /* 0x00000001bd167824 */ /* 0x000fe200078e0a04 */
[----:B------:R-:W-:Y:S01]  /*0c70*/  SEL R4, R28, RZ, !P0 ;  /* 0x000000ff1c047207 */ /* 0x000fe20004000000 */
[----:B------:R-:W-:Y:S01]  /*0c80*/  USHF.L.U32 UR22, UR6, 0x7, URZ ;  /* 0x0000000706167899 */ /* 0x000fe2000800063f */
[----:B------:R-:W-:Y:S01]  /*0c90*/  IADD3 R9, R20, UR23, RZ ;  /* 0x0000001714097c10 */ /* 0x000fe2000fffe0ff */
[----:B------:R-:W-:Y:S01]  /*0ca0*/  IMAD R7, R22, 0x20, R20 ;  /* 0x0000002016077824 */ /* 0x000fe200078e0214 */
[----:B------:R-:W-:Y:S01]  /*0cb0*/  IADD3 R23, P0, R10, R20, RZ ;  /* 0x000000140a177210 */ /* 0x000fe20007f1e0ff */
[----:B------:R-:W-:Y:S01]  /*0cc0*/  IMAD R5, R5, c[0x0][0x1c0], RZ ;  /* 0x0000700005057a24 */ /* 0x000fe200078e02ff */
[----:B------:R-:W-:Y:S01]  /*0cd0*/  USHF.R.S32.HI UR10, URZ, 0x1f, UR20 ;  /* 0x0000001f3f0a7899 */ /* 0x000fe20008011414 */
[----:B------:R-:W-:Y:S01]  /*0ce0*/  IMAD.SHL.U32 R16, R22, 0x8, RZ ;  /* 0x0000000816107824 */ /* 0x000fe200078e00ff */
[----:B------:R-:W-:Y:S01]  /*0cf0*/  IADD3 R7, R7, UR23, RZ ;  /* 0x0000001707077c10 */ /* 0x000fe2000fffe0ff */
[----:B------:R-:W-:Y:S01]  /*0d00*/  IMAD R5, R4, c[0x0][0x1c4], R5 ;  /* 0x0000710004057a24 */ /* 0x000fe200078e0205 */
[----:B------:R-:W-:Y:S01]  /*0d10*/  UIMAD.WIDE.U32 UR12, UR6, 0x40, URZ ;  /* 0x00000040060c78a5 */ /* 0x000fe2000f8e003f */
[----:B------:R-:W-:Y:S01]  /*0d20*/  LEA.HI R188, R190, R189, RZ, 0x5 ;  /* 0x000000bdbebc7211 */ /* 0x000fe200078f28ff */
[----:B------:R-:W-:Y:S01]  /*0d30*/  USHF.L.U32 UR9, UR7, 0x6, URZ ;  /* 0x0000000607097899 */ /* 0x000fe2000800063f */
[----:B------:R-:W-:Y:S01]  /*0d40*/  SHF.R.S32.HI R17, RZ, 0x1f, R16 ;  /* 0x0000001fff117819 */ /* 0x000fe20000011410 */
[----:B--2---:R-:W-:Y:S01]  /*0d50*/  IMAD.WIDE.U32 R2, R6, c[0x0][0x178], RZ ;  /* 0x00005e0006027a25 */ /* 0x004fe200078e00ff */
[----:B------:R-:W-:Y:S01]  /*0d60*/  IADD3 R21, R16, 0x40, RZ ;  /* 0x0000004010157810 */ /* 0x000fe20007ffe0ff */
[----:B------:R-:W-:Y:S01]  /*0d70*/  UIADD3 UR9, UR13, UR9, URZ ;  /* 0x000000090d097290 */ /* 0x000fe2000fffe03f */
[----:B------:R-:W-:Y:S01]  /*0d80*/  SHF.R.S32.HI R171, RZ, 0x5, R188 ;  /* 0x00000005ffab7819 */ /* 0x000fe200000114bc */
[----:B------:R-:W-:Y:S01]  /*0d90*/  IMAD.IADD R3, R3, 0x1, R0 ;  /* 0x0000000103037824 */ /* 0x000fe200078e0200 */
[----:B------:R-:W-:Y:S01]  /*0da0*/  UIMAD UR17, UR20, -0x80, UR8 ;  /* 0xffffff80141178a4 */ /* 0x000fe2000f8e0208 */
[----:B------:R-:W-:-:S02]  /*0db0*/  IMAD R0, R72, c[0x0][0x1b8], RZ ;  /* 0x00006e0048007a24 */ /* 0x000fc400078e02ff */
[----:B------:R-:W-:-:S04]  /*0dc0*/  IMAD.WIDE.U32 R2, R71, c[0x0][0x1b8], R2 ;  /* 0x00006e0047027a25 */ /* 0x000fc800078e0002 */
[----:B------:R-:W-:Y:S02]  /*0dd0*/  IMAD R0, R71, c[0x0][0x1bc], R0 ;  /* 0x00006f0047007a24 */ /* 0x000fe400078e0200 */
[----:B------:R-:W-:-:S04]  /*0de0*/  @P3 IMAD.HI.U32 R6, R7, c[0x0][0x2c8], RZ ;  /* 0x0000b20007063a27 */ /* 0x000fc800078e00ff */
[----:B------:R-:W-:Y:S02]  /*0df0*/  IMAD.IADD R3, R3, 0x1, R0 ;  /* 0x0000000103037824 */ /* 0x000fe400078e0200 */
[----:B------:R-:W-:Y:S01]  /*0e00*/  IMAD.MOV.U32 R0, RZ, RZ, R7 ;  /* 0x000000ffff007224 */ /* 0x000fe200078e0007 */
[----:B------:R-:W-:Y:S01]  /*0e10*/  @P3 SHF.R.U32.HI R0, RZ, c[0x0][0x2cc], R6 ;  /* 0x0000b300ff003a19 */ /* 0x000fe20000011606 */
[----:B------:R-:W-:Y:S01]  /*0e20*/  IMAD.WIDE.U32 R2, R4, c[0x0][0x1c0], R2 ;  /* 0x0000700004027a25 */ /* 0x000fe200078e0002 */
[----:B------:R-:W-:Y:S02]  /*0e30*/  IADD3 R6, -R20, UR8, RZ ;  /* 0x0000000814067c10 */ /* 0x000fe4000fffe1ff */
[----:B------:R-:W-:Y:S01]  /*0e40*/  SHF.R.S32.HI R4, RZ, 0x1f, R0 ;  /* 0x0000001fff047819 */ /* 0x000fe20000011400 */
[----:B------:R-:W-:Y:S02]  /*0e50*/  IMAD.IADD R3, R3, 0x1, R5 ;  /* 0x0000000103037824 */ /* 0x000fe400078e0205 */
[----:B------:R-:W-:-:S02]  /*0e60*/  IMAD.U32 R5, RZ, RZ, UR20 ;  /* 0x00000014ff057e24 */ /* 0x000fc4000f8e00ff */
[----:B------:R-:W-:Y:S02]  /*0e70*/  IMAD R4, R4, c[0x0][0x1b0], RZ ;  /* 0x00006c0004047a24 */ /* 0x000fe400078e02ff */
[----:B------:R-:W-:-:S04]  /*0e80*/  IMAD.WIDE.U32 R2, R0, c[0x0][0x1b0], R2 ;  /* 0x00006c0000027a25 */ /* 0x000fc800078e0002 */
[----:B------:R-:W-:Y:S01]  /*0e90*/  IMAD R8, R0, c[0x0][0x1b4], R4 ;  /* 0x00006d0000087a24 */ /* 0x000fe200078e0204 */
[----:B------:R-:W-:Y:S01]  /*0ea0*/  IADD3 R4, R9, 0x20, RZ ;  /* 0x0000002009047810 */ /* 0x000fe20007ffe0ff */
[----:B------:R-:W-:Y:S02]  /*0eb0*/  IMAD.MOV R0, RZ, RZ, -R0 ;  /* 0x000000ffff007224 */ /* 0x000fe400078e0a00 */
[----:B------:R-:W-:Y:S01]  /*0ec0*/  IMAD R19, R5, -0x80, R6 ;  /* 0xffffff8005137824 */ /* 0x000fe200078e0206 */
[----:B------:R-:W-:Y:S01]  /*0ed0*/  BAR.SYNC.DEFER_BLOCKING 0x0 ;  /* 0x0000000000007b1d */ /* 0x000fe20000010000 */
[----:B------:R-:W-:Y:S01]  /*0ee0*/  IMAD R0, R0, c[0x0][0x2c4], R7 ;  /* 0x0000b10000007a24 */ /* 0x000fe200078e0207 */
[----:B------:R-:W-:Y:S01]  /*0ef0*/  ISETP.GE.AND P5, PT, R4, UR4, PT ;  /* 0x0000000404007c0c */ /* 0x000fe2000bfa6270 */
[----:B------:R-:W-:Y:S01]  /*0f00*/  IMAD.IADD R3, R3, 0x1, R8 ;  /* 0x0000000103037824 */ /* 0x000fe200078e0208 */
[----:B------:R-:W-:Y:S01]  /*0f10*/  SHF.R.S32.HI R8, RZ, 0x1f, R10 ;  /* 0x0000001fff087819 */ /* 0x000fe2000001140a */
[----:B------:R-:W-:Y:S01]  /*0f20*/  IMAD.SHL.U32 R4, R20, 0x40, RZ ;  /* 0x0000004014047824 */ /* 0x000fe200078e00ff */
[----:B------:R-:W-:Y:S01]  /*0f30*/  SHF.R.S32.HI R5, RZ, 0x1f, R0 ;  /* 0x0000001fff057819 */ /* 0x000fe20000011400 */
[----:B------:R-:W-:Y:S01]  /*0f40*/  IMAD.WIDE.U32 R2, R0, c[0x0][0x1a8], R2 ;  /* 0x00006a0000027a25 */ /* 0x000fe200078e0002 */
[----:B------:R-:W-:-:S02]  /*0f50*/  LEA.HI.X.SX32 R70, R20, R8, 0x1, P0 ;  /* 0x0000000814467211 */ /* 0x000fc400000f0eff */
[----:B------:R-:W-:Y:S01]  /*0f60*/  LOP3.LUT R4, R4, 0x1c0, RZ, 0xc0, !PT ;  /* 0x000001c004047812 */ /* 0x000fe200078ec0ff */
[----:B------:R-:W-:Y:S01]  /*0f70*/  IMAD R5, R5, c[0x0][0x1a8], RZ ;  /* 0x00006a0005057a24 */ /* 0x000fe200078e02ff */
[----:B------:R-:W-:Y:S02]  /*0f80*/  LEA R18, P0, R2, c[0x0][0x160], 0x1 ;  /* 0x0000580002127a11 */ /* 0x000fe400078008ff */
[----:B------:R-:W-:Y:S01]  /*0f90*/  IADD3 R7, R9, 0x40, RZ ;  /* 0x0000004009077810 */ /* 0x000fe20007ffe0ff */
[----:B------:R-:W-:Y:S01]  /*0fa0*/  IMAD R6, R0, c[0x0][0x1ac], R5 ;  /* 0x00006b0000067a24 */ /* 0x000fe200078e0205 */
[----:B------:R-:W-:Y:S01]  /*0fb0*/  LOP3.LUT R5, R4, 0x38, R16, 0xf8, !PT ;  /* 0x0000003804057812 */ /* 0x000fe200078ef810 */
[----:B------:R-:W1:Y:S01]  /*0fc0*/  SHFL.IDX PT, R8, R18, RZ, 0x181f ;  /* 0x00181fff12087589 */ /* 0x000e6200000e0000 */
[----:B------:R-:W-:Y:S01]  /*0fd0*/  SHF.R.U32.HI R4, RZ, 0x3, R4 ;  /* 0x00000003ff047819 */ /* 0x000fe20000011604 */
[----:B------:R-:W-:Y:S01]  /*0fe0*/  IMAD.IADD R0, R3, 0x1, R6 ;  /* 0x0000000103007824 */ /* 0x000fe200078e0206 */
[----:B------:R-:W-:Y:S01]  /*0ff0*/  ISETP.GE.AND P4, PT, R7, UR4, PT ;  /* 0x0000000407007c0c */ /* 0x000fe2000bf86270 */
[----:B------:R-:W-:Y:S01]  /*1000*/  IMAD R3, R70, c[0x0][0x1e0], RZ ;  /* 0x0000780046037a24 */ /* 0x000fe200078e02ff */
[----:B------:R-:W-:-:S02]  /*1010*/  LOP3.LUT R7, R5, R4, RZ, 0x3c, !PT ;  /* 0x0000000405077212 */ /* 0x000fc400078e3cff */
[----:B------:R-:W-:Y:S01]  /*1020*/  LEA.HI.X R12, R2, c[0x0][0x164], R0, 0x1, P0 ;  /* 0x00005900020c7a11 */ /* 0x000fe200000f0c00 */
[----:B------:R-:W-:Y:S01]  /*1030*/  IMAD R4, R23, c[0x0][0x1e4], R3 ;  /* 0x0000790017047a24 */ /* 0x000fe200078e0203 */
[----:B------:R-:W-:Y:S01]  /*1040*/  ISETP.GE.AND P0, PT, R9, UR4, PT ;  /* 0x0000000409007c0c */ /* 0x000fe2000bf06270 */
[----:B------:R-:W-:Y:S01]  /*1050*/  IMAD.WIDE.U32 R2, R23, c[0x0][0x1e0], R16 ;  /* 0x0000780017027a25 */ /* 0x000fe200078e0010 */
[----:B------:R-:W-:Y:S02]  /*1060*/  IADD3 R0, R9, 0x60, RZ ;  /* 0x0000006009007810 */ /* 0x000fe40007ffe0ff */
[----:B------:R-:W2:Y:S01]  /*1070*/  SHFL.IDX PT, R9, R12, RZ, 0x181f ;  /* 0x00181fff0c097589 */ /* 0x000ea200000e0000 */
[----:B------:R-:W-:Y:S01]  /*1080*/  LEA.HI R6, R190, R189, RZ, 0x6 ;  /* 0x000000bdbe067211 */ /* 0x000fe200078f30ff */
[----:B------:R-:W-:Y:S01]  /*1090*/  IMAD.IADD R5, R3, 0x1, R4 ;  /* 0x0000000103057824 */ /* 0x000fe200078e0204 */
[----:B------:R-:W-:Y:S01]  /*10a0*/  ISETP.GE.AND P2, PT, R0, UR4, PT ;  /* 0x0000000400007c0c */ /* 0x000fe2000bf46270 */
[----:B------:R-:W-:Y:S01]  /*10b0*/  IMAD.MOV.U32 R4, RZ, RZ, R2 ;  /* 0x000000ffff047224 */ /* 0x000fe200078e0002 */
[----:B------:R-:W-:Y:S01]  /*10c0*/  UIMAD UR4, UR21, UR20, URZ ;  /* 0x00000014150472a4 */ /* 0x000fe2000f8e023f */
[----:B------:R-:W-:-:S02]  /*10d0*/  IMAD R0, R72, c[0x0][0x1e8], RZ ;  /* 0x00007a0048007a24 */ /* 0x000fc400078e02ff */
[----:B------:R-:W-:Y:S01]  /*10e0*/  IMAD.SHL.U32 R6, R6, 0x8, RZ ;  /* 0x0000000806067824 */ /* 0x000fe200078e00ff */
[----:B------:R-:W-:Y:S01]  /*10f0*/  UIMAD UR4, UR10, UR22, UR4 ;  /* 0x000000160a0472a4 */ /* 0x000fe2000f8e0204 */
[----:B------:R-:W-:-:S03]  /*1100*/  IMAD R0, R71, c[0x0][0x1ec], R0 ;  /* 0x00007b0047007a24 */ /* 0x000fc600078e0200 */
[----:B------:R-:W-:Y:S02]  /*1110*/  LOP3.LUT R243, R7, 0xfffffe00, R6, 0xf8, !PT ;  /* 0xfffffe0007f37812 */ /* 0x000fe400078ef806 */
[----:B------:R-:W-:Y:S03]  /*1120*/  SHFL.IDX PT, R6, R18, 0x1, 0x181f ;  /* 0x00381f0012067f89 */ /* 0x000fe600000e0000 */
[----:B------:R-:W-:Y:S01]  /*1130*/  IMAD.SHL.U32 R243, R243, 0x2, RZ ;  /* 0x00000002f3f37824 */ /* 0x000fe200078e00ff */
[----:B------:R-:W4:Y:S01]  /*1140*/  SHFL.IDX PT, R7, R12, 0x1, 0x181f ;  /* 0x00381f000c077f89 */ /* 0x000f2200000e0000 */
[--C-:B---3--:R-:W-:Y:S01]  /*1150*/  @P1 SHF.R.S32.HI R3, RZ, 0x1f, R13.reuse ;  /* 0x0000001fff031819 */ /* 0x108fe2000001140d */
[----:B------:R-:W-:Y:S01]  /*1160*/  @P1 IMAD.MOV.U32 R2, RZ, RZ, R13 ;  /* 0x000000ffff021224 */ /* 0x000fe200078e000d */
[----:B------:R-:W-:Y:S01]  /*1170*/  @!P0 SHF.R.S32.HI R13, RZ, 0x1f, R21 ;  /* 0x0000001fff0d8819 */ /* 0x000fe20000011415 */
[----:B------:R-:W-:-:S02]  /*1180*/  @!P1 IMAD.MOV.U32 R2, RZ, RZ, R28 ;  /* 0x000000ffff029224 */ /* 0x000fc400078e001c */
[----:B------:R-:W-:Y:S01]  /*1190*/  @!P1 IMAD.MOV.U32 R3, RZ, RZ, R11 ;  /* 0x000000ffff039224 */ /* 0x000fe200078e000b */
[----:B------:R-:W-:Y:S01]  /*11a0*/  ISETP.GE.AND P1, PT, R16, c[0x0][0x198], PT ;  /* 0x0000660010007a0c */ /* 0x000fe20003f26270 */
[----:B------:R-:W-:Y:S01]  /*11b0*/  IMAD.WIDE.U32 R10, R71, c[0x0][0x1e8], R4 ;  /* 0x00007a00470a7a25 */ /* 0x000fe200078e0004 */
[----:B------:R-:W-:Y:S02]  /*11c0*/  SEL R68, R2, RZ, !P6 ;  /* 0x000000ff02447207 */ /* 0x000fe40007000000 */
[----:B------:R-:W-:Y:S01]  /*11d0*/  SEL R69, R3, RZ, !P6 ;  /* 0x000000ff03457207 */ /* 0x000fe20007000000 */
[----:B------:R-:W-:Y:S01]  /*11e0*/  IMAD.IADD R11, R11, 0x1, R0 ;  /* 0x000000010b0b7824 */ /* 0x000fe200078e0200 */
[----:B------:R-:W-:Y:S01]  /*11f0*/  @!P5 SHF.R.S32.HI R5, RZ, 0x1f, R21 ;  /* 0x0000001fff05d819 */ /* 0x000fe20000011415 */
[----:B------:R-:W3:Y:S01]  /*1200*/  SHFL.IDX PT, R2, R18, 0x2, 0x181f ;  /* 0x00581f0012027f89 */ /* 0x000ee200000e0000 */
[----:B-1----:R-:W-:Y:S01]  /*1210*/  @!P0 LEA R4, P6, R16, R8, 0x1 ;  /* 0x0000000810048211 */ /* 0x002fe200078c08ff */
[----:B------:R-:W-:Y:S01]  /*1220*/  IMAD.WIDE.U32 R24, R68, c[0x0][0x1f0], R10 ;  /* 0x00007c0044187a25 */ /* 0x000fe200078e000a */
[-C--:B------:R-:W-:Y:S01]  /*1230*/  @!P5 LEA.HI R0, R5, R21.reuse, RZ, 0x3 ;  /* 0x000000150500d211 */ /* 0x080fe200078f18ff */
[----:B------:R-:W1:Y:S01]  /*1240*/  SHFL.IDX PT, R3, R12, 0x2, 0x181f ;  /* 0x00581f000c037f89 */ /* 0x000e6200000e0000 */
[----:B------:R-:W-:Y:S01]  /*1250*/  @!P0 LEA.HI R13, R13, R21, RZ, 0x3 ;  /* 0x000000150d0d8211 */ /* 0x000fe200078f18ff */
[----:B------:R-:W-:Y:S01]  /*1260*/  IMAD.MOV.U32 R168, RZ, RZ, R24 ;  /* 0x000000ffffa87224 */ /* 0x000fe200078e0018 */
[----:B--2---:R-:W-:Y:S01]  /*1270*/  @!P0 LEA.HI.X R5, R16, R9, R17, 0x1, P6 ;  /* 0x0000000910058211 */ /* 0x004fe200030f0c11 */
[----:B------:R-:W-:Y:S01]  /*1280*/  STL.64 [R1+0x40], R24 ;  /* 0x0000401801007387 */ /* 0x000fe20000100a00 */
[----:B------:R-:W-:-:S02]  /*1290*/  ISETP.GE.AND P6, PT, R21, c[0x0][0x198], PT ;  /* 0x0000660015007a0c */ /* 0x000fc40003fc6270 */
[----:B------:R-:W-:Y:S01]  /*12a0*/  @!P0 LOP3.LUT R13, R13, 0xfffffff8, RZ, 0xc0, !PT ;  /* 0xfffffff80d0d8812 */ /* 0x000fe200078ec0ff */
[----:B------:R3:W-:Y:S01]  /*12b0*/  @!P0 LDGSTS.E.BYPASS.LTC128B.128 [R243+0x100], [R4.64], !P1 ;  /* 0x0010000004f38fae */ /* 0x0007e2000c901d52 */
[----:B------:R-:W-:Y:S02]  /*12c0*/  @!P5 LOP3.LUT R14, R0, 0xfffffff8, RZ, 0xc0, !PT ;  /* 0xfffffff8000ed812 */ /* 0x000fe400078ec0ff */
[----:B------:R-:W-:Y:S01]  /*12d0*/  @!P4 SHF.R.S32.HI R0, RZ, 0x1f, R21 ;  /* 0x0000001fff00c819 */ /* 0x000fe20000011415 */
[----:B------:R-:W-:-:S03]  /*12e0*/  @!P0 IMAD.WIDE R8, R13, 0x2, R8 ;  /* 0x000000020d088825 */ /* 0x000fc600078e0208 */
[----:B------:R-:W-:Y:S01]  /*12f0*/  @!P4 LEA.HI R0, R0, R21, RZ, 0x3 ;  /* 0x000000150000c211 */ /* 0x000fe200078f18ff */
[----:B----4-:R-:W-:Y:S02]  /*1300*/  @!P5 IMAD.WIDE R14, R14, 0x2, R6 ;  /* 0x000000020e0ed825 */ /* 0x010fe400078e0206 */
[----:B------:R2:W-:Y:S01]  /*1310*/  @!P0 LDGSTS.E.BYPASS.LTC128B.128 [R243+0x4100], [R8.64], !P6 ;  /* 0x0410000008f38fae */ /* 0x0005e2000f101d52 */
[----:B------:R-:W-:Y:S02]  /*1320*/  @!P5 LEA R6, P0, R16, R6, 0x1 ;  /* 0x000000061006d211 */ /* 0x000fe400078008ff */
[----:B------:R-:W-:Y:S01]  /*1330*/  @!P4 LOP3.LUT R13, R0, 0xfffffff8, RZ, 0xc0, !PT ;  /* 0xfffffff8000dc812 */ /* 0x000fe200078ec0ff */
[----:B------:R-:W-:Y:S01]  /*1340*/  IMAD R0, R69, c[0x0][0x1f0], RZ ;  /* 0x00007c0045007a24 */ /* 0x000fe200078e02ff */
[----:B------:R-:W-:-:S05]  /*1350*/  @!P5 LEA.HI.X R7, R16, R7, R17, 0x1, P0 ;  /* 0x000000071007d211 */ /* 0x000fca00000f0c11 */
[----:B------:R4:W-:Y:S04]  /*1360*/  @!P5 LDGSTS.E.BYPASS.LTC128B.128 [R243+0x1100], [R6.64], !P1 ;  /* 0x0110000006f3dfae */ /* 0x0009e8000c901d52 */
[----:B------:R5:W-:Y:S01]  /*1370*/  @!P5 LDGSTS.E.BYPASS.LTC128B.128 [R243+0x5100], [R14.64], !P6 ;  /* 0x051000000ef3dfae */ /* 0x000be2000f101d52 */
[C---:B------:R-:W-:Y:S02]  /*1380*/  ISETP.GE.AND P5, PT, R16.reuse, c[0x0][0x1d4], PT ;  /* 0x0000750010007a0c */ /* 0x040fe40003fa6270 */
[----:B---3--:R-:W-:-:S04]  /*1390*/  @!P4 LEA R4, P0, R16, R2, 0x1 ;  /* 0x000000021004c211 */ /* 0x008fc800078008ff */
[----:B-1----:R-:W-:Y:S02]  /*13a0*/  @!P4 LEA.HI.X R5, R16, R3, R17, 0x1, P0 ;  /* 0x000000031005c211 */ /* 0x002fe400000f0c11 */
[----:B------:R-:W-:-:S03]  /*13b0*/  ISETP.GE.AND P0, PT, R19, 0x1, PT ;  /* 0x000000011300780c */ /* 0x000fc60003f06270 */
[----:B------:R1:W-:Y:S04]  /*13c0*/  @!P4 LDGSTS.E.BYPASS.LTC128B.128 [R243+0x2100], [R4.64], !P1 ;  /* 0x0210000004f3cfae */ /* 0x0003e8000c901d52 */
[----:B--2---:R-:W1:Y:S04]  /*13d0*/  SHFL.IDX PT, R8, R18, 0x3, 0x181f ;  /* 0x00781f0012087f89 */ /* 0x004e6800000e0000 */
[----:B------:R2:W3:Y:S01]  /*13e0*/  SHFL.IDX PT, R9, R12, 0x3, 0x181f ;  /* 0x00781f000c097f89 */ /* 0x0004e200000e0000 */
[----:B----4-:R-:W-:Y:S01]  /*13f0*/  LEA.HI R6, R190, R189, RZ, 0x4 ;  /* 0x000000bdbe067211 */ /* 0x010fe200078f20ff */
[----:B------:R-:W-:-:S02]  /*1400*/  IMAD.U32 R7, RZ, RZ, UR6 ;  /* 0x00000006ff077e24 */ /* 0x000fc4000f8e00ff */
[----:B--2---:R-:W-:-:S04]  /*1410*/  @!P4 IMAD.WIDE R12, R13, 0x2, R2 ;  /* 0x000000020d0cc825 */ /* 0x004fc800078e0202 */
[----:B------:R-:W-:Y:S01]  /*1420*/  IMAD R2, R68, c[0x0][0x1f4], R0 ;  /* 0x00007d0044027a24 */ /* 0x000fe200078e0200 */
[----:B------:R2:W-:Y:S01]  /*1430*/  @!P4 LDGSTS.E.BYPASS.LTC128B.128 [R243+0x6100], [R12.64], !P6 ;  /* 0x061000000cf3cfae */ /* 0x0005e2000f101d52 */
[----:B------:R-:W-:Y:S01]  /*1440*/  @!P2 SHF.R.S32.HI R0, RZ, 0x1f, R21 ;  /* 0x0000001fff00a819 */ /* 0x000fe20000011415 */
[----:B------:R-:W-:Y:S01]  /*1450*/  IMAD.U32 R3, RZ, RZ, UR20 ;  /* 0x00000014ff037e24 */ /* 0x000fe2000f8e00ff */
[----:B-1----:R-:W-:Y:S01]  /*1460*/  @!P2 LEA R4, P4, R16, R8, 0x1 ;  /* 0x000000081004a211 */ /* 0x002fe200078808ff */
[----:B------:R-:W-:Y:S01]  /*1470*/  IMAD.IADD R169, R25, 0x1, R2 ;  /* 0x0000000119a97824 */ /* 0x000fe200078e0202 */
[----:B------:R-:W-:Y:S02]  /*1480*/  @!P2 LEA.HI R0, R0, R21, RZ, 0x3 ;  /* 0x000000150000a211 */ /* 0x000fe400078f18ff */
[----:B---3--:R-:W-:Y:S01]  /*1490*/  @!P2 LEA.HI.X R5, R16, R9, R17, 0x1, P4 ;  /* 0x000000091005a211 */ /* 0x008fe200020f0c11 */
[----:B------:R-:W-:Y:S01]  /*14a0*/  IMAD.WIDE.U32 R2, R3, UR22, R168 ;  /* 0x0000001603027c25 */ /* 0x000fe2000f8e00a8 */
[----:B------:R-:W-:Y:S01]  /*14b0*/  ISETP.GE.AND P4, PT, R21, c[0x0][0x1d4], PT ;  /* 0x0000750015007a0c */ /* 0x000fe20003f86270 */
[----:B------:R-:W-:Y:S01]  /*14c0*/  STL.64 [R1+0x30], R168 ;  /* 0x000030a801007387 */ /* 0x000fe20000100a00 */
[----:B------:R-:W-:-:S02]  /*14d0*/  @!P2 LOP3.LUT R0, R0, 0xfffffff8, RZ, 0xc0, !PT ;  /* 0xfffffff80000a812 */ /* 0x000fc400078ec0ff */
[----:B------:R-:W-:Y:S01]  /*14e0*/  IADD3 R3, R3, UR4, RZ ;  /* 0x0000000403037c10 */ /* 0x000fe2000fffe0ff */
[----:B------:R1:W-:Y:S02]  /*14f0*/  @!P2 LDGSTS.E.BYPASS.LTC128B.128 [R243+0x3100], [R4.64], !P1 ;  /* 0x0310000004f3afae */ /* 0x0003e4000c901d52 */
[----:B------:R-:W-:Y:S01]  /*1500*/  @!P2 IMAD.WIDE R8, R0, 0x2, R8 ;  /* 0x000000020008a825 */ /* 0x000fe200078e0208 */
[----:B------:R-:W-:-:S04]  /*1510*/  LOP3.LUT R0, R6, 0xfffffff0, RZ, 0xc0, !PT ;  /* 0xfffffff006007812 */ /* 0x000fc800078ec0ff */
[----:B------:R3:W-:Y:S01]  /*1520*/  @!P2 LDGSTS.E.BYPASS.LTC128B.128 [R243+0x7100], [R8.64], !P6 ;  /* 0x0710000008f3afae */ /* 0x0007e2000f101d52 */
[----:B------:R-:W-:Y:S01]  /*1530*/  ISETP.GE.AND P6, PT, R19, 0x21, PT ;  /* 0x000000211300780c */ /* 0x000fe20003fc6270 */
[----:B------:R-:W-:Y:S01]  /*1540*/  IMAD.IADD R0, R189, 0x1, -R0 ;  /* 0x00000001bd007824 */ /* 0x000fe200078e0a00 */
[----:B------:R-:W-:Y:S01]  /*1550*/  ISETP.GE.AND P2, PT, R19, 0x41, PT ;  /* 0x000000411300780c */ /* 0x000fe20003f46270 */
[----:B------:R-:W0:Y:S03]  /*1560*/  LDGDEPBAR ;  /* 0x00000000000079af */ /* 0x000e260000000000 */
[----:B------:R-:W-:-:S04]  /*1570*/  SHF.R.S32.HI R11, RZ, 0x1f, R0 ;  /* 0x0000001fff0b7819 */ /* 0x000fc80000011400 */
[----:B------:R-:W-:Y:S02]  /*1580*/  LEA.HI R11, R11, R0, RZ, 0x3 ;  /* 0x000000000b0b7211 */ /* 0x000fe400078f18ff */
[----:B-1----:R-:W-:-:S04]  /*1590*/  @P0 LEA R4, P1, R2, c[0x0][0x1c8], 0x1 ;  /* 0x0000720002040a11 */ /* 0x002fc800078208ff */
[----:B------:R-:W-:Y:S02]  /*15a0*/  @P0 LEA.HI.X R5, R2, c[0x0][0x1cc], R3, 0x1, P1 ;  /* 0x0000730002050a11 */ /* 0x000fe400008f0c03 */
[----:B------:R-:W-:Y:S01]  /*15b0*/  ISETP.GE.AND P1, PT, R19, 0x61, PT ;  /* 0x000000611300780c */ /* 0x000fe20003f26270 */
[----:B---3--:R-:W-:Y:S02]  /*15c0*/  IMAD.U32 R9, RZ, RZ, UR6 ;  /* 0x00000006ff097e24 */ /* 0x008fe4000f8e00ff */
[----:B------:R1:W-:Y:S01]  /*15d0*/  @P0 LDGSTS.E.BYPASS.LTC128B.128 [R243+0x8100], [R4.64], !P5 ;  /* 0x0810000004f30fae */ /* 0x0003e2000e901d52 */
[----:B------:R-:W-:-:S03]  /*15e0*/  IMAD.U32 R8, RZ, RZ, UR7 ;  /* 0x00000007ff087e24 */ /* 0x000fc6000f8e00ff */
[----:B------:R1:W-:Y:S06]  /*15f0*/  @P0 LDGSTS.E.BYPASS.LTC128B.128 [R243+0xc100], [R4.64+0x80], !P4 ;  /* 0x0c10008004f30fae */ /* 0x0003ec000e101d52 */
[----:B------:R-:W-:-:S05]  /*1600*/  VOTEU.ANY UP0, P1 ;  /* 0x00000000003f7886 */ /* 0x000fca0000800100 */
[----:B------:R-:W-:Y:S01]  /*1610*/  @UP0 UIMAD UR4, UR7, 0x60, URZ ;  /* 0x00000060070408a4 */ /* 0x000fe2000f8e023f */
[----:B-1----:R-:W-:-:S04]  /*1620*/  SHF.R.S32.HI R4, RZ, 0x4, R6 ;  /* 0x00000004ff047819 */ /* 0x002fc80000011406 */
[----:B------:R-:W-:-:S04]  /*1630*/  LEA.HI R5, R6, R4, RZ, 0x1 ;  /* 0x0000000406057211 */ /* 0x000fc800078f08ff */
[----:B------:R-:W-:Y:S02]  /*1640*/  LOP3.LUT R6, R5, 0xfffffffe, RZ, 0xc0, !PT ;  /* 0xfffffffe05067812 */ /* 0x000fe400078ec0ff */
[----:B------:R-:W-:-:S03]  /*1650*/  @P6 LEA R5, P0, R7, R2, 0x5 ;  /* 0x0000000207056211 */ /* 0x000fc600078028ff */
[----:B--2---:R-:W-:Y:S01]  /*1660*/  IMAD.IADD R13, R4, 0x1, -R6 ;  /* 0x00000001040d7824 */ /* 0x004fe200078e0a06 */
[----:B------:R-:W-:Y:S02]  /*1670*/  LOP3.LUT R6, R11, 0xfffffff8, RZ, 0xc0, !PT ;  /* 0xfffffff80b067812 */ /* 0x000fe400078ec0ff */
[----:B------:R-:W-:Y:S01]  /*1680*/  @P6 LEA.HI.X R4, R9, R3, R8, 0x5, P0 ;  /* 0x0000000309046211 */ /* 0x000fe200000f2c08 */
[----:B------:R-:W-:Y:S01]  /*1690*/  IMAD.SHL.U32 R10, R13, 0x8, RZ ;  /* 0x000000080d0a7824 */ /* 0x000fe200078e00ff */
[----:B------:R-:W-:Y:S01]  /*16a0*/  @P6 LEA R8, P0, R5, c[0x0][0x1c8], 0x1 ;  /* 0x0000720005086a11 */ /* 0x000fe200078008ff */
[----:B------:R-:W-:-:S03]  /*16b0*/  IMAD.IADD R12, R0, 0x1, -R6 ;  /* 0x00000001000c7824 */ /* 0x000fc600078e0a06 */
[----:B------:R-:W-:Y:S01]  /*16c0*/  @P6 LEA.HI.X R9, R5, c[0x0][0x1cc], R4, 0x1, P0 ;  /* 0x0000730005096a11 */ /* 0x000fe200000f0c04 */
[----:B------:R-:W-:Y:S01]  /*16d0*/  IMAD.SHL.U32 R0, R12, 0x40, RZ ;  /* 0x000000400c007824 */ /* 0x000fe200078e00ff */
[----:B------:R-:W-:Y:S01]  /*16e0*/  @P2 IADD3 R4, P0, R2, UR12, RZ ;  /* 0x0000000c02042c10 */ /* 0x000fe2000ff1e0ff */
[----:B------:R-:W-:Y:S02]  /*16f0*/  IMAD.U32 R5, RZ, RZ, UR6 ;  /* 0x00000006ff057e24 */ /* 0x000fe4000f8e00ff */
[----:B------:R1:W-:Y:S01]  /*1700*/  @P6 LDGSTS.E.BYPASS.LTC128B.128 [R243+0x9100], [R8.64], !P5 ;  /* 0x0910000008f36fae */ /* 0x0003e2000e901d52 */
[----:B------:R-:W-:Y:S01]  /*1710*/  @P2 IADD3.X R7, R3, UR9, RZ, P0, !PT ;  /* 0x0000000903072c10 */ /* 0x000fe200087fe4ff */
[----:B------:R-:W-:Y:S01]  /*1720*/  @P1 IMAD.WIDE.U32 R2, R5, 0x60, R2 ;  /* 0x0000006005021825 */ /* 0x000fe200078e0002 */
[----:B------:R-:W-:Y:S01]  /*1730*/  @P2 LEA R6, P0, R4, c[0x0][0x1c8], 0x1 ;  /* 0x0000720004062a11 */ /* 0x000fe200078008ff */
[----:B------:R1:W-:Y:S01]  /*1740*/  @P6 LDGSTS.E.BYPASS.LTC128B.128 [R243+0xd100], [R8.64+0x80], !P4 ;  /* 0x0d10008008f36fae */ /* 0x0003e2000e101d52 */
[----:B------:R-:W-:-:S02]  /*1750*/  LOP3.LUT R0, R0, 0x1c0, RZ, 0xc0, !PT ;  /* 0x000001c000007812 */ /* 0x000fc400078ec0ff */
[----:B------:R-:W-:Y:S02]  /*1760*/  @P2 LEA.HI.X R7, R4, c[0x0][0x1cc], R7, 0x1, P0 ;  /* 0x0000730004072a11 */ /* 0x000fe400000f0c07 */
[----:B------:R-:W-:Y:S02]  /*1770*/  LOP3.LUT R10, R0, 0x8, R10, 0xf8, !PT ;  /* 0x00000008000a7812 */ /* 0x000fe400078ef80a */
[----:B------:R-:W-:Y:S01]  /*1780*/  SHF.R.U32.HI R5, RZ, 0x3, R0 ;  /* 0x00000003ff057819 */ /* 0x000fe20000011600 */
[----:B------:R2:W-:Y:S01]  /*1790*/  @P2 LDGSTS.E.BYPASS.LTC128B.128 [R243+0xa100], [R6.64], !P5 ;  /* 0x0a10000006f32fae */ /* 0x0005e2000e901d52 */
[----:B------:R-:W-:Y:S01]  /*17a0*/  @P1 IADD3 R0, R3, UR4, RZ ;  /* 0x0000000403001c10 */ /* 0x000fe2000fffe0ff */
[----:B------:R-:W-:Y:S01]  /*17b0*/  IMAD.SHL.U32 R3, R11, 0x40, RZ ;  /* 0x000000400b037824 */ /* 0x000fe200078e00ff */
[----:B------:R-:W-:Y:S01]  /*17c0*/  @P1 LEA R4, P0, R2, c[0x0][0x1c8], 0x1 ;  /* 0x0000720002041a11 */ /* 0x000fe200078008ff */
[----:B------:R2:W-:Y:S01]  /*17d0*/  @P2 LDGSTS.E.BYPASS.LTC128B.128 [R243+0xe100], [R6.64+0x80], !P4 ;  /* 0x0e10008006f32fae */ /* 0x0005e2000e101d52 */
[----:B------:R-:W-:Y:S01]  /*17e0*/  LOP3.LUT R10, R10, R5, RZ, 0x3c, !PT ;  /* 0x000000050a0a7212 */ /* 0x000fe200078e3cff */
[----:B------:R-:W-:Y:S01]  /*17f0*/  ULDC.64 UR4, c[0x0][0x208] ;  /* 0x0000820000047ab9 */ /* 0x000fe20000000a00 */
[----:B------:R-:W-:Y:S01]  /*1800*/  @P1 LEA.HI.X R5, R2, c[0x0][0x1cc], R0, 0x1, P0 ;  /* 0x0000730002051a11 */ /* 0x000fe200000f0c00 */
[----:B------:R-:W-:Y:S01]  /*1810*/  IMAD.SHL.U32 R0, R22, 0x40, RZ ;  /* 0x0000004016007824 */ /* 0x000fe200078e00ff */
[----:B------:R-:W-:Y:S01]  /*1820*/  LOP3.LUT R3, R10, 0xfffffe00, R3, 0xf8, !PT ;  /* 0xfffffe000a037812 */ /* 0x000fe200078ef803 */
[----:B------:R-:W-:Y:S01]  /*1830*/  IMAD.SHL.U32 R2, R20, 0x8, RZ ;  /* 0x0000000814027824 */ /* 0x000fe200078e00ff */
[----:B------:R-:W-:Y:S01]  /*1840*/  UIMAD UR10, UR10, UR4, URZ ;  /* 0x000000040a0a72a4 */ /* 0x000fe2000f8e023f */
[----:B------:R3:W-:Y:S01]  /*1850*/  @P1 LDGSTS.E.BYPASS.LTC128B.128 [R243+0xb100], [R4.64], !P5 ;  /* 0x0b10000004f31fae */ /* 0x0007e2000e901d52 */
[----:B------:R-:W-:Y:S01]  /*1860*/  LOP3.LUT R0, R0, 0x1c0, RZ, 0xc0, !PT ;  /* 0x000001c000007812 */ /* 0x000fe200078ec0ff */
[----:B------:R-:W-:Y:S01]  /*1870*/  IMAD R180, R171, 0x400, R3 ;  /* 0x00000400abb47824 */ /* 0x000fe200078e0203 */
[----:B------:R-:W-:Y:S01]  /*1880*/  UIMAD.WIDE.U32 UR14, UR20, UR4, URZ ;  /* 0x00000004140e72a5 */ /* 0x000fe2000f8e003f */
[----:B------:R3:W-:Y:S01]  /*1890*/  @P1 LDGSTS.E.BYPASS.LTC128B.128 [R243+0xf100], [R4.64+0x80], !P4 ;  /* 0x0f10008004f31fae */ /* 0x0007e2000e101d52 */
[----:B------:R-:W-:Y:S01]  /*18a0*/  LOP3.LUT R2, R0, 0x8, R2, 0xf8, !PT ;  /* 0x0000000800027812 */ /* 0x000fe200078ef802 */
[----:B------:R-:W-:Y:S01]  /*18b0*/  UIMAD UR10, UR20, UR5, UR10 ;  /* 0x00000005140a72a4 */ /* 0x000fe2000f8e020a */
[----:B------:R-:W-:Y:S01]  /*18c0*/  SHF.R.U32.HI R0, RZ, 0x3, R0 ;  /* 0x00000003ff007819 */ /* 0x000fe20000011600 */
[----:B------:R-:W0:Y:S01]  /*18d0*/  LDGDEPBAR ;  /* 0x00000000000079af */ /* 0x000e220000000000 */
[----:B------:R-:W-:Y:S01]  /*18e0*/  R2P PR, R12, 0x6 ;  /* 0x000000060c007804 */ /* 0x000fe20000000000 */
[----:B------:R-:W-:Y:S01]  /*18f0*/  UIADD3 UR10, UR15, UR10, URZ ;  /* 0x0000000a0f0a7290 */ /* 0x000fe2000fffe03f */
[----:B------:R-:W-:Y:S01]  /*1900*/  LOP3.LUT R0, R2, R0, RZ, 0x3c, !PT ;  /* 0x0000000002007212 */ /* 0x000fe200078e3cff */
[----:B------:R-:W-:Y:S01]  /*1910*/  IMAD.MOV.U32 R2, RZ, RZ, 0x20 ;  /* 0x00000020ff027424 */ /* 0x000fe200078e00ff */
[C---:B------:R-:W-:Y:S01]  /*1920*/  LEA R192, R180.reuse, 0x100, 0x1 ;  /* 0x00000100b4c07811 */ /* 0x040fe200078e08ff */
[----:B------:R-:W-:Y:S01]  /*1930*/  IMAD.SHL.U32 R180, R180, 0x2, RZ ;  /* 0x00000002b4b47824 */ /* 0x000fe200078e00ff */
[----:B------:R-:W-:Y:S01]  /*1940*/  LOP3.LUT P0, RZ, R22, 0x2, RZ, 0xc0, !PT ;  /* 0x0000000216ff7812 */ /* 0x000fe2000780c0ff */
[----:B------:R-:W-:Y:S01]  /*1950*/  IMAD R0, R13, 0x200, R0 ;  /* 0x000002000d007824 */ /* 0x000fe200078e0200 */
[----:B------:R-:W-:Y:S01]  /*1960*/  SEL R2, R2, 0xffffffe0, !P2 ;  /* 0xffffffe002027807 */ /* 0x000fe20005000000 */
[----:B--2---:R-:W-:-:S04]  /*1970*/  IMAD.WIDE.U32 R6, R23, c[0x0][0x208], R16 ;  /* 0x0000820017067a25 */ /* 0x004fc800078e0010 */
[----:B------:R-:W-:-:S05]  /*1980*/  IMAD.SHL.U32 R220, R0, 0x2, RZ ;  /* 0x0000000200dc7824 */ /* 0x000fca00078e00ff */
[C---:B------:R-:W-:Y:S02]  /*1990*/  IADD3 R0, R220.reuse, 0x8100, RZ ;  /* 0x00008100dc007810 */ /* 0x040fe40007ffe0ff */
[----:B------:R-:W-:Y:S01]  /*19a0*/  IADD3 R227, R220, 0x8120, RZ ;  /* 0x00008120dce37810 */ /* 0x000fe20007ffe0ff */
[----:B---3--:R-:W-:Y:S01]  /*19b0*/  IMAD.MOV.U32 R4, RZ, RZ, 0x10 ;  /* 0x00000010ff047424 */ /* 0x008fe200078e00ff */
[----:B------:R-:W-:-:S04]  /*19c0*/  DEPBAR.LE SB0, 0x1 ;  /* 0x000080400000791a */ /* 0x000fc80000000000 */
[----:B------:R-:W-:Y:S01]  /*19d0*/  BAR.SYNC.DEFER_BLOCKING 0x0 ;  /* 0x0000000000007b1d */ /* 0x000fe20000010000 */
[----:B------:R-:W-:Y:S01]  /*19e0*/  SEL R4, R4, 0xfffffff0, !P1 ;  /* 0xfffffff004047807 */ /* 0x000fe20004800000 */
[----:B------:R-:W-:Y:S01]  /*19f0*/  IMAD.U32 R5, RZ, RZ, UR10 ;  /* 0x0000000aff057e24 */ /* 0x000fe2000f8e00ff */
[----:B------:R-:W-:Y:S01]  /*1a00*/  @P0 IADD3 R227, R0, -0x20, RZ ;  /* 0xffffffe000e30810 */ /* 0x000fe20007ffe0ff */
[----:B------:R-:W-:Y:S01]  /*1a10*/  IMAD R0, R70, c[0x0][0x208], RZ ;  /* 0x0000820046007a24 */ /* 0x000fe200078e02ff */
[----:B------:R-:W-:Y:S01]  /*1a20*/  USHF.L.U32 UR10, UR4, 0x6, URZ ;  /* 0x00000006040a7899 */ /* 0x000fe2000800063f */
[--C-:B------:R-:W-:Y:S01]  /*1a30*/  IMAD R184, R4, 0x2, R192.reuse ;  /* 0x0000000204b87824 */ /* 0x100fe200078e02c0 */
[C---:B------:R-:W-:Y:S01]  /*1a40*/  IADD3 R242, R227.reuse, 0x800, RZ ;  /* 0x00000800e3f27810 */ /* 0x040fe20007ffe0ff */
[C---:B------:R-:W-:Y:S01]  /*1a50*/  IMAD R192, R2.reuse, 0x2, R192 ;  /* 0x0000000202c07824 */ /* 0x040fe200078e02c0 */
[----:B------:R-:W-:Y:S01]  /*1a60*/  UIADD3 UR16, UP0, UR10, 0x80, URZ ;  /* 0x000000800a107890 */ /* 0x000fe2000ff1e03f */
[----:B------:R-:W-:Y:S01]  /*1a70*/  IMAD R208, R2, 0x2, R184 ;  /* 0x0000000202d07824 */ /* 0x000fe200078e02b8 */
[----:B------:R-:W-:Y:S01]  /*1a80*/  IADD3 R241, R227, 0x1000, RZ ;  /* 0x00001000e3f17810 */ /* 0x000fe20007ffe0ff */
[----:B------:R-:W-:Y:S01]  /*1a90*/  IMAD R0, R23, c[0x0][0x20c], R0 ;  /* 0x0000830017007a24 */ /* 0x000fe200078e0200 */
[----:B------:R-:W-:-:S02]  /*1aa0*/  IADD3 R240, R227, 0x1800, RZ ;  /* 0x00001800e3f07810 */ /* 0x000fc40007ffe0ff */
[----:B------:R-:W-:Y:S01]  /*1ab0*/  IADD3 R239, R227, 0x2000, RZ ;  /* 0x00002000e3ef7810 */ /* 0x000fe20007ffe0ff */
[----:B------:R-:W-:Y:S01]  /*1ac0*/  IMAD.IADD R7, R7, 0x1, R0 ;  /* 0x0000000107077824 */ /* 0x000fe200078e0200 */
[C---:B------:R-:W-:Y:S01]  /*1ad0*/  IADD3 R238, R227.reuse, 0x2800, RZ ;  /* 0x00002800e3ee7810 */ /* 0x040fe20007ffe0ff */
[----:B------:R-:W-:Y:S01]  /*1ae0*/  IMAD R0, R72, c[0x0][0x210], RZ ;  /* 0x0000840048007a24 */ /* 0x000fe200078e02ff */
[----:B------:R-:W-:Y:S01]  /*1af0*/  IADD3 R237, R227, 0x3000, RZ ;  /* 0x00003000e3ed7810 */ /* 0x000fe20007ffe0ff */
[----:B------:R-:W-:Y:S01]  /*1b00*/  IMAD.WIDE.U32 R6, R71, c[0x0][0x210], R6 ;  /* 0x0000840047067a25 */ /* 0x000fe200078e0006 */
[C---:B------:R-:W-:Y:S02]  /*1b10*/  IADD3 R236, R227.reuse, 0x3800, RZ ;  /* 0x00003800e3ec7810 */ /* 0x040fe40007ffe0ff */
[----:B------:R-:W-:Y:S01]  /*1b20*/  IADD3 R235, R227, 0x4000, RZ ;  /* 0x00004000e3eb7810 */ /* 0x000fe20007ffe0ff */
[----:B------:R-:W-:Y:S01]  /*1b30*/  LDSM.16.M88.4 R140, [R180+0x100] ;  /* 0x00010000b48c783b */ /* 0x000fe20000000200 */
[----:B------:R-:W-:Y:S01]  /*1b40*/  IMAD R0, R71, c[0x0][0x214], R0 ;  /* 0x0000850047007a24 */ /* 0x000fe200078e0200 */
[----:B------:R-:W-:-:S02]  /*1b50*/  IADD3 R234, R227, 0x4800, RZ ;  /* 0x00004800e3ea7810 */ /* 0x000fc40007ffe0ff */
[----:B------:R-:W-:Y:S01]  /*1b60*/  LDSM.16.M88.4 R144, [R184] ;  /* 0x00000000b890783b */ /* 0x000fe20000000200 */
[----:B------:R-:W-:Y:S01]  /*1b70*/  IMAD.IADD R7, R7, 0x1, R0 ;  /* 0x0000000107077824 */ /* 0x000fe200078e0200 */
[----:B------:R-:W-:Y:S01]  /*1b80*/  IADD3 R233, R227, 0x5000, RZ ;  /* 0x00005000e3e97810 */ /* 0x000fe20007ffe0ff */
[----:B------:R-:W-:Y:S01]  /*1b90*/  IMAD R0, R69, c[0x0][0x218], RZ ;  /* 0x0000860045007a24 */ /* 0x000fe200078e02ff */
[----:B------:R-:W-:Y:S01]  /*1ba0*/  LDSM.16.M88.4 R172, [R192] ;  /* 0x00000000c0ac783b */ /* 0x000fe20000000200 */
[C---:B------:R-:W-:Y:S01]  /*1bb0*/  IMAD.WIDE.U32 R88, R68.reuse, c[0x0][0x218], R6 ;  /* 0x0000860044587a25 */ /* 0x040fe200078e0006 */
[C---:B------:R-:W-:Y:S02]  /*1bc0*/  IADD3 R232, R227.reuse, 0x5800, RZ ;  /* 0x00005800e3e87810 */ /* 0x040fe40007ffe0ff */
[----:B------:R-:W-:Y:S01]  /*1bd0*/  LDSM.16.M88.4 R176, [R208] ;  /* 0x00000000d0b0783b */ /* 0x000fe20000000200 */
[----:B------:R-:W-:Y:S01]  /*1be0*/  IMAD R0, R68, c[0x0][0x21c], R0 ;  /* 0x0000870044007a24 */ /* 0x000fe200078e0200 */
[----:B------:R-:W-:Y:S01]  /*1bf0*/  IADD3 R231, R227, 0x6000, RZ ;  /* 0x00006000e3e77810 */ /* 0x000fe20007ffe0ff */
[----:B------:R-:W-:Y:S01]  /*1c00*/  IMAD.U32 R6, RZ, RZ, UR14 ;  /* 0x0000000eff067e24 */ /* 0x000fe2000f8e00ff */
[----:B------:R-:W-:Y:S01]  /*1c10*/  LDSM.16.M88.4 R180, [R180+0x4100] ;  /* 0x00410000b4b4783b */ /* 0x000fe20000000200 */
[----:B------:R-:W-:Y:S01]  /*1c20*/  IMAD.IADD R75, R89, 0x1, R0 ;  /* 0x00000001594b7824 */ /* 0x000fe200078e0200 */
[----:B------:R-:W-:Y:S01]  /*1c30*/  UMOV UR14, 0x6 ;  /* 0x00000006000e7882 */ /* 0x000fe20000000000 */
[----:B------:R-:W-:Y:S01]  /*1c40*/  IMAD.U32 R7, RZ, RZ, UR15 ;  /* 0x0000000fff077e24 */ /* 0x000fe2000f8e00ff */
[----:B------:R-:W-:Y:S01]  /*1c50*/  LDSM.16.M88.4 R184, [R184+0x4000] ;  /* 0x00400000b8b8783b */ /* 0x000fe20000000200 */
[C---:B------:R-:W-:Y:S01]  /*1c60*/  LEA R0, P0, R6.reuse, R88, 0x7 ;  /* 0x0000005806007211 */ /* 0x040fe200078038ff */
[----:B------:R-:W-:Y:S01]  /*1c70*/  USHF.L.U64.HI UR14, UR4, UR14, UR5 ;  /* 0x0000000e040e7299 */ /* 0x000fe20008010205 */
[C---:B------:R-:W-:Y:S01]  /*1c80*/  IADD3 R230, R227.reuse, 0x6800, RZ ;  /* 0x00006800e3e67810 */ /* 0x040fe20007ffe0ff */
[----:B------:R-:W-:Y:S01]  /*1c90*/  LDSM.16.M88.4 R192, [R192+0x4000] ;  /* 0x00400000c0c0783b */ /* 0x000fe20000000200 */
[----:B------:R-:W-:Y:S01]  /*1ca0*/  LEA.HI.X R5, R6, R75, R5, 0x7, P0 ;  /* 0x0000004b06057211 */ /* 0x000fe200000f3c05 */
[----:B------:R-:W-:Y:S01]  /*1cb0*/  UIADD3.X UR15, URZ, UR14, URZ, UP0, !UPT ;  /* 0x0000000e3f0f7290 */ /* 0x000fe200087fe43f */
[----:B------:R-:W-:Y:S01]  /*1cc0*/  LEA R6, P0, R0, c[0x0][0x1f8], 0x1 ;  /* 0x00007e0000067a11 */ /* 0x000fe200078008ff */
[----:B------:R-:W-:Y:S01]  /*1cd0*/  LDSM.16.M88.4 R208, [R208+0x4000] ;  /* 0x00400000d0d0783b */ /* 0x000fe20000000200 */
[----:B------:R-:W-:Y:S01]  /*1ce0*/  UISETP.GE.AND UP0, UPT, UR25, 0x2, UPT ;  /* 0x000000021900788c */ /* 0x000fe2000bf06270 */
[----:B------:R-:W-:-:S02]  /*1cf0*/  IADD3 R229, R227, 0x7000, RZ ;  /* 0x00007000e3e57810 */ /* 0x000fc40007ffe0ff */
[----:B------:R-:W-:Y:S01]  /*1d00*/  BAR.SYNC.DEFER_BLOCKING 0x0 ;  /* 0x0000000000007b1d */ /* 0x000fe20000010000 */
[----:B------:R-:W-:Y:S01]  /*1d10*/  LEA.HI.X R7, R0, c[0x0][0x1fc], R5, 0x1, P0 ;  /* 0x00007f0000077a11 */ /* 0x000fe200000f0c05 */
[----:B------:R-:W-:Y:S01]  /*1d20*/  IMAD.U32 R5, RZ, RZ, UR10 ;  /* 0x0000000aff057e24 */ /* 0x000fe2000f8e00ff */
[----:B------:R-:W-:Y:S02]  /*1d30*/  IADD3 R0, -R20, UR17, RZ ;  /* 0x0000001114007c10 */ /* 0x000fe4000fffe1ff */
[----:B------:R-:W-:Y:S01]  /*1d40*/  IADD3 R228, R227, 0x7800, RZ ;  /* 0x00007800e3e47810 */ /* 0x000fe20007ffe0ff */
[----:B------:R-:W-:Y:S01]  /*1d50*/  STL.64 [R1+0x48], R88 ;  /* 0x0000485801007387 */ /* 0x000fe20000100a00 */
[----:B------:R-:W-:-:S03]  /*1d60*/  ISETP.LT.OR P6, PT, R0, 0x1, P5 ;  /* 0x000000010000780c */ /* 0x000fc60002fc1670 */
[----:B------:R-:W-:Y:S01]  /*1d70*/  STL [R1+0x3c], R75 ;  /* 0x00003c4b01007387 */ /* 0x000fe20000100800 */
[----:B------:R-:W-:-:S04]  /*1d80*/  DEPBAR.LE SB0, 0x0 ;  /* 0x000080000000791a */ /* 0x000fc80000000000 */
[----:B------:R-:W-:Y:S06]  /*1d90*/  BAR.SYNC.DEFER_BLOCKING 0x0 ;  /* 0x0000000000007b1d */ /* 0x000fec0000010000 */
[----:B-1----:R-:W1:Y:S04]  /*1da0*/  LDSM.16.M88.4 R8, [R220+0x8900] ;  /* 0x00890000dc08783b */ /* 0x002e680000000200 */
[----:B------:R-:W2:Y:S04]  /*1db0*/  LDSM.16.M88.4 R28, [R220+0x9100] ;  /* 0x00910000dc1c783b */ /* 0x000ea80000000200 */
[----:B------:R-:W-:Y:S04]  /*1dc0*/  LDSM.16.M88.4 R40, [R227+0x1000] ;  /* 0x00100000e328783b */ /* 0x000fe80000000200 */
[----:B------:R-:W-:Y:S04]  /*1dd0*/  LDSM.16.M88.4 R56, [R220+0x9900] ;  /* 0x00990000dc38783b */ /* 0x000fe80000000200 */
[----:B-----5:R-:W3:Y:S04]  /*1de0*/  LDSM.16.M88.4 R12, [R220+0x8100] ;  /* 0x00810000dc0c783b */ /* 0x020ee80000000200 */
[----:B------:R-:W4:Y:S04]  /*1df0*/  LDSM.16.M88.4 R48, [R227+0x800] ;  /* 0x00080000e330783b */ /* 0x000f280000000200 */
[----:B------:R-:W5:Y:S04]  /*1e00*/  LDSM.16.M88.4 R60, [R227+0x1800] ;  /* 0x00180000e33c783b */ /* 0x000f680000000200 */
[----:B------:R-:W4:Y:S04]  /*1e10*/  LDSM.16.M88.4 R64, [R220+0xa100] ;  /* 0x00a10000dc40783b */ /* 0x000f280000000200 */
[----:B------:R-:W-:Y:S01]  /*1e20*/  LDSM.16.M88.4 R52, [R227] ;  /* 0x00000000e334783b */ /* 0x000fe20000000200 */
[C---:B-1----:R-:W-:Y:S08]  /*1e30*/  HMMA.16816.F32 R32, R140.reuse, R8, RZ ;  /* 0x000000088c20723c */ /* 0x042ff000000018ff */
[C---:B------:R-:W-:Y:S08]  /*1e40*/  HMMA.16816.F32 R24, R140.reuse, R10, RZ ;  /* 0x0000000a8c18723c */ /* 0x040ff000000018ff */
[C---:B--2---:R-:W-:Y:S08]  /*1e50*/  HMMA.16816.F32 R8, R140.reuse, R30, RZ ;  /* 0x0000001e8c08723c */ /* 0x044ff000000018ff */
[C---:B---3--:R-:W-:Y:S08]  /*1e60*/  HMMA.16816.F32 R44, R140.reuse, R12, RZ ;  /* 0x0000000c8c2c723c */ /* 0x048ff000000018ff */
[----:B------:R-:W-:Y:S08]  /*1e70*/  HMMA.16816.F32 R36, R140, R14, RZ ;  /* 0x0000000e8c24723c */ /* 0x000ff000000018ff */
[----:B------:R-:W-:Y:S08]  /*1e80*/  HMMA.16816.F32 R100, R144, R42, R8 ;  /* 0x0000002a9064723c */ /* 0x000ff00000001808 */
[C---:B------:R-:W-:Y:S08]  /*1e90*/  HMMA.16816.F32 R8, R140.reuse, R58, RZ ;  /* 0x0000003a8c08723c */ /* 0x040ff000000018ff */
[----:B------:R-:W-:Y:S08]  /*1ea0*/  HMMA.16816.F32 R12, R140, R28, RZ ;  /* 0x0000001c8c0c723c */ /* 0x000ff000000018ff */
[C---:B----4-:R-:W-:Y:S01]  /*1eb0*/  HMMA.16816.F32 R112, R144.reuse, R48, R32 ;  /* 0x000000309070723c */ /* 0x050fe20000001820 */
[----:B------:R-:W1:Y:S07]  /*1ec0*/  LDSM.16.M88.4 R32, [R227+0x2000] ;  /* 0x00200000e320783b */ /* 0x000e6e0000000200 */
[----:B-----5:R-:W-:Y:S08]  /*1ed0*/  HMMA.16816.F32 R80, R144, R62, R8 ;  /* 0x0000003e9050723c */ /* 0x020ff00000001808 */
[----:B------:R-:W-:Y:S08]  /*1ee0*/  HMMA.16816.F32 R8, R140, R66, RZ ;  /* 0x000000428c08723c */ /* 0x000ff000000018ff */
[----:B------:R-:W-:Y:S01]  /*1ef0*/  HMMA.16816.F32 R96, R144, R40, R12 ;  /* 0x000000289060723c */ /* 0x000fe2000000180c */
[----:B------:R-:W-:Y:S07]  /*1f00*/  LDSM.16.M88.4 R40, [R220+0xa900] ;  /* 0x00a90000dc28783b */ /* 0x000fee0000000200 */
[C---:B------:R-:W-:Y:S01]  /*1f10*/  HMMA.16816.F32 R28, R140.reuse, R56, RZ ;  /* 0x000000388c1c723c */ /* 0x040fe200000018ff */
[----:B------:R-:W-:Y:S07]  /*1f20*/  LDSM.16.M88.4 R56, [R227+0x3800] ;  /* 0x00380000e338783b */ /* 0x000fee0000000200 */
[----:B------:R-:W-:Y:S08]  /*1f30*/  HMMA.16816.F32 R12, R140, R64, RZ ;  /* 0x000000408c0c723c */ /* 0x000ff000000018ff */
[C---:B-1----:R-:W-:Y:S07]  /*1f40*/  HMMA.16816.F32 R92, R144.reuse, R34, R8 ;  /* 0x00000022905c723c */ /* 0x042fee0000001808 */
[----:B------:R-:W-:Y:S01]  /*1f50*/  IADD3 R10, P2, R6, UR10, RZ ;  /* 0x0000000a060a7c10 */ /* 0x000fe2000ff5e0ff */
[----:B------:R-:W-:Y:S01]  /*1f60*/  HMMA.16816.F32 R76, R144, R60, R28 ;  /* 0x0000003c904c723c */ /* 0x000fe2000000181c */
[----:B------:R-:W1:Y:S02]  /*1f70*/  LDSM.16.M88.4 R28, [R220+0xb100] ;  /* 0x00b10000dc1c783b */ /* 0x000e640000000200 */
[----:B------:R-:W-:-:S02]  /*1f80*/  IADD3.X R11, R7, UR14, RZ, P2, !PT ;  /* 0x0000000e070b7c10 */ /* 0x000fc400097fe4ff */
[----:B------:R-:W-:-:S03]  /*1f90*/  ISETP.LT.OR P2, PT, R0, 0x1, P4 ;  /* 0x000000010000780c */ /* 0x000fc60002741670 */
[C---:B------:R-:W-:Y:S01]  /*1fa0*/  HMMA.16816.F32 R84, R144.reuse, R32, R12 ;  /* 0x000000209054723c */ /* 0x040fe2000000180c */
[----:B------:R-:W2:Y:S06]  /*1fb0*/  LDSM.16.M88.4 R32, [R220+0xb900] ;  /* 0x00b90000dc20783b */ /* 0x000eac0000000200 */
[----:B------:R-:W-:Y:S01]  /*1fc0*/  IADD3 R12, P1, P0, R5, 0x80, R6 ;  /* 0x00000080050c7810 */ /* 0x000fe2000783e006 */
[----:B------:R-:W-:Y:S01]  /*1fd0*/  HMMA.16816.F32 R116, R144, R52, R44 ;  /* 0x000000349074723c */ /* 0x000fe2000000182c */
[----:B------:R-:W-:Y:S02]  /*1fe0*/  LDSM.16.M88.4 R44, [R227+0x3000] ;  /* 0x00300000e32c783b */ /* 0x000fe40000000200 */
[----:B------:R-:W-:-:S02]  /*1ff0*/  IADD3.X R13, RZ, UR14, R7, P1, P0 ;  /* 0x0000000eff0d7c10 */ /* 0x000fc40008fe0407 */
[----:B------:R-:W-:Y:S02]  /*2000*/  IADD3 R8, P0, R10, UR10, RZ ;  /* 0x0000000a0a087c10 */ /* 0x000fe4000ff1e0ff */
[----:B------:R-:W-:Y:S01]  /*2010*/  ISETP.LT.OR P1, PT, R0, 0x21, P5 ;  /* 0x000000210000780c */ /* 0x000fe20002f21670 */
[C---:B------:R-:W-:Y:S01]  /*2020*/  HMMA.16816.F32 R104, R144.reuse, R50, R24 ;  /* 0x000000329068723c */ /* 0x040fe20000001818 */
[----:B------:R-:W3:Y:S01]  /*2030*/  LDSM.16.M88.4 R48, [R227+0x2800] ;  /* 0x00280000e330783b */ /* 0x000ee20000000200 */
[C---:B------:R-:W-:Y:S02]  /*2040*/  IADD3.X R9, R11.reuse, UR14, RZ, P0, !PT ;  /* 0x0000000e0b097c10 */ /* 0x040fe400087fe4ff */
[----:B------:R-:W-:Y:S01]  /*2050*/  IADD3 R16, P0, R10, UR16, RZ ;  /* 0x000000100a107c10 */ /* 0x000fe2000ff1e0ff */
[----:B------:R-:W-:Y:S01]  /*2060*/  @!PT LDS RZ, [RZ] ;  /* 0x00000000fffff984 */ /* 0x000fe20000000800 */
[----:B------:R-:W-:Y:S01]  /*2070*/  @!PT LDS RZ, [RZ] ;  /* 0x00000000fffff984 */ /* 0x000fe20000000800 */
[----:B------:R-:W-:Y:S01]  /*2080*/  @!PT LDS RZ, [RZ] ;  /* 0x00000000fffff984 */ /* 0x000fe20000000800 */
[----:B------:R4:W-:Y:S01]  /*2090*/  LDGSTS.E.BYPASS.LTC128B.128 [R243+0x100], [R6.64], !P6 ;  /* 0x0010000006f37fae */ /* 0x0009e2000f101d52 */
[C---:B------:R-:W-:Y:S02]  /*20a0*/  ISETP.LT.OR P6, PT, R0.reuse, 0x21, P4 ;  /* 0x000000210000780c */ /* 0x040fe400027c1670 */
[----:B------:R-:W-:Y:S01]  /*20b0*/  IADD3.X R17, R11, UR15, RZ, P0, !PT ;  /* 0x0000000f0b117c10 */ /* 0x000fe200087fe4ff */
[----:B------:R4:W-:Y:S01]  /*20c0*/  LDGSTS.E.BYPASS.LTC128B.128 [R243+0x4100], [R6.64+0x80], !P2 ;  /* 0x0410008006f37fae */ /* 0x0009e2000d101d52 */
[----:B------:R-:W-:Y:S01]  /*20d0*/  ISETP.LT.OR P2, PT, R0, 0x41, P5 ;  /* 0x000000410000780c */ /* 0x000fe20002f41670 */
[----:B------:R-:W-:Y:S01]  /*20e0*/  HMMA.16816.F32 R108, R144, R54, R36 ;  /* 0x00000036906c723c */ /* 0x000fe20000001824 */
[----:B------:R-:W-:Y:S01]  /*20f0*/  IADD3 R14, P0, R8, UR10, RZ ;  /* 0x0000000a080e7c10 */ /* 0x000fe2000ff1e0ff */
[----:B------:R2:W-:Y:S01]  /*2100*/  LDGSTS.E.BYPASS.LTC128B.128 [R243+0x1100], [R10.64], !P1 ;  /* 0x011000000af37fae */ /* 0x0005e2000c901d52 */
[----:B------:R-:W-:-:S02]  /*2110*/  LOP3.LUT P1, RZ, R22, 0x4, RZ, 0xc0, !PT ;  /* 0x0000000416ff7812 */ /* 0x000fc4000782c0ff */
[----:B------:R-:W-:-:S03]  /*2120*/  IADD3.X R15, R9, UR14, RZ, P0, !PT ;  /* 0x0000000e090f7c10 */ /* 0x000fc600087fe4ff */
[----:B------:R5:W-:Y:S01]  /*2130*/  LDGSTS.E.BYPASS.LTC128B.128 [R243+0x5100], [R12.64], !P6 ;  /* 0x051000000cf37fae */ /* 0x000be2000f101d52 */
[C---:B------:R-:W-:Y:S01]  /*2140*/  ISETP.LT.OR P6, PT, R0.reuse, 0x41, P4 ;  /* 0x000000410000780c */ /* 0x040fe200027c1670 */
[----:B-1----:R-:W-:Y:S02]  /*2150*/  HMMA.16816.F32 R36, R140, R28, RZ ;  /* 0x0000001c8c24723c */ /* 0x002fe400000018ff */
[----:B------:R2:W-:Y:S01]  /*2160*/  LDGSTS.E.BYPASS.LTC128B.128 [R243+0x2100], [R8.64], !P2 ;  /* 0x0210000008f37fae */ /* 0x0005e2000d101d52 */
[----:B------:R-:W-:-:S05]  /*2170*/  ISETP.LT.OR P2, PT, R0, 0x61, P4 ;  /* 0x000000610000780c */ /* 0x000fca0002741670 */
[----:B------:R-:W-:Y:S04]  /*2180*/  HMMA.16816.F32 R20, R140, R30, RZ ;  /* 0x0000001e8c14723c */ /* 0x000fe800000018ff */
[----:B------:R1:W-:Y:S01]  /*2190*/  LDGSTS.E.BYPASS.LTC128B.128 [R243+0x6100], [R16.64], !P6 ;  /* 0x0610000010f37fae */ /* 0x0003e2000f101d52 */
[----:B----4-:R-:W-:-:S03]  /*21a0*/  IADD3 R6, P0, R8, UR16, RZ ;  /* 0x0000001008067c10 */ /* 0x010fc6000ff1e0ff */
[----:B------:R-:W-:Y:S01]  /*21b0*/  HMMA.16816.F32 R24, R140, R40, RZ ;  /* 0x000000288c18723c */ /* 0x000fe200000018ff */
[----:B------:R-:W-:Y:S02]  /*21c0*/  IADD3.X R7, R9, UR15, RZ, P0, !PT ;  /* 0x0000000f09077c10 */ /* 0x000fe400087fe4ff */
[----:B------:R-:W-:Y:S01]  /*21d0*/  ISETP.LT.OR P0, PT, R0, 0x61, P5 ;  /* 0x000000610000780c */ /* 0x000fe20002f01670 */
[----:B------:R-:W-:-:S04]  /*21e0*/  IMAD.MOV.U32 R0, RZ, RZ, 0x40 ;  /* 0x00000040ff007424 */ /* 0x000fc800078e00ff */
[----:B------:R-:W-:Y:S01]  /*21f0*/  HMMA.16816.F32 R40, R140, R42, RZ ;  /* 0x0000002a8c28723c */ /* 0x000fe200000018ff */
[----:B------:R-:W-:-:S05]  /*2200*/  SEL R0, R0, 0xffffffc0, !P1 ;  /* 0xffffffc000007807 */ /* 0x000fca0004800000 */
[----:B------:R-:W-:Y:S02]  /*2210*/  IMAD.IADD R226, R220, 0x1, R0 ;  /* 0x00000001dce27824 */ /* 0x000fe400078e0200 */
[----:B--2---:R-:W-:Y:S01]  /*2220*/  HMMA.16816.F32 R8, R140, R34, RZ ;  /* 0x000000228c08723c */ /* 0x004fe200000018ff */
[----:B------:R5:W-:Y:S01]  /*2230*/  LDGSTS.E.BYPASS.LTC128B.128 [R243+0x3100], [R14.64], !P0 ;  /* 0x031000000ef37fae */ /* 0x000be2000c101d52 */
[----:B------:R-:W-:Y:S01]  /*2240*/  IMAD.IADD R223, R0, 0x1, R227 ;  /* 0x0000000100df7824 */ /* 0x000fe200078e02e3 */
[----:B------:R-:W-:Y:S02]  /*2250*/  PLOP3.LUT P0, PT, PT, PT, UP0, 0x80, 0x0 ;  /* 0x000000000000781c */ /* 0x000fe40003f0f008 */
[----:B------:R2:W-:Y:S03]  /*2260*/  LDGSTS.E.BYPASS.LTC128B.128 [R243+0x7100], [R6.64], !P2 ;  /* 0x0710000006f37fae */ /* 0x0005e6000d101d52 */
[C---:B---3--:R-:W-:Y:S01]  /*2270*/  HMMA.16816.F32 R88, R144.reuse, R48, R24 ;  /* 0x000000309058723c */ /* 0x048fe20000001818 */
[----:B------:R-:W3:Y:S04]  /*2280*/  LDSM.16.M88.4 R28, [R226+0x8900] ;  /* 0x00890000e21c783b */ /* 0x000ee80000000200 */
[----:B------:R-:W4:Y:S03]  /*2290*/  LDSM.16.M88.4 R24, [R226+0x8100] ;  /* 0x00810000e218783b */ /* 0x000f260000000200 */
[C---:B------:R-:W-:Y:S01]  /*22a0*/  HMMA.16816.F32 R72, R144.reuse, R50, R40 ;  /* 0x000000329048723c */ /* 0x040fe20000001828 */
[----:B-1----:R-:W-:Y:S04]  /*22b0*/  LDSM.16.M88.4 R16, [R226+0x9900] ;  /* 0x00990000e210783b */ /* 0x002fe80000000200 */
[----:B------:R-:W-:Y:S03]  /*22c0*/  LDSM.16.M88.4 R164, [R226+0xc100] ;  /* 0x00c10000e2a4783b */ /* 0x000fe60000000200 */
[----:B------:R-:W-:Y:S01]  /*22d0*/  HMMA.16816.F32 R64, R144, R46, R20 ;  /* 0x0000002e9040723c */ /* 0x000fe20000001814 */
[----:B------:R-:W-:Y:S04]  /*22e0*/  LDSM.16.M88.4 R20, [R226+0xb100] ;  /* 0x00b10000e214783b */ /* 0x000fe80000000200 */
[----:B------:R-:W0:Y:S03]  /*22f0*/  LDGDEPBAR ;  /* 0x00000000000079af */ /* 0x000e260000000000 */
[----:B-----5:R-:W-:Y:S01]  /*2300*/  HMMA.16816.F32 R12, R140, R32, RZ ;  /* 0x000000208c0c723c */ /* 0x020fe200000018ff */
[----:B------:R-:W1:Y:S07]  /*2310*/  LDSM.16.M88.4 R32, [R226+0x9100] ;  /* 0x00910000e220783b */ /* 0x000e6e0000000200 */
[----:B------:R-:W-:Y:S08]  /*2320*/  HMMA.16816.F32 R68, R144, R44, R36 ;  /* 0x0000002c9044723c */ /* 0x000ff00000001824 */
[----:B---3--:R-:W-:Y:S08]  /*2330*/  HMMA.16816.F32 R48, R172, R28, R112 ;  /* 0x0000001cac30723c */ /* 0x008ff00000001870 */
[C---:B------:R-:W-:Y:S01]  /*2340*/  HMMA.16816.F32 R60, R144.reuse, R56, R12 ;  /* 0x00000038903c723c */ /* 0x040fe2000000180c */
[----:B------:R-:W-:Y:S07]  /*2350*/  LDSM.16.M88.4 R12, [R226+0xa900] ;  /* 0x00a90000e20c783b */ /* 0x000fee0000000200 */
[----:B------:R-:W-:Y:S01]  /*2360*/  HMMA.16816.F32 R56, R144, R58, R8 ;  /* 0x0000003a9038723c */ /* 0x000fe20000001808 */
[----:B------:R-:W3:Y:S07]  /*2370*/  LDSM.16.M88.4 R8, [R226+0xa100] ;  /* 0x00a10000e208783b */ /* 0x000eee0000000200 */
[C---:B------:R-:W-:Y:S01]  /*2380*/  HMMA.16816.F32 R40, R172.reuse, R30, R104 ;  /* 0x0000001eac28723c */ /* 0x040fe20000001868 */
[----:B------:R-:W5:Y:S07]  /*2390*/  LDSM.16.M88.4 R28, [R226+0xb900] ;  /* 0x00b90000e21c783b */ /* 0x000f6e0000000200 */
[C---:B----4-:R-:W-:Y:S08]  /*23a0*/  HMMA.16816.F32 R52, R172.reuse, R24, R116 ;  /* 0x00000018ac34723c */ /* 0x050ff00000001874 */
[C---:B------:R-:W-:Y:S01]  /*23b0*/  HMMA.16816.F32 R44, R172.reuse, R26, R108 ;  /* 0x0000001aac2c723c */ /* 0x040fe2000000186c */
[----:B------:R-:W4:Y:S07]  /*23c0*/  LDSM.16.M88.4 R24, [R223] ;  /* 0x00000000df18783b */ /* 0x000f2e0000000200 */
[C---:B-1----:R-:W-:Y:S08]  /*23d0*/  HMMA.16816.F32 R36, R172.reuse, R32, R96 ;  /* 0x00000020ac24723c */ /* 0x042ff00000001860 */
[C---:B------:R-:W-:Y:S08]  /*23e0*/  HMMA.16816.F32 R32, R172.reuse, R34, R100 ;  /* 0x00000022ac20723c */ /* 0x040ff00000001864 */
[C---:B---3--:R-:W-:Y:S08]  /*23f0*/  HMMA.16816.F32 R84, R172.reuse, R8, R84 ;  /* 0x00000008ac54723c */ /* 0x048ff00000001854 */
[C---:B------:R-:W-:Y:S01]  /*2400*/  HMMA.16816.F32 R92, R172.reuse, R10, R92 ;  /* 0x0000000aac5c723c */ /* 0x040fe2000000185c */
[----:B------:R-:W1:Y:S07]  /*2410*/  LDSM.16.M88.4 R8, [R223+0x800] ;  /* 0x00080000df08783b */ /* 0x000e6e0000000200 */
[C---:B------:R-:W-:Y:S08]  /*2420*/  HMMA.16816.F32 R76, R172.reuse, R16, R76 ;  /* 0x00000010ac4c723c */ /* 0x040ff0000000184c */
[C---:B------:R-:W-:Y:S01]  /*2430*/  HMMA.16816.F32 R80, R172.reuse, R18, R80 ;  /* 0x00000012ac50723c */ /* 0x040fe20000001850 */
[----:B------:R-:W3:Y:S07]  /*2440*/  LDSM.16.M88.4 R16, [R223+0x1000] ;  /* 0x00100000df10783b */ /* 0x000eee0000000200 */
[C---:B------:R-:W-:Y:S08]  /*2450*/  HMMA.16816.F32 R96, R172.reuse, R12, R88 ;  /* 0x0000000cac60723c */ /* 0x040ff00000001858 */
[C---:B------:R-:W-:Y:S01]  /*2460*/  HMMA.16816.F32 R108, R172.reuse, R14, R72 ;  /* 0x0000000eac6c723c */ /* 0x040fe20000001848 */
[----:B------:R-:W-:Y:S07]  /*2470*/  LDSM.16.M88.4 R12, [R223+0x3000] ;  /* 0x00300000df0c783b */ /* 0x000fee0000000200 */
[C---:B------:R-:W-:Y:S08]  /*2480*/  HMMA.16816.F32 R100, R172.reuse, R20, R68 ;  /* 0x00000014ac64723c */ /* 0x040ff00000001844 */
[C---:B------:R-:W-:Y:S01]  /*2490*/  HMMA.16816.F32 R88, R172.reuse, R22, R64 ;  /* 0x00000016ac58723c */ /* 0x040fe20000001840 */
[----:B------:R-:W2:Y:S07]  /*24a0*/  LDSM.16.M88.4 R20, [R223+0x1800] ;  /* 0x00180000df14783b */ /* 0x000eae0000000200 */
[C---:B-----5:R-:W-:Y:S08]  /*24b0*/  HMMA.16816.F32 R72, R172.reuse, R28, R60 ;  /* 0x0000001cac48723c */ /* 0x060ff0000000183c */
[----:B------:R-:W-:Y:S01]  /*24c0*/  HMMA.16816.F32 R68, R172, R30, R56 ;  /* 0x0000001eac44723c */ /* 0x000fe20000001838 */
[----:B------:R-:W5:Y:S07]  /*24d0*/  LDSM.16.M88.4 R28, [R223+0x2000] ;  /* 0x00200000df1c783b */ /* 0x000f6e0000000200 */
[C---:B----4-:R-:W-:Y:S08]  /*24e0*/  HMMA.16816.F32 R64, R176.reuse, R24, R52 ;  /* 0x00000018b040723c */ /* 0x050ff00000001834 */
[C---:B-1----:R-:W-:Y:S08]  /*24f0*/  HMMA.16816.F32 R56, R176.reuse, R8, R48 ;  /* 0x00000008b038723c */ /* 0x042ff00000001830 */
[C---:B------:R-:W-:Y:S01]  /*2500*/  HMMA.16816.F32 R60, R176.reuse, R26, R44 ;  /* 0x0000001ab03c723c */ /* 0x040fe2000000182c */
[----:B------:R-:W1:Y:S07]  /*2510*/  LDSM.16.M88.4 R24, [R223+0x2800] ;  /* 0x00280000df18783b */ /* 0x000e6e0000000200 */
[C---:B------:R-:W-:Y:S01]  /*2520*/  HMMA.16816.F32 R52, R176.reuse, R10, R40 ;  /* 0x0000000ab034723c */ /* 0x040fe20000001828 */
[----:B------:R-:W4:Y:S07]  /*2530*/  LDSM.16.M88.4 R8, [R223+0x3800] ;  /* 0x00380000df08783b */ /* 0x000f2e0000000200 */
[C---:B---3--:R-:W-:Y:S08]  /*2540*/  HMMA.16816.F32 R48, R176.reuse, R16, R36 ;  /* 0x00000010b030723c */ /* 0x048ff00000001824 */
[C---:B------:R-:W-:Y:S01]  /*2550*/  HMMA.16816.F32 R44, R176.reuse, R18, R32 ;  /* 0x00000012b02c723c */ /* 0x040fe20000001820 */
[----:B------:R-:W-:Y:S07]  /*2560*/  LDSM.16.M88.4 R16, [R220+0xd900] ;  /* 0x00d90000dc10783b */ /* 0x000fee0000000200 */
[C---:B--2---:R-:W-:Y:S01]  /*2570*/  HMMA.16816.F32 R40, R176.reuse, R20, R76 ;  /* 0x00000014b028723c */ /* 0x044fe2000000184c */
[----:B------:R-:W-:Y:S07]  /*2580*/  LDSM.16.M88.4 R76, [R227+0x4800] ;  /* 0x00480000e34c783b */ /* 0x000fee0000000200 */
[C---:B------:R-:W-:Y:S01]  /*2590*/  HMMA.16816.F32 R36, R176.reuse, R22, R80 ;  /* 0x00000016b024723c */ /* 0x040fe20000001850 */
[----:B------:R-:W2:Y:S07]  /*25a0*/  LDSM.16.M88.4 R20, [R220+0xc100] ;  /* 0x00c10000dc14783b */ /* 0x000eae0000000200 */
[C---:B-----5:R-:W-:Y:S08]  /*25b0*/  HMMA.16816.F32 R32, R176.reuse, R28, R84 ;  /* 0x0000001cb020723c */ /* 0x060ff00000001854 */
[C---:B------:R-:W-:Y:S01]  /*25c0*/  HMMA.16816.F32 R92, R176.reuse, R30, R92 ;  /* 0x0000001eb05c723c */ /* 0x040fe2000000185c */
[----:B------:R-:W3:Y:S07]  /*25d0*/  LDSM.16.M88.4 R28, [R220+0xc900] ;  /* 0x00c90000dc1c783b */ /* 0x000eee0000000200 */
[C---:B------:R-:W-:Y:S08]  /*25e0*/  HMMA.16816.F32 R136, R176.reuse, R12, R100 ;  /* 0x0000000cb088723c */ /* 0x040ff00000001864 */
[C---:B------:R-:W-:Y:S01]  /*25f0*/  HMMA.16816.F32 R132, R176.reuse, R14, R88 ;  /* 0x0000000eb084723c */ /* 0x040fe20000001858 */
[----:B------:R-:W5:Y:S07]  /*2600*/  LDSM.16.M88.4 R12, [R220+0xe100] ;  /* 0x00e10000dc0c783b */ /* 0x000f6e0000000200 */
[C---:B-1----:R-:W-:Y:S08]  /*2610*/  HMMA.16816.F32 R96, R176.reuse, R24, R96 ;  /* 0x00000018b060723c */ /* 0x042ff00000001860 */
[C---:B------:R-:W-:Y:S01]  /*2620*/  HMMA.16816.F32 R108, R176.reuse, R26, R108 ;  /* 0x0000001ab06c723c */ /* 0x040fe2000000186c */
[----:B------:R-:W1:Y:S07]  /*2630*/  LDSM.16.M88.4 R24, [R220+0xd100] ;  /* 0x00d10000dc18783b */ /* 0x000e6e0000000200 */
[C---:B----4-:R-:W-:Y:S01]  /*2640*/  HMMA.16816.F32 R128, R176.reuse, R8, R72 ;  /* 0x00000008b080723c */ /* 0x050fe20000001848 */
[----:B------:R-:W-:Y:S07]  /*2650*/  LDSM.16.M88.4 R72, [R227+0x5000] ;  /* 0x00500000e348783b */ /* 0x000fee0000000200 */
[----:B------:R-:W-:Y:S01]  /*2660*/  HMMA.16816.F32 R124, R176, R10, R68 ;  /* 0x0000000ab07c723c */ /* 0x000fe20000001844 */
[----:B------:R-:W4:Y:S04]  /*2670*/  LDSM.16.M88.4 R8, [R220+0xe900] ;  /* 0x00e90000dc08783b */ /* 0x000f280000000200 */
[----:B------:R-:W-:Y:S03]  /*2680*/  LDSM.16.M88.4 R68, [R227+0x5800] ;  /* 0x00580000e344783b */ /* 0x000fe60000000200 */
[C---:B--2---:R-:W-:Y:S01]  /*2690*/  HMMA.16816.F32 R116, R180.reuse, R22, R60 ;  /* 0x00000016b474723c */ /* 0x044fe2000000183c */
[----:B------:R-:W2:Y:S07]  /*26a0*/  LDSM.16.M88.4 R60, [R220+0xf100] ;  /* 0x00f10000dc3c783b */ /* 0x000eae0000000200 */
[C---:B---3--:R-:W-:Y:S01]  /*26b0*/  HMMA.16816.F32 R104, R180.reuse, R30, R52 ;  /* 0x0000001eb468723c */ /* 0x048fe20000001834 */
[----:B------:R-:W3:Y:S07]  /*26c0*/  LDSM.16.M88.4 R52, [R220+0xf900] ;  /* 0x00f90000dc34783b */ /* 0x000eee0000000200 */
[C---:B------:R-:W-:Y:S01]  /*26d0*/  HMMA.16816.F32 R112, R180.reuse, R28, R56 ;  /* 0x0000001cb470723c */ /* 0x040fe20000001838 */
[----:B------:R-:W2:Y:S04]  /*26e0*/  LDSM.16.M88.4 R56, [R227+0x4000] ;  /* 0x00400000e338783b */ /* 0x000ea80000000200 */
[----:B------:R-:W-:Y:S03]  /*26f0*/  LDSM.16.M88.4 R28, [R227+0x7800] ;  /* 0x00780000e31c783b */ /* 0x000fe60000000200 */
[C---:B------:R-:W-:Y:S08]  /*2700*/  HMMA.16816.F32 R120, R180.reuse, R20, R64 ;  /* 0x00000014b478723c */ /* 0x040ff00000001840 */
[C---:B-----5:R-:W-:Y:S01]  /*2710*/  HMMA.16816.F32 R64, R180.reuse, R12, R32 ;  /* 0x0000000cb440723c */ /* 0x060fe20000001820 */
[----:B------:R-:W5:Y:S07]  /*2720*/  LDSM.16.M88.4 R32, [R227+0x7000] ;  /* 0x00700000e320783b */ /* 0x000f6e0000000200 */
[C---:B------:R-:W-:Y:S01]  /*2730*/  HMMA.16816.F32 R80, R180.reuse, R18, R36 ;  /* 0x00000012b450723c */ /* 0x040fe20000001824 */
[----:B------:R-:W2:Y:S07]  /*2740*/  LDSM.16.M88.4 R36, [R227+0x6800] ;  /* 0x00680000e324783b */ /* 0x000eae0000000200 */
[C---:B-1----:R-:W-:Y:S08]  /*2750*/  HMMA.16816.F32 R100, R180.reuse, R24, R48 ;  /* 0x00000018b464723c */ /* 0x042ff00000001830 */
[C---:B------:R-:W-:Y:S01]  /*2760*/  HMMA.16816.F32 R88, R180.reuse, R26, R44 ;  /* 0x0000001ab458723c */ /* 0x040fe2000000182c */
[----:B------:R-:W1:Y:S07]  /*2770*/  LDSM.16.M88.4 R44, [R227+0x6000] ;  /* 0x00600000e32c783b */ /* 0x000e6e0000000200 */
[C---:B------:R-:W-:Y:S08]  /*2780*/  HMMA.16816.F32 R84, R180.reuse, R16, R40 ;  /* 0x00000010b454723c */ /* 0x040ff00000001828 */
[C---:B------:R-:W-:Y:S08]  /*2790*/  HMMA.16816.F32 R48, R180.reuse, R14, R92 ;  /* 0x0000000eb430723c */ /* 0x040ff0000000185c */
[C---:B----4-:R-:W-:Y:S01]  /*27a0*/  HMMA.16816.F32 R40, R180.reuse, R8, R96 ;  /* 0x00000008b428723c */ /* 0x050fe20000001860 */
[----:B------:R-:W-:Y:S07]  /*27b0*/  LDSM.16.M88.4 R96, [R223+0x4000] ;  /* 0x00400000df60783b */ /* 0x000fee0000000200 */
[C---:B------:R-:W-:Y:S08]  /*27c0*/  HMMA.16816.F32 R24, R180.reuse, R10, R108 ;  /* 0x0000000ab418723c */ /* 0x040ff0000000186c */
[C---:B--2---:R-:W-:Y:S08]  /*27d0*/  HMMA.16816.F32 R16, R180.reuse, R62, R132 ;  /* 0x0000003eb410723c */ /* 0x044ff00000001884 */
[C---:B---3--:R-:W-:Y:S08]  /*27e0*/  HMMA.16816.F32 R12, R180.reuse, R52, R128 ;  /* 0x00000034b40c723c */ /* 0x048ff00000001880 */
[C---:B------:R-:W-:Y:S08]  /*27f0*/  HMMA.16816.F32 R8, R180.reuse, R54, R124 ;  /* 0x00000036b408723c */ /* 0x040ff0000000187c */
[----:B------:R-:W-:Y:S01]  /*2800*/  HMMA.16816.F32 R20, R180, R60, R136 ;  /* 0x0000003cb414723c */ /* 0x000fe20000001888 */
[----:B------:R-:W2:Y:S07]  /*2810*/  LDSM.16.M88.4 R60, [R226+0xc900] ;  /* 0x00c90000e23c783b */ /* 0x000eae0000000200 */
[C---:B------:R-:W-:Y:S08]  /*2820*/  HMMA.16816.F32 R52, R184.reuse, R56, R120 ;  /* 0x00000038b834723c */ /* 0x040ff00000001878 */
[C---:B------:R-:W-:Y:S01]  /*2830*/  HMMA.16816.F32 R56, R184.reuse, R58, R116 ;  /* 0x0000003ab838723c */ /* 0x040fe20000001874 */
[----:B------:R-:W3:Y:S07]  /*2840*/  LDSM.16.M88.4 R116, [R226+0xd100] ;  /* 0x00d10000e274783b */ /* 0x000eee0000000200 */
[C---:B------:R-:W-:Y:S08]  /*2850*/  HMMA.16816.F32 R132, R184.reuse, R76, R112 ;  /* 0x0000004cb884723c */ /* 0x040ff00000001870 */
[C---:B------:R-:W-:Y:S08]  /*2860*/  HMMA.16816.F32 R128, R184.reuse, R72, R100 ;  /* 0x00000048b880723c */ /* 0x040ff00000001864 */
[C---:B-----5:R-:W-:Y:S01]  /*2870*/  HMMA.16816.F32 R112, R184.reuse, R34, R16 ;  /* 0x00000022b870723c */ /* 0x060fe20000001810 */
[----:B------:R-:W4:Y:S07]  /*2880*/  LDSM.16.M88.4 R16, [R226+0xd900] ;  /* 0x00d90000e210783b */ /* 0x000f2e0000000200 */
[C---:B------:R-:W-:Y:S01]  /*2890*/  HMMA.16816.F32 R108, R184.reuse, R28, R12 ;  /* 0x0000001cb86c723c */ /* 0x040fe2000000180c */
[----:B------:R-:W5:Y:S07]  /*28a0*/  LDSM.16.M88.4 R12, [R226+0xe100] ;  /* 0x00e10000e20c783b */ /* 0x000f6e0000000200 */
[C---:B------:R-:W-:Y:S01]  /*28b0*/  HMMA.16816.F32 R100, R184.reuse, R30, R8 ;  /* 0x0000001eb864723c */ /* 0x040fe20000001808 */
[----:B------:R-:W1:Y:S07]  /*28c0*/  LDSM.16.M88.4 R8, [R226+0xe900] ;  /* 0x00e90000e208783b */ /* 0x000e6e0000000200 */
[C---:B------:R-:W-:Y:S08]  /*28d0*/  HMMA.16816.F32 R104, R184.reuse, R78, R104 ;  /* 0x0000004eb868723c */ /* 0x040ff00000001868 */
[C---:B------:R-:W-:Y:S01]  /*28e0*/  HMMA.16816.F32 R160, R184.reuse, R74, R88 ;  /* 0x0000004ab8a0723c */ /* 0x040fe20000001858 */
[----:B------:R-:W-:Y:S04]  /*28f0*/  LDSM.16.M88.4 R88, [R223+0x4800] ;  /* 0x00480000df58783b */ /* 0x000fe80000000200 */
[----:B------:R-:W-:Y:S03]  /*2900*/  LDSM.16.M88.4 R72, [R223+0x5000] ;  /* 0x00500000df48783b */ /* 0x000fe60000000200 */
[C---:B------:R-:W-:Y:S01]  /*2910*/  HMMA.16816.F32 R152, R184.reuse, R70, R80 ;  /* 0x00000046b898723c */ /* 0x040fe20000001850 */
[----:B------:R-:W-:Y:S07]  /*2920*/  LDSM.16.M88.4 R80, [R226+0xf900] ;  /* 0x00f90000e250783b */ /* 0x000fee0000000200 */
[C---:B------:R-:W-:Y:S01]  /*2930*/  HMMA.16816.F32 R120, R184.reuse, R38, R24 ;  /* 0x00000026b878723c */ /* 0x040fe20000001818 */
[----:B------:R-:W2:Y:S07]  /*2940*/  LDSM.16.M88.4 R24, [R226+0xf100] ;  /* 0x00f10000e218783b */ /* 0x000eae0000000200 */
[C---:B------:R-:W-:Y:S01]  /*2950*/  HMMA.16816.F32 R156, R184.reuse, R68, R84 ;  /* 0x00000044b89c723c */ /* 0x040fe20000001854 */
[----:B------:R-:W2:Y:S07]  /*2960*/  LDSM.16.M88.4 R68, [R223+0x5800] ;  /* 0x00580000df44783b */ /* 0x000eae0000000200 */
[C---:B-1----:R-:W-:Y:S01]  /*2970*/  HMMA.16816.F32 R148, R184.reuse, R44, R64 ;  /* 0x0000002cb894723c */ /* 0x042fe20000001840 */
[----:B------:R-:W1:Y:S07]  /*2980*/  LDSM.16.M88.4 R64, [R223+0x6000] ;  /* 0x00600000df40783b */ /* 0x000e6e0000000200 */
[C---:B------:R-:W-:Y:S08]  /*2990*/  HMMA.16816.F32 R136, R184.reuse, R46, R48 ;  /* 0x0000002eb888723c */ /* 0x040ff00000001830 */
[C---:B------:R-:W-:Y:S08]  /*29a0*/  HMMA.16816.F32 R124, R184.reuse, R36, R40 ;  /* 0x00000024b87c723c */ /* 0x040ff00000001828 */
[----:B------:R-:W-:Y:S08]  /*29b0*/  HMMA.16816.F32 R20, R184, R32, R20 ;  /* 0x00000020b814723c */ /* 0x000ff00000001814 */
[C---:B------:R-:W-:Y:S08]  /*29c0*/  HMMA.16816.F32 R92, R192.reuse, R164, R52 ;  /* 0x000000a4c05c723c */ /* 0x040ff00000001834 */
[C---:B------:R-:W-:Y:S08]  /*29d0*/  HMMA.16816.F32 R84, R192.reuse, R166, R56 ;  /* 0x000000a6c054723c */ /* 0x040ff00000001838 */
[C---:B--2---:R-:W-:Y:S08]  /*29e0*/  HMMA.16816.F32 R76, R192.reuse, R60, R132 ;  /* 0x0000003cc04c723c */ /* 0x044ff00000001884 */
[C---:B------:R-:W-:Y:S01]  /*29f0*/  HMMA.16816.F32 R60, R192.reuse, R62, R104 ;  /* 0x0000003ec03c723c */ /* 0x040fe20000001868 */
[----:B------:R-:W2:Y:S07]  /*2a00*/  LDSM.16.M88.4 R104, [R223+0x6800] ;  /* 0x00680000df68783b */ /* 0x000eae0000000200 */
[C---:B---3--:R-:W-:Y:S01]  /*2a10*/  HMMA.16816.F32 R56, R192.reuse, R116, R128 ;  /* 0x00000074c038723c */ /* 0x048fe20000001880 */
[----:B------:R-:W3:Y:S07]  /*2a20*/  LDSM.16.M88.4 R128, [R223+0x7000] ;  /* 0x00700000df80783b */ /* 0x000eee0000000200 */
[----:B------:R-:W-:Y:S01]  /*2a30*/  HMMA.16816.F32 R52, R192, R118, R160 ;  /* 0x00000076c034723c */ /* 0x000fe200000018a0 */
[----:B------:R-:W1:Y:S01]  /*2a40*/  LDSM.16.M88.4 R116, [R223+0x7800] ;  /* 0x00780000df74783b */ /* 0x000e620000000200 */
[----:B------:R-:W-:-:S06]  /*2a50*/  DEPBAR.LE SB0, 0x0 ;  /* 0x000080000000791a */ /* 0x000fcc0000000000 */
[C---:B----4-:R-:W-:Y:S08]  /*2a60*/  HMMA.16816.F32 R48, R192.reuse, R16, R156 ;  /* 0x00000010c030723c */ /* 0x050ff0000000189c */
[C---:B------:R-:W-:Y:S08]  /*2a70*/  HMMA.16816.F32 R44, R192.reuse, R18, R152 ;  /* 0x00000012c02c723c */ /* 0x040ff00000001898 */
[C---:B-----5:R-:W-:Y:S08]  /*2a80*/  HMMA.16816.F32 R40, R192.reuse, R12, R148 ;  /* 0x0000000cc028723c */ /* 0x060ff00000001894 */
        /* <DEDUP_REMOVED lines=21> */
[C---:B------:R-:W-:Y:S08]  /*2be0*/  HMMA.16816.F32 R24, R208.reuse, R116, R12 ;  /* 0x00000074d018723c */ /* 0x040ff0000000180c */
[----:B------:R-:W-:Y:S01]  /*2bf0*/  HMMA.16816.F32 R44, R208, R118, R8 ;  /* 0x00000076d02c723c */ /* 0x000fe20000001808 */
[----:B------:R-:W-:Y:S06]  /*2c00*/  BAR.SYNC.DEFER_BLOCKING 0x0 ;  /* 0x0000000000007b1d */ /* 0x000fec0000010000 */
[----:B------:R-:W-:Y:S05]  /*2c10*/  @!P0 BRA `(.L_x_501) ;  /* 0x0000025000008947 */ /* 0x000fea0003800000 */
[----:B------:R-:W-:-:S04]  /*2c20*/  UIADD3 UR5, UR25, -0x2, URZ ;  /* 0xfffffffe19057890 */ /* 0x000fc8000fffe03f */
        /* <DEDUP_REMOVED lines=36> */
.L_x_501:
[----:B------:R-:W-:Y:S01]  /*2e70*/  FMUL.FTZ R0, R40, c[0x0][0x320] ;  /* 0x0000c80028007a20 */ /* 0x000fe20000410000 */
[----:B---3--:R-:W-:Y:S01]  /*2e80*/  LEA.HI R6, R190, R189, RZ, 0x2 ;  /* 0x000000bdbe067211 */ /* 0x008fe200078f10ff */
[----:B------:R-:W-:Y:S01]  /*2e90*/  FMUL.FTZ R5, R50, c[0x0][0x320] ;  /* 0x0000c80032057a20 */ /* 0x000fe20000410000 */
[----:B------:R-:W-:Y:S01]  /*2ea0*/  SHF.R.S32.HI R7, RZ, 0x1f, R171 ;  /* 0x0000001fff077819 */ /* 0x000fe200000114ab */
[----:B------:R1:W-:Y:S01]  /*2eb0*/  MUFU.TANH R160, R0 ;  /* 0x0000000000a07308 */ /* 0x0003e20000002400 */
[----:B------:R-:W-:Y:S01]  /*2ec0*/  FMUL.FTZ R8, R18, c[0x0][0x320] ;  /* 0x0000c80012087a20 */ /* 0x000fe20000410000 */
[----:B------:R-:W-:Y:S01]  /*2ed0*/  UMOV UR4, 0xffffff80 ;  /* 0xffffff8000047882 */ /* 0x000fe20000000000 */
[----:B------:R-:W-:Y:S01]  /*2ee0*/  LEA.HI R7, R7, R171, RZ, 0x3 ;  /* 0x000000ab07077211 */ /* 0x000fe200078f18ff */
[----:B------:R-:W-:Y:S01]  /*2ef0*/  UIMAD UR4, UR20, UR4, 0x1 ;  /* 0x00000001140474a4 */ /* 0x000fe2000f8e0204 */
[----:B------:R-:W-:Y:S01]  /*2f00*/  FMUL.FTZ R10, R19, c[0x0][0x320] ;  /* 0x0000c800130a7a20 */ /* 0x000fe20000410000 */
[----:B------:R-:W-:Y:S01]  /*2f10*/  UIADD3 UR25, UR25, -0x2, URZ ;  /* 0xfffffffe19197890 */ /* 0x000fe2000fffe03f */
[----:B------:R-:W-:Y:S01]  /*2f20*/  LOP3.LUT R7, R7, 0xffffff8, RZ, 0xc0, !PT ;  /* 0x0ffffff807077812 */ /* 0x000fe200078ec0ff */
[----:B------:R-:W-:Y:S01]  /*2f30*/  IMAD.SHL.U32 R221, R3, 0x2, RZ ;  /* 0x0000000203dd7824 */ /* 0x000fe200078e00ff */
[----:B------:R-:W0:Y:S03]  /*2f40*/  LDGDEPBAR ;  /* 0x00000000000079af */ /* 0x000e260000000000 */
[----:B------:R-:W-:-:S02]  /*2f50*/  IMAD.IADD R9, R171, 0x1, -R7 ;  /* 0x00000001ab097824 */ /* 0x000fc400078e0a07 */
[--C-:B------:R-:W-:Y:S02]  /*2f60*/  IMAD R222, R4, 0x2, R221.reuse ;  /* 0x0000000204de7824 */ /* 0x100fe400078e02dd */
[----:B-1----:R-:W-:Y:S02]  /*2f70*/  FMUL.FTZ R0, R92, c[0x0][0x320] ;  /* 0x0000c8005c007a20 */ /* 0x002fe40000410000 */
[C---:B------:R-:W-:Y:S02]  /*2f80*/  IMAD R225, R2.reuse, 0x2, R221 ;  /* 0x0000000202e17824 */ /* 0x040fe400078e02dd */
[----:B------:R1:W2:Y:S01]  /*2f90*/  MUFU.TANH R82, R0 ;  /* 0x0000000000527308 */ /* 0x0002a20000002400 */
[----:B------:R-:W-:Y:S02]  /*2fa0*/  IMAD R224, R2, 0x2, R222 ;  /* 0x0000000202e07824 */ /* 0x000fe400078e02de */
[----:B-1----:R-:W-:-:S05]  /*2fb0*/  FMUL.FTZ R0, R93, c[0x0][0x320] ;  /* 0x0000c8005d007a20 */ /* 0x002fca0000410000 */
[----:B------:R1:W3:Y:S02]  /*2fc0*/  MUFU.TANH R81, R0 ;  /* 0x0000000000517308 */ /* 0x0002e40000002400 */
[----:B-1----:R-:W-:-:S06]  /*2fd0*/  FMUL.FTZ R0, R84, c[0x0][0x320] ;  /* 0x0000c80054007a20 */ /* 0x002fcc0000410000 */
[----:B------:R1:W4:Y:S02]  /*2fe0*/  MUFU.TANH R80, R0 ;  /* 0x0000000000507308 */ /* 0x0003240000002400 */
[----:B-1----:R-:W-:-:S06]  /*2ff0*/  FMUL.FTZ R0, R85, c[0x0][0x320] ;  /* 0x0000c80055007a20 */ /* 0x002fcc0000410000 */
[----:B------:R1:W-:Y:S02]  /*3000*/  MUFU.TANH R11, R0 ;  /* 0x00000000000b7308 */ /* 0x0003e40000002400 */
[----:B-1----:R-:W-:-:S06]  /*3010*/  FMUL.FTZ R0, R76, c[0x0][0x320] ;  /* 0x0000c8004c007a20 */ /* 0x002fcc0000410000 */
[----:B------:R1:W5:Y:S02]  /*3020*/  MUFU.TANH R76, R0 ;  /* 0x00000000004c7308 */ /* 0x0003640000002400 */
[----:B-1----:R-:W-:-:S06]  /*3030*/  FMUL.FTZ R0, R77, c[0x0][0x320] ;  /* 0x0000c8004d007a20 */ /* 0x002fcc0000410000 */
[----:B------:R1:W1:Y:S02]  /*3040*/  MUFU.TANH R75, R0 ;  /* 0x00000000004b7308 */ /* 0x0002640000002400 */
[----:B-1----:R-:W-:-:S06]  /*3050*/  FMUL.FTZ R0, R60, c[0x0][0x320] ;  /* 0x0000c8003c007a20 */ /* 0x002fcc0000410000 */
[----:B------:R1:W1:Y:S02]  /*3060*/  MUFU.TANH R74, R0 ;  /* 0x00000000004a7308 */ /* 0x0002640000002400 */
[----:B-1----:R-:W-:-:S06]  /*3070*/  FMUL.FTZ R0, R61, c[0x0][0x320] ;  /* 0x0000c8003d007a20 */ /* 0x002fcc0000410000 */
[----:B------:R1:W-:Y:S02]  /*3080*/  MUFU.TANH R73, R0 ;  /* 0x0000000000497308 */ /* 0x0003e40000002400 */
[----:B-1----:R-:W-:-:S06]  /*3090*/  FMUL.FTZ R0, R56, c[0x0][0x320] ;  /* 0x0000c80038007a20 */ /* 0x002fcc0000410000 */
[----:B------:R1:W1:Y:S02]  /*30a0*/  MUFU.TANH R66, R0 ;  /* 0x0000000000427308 */ /* 0x0002640000002400 */
        /* <DEDUP_REMOVED lines=29> */
[----:B------:R1:W-:Y:S08]  /*3280*/  MUFU.TANH R20, R5 ;  /* 0x0000000500147308 */ /* 0x0003f00000002400 */
[----:B------:R2:W2:Y:S01]  /*3290*/  MUFU.TANH R49, R0 ;  /* 0x0000000000317308 */ /* 0x0004a20000002400 */
[----:B-1----:R-:W-:-:S05]  /*32a0*/  LOP3.LUT R5, R6, 0xfffffffc, RZ, 0xc0, !PT ;  /* 0xfffffffc06057812 */ /* 0x002fca00078ec0ff */
[----:B------:R-:W-:Y:S02]  /*32b0*/  IMAD.IADD R5, R189, 0x1, -R5 ;  /* 0x00000001bd057824 */ /* 0x000fe400078e0a05 */
[----:B--2---:R-:W-:-:S04]  /*32c0*/  FMUL.FTZ R0, R21, c[0x0][0x320] ;  /* 0x0000c80015007a20 */ /* 0x004fc80000410000 */
[----:B------:R1:W2:Y:S02]  /*32d0*/  MUFU.TANH R48, R0 ;  /* 0x0000000000307308 */ /* 0x0002a40000002400 */
        /* <DEDUP_REMOVED lines=15> */
[----:B------:R1:W-:Y:S02]  /*33d0*/  MUFU.TANH R156, R0 ;  /* 0x00000000009c7308 */ /* 0x0003e40000002400 */
        /* <DEDUP_REMOVED lines=15> */
[----:B------:R1:W-:Y:S08]  /*34d0*/  MUFU.TANH R34, R8 ;  /* 0x0000000800227308 */ /* 0x0003f00000002400 */
[----:B------:R2:W-:Y:S01]  /*34e0*/  MUFU.TANH R167, R0 ;  /* 0x0000000000a77308 */ /* 0x0005e20000002400 */
[----:B-1----:R-:W-:-:S04]  /*34f0*/  LEA.HI R8, R5, R5, RZ, 0x1 ;  /* 0x0000000505087211 */ /* 0x002fc800078f08ff */
[----:B------:R-:W-:Y:S01]  /*3500*/  LOP3.LUT R8, R8, 0x1ffffffe, RZ, 0xc0, !PT ;  /* 0x1ffffffe08087812 */ /* 0x000fe200078ec0ff */
[----:B--2---:R-:W-:-:S04]  /*3510*/  FMUL.FTZ R0, R35, c[0x0][0x320] ;  /* 0x0000c80023007a20 */ /* 0x004fc80000410000 */
        /* <DEDUP_REMOVED lines=12> */
[----:B------:R1:W2:Y:S02]  /*35e0*/  MUFU.TANH R13, R0 ;  /* 0x00000000000d7308 */ /* 0x0002a40000002400 */
[----:B-1----:R-:W-:-:S06]  /*35f0*/  FMUL.FTZ R0, R22, c[0x0][0x320] ;  /* 0x0000c80016007a20 */ /* 0x002fcc0000410000 */
[----:B------:R1:W-:Y:S02]  /*3600*/  MUFU.TANH R38, R0 ;  /* 0x0000000000267308 */ /* 0x0003e40000002400 */
[----:B-1----:R-:W-:-:S06]  /*3610*/  FMUL.FTZ R0, R23, c[0x0][0x320] ;  /* 0x0000c80017007a20 */ /* 0x002fcc0000410000 */
[----:B------:R-:W-:Y:S08]  /*3620*/  MUFU.TANH R23, R10 ;  /* 0x0000000a00177308 */ /* 0x000ff00000002400 */
[----:B------:R1:W-:Y:S02]  /*3630*/  MUFU.TANH R35, R0 ;  /* 0x0000000000237308 */ /* 0x0003e40000002400 */
[----:B-1----:R-:W-:-:S06]  /*3640*/  FMUL.FTZ R0, R87, c[0x0][0x320] ;  /* 0x0000c80057007a20 */ /* 0x002fcc0000410000 */
[----:B------:R1:W1:Y:S02]  /*3650*/  MUFU.TANH R14, R0 ;  /* 0x00000000000e7308 */ /* 0x0002640000002400 */
[----:B-1----:R-:W-:-:S05]  /*3660*/  LOP3.LUT R0, R188, 0xffffffe0, RZ, 0xc0, !PT ;  /* 0xffffffe0bc007812 */ /* 0x002fca00078ec0ff */
[----:B------:R-:W-:-:S05]  /*3670*/  IMAD.IADD R0, R189, 0x1, -R0 ;  /* 0x00000001bd007824 */ /* 0x000fca00078e0a00 */
[----:B------:R-:W-:-:S04]  /*3680*/  SHF.R.S32.HI R6, RZ, 0x1f, R0 ;  /* 0x0000001fff067819 */ /* 0x000fc80000011400 */
[----:B------:R-:W-:-:S04]  /*3690*/  LEA.HI R6, R6, R0, RZ, 0x2 ;  /* 0x0000000006067211 */ /* 0x000fc800078f10ff */
[----:B------:R-:W-:-:S05]  /*36a0*/  LEA.HI.SX32 R7, R6, UR23, 0x1e ;  /* 0x0000001706077c11 */ /* 0x000fca000f8ff2ff */
[----:B------:R-:W-:Y:S02]  /*36b0*/  IMAD R9, R9, 0x10, R7 ;  /* 0x0000001009097824 */ /* 0x000fe400078e0207 */
[----:B------:R-:W-:Y:S02]  /*36c0*/  IMAD.IADD R7, R5, 0x1, -R8 ;  /* 0x0000000105077824 */ /* 0x000fe400078e0a08 */
[----:B------:R-:W-:Y:S02]  /*36d0*/  FMUL.FTZ R5, R51, c[0x0][0x320] ;  /* 0x0000c80033057a20 */ /* 0x000fe40000410000 */
[----:B------:R-:W-:Y:S02]  /*36e0*/  IMAD R15, R7, 0x8, R9 ;  /* 0x00000008070f7824 */ /* 0x000fe400078e0209 */
[----:B------:R1:W-:Y:S01]  /*36f0*/  MUFU.TANH R17, R5 ;  /* 0x0000000500117308 */ /* 0x0003e20000002400 */
[----:B------:R-:W-:Y:S02]  /*3700*/  FMUL.FTZ R7, R62, c[0x0][0x320] ;  /* 0x0000c8003e077a20 */ /* 0x000fe40000410000 */
[----:B------:R-:W-:Y:S01]  /*3710*/  @P3 IMAD.HI.U32 R8, R15, c[0x0][0x2c8], RZ ;  /* 0x0000b2000f083a27 */ /* 0x000fe200078e00ff */
[----:B------:R2:W-:Y:S04]  /*3720*/  STL [R1+0x20], R15 ;  /* 0x0000200f01007387 */ /* 0x0005e80000100800 */
[----:B------:R3:W2:Y:S01]  /*3730*/  MUFU.TANH R64, R7 ;  /* 0x0000000700407308 */ /* 0x0006a20000002400 */
[----:B-1----:R-:W-:Y:S01]  /*3740*/  IMAD.MOV.U32 R5, RZ, RZ, R15 ;  /* 0x000000ffff057224 */ /* 0x002fe200078e000f */
[----:B------:R-:W-:-:S05]  /*3750*/  @P3 SHF.R.U32.HI R5, RZ, c[0x0][0x2cc], R8 ;  /* 0x0000b300ff053a19 */ /* 0x000fca0000011608 */
[----:B------:R-:W1:Y:S01]  /*3760*/  SHFL.IDX PT, R9, R5, RZ, 0x1c1f ;  /* 0x001c1fff05097589 */ /* 0x000e6200000e0000 */
[----:B---3--:R-:W-:-:S03]  /*3770*/  FMUL.FTZ R7, R26, c[0x0][0x320] ;  /* 0x0000c8001a077a20 */ /* 0x008fc60000410000 */
[----:B------:R3:W1:Y:S01]  /*3780*/  SHFL.IDX PT, R8, R5, 0x1, 0x1c1f ;  /* 0x003c1f0005087f89 */ /* 0x00066200000e0000 */
[----:B------:R4:W-:Y:S01]  /*3790*/  MUFU.TANH R22, R7 ;  /* 0x0000000700167308 */ /* 0x0009e20000002400 */
[----:B--2---:R-:W-:-:S07]  /*37a0*/  FMUL.FTZ R15, R47, c[0x0][0x320] ;  /* 0x0000c8002f0f7a20 */ /* 0x004fce0000410000 */
[----:B------:R-:W-:Y:S01]  /*37b0*/  MUFU.TANH R15, R15 ;  /* 0x0000000f000f7308 */ /* 0x000fe20000002400 */
[----:B----4-:R-:W-:-:S07]  /*37c0*/  FMUL.FTZ R7, R27, c[0x0][0x320] ;  /* 0x0000c8001b077a20 */ /* 0x010fce0000410000 */
[----:B------:R2:W-:Y:S01]  /*37d0*/  MUFU.TANH R19, R7 ;  /* 0x0000000700137308 */ /* 0x0005e20000002400 */
[----:B---3--:R-:W-:Y:S01]  /*37e0*/  LOP3.LUT R5, R6, 0x7ffffffc, RZ, 0xc0, !PT ;  /* 0x7ffffffc06057812 */ /* 0x008fe200078ec0ff */
[----:B------:R-:W-:-:S04]  /*37f0*/  IMAD.U32 R6, RZ, RZ, UR4 ;  /* 0x00000004ff067e24 */ /* 0x000fc8000f8e00ff */
[----:B------:R-:W-:Y:S02]  /*3800*/  IMAD.IADD R5, R0, 0x1, -R5 ;  /* 0x0000000100057824 */ /* 0x000fe400078e0a05 */
[----:B------:R-:W-:Y:S02]  /*3810*/  FMUL.FTZ R0, R63, c[0x0][0x320] ;  /* 0x0000c8003f007a20 */ /* 0x000fe40000410000 */
[----:B------:R-:W-:Y:S02]  /*3820*/  IMAD.SHL.U32 R10, R5, 0x2, RZ ;  /* 0x00000002050a7824 */ /* 0x000fe400078e00ff */
[----:B------:R3:W4:Y:S01]  /*3830*/  MUFU.TANH R65, R0 ;  /* 0x0000000000417308 */ /* 0x0007220000002400 */
[----:B------:R-:W-:Y:S02]  /*3840*/  FMUL.FTZ R5, R70, c[0x0][0x320] ;  /* 0x0000c80046057a20 */ /* 0x000fe40000410000 */
[----:B------:R4:W-:Y:S01]  /*3850*/  STL [R1+0x24], R10 ;  /* 0x0000240a01007387 */ /* 0x0009e20000100800 */
[----:B--2---:R-:W-:-:S04]  /*3860*/  FMUL.FTZ R7, R46, c[0x0][0x320] ;  /* 0x0000c8002e077a20 */ /* 0x004fc80000410000 */
[----:B------:R1:W2:Y:S01]  /*3870*/  MUFU.TANH R16, R5 ;  /* 0x0000000500107308 */ /* 0x0002a20000002400 */
[----:B---3--:R-:W-:-:S07]  /*3880*/  IADD3 R0, -R10, UR8, R6 ;  /* 0x000000080a007c10 */ /* 0x008fce000fffe106 */
[----:B------:R3:W-:Y:S01]  /*3890*/  MUFU.TANH R18, R7 ;  /* 0x0000000700127308 */ /* 0x0007e20000002400 */
[----:B------:R-:W-:Y:S02]  /*38a0*/  IADD3 R6, -R10, UR17, RZ ;  /* 0x000000110a067c10 */ /* 0x000fe4000fffe1ff */
[----:B------:R-:W-:-:S05]  /*38b0*/  IADD3 R0, R0, -UR11, RZ ;  /* 0x8000000b00007c10 */ /* 0x000fca000fffe0ff */
[C---:B-1----:R-:W-:Y:S02]  /*38c0*/  IMAD.IADD R5, R0.reuse, 0x1, R9 ;  /* 0x0000000100057824 */ /* 0x042fe400078e0209 */
[----:B------:R-:W-:Y:S02]  /*38d0*/  IMAD.IADD R0, R0, 0x1, R8 ;  /* 0x0000000100007824 */ /* 0x000fe400078e0208 */
[----:B------:R-:W-:Y:S01]  /*38e0*/  FMUL.FTZ R8, R71, c[0x0][0x320] ;  /* 0x0000c80047087a20 */ /* 0x000fe20000410000 */
[C---:B------:R-:W-:Y:S02]  /*38f0*/  IMNMX R5, R6.reuse, R5, PT ;  /* 0x0000000506057217 */ /* 0x040fe40003800200 */
[----:B------:R-:W-:Y:S02]  /*3900*/  IMNMX R0, R6, R0, PT ;  /* 0x0000000006007217 */ /* 0x000fe40003800200 */
[C---:B------:R-:W-:Y:S01]  /*3910*/  ISETP.GT.AND P2, PT, R5.reuse, RZ, PT ;  /* 0x000000ff0500720c */ /* 0x040fe20003f44270 */
[----:B------:R1:W1:Y:S01]  /*3920*/  MUFU.TANH R6, R8 ;  /* 0x0000000800067308 */ /* 0x0002620000002400 */
[----:B------:R-:W-:-:S02]  /*3930*/  ISETP.GT.AND P1, PT, R5, 0x1, PT ;  /* 0x000000010500780c */ /* 0x000fc40003f24270 */
[----:B------:R-:W-:Y:S02]  /*3940*/  ISETP.GT.AND P0, PT, R5, 0x8, PT ;  /* 0x000000080500780c */ /* 0x000fe40003f04270 */
[----:B---3--:R-:W-:Y:S02]  /*3950*/  FSEL R7, R82, -INF , P2 ;  /* 0xff80000052077808 */ /* 0x008fe40001000000 */
[----:B------:R-:W-:Y:S02]  /*3960*/  FSEL R9, R81, -INF , P1 ;  /* 0xff80000051097808 */ /* 0x000fe40000800000 */
[C---:B------:R-:W-:Y:S02]  /*3970*/  ISETP.GT.AND P2, PT, R5.reuse, 0x10, PT ;  /* 0x000000100500780c */ /* 0x040fe40003f44270 */
[----:B------:R-:W-:Y:S02]  /*3980*/  ISETP.GT.AND P1, PT, R5, 0x11, PT ;  /* 0x000000110500780c */ /* 0x000fe40003f24270 */
[----:B----4-:R-:W-:-:S02]  /*3990*/  FSEL R10, R80, -INF , P0 ;  /* 0xff800000500a7808 */ /* 0x010fc40000000000 */
[----:B------:R-:W-:Y:S02]  /*39a0*/  ISETP.GT.AND P0, PT, R5, 0x18, PT ;  /* 0x000000180500780c */ /* 0x000fe40003f04270 */
[----:B-----5:R-:W-:Y:S02]  /*39b0*/  FSEL R28, R76, -INF , P2 ;  /* 0xff8000004c1c7808 */ /* 0x020fe40001000000 */
[----:B------:R-:W-:Y:S02]  /*39c0*/  FSEL R29, R75, -INF , P1 ;  /* 0xff8000004b1d7808 */ /* 0x000fe40000800000 */
[C---:B------:R-:W-:Y:S02]  /*39d0*/  ISETP.GT.AND P2, PT, R5.reuse, 0x20, PT ;  /* 0x000000200500780c */ /* 0x040fe40003f44270 */
[C---:B------:R-:W-:Y:S02]  /*39e0*/  ISETP.GT.AND P1, PT, R5.reuse, 0x21, PT ;  /* 0x000000210500780c */ /* 0x040fe40003f24270 */
[----:B------:R-:W-:-:S02]  /*39f0*/  ISETP.GT.AND P6, PT, R5, 0x9, PT ;  /* 0x000000090500780c */ /* 0x000fc40003fc4270 */
[----:B------:R-:W-:Y:S02]  /*3a00*/  FSEL R30, R74, -INF , P0 ;  /* 0xff8000004a1e7808 */ /* 0x000fe40000000000 */
[C---:B------:R-:W-:Y:S02]  /*3a10*/  ISETP.GT.AND P0, PT, R5.reuse, 0x28, PT ;  /* 0x000000280500780c */ /* 0x040fe40003f04270 */
[----:B------:R-:W-:Y:S02]  /*3a20*/  FSEL R66, R66, -INF , P2 ;  /* 0xff80000042427808 */ /* 0x000fe40001000000 */
[----:B------:R-:W-:Y:S02]  /*3a30*/  FSEL R71, R72, -INF , P1 ;  /* 0xff80000048477808 */ /* 0x000fe40000800000 */
[C---:B------:R-:W-:Y:S02]  /*3a40*/  ISETP.GT.AND P2, PT, R5.reuse, 0x30, PT ;  /* 0x000000300500780c */ /* 0x040fe40003f44270 */
[----:B------:R-:W-:-:S02]  /*3a50*/  ISETP.GT.AND P1, PT, R5, 0x31, PT ;  /* 0x000000310500780c */ /* 0x000fc40003f24270 */
[----:B------:R-:W-:Y:S02]  /*3a60*/  FSEL R11, R11, -INF , P6 ;  /* 0xff8000000b0b7808 */ /* 0x000fe40003000000 */
[C---:B------:R-:W-:Y:S02]  /*3a70*/  ISETP.GT.AND P6, PT, R5.reuse, 0x19, PT ;  /* 0x000000190500780c */ /* 0x040fe40003fc4270 */
[----:B------:R-:W-:Y:S02]  /*3a80*/  FSEL R92, R92, -INF , P0 ;  /* 0xff8000005c5c7808 */ /* 0x000fe40000000000 */
[----:B------:R-:W-:Y:S02]  /*3a90*/  ISETP.GT.AND P0, PT, R5, 0x38, PT ;  /* 0x000000380500780c */ /* 0x000fe40003f04270 */
[----:B------:R-:W-:Y:S02]  /*3aa0*/  FSEL R150, R150, -INF , P2 ;  /* 0xff80000096967808 */ /* 0x000fe40001000000 */
[----:B------:R-:W-:-:S02]  /*3ab0*/  FSEL R152, R152, -INF , P1 ;  /* 0xff80000098987808 */ /* 0x000fc40000800000 */
[C---:B------:R-:W-:Y:S02]  /*3ac0*/  ISETP.GT.AND P2, PT, R5.reuse, 0x40, PT ;  /* 0x000000400500780c */ /* 0x040fe40003f44270 */
[----:B------:R-:W-:Y:S02]  /*3ad0*/  ISETP.GT.AND P1, PT, R5, 0x41, PT ;  /* 0x000000410500780c */ /* 0x000fe40003f24270 */
[----:B------:R-:W-:Y:S02]  /*3ae0*/  FSEL R33, R73, -INF , P6 ;  /* 0xff80000049217808 */ /* 0x000fe40003000000 */
[----:B------:R-:W-:Y:S02]  /*3af0*/  ISETP.GT.AND P6, PT, R5, 0x29, PT ;  /* 0x000000290500780c */ /* 0x000fe40003fc4270 */
[----:B------:R-:W-:Y:S02]  /*3b00*/  FSEL R153, R153, -INF , P0 ;  /* 0xff80000099997808 */ /* 0x000fe40000000000 */
[----:B------:R-:W-:-:S02]  /*3b10*/  ISETP.GT.AND P0, PT, R5, 0x48, PT ;  /* 0x000000480500780c */ /* 0x000fc40003f04270 */
[----:B------:R-:W-:Y:S02]  /*3b20*/  FSEL R160, R160, -INF , P2 ;  /* 0xff800000a0a07808 */ /* 0x000fe40001000000 */
[----:B------:R-:W-:Y:S02]  /*3b30*/  FSEL R161, R161, -INF , P1 ;  /* 0xff800000a1a17808 */ /* 0x000fe40000800000 */
[C---:B------:R-:W-:Y:S02]  /*3b40*/  ISETP.GT.AND P2, PT, R5.reuse, 0x50, PT ;  /* 0x000000500500780c */ /* 0x040fe40003f44270 */
[----:B------:R-:W-:Y:S02]  /*3b50*/  ISETP.GT.AND P1, PT, R5, 0x51, PT ;  /* 0x000000510500780c */ /* 0x000fe40003f24270 */
[----:B------:R-:W-:Y:S02]  /*3b60*/  FSEL R94, R61, -INF , P6 ;  /* 0xff8000003d5e7808 */ /* 0x000fe40003000000 */
[----:B------:R-:W-:-:S02]  /*3b70*/  ISETP.GT.AND P6, PT, R5, 0x39, PT ;  /* 0x000000390500780c */ /* 0x000fc40003fc4270 */
[----:B------:R-:W-:Y:S02]  /*3b80*/  FSEL R162, R162, -INF , P0 ;  /* 0xff800000a2a27808 */ /* 0x000fe40000000000 */
[----:B------:R-:W-:Y:S02]  /*3b90*/  ISETP.GT.AND P0, PT, R5, 0x58, PT ;  /* 0x000000580500780c */ /* 0x000fe40003f04270 */
[----:B------:R-:W-:Y:S02]  /*3ba0*/  FSEL R171, R57, -INF , P2 ;  /* 0xff80000039ab7808 */ /* 0x000fe40001000000 */
[----:B------:R-:W-:Y:S02]  /*3bb0*/  FSEL R188, R56, -INF , P1 ;  /* 0xff80000038bc7808 */ /* 0x000fe40000800000 */
[C---:B------:R-:W-:Y:S02]  /*3bc0*/  ISETP.GT.AND P2, PT, R5.reuse, 0x60, PT ;  /* 0x000000600500780c */ /* 0x040fe40003f44270 */
[----:B------:R-:W-:-:S02]  /*3bd0*/  ISETP.GT.AND P1, PT, R5, 0x61, PT ;  /* 0x000000610500780c */ /* 0x000fc40003f24270 */
[----:B------:R-:W-:Y:S02]  /*3be0*/  FSEL R155, R155, -INF , P6 ;  /* 0xff8000009b9b7808 */ /* 0x000fe40003000000 */
[----:B------:R-:W-:Y:S02]  /*3bf0*/  ISETP.GT.AND P6, PT, R5, 0x49, PT ;  /* 0x000000490500780c */ /* 0x000fe40003fc4270 */
[----:B------:R-:W-:Y:S02]  /*3c00*/  FSEL R189, R53, -INF , P0 ;  /* 0xff80000035bd7808 */ /* 0x000fe40000000000 */
[----:B------:R-:W-:Y:S02]  /*3c10*/  ISETP.GT.AND P0, PT, R5, 0x68, PT ;  /* 0x000000680500780c */ /* 0x000fe40003f04270 */
[----:B------:R-:W-:Y:S02]  /*3c20*/  FSEL R207, R49, -INF , P2 ;  /* 0xff80000031cf7808 */ /* 0x000fe40001000000 */
[----:B------:R-:W-:-:S02]  /*3c30*/  FSEL R212, R48, -INF , P1 ;  /* 0xff80000030d47808 */ /* 0x000fc40000800000 */
[----:B------:R-:W-:Y:S02]  /*3c40*/  FMNMX.FTZ R69, R7, R9, !PT ;  /* 0x0000000907457209 */ /* 0x000fe40007810000 */
[C---:B------:R-:W-:Y:S02]  /*3c50*/  ISETP.GT.AND P2, PT, R5.reuse, 0x70, PT ;  /* 0x000000700500780c */ /* 0x040fe40003f44270 */
[C---:B------:R-:W-:Y:S02]  /*3c60*/  ISETP.GT.AND P1, PT, R5.reuse, 0x71, PT ;  /* 0x000000710500780c */ /* 0x040fe40003f24270 */
[----:B------:R-:W-:Y:S02]  /*3c70*/  FSEL R163, R60, -INF , P6 ;  /* 0xff8000003ca37808 */ /* 0x000fe40003000000 */
[----:B------:R-:W-:Y:S02]  /*3c80*/  ISETP.GT.AND P6, PT, R5, 0x59, PT ;  /* 0x000000590500780c */ /* 0x000fe40003fc4270 */
[----:B------:R-:W-:-:S02]  /*3c90*/  FSEL R216, R41, -INF , P0 ;  /* 0xff80000029d87808 */ /* 0x000fc40000000000 */
[----:B------:R-:W-:Y:S02]  /*3ca0*/  FMNMX.FTZ R69, R10, R69, !PT ;  /* 0x000000450a457209 */ /* 0x000fe40007810000 */
[----:B------:R-:W-:Y:S02]  /*3cb0*/  ISETP.GT.AND P0, PT, R5, 0x78, PT ;  /* 0x000000780500780c */ /* 0x000fe40003f04270 */
[----:B------:R-:W-:Y:S02]  /*3cc0*/  FSEL R26, R37, -INF , P2 ;  /* 0xff800000251a7808 */ /* 0x000fe40001000000 */
[----:B------:R-:W-:Y:S02]  /*3cd0*/  FSEL R27, R36, -INF , P1 ;  /* 0xff800000241b7808 */ /* 0x000fe40000800000 */
[C---:B------:R-:W-:Y:S02]  /*3ce0*/  ISETP.GT.AND P2, PT, R0.reuse, RZ, PT ;  /* 0x000000ff0000720c */ /* 0x040fe40003f44270 */
[----:B------:R-:W-:Y:S01]  /*3cf0*/  ISETP.GT.AND P1, PT, R0, 0x1, PT ;  /* 0x000000010000780c */ /* 0x000fe20003f24270 */
[----:B------:R-:W-:Y:S01]  /*3d00*/  IMAD.MOV.U32 R4, RZ, RZ, R27 ;  /* 0x000000ffff047224 */ /* 0x000fe200078e001b */
[----:B------:R-:W-:-:S02]  /*3d10*/  FSEL R191, R52, -INF , P6 ;  /* 0xff80000034bf7808 */ /* 0x000fc40003000000 */
[----:B------:R-:W-:Y:S02]  /*3d20*/  ISETP.GT.AND P6, PT, R5, 0x69, PT ;  /* 0x000000690500780c */ /* 0x000fe40003fc4270 */
[----:B------:R-:W-:Y:S02]  /*3d30*/  FMNMX.FTZ R69, R11, R69, !PT ;  /* 0x000000450b457209 */ /* 0x000fe40007810000 */
[----:B------:R-:W-:Y:S02]  /*3d40*/  FSEL R25, R25, -INF , P0 ;  /* 0xff80000019197808 */ /* 0x000fe40000000000 */
[----:B------:R-:W-:Y:S02]  /*3d50*/  ISETP.GT.AND P0, PT, R0, 0x8, PT ;  /* 0x000000080000780c */ /* 0x000fe40003f04270 */
[----:B-1----:R-:W-:Y:S02]  /*3d60*/  FSEL R8, R24, -INF , P2 ;  /* 0xff80000018087808 */ /* 0x002fe40001000000 */
[----:B------:R-:W-:-:S02]  /*3d70*/  FSEL R12, R12, -INF , P1 ;  /* 0xff8000000c0c7808 */ /* 0x000fc40000800000 */
[----:B------:R-:W-:Y:S02]  /*3d80*/  FSEL R218, R40, -INF , P6 ;  /* 0xff80000028da7808 */ /* 0x000fe40003000000 */
[----:B------:R-:W-:Y:S02]  /*3d90*/  FMNMX.FTZ R69, R28, R69, !PT ;  /* 0x000000451c457209 */ /* 0x000fe40007810000 */
[----:B------:R-:W-:Y:S02]  /*3da0*/  ISETP.GT.AND P6, PT, R5, 0x79, PT ;  /* 0x000000790500780c */ /* 0x000fe40003fc4270 */
[----:B------:R-:W-:Y:S02]  /*3db0*/  ISETP.GT.AND P2, PT, R0, 0x9, PT ;  /* 0x000000090000780c */ /* 0x000fe40003f44270 */
[----:B------:R-:W-:Y:S02]  /*3dc0*/  FSEL R13, R13, -INF , P0 ;  /* 0xff8000000d0d7808 */ /* 0x000fe40000000000 */
[----:B------:R-:W-:-:S02]  /*3dd0*/  FMNMX.FTZ R5, R8, R12, !PT ;  /* 0x0000000c08057209 */ /* 0x000fc40007810000 */
[----:B------:R-:W-:Y:S02]  /*3de0*/  FMNMX.FTZ R69, R29, R69, !PT ;  /* 0x000000451d457209 */ /* 0x000fe40007810000 */
[----:B------:R-:W-:Y:S02]  /*3df0*/  ISETP.GT.AND P1, PT, R0, 0x10, PT ;  /* 0x000000100000780c */ /* 0x000fe40003f24270 */
[----:B------:R-:W-:Y:S02]  /*3e00*/  FSEL R14, R14, -INF , P2 ;  /* 0xff8000000e0e7808 */ /* 0x000fe40001000000 */
[----:B------:R-:W-:Y:S02]  /*3e10*/  FMNMX.FTZ R5, R13, R5, !PT ;  /* 0x000000050d057209 */ /* 0x000fe40007810000 */
[----:B------:R-:W-:Y:S02]  /*3e20*/  FMNMX.FTZ R69, R30, R69, !PT ;  /* 0x000000451e457209 */ /* 0x000fe40007810000 */
[----:B------:R-:W-:-:S02]  /*3e30*/  ISETP.GT.AND P0, PT, R0, 0x11, PT ;  /* 0x000000110000780c */ /* 0x000fc40003f04270 */
[----:B------:R-:W-:Y:S02]  /*3e40*/  FSEL R31, R21, -INF , P1 ;  /* 0xff800000151f7808 */ /* 0x000fe40000800000 */
[----:B------:R-:W-:Y:S02]  /*3e50*/  FMNMX.FTZ R5, R14, R5, !PT ;  /* 0x000000050e057209 */ /* 0x000fe40007810000 */
[----:B------:R-:W-:Y:S02]  /*3e60*/  FMNMX.FTZ R69, R33, R69, !PT ;  /* 0x0000004521457209 */ /* 0x000fe40007810000 */
        /* <DEDUP_REMOVED lines=14> */
[----:B------:R-:W-:Y:S01]  /*3f50*/  FMNMX.FTZ R5, R65, R5, !PT ;  /* 0x0000000541057209 */ /* 0x000fe20007810000 */
[----:B------:R-:W-:Y:S01]  /*3f60*/  LDSM.16.MT88.4 R40, [R222+0x4100] ;  /* 0x00410000de28783b */ /* 0x000fe20000004200 */
        /* <DEDUP_REMOVED lines=22> */
[----:B--2---:R-:W-:Y:S02]  /*40d0*/  FSEL R151, R16, -INF , P0 ;  /* 0xff80000010977808 */ /* 0x004fe40000000000 */
        /* <DEDUP_REMOVED lines=41> */
[----:B------:R-:W-:Y:S01]  /*4370*/  LDSM.16.MT88.4 R36, [R221+0x900] ;  /* 0x00090000dd24783b */ /* 0x000fe20000004200 */
        /* <DEDUP_REMOVED lines=12> */
[----:B------:R-:W-:Y:S02]  /*4440*/  FSEL R244, R44, -INF , P6 ;  /* 0xff8000002cf47808 */ /* 0x000fe40003000000 */
[----:B------:R-:W-:Y:S02]  /*4450*/  FMNMX.FTZ R69, R25, R69, !PT ;  /* 0x0000004519457209 */ /* 0x000fe40007810000 */
[----:B------:R-:W-:-:S02]  /*4460*/  ISETP.GT.AND P1, PT, R0, 0x71, PT ;  /* 0x000000710000780c */ /* 0x000fc40003f24270 */
[----:B------:R-:W-:Y:S02]  /*4470*/  FSEL R219, R22, -INF , P0 ;  /* 0xff80000016db7808 */ /* 0x000fe40000000000 */
[----:B------:R-:W-:Y:S01]  /*4480*/  FMNMX.FTZ R5, R202, R5, !PT ;  /* 0x00000005ca057209 */ /* 0x000fe20007810000 */
[----:B------:R-:W-:Y:S01]  /*4490*/  LDSM.16.MT88.4 R20, [R221+0x100] ;  /* 0x00010000dd14783b */ /* 0x000fe20000004200 */
[----:B------:R-:W-:Y:S02]  /*44a0*/  FMNMX.FTZ R69, R244, R69, !PT ;  /* 0x00000045f4457209 */ /* 0x000fe40007810000 */
[----:B------:R-:W-:Y:S02]  /*44b0*/  ISETP.GT.AND P0, PT, R0, 0x78, PT ;  /* 0x000000780000780c */ /* 0x000fe40003f04270 */
[----:B------:R-:W-:Y:S01]  /*44c0*/  FSEL R246, R19, -INF , P1 ;  /* 0xff80000013f67808 */ /* 0x000fe20000800000 */
[----:B------:R-:W1:Y:S01]  /*44d0*/  SHFL.BFLY PT, R6, R69, 0x2, 0x1f ;  /* 0x0c401f0045067f89 */ /* 0x000e6200000e0000 */
[----:B------:R-:W-:-:S02]  /*44e0*/  FMNMX.FTZ R5, R219, R5, !PT ;  /* 0x00000005db057209 */ /* 0x000fc40007810000 */
[----:B------:R-:W-:Y:S02]  /*44f0*/  ISETP.GT.AND P1, PT, R0, 0x79, PT ;  /* 0x000000790000780c */ /* 0x000fe40003f24270 */
[----:B------:R-:W-:Y:S02]  /*4500*/  FSEL R245, R18, -INF , P0 ;  /* 0xff80000012f57808 */ /* 0x000fe40000000000 */
[----:B------:R-:W-:Y:S01]  /*4510*/  FMNMX.FTZ R0, R246, R5, !PT ;  /* 0x00000005f6007209 */ /* 0x000fe20007810000 */
[----:B------:R-:W-:Y:S01]  /*4520*/  LDSM.16.MT88.4 R16, [R222+0x100] ;  /* 0x00010000de10783b */ /* 0x000fe20000004200 */
        /* <DEDUP_REMOVED lines=12> */
[--C-:B------:R-:W-:Y:S02]  /*45f0*/  FFMA.FTZ R6, R7, c[0x0][0x2d0], -R5.reuse ;  /* 0x0000b40007067a23 */ /* 0x100fe40000010805 */
[--C-:B------:R-:W-:Y:S02]  /*4600*/  FFMA.FTZ R2, R28, c[0x0][0x2d0], -R5.reuse ;  /* 0x0000b4001c027a23 */ /* 0x100fe40000010805 */
[----:B------:R1:W-:Y:S01]  /*4610*/  MUFU.EX2 R117, R6 ;  /* 0x0000000600757308 */ /* 0x0003e20000000800 */
[----:B--2---:R-:W-:Y:S01]  /*4620*/  FMNMX.FTZ R68, R0, R68, !PT ;  /* 0x0000004400447209 */ /* 0x004fe20007810000 */
[----:B------:R-:W-:-:S03]  /*4630*/  FFMA.FTZ R0, R10, c[0x0][0x2d0], -R5 ;  /* 0x0000b4000a007a23 */ /* 0x000fc60000010805 */
[----:B------:R-:W-:-:S03]  /*4640*/  FSETP.NEU.FTZ.AND P0, PT, R68, -INF , PT ;  /* 0xff8000004400780b */ /* 0x000fc60003f1d000 */
[----:B------:R2:W-:Y:S01]  /*4650*/  MUFU.EX2 R164, R0 ;  /* 0x0000000000a47308 */ /* 0x0005e20000000800 */
[----:B-1----:R-:W-:-:S07]  /*4660*/  FFMA.FTZ R6, R9, c[0x0][0x2d0], -R5 ;  /* 0x0000b40009067a23 */ /* 0x002fce0000010805 */
[----:B------:R1:W-:Y:S01]  /*4670*/  MUFU.EX2 R196, R2 ;  /* 0x0000000200c47308 */ /* 0x0003e20000000800 */
[----:B--2---:R-:W-:-:S07]  /*4680*/  FMUL.FTZ R0, R68, c[0x0][0x2d0] ;  /* 0x0000b40044007a20 */ /* 0x004fce0000410000 */
[----:B------:R2:W3:Y:S01]  /*4690*/  MUFU.EX2 R118, R6 ;  /* 0x0000000600767308 */ /* 0x0004e20000000800 */
[----:B------:R-:W-:Y:S01]  /*46a0*/  FSEL R0, R0, RZ, P0 ;  /* 0x000000ff00007208 */ /* 0x000fe20000000000 */
[----:B-1----:R-:W-:-:S04]  /*46b0*/  FFMA.FTZ R2, R29, c[0x0][0x2d0], -R5 ;  /* 0x0000b4001d027a23 */ /* 0x002fc80000010805 */
[----:B------:R-:W-:Y:S02]  /*46c0*/  FFMA.FTZ R3, R8, c[0x0][0x2d0], -R0 ;  /* 0x0000b40008037a23 */ /* 0x000fe40000010800 */
[----:B------:R1:W-:Y:S01]  /*46d0*/  MUFU.EX2 R198, R2 ;  /* 0x0000000200c67308 */ /* 0x0003e20000000800 */
[----:B--2---:R-:W-:Y:S01]  /*46e0*/  FFMA.FTZ R6, R11, c[0x0][0x2d0], -R5 ;  /* 0x0000b4000b067a23 */ /* 0x004fe20000010805 */
[----:B---3--:R-:W-:-:S06]  /*46f0*/  F2FP.PACK_AB R8, R118, R117 ;  /* 0x000000757608723e */ /* 0x008fcc00000000ff */
[----:B------:R2:W-:Y:S08]  /*4700*/  MUFU.EX2 R119, R3 ;  /* 0x0000000300777308 */ /* 0x0005f00000000800 */
[----:B------:R3:W4:Y:S01]  /*4710*/  MUFU.EX2 R166, R6 ;  /* 0x0000000600a67308 */ /* 0x0007220000000800 */
[----:B-1----:R-:W-:Y:S02]  /*4720*/  FFMA.FTZ R2, R30, c[0x0][0x2d0], -R5 ;  /* 0x0000b4001e027a23 */ /* 0x002fe40000010805 */
[----:B--2---:R-:W-:-:S05]  /*4730*/  FFMA.FTZ R3, R12, c[0x0][0x2d0], -R0 ;  /* 0x0000b4000c037a23 */ /* 0x004fca0000010800 */
[----:B------:R1:W-:Y:S01]  /*4740*/  MUFU.EX2 R252, R2 ;  /* 0x0000000200fc7308 */ /* 0x0003e20000000800 */
[----:B---3--:R-:W-:-:S07]  /*4750*/  IMAD.MOV.U32 R6, RZ, RZ, R25 ;  /* 0x000000ffff067224 */ /* 0x008fce00078e0019 */
[----:B------:R2:W3:Y:S01]  /*4760*/  MUFU.EX2 R116, R3 ;  /* 0x0000000300747308 */ /* 0x0004e20000000800 */
[----:B----4-:R-:W-:Y:S01]  /*4770*/  F2FP.PACK_AB R10, R166, R164 ;  /* 0x000000a4a60a723e */ /* 0x010fe200000000ff */
[----:B-1----:R-:W-:-:S06]  /*4780*/  FFMA.FTZ R2, R33, c[0x0][0x2d0], -R5 ;  /* 0x0000b40021027a23 */ /* 0x002fcc0000010805 */
[----:B------:R1:W-:Y:S01]  /*4790*/  MUFU.EX2 R7, R2 ;  /* 0x0000000200077308 */ /* 0x0003e20000000800 */
[----:B--2---:R-:W-:Y:S01]  /*47a0*/  FFMA.FTZ R3, R13, c[0x0][0x2d0], -R0 ;  /* 0x0000b4000d037a23 */ /* 0x004fe20000010800 */
[----:B---3--:R-:W-:-:S06]  /*47b0*/  F2FP.PACK_AB R9, R116, R119 ;  /* 0x000000777409723e */ /* 0x008fcc00000000ff */
[----:B------:R2:W-:Y:S01]  /*47c0*/  MUFU.EX2 R165, R3 ;  /* 0x0000000300a57308 */ /* 0x0005e20000000800 */
[--C-:B-1----:R-:W-:Y:S02]  /*47d0*/  FFMA.FTZ R2, R31, c[0x0][0x2d0], -R0.reuse ;  /* 0x0000b4001f027a23 */ /* 0x102fe40000010800 */
[----:B------:R-:W-:Y:S05]  /*47e0*/  LDSM.16.MT88.4 R28, [R225+0x900] ;  /* 0x00090000e11c783b */ /* 0x000fea0000004200 */
[----:B------:R1:W-:Y:S01]  /*47f0*/  MUFU.EX2 R249, R2 ;  /* 0x0000000200f97308 */ /* 0x0003e20000000800 */
[--C-:B--2---:R-:W-:Y:S02]  /*4800*/  FFMA.FTZ R3, R14, c[0x0][0x2d0], -R0.reuse ;  /* 0x0000b4000e037a23 */ /* 0x104fe40000010800 */
[----:B------:R-:W2:Y:S05]  /*4810*/  LDSM.16.MT88.4 R12, [R225+0x100] ;  /* 0x00010000e10c783b */ /* 0x000eaa0000004200 */
[----:B------:R3:W4:Y:S01]  /*4820*/  MUFU.EX2 R190, R3 ;  /* 0x0000000300be7308 */ /* 0x0007220000000800 */
[----:B-1----:R-:W-:-:S02]  /*4830*/  FFMA.FTZ R2, R32, c[0x0][0x2d0], -R0 ;  /* 0x0000b40020027a23 */ /* 0x002fc40000010800 */
[----:B------:R-:W-:Y:S05]  /*4840*/  LDSM.16.MT88.4 R32, [R222+0x900] ;  /* 0x00090000de20783b */ /* 0x000fea0000004200 */
[----:B------:R1:W5:Y:S01]  /*4850*/  MUFU.EX2 R247, R2 ;  /* 0x0000000200f77308 */ /* 0x0003620000000800 */
[----:B---3--:R-:W-:Y:S01]  /*4860*/  IMAD.MOV.U32 R3, RZ, RZ, R26 ;  /* 0x000000ffff037224 */ /* 0x008fe200078e001a */
[----:B----4-:R-:W-:Y:S01]  /*4870*/  F2FP.PACK_AB R11, R190, R165 ;  /* 0x000000a5be0b723e */ /* 0x010fe200000000ff */
[----:B------:R-:W3:Y:S06]  /*4880*/  LDSM.16.MT88.4 R24, [R224+0x100] ;  /* 0x00010000e018783b */ /* 0x000eec0000004200 */
[----:B------:R-:W-:Y:S01]  /*4890*/  HMMA.16816.F32 R80, R8, R20, RZ ;  /* 0x000000140850723c */ /* 0x000fe200000018ff */
[----:B-1----:R-:W-:-:S07]  /*48a0*/  FFMA.FTZ R2, R64, c[0x0][0x2d0], -R0 ;  /* 0x0000b40040027a23 */ /* 0x002fce0000010800 */
[C---:B------:R-:W-:Y:S01]  /*48b0*/  HMMA.16816.F32 R76, R8.reuse, R22, RZ ;  /* 0x00000016084c723c */ /* 0x040fe200000018ff */
[----:B------:R-:W1:Y:S01]  /*48c0*/  LDSM.16.MT88.4 R20, [R221+0x4100] ;  /* 0x00410000dd14783b */ /* 0x000e620000004200 */
[----:B------:R4:W-:Y:S06]  /*48d0*/  MUFU.EX2 R248, R2 ;  /* 0x0000000200f87308 */ /* 0x0009ec0000000800 */
[C---:B------:R-:W-:Y:S08]  /*48e0*/  HMMA.16816.F32 R72, R8.reuse, R16, RZ ;  /* 0x000000100848723c */ /* 0x040ff000000018ff */
[----:B------:R-:W-:Y:S01]  /*48f0*/  HMMA.16816.F32 R60, R8, R18, RZ ;  /* 0x00000012083c723c */ /* 0x000fe200000018ff */
[----:B------:R-:W5:Y:S01]  /*4900*/  LDSM.16.MT88.4 R16, [R225+0x4100] ;  /* 0x00410000e110783b */ /* 0x000f620000004200 */
[----:B----4-:R-:W-:-:S04]  /*4910*/  FFMA.FTZ R2, R65, c[0x0][0x2d0], -R0 ;  /* 0x0000b40041027a23 */ /* 0x010fc80000010800 */
[----:B------:R4:W1:Y:S02]  /*4920*/  MUFU.EX2 R251, R2 ;  /* 0x0000000200fb7308 */ /* 0x0008640000000800 */
[C---:B--2---:R-:W-:Y:S08]  /*4930*/  HMMA.16816.F32 R56, R8.reuse, R12, RZ ;  /* 0x0000000c0838723c */ /* 0x044ff000000018ff */
[----:B------:R-:W-:Y:S01]  /*4940*/  HMMA.16816.F32 R44, R8, R14, RZ ;  /* 0x0000000e082c723c */ /* 0x000fe200000018ff */
[----:B------:R-:W2:Y:S01]  /*4950*/  LDSM.16.MT88.4 R12, [R224+0x4100] ;  /* 0x00410000e00c783b */ /* 0x000ea20000004200 */
[----:B----4-:R-:W-:-:S06]  /*4960*/  FFMA.FTZ R2, R66, c[0x0][0x2d0], -R5 ;  /* 0x0000b40042027a23 */ /* 0x010fcc0000010805 */
[C---:B---3--:R-:W-:Y:S01]  /*4970*/  HMMA.16816.F32 R52, R8.reuse, R24, RZ ;  /* 0x000000180834723c */ /* 0x048fe200000018ff */
[----:B------:R3:W-:Y:S07]  /*4980*/  MUFU.EX2 R217, R2 ;  /* 0x0000000200d97308 */ /* 0x0007ee0000000800 */
[C---:B------:R-:W-:Y:S01]  /*4990*/  HMMA.16816.F32 R48, R8.reuse, R26, RZ ;  /* 0x0000001a0830723c */ /* 0x040fe200000018ff */
[----:B------:R-:W4:Y:S07]  /*49a0*/  LDSM.16.MT88.4 R24, [R224+0x900] ;  /* 0x00090000e018783b */ /* 0x000f2e0000004200 */
[----:B-1----:R-:W-:Y:S01]  /*49b0*/  HMMA.16816.F32 R84, R8, R20, RZ ;  /* 0x000000140854723c */ /* 0x002fe200000018ff */
[----:B---3--:R-:W-:-:S02]  /*49c0*/  FFMA.FTZ R2, R71, c[0x0][0x2d0], -R5 ;  /* 0x0000b40047027a23 */ /* 0x008fc40000010805 */
[----:B------:R-:W-:Y:S02]  /*49d0*/  IMAD.MOV.U32 R71, RZ, RZ, R119 ;  /* 0x000000ffff477224 */ /* 0x000fe400078e0077 */
[----:B------:R1:W3:Y:S03]  /*49e0*/  MUFU.EX2 R215, R2 ;  /* 0x0000000200d77308 */ /* 0x0002e60000000800 */
[C---:B------:R-:W-:Y:S01]  /*49f0*/  HMMA.16816.F32 R88, R8.reuse, R22, RZ ;  /* 0x000000160858723c */ /* 0x040fe200000018ff */
[----:B------:R-:W3:Y:S07]  /*4a00*/  LDSM.16.MT88.4 R20, [R221+0x4900] ;  /* 0x00490000dd14783b */ /* 0x000eee0000004200 */
[----:B------:R-:W-:Y:S01]  /*4a10*/  HMMA.16816.F32 R100, R8, R40, RZ ;  /* 0x000000280864723c */ /* 0x000fe200000018ff */
[----:B-1----:R-:W-:-:S07]  /*4a20*/  FFMA.FTZ R2, R92, c[0x0][0x2d0], -R5 ;  /* 0x0000b4005c027a23 */ /* 0x002fce0000010805 */
[C---:B------:R-:W-:Y:S01]  /*4a30*/  HMMA.16816.F32 R112, R8.reuse, R42, RZ ;  /* 0x0000002a0870723c */ /* 0x040fe200000018ff */
[----:B------:R-:W1:Y:S01]  /*4a40*/  LDSM.16.MT88.4 R40, [R222+0x4900] ;  /* 0x00490000de28783b */ /* 0x000e620000004200 */
[----:B------:R2:W-:Y:S06]  /*4a50*/  MUFU.EX2 R213, R2 ;  /* 0x0000000200d57308 */ /* 0x0005ec0000000800 */
[C---:B-----5:R-:W-:Y:S08]  /*4a60*/  HMMA.16816.F32 R96, R8.reuse, R16, RZ ;  /* 0x000000100860723c */ /* 0x060ff000000018ff */
[----:B------:R-:W-:Y:S01]  /*4a70*/  HMMA.16816.F32 R108, R8, R18, RZ ;  /* 0x00000012086c723c */ /* 0x000fe200000018ff */
[----:B------:R-:W5:Y:S01]  /*4a80*/  LDSM.16.MT88.4 R16, [R225+0x4900] ;  /* 0x00490000e110783b */ /* 0x000f620000004200 */
[----:B--2---:R-:W-:-:S04]  /*4a90*/  FFMA.FTZ R2, R94, c[0x0][0x2d0], -R5 ;  /* 0x0000b4005e027a23 */ /* 0x004fc80000010805 */
[----:B------:R2:W-:Y:S02]  /*4aa0*/  MUFU.EX2 R214, R2 ;  /* 0x0000000200d67308 */ /* 0x0005e40000000800 */
[C---:B------:R-:W-:Y:S08]  /*4ab0*/  HMMA.16816.F32 R124, R8.reuse, R12, RZ ;  /* 0x0000000c087c723c */ /* 0x040ff000000018ff */
[----:B------:R-:W-:Y:S01]  /*4ac0*/  HMMA.16816.F32 R104, R8, R14, RZ ;  /* 0x0000000e0868723c */ /* 0x000fe200000018ff */
[----:B------:R-:W1:Y:S01]  /*4ad0*/  LDSM.16.MT88.4 R12, [R224+0x4900] ;  /* 0x00490000e00c783b */ /* 0x000e620000004200 */
[----:B--2---:R-:W-:-:S05]  /*4ae0*/  FFMA.FTZ R2, R70, c[0x0][0x2d0], -R0 ;  /* 0x0000b40046027a23 */ /* 0x004fca0000010800 */
[----:B------:R-:W-:Y:S01]  /*4af0*/  F2FP.PACK_AB R8, R198, R196 ;  /* 0x000000c4c608723e */ /* 0x000fe200000000ff */
[----:B------:R-:W-:Y:S01]  /*4b00*/  IMAD.MOV.U32 R70, RZ, RZ, R4 ;  /* 0x000000ffff467224 */ /* 0x000fe200078e0004 */
[----:B------:R-:W-:Y:S01]  /*4b10*/  F2FP.PACK_AB R9, R247, R249 ;  /* 0x000000f9f709723e */ /* 0x000fe200000000ff */
[----:B------:R2:W-:Y:S01]  /*4b20*/  MUFU.EX2 R206, R2 ;  /* 0x0000000200ce7308 */ /* 0x0005e20000000800 */
[----:B------:R-:W-:Y:S02]  /*4b30*/  F2FP.PACK_AB R10, R7, R252 ;  /* 0x000000fc070a723e */ /* 0x000fe400000000ff */
[----:B------:R-:W-:-:S07]  /*4b40*/  F2FP.PACK_AB R11, R251, R248 ;  /* 0x000000f8fb0b723e */ /* 0x000fce00000000ff */
[----:B------:R-:W-:Y:S01]  /*4b50*/  HMMA.16816.F32 R136, R8, R36, R80 ;  /* 0x000000240888723c */ /* 0x000fe20000001850 */
[----:B--2---:R-:W-:-:S07]  /*4b60*/  FFMA.FTZ R2, R67, c[0x0][0x2d0], -R0 ;  /* 0x0000b40043027a23 */ /* 0x004fce0000010800 */
[C---:B------:R-:W-:Y:S01]  /*4b70*/  HMMA.16816.F32 R132, R8.reuse, R38, R76 ;  /* 0x000000260884723c */ /* 0x040fe2000000184c */
[----:B------:R-:W2:Y:S01]  /*4b80*/  LDSM.16.MT88.4 R36, [R221+0x1100] ;  /* 0x00110000dd24783b */ /* 0x000ea20000004200 */
[----:B------:R1:W1:Y:S06]  /*4b90*/  MUFU.EX2 R205, R2 ;  /* 0x0000000200cd7308 */ /* 0x00026c0000000800 */
[C---:B------:R-:W-:Y:S08]  /*4ba0*/  HMMA.16816.F32 R76, R8.reuse, R28, R56 ;  /* 0x0000001c084c723c */ /* 0x040ff00000001838 */
[----:B------:R-:W-:Y:S01]  /*4bb0*/  HMMA.16816.F32 R56, R8, R30, R44 ;  /* 0x0000001e0838723c */ /* 0x000fe2000000182c */
[----:B------:R-:W-:Y:S01]  /*4bc0*/  LDSM.16.MT88.4 R28, [R224+0x1100] ;  /* 0x00110000e01c783b */ /* 0x000fe20000004200 */
[----:B-1----:R-:W-:-:S04]  /*4bd0*/  FFMA.FTZ R2, R93, c[0x0][0x2d0], -R0 ;  /* 0x0000b4005d027a23 */ /* 0x002fc80000010800 */
[----:B------:R1:W-:Y:S02]  /*4be0*/  MUFU.EX2 R204, R2 ;  /* 0x0000000200cc7308 */ /* 0x0003e40000000800 */
[C---:B------:R-:W-:Y:S08]  /*4bf0*/  HMMA.16816.F32 R120, R8.reuse, R32, R72 ;  /* 0x000000200878723c */ /* 0x040ff00000001848 */
[----:B------:R-:W-:Y:S01]  /*4c00*/  HMMA.16816.F32 R80, R8, R34, R60 ;  /* 0x000000220850723c */ /* 0x000fe2000000183c */
[----:B------:R-:W2:Y:S01]  /*4c10*/  LDSM.16.MT88.4 R32, [R222+0x1100] ;  /* 0x00110000de20783b */ /* 0x000ea20000004200 */
[----:B-1----:R-:W-:-:S06]  /*4c20*/  FFMA.FTZ R2, R95, c[0x0][0x2d0], -R0 ;  /* 0x0000b4005f027a23 */ /* 0x002fcc0000010800 */
[C---:B----4-:R-:W-:Y:S01]  /*4c30*/  HMMA.16816.F32 R52, R8.reuse, R24, R52 ;  /* 0x000000180834723c */ /* 0x050fe20000001834 */
[----:B------:R1:W4:Y:S07]  /*4c40*/  MUFU.EX2 R203, R2 ;  /* 0x0000000200cb7308 */ /* 0x00032e0000000800 */
[C---:B------:R-:W-:Y:S01]  /*4c50*/  HMMA.16816.F32 R44, R8.reuse, R26, R48 ;  /* 0x0000001a082c723c */ /* 0x040fe20000001830 */
[----:B------:R-:W2:Y:S07]  /*4c60*/  LDSM.16.MT88.4 R24, [R225+0x1100] ;  /* 0x00110000e118783b */ /* 0x000eae0000004200 */
[----:B---3--:R-:W-:Y:S01]  /*4c70*/  HMMA.16816.F32 R48, R8, R20, R84 ;  /* 0x000000140830723c */ /* 0x008fe20000001854 */
[----:B-1----:R-:W-:-:S02]  /*4c80*/  FFMA.FTZ R2, R150, c[0x0][0x2d0], -R5 ;  /* 0x0000b40096027a23 */ /* 0x002fc40000010805 */
[----:B------:R-:W-:-:S04]  /*4c90*/  IMAD.MOV.U32 R150, RZ, RZ, R196 ;  /* 0x000000ffff967224 */ /* 0x000fc800078e00c4 */
[----:B------:R-:W-:Y:S01]  /*4ca0*/  IMAD.MOV.U32 R85, RZ, RZ, R118 ;  /* 0x000000ffff557224 */ /* 0x000fe200078e0076 */
[----:B------:R-:W-:Y:S01]  /*4cb0*/  HMMA.16816.F32 R128, R8, R40, R100 ;  /* 0x000000280880723c */ /* 0x000fe20000001864 */
[----:B------:R-:W-:Y:S02]  /*4cc0*/  IMAD.MOV.U32 R86, RZ, RZ, R117 ;  /* 0x000000ffff567224 */ /* 0x000fe400078e0075 */
[----:B------:R-:W-:-:S05]  /*4cd0*/  IMAD.MOV.U32 R87, RZ, RZ, R116 ;  /* 0x000000ffff577224 */ /* 0x000fca00078e0074 */
[C---:B------:R-:W-:Y:S08]  /*4ce0*/  HMMA.16816.F32 R116, R8.reuse, R42, R112 ;  /* 0x0000002a0874723c */ /* 0x040ff00000001870 */
[C---:B------:R-:W-:Y:S01]  /*4cf0*/  HMMA.16816.F32 R60, R8.reuse, R22, R88 ;  /* 0x00000016083c723c */ /* 0x040fe20000001858 */
[----:B------:R-:W1:Y:S07]  /*4d00*/  LDSM.16.MT88.4 R20, [R221+0x5100] ;  /* 0x00510000dd14783b */ /* 0x000e6e0000004200 */
[C---:B-----5:R-:W-:Y:S08]  /*4d10*/  HMMA.16816.F32 R92, R8.reuse, R16, R96 ;  /* 0x00000010085c723c */ /* 0x060ff00000001860 */
[C---:B------:R-:W-:Y:S01]  /*4d20*/  HMMA.16816.F32 R72, R8.reuse, R18, R108 ;  /* 0x000000120848723c */ /* 0x040fe2000000186c */
[----:B------:R-:W-:Y:S07]  /*4d30*/  LDSM.16.MT88.4 R16, [R225+0x5100] ;  /* 0x00510000e110783b */ /* 0x000fee0000004200 */
[C---:B------:R-:W-:Y:S08]  /*4d40*/  HMMA.16816.F32 R64, R8.reuse, R12, R124 ;  /* 0x0000000c0840723c */ /* 0x040ff0000000187c */
[----:B------:R-:W-:Y:S01]  /*4d50*/  HMMA.16816.F32 R40, R8, R14, R104 ;  /* 0x0000000e0828723c */ /* 0x000fe20000001868 */
[----:B------:R-:W-:Y:S06]  /*4d60*/  LDSM.16.MT88.4 R12, [R224+0x5100] ;  /* 0x00510000e00c783b */ /* 0x000fec0000004200 */
[----:B------:R-:W-:-:S02]  /*4d70*/  F2FP.PACK_AB R8, R215, R217 ;  /* 0x000000d9d708723e */ /* 0x000fc400000000ff */
[----:B------:R-:W-:Y:S02]  /*4d80*/  F2FP.PACK_AB R9, R205, R206 ;  /* 0x000000cecd09723e */ /* 0x000fe400000000ff */
[----:B------:R-:W-:Y:S02]  /*4d90*/  F2FP.PACK_AB R10, R214, R213 ;  /* 0x000000d5d60a723e */ /* 0x000fe400000000ff */
[----:B----4-:R-:W-:-:S07]  /*4da0*/  F2FP.PACK_AB R11, R203, R204 ;  /* 0x000000cccb0b723e */ /* 0x010fce00000000ff */
[C---:B--2---:R-:W-:Y:S07]  /*4db0*/  HMMA.16816.F32 R88, R8.reuse, R36, R136 ;  /* 0x000000240858723c */ /* 0x044fee0000001888 */
[----:B------:R-:W-:Y:S01]  /*4dc0*/  IMAD.MOV.U32 R137, RZ, RZ, R198 ;  /* 0x000000ffff897224 */ /* 0x000fe200078e00c6 */
[----:B------:R-:W-:Y:S01]  /*4dd0*/  HMMA.16816.F32 R104, R8, R38, R132 ;  /* 0x000000260868723c */ /* 0x000fe20000001884 */
[----:B------:R2:W-:Y:S01]  /*4de0*/  MUFU.EX2 R198, R2 ;  /* 0x0000000200c67308 */ /* 0x0005e20000000800 */
[----:B------:R-:W-:Y:S01]  /*4df0*/  IMAD.MOV.U32 R136, RZ, RZ, R197 ;  /* 0x000000ffff887224 */ /* 0x000fe200078e00c5 */
[----:B------:R-:W3:Y:S01]  /*4e00*/  LDSM.16.MT88.4 R36, [R222+0x5100] ;  /* 0x00510000de24783b */ /* 0x000ee20000004200 */
[----:B------:R-:W-:-:S02]  /*4e10*/  IMAD.MOV.U32 R138, RZ, RZ, R7 ;  /* 0x000000ffff8a7224 */ /* 0x000fc400078e0007 */
[----:B------:R-:W-:Y:S02]  /*4e20*/  IMAD.MOV.U32 R139, RZ, RZ, R6 ;  /* 0x000000ffff8b7224 */ /* 0x000fe400078e0006 */
[----:B------:R-:W-:Y:S01]  /*4e30*/  IMAD.MOV.U32 R135, RZ, RZ, R85 ;  /* 0x000000ffff877224 */ /* 0x000fe200078e0055 */
[C---:B------:R-:W-:Y:S01]  /*4e40*/  HMMA.16816.F32 R100, R8.reuse, R34, R80 ;  /* 0x000000220864723c */ /* 0x040fe20000001850 */
[----:B------:R-:W-:Y:S02]  /*4e50*/  IMAD.MOV.U32 R134, RZ, RZ, R86 ;  /* 0x000000ffff867224 */ /* 0x000fe400078e0056 */
[----:B------:R-:W-:Y:S02]  /*4e60*/  IMAD.MOV.U32 R133, RZ, RZ, R87 ;  /* 0x000000ffff857224 */ /* 0x000fe400078e0057 */
[----:B------:R-:W-:Y:S02]  /*4e70*/  IMAD.MOV.U32 R132, RZ, RZ, R71 ;  /* 0x000000ffff847224 */ /* 0x000fe400078e0047 */
[----:B------:R-:W-:Y:S01]  /*4e80*/  IMAD.MOV.U32 R71, RZ, RZ, R3 ;  /* 0x000000ffff477224 */ /* 0x000fe200078e0003 */
[----:B------:R-:W-:Y:S01]  /*4e90*/  HMMA.16816.F32 R84, R8, R24, R76 ;  /* 0x000000180854723c */ /* 0x000fe2000000184c */
[----:B--2---:R-:W-:-:S02]  /*4ea0*/  FFMA.FTZ R2, R152, c[0x0][0x2d0], -R5 ;  /* 0x0000b40098027a23 */ /* 0x004fc40000010805 */
[----:B------:R-:W-:Y:S02]  /*4eb0*/  IMAD.MOV.U32 R152, RZ, RZ, R164 ;  /* 0x000000ffff987224 */ /* 0x000fe400078e00a4 */
[----:B------:R2:W4:Y:S03]  /*4ec0*/  MUFU.EX2 R197, R2 ;  /* 0x0000000200c57308 */ /* 0x0005260000000800 */
[C---:B------:R-:W-:Y:S08]  /*4ed0*/  HMMA.16816.F32 R80, R8.reuse, R28, R52 ;  /* 0x0000001c0850723c */ /* 0x040ff00000001834 */
[----:B------:R-:W-:Y:S01]  /*4ee0*/  HMMA.16816.F32 R76, R8, R30, R44 ;  /* 0x0000001e084c723c */ /* 0x000fe2000000182c */
[----:B------:R-:W5:Y:S01]  /*4ef0*/  LDSM.16.MT88.4 R28, [R221+0x1900] ;  /* 0x00190000dd1c783b */ /* 0x000f620000004200 */
[----:B--2---:R-:W-:-:S06]  /*4f00*/  FFMA.FTZ R2, R153, c[0x0][0x2d0], -R5 ;  /* 0x0000b40099027a23 */ /* 0x004fcc0000010805 */
[C---:B------:R-:W-:Y:S01]  /*4f10*/  HMMA.16816.F32 R56, R8.reuse, R26, R56 ;  /* 0x0000001a0838723c */ /* 0x040fe20000001838 */
[----:B------:R2:W-:Y:S01]  /*4f20*/  MUFU.EX2 R7, R2 ;  /* 0x0000000200077308 */ /* 0x0005e20000000800 */
[----:B------:R-:W4:Y:S06]  /*4f30*/  LDSM.16.MT88.4 R24, [R222+0x1900] ;  /* 0x00190000de18783b */ /* 0x000f2c0000004200 */
[C---:B------:R-:W-:Y:S01]  /*4f40*/  HMMA.16816.F32 R112, R8.reuse, R32, R120 ;  /* 0x000000200870723c */ /* 0x040fe20000001878 */
[----:B------:R-:W-:Y:S07]  /*4f50*/  LDSM.16.MT88.4 R32, [R224+0x1900] ;  /* 0x00190000e020783b */ /* 0x000fee0000004200 */
[----:B-1----:R-:W-:Y:S01]  /*4f60*/  HMMA.16816.F32 R108, R8, R20, R48 ;  /* 0x00000014086c723c */ /* 0x002fe20000001830 */
[----:B--2---:R-:W-:-:S04]  /*4f70*/  FFMA.FTZ R2, R155, c[0x0][0x2d0], -R5 ;  /* 0x0000b4009b027a23 */ /* 0x004fc80000010805 */
[----:B------:R1:W-:Y:S03]  /*4f80*/  MUFU.EX2 R196, R2 ;  /* 0x0000000200c47308 */ /* 0x0003e60000000800 */
[C---:B------:R-:W-:Y:S01]  /*4f90*/  HMMA.16816.F32 R96, R8.reuse, R22, R60 ;  /* 0x000000160860723c */ /* 0x040fe2000000183c */
[----:B------:R-:W2:Y:S07]  /*4fa0*/  LDSM.16.MT88.4 R20, [R225+0x1900] ;  /* 0x00190000e114783b */ /* 0x000eae0000004200 */
[----:B---3--:R-:W-:Y:S01]  /*4fb0*/  HMMA.16816.F32 R120, R8, R38, R116 ;  /* 0x000000260878723c */ /* 0x008fe20000001874 */
[----:B-1----:R-:W-:-:S02]  /*4fc0*/  FFMA.FTZ R2, R149, c[0x0][0x2d0], -R0 ;  /* 0x0000b40095027a23 */ /* 0x002fc40000010800 */
[----:B------:R-:W-:-:S05]  /*4fd0*/  IMAD.MOV.U32 R149, RZ, RZ, R190 ;  /* 0x000000ffff957224 */ /* 0x000fca00078e00be */
[C---:B------:R-:W-:Y:S01]  /*4fe0*/  HMMA.16816.F32 R124, R8.reuse, R16, R92 ;  /* 0x00000010087c723c */ /* 0x040fe2000000185c */
[----:B------:R1:W-:Y:S07]  /*4ff0*/  MUFU.EX2 R6, R2 ;  /* 0x0000000200067308 */ /* 0x0003ee0000000800 */
[C---:B------:R-:W-:Y:S08]  /*5000*/  HMMA.16816.F32 R128, R8.reuse, R36, R128 ;  /* 0x000000240880723c */ /* 0x040ff00000001880 */
[----:B------:R-:W-:Y:S01]  /*5010*/  HMMA.16816.F32 R116, R8, R18, R72 ;  /* 0x000000120874723c */ /* 0x000fe20000001848 */
[----:B-1----:R-:W-:Y:S01]  /*5020*/  FFMA.FTZ R2, R148, c[0x0][0x2d0], -R0 ;  /* 0x0000b40094027a23 */ /* 0x002fe20000010800 */
[----:B------:R-:W-:Y:S01]  /*5030*/  LDSM.16.MT88.4 R16, [R221+0x2100] ;  /* 0x00210000dd10783b */ /* 0x000fe20000004200 */
[----:B------:R-:W-:-:S02]  /*5040*/  IMAD.MOV.U32 R148, RZ, RZ, R166 ;  /* 0x000000ffff947224 */ /* 0x000fc400078e00a6 */
[----:B------:R1:W3:Y:S03]  /*5050*/  MUFU.EX2 R4, R2 ;  /* 0x0000000200047308 */ /* 0x0002e60000000800 */
[C---:B------:R-:W-:Y:S08]  /*5060*/  HMMA.16816.F32 R92, R8.reuse, R12, R64 ;  /* 0x0000000c085c723c */ /* 0x040ff00000001840 */
[----:B------:R-:W-:Y:S01]  /*5070*/  HMMA.16816.F32 R52, R8, R14, R40 ;  /* 0x0000000e0834723c */ /* 0x000fe20000001828 */
[----:B------:R-:W2:Y:S01]  /*5080*/  LDSM.16.MT88.4 R12, [R221+0x5900] ;  /* 0x00590000dd0c783b */ /* 0x000ea20000004200 */
[----:B-1----:R-:W-:-:S05]  /*5090*/  FFMA.FTZ R2, R151, c[0x0][0x2d0], -R0 ;  /* 0x0000b40097027a23 */ /* 0x002fca0000010800 */
[----:B----4-:R-:W-:Y:S01]  /*50a0*/  F2FP.PACK_AB R8, R197, R198 ;  /* 0x000000c6c508723e */ /* 0x010fe200000000ff */
[----:B------:R-:W-:Y:S01]  /*50b0*/  IMAD.MOV.U32 R151, RZ, RZ, R165 ;  /* 0x000000ffff977224 */ /* 0x000fe200078e00a5 */
[----:B------:R1:W-:Y:S01]  /*50c0*/  MUFU.EX2 R3, R2 ;  /* 0x0000000200037308 */ /* 0x0003e20000000800 */
[----:B---3--:R-:W-:Y:S02]  /*50d0*/  F2FP.PACK_AB R9, R4, R6 ;  /* 0x000000060409723e */ /* 0x008fe400000000ff */
[----:B------:R-:W-:Y:S01]  /*50e0*/  F2FP.PACK_AB R10, R196, R7 ;  /* 0x00000007c40a723e */ /* 0x000fe200000000ff */
[----:B-1----:R-:W-:-:S04]  /*50f0*/  FFMA.FTZ R2, R154, c[0x0][0x2d0], -R0 ;  /* 0x0000b4009a027a23 */ /* 0x002fc80000010800 */
[----:B------:R-:W1:Y:S02]  /*5100*/  MUFU.EX2 R190, R2 ;  /* 0x0000000200be7308 */ /* 0x000e640000000800 */
[----:B-1----:R-:W-:Y:S01]  /*5110*/  F2FP.PACK_AB R11, R190, R3 ;  /* 0x00000003be0b723e */ /* 0x002fe200000000ff */
[----:B------:R-:W-:-:S05]  /*5120*/  FFMA.FTZ R2, R160, c[0x0][0x2d0], -R5 ;  /* 0x0000b400a0027a23 */ /* 0x000fca0000010805 */
[----:B------:R1:W-:Y:S01]  /*5130*/  MUFU.EX2 R166, R2 ;  /* 0x0000000200a67308 */ /* 0x0003e20000000800 */
[C---:B-----5:R-:W-:Y:S08]  /*5140*/  HMMA.16816.F32 R72, R8.reuse, R28, R88 ;  /* 0x0000001c0848723c */ /* 0x060ff00000001858 */
[----:B------:R-:W-:Y:S01]  /*5150*/  HMMA.16816.F32 R64, R8, R30, R104 ;  /* 0x0000001e0840723c */ /* 0x000fe20000001868 */
[----:B------:R-:W3:Y:S01]  /*5160*/  LDSM.16.MT88.4 R28, [R222+0x5900] ;  /* 0x00590000de1c783b */ /* 0x000ee20000004200 */
[----:B-1----:R-:W-:-:S06]  /*5170*/  FFMA.FTZ R2, R161, c[0x0][0x2d0], -R5 ;  /* 0x0000b400a1027a23 */ /* 0x002fcc0000010805 */
[C---:B------:R-:W-:Y:S01]  /*5180*/  HMMA.16816.F32 R60, R8.reuse, R24, R112 ;  /* 0x00000018083c723c */ /* 0x040fe20000001870 */
[----:B------:R1:W4:Y:S07]  /*5190*/  MUFU.EX2 R165, R2 ;  /* 0x0000000200a57308 */ /* 0x00032e0000000800 */
[C---:B------:R-:W-:Y:S01]  /*51a0*/  HMMA.16816.F32 R48, R8.reuse, R26, R100 ;  /* 0x0000001a0830723c */ /* 0x040fe20000001864 */
[----:B------:R-:W5:Y:S07]  /*51b0*/  LDSM.16.MT88.4 R24, [R225+0x5900] ;  /* 0x00590000e118783b */ /* 0x000f6e0000004200 */
[----:B--2---:R-:W-:Y:S01]  /*51c0*/  HMMA.16816.F32 R40, R8, R20, R84 ;  /* 0x000000140828723c */ /* 0x004fe20000001854 */
[----:B-1----:R-:W-:-:S04]  /*51d0*/  FFMA.FTZ R2, R162, c[0x0][0x2d0], -R5 ;  /* 0x0000b400a2027a23 */ /* 0x002fc80000010805 */
[----:B------:R1:W-:Y:S03]  /*51e0*/  MUFU.EX2 R164, R2 ;  /* 0x0000000200a47308 */ /* 0x0003e60000000800 */
[C---:B------:R-:W-:Y:S01]  /*51f0*/  HMMA.16816.F32 R56, R8.reuse, R22, R56 ;  /* 0x000000160838723c */ /* 0x040fe20000001838 */
[----:B------:R-:W2:Y:S07]  /*5200*/  LDSM.16.MT88.4 R20, [R224+0x5900] ;  /* 0x00590000e014783b */ /* 0x000eae0000004200 */
[----:B------:R-:W-:Y:S01]  /*5210*/  HMMA.16816.F32 R44, R8, R32, R80 ;  /* 0x00000020082c723c */ /* 0x000fe20000001850 */
[----:B-1----:R-:W-:-:S07]  /*5220*/  FFMA.FTZ R2, R163, c[0x0][0x2d0], -R5 ;  /* 0x0000b400a3027a23 */ /* 0x002fce0000010805 */
[C---:B------:R-:W-:Y:S01]  /*5230*/  HMMA.16816.F32 R36, R8.reuse, R34, R76 ;  /* 0x000000220824723c */ /* 0x040fe2000000184c */
[----:B------:R-:W-:Y:S01]  /*5240*/  LDSM.16.MT88.4 R32, [R225+0x2100] ;  /* 0x00210000e120783b */ /* 0x000fe20000004200 */
[----:B------:R1:W-:Y:S06]  /*5250*/  MUFU.EX2 R163, R2 ;  /* 0x0000000200a37308 */ /* 0x0003ec0000000800 */
[C---:B------:R-:W-:Y:S08]  /*5260*/  HMMA.16816.F32 R76, R8.reuse, R12, R108 ;  /* 0x0000000c084c723c */ /* 0x040ff0000000186c */
[----:B------:R-:W-:Y:S01]  /*5270*/  HMMA.16816.F32 R80, R8, R14, R96 ;  /* 0x0000000e0850723c */ /* 0x000fe20000001860 */
[----:B------:R-:W4:Y:S01]  /*5280*/  LDSM.16.MT88.4 R12, [R222+0x2100] ;  /* 0x00210000de0c783b */ /* 0x000f220000004200 */
[----:B-1----:R-:W-:-:S04]  /*5290*/  FFMA.FTZ R2, R156, c[0x0][0x2d0], -R0 ;  /* 0x0000b4009c027a23 */ /* 0x002fc80000010800 */
[----:B------:R1:W-:Y:S02]  /*52a0*/  MUFU.EX2 R162, R2 ;  /* 0x0000000200a27308 */ /* 0x0003e40000000800 */
[C---:B---3--:R-:W-:Y:S07]  /*52b0*/  HMMA.16816.F32 R88, R8.reuse, R28, R128 ;  /* 0x0000001c0858723c */ /* 0x048fee0000001880 */
[----:B------:R-:W-:Y:S01]  /*52c0*/  IMAD.MOV.U32 R131, RZ, RZ, R152 ;  /* 0x000000ffff837224 */ /* 0x000fe200078e0098 */
[----:B------:R-:W-:Y:S01]  /*52d0*/  HMMA.16816.F32 R108, R8, R30, R120 ;  /* 0x0000001e086c723c */ /* 0x000fe20000001878 */
[----:B------:R-:W3:Y:S01]  /*52e0*/  LDSM.16.MT88.4 R28, [R224+0x2100] ;  /* 0x00210000e01c783b */ /* 0x000ee20000004200 */
[----:B-1----:R-:W-:-:S06]  /*52f0*/  FFMA.FTZ R2, R157, c[0x0][0x2d0], -R0 ;  /* 0x0000b4009d027a23 */ /* 0x002fcc0000010800 */
[C---:B-----5:R-:W-:Y:S01]  /*5300*/  HMMA.16816.F32 R124, R8.reuse, R24, R124 ;  /* 0x00000018087c723c */ /* 0x060fe2000000187c */
[----:B------:R1:W5:Y:S07]  /*5310*/  MUFU.EX2 R161, R2 ;  /* 0x0000000200a17308 */ /* 0x00036e0000000800 */
[C---:B------:R-:W-:Y:S01]  /*5320*/  HMMA.16816.F32 R116, R8.reuse, R26, R116 ;  /* 0x0000001a0874723c */ /* 0x040fe20000001874 */
[----:B------:R-:W3:Y:S07]  /*5330*/  LDSM.16.MT88.4 R24, [R221+0x6100] ;  /* 0x00610000dd18783b */ /* 0x000eee0000004200 */
[----:B--2---:R-:W-:Y:S01]  /*5340*/  HMMA.16816.F32 R112, R8, R20, R92 ;  /* 0x000000140870723c */ /* 0x004fe2000000185c */
[----:B-1----:R-:W-:-:S04]  /*5350*/  FFMA.FTZ R2, R159, c[0x0][0x2d0], -R0 ;  /* 0x0000b4009f027a23 */ /* 0x002fc80000010800 */
[----:B------:R1:W-:Y:S03]  /*5360*/  MUFU.EX2 R160, R2 ;  /* 0x0000000200a07308 */ /* 0x0003e60000000800 */
[----:B------:R-:W-:Y:S01]  /*5370*/  HMMA.16816.F32 R100, R8, R22, R52 ;  /* 0x000000160864723c */ /* 0x000fe20000001834 */
[----:B------:R-:W2:Y:S06]  /*5380*/  LDSM.16.MT88.4 R20, [R222+0x6100] ;  /* 0x00610000de14783b */ /* 0x000eac0000004200 */
[----:B----4-:R-:W-:-:S02]  /*5390*/  F2FP.PACK_AB R8, R165, R166 ;  /* 0x000000a6a508723e */ /* 0x010fc400000000ff */
[----:B-----5:R-:W-:Y:S02]  /*53a0*/  F2FP.PACK_AB R9, R161, R162 ;  /* 0x000000a2a109723e */ /* 0x020fe400000000ff */
[----:B------:R-:W-:Y:S01]  /*53b0*/  F2FP.PACK_AB R10, R163, R164 ;  /* 0x000000a4a30a723e */ /* 0x000fe200000000ff */
[----:B-1----:R-:W-:-:S04]  /*53c0*/  FFMA.FTZ R2, R158, c[0x0][0x2d0], -R0 ;  /* 0x0000b4009e027a23 */ /* 0x002fc80000010800 */
[----:B------:R-:W1:Y:S02]  /*53d0*/  MUFU.EX2 R159, R2 ;  /* 0x00000002009f7308 */ /* 0x000e640000000800 */
[----:B-1----:R-:W-:Y:S01]  /*53e0*/  F2FP.PACK_AB R11, R159, R160 ;  /* 0x000000a09f0b723e */ /* 0x002fe200000000ff */
[----:B------:R-:W-:Y:S02]  /*53f0*/  FFMA.FTZ R2, R171, c[0x0][0x2d0], -R5 ;  /* 0x0000b400ab027a23 */ /* 0x000fe40000010805 */
[----:B------:R-:W-:-:S03]  /*5400*/  IMAD.MOV.U32 R171, RZ, RZ, R136 ;  /* 0x000000ffffab7224 */ /* 0x000fc600078e0088 */
[----:B------:R1:W-:Y:S01]  /*5410*/  MUFU.EX2 R158, R2 ;  /* 0x00000002009e7308 */ /* 0x0003e20000000800 */
[C---:B------:R-:W-:Y:S08]  /*5420*/  HMMA.16816.F32 R104, R8.reuse, R16, R72 ;  /* 0x000000100868723c */ /* 0x040ff00000001848 */
[----:B------:R-:W-:Y:S01]  /*5430*/  HMMA.16816.F32 R96, R8, R18, R64 ;  /* 0x000000120860723c */ /* 0x000fe20000001840 */
[----:B------:R-:W4:Y:S01]  /*5440*/  LDSM.16.MT88.4 R16, [R225+0x6100] ;  /* 0x00610000e110783b */ /* 0x000f220000004200 */
[----:B-1----:R-:W-:-:S06]  /*5450*/  FFMA.FTZ R2, R188, c[0x0][0x2d0], -R5 ;  /* 0x0000b400bc027a23 */ /* 0x002fcc0000010805 */
[C---:B------:R-:W-:Y:S01]  /*5460*/  HMMA.16816.F32 R92, R8.reuse, R12, R60 ;  /* 0x0000000c085c723c */ /* 0x040fe2000000183c */
[----:B------:R-:W-:Y:S01]  /*5470*/  IMAD.MOV.U32 R188, RZ, RZ, R138 ;  /* 0x000000ffffbc7224 */ /* 0x000fe200078e008a */
[----:B------:R1:W5:Y:S06]  /*5480*/  MUFU.EX2 R157, R2 ;  /* 0x00000002009d7308 */ /* 0x00036c0000000800 */
[C---:B------:R-:W-:Y:S01]  /*5490*/  HMMA.16816.F32 R84, R8.reuse, R14, R48 ;  /* 0x0000000e0854723c */ /* 0x040fe20000001830 */
[----:B------:R-:W2:Y:S07]  /*54a0*/  LDSM.16.MT88.4 R12, [R224+0x6100] ;  /* 0x00610000e00c783b */ /* 0x000eae0000004200 */
[----:B------:R-:W-:Y:S01]  /*54b0*/  HMMA.16816.F32 R72, R8, R32, R40 ;  /* 0x000000200848723c */ /* 0x000fe20000001828 */
[----:B-1----:R-:W-:-:S02]  /*54c0*/  FFMA.FTZ R2, R189, c[0x0][0x2d0], -R5 ;  /* 0x0000b400bd027a23 */ /* 0x002fc40000010805 */
[----:B------:R-:W-:Y:S02]  /*54d0*/  IMAD.MOV.U32 R189, RZ, RZ, R137 ;  /* 0x000000ffffbd7224 */ /* 0x000fe400078e0089 */
[----:B------:R1:W-:Y:S03]  /*54e0*/  MUFU.EX2 R156, R2 ;  /* 0x00000002009c7308 */ /* 0x0003e60000000800 */
[C---:B------:R-:W-:Y:S01]  /*54f0*/  HMMA.16816.F32 R64, R8.reuse, R34, R56 ;  /* 0x000000220840723c */ /* 0x040fe20000001838 */
[----:B------:R-:W4:Y:S07]  /*5500*/  LDSM.16.MT88.4 R32, [R221+0x2900] ;  /* 0x00290000dd20783b */ /* 0x000f2e0000004200 */
[----:B---3--:R-:W-:Y:S01]  /*5510*/  HMMA.16816.F32 R60, R8, R28, R44 ;  /* 0x0000001c083c723c */ /* 0x008fe2000000182c */
[----:B-1----:R-:W-:-:S07]  /*5520*/  FFMA.FTZ R2, R191, c[0x0][0x2d0], -R5 ;  /* 0x0000b400bf027a23 */ /* 0x002fce0000010805 */
[C---:B------:R-:W-:Y:S01]  /*5530*/  HMMA.16816.F32 R44, R8.reuse, R24, R76 ;  /* 0x00000018082c723c */ /* 0x040fe2000000184c */
[----:B------:R-:W-:Y:S01]  /*5540*/  IMAD.MOV.U32 R191, RZ, RZ, R150 ;  /* 0x000000ffffbf7224 */ /* 0x000fe200078e0096 */
[----:B------:R1:W-:Y:S06]  /*5550*/  MUFU.EX2 R155, R2 ;  /* 0x00000002009b7308 */ /* 0x0003ec0000000800 */
[C---:B------:R-:W-:Y:S01]  /*5560*/  HMMA.16816.F32 R48, R8.reuse, R26, R80 ;  /* 0x0000001a0830723c */ /* 0x040fe20000001850 */
[----:B------:R-:W3:Y:S07]  /*5570*/  LDSM.16.MT88.4 R24, [R225+0x2900] ;  /* 0x00290000e118783b */ /* 0x000eee0000004200 */
[----:B------:R-:W-:Y:S01]  /*5580*/  HMMA.16816.F32 R52, R8, R30, R36 ;  /* 0x0000001e0834723c */ /* 0x000fe20000001824 */
[----:B------:R-:W3:Y:S01]  /*5590*/  LDSM.16.MT88.4 R28, [R222+0x2900] ;  /* 0x00290000de1c783b */ /* 0x000ee20000004200 */
[----:B-1----:R-:W-:-:S02]  /*55a0*/  FFMA.FTZ R2, R167, c[0x0][0x2d0], -R0 ;  /* 0x0000b400a7027a23 */ /* 0x002fc40000010800 */
[----:B------:R-:W-:Y:S02]  /*55b0*/  IMAD.MOV.U32 R167, RZ, RZ, R149 ;  /* 0x000000ffffa77224 */ /* 0x000fe400078e0095 */
[----:B------:R1:W-:Y:S02]  /*55c0*/  MUFU.EX2 R154, R2 ;  /* 0x00000002009a7308 */ /* 0x0003e40000000800 */
[C---:B--2---:R-:W-:Y:S08]  /*55d0*/  HMMA.16816.F32 R40, R8.reuse, R20, R88 ;  /* 0x000000140828723c */ /* 0x044ff00000001858 */
[----:B------:R-:W-:Y:S01]  /*55e0*/  HMMA.16816.F32 R36, R8, R22, R108 ;  /* 0x000000160824723c */ /* 0x000fe2000000186c */
[----:B------:R-:W2:Y:S01]  /*55f0*/  LDSM.16.MT88.4 R20, [R224+0x2900] ;  /* 0x00290000e014783b */ /* 0x000ea20000004200 */
[----:B-1----:R-:W-:-:S06]  /*5600*/  FFMA.FTZ R2, R169, c[0x0][0x2d0], -R0 ;  /* 0x0000b400a9027a23 */ /* 0x002fcc0000010800 */
[C---:B----4-:R-:W-:Y:S01]  /*5610*/  HMMA.16816.F32 R56, R8.reuse, R16, R124 ;  /* 0x000000100838723c */ /* 0x050fe2000000187c */
[----:B------:R-:W-:Y:S01]  /*5620*/  IMAD.MOV.U32 R169, RZ, RZ, R148 ;  /* 0x000000ffffa97224 */ /* 0x000fe200078e0094 */
[----:B------:R1:W4:Y:S05]  /*5630*/  MUFU.EX2 R153, R2 ;  /* 0x0000000200997308 */ /* 0x00032a0000000800 */
[----:B------:R-:W-:Y:S01]  /*5640*/  IMAD.MOV.U32 R127, RZ, RZ, R139 ;  /* 0x000000ffff7f7224 */ /* 0x000fe200078e008b */
[----:B------:R-:W-:Y:S01]  /*5650*/  HMMA.16816.F32 R76, R8, R18, R116 ;  /* 0x00000012084c723c */ /* 0x000fe20000001874 */
[----:B------:R-:W2:Y:S01]  /*5660*/  LDSM.16.MT88.4 R16, [R222+0x6900] ;  /* 0x00690000de10783b */ /* 0x000ea20000004200 */
[----:B------:R-:W-:-:S02]  /*5670*/  IMAD.MOV.U32 R126, RZ, RZ, R70 ;  /* 0x000000ffff7e7224 */ /* 0x000fc400078e0046 */
[----:B------:R-:W-:Y:S02]  /*5680*/  IMAD.MOV.U32 R70, RZ, RZ, R71 ;  /* 0x000000ffff467224 */ /* 0x000fe400078e0047 */
[----:B------:R-:W-:Y:S02]  /*5690*/  IMAD.MOV.U32 R125, RZ, RZ, R134 ;  /* 0x000000ffff7d7224 */ /* 0x000fe400078e0086 */
[C---:B------:R-:W-:Y:S01]  /*56a0*/  HMMA.16816.F32 R116, R8.reuse, R12, R112 ;  /* 0x0000000c0874723c */ /* 0x040fe20000001870 */
[----:B------:R-:W-:Y:S02]  /*56b0*/  IMAD.MOV.U32 R124, RZ, RZ, R135 ;  /* 0x000000ffff7c7224 */ /* 0x000fe400078e0087 */
[----:B-1----:R-:W-:Y:S02]  /*56c0*/  FFMA.FTZ R2, R168, c[0x0][0x2d0], -R0 ;  /* 0x0000b400a8027a23 */ /* 0x002fe40000010800 */
[----:B------:R-:W-:Y:S02]  /*56d0*/  IMAD.MOV.U32 R168, RZ, RZ, R151 ;  /* 0x000000ffffa87224 */ /* 0x000fe400078e0097 */
[----:B------:R1:W-:Y:S01]  /*56e0*/  MUFU.EX2 R152, R2 ;  /* 0x0000000200987308 */ /* 0x0003e20000000800 */
[----:B------:R-:W-:Y:S01]  /*56f0*/  HMMA.16816.F32 R80, R8, R14, R100 ;  /* 0x0000000e0850723c */ /* 0x000fe20000001864 */
[----:B------:R-:W2:Y:S06]  /*5700*/  LDSM.16.MT88.4 R12, [R221+0x6900] ;  /* 0x00690000dd0c783b */ /* 0x000eac0000004200 */
[----:B-----5:R-:W-:-:S02]  /*5710*/  F2FP.PACK_AB R8, R157, R158 ;  /* 0x0000009e9d08723e */ /* 0x020fc400000000ff */
[----:B----4-:R-:W-:Y:S02]  /*5720*/  F2FP.PACK_AB R9, R153, R154 ;  /* 0x0000009a9909723e */ /* 0x010fe400000000ff */
[----:B------:R-:W-:Y:S01]  /*5730*/  F2FP.PACK_AB R10, R155, R156 ;  /* 0x0000009c9b0a723e */ /* 0x000fe200000000ff */
[----:B-1----:R-:W-:Y:S02]  /*5740*/  FFMA.FTZ R2, R170, c[0x0][0x2d0], -R0 ;  /* 0x0000b400aa027a23 */ /* 0x002fe40000010800 */
[----:B------:R-:W-:Y:S02]  /*5750*/  IMAD.MOV.U32 R170, RZ, RZ, R131 ;  /* 0x000000ffffaa7224 */ /* 0x000fe400078e0083 */
[----:B------:R-:W1:Y:S02]  /*5760*/  MUFU.EX2 R151, R2 ;  /* 0x0000000200977308 */ /* 0x000e640000000800 */
[----:B-1----:R-:W-:Y:S01]  /*5770*/  F2FP.PACK_AB R11, R151, R152 ;  /* 0x00000098970b723e */ /* 0x002fe200000000ff */
[----:B------:R-:W-:-:S05]  /*5780*/  FFMA.FTZ R2, R207, c[0x0][0x2d0], -R5 ;  /* 0x0000b400cf027a23 */ /* 0x000fca0000010805 */
[----:B------:R1:W-:Y:S01]  /*5790*/  MUFU.EX2 R150, R2 ;  /* 0x0000000200967308 */ /* 0x0003e20000000800 */
[C---:B------:R-:W-:Y:S08]  /*57a0*/  HMMA.16816.F32 R120, R8.reuse, R34, R96 ;  /* 0x000000220878723c */ /* 0x040ff00000001860 */
[----:B---3--:R-:W-:Y:S01]  /*57b0*/  HMMA.16816.F32 R96, R8, R24, R72 ;  /* 0x000000180860723c */ /* 0x008fe20000001848 */
[----:B-1----:R-:W-:-:S07]  /*57c0*/  FFMA.FTZ R2, R212, c[0x0][0x2d0], -R5 ;  /* 0x0000b400d4027a23 */ /* 0x002fce0000010805 */
[C---:B------:R-:W-:Y:S01]  /*57d0*/  HMMA.16816.F32 R100, R8.reuse, R26, R64 ;  /* 0x0000001a0864723c */ /* 0x040fe20000001840 */
[----:B------:R-:W1:Y:S01]  /*57e0*/  LDSM.16.MT88.4 R24, [R225+0x6900] ;  /* 0x00690000e118783b */ /* 0x000e620000004200 */
[----:B------:R3:W4:Y:S06]  /*57f0*/  MUFU.EX2 R149, R2 ;  /* 0x0000000200957308 */ /* 0x00072c0000000800 */
[C---:B------:R-:W-:Y:S01]  /*5800*/  HMMA.16816.F32 R112, R8.reuse, R32, R104 ;  /* 0x000000200870723c */ /* 0x040fe20000001868 */
[----:B------:R-:W5:Y:S07]  /*5810*/  LDSM.16.MT88.4 R32, [R224+0x6900] ;  /* 0x00690000e020783b */ /* 0x000f6e0000004200 */
[----:B------:R-:W-:Y:S01]  /*5820*/  HMMA.16816.F32 R108, R8, R28, R92 ;  /* 0x0000001c086c723c */ /* 0x000fe2000000185c */
[----:B---3--:R-:W-:-:S04]  /*5830*/  FFMA.FTZ R2, R216, c[0x0][0x2d0], -R5 ;  /* 0x0000b400d8027a23 */ /* 0x008fc80000010805 */
[----:B------:R3:W-:Y:S03]  /*5840*/  MUFU.EX2 R148, R2 ;  /* 0x0000000200947308 */ /* 0x0007e60000000800 */
[C---:B--2---:R-:W-:Y:S08]  /*5850*/  HMMA.16816.F32 R92, R8.reuse, R20, R60 ;  /* 0x00000014085c723c */ /* 0x044ff0000000183c */
[----:B------:R-:W-:Y:S01]  /*5860*/  HMMA.16816.F32 R88, R8, R22, R52 ;  /* 0x000000160858723c */ /* 0x000fe20000001834 */
[----:B------:R-:W2:Y:S01]  /*5870*/  LDSM.16.MT88.4 R20, [R222+0x3100] ;  /* 0x00310000de14783b */ /* 0x000ea20000004200 */
[----:B---3--:R-:W-:-:S06]  /*5880*/  FFMA.FTZ R2, R218, c[0x0][0x2d0], -R5 ;  /* 0x0000b400da027a23 */ /* 0x008fcc0000010805 */
[C---:B------:R-:W-:Y:S01]  /*5890*/  HMMA.16816.F32 R60, R8.reuse, R16, R40 ;  /* 0x00000010083c723c */ /* 0x040fe20000001828 */
[----:B------:R3:W-:Y:S07]  /*58a0*/  MUFU.EX2 R139, R2 ;  /* 0x00000002008b7308 */ /* 0x0007ee0000000800 */
[C---:B------:R-:W-:Y:S01]  /*58b0*/  HMMA.16816.F32 R40, R8.reuse, R18, R36 ;  /* 0x000000120828723c */ /* 0x040fe20000001824 */
[----:B------:R-:W2:Y:S07]  /*58c0*/  LDSM.16.MT88.4 R16, [R225+0x3100] ;  /* 0x00310000e110783b */ /* 0x000eae0000004200 */
[----:B------:R-:W-:Y:S01]  /*58d0*/  HMMA.16816.F32 R64, R8, R14, R48 ;  /* 0x0000000e0840723c */ /* 0x000fe20000001830 */
[----:B---3--:R-:W-:-:S04]  /*58e0*/  FFMA.FTZ R2, R199, c[0x0][0x2d0], -R0 ;  /* 0x0000b400c7027a23 */ /* 0x008fc80000010800 */
[----:B------:R3:W-:Y:S03]  /*58f0*/  MUFU.EX2 R138, R2 ;  /* 0x00000002008a7308 */ /* 0x0007e60000000800 */
[C---:B-1----:R-:W-:Y:S08]  /*5900*/  HMMA.16816.F32 R48, R8.reuse, R24, R56 ;  /* 0x000000180830723c */ /* 0x042ff00000001838 */
[----:B------:R-:W-:Y:S01]  /*5910*/  HMMA.16816.F32 R52, R8, R26, R76 ;  /* 0x0000001a0834723c */ /* 0x000fe2000000184c */
[----:B------:R-:W1:Y:S04]  /*5920*/  LDSM.16.MT88.4 R24, [R221+0x7100] ;  /* 0x00710000dd18783b */ /* 0x000e680000004200 */
[----:B------:R-:W-:Y:S01]  /*5930*/  LDSM.16.MT88.4 R76, [R221+0x3900] ;  /* 0x00390000dd4c783b */ /* 0x000fe20000004200 */
[----:B---3--:R-:W-:-:S02]  /*5940*/  FFMA.FTZ R2, R200, c[0x0][0x2d0], -R0 ;  /* 0x0000b400c8027a23 */ /* 0x008fc40000010800 */
[C---:B------:R-:W-:Y:S01]  /*5950*/  HMMA.16816.F32 R104, R8.reuse, R30, R84 ;  /* 0x0000001e0868723c */ /* 0x040fe20000001854 */
[----:B------:R-:W3:Y:S01]  /*5960*/  LDSM.16.MT88.4 R28, [R221+0x3100] ;  /* 0x00310000dd1c783b */ /* 0x000ee20000004200 */
[----:B------:R2:W1:Y:S06]  /*5970*/  MUFU.EX2 R137, R2 ;  /* 0x0000000200897308 */ /* 0x00046c0000000800 */
[C---:B------:R-:W-:Y:S01]  /*5980*/  HMMA.16816.F32 R84, R8.reuse, R12, R44 ;  /* 0x0000000c0854723c */ /* 0x040fe2000000182c */
[----:B------:R-:W3:Y:S07]  /*5990*/  LDSM.16.MT88.4 R12, [R224+0x3100] ;  /* 0x00310000e00c783b */ /* 0x000eee0000004200 */
[----:B-----5:R-:W-:Y:S01]  /*59a0*/  HMMA.16816.F32 R44, R8, R32, R116 ;  /* 0x00000020082c723c */ /* 0x020fe20000001874 */
[----:B------:R-:W-:Y:S01]  /*59b0*/  LDSM.16.MT88.4 R116, [R222+0x7900] ;  /* 0x00790000de74783b */ /* 0x000fe20000004200 */
[----:B--2---:R-:W-:-:S04]  /*59c0*/  FFMA.FTZ R2, R201, c[0x0][0x2d0], -R0 ;  /* 0x0000b400c9027a23 */ /* 0x004fc80000010800 */
[----:B------:R2:W-:Y:S02]  /*59d0*/  MUFU.EX2 R136, R2 ;  /* 0x0000000200887308 */ /* 0x0005e40000000800 */
[----:B------:R-:W-:Y:S01]  /*59e0*/  HMMA.16816.F32 R36, R8, R34, R80 ;  /* 0x000000220824723c */ /* 0x000fe20000001850 */
[----:B------:R-:W-:Y:S06]  /*59f0*/  LDSM.16.MT88.4 R32, [R222+0x7100] ;  /* 0x00710000de20783b */ /* 0x000fec0000004200 */
[----:B----4-:R-:W-:Y:S02]  /*5a00*/  F2FP.PACK_AB R8, R149, R150 ;  /* 0x000000969508723e */ /* 0x010fe400000000ff */
[----:B-1----:R-:W-:-:S02]  /*5a10*/  F2FP.PACK_AB R9, R137, R138 ;  /* 0x0000008a8909723e */ /* 0x002fc400000000ff */
[----:B------:R-:W-:Y:S01]  /*5a20*/  F2FP.PACK_AB R10, R139, R148 ;  /* 0x000000948b0a723e */ /* 0x000fe200000000ff */
[----:B--2---:R-:W-:-:S04]  /*5a30*/  FFMA.FTZ R2, R202, c[0x0][0x2d0], -R0 ;  /* 0x0000b400ca027a23 */ /* 0x004fc80000010800 */
[----:B------:R-:W1:Y:S02]  /*5a40*/  MUFU.EX2 R71, R2 ;  /* 0x0000000200477308 */ /* 0x000e640000000800 */
[----:B-1----:R-:W-:Y:S01]  /*5a50*/  F2FP.PACK_AB R11, R71, R136 ;  /* 0x00000088470b723e */ /* 0x002fe200000000ff */
[----:B------:R-:W-:-:S05]  /*5a60*/  FFMA.FTZ R2, R70, c[0x0][0x2d0], -R5 ;  /* 0x0000b40046027a23 */ /* 0x000fca0000010805 */
[----:B------:R1:W-:Y:S01]  /*5a70*/  MUFU.EX2 R70, R2 ;  /* 0x0000000200467308 */ /* 0x0003e20000000800 */
[C---:B------:R-:W-:Y:S08]  /*5a80*/  HMMA.16816.F32 R56, R8.reuse, R22, R104 ;  /* 0x000000160838723c */ /* 0x040ff00000001868 */
[----:B------:R-:W-:Y:S01]  /*5a90*/  HMMA.16816.F32 R96, R8, R16, R96 ;  /* 0x000000100860723c */ /* 0x000fe20000001860 */
[----:B-1----:R-:W-:-:S07]  /*5aa0*/  FFMA.FTZ R2, R126, c[0x0][0x2d0], -R5 ;  /* 0x0000b4007e027a23 */ /* 0x002fce0000010805 */
[----:B------:R-:W-:Y:S01]  /*5ab0*/  HMMA.16816.F32 R104, R8, R18, R100 ;  /* 0x000000120868723c */ /* 0x000fe20000001864 */
[----:B------:R-:W1:Y:S01]  /*5ac0*/  LDSM.16.MT88.4 R16, [R225+0x7100] ;  /* 0x00710000e110783b */ /* 0x000e620000004200 */
[----:B------:R-:W-:-:S03]  /*5ad0*/  IMAD.MOV.U32 R126, RZ, RZ, R133 ;  /* 0x000000ffff7e7224 */ /* 0x000fc600078e0085 */
[----:B------:R-:W-:Y:S03]  /*5ae0*/  LDSM.16.MT88.4 R100, [R224+0x3900] ;  /* 0x00390000e064783b */ /* 0x000fe60000004200 */
[C---:B------:R-:W-:Y:S01]  /*5af0*/  HMMA.16816.F32 R128, R8.reuse, R24, R84 ;  /* 0x000000180880723c */ /* 0x040fe20000001854 */
[----:B------:R2:W4:Y:S01]  /*5b00*/  MUFU.EX2 R24, R2 ;  /* 0x0000000200187308 */ /* 0x0005220000000800 */
[----:B------:R-:W-:Y:S06]  /*5b10*/  LDSM.16.MT88.4 R84, [R222+0x3900] ;  /* 0x00390000de54783b */ /* 0x000fec0000004200 */
[C---:B------:R-:W-:Y:S01]  /*5b20*/  HMMA.16816.F32 R80, R8.reuse, R20, R108 ;  /* 0x000000140850723c */ /* 0x040fe2000000186c */
[----:B------:R-:W-:Y:S07]  /*5b30*/  LDSM.16.MT88.4 R108, [R221+0x7900] ;  /* 0x00790000dd6c783b */ /* 0x000fee0000004200 */
[----:B---3--:R-:W-:Y:S01]  /*5b40*/  HMMA.16816.F32 R72, R8, R28, R112 ;  /* 0x0000001c0848723c */ /* 0x008fe20000001870 */
[----:B--2---:R-:W-:-:S02]  /*5b50*/  FFMA.FTZ R2, R127, c[0x0][0x2d0], -R5 ;  /* 0x0000b4007f027a23 */ /* 0x004fc40000010805 */
[----:B------:R-:W-:Y:S01]  /*5b60*/  IMAD.MOV.U32 R127, RZ, RZ, R132 ;  /* 0x000000ffff7f7224 */ /* 0x000fe200078e0084 */
[----:B----4-:R-:W-:Y:S01]  /*5b70*/  F2FP.PACK_AB R132, R24, R70 ;  /* 0x000000461884723e */ /* 0x010fe200000000ff */
[----:B------:R2:W-:Y:S03]  /*5b80*/  MUFU.EX2 R23, R2 ;  /* 0x0000000200177308 */ /* 0x0005e60000000800 */
[C---:B------:R-:W-:Y:S08]  /*5b90*/  HMMA.16816.F32 R28, R8.reuse, R30, R120 ;  /* 0x0000001e081c723c */ /* 0x040ff00000001878 */
[----:B------:R-:W-:Y:S01]  /*5ba0*/  HMMA.16816.F32 R112, R8, R12, R92 ;  /* 0x0000000c0870723c */ /* 0x000fe2000000185c */
[----:B------:R-:W-:Y:S01]  /*5bb0*/  LDSM.16.MT88.4 R92, [R225+0x3900] ;  /* 0x00390000e15c783b */ /* 0x000fe20000004200 */
[----:B--2---:R-:W-:-:S06]  /*5bc0*/  FFMA.FTZ R2, R244, c[0x0][0x2d0], -R5 ;  /* 0x0000b400f4027a23 */ /* 0x004fcc0000010805 */
[C---:B-1----:R-:W-:Y:S01]  /*5bd0*/  HMMA.16816.F32 R48, R8.reuse, R16, R48 ;  /* 0x000000100830723c */ /* 0x042fe20000001830 */
[----:B------:R1:W2:Y:S07]  /*5be0*/  MUFU.EX2 R22, R2 ;  /* 0x0000000200167308 */ /* 0x0002ae0000000800 */
[C---:B------:R-:W-:Y:S01]  /*5bf0*/  HMMA.16816.F32 R120, R8.reuse, R14, R88 ;  /* 0x0000000e0878723c */ /* 0x040fe20000001858 */
[----:B------:R-:W3:Y:S07]  /*5c00*/  LDSM.16.MT88.4 R12, [R224+0x7100] ;  /* 0x00710000e00c783b */ /* 0x000eee0000004200 */
[----:B------:R-:W-:Y:S01]  /*5c10*/  HMMA.16816.F32 R64, R8, R26, R64 ;  /* 0x0000001a0840723c */ /* 0x000fe20000001840 */
[----:B-1----:R-:W-:Y:S01]  /*5c20*/  FFMA.FTZ R2, R219, c[0x0][0x2d0], -R0 ;  /* 0x0000b400db027a23 */ /* 0x002fe20000010800 */
[----:B--2---:R-:W-:-:S03]  /*5c30*/  F2FP.PACK_AB R134, R22, R23 ;  /* 0x000000171686723e */ /* 0x004fc600000000ff */
[----:B------:R1:W-:Y:S03]  /*5c40*/  MUFU.EX2 R21, R2 ;  /* 0x0000000200157308 */ /* 0x0003e60000000800 */
[C---:B------:R-:W-:Y:S08]  /*5c50*/  HMMA.16816.F32 R60, R8.reuse, R32, R60 ;  /* 0x00000020083c723c */ /* 0x040ff0000000183c */
[----:B------:R-:W-:Y:S01]  /*5c60*/  HMMA.16816.F32 R40, R8, R34, R40 ;  /* 0x000000220828723c */ /* 0x000fe20000001828 */
[----:B-1----:R-:W-:-:S07]  /*5c70*/  FFMA.FTZ R2, R246, c[0x0][0x2d0], -R0 ;  /* 0x0000b400f6027a23 */ /* 0x002fce0000010800 */
[C---:B------:R-:W-:Y:S01]  /*5c80*/  HMMA.16816.F32 R52, R8.reuse, R18, R52 ;  /* 0x000000120834723c */ /* 0x040fe20000001834 */
[----:B------:R1:W2:Y:S07]  /*5c90*/  MUFU.EX2 R20, R2 ;  /* 0x0000000200147308 */ /* 0x0002ae0000000800 */
[----:B---3--:R-:W-:Y:S01]  /*5ca0*/  HMMA.16816.F32 R44, R8, R12, R44 ;  /* 0x0000000c082c723c */ /* 0x008fe2000000182c */
[----:B-1----:R-:W-:-:S07]  /*5cb0*/  FFMA.FTZ R2, R245, c[0x0][0x2d0], -R0 ;  /* 0x0000b400f5027a23 */ /* 0x002fce0000010800 */
[----:B------:R-:W-:Y:S01]  /*5cc0*/  HMMA.16816.F32 R36, R8, R14, R36 ;  /* 0x0000000e0824723c */ /* 0x000fe20000001824 */
[----:B------:R-:W-:Y:S01]  /*5cd0*/  FFMA.FTZ R0, R250, c[0x0][0x2d0], -R0 ;  /* 0x0000b400fa007a23 */ /* 0x000fe20000010800 */
[----:B--2---:R-:W-:Y:S01]  /*5ce0*/  F2FP.PACK_AB R133, R20, R21 ;  /* 0x000000151485723e */ /* 0x004fe200000000ff */
[----:B------:R1:W-:Y:S08]  /*5cf0*/  MUFU.EX2 R17, R2 ;  /* 0x0000000200117308 */ /* 0x0003f00000000800 */
[----:B------:R2:W3:Y:S01]  /*5d00*/  MUFU.EX2 R16, R0 ;  /* 0x0000000000107308 */ /* 0x0004e20000000800 */
[----:B-1----:R-:W-:-:S04]  /*5d10*/  FADD.FTZ R2, R127, R126 ;  /* 0x0000007e7f027221 */ /* 0x002fc80000010000 */
[----:B------:R-:W-:Y:S02]  /*5d20*/  FADD.FTZ R2, R168, R2 ;  /* 0x00000002a8027221 */ /* 0x000fe40000010000 */
[----:B--2---:R-:W-:Y:S01]  /*5d30*/  FADD.FTZ R0, R125, R124 ;  /* 0x0000007c7d007221 */ /* 0x004fe20000010000 */
[----:B---3--:R-:W-:Y:S01]  /*5d40*/  F2FP.PACK_AB R135, R16, R17 ;  /* 0x000000111087723e */ /* 0x008fe200000000ff */
        /* <DEDUP_REMOVED lines=33> */
[----:B------:R-:W2:Y:S02]  /*5f60*/  LDSM.16.MT88.4 R4, [R224+0x7900] ;  /* 0x00790000e004783b */ /* 0x000ea40000004200 */
[----:B------:R-:W-:Y:S01]  /*5f70*/  FADD.FTZ R3, R196, R0 ;  /* 0x00000000c4037221 */ /* 0x000fe20000010000 */
[----:B------:R-:W-:Y:S01]  /*5f80*/  HMMA.16816.F32 R104, R132, R108, R128 ;  /* 0x0000006c8468723c */ /* 0x000fe20000001880 */
[----:B------:R-:W-:-:S04]  /*5f90*/  @P3 IMAD.HI.U32 R0, R171, c[0x0][0x2c8], RZ ;  /* 0x0000b200ab003a27 */ /* 0x000fc800078e00ff */
[----:B------:R-:W-:Y:S01]  /*5fa0*/  FADD.FTZ R3, R166, R3 ;  /* 0x00000003a6037221 */ /* 0x000fe20000010000 */
[----:B------:R-:W-:Y:S01]  /*5fb0*/  @P3 SHF.R.U32.HI R8, RZ, c[0x0][0x2cc], R0 ;  /* 0x0000b300ff083a19 */ /* 0x000fe20000011600 */
[----:B------:R-:W-:Y:S01]  /*5fc0*/  FADD.FTZ R0, R162, R2 ;  /* 0x00000002a2007221 */ /* 0x000fe20000010000 */
[C---:B------:R-:W-:Y:S01]  /*5fd0*/  HMMA.16816.F32 R112, R132.reuse, R116, R60 ;  /* 0x000000748470723c */ /* 0x040fe2000000183c */
[----:B------:R-:W-:Y:S01]  /*5fe0*/  FADD.FTZ R2, R165, R3 ;  /* 0x00000003a5027221 */ /* 0x000fe20000010000 */
[----:B------:R-:W3:Y:S01]  /*5ff0*/  @P3 R2UR UR23, R8 ;  /* 0x00000000081733c2 */ /* 0x000ee200000e0000 */
[----:B------:R-:W-:Y:S02]  /*6000*/  FADD.FTZ R0, R161, R0 ;  /* 0x00000000a1007221 */ /* 0x000fe40000010000 */
[----:B------:R-:W-:Y:S02]  /*6010*/  FADD.FTZ R2, R164, R2 ;  /* 0x00000002a4027221 */ /* 0x000fe40000010000 */
[----:B------:R-:W-:Y:S01]  /*6020*/  FADD.FTZ R0, R160, R0 ;  /* 0x00000000a0007221 */ /* 0x000fe20000010000 */
[----:B-1----:R-:W-:Y:S01]  /*6030*/  HMMA.16816.F32 R120, R132, R124, R48 ;  /* 0x0000007c8478723c */ /* 0x002fe20000001830 */
        /* <DEDUP_REMOVED lines=11> */
[----:B---3--:R-:W-:Y:S01]  /*60f0*/  UIADD3 UR23, UR23, UR8, -UR11 ;  /* 0x0000000817177290 */ /* 0x008fe2000fffe80b */
[----:B------:R-:W-:Y:S02]  /*6100*/  FADD.FTZ R0, R151, R0 ;  /* 0x0000000097007221 */ /* 0x000fe40000010000 */
[----:B------:R-:W-:Y:S01]  /*6110*/  FADD.FTZ R2, R150, R2 ;  /* 0x0000000296027221 */ /* 0x000fe20000010000 */
[----:B------:R-:W-:Y:S01]  /*6120*/  USHF.R.S32.HI UR4, URZ, 0x1f, UR23 ;  /* 0x0000001f3f047899 */ /* 0x000fe20008011417 */
[----:B------:R-:W-:Y:S01]  /*6130*/  FADD.FTZ R0, R138, R0 ;  /* 0x000000008a007221 */ /* 0x000fe20000010000 */
[----:B------:R-:W-:Y:S01]  /*6140*/  HMMA.16816.F32 R108, R132, R110, R64 ;  /* 0x0000006e846c723c */ /* 0x000fe20000001840 */
[----:B------:R-:W-:Y:S01]  /*6150*/  FADD.FTZ R2, R149, R2 ;  /* 0x0000000295027221 */ /* 0x000fe20000010000 */
[----:B------:R-:W-:Y:S01]  /*6160*/  ULEA.HI UR4, UR4, UR23, URZ, 0x7 ;  /* 0x0000001704047291 */ /* 0x000fe2000f8f383f */
[----:B------:R-:W-:-:S02]  /*6170*/  FADD.FTZ R0, R137, R0 ;  /* 0x0000000089007221 */ /* 0x000fc40000010000 */
[----:B------:R-:W-:Y:S01]  /*6180*/  FADD.FTZ R3, R148, R2 ;  /* 0x0000000294037221 */ /* 0x000fe20000010000 */
[----:B------:R-:W-:Y:S01]  /*6190*/  USHF.R.S32.HI UR24, URZ, 0x7, UR4 ;  /* 0x000000073f187899 */ /* 0x000fe20008011404 */
[----:B------:R-:W-:Y:S01]  /*61a0*/  FADD.FTZ R2, R136, R0 ;  /* 0x0000000088027221 */ /* 0x000fe20000010000 */
[C---:B------:R-:W-:Y:S01]  /*61b0*/  HMMA.16816.F32 R116, R132.reuse, R118, R40 ;  /* 0x000000768474723c */ /* 0x040fe20000001828 */
[----:B------:R-:W-:Y:S01]  /*61c0*/  FADD.FTZ R0, R139, R3 ;  /* 0x000000038b007221 */ /* 0x000fe20000010000 */
[----:B------:R-:W-:Y:S01]  /*61d0*/  UISETP.LT.AND UP0, UPT, URZ, UR24, UPT ;  /* 0x000000183f00728c */ /* 0x000fe2000bf01270 */
[----:B------:R-:W-:Y:S02]  /*61e0*/  FADD.FTZ R2, R71, R2 ;  /* 0x0000000247027221 */ /* 0x000fe40000010000 */
[----:B------:R-:W-:Y:S01]  /*61f0*/  FADD.FTZ R0, R70, R0 ;  /* 0x0000000046007221 */ /* 0x000fe20000010000 */
[----:B------:R-:W-:Y:S01]  /*6200*/  USEL UR24, URZ, UR24, !UP0 ;  /* 0x000000183f187287 */ /* 0x000fe2000c000000 */
[----:B------:R-:W-:Y:S01]  /*6210*/  FADD.FTZ R2, R21, R2 ;  /* 0x0000000215027221 */ /* 0x000fe20000010000 */
[----:B------:R-:W-:Y:S01]  /*6220*/  HMMA.16816.F32 R124, R132, R126, R52 ;  /* 0x0000007e847c723c */ /* 0x000fe20000001834 */
[----:B------:R-:W-:Y:S01]  /*6230*/  FADD.FTZ R0, R24, R0 ;  /* 0x0000000018007221 */ /* 0x000fe20000010000 */
[----:B------:R-:W-:Y:S01]  /*6240*/  UISETP.GE.AND UP0, UPT, UR25, UR24, UPT ;  /* 0x000000181900728c */ /* 0x000fe2000bf06270 */
[----:B------:R-:W-:-:S02]  /*6250*/  FADD.FTZ R2, R20, R2 ;  /* 0x0000000214027221 */ /* 0x000fc40000010000 */
[----:B------:R-:W-:Y:S02]  /*6260*/  FADD.FTZ R0, R23, R0 ;  /* 0x0000000017007221 */ /* 0x000fe40000010000 */
[----:B------:R-:W-:Y:S01]  /*6270*/  FADD.FTZ R2, R17, R2 ;  /* 0x0000000211027221 */ /* 0x000fe20000010000 */
[----:B------:R-:W-:Y:S01]  /*6280*/  PLOP3.LUT P0, PT, PT, PT, UP0, 0x80, 0x0 ;  /* 0x000000000000781c */ /* 0x000fe20003f0f008 */
[----:B------:R-:W-:Y:S01]  /*6290*/  FADD.FTZ R3, R22, R0 ;  /* 0x0000000016037221 */ /* 0x000fe20000010000 */
[----:B--2---:R-:W-:Y:S01]  /*62a0*/  HMMA.16816.F32 R128, R132, R4, R44 ;  /* 0x000000048480723c */ /* 0x004fe2000000182c */
        /* <DEDUP_REMOVED lines=8> */
[----:B------:R-:W5:Y:S04]  /*6330*/  LDL.64 R168, [R1+0x38] ;  /* 0x0000380001a87983 */ /* 0x000f680000100a00 */
[----:B------:R-:W5:Y:S01]  /*6340*/  LDL.64 R188, [R1+0x30] ;  /* 0x0000300001bc7983 */ /* 0x000f620000100a00 */
[----:B------:R-:W-:Y:S01]  /*6350*/  IMAD.MOV.U32 R70, RZ, RZ, R68 ;  /* 0x000000ffff467224 */ /* 0x000fe200078e0044 */
[----:B------:R-:W-:-:S02]  /*6360*/  UMOV UR26, UR25 ;  /* 0x00000019001a7c82 */ /* 0x000fc40008000000 */
[----:B------:R-:W-:Y:S02]  /*6370*/  UMOV UR17, 0xffffff80 ;  /* 0xffffff8000117882 */ /* 0x000fe40000000000 */
[----:B------:R-:W-:Y:S02]  /*6380*/  ULDC.64 UR6, c[0x0][0x208] ;  /* 0x0000820000067ab9 */ /* 0x000fe40000000a00 */
[----:B------:R-:W-:Y:S01]  /*6390*/  ULDC.64 UR4, c[0x0][0x1e0] ;  /* 0x0000780000047ab9 */ /* 0x000fe20000000a00 */
[----:B-12---:R-:W-:Y:S02]  /*63a0*/  IADD3 R3, P1, R200, 0x40, RZ ;  /* 0x00000040c8037810 */ /* 0x006fe40007f3e0ff */
[----:B---3--:R-:W-:Y:S01]  /*63b0*/  IADD3 R2, P0, R170, 0x40, RZ ;  /* 0x00000040aa027810 */ /* 0x008fe20007f1e0ff */
[----:B----4-:R-:W-:Y:S02]  /*63c0*/  @P3 IMAD.HI.U32 R0, R191, c[0x0][0x2c8], RZ ;  /* 0x0000b200bf003a27 */ /* 0x010fe400078e00ff */
[----:B------:R-:W-:Y:S04]  /*63d0*/  STL [R1+0x14], R3 ;  /* 0x0000140301007387 */ /* 0x000fe80000100800 */
[----:B------:R1:W-:Y:S01]  /*63e0*/  STL [R1+0x10], R2 ;  /* 0x0000100201007387 */ /* 0x0003e20000100800 */
[----:B------:R-:W-:Y:S01]  /*63f0*/  @P3 SHF.R.U32.HI R4, RZ, c[0x0][0x2cc], R0 ;  /* 0x0000b300ff043a19 */ /* 0x000fe20000011600 */
[----:B-----5:R-:W-:-:S04]  /*6400*/  IMAD.X R0, RZ, RZ, R189, P0 ;  /* 0x000000ffff007224 */ /* 0x020fc800000e06bd */
[----:B------:R2:W-:Y:S01]  /*6410*/  @P3 STL [R1+0x4], R4 ;  /* 0x0000040401003387 */ /* 0x0005e20000100800 */
[----:B-1----:R-:W-:-:S05]  /*6420*/  IADD3.X R2, RZ, R169, RZ, P1, !PT ;  /* 0x000000a9ff027210 */ /* 0x002fca0000ffe4ff */
[----:B------:R2:W-:Y:S04]  /*6430*/  STL [R1+0xc], R2 ;  /* 0x00000c0201007387 */ /* 0x0005e80000100800 */
[----:B------:R2:W-:Y:S01]  /*6440*/  STL [R1+0x8], R0 ;  /* 0x0000080001007387 */ /* 0x0005e20000100800 */
[----:B------:R-:W-:-:S03]  /*6450*/  IMAD.MOV.U32 R3, RZ, RZ, R69 ;  /* 0x000000ffff037224 */ /* 0x000fc600078e0045 */
.L_x_503:
[----:B------:R-:W3:Y:S01]  /*6460*/  LDL.64 R158, [R1+0x48] ;  /* 0x00004800019e7983 */ /* 0x000ee20000100a00 */
[----:B------:R-:W-:Y:S04]  /*6470*/  DEPBAR.LE SB0, 0x0 ;  /* 0x000080000000791a */ /* 0x000fe80000000000 */
[----:B------:R-:W-:Y:S01]  /*6480*/  UISETP.GE.AND UP0, UPT, UR26, URZ, UPT ;  /* 0x0000003f1a00728c */ /* 0x000fe2000bf06270 */
[----:B------:R-:W4:Y:S01]  /*6490*/  LDL.64 R156, [R1+0x38] ;  /* 0x00003800019c7983 */ /* 0x000f220000100a00 */
[----:B------:R-:W-:Y:S02]  /*64a0*/  UISETP.GE.AND UP1, UPT, UR26, 0x1, UPT ;  /* 0x000000011a00788c */ /* 0x000fe4000bf26270 */
[----:B------:R-:W-:Y:S03]  /*64b0*/  UIADD3 UR25, UR26, -0x1, URZ ;  /* 0xffffffff1a197890 */ /* 0x000fe6000fffe03f */
[----:B------:R-:W-:Y:S01]  /*64c0*/  BAR.SYNC.DEFER_BLOCKING 0x0 ;  /* 0x0000000000007b1d */ /* 0x000fe20000010000 */
[----:B------:R-:W-:Y:S03]  /*64d0*/  PLOP3.LUT P0, PT, PT, PT, UP0, 0x80, 0x0 ;  /* 0x000000000000781c */ /* 0x000fe60003f0f008 */
[----:B------:R-:W-:Y:S02]  /*64e0*/  @UP0 USHF.R.S32.HI UR20, URZ, 0x1f, UR26 ;  /* 0x0000001f3f140899 */ /* 0x000fe4000801141a */
[----:B------:R-:W-:Y:S02]  /*64f0*/  @UP0 UIMAD.WIDE.U32 UR22, UR26, UR6, URZ ;  /* 0x000000061a1602a5 */ /* 0x000fe4000f8e003f */
[----:B------:R-:W-:Y:S02]  /*6500*/  @UP0 UIMAD UR20, UR20, UR6, URZ ;  /* 0x00000006141402a4 */ /* 0x000fe4000f8e023f */
[----:B------:R-:W-:Y:S02]  /*6510*/  @UP0 USHF.L.U32 UR21, UR22, 0x7, URZ ;  /* 0x0000000716150899 */ /* 0x000fe4000800063f */
[----:B------:R-:W-:Y:S04]  /*6520*/  @UP0 UIMAD UR20, UR26, UR7, UR20 ;  /* 0x000000071a1402a4 */ /* 0x000fe8000f8e0214 */
[----:B------:R-:W-:Y:S04]  /*6530*/  @UP0 UIADD3 UR20, UR23, UR20, URZ ;  /* 0x0000001417140290 */ /* 0x000fe8000fffe03f */
[----:B------:R-:W-:Y:S02]  /*6540*/  @UP0 USHF.L.U64.HI UR20, UR22, 0x7, UR20 ;  /* 0x0000000716140899 */ /* 0x000fe40008010214 */
[----:B------:R-:W-:Y:S01]  /*6550*/  @UP1 UIMAD.WIDE.U32 UR22, UR25, UR4, URZ ;  /* 0x00000004191612a5 */ /* 0x000fe2000f8e003f */
[----:B-1----:R-:W1:Y:S08]  /*6560*/  LDSM.16.M88.4 R8, [R220+0x8100] ;  /* 0x00810000dc08783b */ /* 0x002e700000000200 */
[----:B--2---:R-:W2:Y:S04]  /*6570*/  LDL R2, [R1+0x14] ;  /* 0x0000140001027983 */ /* 0x004ea80000100800 */
[----:B------:R-:W2:Y:S04]  /*6580*/  LDL R69, [R1+0xc] ;  /* 0x00000c0001457983 */ /* 0x000ea80000100800 */
        /* <DEDUP_REMOVED lines=19> */
[C---:B-1----:R-:W-:Y:S06]  /*66c0*/  HMMA.16816.F32 R36, R140.reuse, R40, RZ ;  /* 0x000000288c24723c */ /* 0x042fec00000018ff */
[----:B------:R-:W-:Y:S02]  /*66d0*/  LDSM.16.M88.4 R164, [R237] ;  /* 0x00000000eda4783b */ /* 0x000fe40000000200 */
[C---:B------:R-:W-:Y:S06]  /*66e0*/  HMMA.16816.F32 R40, R140.reuse, R42, RZ ;  /* 0x0000002a8c28723c */ /* 0x040fec00000018ff */
[----:B------:R-:W-:Y:S02]  /*66f0*/  LDSM.16.M88.4 R168, [R236] ;  /* 0x00000000eca8783b */ /* 0x000fe40000000200 */
[C---:B------:R-:W-:Y:S06]  /*6700*/  HMMA.16816.F32 R44, R140.reuse, R48, RZ ;  /* 0x000000308c2c723c */ /* 0x040fec00000018ff */
[----:B------:R-:W5:Y:S04]  /*6710*/  LDL R217, [R1+0x4] ;  /* 0x0000040001d97983 */ /* 0x000f680000100800 */
[----:B------:R-:W5:Y:S01]  /*6720*/  LDL R216, [R1+0x24] ;  /* 0x0000240001d87983 */ /* 0x000f620000100800 */
        /* <DEDUP_REMOVED lines=14> */
[----:B---3--:R-:W-:Y:S04]  /*6810*/  @P0 IADD3 R0, P1, R158, UR21, RZ ;  /* 0x000000159e000c10 */ /* 0x008fe8000ff3e0ff */
[C---:B------:R-:W-:Y:S04]  /*6820*/  @P0 LEA R188, P6, R0.reuse, c[0x0][0x1f8], 0x1 ;  /* 0x00007e0000bc0a11 */ /* 0x040fe800078c08ff */
[----:B----4-:R-:W-:Y:S02]  /*6830*/  @P0 IADD3.X R68, R157, UR20, RZ, P1, !PT ;  /* 0x000000149d440c10 */ /* 0x010fe40008ffe4ff */
[----:B------:R-:W1:Y:S02]  /*6840*/  LDSM.16.M88.4 R156, [R239] ;  /* 0x00000000ef9c783b */ /* 0x000e640000000200 */
[----:B------:R-:W-:Y:S06]  /*6850*/  @P0 LEA.HI.X R189, R0, c[0x0][0x1fc], R68, 0x1, P6 ;  /* 0x00007f0000bd0a11 */ /* 0x000fec00030f0c44 */
[----:B------:R-:W-:Y:S01]  /*6860*/  @!PT LDS RZ, [RZ] ;  /* 0x00000000fffff984 */ /* 0x000fe20000000800 */
[----:B------:R-:W-:Y:S01]  /*6870*/  @!PT LDS RZ, [RZ] ;  /* 0x00000000fffff984 */ /* 0x000fe20000000800 */
[----:B------:R-:W-:Y:S01]  /*6880*/  @!PT LDS RZ, [RZ] ;  /* 0x00000000fffff984 */ /* 0x000fe20000000800 */
[----:B------:R3:W-:Y:S08]  /*6890*/  @P0 LDGSTS.E.BYPASS.LTC128B.128 [R243+0x100], [R188.64], !P5 ;  /* 0x00100000bcf30fae */ /* 0x0007f0000e901d52 */
[----:B------:R4:W5:Y:S01]  /*68a0*/  LDL R0, [R1+0x20] ;  /* 0x0000200001007983 */ /* 0x0009620000100800 */
[----:B--2---:R-:W-:Y:S01]  /*68b0*/  @P0 IADD3 R2, P2, R2, UR21, RZ ;  /* 0x0000001502020c10 */ /* 0x004fe2000ff5e0ff */
[----:B------:R-:W-:Y:S01]  /*68c0*/  @UP1 USHF.L.U32 UR21, UR22, 0x7, URZ ;  /* 0x0000000716151899 */ /* 0x000fe2000800063f */
[C---:B-1----:R-:W-:Y:S03]  /*68d0*/  HMMA.16816.F32 R36, R144.reuse, R156, R36 ;  /* 0x0000009c9024723c */ /* 0x042fe60000001824 */
[C---:B------:R-:W-:Y:S02]  /*68e0*/  @P0 LEA R190, P1, R2.reuse, c[0x0][0x1f8], 0x1 ;  /* 0x00007e0002be0a11 */ /* 0x040fe400078208ff */
[----:B------:R-:W-:Y:S01]  /*68f0*/  @P0 IADD3.X R69, R69, UR20, RZ, P2, !PT ;  /* 0x0000001445450c10 */ /* 0x000fe200097fe4ff */
[----:B------:R-:W-:Y:S02]  /*6900*/  UIMAD UR20, UR26, UR17, 0x1 ;  /* 0x000000011a1474a4 */ /* 0x000fe4000f8e0211 */
[C---:B------:R-:W-:Y:S04]  /*6910*/  HMMA.16816.F32 R40, R144.reuse, R158, R40 ;  /* 0x0000009e9028723c */ /* 0x040fe80000001828 */
[----:B------:R-:W-:Y:S02]  /*6920*/  @P0 LEA.HI.X R191, R2, c[0x0][0x1fc], R69, 0x1, P1 ;  /* 0x00007f0002bf0a11 */ /* 0x000fe400008f0c45 */
[----:B------:R-:W-:Y:S02]  /*6930*/  @P0 IADD3 R68, P1, R188, UR10, RZ ;  /* 0x0000000abc440c10 */ /* 0x000fe4000ff3e0ff */
[C---:B------:R-:W-:Y:S01]  /*6940*/  HMMA.16816.F32 R44, R144.reuse, R160, R44 ;  /* 0x000000a0902c723c */ /* 0x040fe2000000182c */
[----:B------:R1:W-:Y:S03]  /*6950*/  @P0 LDGSTS.E.BYPASS.LTC128B.128 [R243+0x4100], [R190.64], !P4 ;  /* 0x04100000bef30fae */ /* 0x0003e6000e101d52 */
[----:B------:R-:W-:Y:S02]  /*6960*/  @P0 IADD3.X R69, R189, UR14, RZ, P1, !PT ;  /* 0x0000000ebd450c10 */ /* 0x000fe40008ffe4ff */
[C---:B------:R-:W-:Y:S02]  /*6970*/  @P0 IADD3 R148, P1, R68.reuse, UR10, RZ ;  /* 0x0000000a44940c10 */ /* 0x040fe4000ff3e0ff */
[C---:B------:R-:W-:Y:S01]  /*6980*/  HMMA.16816.F32 R48, R144.reuse, R162, R48 ;  /* 0x000000a29030723c */ /* 0x040fe20000001830 */
[----:B------:R2:W-:Y:S03]  /*6990*/  @P0 LDGSTS.E.BYPASS.LTC128B.128 [R243+0x1100], [R68.64], !P5 ;  /* 0x0110000044f30fae */ /* 0x0005e6000e901d52 */
[C---:B------:R-:W-:Y:S02]  /*69a0*/  @P0 IADD3.X R149, R69.reuse, UR14, RZ, P1, !PT ;  /* 0x0000000e45950c10 */ /* 0x040fe40008ffe4ff */
[----:B---3--:R-:W-:Y:S02]  /*69b0*/  @P0 IADD3 R188, P6, R68, UR16, RZ ;  /* 0x0000001044bc0c10 */ /* 0x008fe4000ffde0ff */
[C---:B------:R-:W-:Y:S01]  /*69c0*/  HMMA.16816.F32 R52, R144.reuse, R164, R52 ;  /* 0x000000a49034723c */ /* 0x040fe20000001834 */
[----:B------:R2:W-:Y:S03]  /*69d0*/  @P0 LDGSTS.E.BYPASS.LTC128B.128 [R243+0x5100], [R68.64+0x80], !P4 ;  /* 0x0510008044f30fae */ /* 0x0005e6000e101d52 */
[----:B------:R-:W-:Y:S02]  /*69e0*/  @P0 IADD3.X R189, R69, UR15, RZ, P6, !PT ;  /* 0x0000000f45bd0c10 */ /* 0x000fe4000b7fe4ff */
[C---:B------:R-:W-:Y:S02]  /*69f0*/  @P0 IADD3 R150, P2, R148.reuse, UR10, RZ ;  /* 0x0000000a94960c10 */ /* 0x040fe4000ff5e0ff */
[C---:B------:R-:W-:Y:S01]  /*6a00*/  HMMA.16816.F32 R56, R144.reuse, R166, R56 ;  /* 0x000000a69038723c */ /* 0x040fe20000001838 */
[----:B------:R3:W-:Y:S03]  /*6a10*/  @P0 LDGSTS.E.BYPASS.LTC128B.128 [R243+0x2100], [R148.64], !P5 ;  /* 0x0210000094f30fae */ /* 0x0007e6000e901d52 */
[C---:B------:R-:W-:Y:S04]  /*6a20*/  @P0 IADD3.X R151, R149.reuse, UR14, RZ, P2, !PT ;  /* 0x0000000e95970c10 */ /* 0x040fe800097fe4ff */
[C---:B------:R-:W-:Y:S01]  /*6a30*/  HMMA.16816.F32 R60, R144.reuse, R168, R60 ;  /* 0x000000a8903c723c */ /* 0x040fe2000000183c */
[----:B------:R1:W-:Y:S07]  /*6a40*/  @P0 LDGSTS.E.BYPASS.LTC128B.128 [R243+0x6100], [R188.64], !P4 ;  /* 0x06100000bcf30fae */ /* 0x0003ee000e101d52 */
[----:B------:R-:W-:Y:S01]  /*6a50*/  HMMA.16816.F32 R64, R144, R170, R64 ;  /* 0x000000aa9040723c */ /* 0x000fe20000001840 */
[----:B------:R3:W-:Y:S03]  /*6a60*/  @P0 LDGSTS.E.BYPASS.LTC128B.128 [R243+0x3100], [R150.64], !P5 ;  /* 0x0310000096f30fae */ /* 0x0007e6000e901d52 */
[----:B--2---:R-:W-:Y:S04]  /*6a70*/  @P0 IADD3 R68, P1, R148, UR16, RZ ;  /* 0x0000001094440c10 */ /* 0x004fe8000ff3e0ff */
[----:B------:R-:W-:Y:S05]  /*6a80*/  @P0 IADD3.X R69, R149, UR15, RZ, P1, !PT ;  /* 0x0000000f95450c10 */ /* 0x000fea0008ffe4ff */
[----:B------:R2:W-:Y:S08]  /*6a90*/  @P0 LDGSTS.E.BYPASS.LTC128B.128 [R243+0x7100], [R68.64], !P4 ;  /* 0x0710000044f30fae */ /* 0x0005f0000e101d52 */
[----:B------:R-:W-:Y:S08]  /*6aa0*/  LDSM.16.M88.4 R136, [R226+0x8900] ;  /* 0x00890000e288783b */ /* 0x000ff00000000200 */
[----:B---3--:R-:W3:Y:S08]  /*6ab0*/  LDSM.16.M88.4 R148, [R226+0x8100] ;  /* 0x00810000e294783b */ /* 0x008ef00000000200 */
[----:B------:R-:W1:Y:S08]  /*6ac0*/  LDSM.16.M88.4 R152, [R226+0x9100] ;  /* 0x00910000e298783b */ /* 0x000e700000000200 */
[----:B------:R-:W0:Y:S08]  /*6ad0*/  LDGDEPBAR ;  /* 0x00000000000079af */ /* 0x000e300000000000 */
[----:B------:R-:W1:Y:S08]  /*6ae0*/  LDSM.16.M88.4 R156, [R226+0x9900] ;  /* 0x00990000e29c783b */ /* 0x000e700000000200 */
[----:B------:R-:W1:Y:S01]  /*6af0*/  LDSM.16.M88.4 R160, [R226+0xa100] ;  /* 0x00a10000e2a0783b */ /* 0x000e620000000200 */
[C---:B---3--:R-:W-:Y:S07]  /*6b00*/  HMMA.16816.F32 R4, R172.reuse, R148, R4 ;  /* 0x00000094ac04723c */ /* 0x048fee0000001804 */
[----:B------:R-:W-:Y:S01]  /*6b10*/  LDSM.16.M88.4 R164, [R220+0xc100] ;  /* 0x00c10000dca4783b */ /* 0x000fe20000000200 */
[C---:B------:R-:W-:Y:S07]  /*6b20*/  HMMA.16816.F32 R8, R172.reuse, R150, R8 ;  /* 0x00000096ac08723c */ /* 0x040fee0000001808 */
[----:B------:R-:W3:Y:S01]  /*6b30*/  LDSM.16.M88.4 R148, [R226+0xa900] ;  /* 0x00a90000e294783b */ /* 0x000ee20000000200 */
[C---:B------:R-:W-:Y:S07]  /*6b40*/  HMMA.16816.F32 R12, R172.reuse, R136, R12 ;  /* 0x00000088ac0c723c */ /* 0x040fee000000180c */
[----:B------:R-:W-:Y:S01]  /*6b50*/  LDSM.16.M88.4 R168, [R233] ;  /* 0x00000000e9a8783b */ /* 0x000fe20000000200 */
[C---:B------:R-:W-:Y:S07]  /*6b60*/  HMMA.16816.F32 R16, R172.reuse, R138, R16 ;  /* 0x0000008aac10723c */ /* 0x040fee0000001810 */
[----:B------:R-:W2:Y:S01]  /*6b70*/  LDSM.16.M88.4 R136, [R226+0xb100] ;  /* 0x00b10000e288783b */ /* 0x000ea20000000200 */
[C---:B-1----:R-:W-:Y:S07]  /*6b80*/  HMMA.16816.F32 R20, R172.reuse, R152, R20 ;  /* 0x00000098ac14723c */ /* 0x042fee0000001814 */
[----:B------:R-:W-:Y:S01]  /*6b90*/  LDSM.16.M88.4 R188, [R232] ;  /* 0x00000000e8bc783b */ /* 0x000fe20000000200 */
[C---:B------:R-:W-:Y:S07]  /*6ba0*/  HMMA.16816.F32 R24, R172.reuse, R154, R24 ;  /* 0x0000009aac18723c */ /* 0x040fee0000001818 */
[----:B------:R-:W1:Y:S01]  /*6bb0*/  LDSM.16.M88.4 R152, [R226+0xb900] ;  /* 0x00b90000e298783b */ /* 0x000e620000000200 */
[C---:B------:R-:W-:Y:S07]  /*6bc0*/  HMMA.16816.F32 R28, R172.reuse, R156, R28 ;  /* 0x0000009cac1c723c */ /* 0x040fee000000181c */
[----:B------:R-:W-:Y:S01]  /*6bd0*/  LDSM.16.M88.4 R196, [R226+0xe900] ;  /* 0x00e90000e2c4783b */ /* 0x000fe20000000200 */
[C---:B------:R-:W-:Y:S07]  /*6be0*/  HMMA.16816.F32 R32, R172.reuse, R158, R32 ;  /* 0x0000009eac20723c */ /* 0x040fee0000001820 */
[----:B------:R-:W1:Y:S01]  /*6bf0*/  LDSM.16.M88.4 R156, [R223] ;  /* 0x00000000df9c783b */ /* 0x000e620000000200 */
[C---:B------:R-:W-:Y:S07]  /*6c00*/  HMMA.16816.F32 R36, R172.reuse, R160, R36 ;  /* 0x000000a0ac24723c */ /* 0x040fee0000001824 */
[----:B------:R-:W-:Y:S01]  /*6c10*/  LDSM.16.M88.4 R200, [R226+0xf100] ;  /* 0x00f10000e2c8783b */ /* 0x000fe20000000200 */
[C---:B------:R-:W-:Y:S07]  /*6c20*/  HMMA.16816.F32 R40, R172.reuse, R162, R40 ;  /* 0x000000a2ac28723c */ /* 0x040fee0000001828 */
[----:B------:R-:W4:Y:S01]  /*6c30*/  LDSM.16.M88.4 R160, [R223+0x800] ;  /* 0x00080000dfa0783b */ /* 0x000f220000000200 */
[C---:B---3--:R-:W-:Y:S07]  /*6c40*/  HMMA.16816.F32 R44, R172.reuse, R148, R44 ;  /* 0x00000094ac2c723c */ /* 0x048fee000000182c */
[----:B------:R-:W-:Y:S01]  /*6c50*/  LDSM.16.M88.4 R204, [R226+0xf900] ;  /* 0x00f90000e2cc783b */ /* 0x000fe20000000200 */
[C---:B------:R-:W-:Y:S07]  /*6c60*/  HMMA.16816.F32 R48, R172.reuse, R150, R48 ;  /* 0x00000096ac30723c */ /* 0x040fee0000001830 */
[----:B------:R-:W3:Y:S01]  /*6c70*/  LDSM.16.M88.4 R148, [R223+0x1000] ;  /* 0x00100000df94783b */ /* 0x000ee20000000200 */
[C---:B--2---:R-:W-:Y:S07]  /*6c80*/  HMMA.16816.F32 R52, R172.reuse, R136, R52 ;  /* 0x00000088ac34723c */ /* 0x044fee0000001834 */
[----:B------:R-:W-:Y:S01]  /*6c90*/  LDSM.16.M88.4 R212, [R223+0x4000] ;  /* 0x00400000dfd4783b */ /* 0x000fe20000000200 */
[C---:B------:R-:W-:Y:S07]  /*6ca0*/  HMMA.16816.F32 R56, R172.reuse, R138, R56 ;  /* 0x0000008aac38723c */ /* 0x040fee0000001838 */
[----:B------:R-:W2:Y:S01]  /*6cb0*/  LDSM.16.M88.4 R136, [R223+0x1800] ;  /* 0x00180000df88783b */ /* 0x000ea20000000200 */
[C---:B-1----:R-:W-:Y:S08]  /*6cc0*/  HMMA.16816.F32 R60, R172.reuse, R152, R60 ;  /* 0x00000098ac3c723c */ /* 0x042ff0000000183c */
[----:B------:R-:W-:Y:S01]  /*6cd0*/  HMMA.16816.F32 R64, R172, R154, R64 ;  /* 0x0000009aac40723c */ /* 0x000fe20000001840 */
[----:B------:R-:W1:Y:S07]  /*6ce0*/  LDSM.16.M88.4 R152, [R223+0x2000] ;  /* 0x00200000df98783b */ /* 0x000e6e0000000200 */
[C---:B------:R-:W-:Y:S08]  /*6cf0*/  HMMA.16816.F32 R4, R176.reuse, R156, R4 ;  /* 0x0000009cb004723c */ /* 0x040ff00000001804 */
[C---:B------:R-:W-:Y:S01]  /*6d00*/  HMMA.16816.F32 R8, R176.reuse, R158, R8 ;  /* 0x0000009eb008723c */ /* 0x040fe20000001808 */
[----:B------:R-:W1:Y:S07]  /*6d10*/  LDSM.16.M88.4 R156, [R223+0x2800] ;  /* 0x00280000df9c783b */ /* 0x000e6e0000000200 */
[C---:B----4-:R-:W-:Y:S04]  /*6d20*/  HMMA.16816.F32 R12, R176.reuse, R160, R12 ;  /* 0x000000a0b00c723c */ /* 0x050fe8000000180c */
[----:B-----5:R-:W-:Y:S04]  /*6d30*/  @P3 IMAD.MOV.U32 R0, RZ, RZ, R217 ;  /* 0x000000ffff003224 */ /* 0x020fe800078e00d9 */
[C---:B------:R-:W-:Y:S01]  /*6d40*/  HMMA.16816.F32 R16, R176.reuse, R162, R16 ;  /* 0x000000a2b010723c */ /* 0x040fe20000001810 */
[----:B------:R-:W4:Y:S07]  /*6d50*/  LDSM.16.M88.4 R160, [R223+0x3000] ;  /* 0x00300000dfa0783b */ /* 0x000f2e0000000200 */
[C---:B---3--:R-:W-:Y:S01]  /*6d60*/  HMMA.16816.F32 R20, R176.reuse, R148, R20 ;  /* 0x00000094b014723c */ /* 0x048fe20000001814 */
[----:B------:R-:W-:Y:S07]  /*6d70*/  SHFL.IDX PT, R2, R0, RZ, 0x1c1f ;  /* 0x001c1fff00027589 */ /* 0x000fee00000e0000 */
        /* <DEDUP_REMOVED lines=10> */
[----:B------:R-:W-:Y:S07]  /*6e20*/  LDSM.16.M88.4 R156, [R220+0xe100] ;  /* 0x00e10000dc9c783b */ /* 0x000fee0000000200 */
[C---:B----4-:R-:W-:Y:S08]  /*6e30*/  HMMA.16816.F32 R52, R176.reuse, R160, R52 ;  /* 0x000000a0b034723c */ /* 0x050ff00000001834 */
[C---:B------:R-:W-:Y:S01]  /*6e40*/  HMMA.16816.F32 R56, R176.reuse, R162, R56 ;  /* 0x000000a2b038723c */ /* 0x040fe20000001838 */
[----:B------:R-:W-:Y:S07]  /*6e50*/  LDSM.16.M88.4 R160, [R220+0xe900] ;  /* 0x00e90000dca0783b */ /* 0x000fee0000000200 */
[C---:B---3--:R-:W-:Y:S08]  /*6e60*/  HMMA.16816.F32 R60, R176.reuse, R148, R60 ;  /* 0x00000094b03c723c */ /* 0x048ff0000000183c */
[----:B------:R-:W-:Y:S01]  /*6e70*/  HMMA.16816.F32 R64, R176, R150, R64 ;  /* 0x00000096b040723c */ /* 0x000fe20000001840 */
[----:B------:R-:W3:Y:S07]  /*6e80*/  LDSM.16.M88.4 R148, [R220+0xd900] ;  /* 0x00d90000dc94783b */ /* 0x000eee0000000200 */
[C---:B------:R-:W-:Y:S08]  /*6e90*/  HMMA.16816.F32 R4, R180.reuse, R164, R4 ;  /* 0x000000a4b404723c */ /* 0x040ff00000001804 */
[C---:B------:R-:W-:Y:S01]  /*6ea0*/  HMMA.16816.F32 R8, R180.reuse, R166, R8 ;  /* 0x000000a6b408723c */ /* 0x040fe20000001808 */
[----:B------:R-:W-:Y:S07]  /*6eb0*/  LDSM.16.M88.4 R164, [R220+0xf900] ;  /* 0x00f90000dca4783b */ /* 0x000fee0000000200 */
[C---:B--2---:R-:W-:Y:S08]  /*6ec0*/  HMMA.16816.F32 R12, R180.reuse, R136, R12 ;  /* 0x00000088b40c723c */ /* 0x044ff0000000180c */
[C---:B------:R-:W-:Y:S01]  /*6ed0*/  HMMA.16816.F32 R16, R180.reuse, R138, R16 ;  /* 0x0000008ab410723c */ /* 0x040fe20000001810 */
[----:B------:R-:W2:Y:S07]  /*6ee0*/  LDSM.16.M88.4 R136, [R220+0xf100] ;  /* 0x00f10000dc88783b */ /* 0x000eae0000000200 */
[C---:B-1----:R-:W-:Y:S08]  /*6ef0*/  HMMA.16816.F32 R20, R180.reuse, R152, R20 ;  /* 0x00000098b414723c */ /* 0x042ff00000001814 */
[C---:B------:R-:W-:Y:S01]  /*6f00*/  HMMA.16816.F32 R24, R180.reuse, R154, R24 ;  /* 0x0000009ab418723c */ /* 0x040fe20000001818 */
[----:B------:R-:W1:Y:S07]  /*6f10*/  LDSM.16.M88.4 R152, [R235] ;  /* 0x00000000eb98783b */ /* 0x000e6e0000000200 */
[C---:B---3--:R-:W-:Y:S08]  /*6f20*/  HMMA.16816.F32 R28, R180.reuse, R148, R28 ;  /* 0x00000094b41c723c */ /* 0x048ff0000000181c */
[C---:B------:R-:W-:Y:S01]  /*6f30*/  HMMA.16816.F32 R32, R180.reuse, R150, R32 ;  /* 0x00000096b420723c */ /* 0x040fe20000001820 */
[----:B------:R-:W3:Y:S07]  /*6f40*/  LDSM.16.M88.4 R148, [R234] ;  /* 0x00000000ea94783b */ /* 0x000eee0000000200 */
[C---:B------:R-:W-:Y:S08]  /*6f50*/  HMMA.16816.F32 R36, R180.reuse, R156, R36 ;  /* 0x0000009cb424723c */ /* 0x040ff00000001824 */
[C---:B------:R-:W-:Y:S01]  /*6f60*/  HMMA.16816.F32 R40, R180.reuse, R158, R40 ;  /* 0x0000009eb428723c */ /* 0x040fe20000001828 */
[----:B------:R-:W4:Y:S07]  /*6f70*/  LDSM.16.M88.4 R156, [R231] ;  /* 0x00000000e79c783b */ /* 0x000f2e0000000200 */
[C---:B------:R-:W-:Y:S08]  /*6f80*/  HMMA.16816.F32 R44, R180.reuse, R160, R44 ;  /* 0x000000a0b42c723c */ /* 0x040ff0000000182c */
[C---:B------:R-:W-:Y:S01]  /*6f90*/  HMMA.16816.F32 R48, R180.reuse, R162, R48 ;  /* 0x000000a2b430723c */ /* 0x040fe20000001830 */
[----:B------:R-:W-:Y:S07]  /*6fa0*/  LDSM.16.M88.4 R160, [R226+0xc100] ;  /* 0x00c10000e2a0783b */ /* 0x000fee0000000200 */
[C---:B--2---:R-:W-:Y:S08]  /*6fb0*/  HMMA.16816.F32 R52, R180.reuse, R136, R52 ;  /* 0x00000088b434723c */ /* 0x044ff00000001834 */
[C---:B------:R-:W-:Y:S01]  /*6fc0*/  HMMA.16816.F32 R56, R180.reuse, R138, R56 ;  /* 0x0000008ab438723c */ /* 0x040fe20000001838 */
[----:B------:R-:W2:Y:S07]  /*6fd0*/  LDSM.16.M88.4 R136, [R230] ;  /* 0x00000000e688783b */ /* 0x000eae0000000200 */
[C---:B------:R-:W-:Y:S08]  /*6fe0*/  HMMA.16816.F32 R60, R180.reuse, R164, R60 ;  /* 0x000000a4b43c723c */ /* 0x040ff0000000183c */
[----:B------:R-:W-:Y:S01]  /*6ff0*/  HMMA.16816.F32 R64, R180, R166, R64 ;  /* 0x000000a6b440723c */ /* 0x000fe20000001840 */
[----:B------:R-:W-:Y:S07]  /*7000*/  LDSM.16.M88.4 R164, [R226+0xc900] ;  /* 0x00c90000e2a4783b */ /* 0x000fee0000000200 */
[C---:B-1----:R-:W-:Y:S08]  /*7010*/  HMMA.16816.F32 R4, R184.reuse, R152, R4 ;  /* 0x00000098b804723c */ /* 0x042ff00000001804 */
[C---:B------:R-:W-:Y:S01]  /*7020*/  HMMA.16816.F32 R8, R184.reuse, R154, R8 ;  /* 0x0000009ab808723c */ /* 0x040fe20000001808 */
[----:B------:R-:W-:Y:S07]  /*7030*/  LDSM.16.M88.4 R152, [R228] ;  /* 0x00000000e498783b */ /* 0x000fee0000000200 */
[C---:B---3--:R-:W-:Y:S08]  /*7040*/  HMMA.16816.F32 R12, R184.reuse, R148, R12 ;  /* 0x00000094b80c723c */ /* 0x048ff0000000180c */
[C---:B------:R-:W-:Y:S01]  /*7050*/  HMMA.16816.F32 R16, R184.reuse, R150, R16 ;  /* 0x00000096b810723c */ /* 0x040fe20000001810 */
[----:B------:R-:W1:Y:S07]  /*7060*/  LDSM.16.M88.4 R148, [R229] ;  /* 0x00000000e594783b */ /* 0x000e6e0000000200 */
[C---:B------:R-:W-:Y:S08]  /*7070*/  HMMA.16816.F32 R20, R184.reuse, R168, R20 ;  /* 0x000000a8b814723c */ /* 0x040ff00000001814 */
[C---:B------:R-:W-:Y:S01]  /*7080*/  HMMA.16816.F32 R24, R184.reuse, R170, R24 ;  /* 0x000000aab818723c */ /* 0x040fe20000001818 */
[----:B------:R-:W3:Y:S07]  /*7090*/  LDSM.16.M88.4 R168, [R226+0xd100] ;  /* 0x00d10000e2a8783b */ /* 0x000eee0000000200 */
[C---:B------:R-:W-:Y:S08]  /*70a0*/  HMMA.16816.F32 R28, R184.reuse, R188, R28 ;  /* 0x000000bcb81c723c */ /* 0x040ff0000000181c */
[C---:B------:R-:W-:Y:S01]  /*70b0*/  HMMA.16816.F32 R32, R184.reuse, R190, R32 ;  /* 0x000000beb820723c */ /* 0x040fe20000001820 */
[----:B------:R-:W5:Y:S07]  /*70c0*/  LDSM.16.M88.4 R188, [R226+0xd900] ;  /* 0x00d90000e2bc783b */ /* 0x000f6e0000000200 */
[C---:B----4-:R-:W-:Y:S08]  /*70d0*/  HMMA.16816.F32 R36, R184.reuse, R156, R36 ;  /* 0x0000009cb824723c */ /* 0x050ff00000001824 */
[C---:B------:R-:W-:Y:S01]  /*70e0*/  HMMA.16816.F32 R40, R184.reuse, R158, R40 ;  /* 0x0000009eb828723c */ /* 0x040fe20000001828 */
[----:B------:R-:W4:Y:S07]  /*70f0*/  LDSM.16.M88.4 R156, [R226+0xe100] ;  /* 0x00e10000e29c783b */ /* 0x000f2e0000000200 */
[C---:B--2---:R-:W-:Y:S08]  /*7100*/  HMMA.16816.F32 R44, R184.reuse, R136, R44 ;  /* 0x00000088b82c723c */ /* 0x044ff0000000182c */
[C---:B------:R-:W-:Y:S01]  /*7110*/  HMMA.16816.F32 R48, R184.reuse, R138, R48 ;  /* 0x0000008ab830723c */ /* 0x040fe20000001830 */
[----:B------:R-:W2:Y:S07]  /*7120*/  LDSM.16.M88.4 R136, [R223+0x4800] ;  /* 0x00480000df88783b */ /* 0x000eae0000000200 */
[C---:B-1----:R-:W-:Y:S08]  /*7130*/  HMMA.16816.F32 R52, R184.reuse, R148, R52 ;  /* 0x00000094b834723c */ /* 0x042ff00000001834 */
[C---:B------:R-:W-:Y:S08]  /*7140*/  HMMA.16816.F32 R56, R184.reuse, R150, R56 ;  /* 0x00000096b838723c */ /* 0x040ff00000001838 */
[C---:B------:R-:W-:Y:S08]  /*7150*/  HMMA.16816.F32 R60, R184.reuse, R152, R60 ;  /* 0x00000098b83c723c */ /* 0x040ff0000000183c */
[----:B------:R-:W-:Y:S08]  /*7160*/  HMMA.16816.F32 R64, R184, R154, R64 ;  /* 0x0000009ab840723c */ /* 0x000ff00000001840 */
[C---:B------:R-:W-:Y:S08]  /*7170*/  HMMA.16816.F32 R4, R192.reuse, R160, R4 ;  /* 0x000000a0c004723c */ /* 0x040ff00000001804 */
[C---:B------:R-:W-:Y:S08]  /*7180*/  HMMA.16816.F32 R8, R192.reuse, R162, R8 ;  /* 0x000000a2c008723c */ /* 0x040ff00000001808 */
[C---:B------:R-:W-:Y:S08]  /*7190*/  HMMA.16816.F32 R12, R192.reuse, R164, R12 ;  /* 0x000000a4c00c723c */ /* 0x040ff0000000180c */
[C---:B------:R-:W-:Y:S08]  /*71a0*/  HMMA.16816.F32 R16, R192.reuse, R166, R16 ;  /* 0x000000a6c010723c */ /* 0x040ff00000001810 */
[C---:B---3--:R-:W-:Y:S08]  /*71b0*/  HMMA.16816.F32 R20, R192.reuse, R168, R20 ;  /* 0x000000a8c014723c */ /* 0x048ff00000001814 */
[C---:B------:R-:W-:Y:S08]  /*71c0*/  HMMA.16816.F32 R24, R192.reuse, R170, R24 ;  /* 0x000000aac018723c */ /* 0x040ff00000001818 */
[C---:B-----5:R-:W-:Y:S08]  /*71d0*/  HMMA.16816.F32 R28, R192.reuse, R188, R28 ;  /* 0x000000bcc01c723c */ /* 0x060ff0000000181c */
        /* <DEDUP_REMOVED lines=10> */
[C---:B------:R-:W-:Y:S01]  /*7280*/  HMMA.16816.F32 R8, R208.reuse, R214, R8 ;  /* 0x000000d6d008723c */ /* 0x040fe20000001808 */
[----:B------:R-:W3:Y:S07]  /*7290*/  LDL R214, [R1+0x10] ;  /* 0x0000100001d67983 */ /* 0x000eee0000100800 */
[C---:B--2---:R-:W-:Y:S08]  /*72a0*/  HMMA.16816.F32 R12, R208.reuse, R136, R12 ;  /* 0x00000088d00c723c */ /* 0x044ff0000000180c */
[----:B------:R-:W-:Y:S01]  /*72b0*/  FMUL.FTZ R4, R4, c[0x0][0x320] ;  /* 0x0000c80004047a20 */ /* 0x000fe20000410000 */
[C---:B------:R-:W-:Y:S01]  /*72c0*/  HMMA.16816.F32 R16, R208.reuse, R138, R16 ;  /* 0x0000008ad010723c */ /* 0x040fe20000001810 */
[----:B------:R-:W2:Y:S02]  /*72d0*/  LDL R139, [R1+0x8] ;  /* 0x00000800018b7983 */ /* 0x000ea40000100800 */
[----:B------:R-:W1:Y:S01]  /*72e0*/  MUFU.TANH R156, R4 ;  /* 0x00000004009c7308 */ /* 0x000e620000002400 */
[----:B------:R-:W-:Y:S02]  /*72f0*/  FMUL.FTZ R5, R5, c[0x0][0x320] ;  /* 0x0000c80005057a20 */ /* 0x000fe40000410000 */
[----:B------:R-:W-:Y:S02]  /*7300*/  FMUL.FTZ R6, R6, c[0x0][0x320] ;  /* 0x0000c80006067a20 */ /* 0x000fe40000410000 */
[----:B------:R-:W-:Y:S04]  /*7310*/  FMUL.FTZ R7, R7, c[0x0][0x320] ;  /* 0x0000c80007077a20 */ /* 0x000fe80000410000 */
[----:B------:R-:W-:Y:S01]  /*7320*/  FMUL.FTZ R8, R8, c[0x0][0x320] ;  /* 0x0000c80008087a20 */ /* 0x000fe20000410000 */
[----:B------:R-:W4:Y:S01]  /*7330*/  MUFU.TANH R155, R5 ;  /* 0x00000005009b7308 */ /* 0x000f220000002400 */
        /* <DEDUP_REMOVED lines=14> */
[----:B------:R-:W1:Y:S01]  /*7420*/  MUFU.TANH R152, R8 ;  /* 0x0000000800987308 */ /* 0x000e620000002400 */
[----:B-----5:R-:W5:Y:S09]  /*7430*/  LDSM.16.M88.4 R4, [R223+0x5000] ;  /* 0x00500000df04783b */ /* 0x020f720000000200 */
[----:B------:R-:W1:Y:S10]  /*7440*/  MUFU.TANH R151, R9 ;  /* 0x0000000900977308 */ /* 0x000e740000002400 */
[----:B------:R-:W-:Y:S10]  /*7450*/  MUFU.TANH R149, R10 ;  /* 0x0000000a00957308 */ /* 0x000ff40000002400 */
[----:B------:R1:W-:Y:S10]  /*7460*/  MUFU.TANH R148, R11 ;  /* 0x0000000b00947308 */ /* 0x0003f40000002400 */
[----:B------:R-:W-:Y:S01]  /*7470*/  MUFU.TANH R138, R12 ;  /* 0x0000000c008a7308 */ /* 0x000fe20000002400 */
[C---:B-----5:R-:W-:Y:S09]  /*7480*/  HMMA.16816.F32 R20, R208.reuse, R4, R20 ;  /* 0x00000004d014723c */ /* 0x060ff20000001814 */
[----:B------:R-:W5:Y:S01]  /*7490*/  MUFU.TANH R137, R13 ;  /* 0x0000000d00897308 */ /* 0x000f620000002400 */
[C---:B------:R-:W-:Y:S01]  /*74a0*/  HMMA.16816.F32 R24, R208.reuse, R6, R24 ;  /* 0x00000006d018723c */ /* 0x040fe20000001818 */
[----:B------:R-:W-:Y:S08]  /*74b0*/  LDSM.16.M88.4 R4, [R223+0x6000] ;  /* 0x00600000df04783b */ /* 0x000ff00000000200 */
[----:B------:R-:W-:Y:S01]  /*74c0*/  MUFU.TANH R136, R14 ;  /* 0x0000000e00887308 */ /* 0x000fe20000002400 */
[----:B-1----:R-:W1:Y:S04]  /*74d0*/  LDSM.16.M88.4 R8, [R223+0x5800] ;  /* 0x00580000df08783b */ /* 0x002e680000000200 */
[----:B------:R-:W-:Y:S05]  /*74e0*/  FMUL.FTZ R20, R20, c[0x0][0x320] ;  /* 0x0000c80014147a20 */ /* 0x000fea0000410000 */
[----:B------:R4:W-:Y:S01]  /*74f0*/  MUFU.TANH R71, R15 ;  /* 0x0000000f00477308 */ /* 0x0009e20000002400 */
[----:B------:R-:W-:Y:S02]  /*7500*/  FMUL.FTZ R21, R21, c[0x0][0x320] ;  /* 0x0000c80015157a20 */ /* 0x000fe40000410000 */
[----:B------:R-:W-:Y:S02]  /*7510*/  FMUL.FTZ R22, R22, c[0x0][0x320] ;  /* 0x0000c80016167a20 */ /* 0x000fe40000410000 */
[----:B------:R-:W-:Y:S02]  /*7520*/  FMUL.FTZ R23, R23, c[0x0][0x320] ;  /* 0x0000c80017177a20 */ /* 0x000fe40000410000 */
[----:B------:R-:W-:Y:S02]  /*7530*/  FMUL.FTZ R24, R24, c[0x0][0x320] ;  /* 0x0000c80018187a20 */ /* 0x000fe40000410000 */
[----:B------:R-:W-:Y:S01]  /*7540*/  FMUL.FTZ R25, R25, c[0x0][0x320] ;  /* 0x0000c80019197a20 */ /* 0x000fe20000410000 */
[----:B------:R-:W-:Y:S01]  /*7550*/  MUFU.TANH R17, R18 ;  /* 0x0000001200117308 */ /* 0x000fe20000002400 */
[----:B------:R-:W-:Y:S02]  /*7560*/  FMUL.FTZ R26, R26, c[0x0][0x320] ;  /* 0x0000c8001a1a7a20 */ /* 0x000fe40000410000 */
[----:B------:R-:W-:Y:S07]  /*7570*/  FMUL.FTZ R27, R27, c[0x0][0x320] ;  /* 0x0000c8001b1b7a20 */ /* 0x000fee0000410000 */
[----:B------:R5:W3:Y:S01]  /*7580*/  MUFU.TANH R69, R16 ;  /* 0x0000001000457308 */ /* 0x000ae20000002400 */
[----:B----4-:R-:W-:Y:S09]  /*7590*/  LDSM.16.M88.4 R12, [R223+0x7800] ;  /* 0x00780000df0c783b */ /* 0x010ff20000000200 */
[----:B------:R-:W4:Y:S01]  /*75a0*/  MUFU.TANH R20, R20 ;  /* 0x0000001400147308 */ /* 0x000f220000002400 */
[C---:B-1----:R-:W-:Y:S08]  /*75b0*/  HMMA.16816.F32 R28, R208.reuse, R8, R28 ;  /* 0x00000008d01c723c */ /* 0x042ff0000000181c */
[C---:B------:R-:W-:Y:S01]  /*75c0*/  HMMA.16816.F32 R32, R208.reuse, R10, R32 ;  /* 0x0000000ad020723c */ /* 0x040fe20000001820 */
[----:B------:R-:W1:Y:S01]  /*75d0*/  MUFU.TANH R21, R21 ;  /* 0x0000001500157308 */ /* 0x000e620000002400 */
[----:B------:R-:W1:Y:S06]  /*75e0*/  LDSM.16.M88.4 R8, [R223+0x6800] ;  /* 0x00680000df08783b */ /* 0x000e6c0000000200 */
[C---:B------:R-:W-:Y:S03]  /*75f0*/  HMMA.16816.F32 R36, R208.reuse, R4, R36 ;  /* 0x00000004d024723c */ /* 0x040fe60000001824 */
[----:B------:R-:W-:Y:S05]  /*7600*/  MUFU.TANH R150, R19 ;  /* 0x0000001300967308 */ /* 0x000fea0000002400 */
[C---:B------:R-:W-:Y:S01]  /*7610*/  HMMA.16816.F32 R40, R208.reuse, R6, R40 ;  /* 0x00000006d028723c */ /* 0x040fe20000001828 */
[----:B------:R-:W4:Y:S01]  /*7620*/  LDSM.16.M88.4 R4, [R223+0x7000] ;  /* 0x00700000df04783b */ /* 0x000f220000000200 */
[----:B------:R-:W-:Y:S04]  /*7630*/  DEPBAR.LE SB0, 0x0 ;  /* 0x000080000000791a */ /* 0x000fe80000000000 */
[----:B------:R-:W2:Y:S01]  /*7640*/  MUFU.TANH R24, R24 ;  /* 0x0000001800187308 */ /* 0x000ea20000002400 */
[----:B------:R-:W-:Y:S02]  /*7650*/  FMUL.FTZ R28, R28, c[0x0][0x320] ;  /* 0x0000c8001c1c7a20 */ /* 0x000fe40000410000 */
[----:B------:R-:W-:Y:S03]  /*7660*/  FMUL.FTZ R32, R32, c[0x0][0x320] ;  /* 0x0000c80020207a20 */ /* 0x000fe60000410000 */
[----:B------:R-:W-:Y:S02]  /*7670*/  FMUL.FTZ R29, R29, c[0x0][0x320] ;  /* 0x0000c8001d1d7a20 */ /* 0x000fe40000410000 */
[----:B------:R-:W-:Y:S02]  /*7680*/  FMUL.FTZ R30, R30, c[0x0][0x320] ;  /* 0x0000c8001e1e7a20 */ /* 0x000fe40000410000 */
[----:B------:R-:W-:Y:S01]  /*7690*/  MUFU.TANH R163, R32 ;  /* 0x0000002000a37308 */ /* 0x000fe20000002400 */
[----:B------:R-:W-:Y:S01]  /*76a0*/  BAR.SYNC.DEFER_BLOCKING 0x0 ;  /* 0x0000000000007b1d */ /* 0x000fe20000010000 */
[----:B------:R-:W-:Y:S02]  /*76b0*/  FMUL.FTZ R36, R36, c[0x0][0x320] ;  /* 0x0000c80024247a20 */ /* 0x000fe40000410000 */
[----:B------:R-:W-:Y:S02]  /*76c0*/  FMUL.FTZ R37, R37, c[0x0][0x320] ;  /* 0x0000c80025257a20 */ /* 0x000fe40000410000 */
[----:B------:R-:W-:Y:S02]  /*76d0*/  FMUL.FTZ R31, R31, c[0x0][0x320] ;  /* 0x0000c8001f1f7a20 */ /* 0x000fe40000410000 */
[----:B------:R-:W-:Y:S02]  /*76e0*/  FMUL.FTZ R40, R40, c[0x0][0x320] ;  /* 0x0000c80028287a20 */ /* 0x000fe40000410000 */
[----:B------:R-:W2:Y:S01]  /*76f0*/  MUFU.TANH R25, R25 ;  /* 0x0000001900197308 */ /* 0x000ea20000002400 */
[C---:B-1----:R-:W-:Y:S01]  /*7700*/  HMMA.16816.F32 R44, R208.reuse, R8, R44 ;  /* 0x00000008d02c723c */ /* 0x042fe2000000182c */
[----:B------:R1:W1:Y:S04]  /*7710*/  SHFL.IDX PT, R8, R0, 0x1, 0x1c1f ;  /* 0x003c1f0000087f89 */ /* 0x00026800000e0000 */
[----:B------:R-:W-:Y:S02]  /*7720*/  FMUL.FTZ R41, R41, c[0x0][0x320] ;  /* 0x0000c80029297a20 */ /* 0x000fe40000410000 */
[----:B------:R-:W-:Y:S01]  /*7730*/  FMUL.FTZ R38, R38, c[0x0][0x320] ;  /* 0x0000c80026267a20 */ /* 0x000fe20000410000 */
[C---:B------:R-:W-:Y:S01]  /*7740*/  HMMA.16816.F32 R48, R208.reuse, R10, R48 ;  /* 0x0000000ad030723c */ /* 0x040fe20000001830 */
[----:B------:R5:W-:Y:S03]  /*7750*/  MUFU.TANH R18, R40 ;  /* 0x0000002800127308 */ /* 0x000be60000002400 */
[----:B------:R-:W-:Y:S02]  /*7760*/  FMUL.FTZ R39, R39, c[0x0][0x320] ;  /* 0x0000c80027277a20 */ /* 0x000fe40000410000 */
[----:B------:R-:W-:Y:S02]  /*7770*/  FMUL.FTZ R33, R33, c[0x0][0x320] ;  /* 0x0000c80021217a20 */ /* 0x000fe40000410000 */
[C---:B----4-:R-:W-:Y:S03]  /*7780*/  HMMA.16816.F32 R52, R208.reuse, R4, R52 ;  /* 0x00000004d034723c */ /* 0x050fe60000001834 */
[----:B------:R-:W-:Y:S01]  /*7790*/  MUFU.TANH R19, R41 ;  /* 0x0000002900137308 */ /* 0x000fe20000002400 */
[----:B------:R-:W-:Y:S02]  /*77a0*/  FMUL.FTZ R34, R34, c[0x0][0x320] ;  /* 0x0000c80022227a20 */ /* 0x000fe40000410000 */
[----:B------:R-:W-:Y:S02]  /*77b0*/  FMUL.FTZ R35, R35, c[0x0][0x320] ;  /* 0x0000c80023237a20 */ /* 0x000fe40000410000 */
[C---:B------:R-:W-:Y:S01]  /*77c0*/  HMMA.16816.F32 R56, R208.reuse, R6, R56 ;  /* 0x00000006d038723c */ /* 0x040fe20000001838 */
[----:B-1----:R-:W-:Y:S03]  /*77d0*/  IMAD.U32 R0, RZ, RZ, UR8 ;  /* 0x00000008ff007e24 */ /* 0x002fe6000f8e00ff */
[----:B------:R-:W-:Y:S01]  /*77e0*/  FMUL.FTZ R44, R44, c[0x0][0x320] ;  /* 0x0000c8002c2c7a20 */ /* 0x000fe20000410000 */
[----:B------:R-:W1:Y:S01]  /*77f0*/  MUFU.TANH R28, R28 ;  /* 0x0000001c001c7308 */ /* 0x000e620000002400 */
[----:B------:R-:W-:Y:S01]  /*7800*/  IADD3 R0, R0, UR20, -R216 ;  /* 0x0000001400007c10 */ /* 0x000fe2000fffe8d8 */
[----:B------:R-:W-:Y:S01]  /*7810*/  FMUL.FTZ R45, R45, c[0x0][0x320] ;  /* 0x0000c8002d2d7a20 */ /* 0x000fe20000410000 */
[C---:B------:R-:W-:Y:S01]  /*7820*/  HMMA.16816.F32 R60, R208.reuse, R12, R60 ;  /* 0x0000000cd03c723c */ /* 0x040fe2000000183c */
[----:B------:R-:W-:Y:S03]  /*7830*/  @UP1 USHF.R.S32.HI UR20, URZ, 0x1f, UR25 ;  /* 0x0000001f3f141899 */ /* 0x000fe60008011419 */
[----:B------:R-:W-:Y:S01]  /*7840*/  FMUL.FTZ R49, R49, c[0x0][0x320] ;  /* 0x0000c80031317a20 */ /* 0x000fe20000410000 */
[----:B------:R-:W-:Y:S01]  /*7850*/  IADD3 R0, R0, -UR11, RZ ;  /* 0x8000000b00007c10 */ /* 0x000fe2000fffe0ff */
[----:B------:R-:W-:Y:S01]  /*7860*/  FMUL.FTZ R48, R48, c[0x0][0x320] ;  /* 0x0000c80030307a20 */ /* 0x000fe20000410000 */
[----:B------:R-:W4:Y:S01]  /*7870*/  MUFU.TANH R29, R29 ;  /* 0x0000001d001d7308 */ /* 0x000f220000002400 */
[----:B------:R-:W-:Y:S01]  /*7880*/  HMMA.16816.F32 R64, R208, R14, R64 ;  /* 0x0000000ed040723c */ /* 0x000fe20000001840 */
[----:B------:R-:W-:Y:S03]  /*7890*/  @UP1 UIMAD UR20, UR20, UR4, URZ ;  /* 0x00000004141412a4 */ /* 0x000fe6000f8e023f */
[----:B------:R-:W-:Y:S01]  /*78a0*/  FMUL.FTZ R46, R46, c[0x0][0x320] ;  /* 0x0000c8002e2e7a20 */ /* 0x000fe20000410000 */
[----:B------:R-:W-:Y:S01]  /*78b0*/  IADD3 R2, R0, R2, RZ ;  /* 0x0000000200027210 */ /* 0x000fe20007ffe0ff */
[----:B------:R-:W-:Y:S01]  /*78c0*/  FMUL.FTZ R47, R47, c[0x0][0x320] ;  /* 0x0000c8002f2f7a20 */ /* 0x000fe20000410000 */
[----:B------:R-:W-:Y:S01]  /*78d0*/  @UP1 UIMAD UR20, UR25, UR5, UR20 ;  /* 0x00000005191412a4 */ /* 0x000fe2000f8e0214 */
[----:B------:R-:W-:Y:S01]  /*78e0*/  FMUL.FTZ R52, R52, c[0x0][0x320] ;  /* 0x0000c80034347a20 */ /* 0x000fe20000410000 */
[----:B------:R3:W-:Y:S01]  /*78f0*/  MUFU.TANH R15, R49 ;  /* 0x00000031000f7308 */ /* 0x0007e20000002400 */
[C---:B------:R-:W-:Y:S01]  /*7900*/  ISETP.GT.AND P0, PT, R2.reuse, RZ, PT ;  /* 0x000000ff0200720c */ /* 0x040fe20003f04270 */
[----:B------:R-:W-:Y:S01]  /*7910*/  @UP1 UIADD3 UR20, UR23, UR20, URZ ;  /* 0x0000001417141290 */ /* 0x000fe2000fffe03f */
[----:B------:R-:W-:Y:S01]  /*7920*/  ISETP.GT.AND P6, PT, R2, 0x1, PT ;  /* 0x000000010200780c */ /* 0x000fe20003fc4270 */
[----:B------:R-:W-:Y:S01]  /*7930*/  IMAD.IADD R0, R0, 0x1, R8 ;  /* 0x0000000100007824 */ /* 0x000fe200078e0208 */
[----:B------:R-:W-:Y:S01]  /*7940*/  FSEL R6, R156, -INF , P0 ;  /* 0xff8000009c067808 */ /* 0x000fe20000000000 */
[----:B------:R-:W-:Y:S01]  /*7950*/  FMUL.FTZ R5, R56, c[0x0][0x320] ;  /* 0x0000c80038057a20 */ /* 0x000fe20000410000 */
[----:B------:R-:W-:Y:S01]  /*7960*/  FSEL R7, R155, -INF , P6 ;  /* 0xff8000009b077808 */ /* 0x000fe20003000000 */
[----:B-----5:R-:W-:Y:S01]  /*7970*/  FMUL.FTZ R16, R57, c[0x0][0x320] ;  /* 0x0000c80039107a20 */ /* 0x020fe20000410000 */
[C---:B------:R-:W-:Y:S01]  /*7980*/  ISETP.GT.AND P0, PT, R2.reuse, 0x8, PT ;  /* 0x000000080200780c */ /* 0x040fe20003f04270 */
[----:B------:R-:W-:Y:S01]  /*7990*/  MUFU.TANH R14, R48 ;  /* 0x00000030000e7308 */ /* 0x000fe20000002400 */
[----:B------:R-:W-:Y:S01]  /*79a0*/  ISETP.GT.AND P6, PT, R2, 0x9, PT ;  /* 0x000000090200780c */ /* 0x000fe20003fc4270 */
[----:B------:R-:W-:Y:S01]  /*79b0*/  FMUL.FTZ R53, R53, c[0x0][0x320] ;  /* 0x0000c80035357a20 */ /* 0x000fe20000410000 */
[----:B------:R-:W-:Y:S01]  /*79c0*/  FSEL R8, R152, -INF , P0 ;  /* 0xff80000098087808 */ /* 0x000fe20000000000 */
[----:B------:R-:W-:Y:S01]  /*79d0*/  FMUL.FTZ R61, R61, c[0x0][0x320] ;  /* 0x0000c8003d3d7a20 */ /* 0x000fe20000410000 */
[----:B------:R-:W-:Y:S01]  /*79e0*/  FSEL R9, R151, -INF , P6 ;  /* 0xff80000097097808 */ /* 0x000fe20003000000 */
[----:B------:R-:W-:Y:S01]  /*79f0*/  FMUL.FTZ R54, R54, c[0x0][0x320] ;  /* 0x0000c80036367a20 */ /* 0x000fe20000410000 */
[C---:B------:R-:W-:Y:S01]  /*7a00*/  ISETP.GT.AND P6, PT, R2.reuse, 0x11, PT ;  /* 0x000000110200780c */ /* 0x040fe20003fc4270 */
[----:B------:R-:W-:Y:S01]  /*7a10*/  FMUL.FTZ R55, R55, c[0x0][0x320] ;  /* 0x0000c80037377a20 */ /* 0x000fe20000410000 */
[----:B------:R-:W-:Y:S01]  /*7a20*/  ISETP.GT.AND P0, PT, R2, 0x10, PT ;  /* 0x000000100200780c */ /* 0x000fe20003f04270 */
[----:B------:R-:W5:Y:S01]  /*7a30*/  MUFU.TANH R33, R33 ;  /* 0x0000002100217308 */ /* 0x000f620000002400 */
[----:B------:R-:W-:Y:S01]  /*7a40*/  FSEL R40, R137, -INF , P6 ;  /* 0xff80000089287808 */ /* 0x000fe20003000000 */
[----:B------:R-:W-:Y:S01]  /*7a50*/  FMUL.FTZ R43, R43, c[0x0][0x320] ;  /* 0x0000c8002b2b7a20 */ /* 0x000fe20000410000 */
[----:B------:R-:W-:Y:S01]  /*7a60*/  ISETP.GT.AND P2, PT, R0, RZ, PT ;  /* 0x000000ff0000720c */ /* 0x000fe20003f44270 */
[----:B------:R-:W-:Y:S01]  /*7a70*/  FMUL.FTZ R42, R42, c[0x0][0x320] ;  /* 0x0000c8002a2a7a20 */ /* 0x000fe20000410000 */
[----:B------:R-:W-:Y:S01]  /*7a80*/  FSEL R32, R138, -INF , P0 ;  /* 0xff8000008a207808 */ /* 0x000fe20000000000 */
[----:B------:R-:W-:Y:S01]  /*7a90*/  FMUL.FTZ R50, R50, c[0x0][0x320] ;  /* 0x0000c80032327a20 */ /* 0x000fe20000410000 */
[----:B------:R-:W-:Y:S01]  /*7aa0*/  ISETP.GT.AND P0, PT, R2, 0x18, PT ;  /* 0x000000180200780c */ /* 0x000fe20003f04270 */
[----:B------:R-:W-:Y:S01]  /*7ab0*/  FMUL.FTZ R60, R60, c[0x0][0x320] ;  /* 0x0000c8003c3c7a20 */ /* 0x000fe20000410000 */
[----:B------:R-:W-:Y:S01]  /*7ac0*/  ISETP.GT.AND P6, PT, R2, 0x19, PT ;  /* 0x000000190200780c */ /* 0x000fe20003fc4270 */
[----:B------:R-:W1:Y:S01]  /*7ad0*/  MUFU.TANH R22, R22 ;  /* 0x0000001600167308 */ /* 0x000e620000002400 */
[----:B------:R-:W-:Y:S01]  /*7ae0*/  FSEL R10, R154, -INF , P2 ;  /* 0xff8000009a0a7808 */ /* 0x000fe20001000000 */
[----:B------:R-:W-:Y:S01]  /*7af0*/  FMUL.FTZ R64, R64, c[0x0][0x320] ;  /* 0x0000c80040407a20 */ /* 0x000fe20000410000 */
[----:B------:R-:W-:Y:S01]  /*7b00*/  ISETP.GT.AND P2, PT, R0, 0x8, PT ;  /* 0x000000080000780c */ /* 0x000fe20003f44270 */
[----:B------:R-:W-:Y:S01]  /*7b10*/  FMUL.FTZ R51, R51, c[0x0][0x320] ;  /* 0x0000c80033337a20 */ /* 0x000fe20000410000 */
[----:B---3--:R-:W-:Y:S01]  /*7b20*/  FSEL R49, R69, -INF , P0 ;  /* 0xff80000045317808 */ /* 0x008fe20000000000 */
[----:B------:R-:W-:Y:S01]  /*7b30*/  FMUL.FTZ R65, R65, c[0x0][0x320] ;  /* 0x0000c80041417a20 */ /* 0x000fe20000410000 */
[----:B------:R-:W-:Y:S01]  /*7b40*/  ISETP.GT.AND P0, PT, R2, 0x20, PT ;  /* 0x000000200200780c */ /* 0x000fe20003f04270 */
[----:B------:R-:W-:Y:S01]  /*7b50*/  FMUL.FTZ R58, R58, c[0x0][0x320] ;  /* 0x0000c8003a3a7a20 */ /* 0x000fe20000410000 */
[----:B------:R-:W-:Y:S01]  /*7b60*/  FSEL R56, R68, -INF , P6 ;  /* 0xff80000044387808 */ /* 0x000fe20003000000 */
[----:B------:R-:W2:Y:S01]  /*7b70*/  MUFU.TANH R36, R36 ;  /* 0x0000002400247308 */ /* 0x000ea20000002400 */
[----:B------:R-:W-:Y:S01]  /*7b80*/  ISETP.GT.AND P6, PT, R2, 0x21, PT ;  /* 0x000000210200780c */ /* 0x000fe20003fc4270 */
[----:B------:R-:W-:Y:S01]  /*7b90*/  FMUL.FTZ R59, R59, c[0x0][0x320] ;  /* 0x0000c8003b3b7a20 */ /* 0x000fe20000410000 */
[----:B------:R-:W-:Y:S01]  /*7ba0*/  FSEL R12, R149, -INF , P2 ;  /* 0xff800000950c7808 */ /* 0x000fe20001000000 */
[----:B------:R-:W-:Y:S01]  /*7bb0*/  FMUL.FTZ R62, R62, c[0x0][0x320] ;  /* 0x0000c8003e3e7a20 */ /* 0x000fe20000410000 */
[----:B------:R-:W-:Y:S01]  /*7bc0*/  FSEL R151, R20, -INF , P0 ;  /* 0xff80000014977808 */ /* 0x000fe20000000000 */
[----:B------:R-:W-:Y:S01]  /*7bd0*/  FMUL.FTZ R63, R63, c[0x0][0x320] ;  /* 0x0000c8003f3f7a20 */ /* 0x000fe20000410000 */
[----:B------:R-:W-:Y:S01]  /*7be0*/  FSEL R152, R21, -INF , P6 ;  /* 0xff80000015987808 */ /* 0x000fe20003000000 */
[----:B------:R-:W-:Y:S01]  /*7bf0*/  FMUL.FTZ R66, R66, c[0x0][0x320] ;  /* 0x0000c80042427a20 */ /* 0x000fe20000410000 */
[----:B------:R-:W-:Y:S01]  /*7c00*/  ISETP.GT.AND P2, PT, R0, 0x10, PT ;  /* 0x000000100000780c */ /* 0x000fe20003f44270 */
[----:B------:R-:W3:Y:S01]  /*7c10*/  LDL.64 R20, [R1+0x40] ;  /* 0x0000400001147983 */ /* 0x000ee20000100a00 */
[----:B------:R-:W-:Y:S01]  /*7c20*/  FMNMX.FTZ R4, R6, R3, !PT ;  /* 0x0000000306047209 */ /* 0x000fe20007810000 */
[----:B------:R-:W1:Y:S01]  /*7c30*/  MUFU.TANH R23, R23 ;  /* 0x0000001700177308 */ /* 0x000e620000002400 */
[----:B------:R-:W-:Y:S01]  /*7c40*/  FSEL R41, R136, -INF , P2 ;  /* 0xff80000088297808 */ /* 0x000fe20001000000 */
[----:B------:R-:W-:Y:S01]  /*7c50*/  FMUL.FTZ R67, R67, c[0x0][0x320] ;  /* 0x0000c80043437a20 */ /* 0x000fe20000410000 */
[----:B------:R-:W-:Y:S01]  /*7c60*/  ISETP.GT.AND P2, PT, R0, 0x18, PT ;  /* 0x000000180000780c */ /* 0x000fe20003f44270 */
[----:B------:R-:W3:Y:S01]  /*7c70*/  LDL.64 R136, [R1+0x30] ;  /* 0x0000300001887983 */ /* 0x000ee20000100a00 */
[----:B------:R-:W-:Y:S01]  /*7c80*/  FMNMX.FTZ R4, R7, R4, !PT ;  /* 0x0000000407047209 */ /* 0x000fe20007810000 */
[----:B------:R-:W-:Y:S01]  /*7c90*/  @UP1 USHF.L.U64.HI UR20, UR22, 0x7, UR20 ;  /* 0x0000000716141899 */ /* 0x000fe20008010214 */
[----:B------:R-:W-:Y:S01]  /*7ca0*/  FSEL R57, R17, -INF , P2 ;  /* 0xff80000011397808 */ /* 0x000fe20001000000 */
[----:B------:R-:W-:Y:S01]  /*7cb0*/  @UP1 USHF.L.U32 UR22, UR4, 0x6, URZ ;  /* 0x0000000604161899 */ /* 0x000fe2000800063f */
[----:B------:R-:W-:Y:S01]  /*7cc0*/  FMNMX.FTZ R4, R8, R4, !PT ;  /* 0x0000000408047209 */ /* 0x000fe20007810000 */
[----:B------:R1:W-:Y:S01]  /*7cd0*/  MUFU.TANH R17, R5 ;  /* 0x0000000500117308 */ /* 0x0003e20000002400 */
[----:B------:R-:W-:Y:S01]  /*7ce0*/  ISETP.GT.AND P1, PT, R0, 0x1, PT ;  /* 0x000000010000780c */ /* 0x000fe20003f24270 */
[----:B------:R-:W-:Y:S01]  /*7cf0*/  @UP1 USHF.L.U64.HI UR23, UR4, 0x6, UR5 ;  /* 0x0000000604171899 */ /* 0x000fe20008010205 */
[----:B------:R-:W-:Y:S02]  /*7d00*/  FMNMX.FTZ R4, R9, R4, !PT ;  /* 0x0000000409047209 */ /* 0x000fe40007810000 */
[----:B------:R-:W-:Y:S02]  /*7d10*/  FSEL R11, R153, -INF , P1 ;  /* 0xff800000990b7808 */ /* 0x000fe40000800000 */
[----:B------:R-:W-:Y:S02]  /*7d20*/  FMNMX.FTZ R4, R32, R4, !PT ;  /* 0x0000000420047209 */ /* 0x000fe40007810000 */
[----:B------:R-:W-:Y:S01]  /*7d30*/  ISETP.GT.AND P0, PT, R2, 0x28, PT ;  /* 0x000000280200780c */ /* 0x000fe20003f04270 */
[----:B------:R-:W4:Y:S01]  /*7d40*/  MUFU.TANH R37, R37 ;  /* 0x0000002500257308 */ /* 0x000f220000002400 */
[----:B------:R-:W-:Y:S02]  /*7d50*/  FMNMX.FTZ R4, R40, R4, !PT ;  /* 0x0000000428047209 */ /* 0x000fe40007810000 */
[----:B------:R-:W-:Y:S02]  /*7d60*/  ISETP.GT.AND P1, PT, R0, 0x9, PT ;  /* 0x000000090000780c */ /* 0x000fe40003f24270 */
[----:B------:R-:W-:Y:S02]  /*7d70*/  FMNMX.FTZ R4, R49, R4, !PT ;  /* 0x0000000431047209 */ /* 0x000fe40007810000 */
[----:B--2---:R-:W-:Y:S02]  /*7d80*/  FSEL R155, R24, -INF , P0 ;  /* 0xff800000189b7808 */ /* 0x004fe40000000000 */
[----:B------:R-:W-:Y:S01]  /*7d90*/  FMNMX.FTZ R4, R56, R4, !PT ;  /* 0x0000000438047209 */ /* 0x000fe20007810000 */
[----:B------:R-:W2:Y:S01]  /*7da0*/  MUFU.TANH R26, R26 ;  /* 0x0000001a001a7308 */ /* 0x000ea20000002400 */
[----:B------:R-:W-:Y:S02]  /*7db0*/  ISETP.GT.AND P6, PT, R2, 0x29, PT ;  /* 0x000000290200780c */ /* 0x000fe40003fc4270 */
[----:B------:R-:W-:Y:S02]  /*7dc0*/  FMNMX.FTZ R4, R151, R4, !PT ;  /* 0x0000000497047209 */ /* 0x000fe40007810000 */
[----:B-1----:R-:W-:Y:S02]  /*7dd0*/  FMNMX.FTZ R5, R10, R70, !PT ;  /* 0x000000460a057209 */ /* 0x002fe40007810000 */
[----:B------:R-:W-:Y:S02]  /*7de0*/  FMNMX.FTZ R4, R152, R4, !PT ;  /* 0x0000000498047209 */ /* 0x000fe40007810000 */
[----:B------:R-:W-:Y:S01]  /*7df0*/  FMNMX.FTZ R5, R11, R5, !PT ;  /* 0x000000050b057209 */ /* 0x000fe20007810000 */
[----:B------:R-:W1:Y:S01]  /*7e00*/  MUFU.TANH R27, R27 ;  /* 0x0000001b001b7308 */ /* 0x000e620000002400 */
[----:B------:R-:W-:Y:S02]  /*7e10*/  FSEL R13, R148, -INF , P1 ;  /* 0xff800000940d7808 */ /* 0x000fe40000800000 */
[----:B------:R-:W-:Y:S02]  /*7e20*/  FMNMX.FTZ R5, R12, R5, !PT ;  /* 0x000000050c057209 */ /* 0x000fe40007810000 */
[----:B------:R-:W-:Y:S02]  /*7e30*/  ISETP.GT.AND P0, PT, R2, 0x30, PT ;  /* 0x000000300200780c */ /* 0x000fe40003f04270 */
[----:B------:R-:W-:Y:S02]  /*7e40*/  FSEL R156, R25, -INF , P6 ;  /* 0xff800000199c7808 */ /* 0x000fe40003000000 */
[----:B------:R-:W-:Y:S01]  /*7e50*/  FMNMX.FTZ R4, R155, R4, !PT ;  /* 0x000000049b047209 */ /* 0x000fe20007810000 */
[----:B------:R-:W1:Y:S01]  /*7e60*/  MUFU.TANH R30, R30 ;  /* 0x0000001e001e7308 */ /* 0x000e620000002400 */
[----:B------:R-:W-:Y:S02]  /*7e70*/  FSEL R159, R28, -INF , P0 ;  /* 0xff8000001c9f7808 */ /* 0x000fe40000000000 */
[----:B------:R-:W-:Y:S02]  /*7e80*/  FMNMX.FTZ R5, R13, R5, !PT ;  /* 0x000000050d057209 */ /* 0x000fe40007810000 */
[----:B------:R-:W-:Y:S02]  /*7e90*/  ISETP.GT.AND P6, PT, R2, 0x31, PT ;  /* 0x000000310200780c */ /* 0x000fe40003fc4270 */
[----:B------:R-:W-:Y:S02]  /*7ea0*/  ISETP.GT.AND P1, PT, R0, 0x11, PT ;  /* 0x000000110000780c */ /* 0x000fe40003f24270 */
[----:B------:R-:W-:Y:S01]  /*7eb0*/  FMNMX.FTZ R4, R156, R4, !PT ;  /* 0x000000049c047209 */ /* 0x000fe20007810000 */
[----:B------:R-:W1:Y:S01]  /*7ec0*/  MUFU.TANH R31, R31 ;  /* 0x0000001f001f7308 */ /* 0x000e620000002400 */
[----:B----4-:R-:W-:Y:S02]  /*7ed0*/  FSEL R160, R29, -INF , P6 ;  /* 0xff8000001da07808 */ /* 0x010fe40003000000 */
[----:B------:R-:W-:Y:S02]  /*7ee0*/  FSEL R48, R71, -INF , P1 ;  /* 0xff80000047307808 */ /* 0x000fe40000800000 */
[----:B------:R-:W-:Y:S02]  /*7ef0*/  ISETP.GT.AND P0, PT, R2, 0x38, PT ;  /* 0x000000380200780c */ /* 0x000fe40003f04270 */
[----:B------:R-:W-:Y:S02]  /*7f00*/  FMNMX.FTZ R5, R41, R5, !PT ;  /* 0x0000000529057209 */ /* 0x000fe40007810000 */
[----:B------:R-:W-:Y:S01]  /*7f10*/  FMNMX.FTZ R4, R159, R4, !PT ;  /* 0x000000049f047209 */ /* 0x000fe20007810000 */
[----:B------:R-:W4:Y:S01]  /*7f20*/  MUFU.TANH R44, R44 ;  /* 0x0000002c002c7308 */ /* 0x000f220000002400 */
[----:B------:R-:W-:Y:S02]  /*7f30*/  ISETP.GT.AND P1, PT, R0, 0x19, PT ;  /* 0x000000190000780c */ /* 0x000fe40003f24270 */
[----:B------:R-:W-:Y:S02]  /*7f40*/  ISETP.GT.AND P6, PT, R2, 0x39, PT ;  /* 0x000000390200780c */ /* 0x000fe40003fc4270 */
[----:B------:R-:W-:Y:S02]  /*7f50*/  FSEL R163, R163, -INF , P0 ;  /* 0xff800000a3a37808 */ /* 0x000fe40000000000 */
[----:B------:R-:W-:Y:S02]  /*7f60*/  FMNMX.FTZ R5, R48, R5, !PT ;  /* 0x0000000530057209 */ /* 0x000fe40007810000 */
[----:B------:R-:W-:Y:S01]  /*7f70*/  FMNMX.FTZ R4, R160, R4, !PT ;  /* 0x00000004a0047209 */ /* 0x000fe20007810000 */
[----:B------:R-:W1:Y:S01]  /*7f80*/  MUFU.TANH R34, R34 ;  /* 0x0000002200227308 */ /* 0x000e620000002400 */
[----:B------:R-:W-:Y:S02]  /*7f90*/  ISETP.GT.AND P2, PT, R0, 0x20, PT ;  /* 0x000000200000780c */ /* 0x000fe40003f44270 */
[----:B------:R-:W-:Y:S02]  /*7fa0*/  ISETP.GT.AND P0, PT, R2, 0x40, PT ;  /* 0x000000400200780c */ /* 0x000fe40003f04270 */
[----:B------:R-:W-:Y:S02]  /*7fb0*/  FSEL R150, R150, -INF , P1 ;  /* 0xff80000096967808 */ /* 0x000fe40000800000 */
[----:B-----5:R-:W-:Y:S02]  /*7fc0*/  FSEL R164, R33, -INF , P6 ;  /* 0xff80000021a47808 */ /* 0x020fe40003000000 */
[----:B------:R-:W-:Y:S01]  /*7fd0*/  FMNMX.FTZ R5, R57, R5, !PT ;  /* 0x0000000539057209 */ /* 0x000fe20007810000 */
[----:B------:R-:W5:Y:S01]  /*7fe0*/  MUFU.TANH R35, R35 ;  /* 0x0000002300237308 */ /* 0x000f620000002400 */
[----:B------:R-:W-:Y:S02]  /*7ff0*/  FMNMX.FTZ R4, R163, R4, !PT ;  /* 0x00000004a3047209 */ /* 0x000fe40007810000 */
[----:B------:R-:W-:Y:S02]  /*8000*/  FSEL R153, R22, -INF , P2 ;  /* 0xff80000016997808 */ /* 0x000fe40001000000 */
[----:B------:R-:W-:Y:S02]  /*8010*/  FSEL R167, R36, -INF , P0 ;  /* 0xff80000024a77808 */ /* 0x000fe40000000000 */
[----:B------:R-:W-:Y:S02]  /*8020*/  ISETP.GT.AND P1, PT, R0, 0x21, PT ;  /* 0x000000210000780c */ /* 0x000fe40003f24270 */
[----:B------:R-:W-:Y:S01]  /*8030*/  ISETP.GT.AND P6, PT, R2, 0x41, PT ;  /* 0x000000410200780c */ /* 0x000fe20003fc4270 */
[----:B------:R-:W1:Y:S01]  /*8040*/  MUFU.TANH R38, R38 ;  /* 0x0000002600267308 */ /* 0x000e620000002400 */
[----:B------:R-:W-:Y:S02]  /*8050*/  FMNMX.FTZ R4, R164, R4, !PT ;  /* 0x00000004a4047209 */ /* 0x000fe40007810000 */
[----:B------:R-:W-:Y:S02]  /*8060*/  FMNMX.FTZ R5, R150, R5, !PT ;  /* 0x0000000596057209 */ /* 0x000fe40007810000 */
[----:B------:R-:W-:Y:S02]  /*8070*/  FSEL R154, R23, -INF , P1 ;  /* 0xff800000179a7808 */ /* 0x000fe40000800000 */
[----:B------:R-:W-:Y:S02]  /*8080*/  FSEL R168, R37, -INF , P6 ;  /* 0xff80000025a87808 */ /* 0x000fe40003000000 */
[----:B------:R-:W-:Y:S01]  /*8090*/  FMNMX.FTZ R4, R167, R4, !PT ;  /* 0x00000004a7047209 */ /* 0x000fe20007810000 */
[----:B------:R-:W4:Y:S01]  /*80a0*/  MUFU.TANH R39, R39 ;  /* 0x0000002700277308 */ /* 0x000f220000002400 */
[C---:B------:R-:W-:Y:S02]  /*80b0*/  ISETP.GT.AND P2, PT, R0.reuse, 0x28, PT ;  /* 0x000000280000780c */ /* 0x040fe40003f44270 */
[----:B------:R-:W-:Y:S02]  /*80c0*/  ISETP.GT.AND P1, PT, R0, 0x29, PT ;  /* 0x000000290000780c */ /* 0x000fe40003f24270 */
[----:B------:R-:W-:Y:S02]  /*80d0*/  ISETP.GT.AND P0, PT, R2, 0x48, PT ;  /* 0x000000480200780c */ /* 0x000fe40003f04270 */
[----:B------:R-:W-:Y:S02]  /*80e0*/  FMNMX.FTZ R5, R153, R5, !PT ;  /* 0x0000000599057209 */ /* 0x000fe40007810000 */
[----:B------:R-:W-:Y:S01]  /*80f0*/  FMNMX.FTZ R4, R168, R4, !PT ;  /* 0x00000004a8047209 */ /* 0x000fe20007810000 */
[----:B------:R-:W4:Y:S01]  /*8100*/  MUFU.TANH R45, R45 ;  /* 0x0000002d002d7308 */ /* 0x000f220000002400 */
[----:B--2---:R-:W-:Y:S02]  /*8110*/  FSEL R157, R26, -INF , P2 ;  /* 0xff8000001a9d7808 */ /* 0x004fe40001000000 */
[C---:B------:R-:W-:Y:S02]  /*8120*/  ISETP.GT.AND P2, PT, R0.reuse, 0x30, PT ;  /* 0x000000300000780c */ /* 0x040fe40003f44270 */
[----:B-1----:R-:W-:Y:S02]  /*8130*/  FSEL R158, R27, -INF , P1 ;  /* 0xff8000001b9e7808 */ /* 0x002fe40000800000 */
[----:B------:R-:W-:Y:S02]  /*8140*/  ISETP.GT.AND P1, PT, R0, 0x31, PT ;  /* 0x000000310000780c */ /* 0x000fe40003f24270 */
[----:B------:R-:W-:Y:S01]  /*8150*/  FSEL R171, R18, -INF , P0 ;  /* 0xff80000012ab7808 */ /* 0x000fe20000000000 */
[----:B------:R-:W-:Y:S01]  /*8160*/  MUFU.TANH R43, R43 ;  /* 0x0000002b002b7308 */ /* 0x000fe20000002400 */
[----:B------:R-:W-:Y:S02]  /*8170*/  ISETP.GT.AND P6, PT, R2, 0x49, PT ;  /* 0x000000490200780c */ /* 0x000fe40003fc4270 */
[----:B------:R-:W-:Y:S02]  /*8180*/  FMNMX.FTZ R5, R154, R5, !PT ;  /* 0x000000059a057209 */ /* 0x000fe40007810000 */
[----:B------:R-:W-:Y:S02]  /*8190*/  FSEL R161, R30, -INF , P2 ;  /* 0xff8000001ea17808 */ /* 0x000fe40001000000 */
[----:B------:R-:W-:Y:S02]  /*81a0*/  FSEL R162, R31, -INF , P1 ;  /* 0xff8000001fa27808 */ /* 0x000fe40000800000 */
[----:B------:R-:W-:Y:S01]  /*81b0*/  ISETP.GT.AND P0, PT, R2, 0x50, PT ;  /* 0x000000500200780c */ /* 0x000fe20003f04270 */
[----:B------:R-:W1:Y:S01]  /*81c0*/  MUFU.TANH R42, R42 ;  /* 0x0000002a002a7308 */ /* 0x000e620000002400 */
[----:B------:R-:W-:Y:S02]  /*81d0*/  FSEL R190, R19, -INF , P6 ;  /* 0xff80000013be7808 */ /* 0x000fe40003000000 */
[C---:B------:R-:W-:Y:S02]  /*81e0*/  ISETP.GT.AND P2, PT, R0.reuse, 0x38, PT ;  /* 0x000000380000780c */ /* 0x040fe40003f44270 */
[----:B------:R-:W-:Y:S02]  /*81f0*/  ISETP.GT.AND P1, PT, R0, 0x39, PT ;  /* 0x000000390000780c */ /* 0x000fe40003f24270 */
[----:B------:R-:W-:Y:S02]  /*8200*/  FMNMX.FTZ R4, R171, R4, !PT ;  /* 0x00000004ab047209 */ /* 0x000fe40007810000 */
[----:B------:R-:W-:Y:S01]  /*8210*/  FMNMX.FTZ R5, R157, R5, !PT ;  /* 0x000000059d057209 */ /* 0x000fe20007810000 */
[----:B------:R-:W2:Y:S01]  /*8220*/  MUFU.TANH R46, R46 ;  /* 0x0000002e002e7308 */ /* 0x000ea20000002400 */
[----:B----4-:R-:W-:Y:S02]  /*8230*/  FSEL R199, R44, -INF , P0 ;  /* 0xff8000002cc77808 */ /* 0x010fe40000000000 */
[----:B------:R-:W-:Y:S02]  /*8240*/  FSEL R165, R34, -INF , P2 ;  /* 0xff80000022a57808 */ /* 0x000fe40001000000 */
[C---:B------:R-:W-:Y:S02]  /*8250*/  ISETP.GT.AND P2, PT, R0.reuse, 0x40, PT ;  /* 0x000000400000780c */ /* 0x040fe40003f44270 */
[----:B-----5:R-:W-:Y:S02]  /*8260*/  FSEL R166, R35, -INF , P1 ;  /* 0xff80000023a67808 */ /* 0x020fe40000800000 */
[----:B------:R-:W-:Y:S01]  /*8270*/  ISETP.GT.AND P1, PT, R0, 0x41, PT ;  /* 0x000000410000780c */ /* 0x000fe20003f24270 */
[----:B------:R-:W4:Y:S01]  /*8280*/  MUFU.TANH R47, R47 ;  /* 0x0000002f002f7308 */ /* 0x000f220000002400 */
[----:B------:R-:W-:Y:S02]  /*8290*/  ISETP.GT.AND P6, PT, R2, 0x51, PT ;  /* 0x000000510200780c */ /* 0x000fe40003fc4270 */
[----:B------:R-:W-:Y:S02]  /*82a0*/  FMNMX.FTZ R5, R158, R5, !PT ;  /* 0x000000059e057209 */ /* 0x000fe40007810000 */
[----:B------:R-:W-:Y:S02]  /*82b0*/  FMNMX.FTZ R4, R190, R4, !PT ;  /* 0x00000004be047209 */ /* 0x000fe40007810000 */
[----:B------:R-:W-:Y:S02]  /*82c0*/  FSEL R169, R38, -INF , P2 ;  /* 0xff80000026a97808 */ /* 0x000fe40001000000 */
[----:B------:R-:W-:Y:S01]  /*82d0*/  FSEL R170, R39, -INF , P1 ;  /* 0xff80000027aa7808 */ /* 0x000fe20000800000 */
[----:B------:R-:W5:Y:S01]  /*82e0*/  MUFU.TANH R52, R52 ;  /* 0x0000003400347308 */ /* 0x000f620000002400 */
[----:B------:R-:W-:Y:S02]  /*82f0*/  FSEL R201, R45, -INF , P6 ;  /* 0xff8000002dc97808 */ /* 0x000fe40003000000 */
[C---:B------:R-:W-:Y:S02]  /*8300*/  ISETP.GT.AND P2, PT, R0.reuse, 0x48, PT ;  /* 0x000000480000780c */ /* 0x040fe40003f44270 */
[----:B------:R-:W-:Y:S02]  /*8310*/  ISETP.GT.AND P1, PT, R0, 0x49, PT ;  /* 0x000000490000780c */ /* 0x000fe40003f24270 */
[C---:B------:R-:W-:Y:S02]  /*8320*/  ISETP.GT.AND P0, PT, R2.reuse, 0x58, PT ;  /* 0x000000580200780c */ /* 0x040fe40003f04270 */
[----:B------:R-:W-:Y:S01]  /*8330*/  FMNMX.FTZ R5, R161, R5, !PT ;  /* 0x00000005a1057209 */ /* 0x000fe20007810000 */
[----:B------:R-:W5:Y:S01]  /*8340*/  MUFU.TANH R50, R50 ;  /* 0x0000003200327308 */ /* 0x000f620000002400 */
[----:B------:R-:W-:Y:S02]  /*8350*/  FMNMX.FTZ R4, R199, R4, !PT ;  /* 0x00000004c7047209 */ /* 0x000fe40007810000 */
[----:B------:R-:W-:Y:S02]  /*8360*/  ISETP.GT.AND P6, PT, R2, 0x59, PT ;  /* 0x000000590200780c */ /* 0x000fe40003fc4270 */
[----:B------:R-:W-:Y:S02]  /*8370*/  FSEL R204, R14, -INF , P0 ;  /* 0xff8000000ecc7808 */ /* 0x000fe40000000000 */
[----:B-1----:R-:W-:Y:S02]  /*8380*/  FSEL R191, R42, -INF , P2 ;  /* 0xff8000002abf7808 */ /* 0x002fe40001000000 */
[C---:B------:R-:W-:Y:S01]  /*8390*/  ISETP.GT.AND P2, PT, R0.reuse, 0x50, PT ;  /* 0x000000500000780c */ /* 0x040fe20003f44270 */
[----:B------:R-:W1:Y:S01]  /*83a0*/  MUFU.TANH R53, R53 ;  /* 0x0000003500357308 */ /* 0x000e620000002400 */
[----:B------:R-:W-:Y:S02]  /*83b0*/  FSEL R197, R43, -INF , P1 ;  /* 0xff8000002bc57808 */ /* 0x000fe40000800000 */
[----:B------:R-:W-:Y:S02]  /*83c0*/  ISETP.GT.AND P1, PT, R0, 0x51, PT ;  /* 0x000000510000780c */ /* 0x000fe40003f24270 */
[----:B------:R-:W-:Y:S02]  /*83d0*/  FMNMX.FTZ R5, R162, R5, !PT ;  /* 0x00000005a2057209 */ /* 0x000fe40007810000 */
[----:B------:R-:W-:Y:S02]  /*83e0*/  FMNMX.FTZ R4, R201, R4, !PT ;  /* 0x00000004c9047209 */ /* 0x000fe40007810000 */
[----:B--2---:R-:W-:Y:S01]  /*83f0*/  FSEL R202, R46, -INF , P2 ;  /* 0xff8000002eca7808 */ /* 0x004fe20001000000 */
[----:B------:R-:W2:Y:S01]  /*8400*/  MUFU.TANH R16, R16 ;  /* 0x0000001000107308 */ /* 0x000ea20000002400 */
[----:B----4-:R-:W-:Y:S02]  /*8410*/  FSEL R203, R47, -INF , P1 ;  /* 0xff8000002fcb7808 */ /* 0x010fe40000800000 */
[----:B------:R-:W-:Y:S02]  /*8420*/  FSEL R206, R15, -INF , P6 ;  /* 0xff8000000fce7808 */ /* 0x000fe40003000000 */
[----:B------:R-:W-:Y:S02]  /*8430*/  ISETP.GT.AND P1, PT, R2, 0x60, PT ;  /* 0x000000600200780c */ /* 0x000fe40003f24270 */
[----:B------:R-:W-:Y:S02]  /*8440*/  FMNMX.FTZ R5, R165, R5, !PT ;  /* 0x00000005a5057209 */ /* 0x000fe40007810000 */
[----:B------:R-:W-:Y:S01]  /*8450*/  FMNMX.FTZ R4, R204, R4, !PT ;  /* 0x00000004cc047209 */ /* 0x000fe20007810000 */
[----:B------:R-:W4:Y:S01]  /*8460*/  MUFU.TANH R60, R60 ;  /* 0x0000003c003c7308 */ /* 0x000f220000002400 */
[----:B------:R-:W-:Y:S02]  /*8470*/  ISETP.GT.AND P2, PT, R0, 0x58, PT ;  /* 0x000000580000780c */ /* 0x000fe40003f44270 */
[----:B-----5:R-:W-:Y:S02]  /*8480*/  FSEL R219, R52, -INF , P1 ;  /* 0xff80000034db7808 */ /* 0x020fe40000800000 */
[----:B------:R-:W-:Y:S02]  /*8490*/  FMNMX.FTZ R4, R206, R4, !PT ;  /* 0x00000004ce047209 */ /* 0x000fe40007810000 */
[----:B------:R-:W-:Y:S02]  /*84a0*/  ISETP.GT.AND P0, PT, R2, 0x61, PT ;  /* 0x000000610200780c */ /* 0x000fe40003f04270 */
[----:B------:R-:W-:Y:S01]  /*84b0*/  FMNMX.FTZ R5, R166, R5, !PT ;  /* 0x00000005a6057209 */ /* 0x000fe20007810000 */
[----:B------:R-:W5:Y:S01]  /*84c0*/  MUFU.TANH R61, R61 ;  /* 0x0000003d003d7308 */ /* 0x000f620000002400 */
[----:B------:R-:W-:Y:S02]  /*84d0*/  ISETP.GT.AND P6, PT, R2, 0x68, PT ;  /* 0x000000680200780c */ /* 0x000fe40003fc4270 */
[----:B------:R-:W-:Y:S02]  /*84e0*/  FSEL R212, R50, -INF , P2 ;  /* 0xff80000032d47808 */ /* 0x000fe40001000000 */
[C---:B------:R-:W-:Y:S02]  /*84f0*/  ISETP.GT.AND P2, PT, R2.reuse, 0x69, PT ;  /* 0x000000690200780c */ /* 0x040fe40003f44270 */
[----:B-1----:R-:W-:Y:S02]  /*8500*/  FSEL R246, R53, -INF , P0 ;  /* 0xff80000035f67808 */ /* 0x002fe40000000000 */
[C---:B------:R-:W-:Y:S01]  /*8510*/  ISETP.GT.AND P0, PT, R2.reuse, 0x71, PT ;  /* 0x000000710200780c */ /* 0x040fe20003f04270 */
[----:B------:R-:W1:Y:S01]  /*8520*/  MUFU.TANH R64, R64 ;  /* 0x0000004000407308 */ /* 0x000e620000002400 */
[----:B------:R-:W-:Y:S02]  /*8530*/  FSEL R249, R17, -INF , P6 ;  /* 0xff80000011f97808 */ /* 0x000fe40003000000 */
[----:B------:R-:W-:Y:S02]  /*8540*/  ISETP.GT.AND P6, PT, R2, 0x78, PT ;  /* 0x000000780200780c */ /* 0x000fe40003fc4270 */
[----:B--2---:R-:W-:Y:S02]  /*8550*/  FSEL R250, R16, -INF , P2 ;  /* 0xff80000010fa7808 */ /* 0x004fe40001000000 */
[C---:B------:R-:W-:Y:S02]  /*8560*/  ISETP.GT.AND P2, PT, R2.reuse, 0x79, PT ;  /* 0x000000790200780c */ /* 0x040fe40003f44270 */
[----:B------:R-:W-:Y:S01]  /*8570*/  FMNMX.FTZ R5, R169, R5, !PT ;  /* 0x00000005a9057209 */ /* 0x000fe20007810000 */
[----:B------:R-:W-:Y:S01]  /*8580*/  MUFU.TANH R51, R51 ;  /* 0x0000003300337308 */ /* 0x000fe20000002400 */
[----:B------:R-:W-:Y:S02]  /*8590*/  ISETP.GT.AND P1, PT, R2, 0x70, PT ;  /* 0x000000700200780c */ /* 0x000fe40003f24270 */
[----:B------:R-:W-:Y:S02]  /*85a0*/  FMNMX.FTZ R2, R219, R4, !PT ;  /* 0x00000004db027209 */ /* 0x000fe40007810000 */
[----:B------:R-:W-:Y:S02]  /*85b0*/  FMNMX.FTZ R4, R170, R5, !PT ;  /* 0x00000005aa047209 */ /* 0x000fe40007810000 */
[----:B------:R-:W-:Y:S02]  /*85c0*/  FMNMX.FTZ R2, R246, R2, !PT ;  /* 0x00000002f6027209 */ /* 0x000fe40007810000 */
[----:B------:R-:W-:Y:S01]  /*85d0*/  FMNMX.FTZ R4, R191, R4, !PT ;  /* 0x00000004bf047209 */ /* 0x000fe20007810000 */
[----:B------:R-:W2:Y:S01]  /*85e0*/  MUFU.TANH R65, R65 ;  /* 0x0000004100417308 */ /* 0x000ea20000002400 */
[----:B------:R-:W-:Y:S02]  /*85f0*/  FMNMX.FTZ R2, R249, R2, !PT ;  /* 0x00000002f9027209 */ /* 0x000fe40007810000 */
[----:B----4-:R-:W-:Y:S02]  /*8600*/  FSEL R188, R60, -INF , P1 ;  /* 0xff8000003cbc7808 */ /* 0x010fe40000800000 */
[----:B------:R-:W-:Y:S02]  /*8610*/  FMNMX.FTZ R2, R250, R2, !PT ;  /* 0x00000002fa027209 */ /* 0x000fe40007810000 */
[----:B------:R-:W-:Y:S02]  /*8620*/  FMNMX.FTZ R4, R197, R4, !PT ;  /* 0x00000004c5047209 */ /* 0x000fe40007810000 */
[----:B-----5:R-:W-:Y:S01]  /*8630*/  FSEL R196, R61, -INF , P0 ;  /* 0xff8000003dc47808 */ /* 0x020fe20000000000 */
[----:B------:R-:W4:Y:S01]  /*8640*/  MUFU.TANH R54, R54 ;  /* 0x0000003600367308 */ /* 0x000f220000002400 */
[----:B------:R-:W-:Y:S02]  /*8650*/  FMNMX.FTZ R2, R188, R2, !PT ;  /* 0x00000002bc027209 */ /* 0x000fe40007810000 */
[----:B------:R-:W-:Y:S02]  /*8660*/  FMNMX.FTZ R4, R202, R4, !PT ;  /* 0x00000004ca047209 */ /* 0x000fe40007810000 */
[----:B-1----:R-:W-:Y:S02]  /*8670*/  FSEL R213, R64, -INF , P6 ;  /* 0xff80000040d57808 */ /* 0x002fe40003000000 */
[----:B------:R-:W-:Y:S02]  /*8680*/  ISETP.GT.AND P1, PT, R0, 0x59, PT ;  /* 0x000000590000780c */ /* 0x000fe40003f24270 */
[----:B------:R-:W-:Y:S01]  /*8690*/  FMNMX.FTZ R2, R196, R2, !PT ;  /* 0x00000002c4027209 */ /* 0x000fe20007810000 */
[----:B------:R-:W1:Y:S01]  /*86a0*/  MUFU.TANH R55, R55 ;  /* 0x0000003700377308 */ /* 0x000e620000002400 */
[----:B------:R-:W-:Y:S02]  /*86b0*/  FMNMX.FTZ R4, R203, R4, !PT ;  /* 0x00000004cb047209 */ /* 0x000fe40007810000 */
[----:B------:R-:W-:Y:S02]  /*86c0*/  ISETP.GT.AND P0, PT, R0, 0x60, PT ;  /* 0x000000600000780c */ /* 0x000fe40003f04270 */
[----:B--2---:R-:W-:Y:S02]  /*86d0*/  FSEL R189, R65, -INF , P2 ;  /* 0xff80000041bd7808 */ /* 0x004fe40001000000 */
[----:B------:R-:W-:Y:S02]  /*86e0*/  FMNMX.FTZ R2, R213, R2, !PT ;  /* 0x00000002d5027209 */ /* 0x000fe40007810000 */
[----:B------:R-:W-:Y:S01]  /*86f0*/  FSEL R200, R51, -INF , P1 ;  /* 0xff80000033c87808 */ /* 0x000fe20000800000 */
[----:B------:R-:W2:Y:S01]  /*8700*/  MUFU.TANH R58, R58 ;  /* 0x0000003a003a7308 */ /* 0x000ea20000002400 */
[----:B------:R-:W-:Y:S02]  /*8710*/  FMNMX.FTZ R4, R212, R4, !PT ;  /* 0x00000004d4047209 */ /* 0x000fe40007810000 */
[----:B------:R-:W-:Y:S02]  /*8720*/  ISETP.GT.AND P1, PT, R0, 0x61, PT ;  /* 0x000000610000780c */ /* 0x000fe40003f24270 */
[----:B----4-:R-:W-:Y:S02]  /*8730*/  FSEL R215, R54, -INF , P0 ;  /* 0xff80000036d77808 */ /* 0x010fe40000000000 */
[----:B------:R-:W-:Y:S02]  /*8740*/  FMNMX.FTZ R2, R189, R2, !PT ;  /* 0x00000002bd027209 */ /* 0x000fe40007810000 */
[----:B------:R-:W-:Y:S01]  /*8750*/  FMNMX.FTZ R4, R200, R4, !PT ;  /* 0x00000004c8047209 */ /* 0x000fe20007810000 */
[----:B------:R-:W4:Y:S01]  /*8760*/  MUFU.TANH R59, R59 ;  /* 0x0000003b003b7308 */ /* 0x000f220000002400 */
[C---:B------:R-:W-:Y:S01]  /*8770*/  ISETP.GT.AND P0, PT, R0.reuse, 0x68, PT ;  /* 0x000000680000780c */ /* 0x040fe20003f04270 */
[----:B------:R-:W5:Y:S01]  /*8780*/  SHFL.BFLY PT, R69, R2, 0x2, 0x1f ;  /* 0x0c401f0002457f89 */ /* 0x000f6200000e0000 */
[----:B------:R-:W-:Y:S02]  /*8790*/  FMNMX.FTZ R4, R215, R4, !PT ;  /* 0x00000004d7047209 */ /* 0x000fe40007810000 */
[----:B-1----:R-:W-:Y:S02]  /*87a0*/  FSEL R216, R55, -INF , P1 ;  /* 0xff80000037d87808 */ /* 0x002fe40000800000 */
[----:B------:R-:W-:Y:S02]  /*87b0*/  ISETP.GT.AND P1, PT, R0, 0x69, PT ;  /* 0x000000690000780c */ /* 0x000fe40003f24270 */
[----:B------:R-:W-:Y:S01]  /*87c0*/  FMNMX.FTZ R4, R216, R4, !PT ;  /* 0x00000004d8047209 */ /* 0x000fe20007810000 */
[----:B------:R-:W1:Y:S01]  /*87d0*/  MUFU.TANH R62, R62 ;  /* 0x0000003e003e7308 */ /* 0x000e620000002400 */
[----:B------:R-:W-:Y:S02]  /*87e0*/  PLOP3.LUT P2, PT, PT, PT, UP1, 0x80, 0x0 ;  /* 0x000000000000781c */ /* 0x000fe40003f4f018 */
[----:B--2---:R-:W-:Y:S02]  /*87f0*/  FSEL R217, R58, -INF , P0 ;  /* 0xff8000003ad97808 */ /* 0x004fe40000000000 */
[C---:B------:R-:W-:Y:S02]  /*8800*/  ISETP.GT.AND P0, PT, R0.reuse, 0x70, PT ;  /* 0x000000700000780c */ /* 0x040fe40003f04270 */
[----:B------:R-:W-:Y:S03]  /*8810*/  FMNMX.FTZ R4, R217, R4, !PT ;  /* 0x00000004d9047209 */ /* 0x000fe60007810000 */
[----:B------:R-:W2:Y:S01]  /*8820*/  MUFU.TANH R63, R63 ;  /* 0x0000003f003f7308 */ /* 0x000ea20000002400 */
[----:B----4-:R-:W-:Y:S02]  /*8830*/  FSEL R245, R59, -INF , P1 ;  /* 0xff8000003bf57808 */ /* 0x010fe40000800000 */
[----:B------:R-:W-:Y:S02]  /*8840*/  ISETP.GT.AND P1, PT, R0, 0x71, PT ;  /* 0x000000710000780c */ /* 0x000fe40003f24270 */
[----:B------:R-:W-:Y:S05]  /*8850*/  FMNMX.FTZ R4, R245, R4, !PT ;  /* 0x00000004f5047209 */ /* 0x000fea0007810000 */
[----:B------:R-:W4:Y:S01]  /*8860*/  MUFU.TANH R5, R66 ;  /* 0x0000004200057308 */ /* 0x000f220000002400 */
[----:B-----5:R-:W-:Y:S02]  /*8870*/  FMNMX.FTZ R69, R2, R69, !PT ;  /* 0x0000004502457209 */ /* 0x020fe40007810000 */
[----:B-1----:R-:W-:Y:S02]  /*8880*/  FSEL R251, R62, -INF , P0 ;  /* 0xff8000003efb7808 */ /* 0x002fe40000000000 */
[C---:B------:R-:W-:Y:S02]  /*8890*/  ISETP.GT.AND P0, PT, R0.reuse, 0x78, PT ;  /* 0x000000780000780c */ /* 0x040fe40003f04270 */
[----:B------:R-:W-:Y:S03]  /*88a0*/  FMNMX.FTZ R4, R251, R4, !PT ;  /* 0x00000004fb047209 */ /* 0x000fe60007810000 */
[----:B------:R-:W1:Y:S01]  /*88b0*/  MUFU.TANH R71, R67 ;  /* 0x0000004300477308 */ /* 0x000e620000002400 */
[----:B--2---:R-:W-:Y:S02]  /*88c0*/  FSEL R207, R63, -INF , P1 ;  /* 0xff8000003fcf7808 */ /* 0x004fe40000800000 */
[----:B------:R-:W-:Y:S02]  /*88d0*/  ISETP.GT.AND P1, PT, R0, 0x79, PT ;  /* 0x000000790000780c */ /* 0x000fe40003f24270 */
[----:B------:R-:W-:Y:S02]  /*88e0*/  FMNMX.FTZ R0, R207, R4, !PT ;  /* 0x00000004cf007209 */ /* 0x000fe40007810000 */
[----:B------:R-:W2:Y:S01]  /*88f0*/  SHFL.BFLY PT, R4, R69, 0x1, 0x1f ;  /* 0x0c201f0045047f89 */ /* 0x000ea200000e0000 */
[----:B----4-:R-:W-:Y:S04]  /*8900*/  FSEL R198, R5, -INF , P0 ;  /* 0xff80000005c67808 */ /* 0x010fe80000000000 */
[----:B------:R-:W-:Y:S02]  /*8910*/  FMNMX.FTZ R0, R198, R0, !PT ;  /* 0x00000000c6007209 */ /* 0x000fe40007810000 */
[----:B-1----:R-:W-:Y:S04]  /*8920*/  FSEL R71, R71, -INF , P1 ;  /* 0xff80000047477808 */ /* 0x002fe80000800000 */
[----:B------:R-:W-:Y:S05]  /*8930*/  FMNMX.FTZ R0, R71, R0, !PT ;  /* 0x0000000047007209 */ /* 0x000fea0007810000 */
[----:B------:R-:W1:Y:S01]  /*8940*/  SHFL.BFLY PT, R2, R0, 0x2, 0x1f ;  /* 0x0c401f0000027f89 */ /* 0x000e6200000e0000 */
[----:B--2---:R-:W-:Y:S04]  /*8950*/  FMNMX.FTZ R69, R69, R4, !PT ;  /* 0x0000000445457209 */ /* 0x004fe80007810000 */
[C---:B------:R-:W-:Y:S01]  /*8960*/  FSETP.NEU.FTZ.AND P1, PT, R69.reuse, -INF , PT ;  /* 0xff8000004500780b */ /* 0x040fe20003f3d000 */
[----:B------:R-:W-:Y:S05]  /*8970*/  FMUL.FTZ R148, R69, c[0x0][0x2d0] ;  /* 0x0000b40045947a20 */ /* 0x000fea0000410000 */
[----:B------:R-:W-:Y:S05]  /*8980*/  FSEL R148, R148, RZ, P1 ;  /* 0x000000ff94947208 */ /* 0x000fea0000800000 */
[--C-:B------:R-:W-:Y:S02]  /*8990*/  FFMA.FTZ R4, R6, c[0x0][0x2d0], -R148.reuse ;  /* 0x0000b40006047a23 */ /* 0x100fe40000010894 */
[--C-:B------:R-:W-:Y:S02]  /*89a0*/  FFMA.FTZ R5, R7, c[0x0][0x2d0], -R148.reuse ;  /* 0x0000b40007057a23 */ /* 0x100fe40000010894 */
[----:B------:R3:W-:Y:S01]  /*89b0*/  MUFU.EX2 R205, R4 ;  /* 0x0000000400cd7308 */ /* 0x0007e20000000800 */
[----:B-1----:R-:W-:Y:S05]  /*89c0*/  FMNMX.FTZ R0, R0, R2, !PT ;  /* 0x0000000200007209 */ /* 0x002fea0007810000 */
[----:B------:R-:W1:Y:S04]  /*89d0*/  SHFL.BFLY PT, R2, R0, 0x1, 0x1f ;  /* 0x0c201f0000027f89 */ /* 0x000e6800000e0000 */
[----:B------:R-:W2:Y:S01]  /*89e0*/  MUFU.EX2 R51, R5 ;  /* 0x0000000500337308 */ /* 0x000ea20000000800 */
[----:B---3--:R-:W-:Y:S04]  /*89f0*/  @P2 IADD3 R4, P6, R20, UR21, RZ ;  /* 0x0000001514042c10 */ /* 0x008fe8000ffde0ff */
[----:B------:R-:W-:Y:S02]  /*8a00*/  @P2 LEA R6, P0, R4, c[0x0][0x1c8], 0x1 ;  /* 0x0000720004062a11 */ /* 0x000fe400078008ff */
[----:B-1----:R-:W-:Y:S01]  /*8a10*/  FMNMX.FTZ R68, R0, R2, !PT ;  /* 0x0000000200447209 */ /* 0x002fe20007810000 */
[----:B------:R-:W-:Y:S01]  /*8a20*/  FFMA.FTZ R2, R8, c[0x0][0x2d0], -R148 ;  /* 0x0000b40008027a23 */ /* 0x000fe20000010894 */
[----:B------:R-:W-:Y:S02]  /*8a30*/  @P2 IADD3.X R0, R137, UR20, RZ, P6, !PT ;  /* 0x0000001489002c10 */ /* 0x000fe4000b7fe4ff */
[----:B--2---:R-:W-:Y:S01]  /*8a40*/  F2FP.PACK_AB R136, R51, R205 ;  /* 0x000000cd3388723e */ /* 0x004fe200000000ff */
[----:B------:R1:W-:Y:S01]  /*8a50*/  MUFU.EX2 R43, R2 ;  /* 0x00000002002b7308 */ /* 0x0003e20000000800 */
[----:B------:R-:W-:Y:S01]  /*8a60*/  FMUL.FTZ R149, R68, c[0x0][0x2d0] ;  /* 0x0000b40044957a20 */ /* 0x000fe20000410000 */
[----:B------:R-:W-:Y:S02]  /*8a70*/  @P2 LEA.HI.X R7, R4, c[0x0][0x1cc], R0, 0x1, P0 ;  /* 0x0000730004072a11 */ /* 0x000fe400000f0c00 */
[----:B------:R-:W-:Y:S02]  /*8a80*/  FSETP.NEU.FTZ.AND P0, PT, R68, -INF , PT ;  /* 0xff8000004400780b */ /* 0x000fe40003f1d000 */
[----:B------:R-:W-:Y:S01]  /*8a90*/  @P2 IADD3 R0, P6, R214, UR21, RZ ;  /* 0x00000015d6002c10 */ /* 0x000fe2000ffde0ff */
[----:B------:R2:W-:Y:S01]  /*8aa0*/  @P2 LDGSTS.E.BYPASS.LTC128B.128 [R243+0x8100], [R6.64], !P5 ;  /* 0x0810000006f32fae */ /* 0x0005e2000e901d52 */
[----:B------:R-:W-:Y:S01]  /*8ab0*/  FSEL R149, R149, RZ, P0 ;  /* 0x000000ff95957208 */ /* 0x000fe20000000000 */
[----:B------:R-:W-:Y:S01]  /*8ac0*/  @UP1 UIADD3 UR21, UP0, UR12, 0x80, URZ ;  /* 0x000000800c151890 */ /* 0x000fe2000ff1e03f */
[----:B------:R-:W-:Y:S02]  /*8ad0*/  @P2 IADD3.X R4, R139, UR20, RZ, P6, !PT ;  /* 0x000000148b042c10 */ /* 0x000fe4000b7fe4ff */
[C---:B------:R-:W-:Y:S01]  /*8ae0*/  @P2 LEA R8, P6, R0.reuse, c[0x0][0x1c8], 0x1 ;  /* 0x0000720000082a11 */ /* 0x040fe200078c08ff */
[----:B------:R-:W-:Y:S02]  /*8af0*/  @UP1 UIADD3.X UR20, URZ, UR9, URZ, UP0, !UPT ;  /* 0x000000093f141290 */ /* 0x000fe400087fe43f */
[----:B------:R-:W-:Y:S03]  /*8b00*/  UISETP.GT.AND UP0, UPT, UR26, UR24, UPT ;  /* 0x000000181a00728c */ /* 0x000fe6000bf04270 */
[----:B------:R-:W-:Y:S01]  /*8b10*/  UMOV UR26, UR25 ;  /* 0x00000019001a7c82 */ /* 0x000fe20008000000 */
[----:B-1----:R-:W-:Y:S01]  /*8b20*/  FFMA.FTZ R2, R9, c[0x0][0x2d0], -R148 ;  /* 0x0000b40009027a23 */ /* 0x002fe20000010894 */
[----:B------:R-:W-:Y:S01]  /*8b30*/  @P2 LEA.HI.X R9, R0, c[0x0][0x1cc], R4, 0x1, P6 ;  /* 0x0000730000092a11 */ /* 0x000fe200030f0c04 */
[--C-:B------:R-:W-:Y:S01]  /*8b40*/  FFMA.FTZ R0, R10, c[0x0][0x2d0], -R149.reuse ;  /* 0x0000b4000a007a23 */ /* 0x100fe20000010895 */
[----:B------:R-:W-:Y:S01]  /*8b50*/  @P2 IADD3 R4, P6, R6, UR22, RZ ;  /* 0x0000001606042c10 */ /* 0x000fe2000ffde0ff */
[----:B------:R1:W3:Y:S02]  /*8b60*/  MUFU.EX2 R59, R2 ;  /* 0x00000002003b7308 */ /* 0x0002e40000000800 */
[----:B------:R4:W-:Y:S01]  /*8b70*/  @P2 LDGSTS.E.BYPASS.LTC128B.128 [R243+0xc100], [R8.64], !P4 ;  /* 0x0c10000008f32fae */ /* 0x0009e2000e101d52 */
[----:B------:R-:W-:Y:S02]  /*8b80*/  @P2 IADD3.X R5, R7, UR23, RZ, P6, !PT ;  /* 0x0000001707052c10 */ /* 0x000fe4000b7fe4ff */
[C---:B--2---:R-:W-:Y:S05]  /*8b90*/  @P2 IADD3 R6, P6, R4.reuse, UR22, RZ ;  /* 0x0000001604062c10 */ /* 0x044fea000ffde0ff */
[----:B------:R2:W-:Y:S01]  /*8ba0*/  MUFU.EX2 R42, R0 ;  /* 0x00000000002a7308 */ /* 0x0005e20000000800 */
[----:B------:R5:W-:Y:S01]  /*8bb0*/  @P2 LDGSTS.E.BYPASS.LTC128B.128 [R243+0x9100], [R4.64], !P5 ;  /* 0x0910000004f32fae */ /* 0x000be2000e901d52 */
[----:B------:R-:W-:Y:S07]  /*8bc0*/  @P2 IADD3.X R7, R5, UR23, RZ, P6, !PT ;  /* 0x0000001705072c10 */ /* 0x000fee000b7fe4ff */
[----:B------:R5:W-:Y:S01]  /*8bd0*/  @P2 LDGSTS.E.BYPASS.LTC128B.128 [R243+0xd100], [R4.64+0x80], !P4 ;  /* 0x0d10008004f32fae */ /* 0x000be2000e101d52 */
[--C-:B-1----:R-:W-:Y:S01]  /*8be0*/  FFMA.FTZ R2, R13, c[0x0][0x2d0], -R149.reuse ;  /* 0x0000b4000d027a23 */ /* 0x102fe20000010895 */
[----:B---3--:R-:W-:Y:S06]  /*8bf0*/  F2FP.PACK_AB R138, R59, R43 ;  /* 0x0000002b3b8a723e */ /* 0x008fec00000000ff */
[----:B------:R1:W-:Y:S01]  /*8c00*/  @P2 LDGSTS.E.BYPASS.LTC128B.128 [R243+0xa100], [R6.64], !P5 ;  /* 0x0a10000006f32fae */ /* 0x0003e2000e901d52 */
[----:B------:R3:W-:Y:S01]  /*8c10*/  MUFU.EX2 R58, R2 ;  /* 0x00000002003a7308 */ /* 0x0007e20000000800 */
[--C-:B--2---:R-:W-:Y:S09]  /*8c20*/  FFMA.FTZ R0, R11, c[0x0][0x2d0], -R149.reuse ;  /* 0x0000b4000b007a23 */ /* 0x104ff20000010895 */
[----:B------:R2:W1:Y:S01]  /*8c30*/  MUFU.EX2 R50, R0 ;  /* 0x0000000000327308 */ /* 0x0004620000000800 */
[----:B-----5:R-:W-:Y:S04]  /*8c40*/  @P2 IADD3 R4, P6, R4, UR21, RZ ;  /* 0x0000001504042c10 */ /* 0x020fe8000ffde0ff */
[----:B------:R-:W-:Y:S02]  /*8c50*/  @P2 IADD3.X R5, R5, UR20, RZ, P6, !PT ;  /* 0x0000001405052c10 */ /* 0x000fe4000b7fe4ff */
[----:B---3--:R-:W-:Y:S02]  /*8c60*/  FSEL R2, R68, RZ, P0 ;  /* 0x000000ff44027208 */ /* 0x008fe40000000000 */
[----:B----4-:R-:W-:Y:S01]  /*8c70*/  @P2 IADD3 R8, P6, R6, UR22, RZ ;  /* 0x0000001606082c10 */ /* 0x010fe2000ffde0ff */
[----:B------:R3:W-:Y:S01]  /*8c80*/  @P2 LDGSTS.E.BYPASS.LTC128B.128 [R243+0xe100], [R4.64], !P4 ;  /* 0x0e10000004f32fae */ /* 0x0007e2000e101d52 */
[----:B------:R-:W-:Y:S02]  /*8c90*/  PLOP3.LUT P0, PT, PT, PT, UP0, 0x80, 0x0 ;  /* 0x000000000000781c */ /* 0x000fe40003f0f008 */
[----:B------:R-:W-:Y:S01]  /*8ca0*/  @P2 IADD3.X R9, R7, UR23, RZ, P6, !PT ;  /* 0x0000001707092c10 */ /* 0x000fe2000b7fe4ff */
[----:B--2---:R-:W-:Y:S04]  /*8cb0*/  FFMA.FTZ R0, R12, c[0x0][0x2d0], -R149 ;  /* 0x0000b4000c007a23 */ /* 0x004fe80000010895 */
[----:B------:R2:W-:Y:S01]  /*8cc0*/  @P2 LDGSTS.E.BYPASS.LTC128B.128 [R243+0xb100], [R8.64], !P5 ;  /* 0x0b10000008f32fae */ /* 0x0005e2000e901d52 */
[----:B-1----:R-:W-:Y:S01]  /*8cd0*/  F2FP.PACK_AB R137, R50, R42 ;  /* 0x0000002a3289723e */ /* 0x002fe200000000ff */
[----:B------:R1:W4:Y:S02]  /*8ce0*/  MUFU.EX2 R14, R0 ;  /* 0x00000000000e7308 */ /* 0x0003240000000800 */
[----:B-1----:R-:W-:Y:S02]  /*8cf0*/  FSEL R0, R69, RZ, P1 ;  /* 0x000000ff45007208 */ /* 0x002fe40000800000 */
[----:B------:R-:W-:Y:S03]  /*8d00*/  @P2 IADD3 R6, P1, R6, UR21, RZ ;  /* 0x0000001506062c10 */ /* 0x000fe6000ff3e0ff */
[----:B------:R-:W-:Y:S01]  /*8d10*/  FADD.FTZ R0, -R0, R3 ;  /* 0x0000000300007221 */ /* 0x000fe20000010100 */
[----:B------:R-:W-:Y:S03]  /*8d20*/  @P2 IADD3.X R7, R7, UR20, RZ, P1, !PT ;  /* 0x0000001407072c10 */ /* 0x000fe60008ffe4ff */
[----:B------:R-:W-:Y:S02]  /*8d30*/  FMUL.FTZ R0, R0, c[0x0][0x2d0] ;  /* 0x0000b40000007a20 */ /* 0x000fe40000410000 */
[----:B------:R1:W-:Y:S02]  /*8d40*/  @P2 LDGSTS.E.BYPASS.LTC128B.128 [R243+0xf100], [R6.64], !P4 ;  /* 0x0f10000006f32fae */ /* 0x0003e4000e101d52 */
[----:B------:R5:W3:Y:S06]  /*8d50*/  MUFU.EX2 R3, R0 ;  /* 0x0000000000037308 */ /* 0x000aec0000000800 */
[----:B------:R-:W-:Y:S08]  /*8d60*/  LDSM.16.MT88.4 R20, [R222+0x100] ;  /* 0x00010000de14783b */ /* 0x000ff00000004200 */
[----:B------:R-:W-:Y:S08]  /*8d70*/  LDSM.16.MT88.4 R28, [R225+0x100] ;  /* 0x00010000e11c783b */ /* 0x000ff00000004200 */
[----:B------:R-:W-:Y:S01]  /*8d80*/  LDSM.16.MT88.4 R36, [R224+0x100] ;  /* 0x00010000e024783b */ /* 0x000fe20000004200 */
[----:B-----5:R-:W-:Y:S02]  /*8d90*/  FADD.FTZ R0, -R2, R70 ;  /* 0x0000004602007221 */ /* 0x020fe40000010100 */
[----:B------:R-:W-:Y:S02]  /*8da0*/  FFMA.FTZ R2, R32, c[0x0][0x2d0], -R148 ;  /* 0x0000b40020027a23 */ /* 0x000fe40000010894 */
[----:B----4-:R-:W-:Y:S02]  /*8db0*/  IMAD.MOV.U32 R70, RZ, RZ, R14 ;  /* 0x000000ffff467224 */ /* 0x010fe400078e000e */
[----:B------:R4:W-:Y:S01]  /*8dc0*/  MUFU.EX2 R60, R2 ;  /* 0x00000002003c7308 */ /* 0x0009e20000000800 */
[----:B------:R-:W5:Y:S01]  /*8dd0*/  LDSM.16.MT88.4 R12, [R221+0x100] ;  /* 0x00010000dd0c783b */ /* 0x000f620000004200 */
[----:B------:R-:W-:Y:S01]  /*8de0*/  FMUL.FTZ R0, R0, c[0x0][0x2d0] ;  /* 0x0000b40000007a20 */ /* 0x000fe20000410000 */
[----:B------:R-:W-:Y:S01]  /*8df0*/  F2FP.PACK_AB R139, R58, R70 ;  /* 0x000000463a8b723e */ /* 0x000fe200000000ff */
[C---:B---3--:R-:W-:Y:S02]  /*8e00*/  FMUL.FTZ R4, R3.reuse, R72 ;  /* 0x0000004803047220 */ /* 0x048fe40000410000 */
[C---:B------:R-:W-:Y:S02]  /*8e10*/  FMUL.FTZ R5, R3.reuse, R73 ;  /* 0x0000004903057220 */ /* 0x040fe40000410000 */
[C---:B--2---:R-:W-:Y:S01]  /*8e20*/  FMUL.FTZ R8, R3.reuse, R76 ;  /* 0x0000004c03087220 */ /* 0x044fe20000410000 */
[----:B------:R-:W2:Y:S01]  /*8e30*/  LDSM.16.MT88.4 R44, [R221+0x4100] ;  /* 0x00410000dd2c783b */ /* 0x000ea20000004200 */
[----:B------:R-:W1:Y:S01]  /*8e40*/  MUFU.EX2 R0, R0 ;  /* 0x0000000000007308 */ /* 0x000e620000000800 */
[C---:B------:R-:W-:Y:S02]  /*8e50*/  FMUL.FTZ R9, R3.reuse, R77 ;  /* 0x0000004d03097220 */ /* 0x040fe40000410000 */
[C---:B------:R-:W-:Y:S02]  /*8e60*/  FMUL.FTZ R16, R3.reuse, R84 ;  /* 0x0000005403107220 */ /* 0x040fe40000410000 */
[C---:B------:R-:W-:Y:S02]  /*8e70*/  FMUL.FTZ R17, R3.reuse, R85 ;  /* 0x0000005503117220 */ /* 0x040fe40000410000 */
[C---:B------:R-:W-:Y:S01]  /*8e80*/  FMUL.FTZ R24, R3.reuse, R92 ;  /* 0x0000005c03187220 */ /* 0x040fe20000410000 */
[----:B------:R-:W3:Y:S01]  /*8e90*/  LDSM.16.MT88.4 R52, [R222+0x4100] ;  /* 0x00410000de34783b */ /* 0x000ee20000004200 */
[C---:B------:R-:W-:Y:S02]  /*8ea0*/  FMUL.FTZ R25, R3.reuse, R93 ;  /* 0x0000005d03197220 */ /* 0x040fe40000410000 */
[C---:B------:R-:W-:Y:S02]  /*8eb0*/  FMUL.FTZ R32, R3.reuse, R100 ;  /* 0x0000006403207220 */ /* 0x040fe40000410000 */
[C---:B------:R-:W-:Y:S02]  /*8ec0*/  FMUL.FTZ R33, R3.reuse, R101 ;  /* 0x0000006503217220 */ /* 0x040fe40000410000 */
[----:B----4-:R-:W-:Y:S01]  /*8ed0*/  FFMA.FTZ R2, R40, c[0x0][0x2d0], -R148 ;  /* 0x0000b40028027a23 */ /* 0x010fe20000010894 */
[----:B------:R-:W0:Y:S01]  /*8ee0*/  LDGDEPBAR ;  /* 0x00000000000079af */ /* 0x000e220000000000 */
[----:B------:R-:W-:Y:S02]  /*8ef0*/  IMAD.MOV.U32 R100, RZ, RZ, R213 ;  /* 0x000000ffff647224 */ /* 0x000fe400078e00d5 */
[----:B------:R4:W2:Y:S01]  /*8f00*/  MUFU.EX2 R252, R2 ;  /* 0x0000000200fc7308 */ /* 0x0008a20000000800 */
[----:B------:R-:W-:Y:S02]  /*8f10*/  IMAD.MOV.U32 R101, RZ, RZ, R207 ;  /* 0x000000ffff657224 */ /* 0x000fe400078e00cf */
[C---:B------:R-:W-:Y:S02]  /*8f20*/  FMUL.FTZ R64, R3.reuse, R132 ;  /* 0x0000008403407220 */ /* 0x040fe40000410000 */
[C---:B-1----:R-:W-:Y:S02]  /*8f30*/  FMUL.FTZ R6, R0.reuse, R74 ;  /* 0x0000004a00067220 */ /* 0x042fe40000410000 */
[C---:B------:R-:W-:Y:S02]  /*8f40*/  FMUL.FTZ R7, R0.reuse, R75 ;  /* 0x0000004b00077220 */ /* 0x040fe40000410000 */
[----:B------:R-:W-:Y:S01]  /*8f50*/  LDSM.16.MT88.4 R72, [R224+0x4100] ;  /* 0x00410000e048783b */ /* 0x000fe20000004200 */
[C---:B------:R-:W-:Y:S02]  /*8f60*/  FMUL.FTZ R10, R0.reuse, R78 ;  /* 0x0000004e000a7220 */ /* 0x040fe40000410000 */
[C---:B------:R-:W-:Y:S02]  /*8f70*/  FMUL.FTZ R11, R0.reuse, R79 ;  /* 0x0000004f000b7220 */ /* 0x040fe40000410000 */
[C---:B-----5:R-:W-:Y:S03]  /*8f80*/  HMMA.16816.F32 R4, R136.reuse, R12, R4 ;  /* 0x0000000c8804723c */ /* 0x060fe60000001804 */
[----:B------:R-:W-:Y:S02]  /*8f90*/  LDSM.16.MT88.4 R76, [R221+0x900] ;  /* 0x00090000dd4c783b */ /* 0x000fe40000004200 */
[C---:B------:R-:W-:Y:S02]  /*8fa0*/  FMUL.FTZ R18, R0.reuse, R86 ;  /* 0x0000005600127220 */ /* 0x040fe40000410000 */
[----:B------:R-:W-:Y:S01]  /*8fb0*/  FMUL.FTZ R12, R3, R80 ;  /* 0x00000050030c7220 */ /* 0x000fe20000410000 */
[C---:B------:R-:W-:Y:S04]  /*8fc0*/  HMMA.16816.F32 R8, R136.reuse, R14, R8 ;  /* 0x0000000e8808723c */ /* 0x040fe80000001808 */
[--C-:B----4-:R-:W-:Y:S02]  /*8fd0*/  FFMA.FTZ R2, R41, c[0x0][0x2d0], -R149.reuse ;  /* 0x0000b40029027a23 */ /* 0x110fe40000010895 */
[C---:B------:R-:W-:Y:S02]  /*8fe0*/  FMUL.FTZ R13, R3.reuse, R81 ;  /* 0x00000051030d7220 */ /* 0x040fe40000410000 */
[----:B------:R1:W-:Y:S01]  /*8ff0*/  MUFU.EX2 R248, R2 ;  /* 0x0000000200f87308 */ /* 0x0003e20000000800 */
[C---:B------:R-:W-:Y:S03]  /*9000*/  FMUL.FTZ R14, R0.reuse, R82 ;  /* 0x00000052000e7220 */ /* 0x040fe60000410000 */
[C---:B------:R-:W-:Y:S02]  /*9010*/  FMUL.FTZ R15, R0.reuse, R83 ;  /* 0x00000053000f7220 */ /* 0x040fe40000410000 */
[----:B------:R-:W-:Y:S01]  /*9020*/  LDSM.16.MT88.4 R80, [R222+0x900] ;  /* 0x00090000de50783b */ /* 0x000fe20000004200 */
[C---:B------:R-:W-:Y:S02]  /*9030*/  FMUL.FTZ R19, R0.reuse, R87 ;  /* 0x0000005700137220 */ /* 0x040fe40000410000 */
[C---:B------:R-:W-:Y:S02]  /*9040*/  FMUL.FTZ R26, R0.reuse, R94 ;  /* 0x0000005e001a7220 */ /* 0x040fe40000410000 */
[C---:B------:R-:W-:Y:S03]  /*9050*/  HMMA.16816.F32 R12, R136.reuse, R20, R12 ;  /* 0x00000014880c723c */ /* 0x040fe6000000180c */
[----:B------:R-:W-:Y:S01]  /*9060*/  LDSM.16.MT88.4 R84, [R225+0x900] ;  /* 0x00090000e154783b */ /* 0x000fe20000004200 */
[C---:B------:R-:W-:Y:S02]  /*9070*/  FMUL.FTZ R27, R0.reuse, R95 ;  /* 0x0000005f001b7220 */ /* 0x040fe40000410000 */
[----:B------:R-:W-:Y:S01]  /*9080*/  FMUL.FTZ R34, R0, R102 ;  /* 0x0000006600227220 */ /* 0x000fe20000410000 */
[----:B------:R-:W-:Y:S01]  /*9090*/  MOV R102, R59 ;  /* 0x0000003b00667202 */ /* 0x000fe20000000f00 */
[C---:B------:R-:W-:Y:S03]  /*90a0*/  HMMA.16816.F32 R16, R136.reuse, R22, R16 ;  /* 0x000000168810723c */ /* 0x040fe60000001810 */
[----:B------:R-:W-:Y:S01]  /*90b0*/  LDSM.16.MT88.4 R92, [R224+0x4900] ;  /* 0x00490000e05c783b */ /* 0x000fe20000004200 */
[C---:B------:R-:W-:Y:S02]  /*90c0*/  FMUL.FTZ R20, R3.reuse, R88 ;  /* 0x0000005803147220 */ /* 0x040fe40000410000 */
[----:B-1----:R-:W-:Y:S02]  /*90d0*/  FFMA.FTZ R2, R48, c[0x0][0x2d0], -R149 ;  /* 0x0000b40030027a23 */ /* 0x002fe40000010895 */
[C---:B------:R-:W-:Y:S02]  /*90e0*/  FMUL.FTZ R21, R3.reuse, R89 ;  /* 0x0000005903157220 */ /* 0x040fe40000410000 */
[----:B------:R1:W4:Y:S02]  /*90f0*/  MUFU.EX2 R247, R2 ;  /* 0x0000000200f77308 */ /* 0x0003240000000800 */
[C---:B------:R-:W-:Y:S02]  /*9100*/  FMUL.FTZ R22, R0.reuse, R90 ;  /* 0x0000005a00167220 */ /* 0x040fe40000410000 */
[C---:B------:R-:W-:Y:S02]  /*9110*/  FMUL.FTZ R23, R0.reuse, R91 ;  /* 0x0000005b00177220 */ /* 0x040fe40000410000 */
[----:B------:R-:W-:Y:S01]  /*9120*/  LDSM.16.MT88.4 R88, [R224+0x900] ;  /* 0x00090000e058783b */ /* 0x000fe20000004200 */
[C---:B------:R-:W-:Y:S02]  /*9130*/  FMUL.FTZ R35, R0.reuse, R103 ;  /* 0x0000006700237220 */ /* 0x040fe40000410000 */
[----:B------:R-:W-:Y:S02]  /*9140*/  IMAD.MOV.U32 R103, RZ, RZ, R58 ;  /* 0x000000ffff677224 */ /* 0x000fe400078e003a */
[C---:B------:R-:W-:Y:S03]  /*9150*/  HMMA.16816.F32 R20, R136.reuse, R28, R20 ;  /* 0x0000001c8814723c */ /* 0x040fe60000001814 */
[C---:B------:R-:W-:Y:S02]  /*9160*/  FMUL.FTZ R48, R3.reuse, R116 ;  /* 0x0000007403307220 */ /* 0x040fe40000410000 */
[C---:B------:R-:W-:Y:S02]  /*9170*/  FMUL.FTZ R59, R0.reuse, R127 ;  /* 0x0000007f003b7220 */ /* 0x040fe40000410000 */
[C---:B------:R-:W-:Y:S01]  /*9180*/  FMUL.FTZ R28, R3.reuse, R96 ;  /* 0x00000060031c7220 */ /* 0x040fe20000410000 */
[C---:B------:R-:W-:Y:S04]  /*9190*/  HMMA.16816.F32 R24, R136.reuse, R30, R24 ;  /* 0x0000001e8818723c */ /* 0x040fe80000001818 */
[----:B------:R-:W-:Y:S02]  /*91a0*/  FMUL.FTZ R29, R3, R97 ;  /* 0x00000061031d7220 */ /* 0x000fe40000410000 */
[--C-:B-1----:R-:W-:Y:S02]  /*91b0*/  FFMA.FTZ R2, R49, c[0x0][0x2d0], -R148.reuse ;  /* 0x0000b40031027a23 */ /* 0x102fe40000010894 */
[C---:B------:R-:W-:Y:S02]  /*91c0*/  FMUL.FTZ R30, R0.reuse, R98 ;  /* 0x00000062001e7220 */ /* 0x040fe40000410000 */
[----:B------:R1:W-:Y:S02]  /*91d0*/  MUFU.EX2 R244, R2 ;  /* 0x0000000200f47308 */ /* 0x0003e40000000800 */
[C---:B------:R-:W-:Y:S02]  /*91e0*/  FMUL.FTZ R31, R0.reuse, R99 ;  /* 0x00000063001f7220 */ /* 0x040fe40000410000 */
[----:B------:R-:W-:Y:S01]  /*91f0*/  LDSM.16.MT88.4 R96, [R224+0x5100] ;  /* 0x00510000e060783b */ /* 0x000fe20000004200 */
[C---:B------:R-:W-:Y:S02]  /*9200*/  FMUL.FTZ R49, R3.reuse, R117 ;  /* 0x0000007503317220 */ /* 0x040fe40000410000 */
[C---:B------:R-:W-:Y:S02]  /*9210*/  FMUL.FTZ R58, R0.reuse, R126 ;  /* 0x0000007e003a7220 */ /* 0x040fe40000410000 */
[C---:B------:R-:W-:Y:S03]  /*9220*/  HMMA.16816.F32 R28, R136.reuse, R36, R28 ;  /* 0x00000024881c723c */ /* 0x040fe6000000181c */
[C---:B------:R-:W-:Y:S01]  /*9230*/  FMUL.FTZ R40, R3.reuse, R108 ;  /* 0x0000006c03287220 */ /* 0x040fe20000410000 */
[----:B------:R-:W-:Y:S01]  /*9240*/  MOV R108, R60 ;  /* 0x0000003c006c7202 */ /* 0x000fe20000000f00 */
[C---:B------:R-:W-:Y:S01]  /*9250*/  FMUL.FTZ R41, R3.reuse, R109 ;  /* 0x0000006d03297220 */ /* 0x040fe20000410000 */
[----:B------:R-:W5:Y:S01]  /*9260*/  LDSM.16.MT88.4 R60, [R225+0x4100] ;  /* 0x00410000e13c783b */ /* 0x000f620000004200 */
[C---:B------:R-:W-:Y:S01]  /*9270*/  FMUL.FTZ R37, R3.reuse, R105 ;  /* 0x0000006903257220 */ /* 0x040fe20000410000 */
[C---:B------:R-:W-:Y:S04]  /*9280*/  HMMA.16816.F32 R32, R136.reuse, R38, R32 ;  /* 0x000000268820723c */ /* 0x040fe80000001820 */
[----:B------:R-:W-:Y:S01]  /*9290*/  MOV R105, R50 ;  /* 0x0000003200697202 */ /* 0x000fe20000000f00 */
[----:B------:R-:W-:Y:S02]  /*92a0*/  FMUL.FTZ R50, R0, R118 ;  /* 0x0000007600327220 */ /* 0x000fe40000410000 */
[----:B-1----:R-:W-:Y:S02]  /*92b0*/  FFMA.FTZ R2, R56, c[0x0][0x2d0], -R148 ;  /* 0x0000b40038027a23 */ /* 0x002fe40000010894 */
[C---:B------:R-:W-:Y:S02]  /*92c0*/  FMUL.FTZ R38, R0.reuse, R106 ;  /* 0x0000006a00267220 */ /* 0x040fe40000410000 */
[----:B------:R1:W-:Y:S01]  /*92d0*/  MUFU.EX2 R218, R2 ;  /* 0x0000000200da7308 */ /* 0x0003e20000000800 */
[----:B------:R-:W-:Y:S02]  /*92e0*/  IMAD.MOV.U32 R106, RZ, RZ, R51 ;  /* 0x000000ffff6a7224 */ /* 0x000fe400078e0033 */
[C---:B------:R-:W-:Y:S02]  /*92f0*/  FMUL.FTZ R51, R0.reuse, R119 ;  /* 0x0000007700337220 */ /* 0x040fe40000410000 */
[C---:B------:R-:W-:Y:S02]  /*9300*/  FMUL.FTZ R39, R0.reuse, R107 ;  /* 0x0000006b00277220 */ /* 0x040fe40000410000 */
[----:B------:R-:W-:Y:S02]  /*9310*/  IMAD.MOV.U32 R107, RZ, RZ, R205 ;  /* 0x000000ffff6b7224 */ /* 0x000fe400078e00cd */
[----:B------:R-:W-:Y:S02]  /*9320*/  IMAD.MOV.U32 R109, RZ, RZ, R42 ;  /* 0x000000ffff6d7224 */ /* 0x000fe400078e002a */
[C---:B------:R-:W-:Y:S01]  /*9330*/  FMUL.FTZ R42, R0.reuse, R110 ;  /* 0x0000006e002a7220 */ /* 0x040fe20000410000 */
[----:B------:R-:W-:Y:S01]  /*9340*/  MOV R110, R198 ;  /* 0x000000c6006e7202 */ /* 0x000fe20000000f00 */
[C---:B------:R-:W-:Y:S02]  /*9350*/  FMUL.FTZ R56, R3.reuse, R124 ;  /* 0x0000007c03387220 */ /* 0x040fe40000410000 */
[----:B------:R-:W-:Y:S02]  /*9360*/  FMUL.FTZ R36, R3, R104 ;  /* 0x0000006803247220 */ /* 0x000fe40000410000 */
[----:B------:R-:W-:Y:S02]  /*9370*/  IMAD.MOV.U32 R104, RZ, RZ, R43 ;  /* 0x000000ffff687224 */ /* 0x000fe400078e002b */
[C---:B------:R-:W-:Y:S02]  /*9380*/  FMUL.FTZ R43, R0.reuse, R111 ;  /* 0x0000006f002b7220 */ /* 0x040fe40000410000 */
[----:B------:R-:W-:Y:S01]  /*9390*/  IMAD.MOV.U32 R111, RZ, RZ, R196 ;  /* 0x000000ffff6f7224 */ /* 0x000fe200078e00c4 */
[C---:B--2---:R-:W-:Y:S03]  /*93a0*/  HMMA.16816.F32 R36, R136.reuse, R44, R36 ;  /* 0x0000002c8824723c */ /* 0x044fe60000001824 */
[--C-:B-1----:R-:W-:Y:S02]  /*93b0*/  FFMA.FTZ R2, R57, c[0x0][0x2d0], -R149.reuse ;  /* 0x0000b40039027a23 */ /* 0x102fe40000010895 */
[C---:B------:R-:W-:Y:S02]  /*93c0*/  FMUL.FTZ R57, R3.reuse, R125 ;  /* 0x0000007d03397220 */ /* 0x040fe40000410000 */
[----:B------:R1:W-:Y:S01]  /*93d0*/  MUFU.EX2 R119, R2 ;  /* 0x0000000200777308 */ /* 0x0003e20000000800 */
[C---:B------:R-:W-:Y:S04]  /*93e0*/  HMMA.16816.F32 R40, R136.reuse, R46, R40 ;  /* 0x0000002e8828723c */ /* 0x040fe80000001828 */
[----:B------:R-:W-:Y:S02]  /*93f0*/  IMAD.MOV.U32 R132, RZ, RZ, R188 ;  /* 0x000000ffff847224 */ /* 0x000fe400078e00bc */
[C---:B------:R-:W-:Y:S02]  /*9400*/  FMUL.FTZ R44, R3.reuse, R112 ;  /* 0x00000070032c7220 */ /* 0x040fe40000410000 */
[C---:B------:R-:W-:Y:S04]  /*9410*/  FMUL.FTZ R45, R3.reuse, R113 ;  /* 0x00000071032d7220 */ /* 0x040fe80000410000 */
[C---:B------:R-:W-:Y:S02]  /*9420*/  FMUL.FTZ R46, R0.reuse, R114 ;  /* 0x00000072002e7220 */ /* 0x040fe40000410000 */
[C---:B------:R-:W-:Y:S02]  /*9430*/  FMUL.FTZ R47, R0.reuse, R115 ;  /* 0x00000073002f7220 */ /* 0x040fe40000410000 */
[C---:B------:R-:W-:Y:S02]  /*9440*/  FMUL.FTZ R65, R3.reuse, R133 ;  /* 0x0000008503417220 */ /* 0x040fe40000410000 */
[C---:B------:R-:W-:Y:S02]  /*9450*/  FMUL.FTZ R66, R0.reuse, R134 ;  /* 0x0000008600427220 */ /* 0x040fe40000410000 */
[----:B------:R-:W-:Y:S01]  /*9460*/  FMUL.FTZ R67, R0, R135 ;  /* 0x0000008700437220 */ /* 0x000fe20000410000 */
[C---:B---3--:R-:W-:Y:S03]  /*9470*/  HMMA.16816.F32 R44, R136.reuse, R52, R44 ;  /* 0x00000034882c723c */ /* 0x048fe6000000182c */
[--C-:B-1----:R-:W-:Y:S01]  /*9480*/  FFMA.FTZ R2, R150, c[0x0][0x2d0], -R149.reuse ;  /* 0x0000b40096027a23 */ /* 0x102fe20000010895 */
[----:B------:R-:W-:Y:S03]  /*9490*/  MOV R150, R189 ;  /* 0x000000bd00967202 */ /* 0x000fe60000000f00 */
[----:B------:R1:W2:Y:S01]  /*94a0*/  MUFU.EX2 R118, R2 ;  /* 0x0000000200767308 */ /* 0x0002a20000000800 */
[C---:B------:R-:W-:Y:S04]  /*94b0*/  HMMA.16816.F32 R48, R136.reuse, R54, R48 ;  /* 0x000000368830723c */ /* 0x040fe80000001830 */
[C---:B------:R-:W-:Y:S02]  /*94c0*/  FMUL.FTZ R52, R3.reuse, R120 ;  /* 0x0000007803347220 */ /* 0x040fe40000410000 */
[----:B------:R-:W-:Y:S02]  /*94d0*/  FMUL.FTZ R53, R3, R121 ;  /* 0x0000007903357220 */ /* 0x000fe40000410000 */
[C---:B------:R-:W-:Y:S04]  /*94e0*/  FMUL.FTZ R54, R0.reuse, R122 ;  /* 0x0000007a00367220 */ /* 0x040fe80000410000 */
[C---:B------:R-:W-:Y:S02]  /*94f0*/  FMUL.FTZ R55, R0.reuse, R123 ;  /* 0x0000007b00377220 */ /* 0x040fe40000410000 */
[----:B------:R-:W-:Y:S05]  /*9500*/  IMAD.MOV.U32 R133, RZ, RZ, R150 ;  /* 0x000000ffff857224 */ /* 0x000fea00078e0096 */
[C---:B-----5:R-:W-:Y:S03]  /*9510*/  HMMA.16816.F32 R52, R136.reuse, R60, R52 ;  /* 0x0000003c8834723c */ /* 0x060fe60000001834 */
[--C-:B-1----:R-:W-:Y:S04]  /*9520*/  FFMA.FTZ R2, R151, c[0x0][0x2d0], -R148.reuse ;  /* 0x0000b40097027a23 */ /* 0x102fe80000010894 */
[C---:B------:R-:W-:Y:S01]  /*9530*/  FMUL.FTZ R60, R3.reuse, R128 ;  /* 0x00000080033c7220 */ /* 0x040fe20000410000 */
[C---:B------:R-:W-:Y:S01]  /*9540*/  HMMA.16816.F32 R56, R136.reuse, R62, R56 ;  /* 0x0000003e8838723c */ /* 0x040fe20000001838 */
[----:B------:R1:W-:Y:S03]  /*9550*/  MUFU.EX2 R117, R2 ;  /* 0x0000000200757308 */ /* 0x0003e60000000800 */
[----:B------:R-:W-:Y:S03]  /*9560*/  FMUL.FTZ R61, R3, R129 ;  /* 0x00000081033d7220 */ /* 0x000fe60000410000 */
[C---:B------:R-:W-:Y:S02]  /*9570*/  FMUL.FTZ R62, R0.reuse, R130 ;  /* 0x00000082003e7220 */ /* 0x040fe40000410000 */
[----:B------:R-:W-:Y:S07]  /*9580*/  FMUL.FTZ R63, R0, R131 ;  /* 0x00000083003f7220 */ /* 0x000fee0000410000 */
[C---:B------:R-:W-:Y:S07]  /*9590*/  HMMA.16816.F32 R60, R136.reuse, R72, R60 ;  /* 0x00000048883c723c */ /* 0x040fee000000183c */
[----:B------:R-:W-:Y:S01]  /*95a0*/  F2FP.PACK_AB R72, R252, R108 ;  /* 0x0000006cfc48723e */ /* 0x000fe200000000ff */
[----:B------:R-:W-:Y:S04]  /*95b0*/  HMMA.16816.F32 R64, R136, R74, R64 ;  /* 0x0000004a8840723c */ /* 0x000fe80000001840 */
[--C-:B-1----:R-:W-:Y:S01]  /*95c0*/  FFMA.FTZ R2, R152, c[0x0][0x2d0], -R148.reuse ;  /* 0x0000b40098027a23 */ /* 0x102fe20000010894 */
[----:B----4-:R-:W-:Y:S02]  /*95d0*/  F2FP.PACK_AB R73, R247, R248 ;  /* 0x000000f8f749723e */ /* 0x010fe400000000ff */
[----:B--2---:R-:W-:Y:S01]  /*95e0*/  F2FP.PACK_AB R75, R118, R119 ;  /* 0x00000077764b723e */ /* 0x004fe200000000ff */
[----:B------:R1:W2:Y:S01]  /*95f0*/  MUFU.EX2 R214, R2 ;  /* 0x0000000200d67308 */ /* 0x0002a20000000800 */
[----:B------:R-:W-:Y:S07]  /*9600*/  F2FP.PACK_AB R74, R218, R244 ;  /* 0x000000f4da4a723e */ /* 0x000fee00000000ff */
[C---:B------:R-:W-:Y:S08]  /*9610*/  HMMA.16816.F32 R4, R72.reuse, R76, R4 ;  /* 0x0000004c4804723c */ /* 0x040ff00000001804 */
[C---:B------:R-:W-:Y:S01]  /*9620*/  HMMA.16816.F32 R8, R72.reuse, R78, R8 ;  /* 0x0000004e4808723c */ /* 0x040fe20000001808 */
[----:B------:R-:W3:Y:S07]  /*9630*/  LDSM.16.MT88.4 R76, [R221+0x4900] ;  /* 0x00490000dd4c783b */ /* 0x000eee0000004200 */
[C---:B------:R-:W-:Y:S04]  /*9640*/  HMMA.16816.F32 R12, R72.reuse, R80, R12 ;  /* 0x00000050480c723c */ /* 0x040fe8000000180c */
[--C-:B-1----:R-:W-:Y:S04]  /*9650*/  FFMA.FTZ R2, R153, c[0x0][0x2d0], -R149.reuse ;  /* 0x0000b40099027a23 */ /* 0x102fe80000010895 */
[C---:B------:R-:W-:Y:S01]  /*9660*/  HMMA.16816.F32 R16, R72.reuse, R82, R16 ;  /* 0x000000524810723c */ /* 0x040fe20000001810 */
[----:B------:R1:W-:Y:S01]  /*9670*/  MUFU.EX2 R116, R2 ;  /* 0x0000000200747308 */ /* 0x0003e20000000800 */
[----:B------:R-:W4:Y:S06]  /*9680*/  LDSM.16.MT88.4 R80, [R222+0x4900] ;  /* 0x00490000de50783b */ /* 0x000f2c0000004200 */
[C---:B------:R-:W-:Y:S08]  /*9690*/  HMMA.16816.F32 R20, R72.reuse, R84, R20 ;  /* 0x000000544814723c */ /* 0x040ff00000001814 */
[C---:B------:R-:W-:Y:S01]  /*96a0*/  HMMA.16816.F32 R24, R72.reuse, R86, R24 ;  /* 0x000000564818723c */ /* 0x040fe20000001818 */
[----:B------:R-:W5:Y:S07]  /*96b0*/  LDSM.16.MT88.4 R84, [R225+0x4900] ;  /* 0x00490000e154783b */ /* 0x000f6e0000004200 */
[C---:B------:R-:W-:Y:S04]  /*96c0*/  HMMA.16816.F32 R28, R72.reuse, R88, R28 ;  /* 0x00000058481c723c */ /* 0x040fe8000000181c */
[--C-:B-1----:R-:W-:Y:S04]  /*96d0*/  FFMA.FTZ R2, R154, c[0x0][0x2d0], -R149.reuse ;  /* 0x0000b4009a027a23 */ /* 0x102fe80000010895 */
[C---:B------:R-:W-:Y:S01]  /*96e0*/  HMMA.16816.F32 R32, R72.reuse, R90, R32 ;  /* 0x0000005a4820723c */ /* 0x040fe20000001820 */
[----:B------:R1:W1:Y:S01]  /*96f0*/  MUFU.EX2 R213, R2 ;  /* 0x0000000200d57308 */ /* 0x0002620000000800 */
[----:B------:R-:W2:Y:S06]  /*9700*/  LDSM.16.MT88.4 R88, [R221+0x1100] ;  /* 0x00110000dd58783b */ /* 0x000eac0000004200 */
[C---:B---3--:R-:W-:Y:S08]  /*9710*/  HMMA.16816.F32 R36, R72.reuse, R76, R36 ;  /* 0x0000004c4824723c */ /* 0x048ff00000001824 */
[C---:B------:R-:W-:Y:S01]  /*9720*/  HMMA.16816.F32 R40, R72.reuse, R78, R40 ;  /* 0x0000004e4828723c */ /* 0x040fe20000001828 */
[----:B------:R-:W3:Y:S07]  /*9730*/  LDSM.16.MT88.4 R76, [R222+0x1100] ;  /* 0x00110000de4c783b */ /* 0x000eee0000004200 */
[C---:B----4-:R-:W-:Y:S04]  /*9740*/  HMMA.16816.F32 R44, R72.reuse, R80, R44 ;  /* 0x00000050482c723c */ /* 0x050fe8000000182c */
[--C-:B-1----:R-:W-:Y:S04]  /*9750*/  FFMA.FTZ R2, R155, c[0x0][0x2d0], -R148.reuse ;  /* 0x0000b4009b027a23 */ /* 0x102fe80000010894 */
[C---:B------:R-:W-:Y:S01]  /*9760*/  HMMA.16816.F32 R48, R72.reuse, R82, R48 ;  /* 0x000000524830723c */ /* 0x040fe20000001830 */
[----:B------:R1:W-:Y:S01]  /*9770*/  MUFU.EX2 R207, R2 ;  /* 0x0000000200cf7308 */ /* 0x0003e20000000800 */
[----:B------:R-:W4:Y:S06]  /*9780*/  LDSM.16.MT88.4 R80, [R225+0x1100] ;  /* 0x00110000e150783b */ /* 0x000f2c0000004200 */
[C---:B-----5:R-:W-:Y:S08]  /*9790*/  HMMA.16816.F32 R52, R72.reuse, R84, R52 ;  /* 0x000000544834723c */ /* 0x060ff00000001834 */
[C---:B------:R-:W-:Y:S01]  /*97a0*/  HMMA.16816.F32 R56, R72.reuse, R86, R56 ;  /* 0x000000564838723c */ /* 0x040fe20000001838 */
[----:B------:R-:W5:Y:S07]  /*97b0*/  LDSM.16.MT88.4 R84, [R224+0x1100] ;  /* 0x00110000e054783b */ /* 0x000f6e0000004200 */
[C---:B------:R-:W-:Y:S04]  /*97c0*/  HMMA.16816.F32 R60, R72.reuse, R92, R60 ;  /* 0x0000005c483c723c */ /* 0x040fe8000000183c */
[--C-:B-1----:R-:W-:Y:S04]  /*97d0*/  FFMA.FTZ R2, R156, c[0x0][0x2d0], -R148.reuse ;  /* 0x0000b4009c027a23 */ /* 0x102fe80000010894 */
[----:B------:R-:W-:Y:S01]  /*97e0*/  HMMA.16816.F32 R64, R72, R94, R64 ;  /* 0x0000005e4840723c */ /* 0x000fe20000001840 */
[----:B------:R1:W1:Y:S01]  /*97f0*/  MUFU.EX2 R205, R2 ;  /* 0x0000000200cd7308 */ /* 0x0002620000000800 */
[----:B------:R-:W-:Y:S05]  /*9800*/  LDSM.16.MT88.4 R92, [R225+0x5100] ;  /* 0x00510000e15c783b */ /* 0x000fea0000004200 */
[----:B--2---:R-:W-:Y:S02]  /*9810*/  F2FP.PACK_AB R72, R214, R117 ;  /* 0x00000075d648723e */ /* 0x004fe400000000ff */
[----:B------:R-:W-:Y:S03]  /*9820*/  F2FP.PACK_AB R73, R213, R116 ;  /* 0x00000074d549723e */ /* 0x000fe600000000ff */
[--C-:B-1----:R-:W-:Y:S01]  /*9830*/  FFMA.FTZ R2, R157, c[0x0][0x2d0], -R149.reuse ;  /* 0x0000b4009d027a23 */ /* 0x102fe20000010895 */
[----:B------:R-:W-:Y:S03]  /*9840*/  F2FP.PACK_AB R74, R205, R207 ;  /* 0x000000cfcd4a723e */ /* 0x000fe600000000ff */
[----:B------:R1:W-:Y:S02]  /*9850*/  MUFU.EX2 R127, R2 ;  /* 0x00000002007f7308 */ /* 0x0003e40000000800 */
        /* <DEDUP_REMOVED lines=8> */
[C---:B---3--:R-:W-:Y:S04]  /*98e0*/  HMMA.16816.F32 R12, R72.reuse, R76, R12 ;  /* 0x0000004c480c723c */ /* 0x048fe8000000180c */
        /* <DEDUP_REMOVED lines=11> */
[----:B------:R-:W5:Y:S06]  /*99a0*/  LDSM.16.MT88.4 R84, [R222+0x1900] ;  /* 0x00190000de54783b */ /* 0x000f6c0000004200 */
[C---:B--2---:R-:W-:Y:S08]  /*99b0*/  HMMA.16816.F32 R36, R72.reuse, R88, R36 ;  /* 0x000000584824723c */ /* 0x044ff00000001824 */
[C---:B------:R-:W-:Y:S01]  /*99c0*/  HMMA.16816.F32 R40, R72.reuse, R90, R40 ;  /* 0x0000005a4828723c */ /* 0x040fe20000001828 */
[----:B------:R-:W-:Y:S07]  /*99d0*/  LDSM.16.MT88.4 R88, [R224+0x1900] ;  /* 0x00190000e058783b */ /* 0x000fee0000004200 */
[C---:B---3--:R-:W-:Y:S04]  /*99e0*/  HMMA.16816.F32 R44, R72.reuse, R76, R44 ;  /* 0x0000004c482c723c */ /* 0x048fe8000000182c */
[--C-:B-1----:R-:W-:Y:S04]  /*99f0*/  FFMA.FTZ R2, R162, c[0x0][0x2d0], -R149.reuse ;  /* 0x0000b400a2027a23 */ /* 0x102fe80000010895 */
[C---:B------:R-:W-:Y:S01]  /*9a00*/  HMMA.16816.F32 R48, R72.reuse, R78, R48 ;  /* 0x0000004e4830723c */ /* 0x040fe20000001830 */
[----:B------:R1:W2:Y:S01]  /*9a10*/  MUFU.EX2 R196, R2 ;  /* 0x0000000200c47308 */ /* 0x0002a20000000800 */
[----:B------:R-:W3:Y:S06]  /*9a20*/  LDSM.16.MT88.4 R76, [R225+0x1900] ;  /* 0x00190000e14c783b */ /* 0x000eec0000004200 */
        /* <DEDUP_REMOVED lines=8> */
[----:B------:R-:W-:Y:S02]  /*9ab0*/  F2FP.PACK_AB R72, R198, R125 ;  /* 0x0000007dc648723e */ /* 0x000fe400000000ff */
[----:B--2---:R-:W-:Y:S03]  /*9ac0*/  F2FP.PACK_AB R73, R196, R124 ;  /* 0x0000007cc449723e */ /* 0x004fe600000000ff */
[----:B-1----:R-:W-:Y:S04]  /*9ad0*/  FFMA.FTZ R2, R164, c[0x0][0x2d0], -R148 ;  /* 0x0000b400a4027a23 */ /* 0x002fe80000010894 */
[----:B------:R1:W2:Y:S02]  /*9ae0*/  MUFU.EX2 R188, R2 ;  /* 0x0000000200bc7308 */ /* 0x0002a40000000800 */
[--C-:B-1----:R-:W-:Y:S01]  /*9af0*/  FFMA.FTZ R2, R165, c[0x0][0x2d0], -R149.reuse ;  /* 0x0000b400a5027a23 */ /* 0x102fe20000010895 */
[----:B--2---:R-:W-:Y:S01]  /*9b00*/  F2FP.PACK_AB R74, R188, R189 ;  /* 0x000000bdbc4a723e */ /* 0x004fe200000000ff */
[----:B------:R-:W-:Y:S06]  /*9b10*/  IMAD.MOV.U32 R165, RZ, RZ, R104 ;  /* 0x000000ffffa57224 */ /* 0x000fec00078e0068 */
[----:B------:R1:W-:Y:S02]  /*9b20*/  MUFU.EX2 R164, R2 ;  /* 0x0000000200a47308 */ /* 0x0003e40000000800 */
[--C-:B-1----:R-:W-:Y:S01]  /*9b30*/  FFMA.FTZ R2, R166, c[0x0][0x2d0], -R149.reuse ;  /* 0x0000b400a6027a23 */ /* 0x102fe20000010895 */
[----:B------:R-:W-:Y:S07]  /*9b40*/  MOV R166, R105 ;  /* 0x0000006900a67202 */ /* 0x000fee0000000f00 */
[----:B------:R1:W2:Y:S02]  /*9b50*/  MUFU.EX2 R163, R2 ;  /* 0x0000000200a37308 */ /* 0x0002a40000000800 */
[----:B-1----:R-:W-:Y:S01]  /*9b60*/  FFMA.FTZ R2, R167, c[0x0][0x2d0], -R148 ;  /* 0x0000b400a7027a23 */ /* 0x002fe20000010894 */
[----:B--2---:R-:W-:Y:S01]  /*9b70*/  F2FP.PACK_AB R75, R163, R164 ;  /* 0x000000a4a34b723e */ /* 0x004fe200000000ff */
[----:B------:R-:W-:Y:S06]  /*9b80*/  IMAD.MOV.U32 R167, RZ, RZ, R106 ;  /* 0x000000ffffa77224 */ /* 0x000fec00078e006a */
[----:B------:R1:W-:Y:S01]  /*9b90*/  MUFU.EX2 R161, R2 ;  /* 0x0000000200a17308 */ /* 0x0003e20000000800 */
[C---:B----4-:R-:W-:Y:S08]  /*9ba0*/  HMMA.16816.F32 R4, R72.reuse, R80, R4 ;  /* 0x000000504804723c */ /* 0x050ff00000001804 */
[C---:B------:R-:W-:Y:S01]  /*9bb0*/  HMMA.16816.F32 R8, R72.reuse, R82, R8 ;  /* 0x000000524808723c */ /* 0x040fe20000001808 */
[----:B------:R-:W2:Y:S07]  /*9bc0*/  LDSM.16.MT88.4 R80, [R221+0x5900] ;  /* 0x00590000dd50783b */ /* 0x000eae0000004200 */
[C---:B-----5:R-:W-:Y:S04]  /*9bd0*/  HMMA.16816.F32 R12, R72.reuse, R84, R12 ;  /* 0x00000054480c723c */ /* 0x060fe8000000180c */
[--C-:B-1----:R-:W-:Y:S04]  /*9be0*/  FFMA.FTZ R2, R168, c[0x0][0x2d0], -R148.reuse ;  /* 0x0000b400a8027a23 */ /* 0x102fe80000010894 */
[C---:B------:R-:W-:Y:S01]  /*9bf0*/  HMMA.16816.F32 R16, R72.reuse, R86, R16 ;  /* 0x000000564810723c */ /* 0x040fe20000001810 */
[----:B------:R1:W4:Y:S01]  /*9c00*/  MUFU.EX2 R162, R2 ;  /* 0x0000000200a27308 */ /* 0x0003220000000800 */
[----:B------:R-:W5:Y:S06]  /*9c10*/  LDSM.16.MT88.4 R84, [R222+0x5900] ;  /* 0x00590000de54783b */ /* 0x000f6c0000004200 */
[C---:B---3--:R-:W-:Y:S08]  /*9c20*/  HMMA.16816.F32 R20, R72.reuse, R76, R20 ;  /* 0x0000004c4814723c */ /* 0x048ff00000001814 */
[C---:B------:R-:W-:Y:S01]  /*9c30*/  HMMA.16816.F32 R24, R72.reuse, R78, R24 ;  /* 0x0000004e4818723c */ /* 0x040fe20000001818 */
[----:B------:R-:W3:Y:S07]  /*9c40*/  LDSM.16.MT88.4 R76, [R224+0x5900] ;  /* 0x00590000e04c783b */ /* 0x000eee0000004200 */
[C---:B------:R-:W-:Y:S04]  /*9c50*/  HMMA.16816.F32 R28, R72.reuse, R88, R28 ;  /* 0x00000058481c723c */ /* 0x040fe8000000181c */
[--C-:B-1----:R-:W-:Y:S04]  /*9c60*/  FFMA.FTZ R2, R169, c[0x0][0x2d0], -R149.reuse ;  /* 0x0000b400a9027a23 */ /* 0x102fe80000010895 */
[C---:B------:R-:W-:Y:S01]  /*9c70*/  HMMA.16816.F32 R32, R72.reuse, R90, R32 ;  /* 0x0000005a4820723c */ /* 0x040fe20000001820 */
[----:B------:R1:W-:Y:S01]  /*9c80*/  MUFU.EX2 R114, R2 ;  /* 0x0000000200727308 */ /* 0x0003e20000000800 */
[----:B------:R-:W3:Y:S06]  /*9c90*/  LDSM.16.MT88.4 R88, [R221+0x2100] ;  /* 0x00210000dd58783b */ /* 0x000eec0000004200 */
[C---:B--2---:R-:W-:Y:S08]  /*9ca0*/  HMMA.16816.F32 R36, R72.reuse, R80, R36 ;  /* 0x000000504824723c */ /* 0x044ff00000001824 */
[C---:B------:R-:W-:Y:S01]  /*9cb0*/  HMMA.16816.F32 R40, R72.reuse, R82, R40 ;  /* 0x000000524828723c */ /* 0x040fe20000001828 */
[----:B------:R-:W2:Y:S07]  /*9cc0*/  LDSM.16.MT88.4 R80, [R222+0x2100] ;  /* 0x00210000de50783b */ /* 0x000eae0000004200 */
[C---:B-----5:R-:W-:Y:S04]  /*9cd0*/  HMMA.16816.F32 R44, R72.reuse, R84, R44 ;  /* 0x00000054482c723c */ /* 0x060fe8000000182c */
[--C-:B-1----:R-:W-:Y:S02]  /*9ce0*/  FFMA.FTZ R2, R170, c[0x0][0x2d0], -R149.reuse ;  /* 0x0000b400aa027a23 */ /* 0x102fe40000010895 */
[----:B------:R-:W5:Y:S02]  /*9cf0*/  LDL.LU R170, [R1+0x18] ;  /* 0x0000180001aa7983 */ /* 0x000f640000300800 */
[C---:B------:R-:W-:Y:S01]  /*9d00*/  HMMA.16816.F32 R48, R72.reuse, R86, R48 ;  /* 0x000000564830723c */ /* 0x040fe20000001830 */
[----:B------:R1:W1:Y:S01]  /*9d10*/  MUFU.EX2 R115, R2 ;  /* 0x0000000200737308 */ /* 0x0002620000000800 */
[----:B------:R-:W-:Y:S06]  /*9d20*/  LDSM.16.MT88.4 R84, [R224+0x2100] ;  /* 0x00210000e054783b */ /* 0x000fec0000004200 */
[C---:B------:R-:W-:Y:S02]  /*9d30*/  HMMA.16816.F32 R52, R72.reuse, R92, R52 ;  /* 0x0000005c4834723c */ /* 0x040fe40000001834 */
[----:B------:R-:W5:Y:S06]  /*9d40*/  LDL.LU R168, [R1+0x1c] ;  /* 0x00001c0001a87983 */ /* 0x000f6c0000300800 */
[C---:B------:R-:W-:Y:S01]  /*9d50*/  HMMA.16816.F32 R56, R72.reuse, R94, R56 ;  /* 0x0000005e4838723c */ /* 0x040fe20000001838 */
[----:B------:R-:W-:Y:S07]  /*9d60*/  LDSM.16.MT88.4 R92, [R225+0x6100] ;  /* 0x00610000e15c783b */ /* 0x000fee0000004200 */
[C---:B---3--:R-:W-:Y:S04]  /*9d70*/  HMMA.16816.F32 R60, R72.reuse, R76, R60 ;  /* 0x0000004c483c723c */ /* 0x048fe8000000183c */
[--C-:B-1----:R-:W-:Y:S04]  /*9d80*/  FFMA.FTZ R2, R171, c[0x0][0x2d0], -R148.reuse ;  /* 0x0000b400ab027a23 */ /* 0x102fe80000010894 */
[----:B------:R-:W-:Y:S01]  /*9d90*/  HMMA.16816.F32 R64, R72, R78, R64 ;  /* 0x0000004e4840723c */ /* 0x000fe20000001840 */
[----:B------:R1:W-:Y:S01]  /*9da0*/  MUFU.EX2 R113, R2 ;  /* 0x0000000200717308 */ /* 0x0003e20000000800 */
[----:B------:R-:W3:Y:S05]  /*9db0*/  LDSM.16.MT88.4 R76, [R225+0x2100] ;  /* 0x00210000e14c783b */ /* 0x000eea0000004200 */
[----:B----4-:R-:W-:Y:S02]  /*9dc0*/  F2FP.PACK_AB R72, R162, R161 ;  /* 0x000000a1a248723e */ /* 0x010fe400000000ff */
[----:B------:R-:W-:Y:S03]  /*9dd0*/  F2FP.PACK_AB R73, R115, R114 ;  /* 0x000000727349723e */ /* 0x000fe600000000ff */
        /* <DEDUP_REMOVED lines=26> */
[C---:B----4-:R-:W-:Y:S08]  /*9f80*/  HMMA.16816.F32 R36, R72.reuse, R88, R36 ;  /* 0x000000584824723c */ /* 0x050ff00000001824 */
[C---:B------:R-:W-:Y:S01]  /*9f90*/  HMMA.16816.F32 R40, R72.reuse, R90, R40 ;  /* 0x0000005a4828723c */ /* 0x040fe20000001828 */
[----:B------:R-:W4:Y:S07]  /*9fa0*/  LDSM.16.MT88.4 R88, [R225+0x2900] ;  /* 0x00290000e158783b */ /* 0x000f2e0000004200 */
[C---:B--2---:R-:W-:Y:S04]  /*9fb0*/  HMMA.16816.F32 R44, R72.reuse, R80, R44 ;  /* 0x00000050482c723c */ /* 0x044fe8000000182c */
[--C-:B-1----:R-:W-:Y:S04]  /*9fc0*/  FFMA.FTZ R2, R203, c[0x0][0x2d0], -R149.reuse ;  /* 0x0000b400cb027a23 */ /* 0x102fe80000010895 */
[C---:B------:R-:W-:Y:S01]  /*9fd0*/  HMMA.16816.F32 R48, R72.reuse, R82, R48 ;  /* 0x000000524830723c */ /* 0x040fe20000001830 */
[----:B------:R1:W2:Y:S01]  /*9fe0*/  MUFU.EX2 R122, R2 ;  /* 0x00000002007a7308 */ /* 0x0002a20000000800 */
[----:B------:R-:W3:Y:S06]  /*9ff0*/  LDSM.16.MT88.4 R80, [R224+0x2900] ;  /* 0x00290000e050783b */ /* 0x000eec0000004200 */
[C---:B------:R-:W-:Y:S08]  /*a000*/  HMMA.16816.F32 R52, R72.reuse, R92, R52 ;  /* 0x0000005c4834723c */ /* 0x040ff00000001834 */
        /* <DEDUP_REMOVED lines=8> */
[----:B--2---:R-:W-:Y:S03]  /*a090*/  F2FP.PACK_AB R73, R122, R123 ;  /* 0x0000007b7a49723e */ /* 0x004fe600000000ff */
[--C-:B-1----:R-:W-:Y:S04]  /*a0a0*/  FFMA.FTZ R2, R206, c[0x0][0x2d0], -R148.reuse ;  /* 0x0000b400ce027a23 */ /* 0x102fe80000010894 */
[----:B------:R1:W2:Y:S02]  /*a0b0*/  MUFU.EX2 R156, R2 ;  /* 0x00000002009c7308 */ /* 0x0002a40000000800 */
[--C-:B-1----:R-:W-:Y:S01]  /*a0c0*/  FFMA.FTZ R2, R212, c[0x0][0x2d0], -R149.reuse ;  /* 0x0000b400d4027a23 */ /* 0x102fe20000010895 */
[----:B--2---:R-:W-:Y:S07]  /*a0d0*/  F2FP.PACK_AB R74, R156, R121 ;  /* 0x000000799c4a723e */ /* 0x004fee00000000ff */
        /* <DEDUP_REMOVED lines=13> */
[----:B------:R-:W2:Y:S06]  /*a1b0*/  LDSM.16.MT88.4 R84, [R225+0x6900] ;  /* 0x00690000e154783b */ /* 0x000eac0000004200 */
[C---:B----4-:R-:W-:Y:S08]  /*a1c0*/  HMMA.16816.F32 R20, R72.reuse, R88, R20 ;  /* 0x000000584814723c */ /* 0x050ff00000001814 */
[C---:B------:R-:W-:Y:S01]  /*a1d0*/  HMMA.16816.F32 R24, R72.reuse, R90, R24 ;  /* 0x0000005a4818723c */ /* 0x040fe20000001818 */
[----:B------:R-:W-:Y:S07]  /*a1e0*/  LDSM.16.MT88.4 R88, [R224+0x3100] ;  /* 0x00310000e058783b */ /* 0x000fee0000004200 */
[C---:B------:R-:W-:Y:S04]  /*a1f0*/  HMMA.16816.F32 R28, R72.reuse, R80, R28 ;  /* 0x00000050481c723c */ /* 0x040fe8000000181c */
[--C-:B-1----:R-:W-:Y:S04]  /*a200*/  FFMA.FTZ R2, R215, c[0x0][0x2d0], -R149.reuse ;  /* 0x0000b400d7027a23 */ /* 0x102fe80000010895 */
[C---:B------:R-:W-:Y:S01]  /*a210*/  HMMA.16816.F32 R32, R72.reuse, R82, R32 ;  /* 0x000000524820723c */ /* 0x040fe20000001820 */
[----:B------:R1:W-:Y:S01]  /*a220*/  MUFU.EX2 R131, R2 ;  /* 0x0000000200837308 */ /* 0x0003e20000000800 */
[----:B------:R-:W4:Y:S06]  /*a230*/  LDSM.16.MT88.4 R80, [R224+0x6900] ;  /* 0x00690000e050783b */ /* 0x000f2c0000004200 */
[C---:B------:R-:W-:Y:S08]  /*a240*/  HMMA.16816.F32 R36, R72.reuse, R92, R36 ;  /* 0x0000005c4824723c */ /* 0x040ff00000001824 */
[C---:B------:R-:W-:Y:S01]  /*a250*/  HMMA.16816.F32 R40, R72.reuse, R94, R40 ;  /* 0x0000005e4828723c */ /* 0x040fe20000001828 */
[----:B------:R-:W-:Y:S07]  /*a260*/  LDSM.16.MT88.4 R92, [R222+0x7100] ;  /* 0x00710000de5c783b */ /* 0x000fee0000004200 */
[C---:B--2---:R-:W-:Y:S04]  /*a270*/  HMMA.16816.F32 R44, R72.reuse, R76, R44 ;  /* 0x0000004c482c723c */ /* 0x044fe8000000182c */
[--C-:B-1----:R-:W-:Y:S04]  /*a280*/  FFMA.FTZ R2, R216, c[0x0][0x2d0], -R149.reuse ;  /* 0x0000b400d8027a23 */ /* 0x102fe80000010895 */
[C---:B------:R-:W-:Y:S01]  /*a290*/  HMMA.16816.F32 R48, R72.reuse, R78, R48 ;  /* 0x0000004e4830723c */ /* 0x040fe20000001830 */
[----:B------:R1:W2:Y:S01]  /*a2a0*/  MUFU.EX2 R130, R2 ;  /* 0x0000000200827308 */ /* 0x0002a20000000800 */
[----:B------:R-:W5:Y:S06]  /*a2b0*/  LDSM.16.MT88.4 R76, [R221+0x3100] ;  /* 0x00310000dd4c783b */ /* 0x000f6c0000004200 */
[C---:B------:R-:W-:Y:S08]  /*a2c0*/  HMMA.16816.F32 R52, R72.reuse, R84, R52 ;  /* 0x000000544834723c */ /* 0x040ff00000001834 */
        /* <DEDUP_REMOVED lines=8> */
[----:B--2---:R-:W-:Y:S03]  /*a350*/  F2FP.PACK_AB R73, R130, R131 ;  /* 0x000000838249723e */ /* 0x004fe600000000ff */
[--C-:B-1----:R-:W-:Y:S04]  /*a360*/  FFMA.FTZ R2, R250, c[0x0][0x2d0], -R148.reuse ;  /* 0x0000b400fa027a23 */ /* 0x102fe80000010894 */
[----:B------:R1:W2:Y:S02]  /*a370*/  MUFU.EX2 R152, R2 ;  /* 0x0000000200987308 */ /* 0x0002a40000000800 */
[--C-:B-1----:R-:W-:Y:S01]  /*a380*/  FFMA.FTZ R2, R217, c[0x0][0x2d0], -R149.reuse ;  /* 0x0000b400d9027a23 */ /* 0x102fe20000010895 */
[----:B--2---:R-:W-:Y:S07]  /*a390*/  F2FP.PACK_AB R74, R152, R129 ;  /* 0x00000081984a723e */ /* 0x004fee00000000ff */
[----:B------:R1:W-:Y:S02]  /*a3a0*/  MUFU.EX2 R128, R2 ;  /* 0x0000000200807308 */ /* 0x0003e40000000800 */
[----:B-1----:R-:W-:Y:S08]  /*a3b0*/  FFMA.FTZ R2, R245, c[0x0][0x2d0], -R149 ;  /* 0x0000b400f5027a23 */ /* 0x002ff00000010895 */
[----:B------:R1:W2:Y:S02]  /*a3c0*/  MUFU.EX2 R151, R2 ;  /* 0x0000000200977308 */ /* 0x0002a40000000800 */
[----:B-1----:R-:W-:Y:S01]  /*a3d0*/  FFMA.FTZ R2, R132, c[0x0][0x2d0], -R148 ;  /* 0x0000b40084027a23 */ /* 0x002fe20000010894 */
[----:B--2---:R-:W-:Y:S02]  /*a3e0*/  F2FP.PACK_AB R75, R151, R128 ;  /* 0x00000080974b723e */ /* 0x004fe400000000ff */
[----:B------:R-:W-:Y:S05]  /*a3f0*/  MOV R132, R110 ;  /* 0x0000006e00847202 */ /* 0x000fea0000000f00 */
[----:B------:R1:W-:Y:S01]  /*a400*/  MUFU.EX2 R150, R2 ;  /* 0x0000000200967308 */ /* 0x0003e20000000800 */
[----:B------:R-:W-:Y:S02]  /*a410*/  IMAD.MOV.U32 R110, RZ, RZ, R107 ;  /* 0x000000ffff6e7224 */ /* 0x000fe400078e006b */
[----:B------:R-:W-:Y:S01]  /*a420*/  IMAD.MOV.U32 R107, RZ, RZ, R102 ;  /* 0x000000ffff6b7224 */ /* 0x000fe200078e0066 */
[C---:B-----5:R-:W-:Y:S03]  /*a430*/  HMMA.16816.F32 R4, R72.reuse, R76, R4 ;  /* 0x0000004c4804723c */ /* 0x060fe60000001804 */
[----:B------:R-:W-:Y:S01]  /*a440*/  MOV R171, R110 ;  /* 0x0000006e00ab7202 */ /* 0x000fe20000000f00 */
[----:B------:R-:W-:Y:S02]  /*a450*/  IMAD.MOV.U32 R110, RZ, RZ, R107 ;  /* 0x000000ffff6e7224 */ /* 0x000fe400078e006b */
[----:B------:R-:W-:Y:S02]  /*a460*/  LDSM.16.MT88.4 R104, [R222+0x3900] ;  /* 0x00390000de68783b */ /* 0x000fe40000004200 */
[C---:B------:R-:W-:Y:S06]  /*a470*/  HMMA.16816.F32 R8, R72.reuse, R78, R8 ;  /* 0x0000004e4808723c */ /* 0x040fec0000001808 */
[----:B------:R-:W2:Y:S02]  /*a480*/  LDSM.16.MT88.4 R76, [R221+0x7100] ;  /* 0x00710000dd4c783b */ /* 0x000ea40000004200 */
[C---:B------:R-:W-:Y:S04]  /*a490*/  HMMA.16816.F32 R12, R72.reuse, R84, R12 ;  /* 0x00000054480c723c */ /* 0x040fe8000000180c */
[----:B-1----:R-:W-:Y:S02]  /*a4a0*/  FFMA.FTZ R2, R111, c[0x0][0x2d0], -R148 ;  /* 0x0000b4006f027a23 */ /* 0x002fe40000010894 */
[----:B------:R-:W-:Y:S01]  /*a4b0*/  IMAD.MOV.U32 R111, RZ, RZ, R109 ;  /* 0x000000ffff6f7224 */ /* 0x000fe200078e006d */
[----:B------:R-:W-:Y:S01]  /*a4c0*/  MOV R109, R103 ;  /* 0x00000067006d7202 */ /* 0x000fe20000000f00 */
[C---:B------:R-:W-:Y:S01]  /*a4d0*/  HMMA.16816.F32 R16, R72.reuse, R86, R16 ;  /* 0x000000564810723c */ /* 0x040fe20000001810 */
[----:B------:R1:W-:Y:S01]  /*a4e0*/  MUFU.EX2 R139, R2 ;  /* 0x00000002008b7308 */ /* 0x0003e20000000800 */
[----:B------:R-:W-:Y:S02]  /*a4f0*/  LDSM.16.MT88.4 R84, [R221+0x3900] ;  /* 0x00390000dd54783b */ /* 0x000fe40000004200 */
[----:B------:R-:W-:Y:S01]  /*a500*/  IMAD.MOV.U32 R169, RZ, RZ, R111 ;  /* 0x000000ffffa97224 */ /* 0x000fe200078e006f */
[----:B------:R-:W-:Y:S03]  /*a510*/  MOV R111, R70 ;  /* 0x00000046006f7202 */ /* 0x000fe60000000f00 */
[C---:B----4-:R-:W-:Y:S04]  /*a520*/  HMMA.16816.F32 R20, R72.reuse, R80, R20 ;  /* 0x000000504814723c */ /* 0x050fe80000001814 */
[----:B------:R-:W-:Y:S04]  /*a530*/  FFMA.FTZ R0, R0, R168, R169 ;  /* 0x000000a800007223 */ /* 0x000fe800000100a9 */
[C---:B------:R-:W-:Y:S04]  /*a540*/  HMMA.16816.F32 R24, R72.reuse, R82, R24 ;  /* 0x000000524818723c */ /* 0x040fe80000001818 */
[----:B------:R-:W-:Y:S04]  /*a550*/  FADD.FTZ R0, R166, R0 ;  /* 0x00000000a6007221 */ /* 0x000fe80000010000 */
[C---:B------:R-:W-:Y:S04]  /*a560*/  HMMA.16816.F32 R28, R72.reuse, R88, R28 ;  /* 0x00000058481c723c */ /* 0x040fe8000000181c */
[--C-:B-1----:R-:W-:Y:S02]  /*a570*/  FFMA.FTZ R2, R251, c[0x0][0x2d0], -R149.reuse ;  /* 0x0000b400fb027a23 */ /* 0x102fe40000010895 */
[----:B------:R-:W-:Y:S02]  /*a580*/  FADD.FTZ R0, R111, R0 ;  /* 0x000000006f007221 */ /* 0x000fe40000010000 */
[C---:B------:R-:W-:Y:S01]  /*a590*/  HMMA.16816.F32 R32, R72.reuse, R90, R32 ;  /* 0x0000005a4820723c */ /* 0x040fe20000001820 */
[----:B------:R1:W-:Y:S03]  /*a5a0*/  MUFU.EX2 R138, R2 ;  /* 0x00000002008a7308 */ /* 0x0003e60000000800 */
[----:B------:R-:W-:Y:S04]  /*a5b0*/  FADD.FTZ R0, R109, R0 ;  /* 0x000000006d007221 */ /* 0x000fe80000010000 */
[C---:B--2---:R-:W-:Y:S04]  /*a5c0*/  HMMA.16816.F32 R36, R72.reuse, R76, R36 ;  /* 0x0000004c4824723c */ /* 0x044fe80000001824 */
[----:B------:R-:W-:Y:S04]  /*a5d0*/  FADD.FTZ R0, R248, R0 ;  /* 0x00000000f8007221 */ /* 0x000fe80000010000 */
[C---:B------:R-:W-:Y:S04]  /*a5e0*/  HMMA.16816.F32 R40, R72.reuse, R78, R40 ;  /* 0x0000004e4828723c */ /* 0x040fe80000001828 */
[----:B------:R-:W-:Y:S04]  /*a5f0*/  FADD.FTZ R0, R247, R0 ;  /* 0x00000000f7007221 */ /* 0x000fe80000010000 */
[C---:B------:R-:W-:Y:S04]  /*a600*/  HMMA.16816.F32 R44, R72.reuse, R92, R44 ;  /* 0x0000005c482c723c */ /* 0x040fe8000000182c */
[--C-:B-1----:R-:W-:Y:S02]  /*a610*/  FFMA.FTZ R2, R101, c[0x0][0x2d0], -R149.reuse ;  /* 0x0000b40065027a23 */ /* 0x102fe40000010895 */
[----:B------:R-:W-:Y:S02]  /*a620*/  FADD.FTZ R0, R119, R0 ;  /* 0x0000000077007221 */ /* 0x000fe40000010000 */
[C---:B------:R-:W-:Y:S01]  /*a630*/  HMMA.16816.F32 R48, R72.reuse, R94, R48 ;  /* 0x0000005e4830723c */ /* 0x040fe20000001830 */
[----:B------:R1:W2:Y:S01]  /*a640*/  MUFU.EX2 R137, R2 ;  /* 0x0000000200897308 */ /* 0x0002a20000000800 */
[----:B------:R-:W-:Y:S02]  /*a650*/  LDSM.16.MT88.4 R92, [R225+0x3900] ;  /* 0x00390000e15c783b */ /* 0x000fe40000004200 */
[----:B------:R-:W-:Y:S04]  /*a660*/  FADD.FTZ R0, R118, R0 ;  /* 0x0000000076007221 */ /* 0x000fe80000010000 */
[C---:B------:R-:W-:Y:S04]  /*a670*/  HMMA.16816.F32 R52, R72.reuse, R96, R52 ;  /* 0x000000604834723c */ /* 0x040fe80000001834 */
[----:B------:R-:W-:Y:S04]  /*a680*/  FADD.FTZ R0, R116, R0 ;  /* 0x0000000074007221 */ /* 0x000fe80000010000 */
[C---:B------:R-:W-:Y:S04]  /*a690*/  HMMA.16816.F32 R56, R72.reuse, R98, R56 ;  /* 0x000000624838723c */ /* 0x040fe80000001838 */
[----:B------:R-:W-:Y:S04]  /*a6a0*/  FADD.FTZ R0, R213, R0 ;  /* 0x00000000d5007221 */ /* 0x000fe80000010000 */
[----:B------:R-:W-:Y:S04]  /*a6b0*/  FADD.FTZ R0, R127, R0 ;  /* 0x000000007f007221 */ /* 0x000fe80000010000 */
[--C-:B-1----:R-:W-:Y:S02]  /*a6c0*/  FFMA.FTZ R2, R100, c[0x0][0x2d0], -R148.reuse ;  /* 0x0000b40064027a23 */ /* 0x102fe40000010894 */
[----:B------:R-:W1:Y:S01]  /*a6d0*/  LDSM.16.MT88.4 R100, [R224+0x7100] ;  /* 0x00710000e064783b */ /* 0x000e620000004200 */
[----:B------:R-:W-:Y:S01]  /*a6e0*/  FFMA.FTZ R148, R133, c[0x0][0x2d0], -R148 ;  /* 0x0000b40085947a23 */ /* 0x000fe20000010894 */
[----:B------:R3:W-:Y:S01]  /*a6f0*/  MUFU.EX2 R136, R2 ;  /* 0x0000000200887308 */ /* 0x0007e20000000800 */
[----:B------:R-:W-:Y:S01]  /*a700*/  FADD.FTZ R0, R126, R0 ;  /* 0x000000007e007221 */ /* 0x000fe20000010000 */
[----:B--2---:R-:W-:Y:S03]  /*a710*/  F2FP.PACK_AB R133, R137, R138 ;  /* 0x0000008a8985723e */ /* 0x004fe600000000ff */
[----:B------:R-:W-:Y:S04]  /*a720*/  FADD.FTZ R0, R124, R0 ;  /* 0x000000007c007221 */ /* 0x000fe80000010000 */
[----:B------:R-:W-:Y:S01]  /*a730*/  FADD.FTZ R0, R196, R0 ;  /* 0x00000000c4007221 */ /* 0x000fe20000010000 */
[----:B------:R-:W2:Y:S03]  /*a740*/  MUFU.EX2 R148, R148 ;  /* 0x0000009400947308 */ /* 0x000ea60000000800 */
[----:B------:R-:W-:Y:S04]  /*a750*/  FADD.FTZ R0, R164, R0 ;  /* 0x00000000a4007221 */ /* 0x000fe80000010000 */
[----:B------:R-:W-:Y:S04]  /*a760*/  FADD.FTZ R0, R163, R0 ;  /* 0x00000000a3007221 */ /* 0x000fe80000010000 */
[----:B------:R-:W-:Y:S02]  /*a770*/  FADD.FTZ R0, R114, R0 ;  /* 0x0000000072007221 */ /* 0x000fe40000010000 */
[--C-:B---3--:R-:W-:Y:S01]  /*a780*/  FFMA.FTZ R2, R132, c[0x0][0x2d0], -R149.reuse ;  /* 0x0000b40084027a23 */ /* 0x108fe20000010895 */
[----:B------:R-:W-:Y:S01]  /*a790*/  F2FP.PACK_AB R132, R139, R150 ;  /* 0x000000968b84723e */ /* 0x000fe200000000ff */
[----:B------:R-:W-:Y:S02]  /*a7a0*/  FFMA.FTZ R149, R71, c[0x0][0x2d0], -R149 ;  /* 0x0000b40047957a23 */ /* 0x000fe40000010895 */
[----:B------:R3:W-:Y:S01]  /*a7b0*/  MUFU.EX2 R70, R2 ;  /* 0x0000000200467308 */ /* 0x0007e20000000800 */
[----:B------:R-:W-:Y:S04]  /*a7c0*/  FADD.FTZ R0, R115, R0 ;  /* 0x0000000073007221 */ /* 0x000fe80000010000 */
[----:B------:R-:W-:Y:S01]  /*a7d0*/  FADD.FTZ R0, R112, R0 ;  /* 0x0000000070007221 */ /* 0x000fe20000010000 */
[----:B--2---:R-:W-:Y:S03]  /*a7e0*/  F2FP.PACK_AB R134, R148, R136 ;  /* 0x000000889486723e */ /* 0x004fe600000000ff */
[----:B------:R-:W-:Y:S01]  /*a7f0*/  FADD.FTZ R0, R159, R0 ;  /* 0x000000009f007221 */ /* 0x000fe20000010000 */
[C---:B-1----:R-:W-:Y:S01]  /*a800*/  HMMA.16816.F32 R60, R72.reuse, R100, R60 ;  /* 0x00000064483c723c */ /* 0x042fe2000000183c */
[----:B------:R-:W1:Y:S02]  /*a810*/  MUFU.EX2 R149, R149 ;  /* 0x0000009500957308 */ /* 0x000e640000000800 */
[----:B------:R-:W-:Y:S04]  /*a820*/  FADD.FTZ R0, R123, R0 ;  /* 0x000000007b007221 */ /* 0x000fe80000010000 */
[----:B------:R-:W-:Y:S01]  /*a830*/  FADD.FTZ R0, R122, R0 ;  /* 0x000000007a007221 */ /* 0x000fe20000010000 */
[----:B------:R-:W-:Y:S01]  /*a840*/  HMMA.16816.F32 R64, R72, R102, R64 ;  /* 0x000000664840723c */ /* 0x000fe20000001840 */
[----:B------:R-:W2:Y:S03]  /*a850*/  LDSM.16.MT88.4 R100, [R224+0x3900] ;  /* 0x00390000e064783b */ /* 0x000ea60000004200 */
[----:B------:R-:W-:Y:S02]  /*a860*/  FADD.FTZ R0, R120, R0 ;  /* 0x0000000078007221 */ /* 0x000fe40000010000 */
[----:B---3--:R-:W-:Y:S02]  /*a870*/  FFMA.FTZ R2, R3, R170, R171 ;  /* 0x000000aa03027223 */ /* 0x008fe400000100ab */
[----:B------:R-:W-:Y:S04]  /*a880*/  FADD.FTZ R0, R155, R0 ;  /* 0x000000009b007221 */ /* 0x000fe80000010000 */
[----:B------:R-:W-:Y:S02]  /*a890*/  FADD.FTZ R2, R167, R2 ;  /* 0x00000002a7027221 */ /* 0x000fe40000010000 */
[----:B------:R-:W-:Y:S02]  /*a8a0*/  FADD.FTZ R0, R131, R0 ;  /* 0x0000000083007221 */ /* 0x000fe40000010000 */
[----:B------:R-:W-:Y:S01]  /*a8b0*/  FADD.FTZ R2, R165, R2 ;  /* 0x00000002a5027221 */ /* 0x000fe20000010000 */
[----:B-1----:R-:W-:Y:S01]  /*a8c0*/  F2FP.PACK_AB R135, R149, R70 ;  /* 0x000000469587723e */ /* 0x002fe200000000ff */
[----:B------:R-:W-:Y:S02]  /*a8d0*/  FADD.FTZ R0, R130, R0 ;  /* 0x0000000082007221 */ /* 0x000fe40000010000 */
[----:B------:R-:W-:Y:S02]  /*a8e0*/  FADD.FTZ R2, R110, R2 ;  /* 0x000000026e027221 */ /* 0x000fe40000010000 */
[----:B------:R-:W-:Y:S02]  /*a8f0*/  FADD.FTZ R0, R128, R0 ;  /* 0x0000000080007221 */ /* 0x000fe40000010000 */
[C---:B------:R-:W-:Y:S01]  /*a900*/  HMMA.16816.F32 R72, R132.reuse, R84, R4 ;  /* 0x000000548448723c */ /* 0x040fe20000001804 */
[----:B------:R-:W-:Y:S04]  /*a910*/  LDSM.16.MT88.4 R4, [R224+0x7900] ;  /* 0x00790000e004783b */ /* 0x000fe80000004200 */
[----:B------:R-:W-:Y:S02]  /*a920*/  FADD.FTZ R2, R108, R2 ;  /* 0x000000026c027221 */ /* 0x000fe40000010000 */
[----:B------:R-:W-:Y:S01]  /*a930*/  FADD.FTZ R0, R151, R0 ;  /* 0x0000000097007221 */ /* 0x000fe20000010000 */
        /* <DEDUP_REMOVED lines=8> */
[----:B------:R-:W-:Y:S04]  /*a9c0*/  FADD.FTZ R2, R218, R2 ;  /* 0x00000002da027221 */ /* 0x000fe80000010000 */
[C---:B------:R-:W-:Y:S04]  /*a9d0*/  HMMA.16816.F32 R88, R132.reuse, R92, R20 ;  /* 0x0000005c8458723c */ /* 0x040fe80000001814 */
[----:B------:R-:W-:Y:S02]  /*a9e0*/  FADD.FTZ R2, R117, R2 ;  /* 0x0000000275027221 */ /* 0x000fe40000010000 */
[----:B------:R-:W3:Y:S02]  /*a9f0*/  LDSM.16.MT88.4 R116, [R222+0x7900] ;  /* 0x00790000de74783b */ /* 0x000ee40000004200 */
[C---:B------:R-:W-:Y:S04]  /*aa00*/  HMMA.16816.F32 R92, R132.reuse, R94, R24 ;  /* 0x0000005e845c723c */ /* 0x040fe80000001818 */
[----:B------:R-:W-:Y:S04]  /*aa10*/  FADD.FTZ R2, R214, R2 ;  /* 0x00000002d6027221 */ /* 0x000fe80000010000 */
[C---:B--2---:R-:W-:Y:S04]  /*aa20*/  HMMA.16816.F32 R96, R132.reuse, R100, R28 ;  /* 0x000000648460723c */ /* 0x044fe8000000181c */
[----:B------:R-:W-:Y:S04]  /*aa30*/  FADD.FTZ R2, R207, R2 ;  /* 0x00000002cf027221 */ /* 0x000fe80000010000 */
[C---:B------:R-:W-:Y:S04]  /*aa40*/  HMMA.16816.F32 R100, R132.reuse, R102, R32 ;  /* 0x000000668464723c */ /* 0x040fe80000001820 */
[----:B------:R-:W-:Y:S04]  /*aa50*/  FADD.FTZ R2, R205, R2 ;  /* 0x00000002cd027221 */ /* 0x000fe80000010000 */
[C---:B-1----:R-:W-:Y:S04]  /*aa60*/  HMMA.16816.F32 R104, R132.reuse, R108, R36 ;  /* 0x0000006c8468723c */ /* 0x042fe80000001824 */
[----:B------:R-:W-:Y:S02]  /*aa70*/  FADD.FTZ R2, R125, R2 ;  /* 0x000000027d027221 */ /* 0x000fe40000010000 */
[----:B------:R-:W1:Y:S02]  /*aa80*/  LDSM.16.MT88.4 R124, [R225+0x7900] ;  /* 0x00790000e17c783b */ /* 0x000e640000004200 */
[C---:B------:R-:W-:Y:S04]  /*aa90*/  HMMA.16816.F32 R108, R132.reuse, R110, R40 ;  /* 0x0000006e846c723c */ /* 0x040fe80000001828 */
[----:B------:R-:W-:Y:S04]  /*aaa0*/  FADD.FTZ R2, R198, R2 ;  /* 0x00000002c6027221 */ /* 0x000fe80000010000 */
[----:B------:R-:W-:Y:S04]  /*aab0*/  FADD.FTZ R2, R189, R2 ;  /* 0x00000002bd027221 */ /* 0x000fe80000010000 */
[----:B------:R-:W-:Y:S04]  /*aac0*/  FADD.FTZ R2, R188, R2 ;  /* 0x00000002bc027221 */ /* 0x000fe80000010000 */
[----:B------:R-:W-:Y:S04]  /*aad0*/  FADD.FTZ R2, R161, R2 ;  /* 0x00000002a1027221 */ /* 0x000fe80000010000 */
[----:B------:R-:W-:Y:S04]  /*aae0*/  FADD.FTZ R2, R162, R2 ;  /* 0x00000002a2027221 */ /* 0x000fe80000010000 */
[----:B------:R-:W-:Y:S02]  /*aaf0*/  FADD.FTZ R2, R113, R2 ;  /* 0x0000000271027221 */ /* 0x000fe40000010000 */
[C---:B---3--:R-:W-:Y:S03]  /*ab00*/  HMMA.16816.F32 R112, R132.reuse, R116, R44 ;  /* 0x000000748470723c */ /* 0x048fe6000000182c */
        /* <DEDUP_REMOVED lines=15> */
[----:B------:R-:W-:Y:S04]  /*ac00*/  FADD.FTZ R0, R139, R2 ;  /* 0x000000028b007221 */ /* 0x000fe80000010000 */
[----:B------:R-:W-:Y:S04]  /*ac10*/  FADD.FTZ R2, R136, R0 ;  /* 0x0000000088027221 */ /* 0x000fe80000010000 */
[----:B------:R-:W-:Y:S02]  /*ac20*/  FADD.FTZ R2, R148, R2 ;  /* 0x0000000294027221 */ /* 0x000fe40000010000 */
[----:B------:R-:W-:Y:S01]  /*ac30*/  FADD.FTZ R0, R70, R3 ;  /* 0x0000000346007221 */ /* 0x000fe20000010000 */
[----:B------:R-:W-:Y:S01]  /*ac40*/  MOV R3, R69 ;  /* 0x0000004500037202 */ /* 0x000fe20000000f00 */
[----:B------:R-:W-:Y:S01]  /*ac50*/  IMAD.MOV.U32 R70, RZ, RZ, R68 ;  /* 0x000000ffff467224 */ /* 0x000fe200078e0044 */
[----:B------:R1:W-:Y:S01]  /*ac60*/  STL [R1+0x18], R2 ;  /* 0x0000180201007387 */ /* 0x0003e20000100800 */
[----:B------:R-:W-:Y:S05]  /*ac70*/  FADD.FTZ R0, R149, R0 ;  /* 0x0000000095007221 */ /* 0x000fea0000010000 */
[----:B------:R1:W-:Y:S01]  /*ac80*/  STL [R1+0x1c], R0 ;  /* 0x00001c0001007387 */ /* 0x0003e20000100800 */
[----:B------:R-:W-:-:S05]  /*ac90*/  @P0 BRA `(.L_x_503) ;  /* 0xffffb7c000000947 */ /* 0x000fca000383ffff */
.L_x_502:
[----:B------:R-:W-:-:S13]  /*aca0*/  ISETP.LE.AND P0, PT, RZ, UR25, PT ;  /* 0x00000019ff007c0c */ /* 0x000fda000bf03270 */
[----:B------:R-:W-:Y:S05]  /*acb0*/  @!P0 BRA `(.L_x_504) ;  /* 0x0000403000008947 */ /* 0x000fea0003800000 */
[----:B------:R-:W2:Y:S01]  /*acc0*/  LDL.64 R10, [R1+0x40] ;  /* 0x00004000010a7983 */ /* 0x000ea20000100a00 */
[----:B------:R-:W-:-:S03]  /*acd0*/  ULDC.64 UR4, c[0x0][0x1e0] ;  /* 0x0000780000047ab9 */ /* 0x000fc60000000a00 */
[----:B------:R-:W3:Y:S04]  /*ace0*/  LDL.64 R6, [R1+0x48] ;  /* 0x0000480001067983 */ /* 0x000ee80000100a00 */
[----:B------:R-:W4:Y:S04]  /*acf0*/  LDL.64 R8, [R1+0x30] ;  /* 0x0000300001087983 */ /* 0x000f280000100a00 */
[----:B------:R-:W5:Y:S01]  /*ad00*/  LDL.64 R4, [R1+0x38] ;  /* 0x0000380001047983 */ /* 0x000f620000100a00 */
[----:B------:R-:W-:Y:S01]  /*ad10*/  UIADD3 UR12, UP0, UR12, 0x80, URZ ;  /* 0x000000800c0c7890 */ /* 0x000fe2000ff1e03f */
[----:B------:R-:W-:Y:S01]  /*ad20*/  IMAD.MOV.U32 R71, RZ, RZ, R68 ;  /* 0x000000ffff477224 */ /* 0x000fe200078e0044 */
[----:B------:R-:W-:Y:S01]  /*ad30*/  USHF.L.U64.HI UR6, UR4, 0x6, UR5 ;  /* 0x0000000604067899 */ /* 0x000fe20008010205 */
[----:B------:R-:W-:Y:S01]  /*ad40*/  MOV R70, R69 ;  /* 0x0000004500467202 */ /* 0x000fe20000000f00 */
[----:B------:R-:W-:-:S02]  /*ad50*/  USHF.L.U32 UR7, UR4, 0x6, URZ ;  /* 0x0000000604077899 */ /* 0x000fc4000800063f */
[----:B------:R-:W-:Y:S02]  /*ad60*/  UMOV UR8, 0x7 ;  /* 0x0000000700087882 */ /* 0x000fe40000000000 */
[----:B------:R-:W-:Y:S02]  /*ad70*/  ULDC.64 UR4, c[0x0][0x208] ;  /* 0x0000820000047ab9 */ /* 0x000fe40000000a00 */
[----:B------:R-:W-:Y:S02]  /*ad80*/  USHF.L.U64.HI UR8, UR4, UR8, UR5 ;  /* 0x0000000804087299 */ /* 0x000fe40008010205 */
[----:B------:R-:W-:Y:S02]  /*ad90*/  USHF.L.U32 UR11, UR4, 0x7, URZ ;  /* 0x00000007040b7899 */ /* 0x000fe4000800063f */
[----:B------:R-:W-:Y:S01]  /*ada0*/  UIADD3.X UR9, URZ, UR9, URZ, UP0, !UPT ;  /* 0x000000093f097290 */ /* 0x000fe200087fe43f */
[----:B-12---:R-:W-:Y:S02]  /*adb0*/  IADD3 R0, P0, R10, 0x40, RZ ;  /* 0x000000400a007810 */ /* 0x006fe40007f1e0ff */
[----:B---3--:R-:W-:-:S03]  /*adc0*/  IADD3 R2, P1, R6, 0x40, RZ ;  /* 0x0000004006027810 */ /* 0x008fc60007f3e0ff */
[----:B------:R4:W-:Y:S02]  /*add0*/  STL [R1+0x2c], R0 ;  /* 0x00002c0001007387 */ /* 0x0009e40000100800 */
[----:B-----5:R-:W-:Y:S02]  /*ade0*/  IMAD.X R3, RZ, RZ, R5, P1 ;  /* 0x000000ffff037224 */ /* 0x020fe400008e0605 */
[----:B------:R-:W-:Y:S01]  /*adf0*/  IMAD.MOV.U32 R4, RZ, RZ, R6 ;  /* 0x000000ffff047224 */ /* 0x000fe200078e0006 */
[----:B----4-:R-:W-:-:S05]  /*ae00*/  IADD3.X R0, RZ, R9, RZ, P0, !PT ;  /* 0x00000009ff007210 */ /* 0x010fca00007fe4ff */
[----:B------:R1:W-:Y:S04]  /*ae10*/  STL [R1+0x28], R0 ;  /* 0x0000280001007387 */ /* 0x0003e80000100800 */
[----:B------:R1:W-:Y:S04]  /*ae20*/  STL.64 [R1+0x20], R2 ;  /* 0x0000200201007387 */ /* 0x0003e80000100a00 */
[----:B------:R1:W-:Y:S02]  /*ae30*/  STL.64 [R1+0x38], R4 ;  /* 0x0000380401007387 */ /* 0x0003e40000100a00 */
.L_x_505:
[----:B------:R-:W2:Y:S01]  /*ae40*/  LDL.64 R156, [R1+0x38] ;  /* 0x00003800019c7983 */ /* 0x000ea20000100a00 */
[----:B------:R-:W-:Y:S04]  /*ae50*/  DEPBAR.LE SB0, 0x0 ;  /* 0x000080000000791a */ /* 0x000fe80000000000 */
[----:B------:R-:W-:Y:S01]  /*ae60*/  USHF.R.S32.HI UR5, URZ, 0x1f, UR25 ;  /* 0x0000001f3f057899 */ /* 0x000fe20008011419 */
[----:B------:R-:W3:Y:S01]  /*ae70*/  LDL.64 R68, [R1+0x20] ;  /* 0x0000200001447983 */ /* 0x000ee20000100a00 */
[----:B------:R-:W-:Y:S01]  /*ae80*/  UIMAD UR4, UR8, UR25, URZ ;  /* 0x00000019080472a4 */ /* 0x000fe2000f8e023f */
[----:B-1----:R-:W-:Y:S01]  /*ae90*/  MOV R2, UR11 ;  /* 0x0000000b00027c02 */ /* 0x002fe20008000f00 */
[----:B------:R-:W-:Y:S02]  /*aea0*/  UISETP.GT.AND UP0, UPT, UR25, URZ, UPT ;  /* 0x0000003f1900728c */ /* 0x000fe4000bf04270 */
[----:B------:R-:W-:Y:S01]  /*aeb0*/  UIMAD UR4, UR5, UR11, UR4 ;  /* 0x0000000b050472a4 */ /* 0x000fe2000f8e0204 */
[----:B------:R-:W-:Y:S08]  /*aec0*/  BAR.SYNC.DEFER_BLOCKING 0x0 ;  /* 0x0000000000007b1d */ /* 0x000ff00000010000 */
        /* <DEDUP_REMOVED lines=17> */
[C---:B------:R-:W-:Y:S07]  /*afe0*/  HMMA.16816.F32 R28, R140.reuse, R32, RZ ;  /* 0x000000208c1c723c */ /* 0x040fee00000018ff */
[----:B------:R-:W-:Y:S01]  /*aff0*/  LDSM.16.M88.4 R160, [R238] ;  /* 0x00000000eea0783b */ /* 0x000fe20000000200 */
[C---:B------:R-:W-:Y:S07]  /*b000*/  HMMA.16816.F32 R32, R140.reuse, R34, RZ ;  /* 0x000000228c20723c */ /* 0x040fee00000018ff */
[----:B------:R-:W-:Y:S01]  /*b010*/  LDSM.16.M88.4 R164, [R237] ;  /* 0x00000000eda4783b */ /* 0x000fe20000000200 */
[C---:B------:R-:W-:Y:S07]  /*b020*/  HMMA.16816.F32 R36, R140.reuse, R40, RZ ;  /* 0x000000288c24723c */ /* 0x040fee00000018ff */
[----:B------:R-:W-:Y:S01]  /*b030*/  LDSM.16.M88.4 R168, [R236] ;  /* 0x00000000eca8783b */ /* 0x000fe20000000200 */
[C---:B------:R-:W-:Y:S08]  /*b040*/  HMMA.16816.F32 R40, R140.reuse, R42, RZ ;  /* 0x0000002a8c28723c */ /* 0x040ff000000018ff */
[C---:B-1----:R-:W-:Y:S08]  /*b050*/  HMMA.16816.F32 R44, R140.reuse, R48, RZ ;  /* 0x000000308c2c723c */ /* 0x042ff000000018ff */
[C---:B------:R-:W-:Y:S08]  /*b060*/  HMMA.16816.F32 R48, R140.reuse, R50, RZ ;  /* 0x000000328c30723c */ /* 0x040ff000000018ff */
[C---:B------:R-:W-:Y:S08]  /*b070*/  HMMA.16816.F32 R52, R140.reuse, R56, RZ ;  /* 0x000000388c34723c */ /* 0x040ff000000018ff */
[C---:B------:R-:W-:Y:S08]  /*b080*/  HMMA.16816.F32 R56, R140.reuse, R58, RZ ;  /* 0x0000003a8c38723c */ /* 0x040ff000000018ff */
[C---:B----4-:R-:W-:Y:S08]  /*b090*/  HMMA.16816.F32 R60, R140.reuse, R64, RZ ;  /* 0x000000408c3c723c */ /* 0x050ff000000018ff */
[----:B------:R-:W-:Y:S08]  /*b0a0*/  HMMA.16816.F32 R64, R140, R66, RZ ;  /* 0x000000428c40723c */ /* 0x000ff000000018ff */
[C---:B------:R-:W-:Y:S08]  /*b0b0*/  HMMA.16816.F32 R4, R144.reuse, R136, R4 ;  /* 0x000000889004723c */ /* 0x040ff00000001804 */
[C---:B------:R-:W-:Y:S08]  /*b0c0*/  HMMA.16816.F32 R8, R144.reuse, R138, R8 ;  /* 0x0000008a9008723c */ /* 0x040ff00000001808 */
[C---:B-----5:R-:W-:Y:S08]  /*b0d0*/  HMMA.16816.F32 R12, R144.reuse, R148, R12 ;  /* 0x00000094900c723c */ /* 0x060ff0000000180c */
[C---:B------:R-:W-:Y:S08]  /*b0e0*/  HMMA.16816.F32 R16, R144.reuse, R150, R16 ;  /* 0x000000969010723c */ /* 0x040ff00000001810 */
[C---:B------:R-:W-:Y:S08]  /*b0f0*/  HMMA.16816.F32 R20, R144.reuse, R152, R20 ;  /* 0x000000989014723c */ /* 0x040ff00000001814 */
[C---:B------:R-:W-:Y:S04]  /*b100*/  HMMA.16816.F32 R24, R144.reuse, R154, R24 ;  /* 0x0000009a9018723c */ /* 0x040fe80000001818 */
[C---:B--2---:R-:W-:Y:S02]  /*b110*/  IMAD.WIDE.U32 R136, R2.reuse, UR25, R156 ;  /* 0x0000001902887c25 */ /* 0x044fe4000f8e009c */
[----:B------:R-:W-:Y:S03]  /*b120*/  LDSM.16.M88.4 R156, [R239] ;  /* 0x00000000ef9c783b */ /* 0x000fe60000000200 */
[----:B------:R-:W-:Y:S03]  /*b130*/  IADD3 R0, R137, UR4, RZ ;  /* 0x0000000489007c10 */ /* 0x000fe6000fffe0ff */
[----:B---3--:R-:W-:Y:S01]  /*b140*/  IMAD.WIDE.U32 R2, R2, UR25, R68 ;  /* 0x0000001902027c25 */ /* 0x008fe2000f8e0044 */
[C---:B------:R-:W-:Y:S01]  /*b150*/  LEA R68, P1, R136.reuse, c[0x0][0x1f8], 0x1 ;  /* 0x00007e0088447a11 */ /* 0x040fe200078208ff */
[----:B------:R-:W-:Y:S03]  /*b160*/  UIADD3 UR25, UR25, -0x1, URZ ;  /* 0xffffffff19197890 */ /* 0x000fe6000fffe03f */
[----:B------:R-:W-:Y:S01]  /*b170*/  LEA.HI.X R69, R136, c[0x0][0x1fc], R0, 0x1, P1 ;  /* 0x00007f0088457a11 */ /* 0x000fe200008f0c00 */
[----:B------:R-:W-:Y:S01]  /*b180*/  @UP0 USHF.R.S32.HI UR13, URZ, 0x1f, UR25 ;  /* 0x0000001f3f0d0899 */ /* 0x000fe20008011419 */
[----:B------:R-:W1:Y:S01]  /*b190*/  LDSM.16.M88.4 R136, [R240] ;  /* 0x00000000f088783b */ /* 0x000e620000000200 */
[----:B------:R-:W-:Y:S01]  /*b1a0*/  IADD3 R3, R3, UR4, RZ ;  /* 0x0000000403037c10 */ /* 0x000fe2000fffe0ff */
[----:B------:R-:W-:Y:S01]  /*b1b0*/  ULDC.64 UR4, c[0x0][0x1e0] ;  /* 0x0000780000047ab9 */ /* 0x000fe20000000a00 */
[C---:B------:R-:W-:Y:S04]  /*b1c0*/  LEA R188, P0, R2.reuse, c[0x0][0x1f8], 0x1 ;  /* 0x00007e0002bc7a11 */ /* 0x040fe800078008ff */
[----:B------:R-:W-:Y:S01]  /*b1d0*/  LEA.HI.X R189, R2, c[0x0][0x1fc], R3, 0x1, P0 ;  /* 0x00007f0002bd7a11 */ /* 0x000fe200000f0c03 */
[----:B------:R-:W-:Y:S01]  /*b1e0*/  @!PT LDS RZ, [RZ] ;  /* 0x00000000fffff984 */ /* 0x000fe20000000800 */
[----:B------:R-:W-:Y:S01]  /*b1f0*/  @!PT LDS RZ, [RZ] ;  /* 0x00000000fffff984 */ /* 0x000fe20000000800 */
[----:B------:R-:W-:Y:S01]  /*b200*/  @!PT LDS RZ, [RZ] ;  /* 0x00000000fffff984 */ /* 0x000fe20000000800 */
[----:B------:R2:W-:Y:S01]  /*b210*/  LDGSTS.E.BYPASS.LTC128B.128 [R243+0x100], [R68.64], !P5 ;  /* 0x0010000044f37fae */ /* 0x0005e2000e901d52 */
[----:B------:R-:W-:Y:S01]  /*b220*/  IADD3 R2, P0, R68, UR10, RZ ;  /* 0x0000000a44027c10 */ /* 0x000fe2000ff1e0ff */
[----:B------:R-:W-:Y:S02]  /*b230*/  @UP0 UIMAD.WIDE.U32 UR20, UR25, UR4, URZ ;  /* 0x00000004191402a5 */ /* 0x000fe4000f8e003f */
[----:B------:R-:W-:Y:S01]  /*b240*/  @UP0 UIMAD UR13, UR13, UR4, URZ ;  /* 0x000000040d0d02a4 */ /* 0x000fe2000f8e023f */
[----:B------:R-:W-:Y:S01]  /*b250*/  IADD3.X R3, R69, UR14, RZ, P0, !PT ;  /* 0x0000000e45037c10 */ /* 0x000fe200087fe4ff */
[----:B------:R-:W-:Y:S01]  /*b260*/  @UP0 USHF.L.U32 UR4, UR20, 0x7, URZ ;  /* 0x0000000714040899 */ /* 0x000fe2000800063f */
[C---:B------:R-:W-:Y:S01]  /*b270*/  IADD3 R150, P2, R2.reuse, UR16, RZ ;  /* 0x0000001002967c10 */ /* 0x040fe2000ff5e0ff */
[----:B------:R3:W-:Y:S01]  /*b280*/  LDGSTS.E.BYPASS.LTC128B.128 [R243+0x4100], [R188.64], !P4 ;  /* 0x04100000bcf37fae */ /* 0x0007e2000e101d52 */
[----:B------:R-:W-:Y:S02]  /*b290*/  @UP0 UIMAD UR13, UR25, UR5, UR13 ;  /* 0x00000005190d02a4 */ /* 0x000fe4000f8e020d */
[C---:B------:R-:W-:Y:S02]  /*b2a0*/  IADD3.X R151, R3.reuse, UR15, RZ, P2, !PT ;  /* 0x0000000f03977c10 */ /* 0x040fe400097fe4ff */
[----:B------:R-:W-:Y:S03]  /*b2b0*/  @UP0 UIADD3 UR13, UR21, UR13, URZ ;  /* 0x0000000d150d0290 */ /* 0x000fe6000fffe03f */
[----:B------:R4:W-:Y:S01]  /*b2c0*/  LDGSTS.E.BYPASS.LTC128B.128 [R243+0x1100], [R2.64], !P5 ;  /* 0x0110000002f37fae */ /* 0x0009e2000e901d52 */
[----:B------:R-:W-:Y:S07]  /*b2d0*/  @UP0 USHF.L.U64.HI UR13, UR20, 0x7, UR13 ;  /* 0x00000007140d0899 */ /* 0x000fee000801020d */
[----:B------:R4:W-:Y:S01]  /*b2e0*/  LDGSTS.E.BYPASS.LTC128B.128 [R243+0x5100], [R2.64+0x80], !P4 ;  /* 0x0510008002f37fae */ /* 0x0009e2000e101d52 */
[----:B--2---:R-:W-:Y:S04]  /*b2f0*/  IADD3 R68, P0, R2, UR10, RZ ;  /* 0x0000000a02447c10 */ /* 0x004fe8000ff1e0ff */
[----:B------:R-:W-:Y:S01]  /*b300*/  IADD3.X R69, R3, UR14, RZ, P0, !PT ;  /* 0x0000000e03457c10 */ /* 0x000fe200087fe4ff */
[C---:B-1----:R-:W-:Y:S03]  /*b310*/  HMMA.16816.F32 R28, R144.reuse, R136, R28 ;  /* 0x00000088901c723c */ /* 0x042fe6000000181c */
[C---:B------:R-:W-:Y:S01]  /*b320*/  IADD3 R148, P1, R68.reuse, UR10, RZ ;  /* 0x0000000a44947c10 */ /* 0x040fe2000ff3e0ff */
[----:B------:R1:W-:Y:S03]  /*b330*/  LDGSTS.E.BYPASS.LTC128B.128 [R243+0x2100], [R68.64], !P5 ;  /* 0x0210000044f37fae */ /* 0x0003e6000e901d52 */
[C---:B------:R-:W-:Y:S01]  /*b340*/  IADD3.X R149, R69.reuse, UR14, RZ, P1, !PT ;  /* 0x0000000e45957c10 */ /* 0x040fe20008ffe4ff */
[C---:B------:R-:W-:Y:S04]  /*b350*/  HMMA.16816.F32 R32, R144.reuse, R138, R32 ;  /* 0x0000008a9020723c */ /* 0x040fe80000001820 */
[----:B------:R2:W-:Y:S04]  /*b360*/  LDGSTS.E.BYPASS.LTC128B.128 [R243+0x6100], [R150.64], !P4 ;  /* 0x0610000096f37fae */ /* 0x0005e8000e101d52 */
[C---:B------:R-:W-:Y:S04]  /*b370*/  HMMA.16816.F32 R36, R144.reuse, R156, R36 ;  /* 0x0000009c9024723c */ /* 0x040fe80000001824 */
[----:B------:R2:W-:Y:S01]  /*b380*/  LDGSTS.E.BYPASS.LTC128B.128 [R243+0x3100], [R148.64], !P5 ;  /* 0x0310000094f37fae */ /* 0x0005e2000e901d52 */
[----:B----4-:R-:W-:Y:S03]  /*b390*/  IADD3 R2, P0, R68, UR16, RZ ;  /* 0x0000001044027c10 */ /* 0x010fe6000ff1e0ff */
[C---:B------:R-:W-:Y:S04]  /*b3a0*/  HMMA.16816.F32 R40, R144.reuse, R158, R40 ;  /* 0x0000009e9028723c */ /* 0x040fe80000001828 */
[----:B------:R-:W-:Y:S02]  /*b3b0*/  IADD3.X R3, R69, UR15, RZ, P0, !PT ;  /* 0x0000000f45037c10 */ /* 0x000fe400087fe4ff */
[----:B------:R-:W-:Y:S02]  /*b3c0*/  PLOP3.LUT P0, PT, PT, PT, UP0, 0x80, 0x0 ;  /* 0x000000000000781c */ /* 0x000fe40003f0f008 */
[C---:B------:R-:W-:Y:S01]  /*b3d0*/  HMMA.16816.F32 R44, R144.reuse, R160, R44 ;  /* 0x000000a0902c723c */ /* 0x040fe2000000182c */
[----:B------:R4:W-:Y:S07]  /*b3e0*/  LDGSTS.E.BYPASS.LTC128B.128 [R243+0x7100], [R2.64], !P4 ;  /* 0x0710000002f37fae */ /* 0x0009ee000e101d52 */
[C---:B------:R-:W-:Y:S01]  /*b3f0*/  HMMA.16816.F32 R48, R144.reuse, R162, R48 ;  /* 0x000000a29030723c */ /* 0x040fe20000001830 */
[----:B------:R-:W-:Y:S07]  /*b400*/  LDSM.16.M88.4 R136, [R226+0x8900] ;  /* 0x00890000e288783b */ /* 0x000fee0000000200 */
[C---:B------:R-:W-:Y:S01]  /*b410*/  HMMA.16816.F32 R52, R144.reuse, R164, R52 ;  /* 0x000000a49034723c */ /* 0x040fe20000001834 */
[----:B--2---:R-:W2:Y:S07]  /*b420*/  LDSM.16.M88.4 R148, [R226+0x8100] ;  /* 0x00810000e294783b */ /* 0x004eae0000000200 */
[C---:B------:R-:W-:Y:S01]  /*b430*/  HMMA.16816.F32 R56, R144.reuse, R166, R56 ;  /* 0x000000a69038723c */ /* 0x040fe20000001838 */
[----:B------:R-:W0:Y:S07]  /*b440*/  LDGDEPBAR ;  /* 0x00000000000079af */ /* 0x000e2e0000000000 */
[C---:B------:R-:W-:Y:S01]  /*b450*/  HMMA.16816.F32 R60, R144.reuse, R168, R60 ;  /* 0x000000a8903c723c */ /* 0x040fe2000000183c */
[----:B------:R-:W5:Y:S07]  /*b460*/  LDSM.16.M88.4 R152, [R226+0x9100] ;  /* 0x00910000e298783b */ /* 0x000f6e0000000200 */
[----:B------:R-:W-:Y:S01]  /*b470*/  HMMA.16816.F32 R64, R144, R170, R64 ;  /* 0x000000aa9040723c */ /* 0x000fe20000001840 */
[----:B------:R-:W1:Y:S08]  /*b480*/  LDSM.16.M88.4 R156, [R226+0x9900] ;  /* 0x00990000e29c783b */ /* 0x000e700000000200 */
[----:B------:R-:W1:Y:S01]  /*b490*/  LDSM.16.M88.4 R160, [R226+0xa100] ;  /* 0x00a10000e2a0783b */ /* 0x000e620000000200 */
[C---:B--2---:R-:W-:Y:S07]  /*b4a0*/  HMMA.16816.F32 R4, R172.reuse, R148, R4 ;  /* 0x00000094ac04723c */ /* 0x044fee0000001804 */
[----:B------:R-:W-:Y:S01]  /*b4b0*/  LDSM.16.M88.4 R164, [R220+0xc100] ;  /* 0x00c10000dca4783b */ /* 0x000fe20000000200 */
[C---:B------:R-:W-:Y:S07]  /*b4c0*/  HMMA.16816.F32 R8, R172.reuse, R150, R8 ;  /* 0x00000096ac08723c */ /* 0x040fee0000001808 */
[----:B------:R-:W2:Y:S01]  /*b4d0*/  LDSM.16.M88.4 R148, [R226+0xa900] ;  /* 0x00a90000e294783b */ /* 0x000ea20000000200 */
[C---:B------:R-:W-:Y:S07]  /*b4e0*/  HMMA.16816.F32 R12, R172.reuse, R136, R12 ;  /* 0x00000088ac0c723c */ /* 0x040fee000000180c */
[----:B------:R-:W-:Y:S01]  /*b4f0*/  LDSM.16.M88.4 R168, [R233] ;  /* 0x00000000e9a8783b */ /* 0x000fe20000000200 */
[C---:B------:R-:W-:Y:S07]  /*b500*/  HMMA.16816.F32 R16, R172.reuse, R138, R16 ;  /* 0x0000008aac10723c */ /* 0x040fee0000001810 */
[----:B------:R-:W2:Y:S01]  /*b510*/  LDSM.16.M88.4 R136, [R226+0xb100] ;  /* 0x00b10000e288783b */ /* 0x000ea20000000200 */
[C---:B-----5:R-:W-:Y:S07]  /*b520*/  HMMA.16816.F32 R20, R172.reuse, R152, R20 ;  /* 0x00000098ac14723c */ /* 0x060fee0000001814 */
[----:B---3--:R-:W-:Y:S01]  /*b530*/  LDSM.16.M88.4 R188, [R226+0xd100] ;  /* 0x00d10000e2bc783b */ /* 0x008fe20000000200 */
[C---:B------:R-:W-:Y:S07]  /*b540*/  HMMA.16816.F32 R24, R172.reuse, R154, R24 ;  /* 0x0000009aac18723c */ /* 0x040fee0000001818 */
[----:B------:R-:W3:Y:S01]  /*b550*/  LDSM.16.M88.4 R152, [R226+0xb900] ;  /* 0x00b90000e298783b */ /* 0x000ee20000000200 */
[C---:B-1----:R-:W-:Y:S07]  /*b560*/  HMMA.16816.F32 R28, R172.reuse, R156, R28 ;  /* 0x0000009cac1c723c */ /* 0x042fee000000181c */
[----:B------:R-:W-:Y:S01]  /*b570*/  LDSM.16.M88.4 R196, [R226+0xd900] ;  /* 0x00d90000e2c4783b */ /* 0x000fe20000000200 */
[C---:B------:R-:W-:Y:S07]  /*b580*/  HMMA.16816.F32 R32, R172.reuse, R158, R32 ;  /* 0x0000009eac20723c */ /* 0x040fee0000001820 */
[----:B------:R-:W1:Y:S01]  /*b590*/  LDSM.16.M88.4 R156, [R223] ;  /* 0x00000000df9c783b */ /* 0x000e620000000200 */
[C---:B------:R-:W-:Y:S07]  /*b5a0*/  HMMA.16816.F32 R36, R172.reuse, R160, R36 ;  /* 0x000000a0ac24723c */ /* 0x040fee0000001824 */
[----:B------:R-:W-:Y:S01]  /*b5b0*/  LDSM.16.M88.4 R200, [R226+0xe900] ;  /* 0x00e90000e2c8783b */ /* 0x000fe20000000200 */
[C---:B------:R-:W-:Y:S07]  /*b5c0*/  HMMA.16816.F32 R40, R172.reuse, R162, R40 ;  /* 0x000000a2ac28723c */ /* 0x040fee0000001828 */
[----:B------:R-:W5:Y:S01]  /*b5d0*/  LDSM.16.M88.4 R160, [R223+0x800] ;  /* 0x00080000dfa0783b */ /* 0x000f620000000200 */
[C---:B--2---:R-:W-:Y:S07]  /*b5e0*/  HMMA.16816.F32 R44, R172.reuse, R148, R44 ;  /* 0x00000094ac2c723c */ /* 0x044fee000000182c */
[----:B------:R-:W-:Y:S01]  /*b5f0*/  LDSM.16.M88.4 R204, [R226+0xf100] ;  /* 0x00f10000e2cc783b */ /* 0x000fe20000000200 */
[C---:B------:R-:W-:Y:S07]  /*b600*/  HMMA.16816.F32 R48, R172.reuse, R150, R48 ;  /* 0x00000096ac30723c */ /* 0x040fee0000001830 */
[----:B------:R-:W2:Y:S01]  /*b610*/  LDSM.16.M88.4 R148, [R223+0x1000] ;  /* 0x00100000df94783b */ /* 0x000ea20000000200 */
[C---:B------:R-:W-:Y:S07]  /*b620*/  HMMA.16816.F32 R52, R172.reuse, R136, R52 ;  /* 0x00000088ac34723c */ /* 0x040fee0000001834 */
[----:B------:R-:W-:Y:S01]  /*b630*/  LDSM.16.M88.4 R212, [R226+0xf900] ;  /* 0x00f90000e2d4783b */ /* 0x000fe20000000200 */
[C---:B------:R-:W-:Y:S07]  /*b640*/  HMMA.16816.F32 R56, R172.reuse, R138, R56 ;  /* 0x0000008aac38723c */ /* 0x040fee0000001838 */
[----:B------:R-:W2:Y:S01]  /*b650*/  LDSM.16.M88.4 R136, [R223+0x1800] ;  /* 0x00180000df88783b */ /* 0x000ea20000000200 */
[C---:B---3--:R-:W-:Y:S07]  /*b660*/  HMMA.16816.F32 R60, R172.reuse, R152, R60 ;  /* 0x00000098ac3c723c */ /* 0x048fee000000183c */
[----:B------:R-:W-:Y:S01]  /*b670*/  LDSM.16.M88.4 R216, [R223+0x4000] ;  /* 0x00400000dfd8783b */ /* 0x000fe20000000200 */
[----:B------:R-:W-:Y:S07]  /*b680*/  HMMA.16816.F32 R64, R172, R154, R64 ;  /* 0x0000009aac40723c */ /* 0x000fee0000001840 */
[----:B------:R-:W3:Y:S01]  /*b690*/  LDSM.16.M88.4 R152, [R223+0x2000] ;  /* 0x00200000df98783b */ /* 0x000ee20000000200 */
        /* <DEDUP_REMOVED lines=17> */
[----:B------:R-:W-:Y:S07]  /*b7b0*/  LDSM.16.M88.4 R156, [R220+0xe100] ;  /* 0x00e10000dc9c783b */ /* 0x000fee0000000200 */
[C---:B-----5:R-:W-:Y:S08]  /*b7c0*/  HMMA.16816.F32 R52, R176.reuse, R160, R52 ;  /* 0x000000a0b034723c */ /* 0x060ff00000001834 */
[C---:B------:R-:W-:Y:S01]  /*b7d0*/  HMMA.16816.F32 R56, R176.reuse, R162, R56 ;  /* 0x000000a2b038723c */ /* 0x040fe20000001838 */
[----:B------:R-:W-:Y:S07]  /*b7e0*/  LDSM.16.M88.4 R160, [R220+0xe900] ;  /* 0x00e90000dca0783b */ /* 0x000fee0000000200 */
[C---:B--2---:R-:W-:Y:S08]  /*b7f0*/  HMMA.16816.F32 R60, R176.reuse, R148, R60 ;  /* 0x00000094b03c723c */ /* 0x044ff0000000183c */
[----:B------:R-:W-:Y:S01]  /*b800*/  HMMA.16816.F32 R64, R176, R150, R64 ;  /* 0x00000096b040723c */ /* 0x000fe20000001840 */
[----:B------:R-:W1:Y:S07]  /*b810*/  LDSM.16.M88.4 R148, [R220+0xd900] ;  /* 0x00d90000dc94783b */ /* 0x000e6e0000000200 */
[C---:B------:R-:W-:Y:S08]  /*b820*/  HMMA.16816.F32 R4, R180.reuse, R164, R4 ;  /* 0x000000a4b404723c */ /* 0x040ff00000001804 */
[C---:B------:R-:W-:Y:S01]  /*b830*/  HMMA.16816.F32 R8, R180.reuse, R166, R8 ;  /* 0x000000a6b408723c */ /* 0x040fe20000001808 */
[----:B------:R-:W-:Y:S07]  /*b840*/  LDSM.16.M88.4 R164, [R220+0xf900] ;  /* 0x00f90000dca4783b */ /* 0x000fee0000000200 */
[C---:B------:R-:W-:Y:S08]  /*b850*/  HMMA.16816.F32 R12, R180.reuse, R136, R12 ;  /* 0x00000088b40c723c */ /* 0x040ff0000000180c */
[C---:B------:R-:W-:Y:S01]  /*b860*/  HMMA.16816.F32 R16, R180.reuse, R138, R16 ;  /* 0x0000008ab410723c */ /* 0x040fe20000001810 */
[----:B------:R-:W2:Y:S07]  /*b870*/  LDSM.16.M88.4 R136, [R220+0xf100] ;  /* 0x00f10000dc88783b */ /* 0x000eae0000000200 */
[C---:B---3--:R-:W-:Y:S08]  /*b880*/  HMMA.16816.F32 R20, R180.reuse, R152, R20 ;  /* 0x00000098b414723c */ /* 0x048ff00000001814 */
[C---:B------:R-:W-:Y:S01]  /*b890*/  HMMA.16816.F32 R24, R180.reuse, R154, R24 ;  /* 0x0000009ab418723c */ /* 0x040fe20000001818 */
[----:B------:R-:W3:Y:S07]  /*b8a0*/  LDSM.16.M88.4 R152, [R235] ;  /* 0x00000000eb98783b */ /* 0x000eee0000000200 */
[C---:B-1----:R-:W-:Y:S08]  /*b8b0*/  HMMA.16816.F32 R28, R180.reuse, R148, R28 ;  /* 0x00000094b41c723c */ /* 0x042ff0000000181c */
[C---:B------:R-:W-:Y:S01]  /*b8c0*/  HMMA.16816.F32 R32, R180.reuse, R150, R32 ;  /* 0x00000096b420723c */ /* 0x040fe20000001820 */
[----:B------:R-:W1:Y:S07]  /*b8d0*/  LDSM.16.M88.4 R148, [R234] ;  /* 0x00000000ea94783b */ /* 0x000e6e0000000200 */
[C---:B------:R-:W-:Y:S08]  /*b8e0*/  HMMA.16816.F32 R36, R180.reuse, R156, R36 ;  /* 0x0000009cb424723c */ /* 0x040ff00000001824 */
[C---:B------:R-:W-:Y:S01]  /*b8f0*/  HMMA.16816.F32 R40, R180.reuse, R158, R40 ;  /* 0x0000009eb428723c */ /* 0x040fe20000001828 */
[----:B------:R-:W5:Y:S07]  /*b900*/  LDSM.16.M88.4 R156, [R232] ;  /* 0x00000000e89c783b */ /* 0x000f6e0000000200 */
[C---:B------:R-:W-:Y:S08]  /*b910*/  HMMA.16816.F32 R44, R180.reuse, R160, R44 ;  /* 0x000000a0b42c723c */ /* 0x040ff0000000182c */
[C---:B------:R-:W-:Y:S01]  /*b920*/  HMMA.16816.F32 R48, R180.reuse, R162, R48 ;  /* 0x000000a2b430723c */ /* 0x040fe20000001830 */
[----:B------:R-:W-:Y:S07]  /*b930*/  LDSM.16.M88.4 R160, [R228] ;  /* 0x00000000e4a0783b */ /* 0x000fee0000000200 */
[C---:B--2---:R-:W-:Y:S08]  /*b940*/  HMMA.16816.F32 R52, R180.reuse, R136, R52 ;  /* 0x00000088b434723c */ /* 0x044ff00000001834 */
[C---:B------:R-:W-:Y:S01]  /*b950*/  HMMA.16816.F32 R56, R180.reuse, R138, R56 ;  /* 0x0000008ab438723c */ /* 0x040fe20000001838 */
[----:B------:R-:W2:Y:S07]  /*b960*/  LDSM.16.M88.4 R136, [R231] ;  /* 0x00000000e788783b */ /* 0x000eae0000000200 */
[C---:B------:R-:W-:Y:S08]  /*b970*/  HMMA.16816.F32 R60, R180.reuse, R164, R60 ;  /* 0x000000a4b43c723c */ /* 0x040ff0000000183c */
[----:B------:R-:W-:Y:S01]  /*b980*/  HMMA.16816.F32 R64, R180, R166, R64 ;  /* 0x000000a6b440723c */ /* 0x000fe20000001840 */
[----:B------:R-:W-:Y:S07]  /*b990*/  LDSM.16.M88.4 R164, [R226+0xc100] ;  /* 0x00c10000e2a4783b */ /* 0x000fee0000000200 */
[C---:B---3--:R-:W-:Y:S08]  /*b9a0*/  HMMA.16816.F32 R4, R184.reuse, R152, R4 ;  /* 0x00000098b804723c */ /* 0x048ff00000001804 */
[C---:B------:R-:W-:Y:S01]  /*b9b0*/  HMMA.16816.F32 R8, R184.reuse, R154, R8 ;  /* 0x0000009ab808723c */ /* 0x040fe20000001808 */
[----:B------:R-:W-:Y:S07]  /*b9c0*/  LDSM.16.M88.4 R152, [R229] ;  /* 0x00000000e598783b */ /* 0x000fee0000000200 */
[C---:B-1----:R-:W-:Y:S08]  /*b9d0*/  HMMA.16816.F32 R12, R184.reuse, R148, R12 ;  /* 0x00000094b80c723c */ /* 0x042ff0000000180c */
[C---:B------:R-:W-:Y:S01]  /*b9e0*/  HMMA.16816.F32 R16, R184.reuse, R150, R16 ;  /* 0x00000096b810723c */ /* 0x040fe20000001810 */
[----:B------:R-:W1:Y:S07]  /*b9f0*/  LDSM.16.M88.4 R148, [R230] ;  /* 0x00000000e694783b */ /* 0x000e6e0000000200 */
        /* <DEDUP_REMOVED lines=33> */
[C---:B--2---:R-:W-:Y:S08]  /*bc10*/  HMMA.16816.F32 R12, R208.reuse, R136, R12 ;  /* 0x00000088d00c723c */ /* 0x044ff0000000180c */
        /* <DEDUP_REMOVED lines=13> */
[----:B------:R-:W4:Y:S01]  /*bcf0*/  MUFU.TANH R154, R6 ;  /* 0x00000006009a7308 */ /* 0x000f220000002400 */
[----:B------:R-:W-:Y:S02]  /*bd00*/  FMUL.FTZ R15, R15, c[0x0][0x320] ;  /* 0x0000c8000f0f7a20 */ /* 0x000fe40000410000 */
[----:B------:R-:W-:Y:S01]  /*bd10*/  FMUL.FTZ R16, R16, c[0x0][0x320] ;  /* 0x0000c80010107a20 */ /* 0x000fe20000410000 */
[----:B-1----:R-:W-:Y:S01]  /*bd20*/  FMNMX.FTZ R0, R150, R70, !PT ;  /* 0x0000004696007209 */ /* 0x002fe20007810000 */
[----:B------:R-:W-:Y:S02]  /*bd30*/  FMUL.FTZ R17, R17, c[0x0][0x320] ;  /* 0x0000c80011117a20 */ /* 0x000fe40000410000 */
[----:B------:R-:W-:Y:S02]  /*bd40*/  FMUL.FTZ R18, R18, c[0x0][0x320] ;  /* 0x0000c80012127a20 */ /* 0x000fe40000410000 */
[----:B------:R-:W-:Y:S01]  /*bd50*/  FMUL.FTZ R19, R19, c[0x0][0x320] ;  /* 0x0000c80013137a20 */ /* 0x000fe20000410000 */
[----:B------:R1:W3:Y:S01]  /*bd60*/  MUFU.TANH R155, R7 ;  /* 0x00000007009b7308 */ /* 0x0002e20000002400 */
[----:B------:R-:W-:Y:S01]  /*bd70*/  FMUL.FTZ R12, R12, c[0x0][0x320] ;  /* 0x0000c8000c0c7a20 */ /* 0x000fe20000410000 */
[----:B--2---:R-:W-:Y:S08]  /*bd80*/  FMNMX.FTZ R0, R149, R0, !PT ;  /* 0x0000000095007209 */ /* 0x004ff00007810000 */
[----:B------:R-:W2:Y:S01]  /*bd90*/  MUFU.TANH R151, R8 ;  /* 0x0000000800977308 */ /* 0x000ea20000002400 */
[----:B----4-:R-:W-:Y:S09]  /*bda0*/  FMNMX.FTZ R3, R154, R71, !PT ;  /* 0x000000479a037209 */ /* 0x010ff20007810000 */
[----:B------:R-:W4:Y:S01]  /*bdb0*/  MUFU.TANH R148, R9 ;  /* 0x0000000900947308 */ /* 0x000f220000002400 */
[----:B-1----:R-:W1:Y:S01]  /*bdc0*/  LDSM.16.M88.4 R4, [R223+0x5000] ;  /* 0x00500000df04783b */ /* 0x002e620000000200 */
[----:B---3--:R-:W-:Y:S08]  /*bdd0*/  FMNMX.FTZ R3, R155, R3, !PT ;  /* 0x000000039b037209 */ /* 0x008ff00007810000 */
[----:B------:R-:W3:Y:S01]  /*bde0*/  MUFU.TANH R152, R10 ;  /* 0x0000000a00987308 */ /* 0x000ee20000002400 */
[----:B--2---:R-:W-:Y:S09]  /*bdf0*/  FMNMX.FTZ R0, R151, R0, !PT ;  /* 0x0000000097007209 */ /* 0x004ff20007810000 */
[----:B------:R2:W5:Y:S01]  /*be00*/  MUFU.TANH R153, R11 ;  /* 0x0000000b00997308 */ /* 0x0005620000002400 */
[----:B----4-:R-:W-:Y:S09]  /*be10*/  FMNMX.FTZ R0, R148, R0, !PT ;  /* 0x0000000094007209 */ /* 0x010ff20007810000 */
[----:B------:R-:W4:Y:S01]  /*be20*/  MUFU.TANH R138, R12 ;  /* 0x0000000c008a7308 */ /* 0x000f220000002400 */
[----:B---3--:R-:W-:Y:S09]  /*be30*/  FMNMX.FTZ R3, R152, R3, !PT ;  /* 0x0000000398037209 */ /* 0x008ff20007810000 */
[----:B------:R3:W3:Y:S01]  /*be40*/  MUFU.TANH R139, R13 ;  /* 0x0000000d008b7308 */ /* 0x0006e20000002400 */
[----:B--2---:R-:W2:Y:S01]  /*be50*/  LDSM.16.M88.4 R8, [R223+0x5800] ;  /* 0x00580000df08783b */ /* 0x004ea20000000200 */
[C---:B-1----:R-:W-:Y:S03]  /*be60*/  HMMA.16816.F32 R20, R208.reuse, R4, R20 ;  /* 0x00000004d014723c */ /* 0x042fe60000001814 */
[----:B-----5:R-:W-:Y:S05]  /*be70*/  FMNMX.FTZ R3, R153, R3, !PT ;  /* 0x0000000399037209 */ /* 0x020fea0007810000 */
[----:B------:R-:W1:Y:S01]  /*be80*/  MUFU.TANH R156, R16 ;  /* 0x00000010009c7308 */ /* 0x000e620000002400 */
[C---:B------:R-:W-:Y:S01]  /*be90*/  HMMA.16816.F32 R24, R208.reuse, R6, R24 ;  /* 0x00000006d018723c */ /* 0x040fe20000001818 */
[----:B------:R-:W5:Y:S02]  /*bea0*/  LDSM.16.M88.4 R4, [R223+0x6000] ;  /* 0x00600000df04783b */ /* 0x000f640000000200 */
[----:B----4-:R-:W-:Y:S06]  /*beb0*/  FMNMX.FTZ R0, R138, R0, !PT ;  /* 0x000000008a007209 */ /* 0x010fec0007810000 */
[----:B------:R-:W4:Y:S01]  /*bec0*/  MUFU.TANH R158, R14 ;  /* 0x0000000e009e7308 */ /* 0x000f220000002400 */
[----:B---3--:R-:W3:Y:S02]  /*bed0*/  LDL R13, [R1+0x28] ;  /* 0x00002800010d7983 */ /* 0x008ee40000100800 */
[----:B------:R-:W-:Y:S03]  /*bee0*/  FMNMX.FTZ R0, R139, R0, !PT ;  /* 0x000000008b007209 */ /* 0x000fe60007810000 */
[----:B------:R-:W-:Y:S04]  /*bef0*/  FMUL.FTZ R20, R20, c[0x0][0x320] ;  /* 0x0000c80014147a20 */ /* 0x000fe80000410000 */
[----:B------:R-:W5:Y:S01]  /*bf00*/  MUFU.TANH R157, R17 ;  /* 0x00000011009d7308 */ /* 0x000f620000002400 */
[----:B------:R-:W-:Y:S02]  /*bf10*/  FMUL.FTZ R21, R21, c[0x0][0x320] ;  /* 0x0000c80015157a20 */ /* 0x000fe40000410000 */
        /* <DEDUP_REMOVED lines=9> */
[----:B----4-:R-:W-:Y:S03]  /*bfb0*/  FMNMX.FTZ R3, R158, R3, !PT ;  /* 0x000000039e037209 */ /* 0x010fe60007810000 */
[----:B------:R-:W2:Y:S02]  /*bfc0*/  MUFU.TANH R163, R20 ;  /* 0x0000001400a37308 */ /* 0x000ea40000002400 */
[C---:B------:R-:W-:Y:S01]  /*bfd0*/  HMMA.16816.F32 R32, R208.reuse, R10, R32 ;  /* 0x0000000ad020723c */ /* 0x040fe20000001820 */
[----:B------:R-:W4:Y:S03]  /*bfe0*/  LDSM.16.M88.4 R8, [R223+0x6800] ;  /* 0x00680000df08783b */ /* 0x000f260000000200 */
[----:B-----5:R-:W-:Y:S04]  /*bff0*/  FMNMX.FTZ R0, R157, R0, !PT ;  /* 0x000000009d007209 */ /* 0x020fe80007810000 */
[----:B------:R-:W5:Y:S01]  /*c000*/  MUFU.TANH R160, R18 ;  /* 0x0000001200a07308 */ /* 0x000f620000002400 */
[C---:B------:R-:W-:Y:S03]  /*c010*/  HMMA.16816.F32 R36, R208.reuse, R4, R36 ;  /* 0x00000004d024723c */ /* 0x040fe60000001824 */
[----:B-1----:R-:W-:Y:S04]  /*c020*/  FMNMX.FTZ R3, R161, R3, !PT ;  /* 0x00000003a1037209 */ /* 0x002fe80007810000 */
[----:B------:R-:W-:Y:S01]  /*c030*/  FMUL.FTZ R28, R28, c[0x0][0x320] ;  /* 0x0000c8001c1c7a20 */ /* 0x000fe20000410000 */
[C---:B------:R-:W-:Y:S01]  /*c040*/  HMMA.16816.F32 R40, R208.reuse, R6, R40 ;  /* 0x00000006d028723c */ /* 0x040fe20000001828 */
[----:B------:R-:W1:Y:S01]  /*c050*/  MUFU.TANH R168, R21 ;  /* 0x0000001500a87308 */ /* 0x000e620000002400 */
[----:B------:R-:W1:Y:S02]  /*c060*/  LDSM.16.M88.4 R4, [R223+0x7000] ;  /* 0x00700000df04783b */ /* 0x000e640000000200 */
[----:B------:R-:W-:Y:S01]  /*c070*/  FMUL.FTZ R29, R29, c[0x0][0x320] ;  /* 0x0000c8001d1d7a20 */ /* 0x000fe20000410000 */
[----:B--2---:R-:W-:Y:S01]  /*c080*/  FMNMX.FTZ R0, R163, R0, !PT ;  /* 0x00000000a3007209 */ /* 0x004fe20007810000 */
[----:B------:R-:W-:Y:S02]  /*c090*/  FMUL.FTZ R30, R30, c[0x0][0x320] ;  /* 0x0000c8001e1e7a20 */ /* 0x000fe40000410000 */
[----:B------:R-:W-:Y:S03]  /*c0a0*/  FMUL.FTZ R31, R31, c[0x0][0x320] ;  /* 0x0000c8001f1f7a20 */ /* 0x000fe60000410000 */
[----:B------:R-:W2:Y:S01]  /*c0b0*/  MUFU.TANH R162, R19 ;  /* 0x0000001300a27308 */ /* 0x000ea20000002400 */
[----:B------:R-:W-:Y:S02]  /*c0c0*/  FMUL.FTZ R33, R33, c[0x0][0x320] ;  /* 0x0000c80021217a20 */ /* 0x000fe40000410000 */
[----:B------:R-:W-:Y:S01]  /*c0d0*/  FMUL.FTZ R34, R34, c[0x0][0x320] ;  /* 0x0000c80022227a20 */ /* 0x000fe20000410000 */
[----:B-----5:R-:W-:Y:S01]  /*c0e0*/  FMNMX.FTZ R3, R160, R3, !PT ;  /* 0x00000003a0037209 */ /* 0x020fe20007810000 */
[----:B------:R-:W-:Y:S02]  /*c0f0*/  FMUL.FTZ R36, R36, c[0x0][0x320] ;  /* 0x0000c80024247a20 */ /* 0x000fe40000410000 */
[----:B------:R-:W-:Y:S02]  /*c100*/  FMUL.FTZ R37, R37, c[0x0][0x320] ;  /* 0x0000c80025257a20 */ /* 0x000fe40000410000 */
[----:B------:R-:W-:Y:S01]  /*c110*/  FMUL.FTZ R38, R38, c[0x0][0x320] ;  /* 0x0000c80026267a20 */ /* 0x000fe20000410000 */
[----:B------:R-:W5:Y:S01]  /*c120*/  MUFU.TANH R170, R24 ;  /* 0x0000001800aa7308 */ /* 0x000f620000002400 */
[----:B------:R-:W-:Y:S01]  /*c130*/  FMUL.FTZ R39, R39, c[0x0][0x320] ;  /* 0x0000c80027277a20 */ /* 0x000fe20000410000 */
[C---:B----4-:R-:W-:Y:S03]  /*c140*/  HMMA.16816.F32 R44, R208.reuse, R8, R44 ;  /* 0x00000008d02c723c */ /* 0x050fe6000000182c */
[----:B------:R-:W-:Y:S01]  /*c150*/  FMUL.FTZ R35, R35, c[0x0][0x320] ;  /* 0x0000c80023237a20 */ /* 0x000fe20000410000 */
[----:B-1----:R-:W-:Y:S01]  /*c160*/  FMNMX.FTZ R0, R168, R0, !PT ;  /* 0x00000000a8007209 */ /* 0x002fe20007810000 */
[----:B------:R-:W-:Y:S03]  /*c170*/  FMUL.FTZ R32, R32, c[0x0][0x320] ;  /* 0x0000c80020207a20 */ /* 0x000fe60000410000 */
[----:B------:R-:W1:Y:S01]  /*c180*/  MUFU.TANH R188, R22 ;  /* 0x0000001600bc7308 */ /* 0x000e620000002400 */
[C---:B------:R-:W-:Y:S03]  /*c190*/  HMMA.16816.F32 R48, R208.reuse, R10, R48 ;  /* 0x0000000ad030723c */ /* 0x040fe60000001830 */
[----:B------:R-:W-:Y:S01]  /*c1a0*/  FMUL.FTZ R41, R41, c[0x0][0x320] ;  /* 0x0000c80029297a20 */ /* 0x000fe20000410000 */
[----:B--2---:R-:W-:Y:S01]  /*c1b0*/  FMNMX.FTZ R3, R162, R3, !PT ;  /* 0x00000003a2037209 */ /* 0x004fe20007810000 */
[----:B------:R-:W-:Y:S02]  /*c1c0*/  FMUL.FTZ R42, R42, c[0x0][0x320] ;  /* 0x0000c8002a2a7a20 */ /* 0x000fe40000410000 */
[----:B------:R-:W-:Y:S02]  /*c1d0*/  FMUL.FTZ R43, R43, c[0x0][0x320] ;  /* 0x0000c8002b2b7a20 */ /* 0x000fe40000410000 */
[----:B------:R-:W2:Y:S01]  /*c1e0*/  MUFU.TANH R169, R25 ;  /* 0x0000001900a97308 */ /* 0x000ea20000002400 */
[C---:B------:R-:W-:Y:S03]  /*c1f0*/  HMMA.16816.F32 R52, R208.reuse, R4, R52 ;  /* 0x00000004d034723c */ /* 0x040fe60000001834 */
[----:B-----5:R-:W-:Y:S01]  /*c200*/  FMNMX.FTZ R0, R170, R0, !PT ;  /* 0x00000000aa007209 */ /* 0x020fe20007810000 */
[----:B------:R-:W-:Y:S02]  /*c210*/  FMUL.FTZ R40, R40, c[0x0][0x320] ;  /* 0x0000c80028287a20 */ /* 0x000fe40000410000 */
[----:B------:R-:W-:Y:S02]  /*c220*/  FMUL.FTZ R44, R44, c[0x0][0x320] ;  /* 0x0000c8002c2c7a20 */ /* 0x000fe40000410000 */
[C---:B------:R-:W-:Y:S01]  /*c230*/  HMMA.16816.F32 R56, R208.reuse, R6, R56 ;  /* 0x00000006d038723c */ /* 0x040fe20000001838 */
[----:B------:R-:W4:Y:S01]  /*c240*/  MUFU.TANH R189, R23 ;  /* 0x0000001700bd7308 */ /* 0x000f220000002400 */
[----:B------:R-:W5:Y:S01]  /*c250*/  LDSM.16.M88.4 R4, [R223+0x7800] ;  /* 0x00780000df04783b */ /* 0x000f620000000200 */
[----:B------:R-:W-:Y:S04]  /*c260*/  DEPBAR.LE SB0, 0x0 ;  /* 0x000080000000791a */ /* 0x000fe80000000000 */
[----:B------:R-:W-:Y:S01]  /*c270*/  FMUL.FTZ R45, R45, c[0x0][0x320] ;  /* 0x0000c8002d2d7a20 */ /* 0x000fe20000410000 */
[----:B-1----:R-:W-:Y:S01]  /*c280*/  FMNMX.FTZ R3, R188, R3, !PT ;  /* 0x00000003bc037209 */ /* 0x002fe20007810000 */
[----:B------:R-:W-:Y:S02]  /*c290*/  FMUL.FTZ R46, R46, c[0x0][0x320] ;  /* 0x0000c8002e2e7a20 */ /* 0x000fe40000410000 */
[----:B------:R-:W1:Y:S01]  /*c2a0*/  MUFU.TANH R191, R28 ;  /* 0x0000001c00bf7308 */ /* 0x000e620000002400 */
[----:B------:R-:W-:Y:S01]  /*c2b0*/  BAR.SYNC.DEFER_BLOCKING 0x0 ;  /* 0x0000000000007b1d */ /* 0x000fe20000010000 */
[----:B------:R-:W-:Y:S02]  /*c2c0*/  FMUL.FTZ R47, R47, c[0x0][0x320] ;  /* 0x0000c8002f2f7a20 */ /* 0x000fe40000410000 */
[----:B------:R-:W-:Y:S01]  /*c2d0*/  FMUL.FTZ R49, R49, c[0x0][0x320] ;  /* 0x0000c80031317a20 */ /* 0x000fe20000410000 */
[----:B--2---:R-:W-:Y:S01]  /*c2e0*/  FMNMX.FTZ R2, R169, R0, !PT ;  /* 0x00000000a9027209 */ /* 0x004fe20007810000 */
        /* <DEDUP_REMOVED lines=14> */
[----:B------:R-:W-:Y:S03]  /*c3d0*/  FMUL.FTZ R58, R58, c[0x0][0x320] ;  /* 0x0000c8003a3a7a20 */ /* 0x000fe60000410000 */
[----:B------:R-:W1:Y:S01]  /*c3e0*/  MUFU.TANH R201, R32 ;  /* 0x0000002000c97308 */ /* 0x000e620000002400 */
[C---:B-----5:R-:W-:Y:S01]  /*c3f0*/  HMMA.16816.F32 R60, R208.reuse, R4, R60 ;  /* 0x00000004d03c723c */ /* 0x060fe2000000183c */
[----:B------:R-:W5:Y:S04]  /*c400*/  LDL R5, [R1+0x2c] ;  /* 0x00002c0001057983 */ /* 0x000f680000100800 */
[----:B--2---:R-:W-:Y:S03]  /*c410*/  FMNMX.FTZ R3, R171, R0, !PT ;  /* 0x00000000ab037209 */ /* 0x004fe60007810000 */
[----:B------:R-:W-:Y:S01]  /*c420*/  HMMA.16816.F32 R64, R208, R6, R64 ;  /* 0x00000006d040723c */ /* 0x000fe20000001840 */
[----:B------:R-:W2:Y:S01]  /*c430*/  MUFU.TANH R202, R33 ;  /* 0x0000002100ca7308 */ /* 0x000ea20000002400 */
[----:B------:R-:W3:Y:S02]  /*c440*/  LDL.64 R6, [R1+0x40] ;  /* 0x0000400001067983 */ /* 0x000ee40000100a00 */
[----:B----4-:R-:W-:Y:S07]  /*c450*/  FMNMX.FTZ R0, R200, R2, !PT ;  /* 0x00000002c8007209 */ /* 0x010fee0007810000 */
[----:B------:R-:W4:Y:S01]  /*c460*/  MUFU.TANH R219, R36 ;  /* 0x0000002400db7308 */ /* 0x000f220000002400 */
[----:B-1----:R-:W-:Y:S04]  /*c470*/  FMNMX.FTZ R0, R201, R0, !PT ;  /* 0x00000000c9007209 */ /* 0x002fe80007810000 */
[----:B------:R-:W-:Y:S02]  /*c480*/  FMUL.FTZ R63, R63, c[0x0][0x320] ;  /* 0x0000c8003f3f7a20 */ /* 0x000fe40000410000 */
[----:B------:R-:W-:Y:S02]  /*c490*/  FMUL.FTZ R60, R60, c[0x0][0x320] ;  /* 0x0000c8003c3c7a20 */ /* 0x000fe40000410000 */
[----:B------:R-:W-:Y:S01]  /*c4a0*/  FMUL.FTZ R62, R62, c[0x0][0x320] ;  /* 0x0000c8003e3e7a20 */ /* 0x000fe20000410000 */
[----:B------:R-:W1:Y:S01]  /*c4b0*/  MUFU.TANH R245, R37 ;  /* 0x0000002500f57308 */ /* 0x000e620000002400 */
[----:B------:R-:W-:Y:S02]  /*c4c0*/  FMUL.FTZ R61, R61, c[0x0][0x320] ;  /* 0x0000c8003d3d7a20 */ /* 0x000fe40000410000 */
[----:B------:R-:W-:Y:S01]  /*c4d0*/  FMUL.FTZ R64, R64, c[0x0][0x320] ;  /* 0x0000c80040407a20 */ /* 0x000fe20000410000 */
[----:B--2---:R-:W-:Y:S01]  /*c4e0*/  FMNMX.FTZ R0, R202, R0, !PT ;  /* 0x00000000ca007209 */ /* 0x004fe20007810000 */
[----:B------:R-:W-:Y:S02]  /*c4f0*/  FMUL.FTZ R66, R66, c[0x0][0x320] ;  /* 0x0000c80042427a20 */ /* 0x000fe40000410000 */
[----:B------:R-:W-:Y:S03]  /*c500*/  FMUL.FTZ R65, R65, c[0x0][0x320] ;  /* 0x0000c80041417a20 */ /* 0x000fe60000410000 */
        /* <DEDUP_REMOVED lines=18> */
[----:B------:R-:W-:Y:S01]  /*c630*/  MUFU.TANH R8, R63 ;  /* 0x0000003f00087308 */ /* 0x000fe20000002400 */
[----:B----4-:R-:W-:Y:S09]  /*c640*/  FMNMX.FTZ R0, R167, R0, !PT ;  /* 0x00000000a7007209 */ /* 0x010ff20007810000 */
[----:B------:R1:W-:Y:S10]  /*c650*/  MUFU.TANH R11, R64 ;  /* 0x00000040000b7308 */ /* 0x0003f40000002400 */
[----:B------:R-:W2:Y:S10]  /*c660*/  MUFU.TANH R166, R56 ;  /* 0x0000003800a67308 */ /* 0x000eb40000002400 */
[----:B------:R-:W4:Y:S01]  /*c670*/  MUFU.TANH R190, R27 ;  /* 0x0000001b00be7308 */ /* 0x000f220000002400 */
[----:B-1----:R-:W-:Y:S09]  /*c680*/  MOV R64, R69 ;  /* 0x0000004500407202 */ /* 0x002ff20000000f00 */
[----:B------:R-:W1:Y:S01]  /*c690*/  MUFU.TANH R205, R30 ;  /* 0x0000001e00cd7308 */ /* 0x000e620000002400 */
[----:B--2---:R-:W-:Y:S01]  /*c6a0*/  FMNMX.FTZ R69, R166, R0, !PT ;  /* 0x00000000a6457209 */ /* 0x004fe20007810000 */
[----:B------:R-:W-:Y:S01]  /*c6b0*/  FMUL.FTZ R0, R67, c[0x0][0x320] ;  /* 0x0000c80043007a20 */ /* 0x000fe20000410000 */
[----:B------:R-:W-:Y:S02]  /*c6c0*/  MOV R67, R8 ;  /* 0x0000000800437202 */ /* 0x000fe40000000f00 */
[----:B------:R-:W2:Y:S05]  /*c6d0*/  LDL.64 R8, [R1+0x30] ;  /* 0x0000300001087983 */ /* 0x000eaa0000100a00 */
[----:B------:R-:W1:Y:S01]  /*c6e0*/  MUFU.TANH R213, R31 ;  /* 0x0000001f00d57308 */ /* 0x000e620000002400 */
[----:B----4-:R-:W-:Y:S09]  /*c6f0*/  FMNMX.FTZ R2, R190, R3, !PT ;  /* 0x00000003be027209 */ /* 0x010ff20007810000 */
[----:B------:R-:W4:Y:S01]  /*c700*/  MUFU.TANH R207, R34 ;  /* 0x0000002200cf7308 */ /* 0x000f220000002400 */
[----:B-1----:R-:W-:Y:S09]  /*c710*/  FMNMX.FTZ R2, R205, R2, !PT ;  /* 0x00000002cd027209 */ /* 0x002ff20007810000 */
[----:B------:R-:W1:Y:S01]  /*c720*/  MUFU.TANH R214, R35 ;  /* 0x0000002300d67308 */ /* 0x000e620000002400 */
[----:B------:R-:W-:Y:S09]  /*c730*/  FMNMX.FTZ R2, R213, R2, !PT ;  /* 0x00000002d5027209 */ /* 0x000ff20007810000 */
        /* <DEDUP_REMOVED lines=12> */
[----:B------:R-:W5:Y:S01]  /*c800*/  MUFU.TANH R196, R50 ;  /* 0x0000003200c47308 */ /* 0x000f620000002400 */
[----:B----4-:R-:W-:Y:S09]  /*c810*/  FMNMX.FTZ R2, R164, R2, !PT ;  /* 0x00000002a4027209 */ /* 0x010ff20007810000 */
[----:B------:R-:W4:Y:S01]  /*c820*/  MUFU.TANH R68, R51 ;  /* 0x0000003300447308 */ /* 0x000f220000002400 */
[----:B-1----:R-:W-:Y:S09]  /*c830*/  FMNMX.FTZ R2, R165, R2, !PT ;  /* 0x00000002a5027209 */ /* 0x002ff20007810000 */
[----:B------:R4:W1:Y:S01]  /*c840*/  MUFU.TANH R159, R57 ;  /* 0x00000039009f7308 */ /* 0x0008620000002400 */
[----:B-----5:R-:W-:Y:S09]  /*c850*/  FMNMX.FTZ R2, R196, R2, !PT ;  /* 0x00000002c4027209 */ /* 0x020ff20007810000 */
[----:B------:R-:W5:Y:S10]  /*c860*/  MUFU.TANH R203, R54 ;  /* 0x0000003600cb7308 */ /* 0x000f740000002400 */
[----:B------:R3:W-:Y:S01]  /*c870*/  MUFU.TANH R137, R0 ;  /* 0x0000000000897308 */ /* 0x0007e20000002400 */
[----:B----4-:R-:W-:Y:S02]  /*c880*/  MOV R57, R68 ;  /* 0x0000004400397202 */ /* 0x010fe40000000f00 */
[----:B-1----:R-:W-:Y:S02]  /*c890*/  FMNMX.FTZ R69, R159, R69, !PT ;  /* 0x000000459f457209 */ /* 0x002fe40007810000 */
[----:B------:R-:W-:Y:S05]  /*c8a0*/  FMNMX.FTZ R2, R57, R2, !PT ;  /* 0x0000000239027209 */ /* 0x000fea0007810000 */
[----:B------:R-:W1:Y:S01]  /*c8b0*/  MUFU.TANH R58, R58 ;  /* 0x0000003a003a7308 */ /* 0x000e620000002400 */
[----:B-----5:R-:W-:Y:S09]  /*c8c0*/  FMNMX.FTZ R2, R203, R2, !PT ;  /* 0x00000002cb027209 */ /* 0x020ff20007810000 */
[----:B------:R-:W4:Y:S01]  /*c8d0*/  MUFU.TANH R12, R59 ;  /* 0x0000003b000c7308 */ /* 0x000f220000002400 */
[----:B---3--:R-:W-:Y:S09]  /*c8e0*/  FMNMX.FTZ R0, R64, R2, !PT ;  /* 0x0000000240007209 */ /* 0x008ff20007810000 */
[----:B------:R-:W3:Y:S01]  /*c8f0*/  MUFU.TANH R198, R60 ;  /* 0x0000003c00c67308 */ /* 0x000ee20000002400 */
[----:B-1----:R-:W-:Y:S09]  /*c900*/  FMNMX.FTZ R0, R58, R0, !PT ;  /* 0x000000003a007209 */ /* 0x002ff20007810000 */
[----:B------:R-:W1:Y:S01]  /*c910*/  MUFU.TANH R59, R62 ;  /* 0x0000003e003b7308 */ /* 0x000e620000002400 */
[----:B----4-:R-:W-:Y:S09]  /*c920*/  FMNMX.FTZ R0, R12, R0, !PT ;  /* 0x000000000c007209 */ /* 0x010ff20007810000 */
[----:B------:R-:W4:Y:S01]  /*c930*/  MUFU.TANH R56, R61 ;  /* 0x0000003d00387308 */ /* 0x000f220000002400 */
[----:B---3--:R-:W-:Y:S09]  /*c940*/  FMNMX.FTZ R69, R198, R69, !PT ;  /* 0x00000045c6457209 */ /* 0x008ff20007810000 */
[----:B------:R-:W3:Y:S01]  /*c950*/  MUFU.TANH R136, R66 ;  /* 0x0000004200887308 */ /* 0x000ee20000002400 */
[----:B-1----:R-:W-:Y:S04]  /*c960*/  FMNMX.FTZ R0, R59, R0, !PT ;  /* 0x000000003b007209 */ /* 0x002fe80007810000 */
[----:B------:R-:W-:Y:S05]  /*c970*/  FMNMX.FTZ R0, R67, R0, !PT ;  /* 0x0000000043007209 */ /* 0x000fea0007810000 */
[----:B------:R-:W1:Y:S01]  /*c980*/  MUFU.TANH R65, R65 ;  /* 0x0000004100417308 */ /* 0x000e620000002400 */
[----:B----4-:R-:W-:Y:S04]  /*c990*/  FMNMX.FTZ R69, R56, R69, !PT ;  /* 0x0000004538457209 */ /* 0x010fe80007810000 */
[----:B------:R-:W-:Y:S02]  /*c9a0*/  FMNMX.FTZ R69, R11, R69, !PT ;  /* 0x000000450b457209 */ /* 0x000fe40007810000 */
[----:B---3--:R-:W-:Y:S02]  /*c9b0*/  FMNMX.FTZ R0, R136, R0, !PT ;  /* 0x0000000088007209 */ /* 0x008fe40007810000 */
[----:B------:R-:W-:Y:S02]  /*c9c0*/  MOV R66, R204 ;  /* 0x000000cc00427202 */ /* 0x000fe40000000f00 */
[----:B------:R-:W-:Y:S05]  /*c9d0*/  FMNMX.FTZ R0, R137, R0, !PT ;  /* 0x0000000089007209 */ /* 0x000fea0007810000 */
[----:B------:R-:W3:Y:S01]  /*c9e0*/  SHFL.BFLY PT, R2, R0, 0x2, 0x1f ;  /* 0x0c401f0000027f89 */ /* 0x000ee200000e0000 */
[----:B-1----:R-:W-:Y:S07]  /*c9f0*/  FMNMX.FTZ R69, R65, R69, !PT ;  /* 0x0000004541457209 */ /* 0x002fee0007810000 */
[----:B------:R-:W1:Y:S01]  /*ca00*/  SHFL.BFLY PT, R3, R69, 0x2, 0x1f ;  /* 0x0c401f0045037f89 */ /* 0x000e6200000e0000 */
[----:B---3--:R-:W-:Y:S02]  /*ca10*/  FMNMX.FTZ R0, R0, R2, !PT ;  /* 0x0000000200007209 */ /* 0x008fe40007810000 */
[----:B-1----:R-:W-:Y:S05]  /*ca20*/  FMNMX.FTZ R69, R69, R3, !PT ;  /* 0x0000000345457209 */ /* 0x002fea0007810000 */
[----:B------:R-:W1:Y:S08]  /*ca30*/  SHFL.BFLY PT, R3, R0, 0x1, 0x1f ;  /* 0x0c201f0000037f89 */ /* 0x000e7000000e0000 */
[----:B------:R-:W3:Y:S01]  /*ca40*/  SHFL.BFLY PT, R4, R69, 0x1, 0x1f ;  /* 0x0c201f0045047f89 */ /* 0x000ee200000e0000 */
[----:B-1----:R-:W-:Y:S05]  /*ca50*/  FMNMX.FTZ R68, R0, R3, !PT ;  /* 0x0000000300447209 */ /* 0x002fea0007810000 */
[----:B------:R-:W-:Y:S01]  /*ca60*/  FADD.FTZ R0, -R68, R71 ;  /* 0x0000004744007221 */ /* 0x000fe20000010100 */
[----:B---3--:R-:W-:Y:S03]  /*ca70*/  FMNMX.FTZ R69, R69, R4, !PT ;  /* 0x0000000445457209 */ /* 0x008fe60007810000 */
[----:B------:R-:W-:Y:S02]  /*ca80*/  FMUL.FTZ R0, R0, c[0x0][0x2d0] ;  /* 0x0000b40000007a20 */ /* 0x000fe40000410000 */
[C---:B------:R-:W-:Y:S02]  /*ca90*/  FMUL.FTZ R71, R69.reuse, c[0x0][0x2d0] ;  /* 0x0000b40045477a20 */ /* 0x040fe40000410000 */
[----:B------:R-:W-:Y:S01]  /*caa0*/  FADD.FTZ R2, -R69, R70 ;  /* 0x0000004645027221 */ /* 0x000fe20000010100 */
[----:B------:R-:W-:Y:S01]  /*cab0*/  MOV R70, R12 ;  /* 0x0000000c00467202 */ /* 0x000fe20000000f00 */
[--C-:B------:R-:W-:Y:S01]  /*cac0*/  FFMA.FTZ R3, R150, c[0x0][0x2d0], -R71.reuse ;  /* 0x0000b40096037a23 */ /* 0x100fe20000010847 */
[----:B------:R-:W-:Y:S01]  /*cad0*/  MOV R150, R11 ;  /* 0x0000000b00967202 */ /* 0x000fe20000000f00 */
[--C-:B------:R-:W-:Y:S01]  /*cae0*/  FFMA.FTZ R4, R149, c[0x0][0x2d0], -R71.reuse ;  /* 0x0000b40095047a23 */ /* 0x100fe20000010847 */
[----:B------:R-:W1:Y:S01]  /*caf0*/  MUFU.EX2 R0, R0 ;  /* 0x0000000000007308 */ /* 0x000e620000000800 */
[--C-:B------:R-:W-:Y:S01]  /*cb00*/  FFMA.FTZ R10, R151, c[0x0][0x2d0], -R71.reuse ;  /* 0x0000b400970a7a23 */ /* 0x100fe20000010847 */
[----:B------:R-:W-:Y:S01]  /*cb10*/  MOV R149, R203 ;  /* 0x000000cb00957202 */ /* 0x000fe20000000f00 */
[----:B------:R-:W-:Y:S01]  /*cb20*/  FMUL.FTZ R2, R2, c[0x0][0x2d0] ;  /* 0x0000b40002027a20 */ /* 0x000fe20000410000 */
[----:B------:R-:W-:Y:S01]  /*cb30*/  MOV R151, R159 ;  /* 0x0000009f00977202 */ /* 0x000fe20000000f00 */
[--C-:B------:R-:W-:Y:S01]  /*cb40*/  FFMA.FTZ R32, R138, c[0x0][0x2d0], -R71.reuse ;  /* 0x0000b4008a207a23 */ /* 0x100fe20000010847 */
[----:B------:R-:W-:Y:S01]  /*cb50*/  MOV R138, R59 ;  /* 0x0000003b008a7202 */ /* 0x000fe20000000f00 */
[--C-:B------:R-:W-:Y:S01]  /*cb60*/  FFMA.FTZ R40, R156, c[0x0][0x2d0], -R71.reuse ;  /* 0x0000b4009c287a23 */ /* 0x100fe20000010847 */
[----:B------:R-:W-:Y:S01]  /*cb70*/  MOV R156, R70 ;  /* 0x00000046009c7202 */ /* 0x000fe20000000f00 */
[----:B------:R-:W-:Y:S01]  /*cb80*/  FFMA.FTZ R70, R163, c[0x0][0x2d0], -R71 ;  /* 0x0000b400a3467a23 */ /* 0x000fe20000010847 */
[----:B------:R3:W-:Y:S10]  /*cb90*/  MUFU.EX2 R218, R3 ;  /* 0x0000000300da7308 */ /* 0x0007f40000000800 */
[----:B------:R4:W-:Y:S01]  /*cba0*/  MUFU.EX2 R217, R4 ;  /* 0x0000000400d97308 */ /* 0x0009e20000000800 */
[C---:B-1----:R-:W-:Y:S02]  /*cbb0*/  FMUL.FTZ R18, R0.reuse, R86 ;  /* 0x0000005600127220 */ /* 0x042fe40000410000 */
[C---:B------:R-:W-:Y:S02]  /*cbc0*/  FMUL.FTZ R19, R0.reuse, R87 ;  /* 0x0000005700137220 */ /* 0x040fe40000410000 */
[C---:B------:R-:W-:Y:S05]  /*cbd0*/  FMUL.FTZ R26, R0.reuse, R94 ;  /* 0x0000005e001a7220 */ /* 0x040fea0000410000 */
[----:B------:R1:W-:Y:S01]  /*cbe0*/  MUFU.EX2 R216, R10 ;  /* 0x0000000a00d87308 */ /* 0x0003e20000000800 */
[C---:B------:R-:W-:Y:S02]  /*cbf0*/  FMUL.FTZ R27, R0.reuse, R95 ;  /* 0x0000005f001b7220 */ /* 0x040fe40000410000 */
[----:B------:R-:W-:Y:S01]  /*cc00*/  FMUL.FTZ R34, R0, R102 ;  /* 0x0000006600227220 */ /* 0x000fe20000410000 */
[----:B---3--:R-:W-:Y:S01]  /*cc10*/  @P0 IADD3 R3, P1, R6, UR4, RZ ;  /* 0x0000000406030c10 */ /* 0x008fe2000ff3e0ff */
[C---:B------:R-:W-:Y:S02]  /*cc20*/  FMUL.FTZ R35, R0.reuse, R103 ;  /* 0x0000006700237220 */ /* 0x040fe40000410000 */
[C---:B------:R-:W-:Y:S01]  /*cc30*/  FMUL.FTZ R42, R0.reuse, R110 ;  /* 0x0000006e002a7220 */ /* 0x040fe20000410000 */
[----:B------:R-:W-:Y:S01]  /*cc40*/  @P0 LEA R6, P3, R3, c[0x0][0x1c8], 0x1 ;  /* 0x0000720003060a11 */ /* 0x000fe200078608ff */
[C---:B------:R-:W-:Y:S01]  /*cc50*/  FMUL.FTZ R43, R0.reuse, R111 ;  /* 0x0000006f002b7220 */ /* 0x040fe20000410000 */
[----:B------:R-:W3:Y:S01]  /*cc60*/  MUFU.EX2 R2, R2 ;  /* 0x0000000200027308 */ /* 0x000ee20000000800 */
[C---:B------:R-:W-:Y:S01]  /*cc70*/  FMUL.FTZ R51, R0.reuse, R119 ;  /* 0x0000007700337220 */ /* 0x040fe20000410000 */
[----:B------:R-:W-:Y:S01]  /*cc80*/  MOV R119, R196 ;  /* 0x000000c400777202 */ /* 0x000fe20000000f00 */
[C---:B------:R-:W-:Y:S01]  /*cc90*/  FMUL.FTZ R59, R0.reuse, R127 ;  /* 0x0000007f003b7220 */ /* 0x040fe20000410000 */
[----:B----4-:R-:W-:Y:S01]  /*cca0*/  @P0 IADD3 R4, P2, R5, UR4, RZ ;  /* 0x0000000405040c10 */ /* 0x010fe2000ff5e0ff */
[----:B------:R-:W-:Y:S01]  /*ccb0*/  FMUL.FTZ R50, R0, R118 ;  /* 0x0000007600327220 */ /* 0x000fe20000410000 */
[----:B--2---:R-:W-:Y:S02]  /*ccc0*/  @P0 IADD3.X R5, R9, UR13, RZ, P1, !PT ;  /* 0x0000000d09050c10 */ /* 0x004fe40008ffe4ff */
[----:B------:R-:W-:Y:S02]  /*ccd0*/  @P0 IADD3.X R9, R13, UR13, RZ, P2, !PT ;  /* 0x0000000d0d090c10 */ /* 0x000fe400097fe4ff */
[----:B------:R-:W-:Y:S01]  /*cce0*/  @P0 LEA.HI.X R7, R3, c[0x0][0x1cc], R5, 0x1, P3 ;  /* 0x0000730003070a11 */ /* 0x000fe200018f0c05 */
[----:B------:R-:W-:Y:S01]  /*ccf0*/  FFMA.FTZ R3, R148, c[0x0][0x2d0], -R71 ;  /* 0x0000b40094037a23 */ /* 0x000fe20000010847 */
[C---:B------:R-:W-:Y:S01]  /*cd00*/  @P0 LEA R8, P1, R4.reuse, c[0x0][0x1c8], 0x1 ;  /* 0x0000720004080a11 */ /* 0x040fe200078208ff */
[----:B------:R2:W-:Y:S01]  /*cd10*/  MUFU.EX2 R212, R32 ;  /* 0x0000002000d47308 */ /* 0x0005e20000000800 */
[----:B------:R-:W-:Y:S01]  /*cd20*/  MOV R148, R166 ;  /* 0x000000a600947202 */ /* 0x000fe20000000f00 */
[----:B------:R4:W-:Y:S01]  /*cd30*/  @P0 LDGSTS.E.BYPASS.LTC128B.128 [R243+0x8100], [R6.64], !P5 ;  /* 0x0810000006f30fae */ /* 0x0009e2000e901d52 */
[----:B------:R-:W-:Y:S02]  /*cd40*/  @P0 LEA.HI.X R9, R4, c[0x0][0x1cc], R9, 0x1, P1 ;  /* 0x0000730004090a11 */ /* 0x000fe400008f0c09 */
[----:B------:R-:W-:Y:S02]  /*cd50*/  @P0 IADD3 R4, P1, R6, UR7, RZ ;  /* 0x0000000706040c10 */ /* 0x000fe4000ff3e0ff */
[----:B------:R-:W-:Y:S02]  /*cd60*/  MOV R111, R57 ;  /* 0x00000039006f7202 */ /* 0x000fe40000000f00 */
[----:B------:R-:W-:Y:S01]  /*cd70*/  @P0 IADD3.X R5, R7, UR6, RZ, P1, !PT ;  /* 0x0000000607050c10 */ /* 0x000fe20008ffe4ff */
[----:B------:R5:W-:Y:S01]  /*cd80*/  MUFU.EX2 R215, R3 ;  /* 0x0000000300d77308 */ /* 0x000be20000000800 */
[----:B------:R5:W-:Y:S01]  /*cd90*/  @P0 LDGSTS.E.BYPASS.LTC128B.128 [R243+0xc100], [R8.64], !P4 ;  /* 0x0c10000008f30fae */ /* 0x000be2000e101d52 */
[----:B-1----:R-:W-:Y:S01]  /*cda0*/  @P0 IADD3 R10, P3, R4, UR12, RZ ;  /* 0x0000000c040a0c10 */ /* 0x002fe2000ff7e0ff */
[C---:B---3--:R-:W-:Y:S01]  /*cdb0*/  FMUL.FTZ R16, R2.reuse, R84 ;  /* 0x0000005402107220 */ /* 0x048fe20000410000 */
[----:B------:R-:W-:Y:S01]  /*cdc0*/  MOV R110, R149 ;  /* 0x00000095006e7202 */ /* 0x000fe20000000f00 */
[C---:B------:R-:W-:Y:S01]  /*cdd0*/  FMUL.FTZ R17, R2.reuse, R85 ;  /* 0x0000005502117220 */ /* 0x040fe20000410000 */
[----:B------:R-:W-:Y:S01]  /*cde0*/  @P0 IADD3.X R11, R5, UR9, RZ, P3, !PT ;  /* 0x00000009050b0c10 */ /* 0x000fe20009ffe4ff */
[C---:B------:R-:W-:Y:S01]  /*cdf0*/  FMUL.FTZ R24, R2.reuse, R92 ;  /* 0x0000005c02187220 */ /* 0x040fe20000410000 */
[----:B------:R-:W-:Y:S01]  /*ce00*/  MOV R149, R65 ;  /* 0x0000004100957202 */ /* 0x000fe20000000f00 */
[----:B------:R1:W-:Y:S01]  /*ce10*/  @P0 LDGSTS.E.BYPASS.LTC128B.128 [R243+0x9100], [R4.64], !P5 ;  /* 0x0910000004f30fae */ /* 0x0003e2000e901d52 */
[C---:B------:R-:W-:Y:S01]  /*ce20*/  FMUL.FTZ R25, R2.reuse, R93 ;  /* 0x0000005d02197220 */ /* 0x040fe20000410000 */
[----:B------:R3:W-:Y:S01]  /*ce30*/  MUFU.EX2 R204, R40 ;  /* 0x0000002800cc7308 */ /* 0x0007e20000000800 */
[C---:B------:R-:W-:Y:S02]  /*ce40*/  FMUL.FTZ R33, R2.reuse, R101 ;  /* 0x0000006502217220 */ /* 0x040fe40000410000 */
[C---:B--2---:R-:W-:Y:S02]  /*ce50*/  FMUL.FTZ R32, R2.reuse, R100 ;  /* 0x0000006402207220 */ /* 0x044fe40000410000 */
[C---:B------:R-:W-:Y:S01]  /*ce60*/  FMUL.FTZ R41, R2.reuse, R109 ;  /* 0x0000006d02297220 */ /* 0x040fe20000410000 */
[----:B------:R1:W-:Y:S01]  /*ce70*/  @P0 LDGSTS.E.BYPASS.LTC128B.128 [R243+0xd100], [R4.64+0x80], !P4 ;  /* 0x0d10008004f30fae */ /* 0x0003e2000e101d52 */
[----:B------:R-:W-:Y:S01]  /*ce80*/  FMUL.FTZ R57, R2, R125 ;  /* 0x0000007d02397220 */ /* 0x000fe20000410000 */
[----:B----4-:R-:W-:Y:S01]  /*ce90*/  @P0 IADD3 R6, P1, R4, UR7, RZ ;  /* 0x0000000704060c10 */ /* 0x010fe2000ff3e0ff */
[C---:B------:R-:W-:Y:S01]  /*cea0*/  FMUL.FTZ R49, R2.reuse, R117 ;  /* 0x0000007502317220 */ /* 0x040fe20000410000 */
[----:B------:R-:W-:Y:S01]  /*ceb0*/  MOV R109, R64 ;  /* 0x00000040006d7202 */ /* 0x000fe20000000f00 */
[----:B------:R-:W-:Y:S02]  /*cec0*/  FMUL.FTZ R64, R2, R132 ;  /* 0x0000008402407220 */ /* 0x000fe40000410000 */
[----:B-----5:R-:W-:Y:S02]  /*ced0*/  FMUL.FTZ R3, R68, c[0x0][0x2d0] ;  /* 0x0000b40044037a20 */ /* 0x020fe40000410000 */
[----:B------:R-:W-:Y:S02]  /*cee0*/  FMUL.FTZ R65, R2, R133 ;  /* 0x0000008502417220 */ /* 0x000fe40000410000 */
[--C-:B------:R-:W-:Y:S01]  /*cef0*/  FFMA.FTZ R7, R154, c[0x0][0x2d0], -R3.reuse ;  /* 0x0000b4009a077a23 */ /* 0x100fe20000010803 */
[----:B------:R-:W-:Y:S01]  /*cf00*/  MOV R154, R167 ;  /* 0x000000a7009a7202 */ /* 0x000fe20000000f00 */
[--C-:B------:R-:W-:Y:S01]  /*cf10*/  FFMA.FTZ R12, R155, c[0x0][0x2d0], -R3.reuse ;  /* 0x0000b4009b0c7a23 */ /* 0x100fe20000010803 */
[----:B------:R-:W-:Y:S01]  /*cf20*/  @P0 IADD3 R8, P2, R6, UR7, RZ ;  /* 0x0000000706080c10 */ /* 0x000fe2000ff5e0ff */
[----:B------:R2:W-:Y:S01]  /*cf30*/  MUFU.EX2 R167, R7 ;  /* 0x0000000700a77308 */ /* 0x0005e20000000800 */
[----:B------:R-:W-:Y:S01]  /*cf40*/  MOV R155, R164 ;  /* 0x000000a4009b7202 */ /* 0x000fe20000000f00 */
[--C-:B------:R-:W-:Y:S02]  /*cf50*/  FFMA.FTZ R48, R158, c[0x0][0x2d0], -R3.reuse ;  /* 0x0000b4009e307a23 */ /* 0x100fe40000010803 */
[----:B---3--:R-:W-:Y:S01]  /*cf60*/  FMUL.FTZ R40, R2, R108 ;  /* 0x0000006c02287220 */ /* 0x008fe20000410000 */
[----:B------:R-:W-:Y:S01]  /*cf70*/  MOV R108, R66 ;  /* 0x00000042006c7202 */ /* 0x000fe20000000f00 */
[----:B------:R-:W-:Y:S02]  /*cf80*/  FMUL.FTZ R66, R0, R134 ;  /* 0x0000008600427220 */ /* 0x000fe40000410000 */
[--C-:B------:R-:W-:Y:S02]  /*cf90*/  FFMA.FTZ R136, R136, c[0x0][0x2d0], -R3.reuse ;  /* 0x0000b40088887a23 */ /* 0x100fe40000010803 */
[----:B------:R-:W3:Y:S10]  /*cfa0*/  MUFU.EX2 R166, R12 ;  /* 0x0000000c00a67308 */ /* 0x000ef40000000800 */
[----:B------:R4:W-:Y:S01]  /*cfb0*/  MUFU.EX2 R159, R48 ;  /* 0x00000030009f7308 */ /* 0x0009e20000000800 */
[----:B--2---:R-:W-:Y:S02]  /*cfc0*/  @P0 IADD3.X R7, R5, UR6, RZ, P1, !PT ;  /* 0x0000000605070c10 */ /* 0x004fe40008ffe4ff */
[----:B-1----:R-:W-:Y:S02]  /*cfd0*/  @P0 IADD3 R4, P1, R6, UR12, RZ ;  /* 0x0000000c06040c10 */ /* 0x002fe4000ff3e0ff */
[C---:B------:R-:W-:Y:S01]  /*cfe0*/  @P0 IADD3.X R9, R7.reuse, UR6, RZ, P2, !PT ;  /* 0x0000000607090c10 */ /* 0x040fe200097fe4ff */
[----:B------:R1:W-:Y:S01]  /*cff0*/  @P0 LDGSTS.E.BYPASS.LTC128B.128 [R243+0xa100], [R6.64], !P5 ;  /* 0x0a10000006f30fae */ /* 0x0003e2000e901d52 */
[----:B------:R-:W-:Y:S03]  /*d000*/  @P0 IADD3.X R5, R7, UR9, RZ, P1, !PT ;  /* 0x0000000907050c10 */ /* 0x000fe60008ffe4ff */
[----:B------:R-:W-:Y:S04]  /*d010*/  MUFU.EX2 R136, R136 ;  /* 0x0000008800887308 */ /* 0x000fe80000000800 */
[----:B------:R2:W-:Y:S01]  /*d020*/  @P0 LDGSTS.E.BYPASS.LTC128B.128 [R243+0xe100], [R10.64], !P4 ;  /* 0x0e1000000af30fae */ /* 0x0005e2000e101d52 */
[----:B----4-:R-:W-:Y:S07]  /*d030*/  FMUL.FTZ R48, R2, R116 ;  /* 0x0000007402307220 */ /* 0x010fee0000410000 */
[----:B------:R4:W-:Y:S08]  /*d040*/  @P0 LDGSTS.E.BYPASS.LTC128B.128 [R243+0xb100], [R8.64], !P5 ;  /* 0x0b10000008f30fae */ /* 0x0009f0000e901d52 */
[----:B------:R5:W-:Y:S01]  /*d050*/  @P0 LDGSTS.E.BYPASS.LTC128B.128 [R243+0xf100], [R4.64], !P4 ;  /* 0x0f10000004f30fae */ /* 0x000be2000e101d52 */
[--C-:B-1----:R-:W-:Y:S01]  /*d060*/  FFMA.FTZ R6, R152, c[0x0][0x2d0], -R3.reuse ;  /* 0x0000b40098067a23 */ /* 0x102fe20000010803 */
[----:B------:R-:W-:Y:S01]  /*d070*/  MOV R152, R165 ;  /* 0x000000a500987202 */ /* 0x000fe20000000f00 */
[C---:B------:R-:W-:Y:S02]  /*d080*/  FMUL.FTZ R7, R0.reuse, R75 ;  /* 0x0000004b00077220 */ /* 0x040fe40000410000 */
[----:B------:R1:W-:Y:S03]  /*d090*/  MUFU.EX2 R165, R6 ;  /* 0x0000000600a57308 */ /* 0x0003e60000000800 */
[----:B------:R-:W1:Y:S01]  /*d0a0*/  LDSM.16.MT88.4 R12, [R221+0x100] ;  /* 0x00010000dd0c783b */ /* 0x000e620000004200 */
[C---:B--2---:R-:W-:Y:S02]  /*d0b0*/  FMUL.FTZ R10, R0.reuse, R78 ;  /* 0x0000004e000a7220 */ /* 0x044fe40000410000 */
[----:B------:R-:W-:Y:S05]  /*d0c0*/  FMUL.FTZ R11, R0, R79 ;  /* 0x0000004f000b7220 */ /* 0x000fea0000410000 */
[----:B------:R-:W2:Y:S01]  /*d0d0*/  LDSM.16.MT88.4 R20, [R222+0x100] ;  /* 0x00010000de14783b */ /* 0x000ea20000004200 */
[C---:B----4-:R-:W-:Y:S02]  /*d0e0*/  FMUL.FTZ R8, R2.reuse, R76 ;  /* 0x0000004c02087220 */ /* 0x050fe40000410000 */
[C---:B------:R-:W-:Y:S05]  /*d0f0*/  FMUL.FTZ R9, R2.reuse, R77 ;  /* 0x0000004d02097220 */ /* 0x040fea0000410000 */
[----:B------:R-:W4:Y:S01]  /*d100*/  LDSM.16.MT88.4 R28, [R225+0x100] ;  /* 0x00010000e11c783b */ /* 0x000f220000004200 */
[--C-:B-----5:R-:W-:Y:S01]  /*d110*/  FFMA.FTZ R4, R153, c[0x0][0x2d0], -R3.reuse ;  /* 0x0000b40099047a23 */ /* 0x120fe20000010803 */
[----:B------:R-:W-:Y:S01]  /*d120*/  MOV R153, R151 ;  /* 0x0000009700997202 */ /* 0x000fe20000000f00 */
[----:B------:R-:W-:Y:S01]  /*d130*/  FMUL.FTZ R5, R2, R73 ;  /* 0x0000004902057220 */ /* 0x000fe20000410000 */
[----:B---3--:R-:W-:Y:S01]  /*d140*/  F2FP.PACK_AB R73, R166, R167 ;  /* 0x000000a7a649723e */ /* 0x008fe200000000ff */
[----:B------:R3:W5:Y:S01]  /*d150*/  MUFU.EX2 R164, R4 ;  /* 0x0000000400a47308 */ /* 0x0007620000000800 */
[----:B-1----:R-:W-:Y:S01]  /*d160*/  FMUL.FTZ R6, R0, R74 ;  /* 0x0000004a00067220 */ /* 0x002fe20000410000 */
[----:B------:R-:W-:Y:S01]  /*d170*/  F2FP.PACK_AB R74, R215, R216 ;  /* 0x000000d8d74a723e */ /* 0x000fe200000000ff */
[----:B------:R-:W1:Y:S01]  /*d180*/  LDSM.16.MT88.4 R36, [R224+0x100] ;  /* 0x00010000e024783b */ /* 0x000e620000004200 */
[----:B------:R-:W-:Y:S01]  /*d190*/  MOV R151, R56 ;  /* 0x0000003800977202 */ /* 0x000fe20000000f00 */
[----:B------:R-:W-:Y:S01]  /*d1a0*/  FFMA.FTZ R56, R160, c[0x0][0x2d0], -R3 ;  /* 0x0000b400a0387a23 */ /* 0x000fe20000010803 */
[----:B------:R-:W-:Y:S04]  /*d1b0*/  MOV R160, R199 ;  /* 0x000000c700a07202 */ /* 0x000fe80000000f00 */
[----:B------:R2:W-:Y:S01]  /*d1c0*/  MUFU.EX2 R199, R70 ;  /* 0x0000004600c77308 */ /* 0x0005e20000000800 */
[----:B------:R-:W1:Y:S08]  /*d1d0*/  LDSM.16.MT88.4 R44, [R221+0x4100] ;  /* 0x00410000dd2c783b */ /* 0x000e700000004200 */
[----:B------:R-:W1:Y:S01]  /*d1e0*/  LDSM.16.MT88.4 R52, [R222+0x4100] ;  /* 0x00410000de34783b */ /* 0x000e620000004200 */
[----:B------:R4:W-:Y:S01]  /*d1f0*/  MUFU.EX2 R117, R56 ;  /* 0x0000003800757308 */ /* 0x0009e20000000800 */
[----:B---3--:R-:W-:Y:S01]  /*d200*/  FMUL.FTZ R4, R2, R72 ;  /* 0x0000004802047220 */ /* 0x008fe20000410000 */
[----:B------:R-:W-:Y:S02]  /*d210*/  F2FP.PACK_AB R72, R217, R218 ;  /* 0x000000dad948723e */ /* 0x000fe400000000ff */
[----:B-----5:R-:W-:Y:S03]  /*d220*/  F2FP.PACK_AB R75, R164, R165 ;  /* 0x000000a5a44b723e */ /* 0x020fe600000000ff */
[----:B------:R-:W3:Y:S04]  /*d230*/  LDSM.16.MT88.4 R60, [R225+0x4100] ;  /* 0x00410000e13c783b */ /* 0x000ee80000004200 */
[C---:B------:R-:W-:Y:S04]  /*d240*/  HMMA.16816.F32 R4, R72.reuse, R12, R4 ;  /* 0x0000000c4804723c */ /* 0x040fe80000001804 */
[----:B------:R-:W5:Y:S01]  /*d250*/  LDSM.16.MT88.4 R76, [R224+0x4100] ;  /* 0x00410000e04c783b */ /* 0x000f620000004200 */
[--C-:B--2---:R-:W-:Y:S02]  /*d260*/  FFMA.FTZ R70, R168, c[0x0][0x2d0], -R71.reuse ;  /* 0x0000b400a8467a23 */ /* 0x104fe40000010847 */
[C---:B------:R-:W-:Y:S01]  /*d270*/  FMUL.FTZ R12, R2.reuse, R80 ;  /* 0x00000050020c7220 */ /* 0x040fe20000410000 */
[C---:B------:R-:W-:Y:S04]  /*d280*/  HMMA.16816.F32 R8, R72.reuse, R14, R8 ;  /* 0x0000000e4808723c */ /* 0x040fe80000001808 */
[----:B------:R-:W-:Y:S01]  /*d290*/  LDSM.16.MT88.4 R84, [R222+0x900] ;  /* 0x00090000de54783b */ /* 0x000fe20000004200 */
[C---:B------:R-:W-:Y:S02]  /*d2a0*/  FMUL.FTZ R13, R2.reuse, R81 ;  /* 0x00000051020d7220 */ /* 0x040fe40000410000 */
[----:B----4-:R-:W-:Y:S02]  /*d2b0*/  FMUL.FTZ R56, R2, R124 ;  /* 0x0000007c02387220 */ /* 0x010fe40000410000 */
[C---:B------:R-:W-:Y:S03]  /*d2c0*/  FMUL.FTZ R14, R0.reuse, R82 ;  /* 0x00000052000e7220 */ /* 0x040fe60000410000 */
[----:B------:R-:W-:Y:S01]  /*d2d0*/  LDSM.16.MT88.4 R92, [R224+0x900] ;  /* 0x00090000e05c783b */ /* 0x000fe20000004200 */
[----:B------:R-:W-:Y:S07]  /*d2e0*/  FMUL.FTZ R15, R0, R83 ;  /* 0x00000053000f7220 */ /* 0x000fee0000410000 */
[----:B------:R-:W2:Y:S01]  /*d2f0*/  LDSM.16.MT88.4 R80, [R221+0x900] ;  /* 0x00090000dd50783b */ /* 0x000ea20000004200 */
[C---:B------:R-:W-:Y:S07]  /*d300*/  HMMA.16816.F32 R12, R72.reuse, R20, R12 ;  /* 0x00000014480c723c */ /* 0x040fee000000180c */
[----:B------:R-:W-:Y:S01]  /*d310*/  LDSM.16.MT88.4 R100, [R224+0x5100] ;  /* 0x00510000e064783b */ /* 0x000fe20000004200 */
[C---:B------:R-:W-:Y:S04]  /*d320*/  HMMA.16816.F32 R16, R72.reuse, R22, R16 ;  /* 0x000000164810723c */ /* 0x040fe80000001810 */
[C---:B------:R-:W-:Y:S02]  /*d330*/  FMUL.FTZ R20, R2.reuse, R88 ;  /* 0x0000005802147220 */ /* 0x040fe40000410000 */
[----:B------:R-:W-:Y:S01]  /*d340*/  FMUL.FTZ R21, R2, R89 ;  /* 0x0000005902157220 */ /* 0x000fe20000410000 */
[----:B------:R-:W0:Y:S01]  /*d350*/  LDGDEPBAR ;  /* 0x00000000000079af */ /* 0x000e220000000000 */
[C---:B------:R-:W-:Y:S04]  /*d360*/  FMUL.FTZ R22, R0.reuse, R90 ;  /* 0x0000005a00167220 */ /* 0x040fe80000410000 */
[----:B------:R-:W-:Y:S03]  /*d370*/  FMUL.FTZ R23, R0, R91 ;  /* 0x0000005b00177220 */ /* 0x000fe60000410000 */
[----:B------:R-:W4:Y:S04]  /*d380*/  LDSM.16.MT88.4 R88, [R225+0x900] ;  /* 0x00090000e158783b */ /* 0x000f280000004200 */
[C---:B------:R-:W-:Y:S07]  /*d390*/  HMMA.16816.F32 R20, R72.reuse, R28, R20 ;  /* 0x0000001c4814723c */ /* 0x040fee0000001814 */
[C---:B------:R-:W-:Y:S01]  /*d3a0*/  FMUL.FTZ R28, R2.reuse, R96 ;  /* 0x00000060021c7220 */ /* 0x040fe20000410000 */
[C---:B------:R-:W-:Y:S04]  /*d3b0*/  HMMA.16816.F32 R24, R72.reuse, R30, R24 ;  /* 0x0000001e4818723c */ /* 0x040fe80000001818 */
[----:B------:R-:W-:Y:S03]  /*d3c0*/  FMUL.FTZ R29, R2, R97 ;  /* 0x00000061021d7220 */ /* 0x000fe60000410000 */
[C---:B------:R-:W-:Y:S02]  /*d3d0*/  FMUL.FTZ R30, R0.reuse, R98 ;  /* 0x00000062001e7220 */ /* 0x040fe40000410000 */
[----:B------:R-:W-:Y:S02]  /*d3e0*/  FMUL.FTZ R31, R0, R99 ;  /* 0x00000063001f7220 */ /* 0x000fe40000410000 */
[----:B------:R-:W-:Y:S05]  /*d3f0*/  LDSM.16.MT88.4 R96, [R225+0x5100] ;  /* 0x00510000e160783b */ /* 0x000fea0000004200 */
[C---:B-1----:R-:W-:Y:S07]  /*d400*/  HMMA.16816.F32 R28, R72.reuse, R36, R28 ;  /* 0x00000024481c723c */ /* 0x042fee000000181c */
        /* <DEDUP_REMOVED lines=17> */
[C---:B-1----:R-:W-:Y:S07]  /*d520*/  FMUL.FTZ R44, R2.reuse, R112 ;  /* 0x00000070022c7220 */ /* 0x042fee0000410000 */
[C---:B------:R-:W-:Y:S07]  /*d530*/  HMMA.16816.F32 R44, R72.reuse, R52, R44 ;  /* 0x00000034482c723c */ /* 0x040fee000000182c */
[----:B------:R-:W-:Y:S01]  /*d540*/  FMUL.FTZ R53, R2, R121 ;  /* 0x0000007902357220 */ /* 0x000fe20000410000 */
[C---:B------:R-:W-:Y:S04]  /*d550*/  HMMA.16816.F32 R48, R72.reuse, R54, R48 ;  /* 0x000000364830723c */ /* 0x040fe80000001830 */
[----:B------:R-:W-:Y:S01]  /*d560*/  MOV R121, R155 ;  /* 0x0000009b00797202 */ /* 0x000fe20000000f00 */
[----:B------:R-:W-:Y:S01]  /*d570*/  FFMA.FTZ R52, R161, c[0x0][0x2d0], -R3 ;  /* 0x0000b400a1347a23 */ /* 0x000fe20000010803 */
[----:B------:R-:W-:Y:S01]  /*d580*/  MOV R155, R198 ;  /* 0x000000c6009b7202 */ /* 0x000fe20000000f00 */
[C---:B------:R-:W-:Y:S01]  /*d590*/  FMUL.FTZ R54, R0.reuse, R122 ;  /* 0x0000007a00367220 */ /* 0x040fe20000410000 */
[----:B------:R1:W-:Y:S01]  /*d5a0*/  MUFU.EX2 R198, R70 ;  /* 0x0000004600c67308 */ /* 0x0003e20000000800 */
[----:B------:R-:W-:Y:S03]  /*d5b0*/  MOV R161, R197 ;  /* 0x000000c500a17202 */ /* 0x000fe60000000f00 */
[----:B------:R-:W-:Y:S06]  /*d5c0*/  FMUL.FTZ R55, R0, R123 ;  /* 0x0000007b00377220 */ /* 0x000fec0000410000 */
[----:B------:R2:W2:Y:S01]  /*d5d0*/  MUFU.EX2 R118, R52 ;  /* 0x0000003400767308 */ /* 0x0004a20000000800 */
[----:B-1----:R-:W-:Y:S09]  /*d5e0*/  FFMA.FTZ R70, R170, c[0x0][0x2d0], -R71 ;  /* 0x0000b400aa467a23 */ /* 0x002ff20000010847 */
[----:B------:R1:W-:Y:S01]  /*d5f0*/  MUFU.EX2 R197, R70 ;  /* 0x0000004600c57308 */ /* 0x0003e20000000800 */
[----:B--2---:R-:W-:Y:S01]  /*d600*/  FMUL.FTZ R52, R2, R120 ;  /* 0x0000007802347220 */ /* 0x004fe20000410000 */
[----:B------:R-:W-:Y:S02]  /*d610*/  MOV R120, R152 ;  /* 0x0000009800787202 */ /* 0x000fe40000000f00 */
[----:B------:R-:W-:Y:S02]  /*d620*/  MOV R152, R154 ;  /* 0x0000009a00987202 */ /* 0x000fe40000000f00 */
[----:B------:R-:W-:Y:S02]  /*d630*/  MOV R154, R148 ;  /* 0x00000094009a7202 */ /* 0x000fe40000000f00 */
[C---:B---3--:R-:W-:Y:S03]  /*d640*/  HMMA.16816.F32 R52, R72.reuse, R60, R52 ;  /* 0x0000003c4834723c */ /* 0x048fe60000001834 */
[----:B------:R-:W-:Y:S01]  /*d650*/  MOV R148, R58 ;  /* 0x0000003a00947202 */ /* 0x000fe20000000f00 */
[----:B------:R-:W-:Y:S03]  /*d660*/  FMUL.FTZ R58, R0, R126 ;  /* 0x0000007e003a7220 */ /* 0x000fe60000410000 */
[----:B------:R-:W-:Y:S02]  /*d670*/  FFMA.FTZ R60, R162, c[0x0][0x2d0], -R3 ;  /* 0x0000b400a23c7a23 */ /* 0x000fe40000010803 */
[----:B------:R-:W-:Y:S02]  /*d680*/  FMUL.FTZ R61, R2, R129 ;  /* 0x00000081023d7220 */ /* 0x000fe40000410000 */
[C---:B------:R-:W-:Y:S01]  /*d690*/  HMMA.16816.F32 R56, R72.reuse, R62, R56 ;  /* 0x0000003e4838723c */ /* 0x040fe20000001838 */
[----:B------:R2:W3:Y:S02]  /*d6a0*/  MUFU.EX2 R116, R60 ;  /* 0x0000003c00747308 */ /* 0x0004e40000000800 */
[----:B-1----:R-:W-:Y:S04]  /*d6b0*/  FFMA.FTZ R70, R169, c[0x0][0x2d0], -R71 ;  /* 0x0000b400a9467a23 */ /* 0x002fe80000010847 */
[C---:B------:R-:W-:Y:S02]  /*d6c0*/  FMUL.FTZ R62, R0.reuse, R130 ;  /* 0x00000082003e7220 */ /* 0x040fe40000410000 */
[----:B------:R-:W-:Y:S02]  /*d6d0*/  FMUL.FTZ R63, R0, R131 ;  /* 0x00000083003f7220 */ /* 0x000fe40000410000 */
[----:B------:R1:W-:Y:S01]  /*d6e0*/  MUFU.EX2 R196, R70 ;  /* 0x0000004600c47308 */ /* 0x0003e20000000800 */
[----:B--2---:R-:W-:Y:S07]  /*d6f0*/  FMUL.FTZ R60, R2, R128 ;  /* 0x00000080023c7220 */ /* 0x004fee0000410000 */
[C---:B-----5:R-:W-:Y:S03]  /*d700*/  HMMA.16816.F32 R60, R72.reuse, R76, R60 ;  /* 0x0000004c483c723c */ /* 0x060fe6000000183c */
[--C-:B-1----:R-:W-:Y:S04]  /*d710*/  FFMA.FTZ R70, R188, c[0x0][0x2d0], -R3.reuse ;  /* 0x0000b400bc467a23 */ /* 0x102fe80000010803 */
[----:B------:R1:W-:Y:S01]  /*d720*/  MUFU.EX2 R127, R70 ;  /* 0x00000046007f7308 */ /* 0x0003e20000000800 */
[----:B------:R-:W-:Y:S01]  /*d730*/  HMMA.16816.F32 R64, R72, R78, R64 ;  /* 0x0000004e4840723c */ /* 0x000fe20000001840 */
[----:B------:R-:W2:Y:S06]  /*d740*/  LDSM.16.MT88.4 R76, [R221+0x4900] ;  /* 0x00490000dd4c783b */ /* 0x000eac0000004200 */
[----:B------:R-:W-:Y:S02]  /*d750*/  F2FP.PACK_AB R73, R118, R159 ;  /* 0x0000009f7649723e */ /* 0x000fe400000000ff */
[----:B---3--:R-:W-:Y:S03]  /*d760*/  F2FP.PACK_AB R75, R116, R117 ;  /* 0x00000075744b723e */ /* 0x008fe600000000ff */
[----:B------:R-:W-:Y:S02]  /*d770*/  F2FP.PACK_AB R72, R206, R212 ;  /* 0x000000d4ce48723e */ /* 0x000fe400000000ff */
[----:B------:R-:W-:Y:S07]  /*d780*/  F2FP.PACK_AB R74, R203, R204 ;  /* 0x000000cccb4a723e */ /* 0x000fee00000000ff */
[C---:B------:R-:W-:Y:S03]  /*d790*/  HMMA.16816.F32 R4, R72.reuse, R80, R4 ;  /* 0x000000504804723c */ /* 0x040fe60000001804 */
[--C-:B-1----:R-:W-:Y:S04]  /*d7a0*/  FFMA.FTZ R70, R189, c[0x0][0x2d0], -R3.reuse ;  /* 0x0000b400bd467a23 */ /* 0x102fe80000010803 */
[----:B------:R1:W3:Y:S01]  /*d7b0*/  MUFU.EX2 R126, R70 ;  /* 0x00000046007e7308 */ /* 0x0002e20000000800 */
[C---:B------:R-:W-:Y:S01]  /*d7c0*/  HMMA.16816.F32 R8, R72.reuse, R82, R8 ;  /* 0x000000524808723c */ /* 0x040fe20000001808 */
[----:B------:R-:W5:Y:S07]  /*d7d0*/  LDSM.16.MT88.4 R80, [R222+0x4900] ;  /* 0x00490000de50783b */ /* 0x000f6e0000004200 */
[C---:B------:R-:W-:Y:S08]  /*d7e0*/  HMMA.16816.F32 R12, R72.reuse, R84, R12 ;  /* 0x00000054480c723c */ /* 0x040ff0000000180c */
[C---:B------:R-:W-:Y:S01]  /*d7f0*/  HMMA.16816.F32 R16, R72.reuse, R86, R16 ;  /* 0x000000564810723c */ /* 0x040fe20000001810 */
[----:B------:R-:W3:Y:S03]  /*d800*/  LDSM.16.MT88.4 R84, [R225+0x4900] ;  /* 0x00490000e154783b */ /* 0x000ee60000004200 */
[--C-:B-1----:R-:W-:Y:S04]  /*d810*/  FFMA.FTZ R70, R171, c[0x0][0x2d0], -R3.reuse ;  /* 0x0000b400ab467a23 */ /* 0x102fe80000010803 */
[C---:B----4-:R-:W-:Y:S01]  /*d820*/  HMMA.16816.F32 R20, R72.reuse, R88, R20 ;  /* 0x000000584814723c */ /* 0x050fe20000001814 */
[----:B------:R1:W-:Y:S07]  /*d830*/  MUFU.EX2 R125, R70 ;  /* 0x00000046007d7308 */ /* 0x0003ee0000000800 */
[C---:B------:R-:W-:Y:S01]  /*d840*/  HMMA.16816.F32 R24, R72.reuse, R90, R24 ;  /* 0x0000005a4818723c */ /* 0x040fe20000001818 */
[----:B------:R-:W4:Y:S07]  /*d850*/  LDSM.16.MT88.4 R88, [R224+0x4900] ;  /* 0x00490000e058783b */ /* 0x000f2e0000004200 */
[C---:B------:R-:W-:Y:S08]  /*d860*/  HMMA.16816.F32 R28, R72.reuse, R92, R28 ;  /* 0x0000005c481c723c */ /* 0x040ff0000000181c */
[C---:B------:R-:W-:Y:S01]  /*d870*/  HMMA.16816.F32 R32, R72.reuse, R94, R32 ;  /* 0x0000005e4820723c */ /* 0x040fe20000001820 */
[----:B------:R-:W-:Y:S03]  /*d880*/  LDSM.16.MT88.4 R92, [R222+0x5100] ;  /* 0x00510000de5c783b */ /* 0x000fe60000004200 */
[----:B-1----:R-:W-:Y:S04]  /*d890*/  FFMA.FTZ R70, R190, c[0x0][0x2d0], -R3 ;  /* 0x0000b400be467a23 */ /* 0x002fe80000010803 */
[C---:B--2---:R-:W-:Y:S01]  /*d8a0*/  HMMA.16816.F32 R36, R72.reuse, R76, R36 ;  /* 0x0000004c4824723c */ /* 0x044fe20000001824 */
[----:B------:R1:W2:Y:S07]  /*d8b0*/  MUFU.EX2 R124, R70 ;  /* 0x00000046007c7308 */ /* 0x0002ae0000000800 */
[C---:B------:R-:W-:Y:S01]  /*d8c0*/  HMMA.16816.F32 R40, R72.reuse, R78, R40 ;  /* 0x0000004e4828723c */ /* 0x040fe20000001828 */
[----:B------:R-:W2:Y:S07]  /*d8d0*/  LDSM.16.MT88.4 R76, [R221+0x1100] ;  /* 0x00110000dd4c783b */ /* 0x000eae0000004200 */
[C---:B-----5:R-:W-:Y:S08]  /*d8e0*/  HMMA.16816.F32 R44, R72.reuse, R80, R44 ;  /* 0x00000050482c723c */ /* 0x060ff0000000182c */
[C---:B------:R-:W-:Y:S01]  /*d8f0*/  HMMA.16816.F32 R48, R72.reuse, R82, R48 ;  /* 0x000000524830723c */ /* 0x040fe20000001830 */
[----:B------:R-:W5:Y:S03]  /*d900*/  LDSM.16.MT88.4 R80, [R222+0x1100] ;  /* 0x00110000de50783b */ /* 0x000f660000004200 */
[--C-:B-1----:R-:W-:Y:S04]  /*d910*/  FFMA.FTZ R70, R191, c[0x0][0x2d0], -R71.reuse ;  /* 0x0000b400bf467a23 */ /* 0x102fe80000010847 */
[C---:B---3--:R-:W-:Y:S01]  /*d920*/  HMMA.16816.F32 R52, R72.reuse, R84, R52 ;  /* 0x000000544834723c */ /* 0x048fe20000001834 */
[----:B------:R1:W-:Y:S07]  /*d930*/  MUFU.EX2 R191, R70 ;  /* 0x0000004600bf7308 */ /* 0x0003ee0000000800 */
[C---:B------:R-:W-:Y:S01]  /*d940*/  HMMA.16816.F32 R56, R72.reuse, R86, R56 ;  /* 0x000000564838723c */ /* 0x040fe20000001838 */
[----:B------:R-:W3:Y:S07]  /*d950*/  LDSM.16.MT88.4 R84, [R225+0x1100] ;  /* 0x00110000e154783b */ /* 0x000eee0000004200 */
[C---:B----4-:R-:W-:Y:S08]  /*d960*/  HMMA.16816.F32 R60, R72.reuse, R88, R60 ;  /* 0x00000058483c723c */ /* 0x050ff0000000183c */
[----:B------:R-:W-:Y:S01]  /*d970*/  HMMA.16816.F32 R64, R72, R90, R64 ;  /* 0x0000005a4840723c */ /* 0x000fe20000001840 */
[----:B------:R-:W4:Y:S03]  /*d980*/  LDSM.16.MT88.4 R88, [R224+0x1100] ;  /* 0x00110000e058783b */ /* 0x000f260000004200 */
[--C-:B-1----:R-:W-:Y:S03]  /*d990*/  FFMA.FTZ R70, R200, c[0x0][0x2d0], -R71.reuse ;  /* 0x0000b400c8467a23 */ /* 0x102fe60000010847 */
[----:B------:R-:W-:Y:S01]  /*d9a0*/  F2FP.PACK_AB R73, R126, R127 ;  /* 0x0000007f7e49723e */ /* 0x000fe200000000ff */
[----:B------:R1:W1:Y:S01]  /*d9b0*/  MUFU.EX2 R189, R70 ;  /* 0x0000004600bd7308 */ /* 0x0002620000000800 */
[----:B--2---:R-:W-:Y:S03]  /*d9c0*/  F2FP.PACK_AB R75, R124, R125 ;  /* 0x0000007d7c4b723e */ /* 0x004fe600000000ff */
[----:B------:R-:W-:Y:S02]  /*d9d0*/  F2FP.PACK_AB R72, R198, R199 ;  /* 0x000000c7c648723e */ /* 0x000fe400000000ff */
[----:B------:R-:W-:Y:S07]  /*d9e0*/  F2FP.PACK_AB R74, R196, R197 ;  /* 0x000000c5c44a723e */ /* 0x000fee00000000ff */
        /* <DEDUP_REMOVED lines=8> */
[C---:B---3--:R-:W-:Y:S08]  /*da70*/  HMMA.16816.F32 R20, R72.reuse, R84, R20 ;  /* 0x000000544814723c */ /* 0x048ff00000001814 */
[C---:B------:R-:W-:Y:S01]  /*da80*/  HMMA.16816.F32 R24, R72.reuse, R86, R24 ;  /* 0x000000564818723c */ /* 0x040fe20000001818 */
[----:B------:R-:W3:Y:S03]  /*da90*/  LDSM.16.MT88.4 R84, [R225+0x1900] ;  /* 0x00190000e154783b */ /* 0x000ee60000004200 */
[----:B-1----:R-:W-:Y:S04]  /*daa0*/  FFMA.FTZ R70, R202, c[0x0][0x2d0], -R71 ;  /* 0x0000b400ca467a23 */ /* 0x002fe80000010847 */
[C---:B----4-:R-:W-:Y:S01]  /*dab0*/  HMMA.16816.F32 R28, R72.reuse, R88, R28 ;  /* 0x00000058481c723c */ /* 0x050fe2000000181c */
[----:B------:R1:W4:Y:S07]  /*dac0*/  MUFU.EX2 R188, R70 ;  /* 0x0000004600bc7308 */ /* 0x00032e0000000800 */
[C---:B------:R-:W-:Y:S01]  /*dad0*/  HMMA.16816.F32 R32, R72.reuse, R90, R32 ;  /* 0x0000005a4820723c */ /* 0x040fe20000001820 */
[----:B------:R-:W-:Y:S07]  /*dae0*/  LDSM.16.MT88.4 R88, [R222+0x5900] ;  /* 0x00590000de58783b */ /* 0x000fee0000004200 */
[C---:B--2---:R-:W-:Y:S08]  /*daf0*/  HMMA.16816.F32 R36, R72.reuse, R76, R36 ;  /* 0x0000004c4824723c */ /* 0x044ff00000001824 */
[C---:B------:R-:W-:Y:S01]  /*db00*/  HMMA.16816.F32 R40, R72.reuse, R78, R40 ;  /* 0x0000004e4828723c */ /* 0x040fe20000001828 */
[----:B------:R-:W2:Y:S03]  /*db10*/  LDSM.16.MT88.4 R76, [R224+0x1900] ;  /* 0x00190000e04c783b */ /* 0x000ea60000004200 */
[--C-:B-1----:R-:W-:Y:S04]  /*db20*/  FFMA.FTZ R70, R205, c[0x0][0x2d0], -R3.reuse ;  /* 0x0000b400cd467a23 */ /* 0x102fe80000010803 */
[C---:B------:R-:W-:Y:S01]  /*db30*/  HMMA.16816.F32 R44, R72.reuse, R92, R44 ;  /* 0x0000005c482c723c */ /* 0x040fe2000000182c */
[----:B------:R1:W-:Y:S07]  /*db40*/  MUFU.EX2 R158, R70 ;  /* 0x00000046009e7308 */ /* 0x0003ee0000000800 */
[C---:B------:R-:W-:Y:S01]  /*db50*/  HMMA.16816.F32 R48, R72.reuse, R94, R48 ;  /* 0x0000005e4830723c */ /* 0x040fe20000001830 */
[----:B------:R-:W-:Y:S07]  /*db60*/  LDSM.16.MT88.4 R92, [R222+0x6100] ;  /* 0x00610000de5c783b */ /* 0x000fee0000004200 */
[C---:B------:R-:W-:Y:S08]  /*db70*/  HMMA.16816.F32 R52, R72.reuse, R96, R52 ;  /* 0x000000604834723c */ /* 0x040ff00000001834 */
[C---:B------:R-:W-:Y:S01]  /*db80*/  HMMA.16816.F32 R56, R72.reuse, R98, R56 ;  /* 0x000000624838723c */ /* 0x040fe20000001838 */
[----:B------:R-:W-:Y:S03]  /*db90*/  LDSM.16.MT88.4 R96, [R225+0x6100] ;  /* 0x00610000e160783b */ /* 0x000fe60000004200 */
[--C-:B-1----:R-:W-:Y:S04]  /*dba0*/  FFMA.FTZ R70, R213, c[0x0][0x2d0], -R3.reuse ;  /* 0x0000b400d5467a23 */ /* 0x102fe80000010803 */
[C---:B------:R-:W-:Y:S01]  /*dbb0*/  HMMA.16816.F32 R60, R72.reuse, R100, R60 ;  /* 0x00000064483c723c */ /* 0x040fe2000000183c */
[----:B------:R1:W1:Y:S07]  /*dbc0*/  MUFU.EX2 R157, R70 ;  /* 0x00000046009d7308 */ /* 0x00026e0000000800 */
[----:B------:R-:W-:Y:S01]  /*dbd0*/  HMMA.16816.F32 R64, R72, R102, R64 ;  /* 0x000000664840723c */ /* 0x000fe20000001840 */
[----:B------:R-:W-:Y:S06]  /*dbe0*/  LDSM.16.MT88.4 R100, [R222+0x2900] ;  /* 0x00290000de64783b */ /* 0x000fec0000004200 */
[----:B------:R-:W-:Y:S02]  /*dbf0*/  F2FP.PACK_AB R72, R189, R191 ;  /* 0x000000bfbd48723e */ /* 0x000fe400000000ff */
[----:B----4-:R-:W-:Y:S03]  /*dc00*/  F2FP.PACK_AB R74, R188, R190 ;  /* 0x000000bebc4a723e */ /* 0x010fe600000000ff */
[--C-:B-1----:R-:W-:Y:S01]  /*dc10*/  FFMA.FTZ R70, R207, c[0x0][0x2d0], -R3.reuse ;  /* 0x0000b400cf467a23 */ /* 0x102fe20000010803 */
[----:B------:R-:W-:Y:S03]  /*dc20*/  F2FP.PACK_AB R73, R157, R158 ;  /* 0x0000009e9d49723e */ /* 0x000fe600000000ff */
[----:B------:R1:W-:Y:S02]  /*dc30*/  MUFU.EX2 R115, R70 ;  /* 0x0000004600737308 */ /* 0x0003e40000000800 */
[----:B-1----:R-:W-:Y:S08]  /*dc40*/  FFMA.FTZ R70, R214, c[0x0][0x2d0], -R3 ;  /* 0x0000b400d6467a23 */ /* 0x002ff00000010803 */
        /* <DEDUP_REMOVED lines=12> */
[C---:B---3--:R-:W-:Y:S08]  /*dd10*/  HMMA.16816.F32 R20, R72.reuse, R84, R20 ;  /* 0x000000544814723c */ /* 0x048ff00000001814 */
[C---:B------:R-:W-:Y:S01]  /*dd20*/  HMMA.16816.F32 R24, R72.reuse, R86, R24 ;  /* 0x000000564818723c */ /* 0x040fe20000001818 */
[----:B------:R-:W3:Y:S07]  /*dd30*/  LDSM.16.MT88.4 R84, [R225+0x5900] ;  /* 0x00590000e154783b */ /* 0x000eee0000004200 */
[C---:B--2---:R-:W-:Y:S04]  /*dd40*/  HMMA.16816.F32 R28, R72.reuse, R76, R28 ;  /* 0x0000004c481c723c */ /* 0x044fe8000000181c */
[--C-:B-1----:R-:W-:Y:S04]  /*dd50*/  FFMA.FTZ R70, R244, c[0x0][0x2d0], -R71.reuse ;  /* 0x0000b400f4467a23 */ /* 0x102fe80000010847 */
[C---:B------:R-:W-:Y:S01]  /*dd60*/  HMMA.16816.F32 R32, R72.reuse, R78, R32 ;  /* 0x0000004e4820723c */ /* 0x040fe20000001820 */
[----:B------:R1:W-:Y:S01]  /*dd70*/  MUFU.EX2 R169, R70 ;  /* 0x0000004600a97308 */ /* 0x0003e20000000800 */
[----:B------:R-:W2:Y:S06]  /*dd80*/  LDSM.16.MT88.4 R76, [R224+0x5900] ;  /* 0x00590000e04c783b */ /* 0x000eac0000004200 */
[C---:B----4-:R-:W-:Y:S08]  /*dd90*/  HMMA.16816.F32 R36, R72.reuse, R80, R36 ;  /* 0x000000504824723c */ /* 0x050ff00000001824 */
[C---:B------:R-:W-:Y:S01]  /*dda0*/  HMMA.16816.F32 R40, R72.reuse, R82, R40 ;  /* 0x000000524828723c */ /* 0x040fe20000001828 */
[----:B------:R-:W4:Y:S07]  /*ddb0*/  LDSM.16.MT88.4 R80, [R221+0x2100] ;  /* 0x00210000dd50783b */ /* 0x000f2e0000004200 */
[C---:B------:R-:W-:Y:S04]  /*ddc0*/  HMMA.16816.F32 R44, R72.reuse, R88, R44 ;  /* 0x00000058482c723c */ /* 0x040fe8000000182c */
[----:B-1----:R-:W-:Y:S04]  /*ddd0*/  FFMA.FTZ R70, R246, c[0x0][0x2d0], -R71 ;  /* 0x0000b400f6467a23 */ /* 0x002fe80000010847 */
[C---:B------:R-:W-:Y:S01]  /*dde0*/  HMMA.16816.F32 R48, R72.reuse, R90, R48 ;  /* 0x0000005a4830723c */ /* 0x040fe20000001830 */
[----:B------:R1:W1:Y:S01]  /*ddf0*/  MUFU.EX2 R168, R70 ;  /* 0x0000004600a87308 */ /* 0x0002620000000800 */
[----:B------:R-:W4:Y:S06]  /*de00*/  LDSM.16.MT88.4 R88, [R222+0x2100] ;  /* 0x00210000de58783b */ /* 0x000f2c0000004200 */
[C---:B---3--:R-:W-:Y:S08]  /*de10*/  HMMA.16816.F32 R52, R72.reuse, R84, R52 ;  /* 0x000000544834723c */ /* 0x048ff00000001834 */
[C---:B------:R-:W-:Y:S01]  /*de20*/  HMMA.16816.F32 R56, R72.reuse, R86, R56 ;  /* 0x000000564838723c */ /* 0x040fe20000001838 */
[----:B------:R-:W3:Y:S07]  /*de30*/  LDSM.16.MT88.4 R84, [R225+0x2100] ;  /* 0x00210000e154783b */ /* 0x000eee0000004200 */
        /* <DEDUP_REMOVED lines=17> */
[C---:B----4-:R-:W-:Y:S08]  /*df50*/  HMMA.16816.F32 R4, R72.reuse, R80, R4 ;  /* 0x000000504804723c */ /* 0x050ff00000001804 */
[C---:B------:R-:W-:Y:S01]  /*df60*/  HMMA.16816.F32 R8, R72.reuse, R82, R8 ;  /* 0x000000524808723c */ /* 0x040fe20000001808 */
[----:B------:R-:W4:Y:S07]  /*df70*/  LDSM.16.MT88.4 R80, [R221+0x6100] ;  /* 0x00610000dd50783b */ /* 0x000f2e0000004200 */
[C---:B------:R-:W-:Y:S04]  /*df80*/  HMMA.16816.F32 R12, R72.reuse, R88, R12 ;  /* 0x00000058480c723c */ /* 0x040fe8000000180c */
[--C-:B-1----:R-:W-:Y:S04]  /*df90*/  FFMA.FTZ R70, R252, c[0x0][0x2d0], -R71.reuse ;  /* 0x0000b400fc467a23 */ /* 0x102fe80000010847 */
[C---:B------:R-:W-:Y:S01]  /*dfa0*/  HMMA.16816.F32 R16, R72.reuse, R90, R16 ;  /* 0x0000005a4810723c */ /* 0x040fe20000001810 */
[----:B------:R1:W5:Y:S01]  /*dfb0*/  MUFU.EX2 R162, R70 ;  /* 0x0000004600a27308 */ /* 0x0003620000000800 */
[----:B------:R-:W5:Y:S06]  /*dfc0*/  LDSM.16.MT88.4 R88, [R224+0x6100] ;  /* 0x00610000e058783b */ /* 0x000f6c0000004200 */
        /* <DEDUP_REMOVED lines=37> */
[C---:B---3--:R-:W-:Y:S08]  /*e220*/  HMMA.16816.F32 R4, R72.reuse, R84, R4 ;  /* 0x000000544804723c */ /* 0x048ff00000001804 */
[C---:B------:R-:W-:Y:S01]  /*e230*/  HMMA.16816.F32 R8, R72.reuse, R86, R8 ;  /* 0x000000564808723c */ /* 0x040fe20000001808 */
[----:B------:R-:W3:Y:S07]  /*e240*/  LDSM.16.MT88.4 R84, [R221+0x6900] ;  /* 0x00690000dd54783b */ /* 0x000eee0000004200 */
[C---:B------:R-:W-:Y:S04]  /*e250*/  HMMA.16816.F32 R12, R72.reuse, R100, R12 ;  /* 0x00000064480c723c */ /* 0x040fe8000000180c */
[--C-:B-1----:R-:W-:Y:S01]  /*e260*/  FFMA.FTZ R70, R152, c[0x0][0x2d0], -R71.reuse ;  /* 0x0000b40098467a23 */ /* 0x102fe20000010847 */
[----:B------:R-:W-:Y:S03]  /*e270*/  MOV R152, R155 ;  /* 0x0000009b00987202 */ /* 0x000fe60000000f00 */
[C---:B------:R-:W-:Y:S01]  /*e280*/  HMMA.16816.F32 R16, R72.reuse, R102, R16 ;  /* 0x000000664810723c */ /* 0x040fe20000001810 */
[----:B------:R1:W5:Y:S01]  /*e290*/  MUFU.EX2 R155, R70 ;  /* 0x00000046009b7308 */ /* 0x0003620000000800 */
[----:B------:R-:W-:Y:S06]  /*e2a0*/  LDSM.16.MT88.4 R100, [R224+0x7100] ;  /* 0x00710000e064783b */ /* 0x000fec0000004200 */
[C---:B--2---:R-:W-:Y:S08]  /*e2b0*/  HMMA.16816.F32 R20, R72.reuse, R76, R20 ;  /* 0x0000004c4814723c */ /* 0x044ff00000001814 */
[C---:B------:R-:W-:Y:S01]  /*e2c0*/  HMMA.16816.F32 R24, R72.reuse, R78, R24 ;  /* 0x0000004e4818723c */ /* 0x040fe20000001818 */
[----:B------:R-:W2:Y:S07]  /*e2d0*/  LDSM.16.MT88.4 R76, [R225+0x6900] ;  /* 0x00690000e14c783b */ /* 0x000eae0000004200 */
[C---:B----4-:R-:W-:Y:S04]  /*e2e0*/  HMMA.16816.F32 R28, R72.reuse, R80, R28 ;  /* 0x00000050481c723c */ /* 0x050fe8000000181c */
[--C-:B-1----:R-:W-:Y:S04]  /*e2f0*/  FFMA.FTZ R70, R154, c[0x0][0x2d0], -R71.reuse ;  /* 0x0000b4009a467a23 */ /* 0x102fe80000010847 */
[C---:B------:R-:W-:Y:S01]  /*e300*/  HMMA.16816.F32 R32, R72.reuse, R82, R32 ;  /* 0x000000524820723c */ /* 0x040fe20000001820 */
[----:B------:R1:W-:Y:S01]  /*e310*/  MUFU.EX2 R154, R70 ;  /* 0x00000046009a7308 */ /* 0x0003e20000000800 */
[----:B------:R-:W4:Y:S06]  /*e320*/  LDSM.16.MT88.4 R80, [R224+0x6900] ;  /* 0x00690000e050783b */ /* 0x000f2c0000004200 */
        /* <DEDUP_REMOVED lines=11> */
[C---:B----4-:R-:W-:Y:S04]  /*e3e0*/  HMMA.16816.F32 R60, R72.reuse, R80, R60 ;  /* 0x00000050483c723c */ /* 0x050fe8000000183c */
[--C-:B-1----:R-:W-:Y:S01]  /*e3f0*/  FFMA.FTZ R70, R110, c[0x0][0x2d0], -R3.reuse ;  /* 0x0000b4006e467a23 */ /* 0x102fe20000010803 */
[----:B------:R-:W-:Y:S03]  /*e400*/  MOV R110, R139 ;  /* 0x0000008b006e7202 */ /* 0x000fe60000000f00 */
[----:B------:R-:W-:Y:S01]  /*e410*/  HMMA.16816.F32 R64, R72, R82, R64 ;  /* 0x000000524840723c */ /* 0x000fe20000001840 */
[----:B------:R1:W-:Y:S01]  /*e420*/  MUFU.EX2 R129, R70 ;  /* 0x0000004600817308 */ /* 0x0003e20000000800 */
[----:B------:R-:W4:Y:S05]  /*e430*/  LDSM.16.MT88.4 R80, [R225+0x3100] ;  /* 0x00310000e150783b */ /* 0x000f2a0000004200 */
[----:B-----5:R-:W-:Y:S02]  /*e440*/  F2FP.PACK_AB R72, R155, R156 ;  /* 0x0000009c9b48723e */ /* 0x020fe400000000ff */
[----:B------:R-:W-:Y:S03]  /*e450*/  F2FP.PACK_AB R74, R153, R154 ;  /* 0x0000009a994a723e */ /* 0x000fe600000000ff */
[--C-:B-1----:R-:W-:Y:S02]  /*e460*/  FFMA.FTZ R70, R109, c[0x0][0x2d0], -R3.reuse ;  /* 0x0000b4006d467a23 */ /* 0x102fe40000010803 */
[----:B------:R-:W5:Y:S02]  /*e470*/  LDL.LU R109, [R1+0x18] ;  /* 0x00001800016d7983 */ /* 0x000f640000300800 */
[----:B------:R1:W1:Y:S02]  /*e480*/  MUFU.EX2 R128, R70 ;  /* 0x0000004600807308 */ /* 0x0002640000000800 */
[--C-:B-1----:R-:W-:Y:S01]  /*e490*/  FFMA.FTZ R70, R148, c[0x0][0x2d0], -R3.reuse ;  /* 0x0000b40094467a23 */ /* 0x102fe20000010803 */
[----:B------:R-:W-:Y:S07]  /*e4a0*/  F2FP.PACK_AB R73, R128, R129 ;  /* 0x000000818049723e */ /* 0x000fee00000000ff */
[----:B------:R1:W-:Y:S02]  /*e4b0*/  MUFU.EX2 R148, R70 ;  /* 0x0000004600947308 */ /* 0x0003e40000000800 */
[----:B-1----:R-:W-:Y:S02]  /*e4c0*/  FFMA.FTZ R70, R108, c[0x0][0x2d0], -R3 ;  /* 0x0000b4006c467a23 */ /* 0x002fe40000010803 */
        /* <DEDUP_REMOVED lines=8> */
[C---:B--2---:R-:W-:Y:S04]  /*e550*/  HMMA.16816.F32 R12, R72.reuse, R76, R12 ;  /* 0x0000004c480c723c */ /* 0x044fe8000000180c */
[--C-:B-1----:R-:W-:Y:S04]  /*e560*/  FFMA.FTZ R70, R151, c[0x0][0x2d0], -R71.reuse ;  /* 0x0000b40097467a23 */ /* 0x102fe80000010847 */
[C---:B------:R-:W-:Y:S01]  /*e570*/  HMMA.16816.F32 R16, R72.reuse, R78, R16 ;  /* 0x0000004e4810723c */ /* 0x040fe20000001810 */
[----:B------:R1:W2:Y:S01]  /*e580*/  MUFU.EX2 R151, R70 ;  /* 0x0000004600977308 */ /* 0x0002a20000000800 */
[----:B------:R-:W3:Y:S06]  /*e590*/  LDSM.16.MT88.4 R76, [R221+0x3900] ;  /* 0x00390000dd4c783b */ /* 0x000eec0000004200 */
[C---:B----4-:R-:W-:Y:S08]  /*e5a0*/  HMMA.16816.F32 R20, R72.reuse, R80, R20 ;  /* 0x000000504814723c */ /* 0x050ff00000001814 */
[C---:B------:R-:W-:Y:S08]  /*e5b0*/  HMMA.16816.F32 R24, R72.reuse, R82, R24 ;  /* 0x000000524818723c */ /* 0x040ff00000001818 */
[C---:B------:R-:W-:Y:S04]  /*e5c0*/  HMMA.16816.F32 R28, R72.reuse, R88, R28 ;  /* 0x00000058481c723c */ /* 0x040fe8000000181c */
[--C-:B-1----:R-:W-:Y:S01]  /*e5d0*/  FFMA.FTZ R70, R150, c[0x0][0x2d0], -R71.reuse ;  /* 0x0000b40096467a23 */ /* 0x102fe20000010847 */
[----:B--2---:R-:W-:Y:S03]  /*e5e0*/  F2FP.PACK_AB R132, R151, R152 ;  /* 0x000000989784723e */ /* 0x004fe600000000ff */
        /* <DEDUP_REMOVED lines=13> */
[----:B--2---:R-:W-:Y:S03]  /*e6c0*/  F2FP.PACK_AB R134, R149, R150 ;  /* 0x000000969586723e */ /* 0x004fe600000000ff */
[----:B------:R-:W-:Y:S01]  /*e6d0*/  HMMA.16816.F32 R64, R72, R102, R64 ;  /* 0x000000664840723c */ /* 0x000fe20000001840 */
[----:B------:R1:W-:Y:S01]  /*e6e0*/  MUFU.EX2 R138, R70 ;  /* 0x00000046008a7308 */ /* 0x0003e20000000800 */
[----:B------:R-:W2:Y:S02]  /*e6f0*/  LDSM.16.MT88.4 R100, [R224+0x3900] ;  /* 0x00390000e064783b */ /* 0x000ea40000004200 */
[--C-:B-1----:R-:W-:Y:S02]  /*e700*/  FFMA.FTZ R70, R110, c[0x0][0x2d0], -R3.reuse ;  /* 0x0000b4006e467a23 */ /* 0x102fe40000010803 */
[----:B------:R-:W-:Y:S05]  /*e710*/  FFMA.FTZ R3, R137, c[0x0][0x2d0], -R3 ;  /* 0x0000b40089037a23 */ /* 0x000fea0000010803 */
[----:B------:R-:W1:Y:S10]  /*e720*/  MUFU.EX2 R71, R70 ;  /* 0x0000004600477308 */ /* 0x000e740000000800 */
[----:B------:R-:W4:Y:S01]  /*e730*/  MUFU.EX2 R70, R3 ;  /* 0x0000000300467308 */ /* 0x000f220000000800 */
[----:B-1----:R-:W-:Y:S02]  /*e740*/  F2FP.PACK_AB R133, R71, R138 ;  /* 0x0000008a4785723e */ /* 0x002fe400000000ff */
[----:B----4-:R-:W-:Y:S07]  /*e750*/  F2FP.PACK_AB R135, R70, R136 ;  /* 0x000000884687723e */ /* 0x010fee00000000ff */
[C---:B------:R-:W-:Y:S01]  /*e760*/  HMMA.16816.F32 R72, R132.reuse, R76, R4 ;  /* 0x0000004c8448723c */ /* 0x040fe20000001804 */
[----:B------:R-:W-:Y:S07]  /*e770*/  LDSM.16.MT88.4 R4, [R224+0x7900] ;  /* 0x00790000e004783b */ /* 0x000fee0000004200 */
[C---:B------:R-:W-:Y:S08]  /*e780*/  HMMA.16816.F32 R76, R132.reuse, R78, R8 ;  /* 0x0000004e844c723c */ /* 0x040ff00000001808 */
[C---:B------:R-:W-:Y:S04]  /*e790*/  HMMA.16816.F32 R80, R132.reuse, R104, R12 ;  /* 0x000000688450723c */ /* 0x040fe8000000180c */
[----:B-----5:R-:W-:Y:S04]  /*e7a0*/  FFMA.FTZ R2, R2, R109, R218 ;  /* 0x0000006d02027223 */ /* 0x020fe800000100da */
[----:B------:R-:W-:Y:S01]  /*e7b0*/  FADD.FTZ R2, R217, R2 ;  /* 0x00000002d9027221 */ /* 0x000fe20000010000 */
[C---:B------:R-:W-:Y:S03]  /*e7c0*/  HMMA.16816.F32 R84, R132.reuse, R106, R16 ;  /* 0x0000006a8454723c */ /* 0x040fe60000001810 */
[----:B------:R-:W-:Y:S04]  /*e7d0*/  FADD.FTZ R2, R216, R2 ;  /* 0x00000002d8027221 */ /* 0x000fe80000010000 */
[----:B------:R-:W-:Y:S01]  /*e7e0*/  FADD.FTZ R2, R215, R2 ;  /* 0x00000002d7027221 */ /* 0x000fe20000010000 */
[C---:B---3--:R-:W-:Y:S04]  /*e7f0*/  HMMA.16816.F32 R88, R132.reuse, R92, R20 ;  /* 0x0000005c8458723c */ /* 0x048fe80000001814 */
[----:B------:R-:W-:Y:S04]  /*e800*/  FADD.FTZ R2, R212, R2 ;  /* 0x00000002d4027221 */ /* 0x000fe80000010000 */
[----:B------:R-:W-:Y:S01]  /*e810*/  FADD.FTZ R2, R206, R2 ;  /* 0x00000002ce027221 */ /* 0x000fe20000010000 */
[C---:B------:R-:W-:Y:S03]  /*e820*/  HMMA.16816.F32 R92, R132.reuse, R94, R24 ;  /* 0x0000005e845c723c */ /* 0x040fe60000001818 */
[----:B------:R-:W-:Y:S04]  /*e830*/  FADD.FTZ R2, R204, R2 ;  /* 0x00000002cc027221 */ /* 0x000fe80000010000 */
[----:B------:R-:W-:Y:S01]  /*e840*/  FADD.FTZ R2, R203, R2 ;  /* 0x00000002cb027221 */ /* 0x000fe20000010000 */
[C---:B--2---:R-:W-:Y:S04]  /*e850*/  HMMA.16816.F32 R96, R132.reuse, R100, R28 ;  /* 0x000000648460723c */ /* 0x044fe8000000181c */
[----:B------:R-:W-:Y:S04]  /*e860*/  FADD.FTZ R2, R199, R2 ;  /* 0x00000002c7027221 */ /* 0x000fe80000010000 */
[----:B------:R-:W-:Y:S01]  /*e870*/  FADD.FTZ R2, R198, R2 ;  /* 0x00000002c6027221 */ /* 0x000fe20000010000 */
[C---:B------:R-:W-:Y:S03]  /*e880*/  HMMA.16816.F32 R100, R132.reuse, R102, R32 ;  /* 0x000000668464723c */ /* 0x040fe60000001820 */
[----:B------:R-:W-:Y:S04]  /*e890*/  FADD.FTZ R2, R197, R2 ;  /* 0x00000002c5027221 */ /* 0x000fe80000010000 */
[----:B------:R-:W-:Y:S05]  /*e8a0*/  FADD.FTZ R2, R196, R2 ;  /* 0x00000002c4027221 */ /* 0x000fea0000010000 */
[----:B------:R-:W-:Y:S04]  /*e8b0*/  FADD.FTZ R2, R191, R2 ;  /* 0x00000002bf027221 */ /* 0x000fe80000010000 */
[----:B------:R-:W-:Y:S02]  /*e8c0*/  FADD.FTZ R2, R189, R2 ;  /* 0x00000002bd027221 */ /* 0x000fe40000010000 */
[----:B------:R-:W-:Y:S02]  /*e8d0*/  FFMA.FTZ R0, R0, R108, R167 ;  /* 0x0000006c00007223 */ /* 0x000fe400000100a7 */
[----:B------:R-:W-:Y:S01]  /*e8e0*/  FADD.FTZ R2, R190, R2 ;  /* 0x00000002be027221 */ /* 0x000fe20000010000 */
[----:B------:R-:W1:Y:S01]  /*e8f0*/  LDSM.16.MT88.4 R108, [R221+0x7900] ;  /* 0x00790000dd6c783b */ /* 0x000e620000004200 */
        /* <DEDUP_REMOVED lines=13> */
[----:B------:R-:W-:Y:S01]  /*e9d0*/  FADD.FTZ R2, R162, R2 ;  /* 0x00000002a2027221 */ /* 0x000fe20000010000 */
[----:B------:R-:W2:Y:S01]  /*e9e0*/  LDSM.16.MT88.4 R116, [R222+0x7900] ;  /* 0x00790000de74783b */ /* 0x000ea20000004200 */
[----:B------:R-:W-:Y:S02]  /*e9f0*/  FADD.FTZ R0, R127, R0 ;  /* 0x000000007f007221 */ /* 0x000fe40000010000 */
[----:B------:R-:W-:Y:S02]  /*ea00*/  FADD.FTZ R2, R161, R2 ;  /* 0x00000002a1027221 */ /* 0x000fe40000010000 */
[----:B------:R-:W-:Y:S02]  /*ea10*/  FADD.FTZ R0, R126, R0 ;  /* 0x000000007e007221 */ /* 0x000fe40000010000 */
[----:B------:R-:W-:Y:S02]  /*ea20*/  FADD.FTZ R2, R160, R2 ;  /* 0x00000002a0027221 */ /* 0x000fe40000010000 */
[----:B------:R-:W-:Y:S02]  /*ea30*/  FADD.FTZ R0, R125, R0 ;  /* 0x000000007d007221 */ /* 0x000fe40000010000 */
[----:B------:R-:W-:Y:S01]  /*ea40*/  FADD.FTZ R2, R156, R2 ;  /* 0x000000029c027221 */ /* 0x000fe20000010000 */
[C---:B-1----:R-:W-:Y:S03]  /*ea50*/  HMMA.16816.F32 R104, R132.reuse, R108, R36 ;  /* 0x0000006c8468723c */ /* 0x042fe60000001824 */
[----:B------:R-:W-:Y:S02]  /*ea60*/  FADD.FTZ R0, R124, R0 ;  /* 0x000000007c007221 */ /* 0x000fe40000010000 */
[----:B------:R-:W1:Y:S01]  /*ea70*/  LDSM.16.MT88.4 R124, [R225+0x7900] ;  /* 0x00790000e17c783b */ /* 0x000e620000004200 */
[----:B------:R-:W-:Y:S02]  /*ea80*/  FADD.FTZ R2, R155, R2 ;  /* 0x000000029b027221 */ /* 0x000fe40000010000 */
[C---:B------:R-:W-:Y:S04]  /*ea90*/  HMMA.16816.F32 R108, R132.reuse, R110, R40 ;  /* 0x0000006e846c723c */ /* 0x040fe80000001828 */
[----:B------:R-:W-:Y:S02]  /*eaa0*/  FADD.FTZ R0, R158, R0 ;  /* 0x000000009e007221 */ /* 0x000fe40000010000 */
[----:B------:R-:W-:Y:S02]  /*eab0*/  FADD.FTZ R2, R154, R2 ;  /* 0x000000029a027221 */ /* 0x000fe40000010000 */
[----:B------:R-:W-:Y:S04]  /*eac0*/  FADD.FTZ R0, R157, R0 ;  /* 0x000000009d007221 */ /* 0x000fe80000010000 */
[----:B------:R-:W-:Y:S02]  /*ead0*/  FADD.FTZ R0, R115, R0 ;  /* 0x0000000073007221 */ /* 0x000fe40000010000 */
[----:B------:R-:W-:Y:S02]  /*eae0*/  FADD.FTZ R2, R153, R2 ;  /* 0x0000000299027221 */ /* 0x000fe40000010000 */
        /* <DEDUP_REMOVED lines=32> */
.L_x_504:
        /* <DEDUP_REMOVED lines=93> */
.L_x_500:
[----:B------:R-:W-:Y:S05]  /*f2c0*/  @P2 BRA `(.L_x_506) ;  /* 0x000012b000002947 */ /* 0x000fea0003800000 */
[----:B------:R-:W2:Y:S01]  /*f2d0*/  LDL R34, [R1+0x50] ;  /* 0x0000500001227983 */ /* 0x000ea20000100800 */
[----:B------:R-:W-:Y:S02]  /*f2e0*/  F2FP.PACK_AB R27, R27, R72 ;  /* 0x000000481b1b723e */ /* 0x000fe400000000ff */
[----:B------:R-:W-:Y:S01]  /*f2f0*/  F2FP.PACK_AB R75, R75, R74 ;  /* 0x0000004a4b4b723e */ /* 0x000fe200000000ff */
[----:B------:R-:W1:Y:S01]  /*f300*/  S2R R32, SR_TID.X ;  /* 0x0000000000207919 */ /* 0x000e620000002100 */
        /* <DEDUP_REMOVED lines=12> */
[----:B-1----:R-:W-:Y:S02]  /*f3d0*/  SHF.R.S32.HI R33, RZ, 0x1f, R32 ;  /* 0x0000001fff217819 */ /* 0x002fe40000011420 */
[----:B------:R-:W-:-:S02]  /*f3e0*/  F2FP.PACK_AB R24, R24, R100 ;  /* 0x000000641818723e */ /* 0x000fc400000000ff */
[CC--:B------:R-:W-:Y:S02]  /*f3f0*/  LEA.HI R2, R33.reuse, R32.reuse, RZ, 0x2 ;  /* 0x0000002021027211 */ /* 0x0c0fe400078f10ff */
[----:B------:R-:W-:Y:S02]  /*f400*/  LEA.HI R29, R33, R32, RZ, 0x5 ;  /* 0x00000020211d7211 */ /* 0x000fe400078f28ff */
[--C-:B------:R-:W-:Y:S02]  /*f410*/  SHF.R.S32.HI R4, RZ, 0x2, R2.reuse ;  /* 0x00000002ff047819 */ /* 0x100fe40000011402 */
[----:B------:R-:W-:Y:S02]  /*f420*/  SHF.R.S32.HI R0, RZ, 0x1f, R2 ;  /* 0x0000001fff007819 */ /* 0x000fe40000011402 */
[----:B------:R-:W-:Y:S02]  /*f430*/  SHF.R.S32.HI R28, RZ, 0x5, R29 ;  /* 0x00000005ff1c7819 */ /* 0x000fe4000001141d */
[----:B------:R-:W-:-:S02]  /*f440*/  LEA.HI R0, R0, R4, RZ, 0x3 ;  /* 0x0000000400007211 */ /* 0x000fc400078f18ff */
[----:B------:R-:W-:Y:S02]  /*f450*/  F2FP.PACK_AB R102, R103, R102 ;  /* 0x000000666766723e */ /* 0x000fe400000000ff */
[----:B------:R-:W-:Y:S02]  /*f460*/  LOP3.LUT R0, R0, 0xfffffff8, RZ, 0xc0, !PT ;  /* 0xfffffff800007812 */ /* 0x000fe400078ec0ff */
[----:B------:R-:W-:Y:S02]  /*f470*/  F2FP.PACK_AB R22, R22, R104 ;  /* 0x000000681616723e */ /* 0x000fe400000000ff */
[----:B------:R-:W-:Y:S01]  /*f480*/  F2FP.PACK_AB R107, R107, R106 ;  /* 0x0000006a6b6b723e */ /* 0x000fe200000000ff */
[----:B------:R-:W-:Y:S01]  /*f490*/  IMAD.IADD R4, R4, 0x1, -R0 ;  /* 0x0000000104047824 */ /* 0x000fe200078e0a00 */
[----:B------:R-:W-:Y:S02]  /*f4a0*/  LOP3.LUT R0, R2, 0xfffffffc, RZ, 0xc0, !PT ;  /* 0xfffffffc02007812 */ /* 0x000fe400078ec0ff */
[----:B------:R-:W-:Y:S01]  /*f4b0*/  F2FP.PACK_AB R21, R21, R108 ;  /* 0x0000006c1515723e */ /* 0x000fe200000000ff */
[C---:B------:R-:W-:Y:S01]  /*f4c0*/  IMAD.SHL.U32 R2, R4.reuse, 0x40, RZ ;  /* 0x0000004004027824 */ /* 0x040fe200078e00ff */
[----:B------:R-:W-:Y:S01]  /*f4d0*/  LOP3.LUT R3, R4, 0x1, RZ, 0xc0, !PT ;  /* 0x0000000104037812 */ /* 0x000fe200078ec0ff */
[----:B------:R-:W-:Y:S01]  /*f4e0*/  IMAD.IADD R23, R32, 0x1, -R0 ;  /* 0x0000000120177824 */ /* 0x000fe200078e0a00 */
[----:B------:R-:W-:-:S02]  /*f4f0*/  F2FP.PACK_AB R111, R111, R110 ;  /* 0x0000006e6f6f723e */ /* 0x000fc400000000ff */
[----:B------:R-:W-:Y:S01]  /*f500*/  LOP3.LUT R0, R2, 0x1c0, RZ, 0xc0, !PT ;  /* 0x000001c002007812 */ /* 0x000fe200078ec0ff */
[----:B------:R-:W-:Y:S01]  /*f510*/  IMAD R2, R28, 0x200, R23 ;  /* 0x000002001c027824 */ /* 0x000fe200078e0217 */
[----:B------:R-:W-:Y:S02]  /*f520*/  ISETP.NE.U32.AND P0, PT, R3, 0x1, PT ;  /* 0x000000010300780c */ /* 0x000fe40003f05070 */
[----:B------:R-:W-:Y:S02]  /*f530*/  LEA.HI R0, R0, R0, RZ, 0x1d ;  /* 0x0000000000007211 */ /* 0x000fe400078fe8ff */
[----:B------:R-:W-:Y:S01]  /*f540*/  R2P PR, R4, 0x6 ;  /* 0x0000000604007804 */ /* 0x000fe20000000000 */
[----:B------:R-:W-:Y:S01]  /*f550*/  IMAD.MOV.U32 R4, RZ, RZ, 0x20 ;  /* 0x00000020ff047424 */ /* 0x000fe200078e00ff */
[----:B------:R-:W-:Y:S01]  /*f560*/  F2FP.PACK_AB R20, R20, R112 ;  /* 0x000000701414723e */ /* 0x000fe200000000ff */
[----:B------:R-:W-:Y:S01]  /*f570*/  IMAD.U32 R0, R2, 0x2, R0 ;  /* 0x0000000202007824 */ /* 0x000fe200078e0000 */
[----:B------:R-:W-:-:S02]  /*f580*/  F2FP.PACK_AB R19, R19, R114 ;  /* 0x000000721313723e */ /* 0x000fc400000000ff */
[----:B------:R-:W-:Y:S01]  /*f590*/  SEL R4, R4, 0xffffffe0, !P1 ;  /* 0xffffffe004047807 */ /* 0x000fe20004800000 */
[----:B------:R-:W-:Y:S01]  /*f5a0*/  IMAD.SHL.U32 R0, R0, 0x2, RZ ;  /* 0x0000000200007824 */ /* 0x000fe200078e00ff */
[----:B------:R-:W-:Y:S01]  /*f5b0*/  BAR.SYNC.DEFER_BLOCKING 0x1, 0x100 ;  /* 0x0044000000007b1d */ /* 0x000fe20000010000 */
[----:B------:R-:W-:Y:S02]  /*f5c0*/  F2FP.PACK_AB R18, R18, R116 ;  /* 0x000000741212723e */ /* 0x000fe400000000ff */
[----:B------:R-:W-:Y:S02]  /*f5d0*/  F2FP.PACK_AB R17, R17, R118 ;  /* 0x000000761111723e */ /* 0x000fe400000000ff */
[C---:B------:R-:W-:Y:S02]  /*f5e0*/  IADD3 R3, R0.reuse, 0x80, RZ ;  /* 0x0000008000037810 */ /* 0x040fe40007ffe0ff */
[C---:B------:R-:W-:Y:S02]  /*f5f0*/  IADD3 R2, R0.reuse, 0x70, RZ ;  /* 0x0000007000027810 */ /* 0x040fe40007ffe0ff */
[----:B------:R-:W-:Y:S01]  /*f600*/  @P0 IADD3 R2, R3, 0x10, RZ ;  /* 0x0000001003020810 */ /* 0x000fe20007ffe0ff */
[----:B------:R-:W-:Y:S01]  /*f610*/  IMAD.IADD R3, R0, 0x1, R4 ;  /* 0x0000000100037824 */ /* 0x000fe200078e0204 */
[----:B------:R-:W-:-:S02]  /*f620*/  F2FP.PACK_AB R16, R16, R120 ;  /* 0x000000781010723e */ /* 0x000fc400000000ff */
[----:B------:R-:W-:Y:S01]  /*f630*/  F2FP.PACK_AB R13, R13, R122 ;  /* 0x0000007a0d0d723e */ /* 0x000fe200000000ff */
[----:B------:R-:W-:Y:S01]  /*f640*/  IMAD.IADD R4, R4, 0x1, R2 ;  /* 0x0000000104047824 */ /* 0x000fe200078e0202 */
[----:B------:R-:W-:Y:S02]  /*f650*/  F2FP.PACK_AB R12, R12, R124 ;  /* 0x0000007c0c0c723e */ /* 0x000fe400000000ff */
[----:B------:R-:W-:Y:S02]  /*f660*/  F2FP.PACK_AB R11, R11, R126 ;  /* 0x0000007e0b0b723e */ /* 0x000fe400000000ff */
[----:B------:R-:W-:Y:S02]  /*f670*/  F2FP.PACK_AB R9, R9, R128 ;  /* 0x000000800909723e */ /* 0x000fe400000000ff */
[----:B------:R-:W-:Y:S02]  /*f680*/  F2FP.PACK_AB R15, R15, R130 ;  /* 0x000000820f0f723e */ /* 0x000fe400000000ff */
[----:B------:R-:W-:Y:S01]  /*f690*/  F2FP.PACK_AB R14, R14, R132 ;  /* 0x000000840e0e723e */ /* 0x000fe200000000ff */
[----:B------:R1:W-:Y:S01]  /*f6a0*/  STS [R0+0x80], R27 ;  /* 0x0000801b00007388 */ /* 0x0003e20000000800 */
[----:B------:R-:W-:-:S02]  /*f6b0*/  F2FP.PACK_AB R10, R135, R134 ;  /* 0x00000086870a723e */ /* 0x000fc400000000ff */
[----:B------:R-:W-:Y:S01]  /*f6c0*/  ISETP.NE.U32.AND P0, PT, RZ, c[0x0][0x500], PT ;  /* 0x00014000ff007a0c */ /* 0x000fe20003f05070 */
[----:B------:R-:W-:Y:S01]  /*f6d0*/  STS [R0+0x480], R75 ;  /* 0x0004804b00007388 */ /* 0x000fe20000000800 */
[----:B------:R-:W-:Y:S02]  /*f6e0*/  ISETP.NE.U32.AND P1, PT, RZ, c[0x0][0x508], PT ;  /* 0x00014200ff007a0c */ /* 0x000fe40003f25070 */
        /* <DEDUP_REMOVED lines=53> */
.L_x_507:
[----:B---3--:R-:W-:Y:S01]  /*fa40*/  LOP3.LUT R0, R29, 0xffffffe0, RZ, 0xc0, !PT ;  /* 0xffffffe01d007812 */ /* 0x008fe200078ec0ff */
[----:B------:R-:W1:Y:S01]  /*fa50*/  S2R R13, SR_CTAID.Y ;  /* 0x00000000000d7919 */ /* 0x000e620000002600 */
[----:B------:R-:W-:Y:S01]  /*fa60*/  SHF.R.S32.HI R4, RZ, 0x1f, R28 ;  /* 0x0000001fff047819 */ /* 0x000fe2000001141c */
[----:B------:R-:W-:Y:S01]  /*fa70*/  IMAD.MOV.U32 R7, RZ, RZ, c[0x0][0x4e8] ;  /* 0x00013a00ff077624 */ /* 0x000fe200078e00ff */
[----:B------:R-:W-:Y:S01]  /*fa80*/  LEA.HI R16, R33, R32, RZ, 0x3 ;  /* 0x0000002021107211 */ /* 0x000fe200078f18ff */
[----:B------:R-:W-:Y:S01]  /*fa90*/  IMAD.IADD R0, R32, 0x1, -R0 ;  /* 0x0000000120007824 */ /* 0x000fe200078e0a00 */
[----:B------:R-:W2:Y:S01]  /*faa0*/  S2R R19, SR_CTAID.X ;  /* 0x0000000000137919 */ /* 0x000ea20000002500 */
[----:B------:R-:W-:Y:S01]  /*fab0*/  LEA.HI R4, R4, R28, RZ, 0x3 ;  /* 0x0000001c04047211 */ /* 0x000fe200078f18ff */
[----:B-----5:R-:W-:Y:S01]  /*fac0*/  IMAD R15, R15, c[0x0][0x4e8], RZ ;  /* 0x00013a000f0f7a24 */ /* 0x020fe200078e02ff */
[----:B------:R-:W-:Y:S01]  /*fad0*/  ISETP.NE.AND P1, PT, R7, 0x1, PT ;  /* 0x000000010700780c */ /* 0x000fe20003f25270 */
[----:B------:R-:W-:Y:S01]  /*fae0*/  BSSY B0, `(.L_x_508) ;  /* 0x0000079000007945 */ /* 0x000fe20003800000 */
[----:B------:R-:W-:-:S02]  /*faf0*/  SHF.R.S32.HI R6, RZ, 0x1f, R0 ;  /* 0x0000001fff067819 */ /* 0x000fc40000011400 */
[----:B------:R-:W-:Y:S02]  /*fb00*/  LOP3.LUT R5, R4, 0xffffff8, RZ, 0xc0, !PT ;  /* 0x0ffffff804057812 */ /* 0x000fe400078ec0ff */
[----:B------:R-:W-:Y:S02]  /*fb10*/  LEA.HI R4, R23, R23, RZ, 0x1 ;  /* 0x0000001717047211 */ /* 0x000fe400078f08ff */
[----:B------:R-:W-:Y:S02]  /*fb20*/  LEA.HI R6, R6, R0, RZ, 0x2 ;  /* 0x0000000006067211 */ /* 0x000fe400078f10ff */
[----:B------:R-:W-:Y:S02]  /*fb30*/  IADD3 R7, R28, -R5, RZ ;  /* 0x800000051c077210 */ /* 0x000fe40007ffe0ff */
[----:B------:R-:W-:Y:S02]  /*fb40*/  LOP3.LUT R4, R4, 0x1ffffffe, RZ, 0xc0, !PT ;  /* 0x1ffffffe04047812 */ /* 0x000fe400078ec0ff */
[----:B------:R-:W-:-:S02]  /*fb50*/  SHF.R.S32.HI R5, RZ, 0x2, R6 ;  /* 0x00000002ff057819 */ /* 0x000fc40000011406 */
[----:B------:R-:W-:Y:S01]  /*fb60*/  LOP3.LUT P2, RZ, R0, 0x3, RZ, 0xc0, !PT ;  /* 0x0000000300ff7812 */ /* 0x000fe2000784c0ff */
[----:B------:R-:W-:Y:S01]  /*fb70*/  IMAD R0, R3, c[0x0][0x3a0], RZ ;  /* 0x0000e80003007a24 */ /* 0x000fe200078e02ff */
[----:B------:R-:W-:Y:S01]  /*fb80*/  SEL R14, R34, RZ, !P0 ;  /* 0x000000ff220e7207 */ /* 0x000fe20004000000 */
[----:B------:R-:W-:Y:S01]  /*fb90*/  IMAD.IADD R8, R23, 0x1, -R4 ;  /* 0x0000000117087824 */ /* 0x000fe200078e0a04 */
[----:B------:R-:W-:Y:S01]  /*fba0*/  MOV R4, R2 ;  /* 0x0000000200047202 */ /* 0x000fe20000000f00 */
[----:B------:R-:W-:Y:S01]  /*fbb0*/  IMAD R17, R7, 0x10, R5 ;  /* 0x0000001007117824 */ /* 0x000fe200078e0205 */
[----:B-1----:R-:W-:Y:S01]  /*fbc0*/  SHF.R.S32.HI R7, RZ, 0x1f, R13 ;  /* 0x0000001fff077819 */ /* 0x002fe2000001140d */
[----:B------:R-:W-:Y:S01]  /*fbd0*/  IMAD R6, R2, c[0x0][0x3a4], R0 ;  /* 0x0000e90002067a24 */ /* 0x000fe200078e0200 */
[----:B------:R-:W-:Y:S01]  /*fbe0*/  LOP3.LUT R12, R16, 0xfffffff8, RZ, 0xc0, !PT ;  /* 0xfffffff8100c7812 */ /* 0x000fe200078ec0ff */
[----:B------:R-:W-:Y:S01]  /*fbf0*/  IMAD R0, R8, 0x8, R17 ;  /* 0x0000000808007824 */ /* 0x000fe200078e0211 */
[----:B------:R-:W-:Y:S01]  /*fc00*/  SHF.R.S32.HI R16, RZ, 0x3, R16 ;  /* 0x00000003ff107819 */ /* 0x000fe20000011410 */
[----:B------:R-:W-:Y:S01]  /*fc10*/  IMAD.MOV.U32 R5, RZ, RZ, R3 ;  /* 0x000000ffff057224 */ /* 0x000fe200078e0003 */
[----:B------:R-:W-:Y:S01]  /*fc20*/  LEA.HI R18, R33, R32, RZ, 0x6 ;  /* 0x0000002021127211 */ /* 0x000fe200078f30ff */
[----:B--2---:R-:W-:-:S02]  /*fc30*/  IMAD R8, R19, 0x80, R0 ;  /* 0x0000008013087824 */ /* 0x004fc400078e0200 */
[----:B------:R-:W-:-:S04]  /*fc40*/  IMAD.WIDE.U32 R2, R2, c[0x0][0x3a0], RZ ;  /* 0x0000e80002027a25 */ /* 0x000fc800078e00ff */
[----:B------:R-:W-:Y:S01]  /*fc50*/  IMAD.WIDE.U32 R10, R13, c[0x0][0x490], R4 ;  /* 0x000124000d0a7a25 */ /* 0x000fe200078e0004 */
[----:B------:R-:W-:Y:S02]  /*fc60*/  IADD3 R3, R3, R6, RZ ;  /* 0x0000000603037210 */ /* 0x000fe40007ffe0ff */
[----:B------:R-:W-:Y:S01]  /*fc70*/  SHF.R.S32.HI R6, RZ, 0x1f, R34 ;  /* 0x0000001fff067819 */ /* 0x000fe20000011422 */
[----:B------:R-:W-:Y:S02]  /*fc80*/  IMAD R4, R7, c[0x0][0x490], RZ ;  /* 0x0001240007047a24 */ /* 0x000fe400078e02ff */
[----:B------:R-:W-:-:S04]  /*fc90*/  @P1 IMAD.HI.U32 R9, R8, c[0x0][0x4ec], RZ ;  /* 0x00013b0008091a27 */ /* 0x000fc800078e00ff */
[----:B------:R-:W-:Y:S02]  /*fca0*/  IMAD R4, R13, c[0x0][0x494], R4 ;  /* 0x000125000d047a24 */ /* 0x000fe400078e0204 */
[----:B------:R-:W-:Y:S02]  /*fcb0*/  IMAD R7, R7, c[0x0][0x3e8], RZ ;  /* 0x0000fa0007077a24 */ /* 0x000fe400078e02ff */
[----:B------:R-:W-:Y:S01]  /*fcc0*/  IMAD.MOV.U32 R0, RZ, RZ, R8 ;  /* 0x000000ffff007224 */ /* 0x000fe200078e0008 */
[----:B------:R-:W-:Y:S01]  /*fcd0*/  @P1 SHF.R.U32.HI R0, RZ, c[0x0][0x4f0], R9 ;  /* 0x00013c00ff001a19 */ /* 0x000fe20000011609 */
[----:B------:R-:W-:Y:S01]  /*fce0*/  IMAD R7, R13, c[0x0][0x3ec], R7 ;  /* 0x0000fb000d077a24 */ /* 0x000fe200078e0207 */
[----:B------:R-:W-:Y:S01]  /*fcf0*/  IADD3 R5, R11, R4, RZ ;  /* 0x000000040b057210 */ /* 0x000fe20007ffe0ff */
        /* <DEDUP_REMOVED lines=37> */
[----:B------:R-:W-:Y:S01]  /*ff50*/  IADD3 R6, -R0, RZ, RZ ;  /* 0x000000ff00067210 */ /* 0x000fe20007ffe1ff */
[----:B------:R-:W-:Y:S01]  /*ff60*/  IMAD R5, R19, 0x80, R17 ;  /* 0x0000008013057824 */ /* 0x000fe200078e0211 */
[----:B------:R-:W-:Y:S01]  /*ff70*/  SHF.R.S32.HI R7, RZ, 0x1f, R0 ;  /* 0x0000001fff077819 */ /* 0x000fe20000011400 */
[----:B------:R-:W1:Y:S02]  /*ff80*/  SHFL.IDX PT, R11, R2, RZ, 0x1c1f ;  /* 0x001c1fff020b7589 */ /* 0x000e6400000e0000 */
[----:B------:R-:W-:Y:S01]  /*ff90*/  IMAD R6, R6, c[0x0][0x4e8], R13 ;  /* 0x00013a0006067a24 */ /* 0x000fe200078e020d */
[----:B------:R-:W-:Y:S01]  /*ffa0*/  ISETP.GE.OR P0, PT, R5, R15, P2 ;  /* 0x0000000f0500720c */ /* 0x000fe20001706670 */
[----:B------:R-:W-:Y:S01]  /*ffb0*/  SHFL.IDX PT, R8, R8, 0x1, 0x1c1f ;  /* 0x003c1f0008087f89 */ /* 0x000fe200000e0000 */
[----:B------:R-:W-:-:S03]  /*ffc0*/  IMAD R7, R7, c[0x0][0x3e0], RZ ;  /* 0x0000f80007077a24 */ /* 0x000fc600078e02ff */
[----:B------:R2:W3:Y:S01]  /*ffd0*/  SHFL.IDX PT, R9, R2, 0x1, 0x1c1f ;  /* 0x003c1f0002097f89 */ /* 0x0004e200000e0000 */
[----:B------:R-:W-:-:S07]  /*ffe0*/  IMAD R7, R0, c[0x0][0x3e4], R7 ;  /* 0x0000f90000077a24 */ /* 0x000fce00078e0207 */
[----:B-1----:R1:W-:Y:S01]  /*fff0*/  @!P0 ST.E [R10.64], R30 ;  /* 0x0000001e0a008985 */ /* 0x0023e2000c101912 */
[----:B--2---:R-:W-:Y:S02]  /*10000*/  MOV R2, R4 ;  /* 0x0000000400027202 */ /* 0x004fe40000000f00 */
[----:B------:R-:W-:-:S03]  /*10010*/  IADD3 R4, R5, 0x8, RZ ;  /* 0x0000000805047810 */ /* 0x000fc60007ffe0ff */
[----:B------:R-:W-:Y:S01]  /*10020*/  IMAD.WIDE.U32 R2, R0, c[0x0][0x3e0], R2 ;  /* 0x0000f80000027a25 */ /* 0x000fe200078e0002 */
[----:B------:R-:W-:Y:S02]  /*10030*/  SHF.R.S32.HI R0, RZ, 0x1f, R6 ;  /* 0x0000001fff007819 */ /* 0x000fe40000011406 */
[----:B------:R-:W-:Y:S01]  /*10040*/  ISETP.GE.OR P2, PT, R4, R15, P2 ;  /* 0x0000000f0400720c */ /* 0x000fe20001746670 */
[----:B------:R-:W-:Y:S02]  /*10050*/  IMAD.SHL.U32 R4, R18, 0x8, RZ ;  /* 0x0000000812047824 */ /* 0x000fe400078e00ff */
[----:B------:R-:W-:Y:S02]  /*10060*/  IMAD R0, R0, c[0x0][0x3d8], RZ ;  /* 0x0000f60000007a24 */ /* 0x000fe400078e02ff */
[----:B------:R-:W-:Y:S01]  /*10070*/  IMAD.IADD R3, R3, 0x1, R7 ;  /* 0x0000000103037824 */ /* 0x000fe200078e0207 */
[----:B------:R-:W-:Y:S01]  /*10080*/  LOP3.LUT R5, R14, 0x7ffffe00, R4, 0xf8, !PT ;  /* 0x7ffffe000e057812 */ /* 0x000fe200078ef804 */
[C---:B------:R-:W-:Y:S01]  /*10090*/  IMAD R4, R6.reuse, c[0x0][0x3dc], R0 ;  /* 0x0000f70006047a24 */ /* 0x040fe200078e0200 */
[----:B------:R-:W-:Y:S01]  /*100a0*/  LEA R7, R19, R16, 0x7 ;  /* 0x0000001013077211 */ /* 0x000fe200078e38ff */
[----:B------:R-:W-:Y:S01]  /*100b0*/  IMAD.WIDE.U32 R2, R6, c[0x0][0x3d8], R2 ;  /* 0x0000f60006027a25 */ /* 0x000fe200078e0002 */
[----:B------:R-:W-:-:S02]  /*100c0*/  SHF.L.U32 R0, R5, 0x1, RZ ;  /* 0x0000000105007819 */ /* 0x000fc400000006ff */
[----:B------:R-:W-:Y:S01]  /*100d0*/  IADD3 R6, R12, 0x40, RZ ;  /* 0x000000400c067810 */ /* 0x000fe20007ffe0ff */
[----:B---3--:R1:W-:Y:S01]  /*100e0*/  @!P2 ST.E [R8.64], R31 ;  /* 0x0000001f0800a985 */ /* 0x0083e2000c101912 */
[----:B------:R-:W-:Y:S01]  /*100f0*/  IMAD.IADD R3, R3, 0x1, R4 ;  /* 0x0000000103037824 */ /* 0x000fe200078e0204 */
[C---:B------:R-:W-:Y:S02]  /*10100*/  LEA R14, P0, R2.reuse, c[0x0][0x380], 0x1 ;  /* 0x0000e000020e7a11 */ /* 0x040fe400078008ff */
[----:B------:R1:W2:Y:S02]  /*10110*/  LDS.128 R24, [R0+0x1080] ;  /* 0x0010800000187984 */ /* 0x0002a40000000c00 */
[----:B------:R-:W-:Y:S02]  /*10120*/  LEA.HI.X R13, R2, c[0x0][0x384], R3, 0x1, P0 ;  /* 0x0000e100020d7a11 */ /* 0x000fe400000f0c03 */
        /* <DEDUP_REMOVED lines=20> */
.L_x_509:
[----:B------:R-:W-:Y:S05]  /*10270*/  BSYNC B0 ;  /* 0x0000000000007941 */ /* 0x000fea0003800000 */
.L_x_508:
        /* <DEDUP_REMOVED lines=15> */
.L_x_511:
[----:B------:R-:W-:Y:S05]  /*10370*/  BSYNC B0 ;  /* 0x0000000000007941 */ /* 0x000fea0003800000 */
.L_x_510:
        /* <DEDUP_REMOVED lines=15> */
.L_x_513:
[----:B------:R-:W-:Y:S05]  /*10470*/  BSYNC B0 ;  /* 0x0000000000007941 */ /* 0x000fea0003800000 */
.L_x_512:
        /* <DEDUP_REMOVED lines=16> */
.L_x_506:
        /* <DEDUP_REMOVED lines=19> */
.L_x_514:
        /* <DEDUP_REMOVED lines=15> */
[----:B------:R-:W-:Y:S02]  /*107a0*/  MOV R2, R4 ;  /* 0x0000000400027202 */ /* 0x000fe40000000f00 */
[----:B------:R-:W-:-:S13]  /*107b0*/  ISETP.NE.AND P0, PT, R0, 0x1, PT ;  /* 0x000000010000780c */ /* 0x000fda0003f05270 */
[----:B------:R-:W-:Y:S01]  /*107c0*/  @P0 IMAD.HI.U32 R7, R9, c[0x0][0x4ec], RZ ;  /* 0x00013b0009070a27 */ /* 0x000fe200078e00ff */
[----:B-1----:R-:W-:-:S03]  /*107d0*/  SHF.R.S32.HI R0, RZ, 0x1f, R8 ;  /* 0x0000001fff007819 */ /* 0x002fc60000011408 */
[----:B------:R-:W-:-:S04]  /*107e0*/  IMAD.WIDE.U32 R2, R8, c[0x0][0x490], R2 ;  /* 0x0001240008027a25 */ /* 0x000fc800078e0002 */
[----:B------:R-:W-:Y:S02]  /*107f0*/  IMAD R6, R0, c[0x0][0x490], RZ ;  /* 0x0001240000067a24 */ /* 0x000fe400078e02ff */
[----:B------:R-:W-:Y:S01]  /*10800*/  IMAD.MOV.U32 R0, RZ, RZ, R9 ;  /* 0x000000ffff007224 */ /* 0x000fe200078e0009 */
[----:B------:R-:W-:Y:S01]  /*10810*/  @P0 SHF.R.U32.HI R0, RZ, c[0x0][0x4f0], R7 ;  /* 0x00013c00ff000a19 */ /* 0x000fe20000011607 */
[----:B------:R-:W-:Y:S02]  /*10820*/  IMAD R6, R8, c[0x0][0x494], R6 ;  /* 0x0001250008067a24 */ /* 0x000fe400078e0206 */
[----:B------:R-:W-:Y:S01]  /*10830*/  IMAD R8, R11, c[0x0][0x498], RZ ;  /* 0x000126000b087a24 */ /* 0x000fe200078e02ff */
[----:B------:R-:W-:Y:S01]  /*10840*/  IADD3 R7, -R0, RZ, RZ ;  /* 0x000000ff00077210 */ /* 0x000fe20007ffe1ff */
[----:B------:R-:W-:Y:S02]  /*10850*/  IMAD.IADD R3, R6, 0x1, R3 ;  /* 0x0000000106037824 */ /* 0x000fe400078e0203 */
[----:B------:R-:W-:-:S02]  /*10860*/  IMAD R8, R10, c[0x0][0x49c], R8 ;  /* 0x000127000a087a24 */ /* 0x000fc400078e0208 */
[----:B------:R-:W-:Y:S01]  /*10870*/  IMAD R6, R7, c[0x0][0x4e8], R9 ;  /* 0x00013a0007067a24 */ /* 0x000fe200078e0209 */
[----:B------:R-:W-:Y:S01]  /*10880*/  SHF.R.S32.HI R9, RZ, 0x1f, R0 ;  /* 0x0000001fff097819 */ /* 0x000fe20000011400 */
[----:B------:R-:W-:-:S03]  /*10890*/  IMAD.WIDE.U32 R2, R10, c[0x0][0x498], R2 ;  /* 0x000126000a027a25 */ /* 0x000fc600078e0002 */
[----:B------:R-:W-:Y:S02]  /*108a0*/  SHF.R.S32.HI R7, RZ, 0x1f, R6 ;  /* 0x0000001fff077819 */ /* 0x000fe40000011406 */
[----:B------:R-:W-:-:S03]  /*108b0*/  IADD3 R2, P0, R0, R2, RZ ;  /* 0x0000000200027210 */ /* 0x000fc60007f1e0ff */
[----:B------:R-:W-:Y:S01]  /*108c0*/  IMAD R0, R7, c[0x0][0x488], RZ ;  /* 0x0001220007007a24 */ /* 0x000fe200078e02ff */
[----:B------:R-:W-:-:S03]  /*108d0*/  IADD3.X R3, R9, R3, R8, P0, !PT ;  /* 0x0000000309037210 */ /* 0x000fc600007fe408 */
[C---:B------:R-:W-:Y:S02]  /*108e0*/  IMAD R0, R6.reuse, c[0x0][0x48c], R0 ;  /* 0x0001230006007a24 */ /* 0x040fe400078e0200 */
[----:B------:R-:W-:-:S05]  /*108f0*/  IMAD.WIDE.U32 R2, R6, c[0x0][0x488], R2 ;  /* 0x0001220006027a25 */ /* 0x000fca00078e0002 */
[----:B------:R-:W-:Y:S02]  /*10900*/  IADD3 R0, R3, R0, RZ ;  /* 0x0000000003007210 */ /* 0x000fe40007ffe0ff */
[----:B------:R-:W-:-:S04]  /*10910*/  LEA R6, P0, R2, c[0x0][0x450], 0x2 ;  /* 0x0001140002067a11 */ /* 0x000fc800078010ff */
[----:B------:R-:W-:Y:S02]  /*10920*/  LEA.HI.X R7, R2, c[0x0][0x454], R0, 0x2, P0 ;  /* 0x0001150002077a11 */ /* 0x000fe400000f1400 */
[----:B------:R-:W-:-:S05]  /*10930*/  MOV R0, 0xff800000 ;  /* 0xff80000000007802 */ /* 0x000fca0000000f00 */
[----:B------:R1:W-:Y:S02]  /*10940*/  STG.E [R6.64], R0 ;  /* 0x0000000006007986 */ /* 0x0003e4000c101912 */
.L_x_516:
[----:B------:R-:W-:Y:S05]  /*10950*/  BSYNC B0 ;  /* 0x0000000000007941 */ /* 0x000fea0003800000 */
.L_x_515:
[----:B-1----:R-:W1:Y:S01]  /*10960*/  S2R R6, SR_CTAID.Y ;  /* 0x0000000000067919 */ /* 0x002e620000002600 */
[----:B------:R-:W-:Y:S01]  /*10970*/  IMAD R0, R5, c[0x0][0x3a0], RZ ;  /* 0x0000e80005007a24 */ /* 0x000fe200078e02ff */
[----:B------:R-:W-:Y:S01]  /*10980*/  SHF.R.S32.HI R5, RZ, 0x1f, R12 ;  /* 0x0000001fff057819 */ /* 0x000fe2000001140c */
[C---:B------:R-:W-:Y:S01]  /*10990*/  IMAD.WIDE.U32 R2, R4.reuse, c[0x0][0x3a0], RZ ;  /* 0x0000e80004027a25 */ /* 0x040fe200078e00ff */
[----:B------:R-:W2:Y:S01]  /*109a0*/  S2R R14, SR_CTAID.X ;  /* 0x00000000000e7919 */ /* 0x000ea20000002500 */
[----:B------:R-:W-:Y:S01]  /*109b0*/  MOV R8, c[0x0][0x4e8] ;  /* 0x00013a0000087a02 */ /* 0x000fe20000000f00 */
[----:B------:R-:W-:Y:S01]  /*109c0*/  BSSY B0, `(.L_x_517) ;  /* 0x0000035000007945 */ /* 0x000fe20003800000 */
[----:B------:R-:W-:Y:S01]  /*109d0*/  LEA.HI R5, R5, R12, RZ, 0x3 ;  /* 0x0000000c05057211 */ /* 0x000fe200078f18ff */
[----:B------:R-:W-:Y:S01]  /*109e0*/  IMAD R0, R4, c[0x0][0x3a4], R0 ;  /* 0x0000e90004007a24 */ /* 0x000fe200078e0200 */
[----:B------:R-:W-:Y:S02]  /*109f0*/  ISETP.NE.AND P0, PT, R8, 0x1, PT ;  /* 0x000000010800780c */ /* 0x000fe40003f05270 */
[----:B------:R-:W-:-:S02]  /*10a00*/  LOP3.LUT R4, R5, 0xfffffff8, RZ, 0xc0, !PT ;  /* 0xfffffff805047812 */ /* 0x000fc400078ec0ff */
[----:B------:R-:W-:Y:S02]  /*10a10*/  SHF.R.S32.HI R8, RZ, 0x3, R5 ;  /* 0x00000003ff087819 */ /* 0x000fe40000011405 */
[----:B------:R-:W-:Y:S01]  /*10a20*/  IADD3 R3, R3, R0, RZ ;  /* 0x0000000003037210 */ /* 0x000fe20007ffe0ff */
[----:B------:R-:W-:-:S05]  /*10a30*/  IMAD.IADD R12, R12, 0x1, -R4 ;  /* 0x000000010c0c7824 */ /* 0x000fca00078e0a04 */
[-C--:B------:R-:W-:Y:S02]  /*10a40*/  LEA R4, R12, R8.reuse, 0x5 ;  /* 0x000000080c047211 */ /* 0x080fe400078e28ff */
[----:B-1----:R-:W-:Y:S01]  /*10a50*/  SHF.R.S32.HI R7, RZ, 0x1f, R6 ;  /* 0x0000001fff077819 */ /* 0x002fe20000011406 */
[----:B------:R-:W-:Y:S01]  /*10a60*/  IMAD.WIDE.U32 R2, R6, c[0x0][0x3e8], R2 ;  /* 0x0000fa0006027a25 */ /* 0x000fe200078e0002 */
[----:B--2---:R-:W-:-:S03]  /*10a70*/  LEA R8, R14, R8, 0x7 ;  /* 0x000000080e087211 */ /* 0x004fc600078e38ff */
[----:B------:R-:W-:Y:S02]  /*10a80*/  IMAD R0, R7, c[0x0][0x3e8], RZ ;  /* 0x0000fa0007007a24 */ /* 0x000fe400078e02ff */
[----:B------:R-:W-:Y:S02]  /*10a90*/  IMAD R4, R14, 0x80, R4 ;  /* 0x000000800e047824 */ /* 0x000fe400078e0204 */
[----:B------:R-:W-:Y:S02]  /*10aa0*/  IMAD R0, R6, c[0x0][0x3ec], R0 ;  /* 0x0000fb0006007a24 */ /* 0x000fe400078e0200 */
[----:B------:R-:W-:-:S03]  /*10ab0*/  @P0 IMAD.HI.U32 R5, R4, c[0x0][0x4ec], RZ ;  /* 0x00013b0004050a27 */ /* 0x000fc600078e00ff */
[----:B------:R-:W-:Y:S01]  /*10ac0*/  IADD3 R3, R0, R3, RZ ;  /* 0x0000000300037210 */ /* 0x000fe20007ffe0ff */
[----:B------:R-:W-:Y:S01]  /*10ad0*/  IMAD R6, R11, c[0x0][0x3f0], RZ ;  /* 0x0000fc000b067a24 */ /* 0x000fe200078e02ff */
[----:B------:R-:W-:Y:S02]  /*10ae0*/  MOV R0, R4 ;  /* 0x0000000400007202 */ /* 0x000fe40000000f00 */
[----:B------:R-:W-:Y:S01]  /*10af0*/  @P0 SHF.R.U32.HI R0, RZ, c[0x0][0x4f0], R5 ;  /* 0x00013c00ff000a19 */ /* 0x000fe20000011605 */
[C---:B------:R-:W-:Y:S02]  /*10b00*/  IMAD R7, R10.reuse, c[0x0][0x3f4], R6 ;  /* 0x0000fd000a077a24 */ /* 0x040fe400078e0206 */
[----:B------:R-:W-:Y:S01]  /*10b10*/  IMAD.WIDE.U32 R2, R10, c[0x0][0x3f0], R2 ;  /* 0x0000fc000a027a25 */ /* 0x000fe200078e0002 */
[----:B------:R-:W-:-:S03]  /*10b20*/  SHF.R.S32.HI R6, RZ, 0x1f, R0 ;  /* 0x0000001fff067819 */ /* 0x000fc60000011400 */
[----:B------:R-:W-:Y:S01]  /*10b30*/  IMAD.MOV R5, RZ, RZ, -R0 ;  /* 0x000000ffff057224 */ /* 0x000fe200078e0a00 */
[----:B------:R-:W-:Y:S01]  /*10b40*/  IADD3 R3, R3, R7, RZ ;  /* 0x0000000703037210 */ /* 0x000fe20007ffe0ff */
[----:B------:R-:W-:Y:S02]  /*10b50*/  IMAD R6, R6, c[0x0][0x3e0], RZ ;  /* 0x0000f80006067a24 */ /* 0x000fe400078e02ff */
[----:B------:R-:W-:Y:S02]  /*10b60*/  IMAD R5, R5, c[0x0][0x4e8], R4 ;  /* 0x00013a0005057a24 */ /* 0x000fe400078e0204 */
[----:B------:R-:W-:-:S03]  /*10b70*/  IMAD.WIDE.U32 R2, R0, c[0x0][0x3e0], R2 ;  /* 0x0000f80000027a25 */ /* 0x000fc600078e0002 */
[----:B------:R-:W-:Y:S01]  /*10b80*/  SHF.R.S32.HI R4, RZ, 0x1f, R5 ;  /* 0x0000001fff047819 */ /* 0x000fe20000011405 */
[----:B------:R-:W-:Y:S02]  /*10b90*/  IMAD R0, R0, c[0x0][0x3e4], R6 ;  /* 0x0000f90000007a24 */ /* 0x000fe400078e0206 */
[----:B-----5:R-:W-:-:S03]  /*10ba0*/  IMAD R10, R13, c[0x0][0x4e8], RZ ;  /* 0x00013a000d0a7a24 */ /* 0x020fc600078e02ff */
[----:B------:R-:W-:Y:S01]  /*10bb0*/  IADD3 R3, R3, R0, RZ ;  /* 0x0000000003037210 */ /* 0x000fe20007ffe0ff */
[----:B------:R-:W-:-:S04]  /*10bc0*/  IMAD R0, R4, c[0x0][0x3d8], RZ ;  /* 0x0000f60004007a24 */ /* 0x000fc800078e02ff */
[C---:B------:R-:W-:Y:S02]  /*10bd0*/  IMAD R0, R5.reuse, c[0x0][0x3dc], R0 ;  /* 0x0000f70005007a24 */ /* 0x040fe400078e0200 */
[----:B------:R-:W-:-:S04]  /*10be0*/  IMAD.WIDE.U32 R2, R5, c[0x0][0x3d8], R2 ;  /* 0x0000f60005027a25 */ /* 0x000fc800078e0002 */
[----:B------:R-:W-:Y:S01]  /*10bf0*/  IMAD.IADD R0, R3, 0x1, R0 ;  /* 0x0000000103007824 */ /* 0x000fe200078e0200 */
[----:B------:R-:W-:-:S04]  /*10c00*/  LEA R11, P0, R2, c[0x0][0x380], 0x1 ;  /* 0x0000e000020b7a11 */ /* 0x000fc800078008ff */
        /* <DEDUP_REMOVED lines=16> */
.L_x_518:
[----:B------:R-:W-:Y:S05]  /*10d10*/  BSYNC B0 ;  /* 0x0000000000007941 */ /* 0x000fea0003800000 */
.L_x_517:
        /* <DEDUP_REMOVED lines=15> */
.L_x_520:
[----:B------:R-:W-:Y:S05]  /*10e10*/  BSYNC B0 ;  /* 0x0000000000007941 */ /* 0x000fea0003800000 */
.L_x_519:
        /* <DEDUP_REMOVED lines=15> */
.L_x_522:
[----:B------:R-:W-:Y:S05]  /*10f10*/  BSYNC B0 ;  /* 0x0000000000007941 */ /* 0x000fea0003800000 */
.L_x_521:
        /* <DEDUP_REMOVED lines=16> */
.L_x_523:
        /* <DEDUP_REMOVED lines=14> */
.L_x_1721:


//--------------------- .text._ZN7cutlass13device_kernelIN5flash19enable_sm80_to_sm89INS1_16FlashAttnFwdSm80INS1_25CollectiveMainloopFwdSm80ILi8ELi1ELb1EN4cute5tupleIJNS5_1CILi128EEES8_S8_EEELi128ENS_6half_tEfNS_4arch4Sm80ELb1ELb0ELb1ELb1ELb0ELb1ELb1ELb0EEENS1_21CollectiveEpilogueFwdIS9_NS6_IJNS7_ILi1EEESF_SF_EEESA_SC_Li256ELb1ELb1ELb0ELb0EEENS1_19SingleTileSchedulerILb1ELb0ELb1ELi128EEEEEEEEEvNT_6ParamsE --------------------------
	.section	.text._ZN7cutlass13device_kernelIN5flash19enable_sm80_to_sm89INS1_16FlashAttnFwdSm80INS1_25CollectiveMainloopFwdSm80ILi8ELi1ELb1EN4cute5tupleIJNS5_1CILi128EEES8_S8_EEELi128ENS_6half_tEfNS_4arch4Sm80ELb1ELb0ELb1ELb1ELb0ELb1ELb1ELb0EEENS1_21CollectiveEpilogueFwdIS9_NS6_IJNS7_ILi1EEESF_SF_EEESA_SC_Li256ELb1ELb1ELb0ELb0EEENS1_19SingleTileSchedulerILb1ELb0ELb1ELi128EEEEEEEEEvNT_6ParamsE,"ax",@progbits
	.sectioninfo	@"SHI_REGISTERS=255"
	.align	128
.text._ZN7cutlass13device_kernelIN5flash19enable_sm80_to_sm89INS1_16FlashAttnFwdSm80INS1_25CollectiveMainloopFwdSm80ILi8ELi1ELb1EN4cute5tupleIJNS5_1CILi128EEES8_S8_EEELi128ENS_6half_tEfNS_4arch4Sm80ELb1ELb0ELb1ELb1ELb0ELb1ELb1ELb0EEENS1_21CollectiveEpilogueFwdIS9_NS6_IJNS7_ILi1EEESF_SF_EEESA_SC_Li256ELb1ELb1ELb0ELb0EEENS1_19SingleTileSchedulerILb1ELb0ELb1ELi128EEEEEEEEEvNT_6ParamsE:
        .type           _ZN7cutlass13device_kernelIN5flash19enable_sm80_to_sm89INS1_16FlashAttnFwdSm80INS1_25CollectiveMainloopFwdSm80ILi8ELi1ELb1EN4cute5tupleIJNS5_1CILi128EEES8_S8_EEELi128ENS_6half_tEfNS_4arch4Sm80ELb1ELb0ELb1ELb1ELb0ELb1ELb1ELb0EEENS1_21CollectiveEpilogueFwdIS9_NS6_IJNS7_ILi1EEESF_SF_EEESA_SC_Li256ELb1ELb1ELb0ELb0EEENS1_19SingleTileSchedulerILb1ELb0ELb1ELi128EEEEEEEEEvNT_6ParamsE,@function
        .size           _ZN7cutlass13device_kernelIN5flash19enable_sm80_to_sm89INS1_16FlashAttnFwdSm80INS1_25CollectiveMainloopFwdSm80ILi8ELi1ELb1EN4cute5tupleIJNS5_1CILi128EEES8_S8_EEELi128ENS_6half_tEfNS_4arch4Sm80ELb1ELb0ELb1ELb1ELb0ELb1ELb1ELb0EEENS1_21CollectiveEpilogueFwdIS9_NS6_IJNS7_ILi1EEESF_SF_EEESA_SC_Li256ELb1ELb1ELb0ELb0EEENS1_19SingleTileSchedulerILb1ELb0ELb1ELi128EEEEEEEEEvNT_6ParamsE,(.L_x_1722 - _ZN7cutlass13device_kernelIN5flash19enable_sm80_to_sm89INS1_16FlashAttnFwdSm80INS1_25CollectiveMainloopFwdSm80ILi8ELi1ELb1EN4cute5tupleIJNS5_1CILi128EEES8_S8_EEELi128ENS_6half_tEfNS_4arch4Sm80ELb1ELb0ELb1ELb1ELb0ELb1ELb1ELb0EEENS1_21CollectiveEpilogueFwdIS9_NS6_IJNS7_ILi1EEESF_SF_EEESA_SC_Li256ELb1ELb1ELb0ELb0EEENS1_19SingleTileSchedulerILb1ELb0ELb1ELi128EEEEEEEEEvNT_6ParamsE)
        .other          _ZN7cutlass13device_kernelIN5flash19enable_sm80_to_sm89INS1_16FlashAttnFwdSm80INS1_25CollectiveMainloopFwdSm80ILi8ELi1ELb1EN4cute5tupleIJNS5_1CILi128EEES8_S8_EEELi128ENS_6half_tEfNS_4arch4Sm80ELb1ELb0ELb1ELb1ELb0ELb1ELb1ELb0EEENS1_21CollectiveEpilogueFwdIS9_NS6_IJNS7_ILi1EEESF_SF_EEESA_SC_Li256ELb1ELb1ELb0ELb0EEENS1_19SingleTileSchedulerILb1ELb0ELb1ELi128EEEEEEEEEvNT_6ParamsE,@"STO_CUDA_ENTRY STV_DEFAULT"
_ZN7cutlass13device_kernelIN5flash19enable_sm80_to_sm89INS1_16FlashAttnFwdSm80INS1_25CollectiveMainloopFwdSm80ILi8ELi1ELb1EN4cute5tupleIJNS5_1CILi128EEES8_S8_EEELi128ENS_6half_tEfNS_4arch4Sm80ELb1ELb0ELb1ELb1ELb0ELb1ELb1ELb0EEENS1_21CollectiveEpilogueFwdIS9_NS6_IJNS7_ILi1EEESF_SF_EEESA_SC_Li256ELb1ELb1ELb0ELb0EEENS1_19SingleTileSchedulerILb1ELb0ELb1ELi128EEEEEEEEEvNT_6ParamsE:
        /* <DEDUP_REMOVED lines=17> */
.L_x_525:
        /* <DEDUP_REMOVED lines=8> */
.L_x_527:
[----:B------:R-:W-:-:S04]  /*0190*/  MOV R0, c[0x0][0x54c] ;  /* 0x0001530000007a02 */ /* 0x000fc80000000f00 */
.L_x_526:
[----:B------:R-:W-:Y:S01]  /*01a0*/  USHF.L.U32 UR4, UR4, 0x7, URZ ;  /* 0x0000000704047899 */ /* 0x000fe2000800063f */
[----:B-----5:R-:W-:-:S05]  /*01b0*/  IMAD R0, R0, c[0x0][0x548], RZ ;  /* 0x0001520000007a24 */ /* 0x020fca00078e02ff */
[----:B------:R-:W-:-:S04]  /*01c0*/  MOV R12, UR4 ;  /* 0x00000004000c7c02 */ /* 0x000fc80008000f00 */
[----:B------:R-:W-:-:S04]  /*01d0*/  ISETP.GE.AND P0, PT, R12, R0, PT ;  /* 0x000000000c00720c */ /* 0x000fc80003f06270 */
[----:B------:R-:W-:-:S05]  /*01e0*/  SEL R0, R5, 0xffffffff, !P0 ;  /* 0xffffffff05007807 */ /* 0x000fca0004000000 */
[----:B------:R2:W-:Y:S01]  /*01f0*/  STL [R1+0x44], R0 ;  /* 0x0000440001007387 */ /* 0x0005e20000100800 */
[----:B------:R-:W-:Y:S05]  /*0200*/  BRA `(.L_x_528) ;  /* 0x0000014000007947 */ /* 0x000fea0003800000 */
.L_x_524:
[----:B------:R-:W-:-:S04]  /*0210*/  ISETP.NE.U32.AND P0, PT, RZ, c[0x0][0x568], PT ;  /* 0x00015a00ff007a0c */ /* 0x000fc80003f05070 */
[----:B------:R-:W-:-:S13]  /*0220*/  ISETP.NE.AND.EX P0, PT, RZ, c[0x0][0x56c], PT, P0 ;  /* 0x00015b00ff007a0c */ /* 0x000fda0003f05300 */
[----:B------:R-:W-:Y:S05]  /*0230*/  @!P0 BRA `(.L_x_529) ;  /* 0x0000002000008947 */ /* 0x000fea0003800000 */
[----:B------:R1:W5:Y:S01]  /*0240*/  LDG.E R0, [R2.64] ;  /* 0x0000000802007981 */ /* 0x000362000c1e1900 */
[----:B------:R-:W-:Y:S05]  /*0250*/  BRA `(.L_x_530) ;  /* 0x0000009000007947 */ /* 0x000fea0003800000 */
.L_x_529:
        /* <DEDUP_REMOVED lines=8> */
.L_x_531:
[----:B------:R-:W-:-:S04]  /*02e0*/  MOV R0, c[0x0][0x54c] ;  /* 0x0001530000007a02 */ /* 0x000fc80000000f00 */
.L_x_530:
[----:B------:R-:W-:Y:S01]  /*02f0*/  USHF.L.U32 UR4, UR4, 0x7, URZ ;  /* 0x0000000704047899 */ /* 0x000fe2000800063f */
[----:B-----5:R-:W-:-:S05]  /*0300*/  IMAD R0, R0, c[0x0][0x548], RZ ;  /* 0x0001520000007a24 */ /* 0x020fca00078e02ff */
[----:B------:R-:W-:-:S04]  /*0310*/  MOV R12, UR4 ;  /* 0x00000004000c7c02 */ /* 0x000fc80008000f00 */
[----:B------:R-:W-:-:S04]  /*0320*/  ISETP.GE.AND P0, PT, R12, R0, PT ;  /* 0x000000000c00720c */ /* 0x000fc80003f06270 */
[----:B------:R-:W-:-:S05]  /*0330*/  SEL R0, R5, 0xffffffff, !P0 ;  /* 0xffffffff05007807 */ /* 0x000fca0004000000 */
[----:B------:R2:W-:Y:S04]  /*0340*/  STL [R1+0x44], R0 ;  /* 0x0000440001007387 */ /* 0x0005e80000100800 */
.L_x_528:
[----:B------:R-:W3:Y:S02]  /*0350*/  LDL R18, [R1+0x44] ;  /* 0x0000440001127983 */ /* 0x000ee40000100800 */
[----:B---3--:R-:W-:-:S13]  /*0360*/  ISETP.GE.AND P0, PT, R18, RZ, PT ;  /* 0x000000ff1200720c */ /* 0x008fda0003f06270 */
[----:B------:R-:W-:Y:S05]  /*0370*/  @!P0 EXIT ;  /* 0x000000000000894d */ /* 0x000fea0003800000 */
[----:B------:R-:W-:Y:S01]  /*0380*/  ISETP.NE.U32.AND P0, PT, RZ, c[0x0][0x370], PT ;  /* 0x0000dc00ff007a0c */ /* 0x000fe20003f05070 */
[----:B--2---:R-:W-:Y:S01]  /*0390*/  IMAD.MOV.U32 R0, RZ, RZ, c[0x0][0x168] ;  /* 0x00005a00ff007624 */ /* 0x004fe200078e00ff */
[----:B------:R-:W-:Y:S01]  /*03a0*/  ISETP.NE.U32.AND P1, PT, RZ, c[0x0][0x360], PT ;  /* 0x0000d800ff007a0c */ /* 0x000fe20003f25070 */
[----:B------:R-:W-:Y:S01]  /*03b0*/  IMAD.MOV.U32 R179, RZ, RZ, RZ ;  /* 0x000000ffffb37224 */ /* 0x000fe200078e00ff */
[----:B------:R-:W-:Y:S01]  /*03c0*/  ISETP.NE.AND.EX P2, PT, RZ, c[0x0][0x374], PT, P0 ;  /* 0x0000dd00ff007a0c */ /* 0x000fe20003f45300 */
[----:B------:R-:W-:Y:S01]  /*03d0*/  IMAD.MOV.U32 R174, RZ, RZ, RZ ;  /* 0x000000ffffae7224 */ /* 0x000fe200078e00ff */
[----:B------:R-:W-:Y:S01]  /*03e0*/  ISETP.NE.AND.EX P0, PT, RZ, c[0x0][0x364], PT, P1 ;  /* 0x0000d900ff007a0c */ /* 0x000fe20003f05310 */
[----:B------:R-:W-:Y:S01]  /*03f0*/  IMAD.MOV.U32 R182, RZ, RZ, RZ ;  /* 0x000000ffffb67224 */ /* 0x000fe200078e00ff */
[----:B------:R-:W-:Y:S01]  /*0400*/  ISETP.NE.U32.AND P1, PT, RZ, c[0x0][0x348], PT ;  /* 0x0000d200ff007a0c */ /* 0x000fe20003f25070 */
[----:B------:R-:W-:Y:S01]  /*0410*/  IMAD.WIDE R6, R18, R14, c[0x0][0x348] ;  /* 0x0000d20012067625 */ /* 0x000fe200078e020e */
[----:B------:R-:W-:-:S02]  /*0420*/  ISETP.NE.U32.AND P5, PT, RZ, c[0x0][0x350], PT ;  /* 0x0000d400ff007a0c */ /* 0x000fc40003fa5070 */
[----:B------:R-:W-:Y:S01]  /*0430*/  ISETP.NE.U32.AND P3, PT, RZ, c[0x0][0x358], PT ;  /* 0x0000d600ff007a0c */ /* 0x000fe20003f65070 */
[CC--:B------:R-:W-:Y:S01]  /*0440*/  IMAD.WIDE R4, R18.reuse, R14.reuse, c[0x0][0x350] ;  /* 0x0000d40012047625 */ /* 0x0c0fe200078e020e */
[----:B------:R-:W-:Y:S02]  /*0450*/  ISETP.NE.AND.EX P1, PT, RZ, c[0x0][0x34c], PT, P1 ;  /* 0x0000d300ff007a0c */ /* 0x000fe40003f25310 */
[----:B------:R-:W-:Y:S01]  /*0460*/  ISETP.NE.AND.EX P5, PT, RZ, c[0x0][0x354], PT, P5 ;  /* 0x0000d500ff007a0c */ /* 0x000fe20003fa5350 */
[CC--:B------:R-:W-:Y:S01]  /*0470*/  @P2 IMAD.WIDE R10, R18.reuse, R14.reuse, c[0x0][0x370] ;  /* 0x0000dc00120a2625 */ /* 0x0c0fe200078e020e */
[----:B------:R-:W-:Y:S02]  /*0480*/  ISETP.NE.AND.EX P3, PT, RZ, c[0x0][0x35c], PT, P3 ;  /* 0x0000d700ff007a0c */ /* 0x000fe40003f65330 */
[----:B------:R-:W-:Y:S01]  /*0490*/  MOV R13, RZ ;  /* 0x000000ff000d7202 */ /* 0x000fe20000000f00 */
[CC--:B------:R-:W-:Y:S01]  /*04a0*/  @P0 IMAD.WIDE R8, R18.reuse, R14.reuse, c[0x0][0x360] ;  /* 0x0000d80012080625 */ /* 0x0c0fe200078e020e */
[----:B------:R2:W5:Y:S03]  /*04b0*/  @P2 LDG.E R179, [R10.64] ;  /* 0x000000080ab32981 */ /* 0x000566000c1e1900 */
[----:B-1----:R-:W-:Y:S01]  /*04c0*/  IMAD.WIDE R2, R18, R14, c[0x0][0x358] ;  /* 0x0000d60012027625 */ /* 0x002fe200078e020e */
[----:B------:R1:W3:Y:S04]  /*04d0*/  @P0 LDG.E R0, [R8.64] ;  /* 0x0000000808000981 */ /* 0x0002e8000c1e1900 */
[----:B------:R2:W5:Y:S04]  /*04e0*/  @P1 LDG.E R174, [R6.64] ;  /* 0x0000000806ae1981 */ /* 0x000568000c1e1900 */
[----:B------:R2:W5:Y:S04]  /*04f0*/  @P5 LDG.E R182, [R4.64] ;  /* 0x0000000804b65981 */ /* 0x000568000c1e1900 */
[----:B------:R2:W5:Y:S04]  /*0500*/  @P3 LDG.E R13, [R2.64] ;  /* 0x00000008020d3981 */ /* 0x000568000c1e1900 */
[----:B------:R-:W4:Y:S01]  /*0510*/  S2R R26, SR_CTAID.Y ;  /* 0x00000000001a7919 */ /* 0x000f220000002600 */
[----:B------:R-:W-:Y:S01]  /*0520*/  MOV R127, c[0x0][0x228] ;  /* 0x00008a00007f7a02 */ /* 0x000fe20000000f00 */
[----:B-1----:R-:W-:Y:S01]  /*0530*/  IMAD.MOV.U32 R8, RZ, RZ, c[0x0][0x1d0] ;  /* 0x00007400ff087624 */ /* 0x002fe200078e00ff */
[----:B----4-:R-:W-:Y:S01]  /*0540*/  SHF.R.S32.HI R214, RZ, 0x1f, R26 ;  /* 0x0000001fffd67819 */ /* 0x010fe2000001141a */
[----:B---3--:R2:W-:Y:S01]  /*0550*/  STL [R1+0x34], R0 ;  /* 0x0000340001007387 */ /* 0x0085e20000100800 */
[----:B------:R-:W-:Y:S01]  /*0560*/  IMAD.MOV.U32 R9, RZ, RZ, R0 ;  /* 0x000000ffff097224 */ /* 0x000fe200078e0000 */
[----:B------:R-:W-:Y:S05]  /*0570*/  @P0 BRA `(.L_x_532) ;  /* 0x0000005000000947 */ /* 0x000fea0003800000 */
[----:B------:R-:W-:Y:S05]  /*0580*/  @!P1 BRA `(.L_x_532) ;  /* 0x0000004000009947 */ /* 0x000fea0003800000 */
[----:B--2---:R1:W2:Y:S04]  /*0590*/  LDG.E R0, [R6.64] ;  /* 0x0000000806007981 */ /* 0x0042a8000c1e1900 */
[----:B-1----:R-:W2:Y:S02]  /*05a0*/  LDG.E R6, [R6.64+0x4] ;  /* 0x0000040806067981 */ /* 0x002ea4000c1e1900 */
[----:B--2---:R-:W-:-:S05]  /*05b0*/  IADD3 R9, -R0, R6, RZ ;  /* 0x0000000600097210 */ /* 0x004fca0007ffe1ff */
[----:B------:R1:W-:Y:S02]  /*05c0*/  STL [R1+0x34], R9 ;  /* 0x0000340901007387 */ /* 0x0003e40000100800 */
.L_x_532:
[----:B------:R-:W-:-:S04]  /*05d0*/  ISETP.NE.U32.AND P0, PT, RZ, c[0x0][0x368], PT ;  /* 0x0000da00ff007a0c */ /* 0x000fc80003f05070 */
[----:B------:R-:W-:-:S13]  /*05e0*/  ISETP.NE.AND.EX P0, PT, RZ, c[0x0][0x36c], PT, P0 ;  /* 0x0000db00ff007a0c */ /* 0x000fda0003f05300 */
[----:B------:R-:W-:Y:S05]  /*05f0*/  @!P0 BRA `(.L_x_533) ;  /* 0x0000003000008947 */ /* 0x000fea0003800000 */
[----:B--2---:R-:W-:-:S05]  /*0600*/  IMAD.WIDE R4, R18, R14, c[0x0][0x368] ;  /* 0x0000da0012047625 */ /* 0x004fca00078e020e */
[----:B------:R2:W5:Y:S01]  /*0610*/  LDG.E R8, [R4.64] ;  /* 0x0000000804087981 */ /* 0x000562000c1e1900 */
[----:B------:R-:W-:Y:S05]  /*0620*/  BRA `(.L_x_534) ;  /* 0x0000004000007947 */ /* 0x000fea0003800000 */
.L_x_533:
[----:B------:R-:W-:Y:S05]  /*0630*/  @!P5 BRA `(.L_x_534) ;  /* 0x000000300000d947 */ /* 0x000fea0003800000 */
[----:B--2---:R2:W3:Y:S04]  /*0640*/  LDG.E R0, [R4.64] ;  /* 0x0000000804007981 */ /* 0x0044e8000c1e1900 */
[----:B--2---:R-:W3:Y:S02]  /*0650*/  LDG.E R4, [R4.64+0x4] ;  /* 0x0000040804047981 */ /* 0x004ee4000c1e1900 */
[----:B---3--:R-:W-:Y:S02]  /*0660*/  IADD3 R8, -R0, R4, RZ ;  /* 0x0000000400087210 */ /* 0x008fe40007ffe1ff */
.L_x_534:
[----:B--2---:R2:W3:Y:S04]  /*0670*/  @P3 LDG.E R4, [R2.64] ;  /* 0x0000000802043981 */ /* 0x0044e8000c1e1900 */
[----:B------:R2:W3:Y:S01]  /*0680*/  @P3 LDG.E R0, [R2.64+0x4] ;  /* 0x0000040802003981 */ /* 0x0004e2000c1e1900 */
[----:B------:R-:W-:Y:S01]  /*0690*/  ISETP.NE.U32.AND P0, PT, RZ, c[0x0][0x378], PT ;  /* 0x0000de00ff007a0c */ /* 0x000fe20003f05070 */
[----:B-----5:R-:W-:-:S03]  /*06a0*/  IMAD.MOV.U32 R166, RZ, RZ, R8 ;  /* 0x000000ffffa67224 */ /* 0x020fc600078e0008 */
[----:B------:R-:W-:Y:S01]  /*06b0*/  ISETP.NE.AND.EX P0, PT, RZ, c[0x0][0x37c], PT, P0 ;  /* 0x0000df00ff007a0c */ /* 0x000fe20003f05300 */
[----:B------:R-:W-:-:S12]  /*06c0*/  IMAD.MOV.U32 R5, RZ, RZ, c[0x0][0x2c4] ;  /* 0x0000b100ff057624 */ /* 0x000fd800078e00ff */
[----:B--2---:R-:W-:-:S05]  /*06d0*/  @P0 IMAD.WIDE R2, R18, R14, c[0x0][0x378] ;  /* 0x0000de0012020625 */ /* 0x004fca00078e020e */
[----:B------:R2:W5:Y:S01]  /*06e0*/  @P0 LDG.E R166, [R2.64] ;  /* 0x0000000802a60981 */ /* 0x000562000c1e1900 */
[----:B------:R-:W-:Y:S01]  /*06f0*/  ISETP.NE.AND P0, PT, R5, 0x1, PT ;  /* 0x000000010500780c */ /* 0x000fe20003f05270 */
[----:B------:R-:W-:Y:S02]  /*0700*/  IMAD.IADD R5, R8, 0x1, -R179 ;  /* 0x0000000108057824 */ /* 0x000fe400078e0ab3 */
[----:B--2---:R-:W-:-:S05]  /*0710*/  IMAD.MOV.U32 R2, RZ, RZ, R12 ;  /* 0x000000ffff027224 */ /* 0x004fca00078e000c */
[----:B------:R2:W-:Y:S01]  /*0720*/  STL [R1+0xc], R2 ;  /* 0x00000c0201007387 */ /* 0x0005e20000100800 */
[----:B---3--:R-:W-:-:S04]  /*0730*/  @P3 IMAD.IADD R127, R0, 0x1, -R4 ;  /* 0x00000001007f3824 */ /* 0x008fc800078e0a04 */
[----:B------:R-:W-:Y:S01]  /*0740*/  @P0 IADD3 R0, R2, 0x7f, RZ ;  /* 0x0000007f02000810 */ /* 0x000fe20007ffe0ff */
[----:B------:R-:W-:-:S04]  /*0750*/  IMAD.IADD R3, R5, 0x1, R127 ;  /* 0x0000000105037824 */ /* 0x000fc800078e027f */
[----:B--2---:R-:W-:Y:S01]  /*0760*/  @P0 IMAD.HI.U32 R2, R0, c[0x0][0x2c8], RZ ;  /* 0x0000b20000020a27 */ /* 0x004fe200078e00ff */
[----:B------:R-:W-:Y:S02]  /*0770*/  IADD3 R0, R12, 0x7f, RZ ;  /* 0x0000007f0c007810 */ /* 0x000fe40007ffe0ff */
[C---:B------:R-:W-:Y:S01]  /*0780*/  IADD3 R191, R3.reuse, 0x80, -R9 ;  /* 0x0000008003bf7810 */ /* 0x040fe20007ffe809 */
[----:B------:R2:W-:Y:S01]  /*0790*/  STL [R1+0x28], R3 ;  /* 0x0000280301007387 */ /* 0x0005e20000100800 */
[----:B------:R-:W-:Y:S02]  /*07a0*/  @P0 SHF.R.U32.HI R0, RZ, c[0x0][0x2cc], R2 ;  /* 0x0000b300ff000a19 */ /* 0x000fe40000011602 */
[----:B------:R-:W-:-:S03]  /*07b0*/  IADD3 R2, R3, 0x7f, RZ ;  /* 0x0000007f03027810 */ /* 0x000fc60007ffe0ff */
[----:B------:R-:W-:-:S05]  /*07c0*/  IMAD.IADD R0, R191, 0x1, R0 ;  /* 0x00000001bf007824 */ /* 0x000fca00078e0200 */
[----:B------:R-:W-:-:S04]  /*07d0*/  SHF.R.S32.HI R4, RZ, 0x1f, R0 ;  /* 0x0000001fff047819 */ /* 0x000fc80000011400 */
[----:B------:R-:W-:-:S04]  /*07e0*/  LEA.HI R0, R4, R0, RZ, 0x7 ;  /* 0x0000000004007211 */ /* 0x000fc800078f38ff */
[----:B------:R-:W-:Y:S02]  /*07f0*/  SHF.R.S32.HI R0, RZ, 0x7, R0 ;  /* 0x00000007ff007819 */ /* 0x000fe40000011400 */
[----:B--2---:R-:W-:-:S04]  /*0800*/  SHF.R.S32.HI R3, RZ, 0x1f, R2 ;  /* 0x0000001fff037819 */ /* 0x004fc80000011402 */
[----:B------:R-:W-:-:S04]  /*0810*/  LEA.HI R2, R3, R2, RZ, 0x7 ;  /* 0x0000000203027211 */ /* 0x000fc800078f38ff */
[----:B------:R-:W-:-:S04]  /*0820*/  SHF.R.S32.HI R190, RZ, 0x7, R2 ;  /* 0x00000007ffbe7819 */ /* 0x000fc80000011402 */
[----:B------:R-:W-:Y:S01]  /*0830*/  IMNMX R2, R190, R0, PT ;  /* 0x00000000be027217 */ /* 0x000fe20003800200 */
[----:B------:R-:W-:-:S04]  /*0840*/  IMAD.MOV R0, RZ, RZ, -R5 ;  /* 0x000000ffff007224 */ /* 0x000fc800078e0a05 */
[----:B------:R-:W-:Y:S01]  /*0850*/  IMAD R3, R2, 0x80, -R5 ;  /* 0x0000008002037824 */ /* 0x000fe200078e0a05 */
        /* <DEDUP_REMOVED lines=11> */
[----:B------:R-:W-:-:S04]  /*0910*/  ISETP.NE.U32.AND P4, PT, RZ, c[0x0][0x340], PT ;  /* 0x0000d000ff007a0c */ /* 0x000fc80003f85070 */
[----:B------:R-:W-:-:S13]  /*0920*/  ISETP.NE.AND.EX P4, PT, RZ, c[0x0][0x344], PT, P4 ;  /* 0x0000d100ff007a0c */ /* 0x000fda0003f85340 */
[----:B------:R-:W-:-:S05]  /*0930*/  @P4 IMAD.WIDE R2, R18, R14, c[0x0][0x340] ;  /* 0x0000d00012024625 */ /* 0x000fca00078e020e */
[----:B------:R2:W3:Y:S01]  /*0940*/  @P4 LDG.E R16, [R2.64] ;  /* 0x0000000802104981 */ /* 0x0004e2000c1e1900 */
[----:B------:R-:W-:Y:S01]  /*0950*/  SHF.R.S32.HI R6, RZ, 0x1f, R213 ;  /* 0x0000001fff067819 */ /* 0x000fe200000114d5 */
[----:B------:R-:W-:Y:S01]  /*0960*/  IMAD.MOV.U32 R170, RZ, RZ, c[0x0][0x238] ;  /* 0x00008e00ffaa7624 */ /* 0x000fe200078e00ff */
[----:B-1----:R-:W-:Y:S01]  /*0970*/  SHF.R.S32.HI R9, RZ, 0x1f, R18 ;  /* 0x0000001fff097819 */ /* 0x002fe20000011412 */
        /* <DEDUP_REMOVED lines=26> */
[----:B--2---:R-:W-:Y:S01]  /*0b20*/  IMAD.WIDE.U32 R2, R154, c[0x0][0x238], R32 ;  /* 0x00008e009a027a25 */ /* 0x004fe200078e0020 */
        /* <DEDUP_REMOVED lines=47> */
[----:B------:R-:W-:Y:S01]  /*0e20*/  @P2 LEA R0, P3, R170, R20, 0x5 ;  /* 0x00000014aa002211 */ /* 0x000fe200078628ff */
        /* <DEDUP_REMOVED lines=35> */
[----:B---3--:R-:W-:Y:S01]  /*1060*/  @P4 SHF.R.S32.HI R17, RZ, 0x1f, R16 ;  /* 0x0000001fff114819 */ /* 0x008fe20000011410 */
        /* <DEDUP_REMOVED lines=179> */
[C---:B------:R-:W-:Y:S01]  /*1ba0*/  IADD3 R144, P1, R210.reuse, R134, RZ ;  /* 0x00000086d2907210 */ /* 0x040fe20007f3e0ff */
        /* <DEDUP_REMOVED lines=30> */
.L_x_582:
        /* <DEDUP_REMOVED lines=50> */
.L_x_540:
[----:B------:R-:W-:Y:S05]  /*20b0*/  BSYNC B0 ;  /* 0x0000000000007941 */ /* 0x000fea0003800000 */
.L_x_539:
        /* <DEDUP_REMOVED lines=40> */
.L_x_542:
[----:B------:R-:W-:Y:S05]  /*2340*/  BSYNC B0 ;  /* 0x0000000000007941 */ /* 0x000fea0003800000 */
.L_x_541:
        /* <DEDUP_REMOVED lines=40> */
.L_x_544:
[----:B------:R-:W-:Y:S05]  /*25d0*/  BSYNC B0 ;  /* 0x0000000000007941 */ /* 0x000fea0003800000 */
.L_x_543:
        /* <DEDUP_REMOVED lines=38> */
.L_x_546:
[----:B------:R-:W-:Y:S05]  /*2840*/  BSYNC B0 ;  /* 0x0000000000007941 */ /* 0x000fea0003800000 */
.L_x_545:
        /* <DEDUP_REMOVED lines=74> */
.L_x_550:
[----:B------:R-:W-:Y:S05]  /*2cf0*/  BSYNC B0 ;  /* 0x0000000000007941 */ /* 0x000fea0003800000 */
.L_x_549:
        /* <DEDUP_REMOVED lines=59> */
.L_x_548:
[----:B------:R-:W-:Y:S05]  /*30b0*/  BSYNC B1 ;  /* 0x0000000000017941 */ /* 0x000fea0003800000 */
.L_x_547:
        /* <DEDUP_REMOVED lines=62> */
.L_x_554:
[----:B------:R-:W-:Y:S05]  /*34a0*/  BSYNC B0 ;  /* 0x0000000000007941 */ /* 0x000fea0003800000 */
.L_x_553:
        /* <DEDUP_REMOVED lines=59> */
.L_x_552:
[----:B------:R-:W-:Y:S05]  /*3860*/  BSYNC B1 ;  /* 0x0000000000017941 */ /* 0x000fea0003800000 */
.L_x_551:
        /* <DEDUP_REMOVED lines=62> */
.L_x_558:
[----:B------:R-:W-:Y:S05]  /*3c50*/  BSYNC B0 ;  /* 0x0000000000007941 */ /* 0x000fea0003800000 */
.L_x_557:
        /* <DEDUP_REMOVED lines=59> */
.L_x_556:
[----:B------:R-:W-:Y:S05]  /*4010*/  BSYNC B1 ;  /* 0x0000000000017941 */ /* 0x000fea0003800000 */
.L_x_555:
        /* <DEDUP_REMOVED lines=60> */
.L_x_561:
[----:B------:R-:W-:Y:S05]  /*43e0*/  BSYNC B0 ;  /* 0x0000000000007941 */ /* 0x000fea0003800000 */
.L_x_560:
        /* <DEDUP_REMOVED lines=59> */
.L_x_538:
        /* <DEDUP_REMOVED lines=224> */
.L_x_563:
[----:B-1----:R-:W-:Y:S05]  /*55a0*/  BSYNC B0 ;  /* 0x0000000000007941 */ /* 0x002fea0003800000 */
.L_x_562:
        /* <DEDUP_REMOVED lines=115> */
.L_x_565:
[----:B------:R-:W-:Y:S05]  /*5ce0*/  BSYNC B0 ;  /* 0x0000000000007941 */ /* 0x000fea0003800000 */
.L_x_564:
        /* <DEDUP_REMOVED lines=115> */
.L_x_567:
[----:B------:R-:W-:Y:S05]  /*6420*/  BSYNC B0 ;  /* 0x0000000000007941 */ /* 0x000fea0003800000 */
.L_x_566:
        /* <DEDUP_REMOVED lines=116> */
.L_x_537:
        /* <DEDUP_REMOVED lines=19> */
.L_x_569:
[----:B------:R-:W-:Y:S05]  /*6ca0*/  BSYNC B0 ;  /* 0x0000000000007941 */ /* 0x000fea0003800000 */
.L_x_568:
        /* <DEDUP_REMOVED lines=19> */
.L_x_571:
[----:B------:R-:W-:Y:S05]  /*6de0*/  BSYNC B0 ;  /* 0x0000000000007941 */ /* 0x000fea0003800000 */
.L_x_570:
        /* <DEDUP_REMOVED lines=19> */
.L_x_573:
[----:B------:R-:W-:Y:S05]  /*6f20*/  BSYNC B0 ;  /* 0x0000000000007941 */ /* 0x000fea0003800000 */
.L_x_572:
        /* <DEDUP_REMOVED lines=18> */
.L_x_559:
[----:B------:R-:W-:Y:S05]  /*7050*/  BSYNC B2 ;  /* 0x0000000000027941 */ /* 0x000fea0003800000 */
.L_x_536:
        /* <DEDUP_REMOVED lines=28> */
[C---:B------:R-:W-:Y:S04]  /*7220*/  @P2 LEA R6, P0, R2.reuse, c[0x0][0x250], 0x1 ;  /* 0x0000940002062a11 */ /* 0x040fe800078008ff */
[----:B------:R-:W-:Y:S01]  /*7230*/  @P2 LEA.HI.X R7, R2, c[0x0][0x254], R3, 0x1, P0 ;  /* 0x0000950002072a11 */ /* 0x000fe200000f0c03 */
[----:B------:R-:W-:Y:S01]  /*7240*/  @P1 IMAD.MOV.U32 R3, RZ, RZ, R113 ;  /* 0x000000ffff031224 */ /* 0x000fe200078e0071 */
[----:B------:R-:W-:Y:S02]  /*7250*/  ISETP.GE.AND P0, PT, R5, 0x61, PT ;  /* 0x000000610500780c */ /* 0x000fe40003f06270 */
[-C--:B------:R-:W-:Y:S05]  /*7260*/  @P1 MOV R2, R102.reuse ;  /* 0x0000006600021202 */ /* 0x080fea0000000f00 */
[C---:B------:R-:W-:Y:S06]  /*7270*/  @P1 IMAD.WIDE.U32 R2, R9.reuse, c[0x0][0x258], R2 ;  /* 0x0000960009021a25 */ /* 0x040fec00078e0002 */
        /* <DEDUP_REMOVED lines=16> */
[C---:B------:R-:W-:Y:S11]  /*7380*/  IADD3 R0, -R13.reuse, R127, RZ ;  /* 0x0000007f0d007210 */ /* 0x040ff60007ffe1ff */
        /* <DEDUP_REMOVED lines=32> */
.L_x_575:
[----:B-1----:R-:W-:Y:S05]  /*7590*/  BSYNC B0 ;  /* 0x0000000000007941 */ /* 0x002fea0003800000 */
.L_x_574:
        /* <DEDUP_REMOVED lines=19> */
.L_x_577:
[----:B------:R-:W-:Y:S05]  /*76d0*/  BSYNC B0 ;  /* 0x0000000000007941 */ /* 0x000fea0003800000 */
.L_x_576:
        /* <DEDUP_REMOVED lines=19> */
.L_x_579:
[----:B------:R-:W-:Y:S05]  /*7810*/  BSYNC B0 ;  /* 0x0000000000007941 */ /* 0x000fea0003800000 */
.L_x_578:
        /* <DEDUP_REMOVED lines=19> */
.L_x_581:
[----:B------:R-:W-:Y:S05]  /*7950*/  BSYNC B0 ;  /* 0x0000000000007941 */ /* 0x000fea0003800000 */
.L_x_580:
        /* <DEDUP_REMOVED lines=20> */
[C---:B------:R-:W-:Y:S04]  /*7aa0*/  @P0 IADD3 R4, P1, R6.reuse, R171, RZ ;  /* 0x000000ab06040210 */ /* 0x040fe80007f3e0ff */
[----:B------:R2:W-:Y:S01]  /*7ab0*/  @P0 LDGSTS.E.BYPASS.LTC128B.128 [R75+0x9100], [R6.64], !P4 ;  /* 0x09100000064b0fae */ /* 0x0005e2000e101d48 */
[C---:B------:R-:W-:Y:S01]  /*7ac0*/  @P0 IMAD.X R5, R7.reuse, 0x1, R170, P1 ;  /* 0x0000000107050824 */ /* 0x040fe200008e06aa */
[----:B------:R-:W-:Y:S02]  /*7ad0*/  @P0 IADD3 R10, P1, R6, R131, RZ ;  /* 0x00000083060a0210 */ /* 0x000fe40007f3e0ff */
        /* <DEDUP_REMOVED lines=13> */
.L_x_535:
[----:B------:R-:W3:Y:S01]  /*7bb0*/  LDL.LU R28, [R1+0x40] ;  /* 0x00004000011c7983 */ /* 0x000ee20000300800 */
[----:B------:R-:W-:-:S03]  /*7bc0*/  IMAD.MOV.U32 R177, RZ, RZ, c[0x0][0x2c4] ;  /* 0x0000b100ffb17624 */ /* 0x000fc600078e00ff */
[----:B------:R-:W4:Y:S01]  /*7bd0*/  LDL R203, [R1+0xc] ;  /* 0x00000c0001cb7983 */ /* 0x000f220000100800 */
[----:B--2---:R-:W-:Y:S01]  /*7be0*/  IADD3 R5, R182, R179, RZ ;  /* 0x000000b3b6057210 */ /* 0x004fe20007ffe0ff */
[----:B------:R-:W-:Y:S01]  /*7bf0*/  CS2R R10, SRZ ;  /* 0x00000000000a7805 */ /* 0x000fe2000001ff00 */
[----:B------:R-:W-:Y:S01]  /*7c00*/  ISETP.NE.AND P3, PT, R177, 0x1, PT ;  /* 0x00000001b100780c */ /* 0x000fe20003f65270 */
[----:B------:R-:W-:Y:S01]  /*7c10*/  IMAD.MOV.U32 R134, RZ, RZ, RZ ;  /* 0x000000ffff867224 */ /* 0x000fe200078e00ff */
[----:B------:R-:W-:Y:S01]  /*7c20*/  PLOP3.LUT P2, PT, PT, PT, PT, 0x80, 0x0 ;  /* 0x000000000000781c */ /* 0x000fe20003f4f070 */
[----:B------:R-:W-:Y:S01]  /*7c30*/  CS2R R14, SRZ ;  /* 0x00000000000e7805 */ /* 0x000fe2000001ff00 */
[----:B------:R-:W-:Y:S01]  /*7c40*/  IMAD.MOV.U32 R132, RZ, RZ, RZ ;  /* 0x000000ffff847224 */ /* 0x000fe200078e00ff */
[----:B------:R-:W-:Y:S01]  /*7c50*/  MOV R130, RZ ;  /* 0x000000ff00827202 */ /* 0x000fe20000000f00 */
[----:B-1----:R-:W-:Y:S01]  /*7c60*/  CS2R R8, SRZ ;  /* 0x0000000000087805 */ /* 0x002fe2000001ff00 */
        /* <DEDUP_REMOVED lines=19> */
[----:B------:R-:W-:Y:S01]  /*7da0*/  CS2R R24, SRZ ;  /* 0x0000000000187805 */ /* 0x000fe2000001ff00 */
[----:B------:R-:W-:Y:S01]  /*7db0*/  IMAD.MOV.U32 R100, RZ, RZ, RZ ;  /* 0x000000ffff647224 */ /* 0x000fe200078e00ff */
        /* <DEDUP_REMOVED lines=17> */
[----:B---3--:R-:W-:-:S02]  /*7ed0*/  LOP3.LUT R28, R28, 0xffffffdf, RZ, 0xc0, !PT ;  /* 0xffffffdf1c1c7812 */ /* 0x008fc400078ec0ff */
[----:B----4-:R-:W-:Y:S02]  /*7ee0*/  IADD3 R0, R203, 0x7f, RZ ;  /* 0x0000007fcb007810 */ /* 0x010fe40007ffe0ff */
[----:B------:R-:W-:-:S03]  /*7ef0*/  @P3 LOP3.LUT R28, R28, 0x20, RZ, 0xfc, !PT ;  /* 0x000000201c1c3812 */ /* 0x000fc600078efcff */
[----:B------:R-:W-:Y:S02]  /*7f00*/  @P3 IMAD.HI.U32 R2, R0, c[0x0][0x2c8], RZ ;  /* 0x0000b20000023a27 */ /* 0x000fe400078e00ff */
[----:B------:R1:W-:Y:S03]  /*7f10*/  STL [R1+0x40], R28 ;  /* 0x0000401c01007387 */ /* 0x0003e60000100800 */
[----:B------:R-:W-:-:S05]  /*7f20*/  @P3 SHF.R.U32.HI R0, RZ, c[0x0][0x2cc], R2 ;  /* 0x0000b300ff003a19 */ /* 0x000fca0000011602 */
[----:B------:R-:W-:-:S05]  /*7f30*/  IMAD.IADD R0, R191, 0x1, R0 ;  /* 0x00000001bf007824 */ /* 0x000fca00078e0200 */
[----:B------:R-:W-:-:S04]  /*7f40*/  SHF.R.S32.HI R2, RZ, 0x1f, R0 ;  /* 0x0000001fff027819 */ /* 0x000fc80000011400 */
[----:B------:R-:W-:-:S04]  /*7f50*/  LEA.HI R0, R2, R0, RZ, 0x7 ;  /* 0x0000000002007211 */ /* 0x000fc800078f38ff */
[----:B------:R-:W-:-:S04]  /*7f60*/  SHF.R.S32.HI R0, RZ, 0x7, R0 ;  /* 0x00000007ff007819 */ /* 0x000fc80000011400 */
[----:B------:R-:W-:-:S04]  /*7f70*/  IMNMX R236, R190, R0, PT ;  /* 0x00000000beec7217 */ /* 0x000fc80003800200 */
[----:B------:R-:W-:-:S13]  /*7f80*/  ISETP.GE.AND P0, PT, R236, 0x1, PT ;  /* 0x00000001ec00780c */ /* 0x000fda0003f06270 */
[----:B------:R-:W-:Y:S05]  /*7f90*/  @!P0 BRA `(.L_x_583) ;  /* 0x000136c000008947 */ /* 0x000fea0003800000 */
[----:B-1----:R-:W2:Y:S01]  /*7fa0*/  LDL R22, [R1+0x44] ;  /* 0x0000440001167983 */ /* 0x002ea20000100800 */
[----:B------:R-:W-:-:S03]  /*7fb0*/  ISETP.NE.U32.AND P0, PT, RZ, c[0x0][0x340], PT ;  /* 0x0000d000ff007a0c */ /* 0x000fc60003f05070 */
[----:B------:R-:W3:Y:S01]  /*7fc0*/  LDL R201, [R1+0x28] ;  /* 0x0000280001c97983 */ /* 0x000ee20000100800 */
[----:B------:R-:W-:-:S03]  /*7fd0*/  ISETP.NE.AND.EX P2, PT, RZ, c[0x0][0x344], PT, P0 ;  /* 0x0000d100ff007a0c */ /* 0x000fc60003f45300 */
[----:B------:R-:W4:Y:S10]  /*7fe0*/  LDL R211, [R1+0x34] ;  /* 0x0000340001d37983 */ /* 0x000f340000100800 */
[----:B------:R-:W-:Y:S01]  /*7ff0*/  @P2 IMAD.MOV.U32 R2, RZ, RZ, 0x4 ;  /* 0x00000004ff022424 */ /* 0x000fe200078e00ff */
[----:B------:R-:W-:Y:S01]  /*8000*/  SHF.R.S32.HI R0, RZ, 0x1f, R174 ;  /* 0x0000001fff007819 */ /* 0x000fe200000114ae */
[----:B------:R-:W1:Y:S01]  /*8010*/  S2R R38, SR_CTAID.Y ;  /* 0x0000000000267919 */ /* 0x000e620000002600 */
[----:B------:R-:W-:-:S03]  /*8020*/  SHF.R.S32.HI R176, RZ, 0x1f, R213 ;  /* 0x0000001fffb07819 */ /* 0x000fc600000114d5 */
[----:B------:R-:W-:Y:S01]  /*8030*/  IMAD R0, R0, c[0x0][0x178], RZ ;  /* 0x00005e0000007a24 */ /* 0x000fe200078e02ff */
[----:B------:R-:W-:-:S03]  /*8040*/  LEA.HI R6, R176, R213, RZ, 0x3 ;  /* 0x000000d5b0067211 */ /* 0x000fc600078f18ff */
[----:B------:R-:W-:Y:S01]  /*8050*/  IMAD R0, R174, c[0x0][0x17c], R0 ;  /* 0x00005f00ae007a24 */ /* 0x000fe200078e0200 */
[----:B------:R-:W-:Y:S01]  /*8060*/  SHF.R.S32.HI R70, RZ, 0x3, R6 ;  /* 0x00000003ff467819 */ /* 0x000fe20000011406 */
[----:B------:R-:W-:Y:S01]  /*8070*/  IMAD R4, R214, c[0x0][0x1b8], RZ ;  /* 0x00006e00d6047a24 */ /* 0x000fe200078e02ff */
[----:B------:R-:W-:Y:S01]  /*8080*/  ISETP.NE.U32.AND P1, PT, RZ, c[0x0][0x348], PT ;  /* 0x0000d200ff007a0c */ /* 0x000fe20003f25070 */
[----:B--2---:R-:W-:-:S05]  /*8090*/  @P2 IMAD.WIDE R2, R22, R2, c[0x0][0x340] ;  /* 0x0000d00016022625 */ /* 0x004fca00078e0202 */
[----:B------:R2:W3:Y:S01]  /*80a0*/  @P2 LDG.E R12, [R2.64] ;  /* 0x00000008020c2981 */ /* 0x0004e2000c1e1900 */
[----:B-1----:R-:W-:Y:S01]  /*80b0*/  IMAD R4, R38, c[0x0][0x1bc], R4 ;  /* 0x00006f0026047a24 */ /* 0x002fe200078e0204 */
[----:B------:R-:W-:Y:S02]  /*80c0*/  SHF.R.S32.HI R11, RZ, 0x1f, R22 ;  /* 0x0000001fff0b7819 */ /* 0x000fe40000011416 */
[----:B------:R-:W-:Y:S01]  /*80d0*/  ISETP.NE.AND.EX P1, PT, RZ, c[0x0][0x34c], PT, P1 ;  /* 0x0000d300ff007a0c */ /* 0x000fe20003f25310 */
[----:B--2---:R-:W-:-:S04]  /*80e0*/  IMAD.WIDE.U32 R2, R174, c[0x0][0x178], RZ ;  /* 0x00005e00ae027a25 */ /* 0x004fc800078e00ff */
[----:B------:R-:W-:Y:S01]  /*80f0*/  IMAD.IADD R3, R3, 0x1, R0 ;  /* 0x0000000103037824 */ /* 0x000fe200078e0200 */
[----:B------:R-:W-:-:S05]  /*8100*/  LOP3.LUT R0, R6, 0xfffffff8, RZ, 0xc0, !PT ;  /* 0xfffffff806007812 */ /* 0x000fca00078ec0ff */
[----:B------:R-:W-:-:S04]  /*8110*/  IMAD.IADD R68, R213, 0x1, -R0 ;  /* 0x00000001d5447824 */ /* 0x000fc800078e0a00 */
[----:B------:R-:W-:Y:S02]  /*8120*/  IMAD R7, R68, 0x20, R70 ;  /* 0x0000002044077824 */ /* 0x000fe400078e0246 */
[----:B------:R-:W-:-:S04]  /*8130*/  IMAD.WIDE.U32 R2, R38, c[0x0][0x1b8], R2 ;  /* 0x00006e0026027a25 */ /* 0x000fc800078e0002 */
[----:B------:R-:W-:Y:S01]  /*8140*/  IMAD.IADD R7, R203, 0x1, R7 ;  /* 0x00000001cb077824 */ /* 0x000fe200078e0207 */
[----:B------:R-:W-:Y:S01]  /*8150*/  IADD3 R34, P0, R70, R5, RZ ;  /* 0x0000000546227210 */ /* 0x000fe20007f1e0ff */
[----:B------:R-:W-:Y:S01]  /*8160*/  IMAD.IADD R3, R3, 0x1, R4 ;  /* 0x0000000103037824 */ /* 0x000fe200078e0204 */
[----:B------:R-:W-:Y:S01]  /*8170*/  SHF.R.S32.HI R4, RZ, 0x1f, R5 ;  /* 0x0000001fff047819 */ /* 0x000fe20000011405 */
[----:B------:R-:W-:Y:S01]  /*8180*/  @P3 IMAD.HI.U32 R8, R7, c[0x0][0x2c8], RZ ;  /* 0x0000b20007083a27 */ /* 0x000fe200078e00ff */
[----:B------:R-:W-:Y:S02]  /*8190*/  SEL R5, R11, RZ, !P1 ;  /* 0x000000ff0b057207 */ /* 0x000fe40004800000 */
[----:B------:R-:W-:Y:S01]  /*81a0*/  SEL R0, R22, RZ, !P1 ;  /* 0x000000ff16007207 */ /* 0x000fe20004800000 */
[----:B------:R-:W-:Y:S01]  /*81b0*/  IMAD.MOV.U32 R6, RZ, RZ, R7 ;  /* 0x000000ffff067224 */ /* 0x000fe200078e0007 */
[----:B------:R-:W-:Y:S01]  /*81c0*/  LEA.HI.X.SX32 R37, R70, R4, 0x1, P0 ;  /* 0x0000000446257211 */ /* 0x000fe200000f0eff */
[----:B------:R-:W-:Y:S01]  /*81d0*/  IMAD R4, R5, c[0x0][0x1c0], RZ ;  /* 0x0000700005047a24 */ /* 0x000fe200078e02ff */
[----:B------:R-:W-:Y:S01]  /*81e0*/  @P3 SHF.R.U32.HI R6, RZ, c[0x0][0x2cc], R8 ;  /* 0x0000b300ff063a19 */ /* 0x000fe20000011608 */
[----:B------:R-:W-:-:S02]  /*81f0*/  IMAD.SHL.U32 R30, R68, 0x8, RZ ;  /* 0x00000008441e7824 */ /* 0x000fc400078e00ff */
[C---:B------:R-:W-:Y:S01]  /*8200*/  IMAD R4, R0.reuse, c[0x0][0x1c4], R4 ;  /* 0x0000710000047a24 */ /* 0x040fe200078e0204 */
[----:B------:R-:W-:Y:S01]  /*8210*/  SHF.R.S32.HI R8, RZ, 0x1f, R6 ;  /* 0x0000001fff087819 */ /* 0x000fe20000011406 */
[----:B------:R-:W-:-:S04]  /*8220*/  IMAD.WIDE.U32 R2, R0, c[0x0][0x1c0], R2 ;  /* 0x0000700000027a25 */ /* 0x000fc800078e0002 */
[----:B------:R-:W-:Y:S01]  /*8230*/  IMAD.MOV R0, RZ, RZ, -R6 ;  /* 0x000000ffff007224 */ /* 0x000fe200078e0a06 */
[----:B------:R-:W-:Y:S01]  /*8240*/  SHF.R.S32.HI R31, RZ, 0x1f, R30 ;  /* 0x0000001fff1f7819 */ /* 0x000fe2000001141e */
[----:B------:R-:W-:Y:S02]  /*8250*/  IMAD R9, R8, c[0x0][0x1b0], RZ ;  /* 0x00006c0008097a24 */ /* 0x000fe400078e02ff */
[----:B------:R-:W-:Y:S02]  /*8260*/  IMAD R5, R37, c[0x0][0x1e0], RZ ;  /* 0x0000780025057a24 */ /* 0x000fe400078e02ff */
[----:B------:R-:W-:Y:S02]  /*8270*/  IMAD R8, R0, c[0x0][0x2c4], R7 ;  /* 0x0000b10000087a24 */ /* 0x000fe400078e0207 */
[----:B------:R-:W-:Y:S02]  /*8280*/  IMAD.IADD R3, R3, 0x1, R4 ;  /* 0x0000000103037824 */ /* 0x000fe400078e0204 */
[C---:B------:R-:W-:Y:S01]  /*8290*/  IMAD R10, R34.reuse, c[0x0][0x1e4], R5 ;  /* 0x00007900220a7a24 */ /* 0x040fe200078e0205 */
[----:B------:R-:W-:Y:S01]  /*82a0*/  SHF.R.S32.HI R0, RZ, 0x1f, R8 ;  /* 0x0000001fff007819 */ /* 0x000fe20000011408 */
[----:B------:R-:W-:-:S04]  /*82b0*/  IMAD.WIDE.U32 R4, R34, c[0x0][0x1e0], R30 ;  /* 0x0000780022047a25 */ /* 0x000fc800078e001e */
[C---:B------:R-:W-:Y:S02]  /*82c0*/  IMAD R7, R6.reuse, c[0x0][0x1b4], R9 ;  /* 0x00006d0006077a24 */ /* 0x040fe400078e0209 */
[----:B------:R-:W-:-:S04]  /*82d0*/  IMAD.WIDE.U32 R2, R6, c[0x0][0x1b0], R2 ;  /* 0x00006c0006027a25 */ /* 0x000fc800078e0002 */
[----:B------:R-:W-:Y:S02]  /*82e0*/  IMAD.IADD R5, R5, 0x1, R10 ;  /* 0x0000000105057824 */ /* 0x000fe400078e020a */
[----:B------:R-:W-:Y:S02]  /*82f0*/  IMAD.IADD R3, R3, 0x1, R7 ;  /* 0x0000000103037824 */ /* 0x000fe400078e0207 */
[----:B------:R-:W-:Y:S02]  /*8300*/  IMAD R0, R0, c[0x0][0x1a8], RZ ;  /* 0x00006a0000007a24 */ /* 0x000fe400078e02ff */
[----:B------:R-:W-:Y:S01]  /*8310*/  IMAD.WIDE.U32 R6, R38, c[0x0][0x1e8], R4 ;  /* 0x00007a0026067a25 */ /* 0x000fe200078e0004 */
[----:B------:R-:W-:-:S03]  /*8320*/  ISETP.NE.U32.AND P1, PT, RZ, c[0x0][0x350], PT ;  /* 0x0000d400ff007a0c */ /* 0x000fc60003f25070 */
[C---:B------:R-:W-:Y:S02]  /*8330*/  IMAD R0, R8.reuse, c[0x0][0x1ac], R0 ;  /* 0x00006b0008007a24 */ /* 0x040fe400078e0200 */
[----:B------:R-:W-:Y:S01]  /*8340*/  IMAD.WIDE.U32 R4, R8, c[0x0][0x1a8], R2 ;  /* 0x00006a0008047a25 */ /* 0x000fe200078e0002 */
[----:B------:R-:W-:-:S03]  /*8350*/  ISETP.NE.AND.EX P1, PT, RZ, c[0x0][0x354], PT, P1 ;  /* 0x0000d500ff007a0c */ /* 0x000fc60003f25310 */
[----:B------:R-:W-:Y:S01]  /*8360*/  IMAD.IADD R0, R5, 0x1, R0 ;  /* 0x0000000105007824 */ /* 0x000fe200078e0200 */
[----:B------:R-:W-:Y:S01]  /*8370*/  LEA R24, P0, R4, c[0x0][0x160], 0x1 ;  /* 0x0000580004187a11 */ /* 0x000fe200078008ff */
[----:B------:R-:W-:Y:S01]  /*8380*/  IMAD R9, R214, c[0x0][0x1e8], RZ ;  /* 0x00007a00d6097a24 */ /* 0x000fe200078e02ff */
[----:B------:R-:W-:Y:S01]  /*8390*/  IADD3 R168, R236, -0x1, RZ ;  /* 0xffffffffeca87810 */ /* 0x000fe20007ffe0ff */
[----:B------:R-:W-:Y:S01]  /*83a0*/  IMAD.MOV.U32 R173, RZ, RZ, c[0x0][0x1e0] ;  /* 0x00007800ffad7624 */ /* 0x000fe200078e00ff */
[----:B------:R-:W-:Y:S01]  /*83b0*/  LEA.HI.X R23, R4, c[0x0][0x164], R0, 0x1, P0 ;  /* 0x0000590004177a11 */ /* 0x000fe200000f0c00 */
[----:B------:R-:W-:Y:S02]  /*83c0*/  IMAD.MOV.U32 R0, RZ, RZ, 0x7 ;  /* 0x00000007ff007424 */ /* 0x000fe400078e00ff */
[----:B------:R-:W-:-:S03]  /*83d0*/  IMAD R9, R38, c[0x0][0x1ec], R9 ;  /* 0x00007b0026097a24 */ /* 0x000fc600078e0209 */
[----:B------:R-:W-:Y:S01]  /*83e0*/  SHF.L.U64.HI R172, R173, R0, c[0x0][0x1e4] ;  /* 0x00007900adac7619 */ /* 0x000fe20000010200 */
[----:B------:R-:W-:Y:S01]  /*83f0*/  IMAD.IADD R7, R9, 0x1, R7 ;  /* 0x0000000109077824 */ /* 0x000fe200078e0207 */
[----:B------:R-:W-:Y:S01]  /*8400*/  SHF.R.S32.HI R86, RZ, 0x1f, R168 ;  /* 0x0000001fff567819 */ /* 0x000fe200000114a8 */
[C---:B------:R-:W-:Y:S02]  /*8410*/  IMAD.SHL.U32 R174, R173.reuse, 0x80, RZ ;  /* 0x00000080adae7824 */ /* 0x040fe400078e00ff */
[----:B------:R-:W-:Y:S02]  /*8420*/  IMAD.MOV.U32 R5, RZ, RZ, c[0x0][0x1e4] ;  /* 0x00007900ff057624 */ /* 0x000fe400078e00ff */
[----:B------:R-:W-:Y:S01]  /*8430*/  IMAD.WIDE.U32 R178, R173, 0x40, RZ ;  /* 0x00000040adb27825 */ /* 0x000fe200078e00ff */
[----:B------:R-:W1:Y:S03]  /*8440*/  SHFL.IDX PT, R8, R24, 0x1, 0x181f ;  /* 0x00381f0018087f89 */ /* 0x000e6600000e0000 */
[----:B------:R-:W-:-:S02]  /*8450*/  IMAD.MOV.U32 R117, RZ, RZ, R28 ;  /* 0x000000ffff757224 */ /* 0x000fc400078e001c */
[----:B----4-:R-:W-:Y:S02]  /*8460*/  IMAD R46, R211, c[0x0][0x2c4], RZ ;  /* 0x0000b100d32e7a24 */ /* 0x010fe400078e02ff */
[----:B------:R-:W-:Y:S01]  /*8470*/  IMAD.IADD R32, R203, 0x1, R70 ;  /* 0x00000001cb207824 */ /* 0x000fe200078e0246 */
[----:B------:R-:W2:Y:S04]  /*8480*/  SHFL.IDX PT, R14, R24, RZ, 0x181f ;  /* 0x00181fff180e7589 */ /* 0x000ea800000e0000 */
[----:B------:R-:W4:Y:S04]  /*8490*/  SHFL.IDX PT, R9, R23, 0x1, 0x181f ;  /* 0x00381f0017097f89 */ /* 0x000f2800000e0000 */
[----:B------:R-:W-:Y:S01]  /*84a0*/  BAR.SYNC.DEFER_BLOCKING 0x0 ;  /* 0x0000000000007b1d */ /* 0x000fe20000010000 */
[----:B------:R-:W-:-:S05]  /*84b0*/  ISETP.GE.AND P5, PT, R32, R46, PT ;  /* 0x0000002e2000720c */ /* 0x000fca0003fa6270 */
[----:B------:R-:W-:Y:S01]  /*84c0*/  SHFL.IDX PT, R15, R23, RZ, 0x181f ;  /* 0x00181fff170f7589 */ /* 0x000fe200000e0000 */
[----:B------:R-:W-:Y:S01]  /*84d0*/  IADD3 R33, R30, 0x40, RZ ;  /* 0x000000401e217810 */ /* 0x000fe20007ffe0ff */
[----:B------:R-:W-:-:S05]  /*84e0*/  IMAD.SHL.U32 R25, R70, 0x40, RZ ;  /* 0x0000004046197824 */ /* 0x000fca00078e00ff */
[----:B------:R-:W-:-:S04]  /*84f0*/  LOP3.LUT R25, R25, 0x1c0, RZ, 0xc0, !PT ;  /* 0x000001c019197812 */ /* 0x000fc800078ec0ff */
[----:B------:R-:W-:Y:S01]  /*8500*/  SHF.R.U32.HI R43, RZ, 0x3, R25 ;  /* 0x00000003ff2b7819 */ /* 0x000fe20000011619 */
[--C-:B---3--:R-:W-:Y:S01]  /*8510*/  @P2 IMAD.MOV.U32 R2, RZ, RZ, R12.reuse ;  /* 0x000000ffff022224 */ /* 0x108fe200078e000c */
[----:B------:R-:W-:Y:S01]  /*8520*/  @P2 SHF.R.S32.HI R3, RZ, 0x1f, R12 ;  /* 0x0000001fff032819 */ /* 0x000fe2000001140c */
[----:B------:R-:W-:Y:S02]  /*8530*/  @!P2 IMAD.MOV.U32 R2, RZ, RZ, R22 ;  /* 0x000000ffff02a224 */ /* 0x000fe400078e0016 */
[----:B------:R-:W-:-:S03]  /*8540*/  @!P2 IMAD.MOV.U32 R3, RZ, RZ, R11 ;  /* 0x000000ffff03a224 */ /* 0x000fc600078e000b */
[----:B------:R-:W-:Y:S01]  /*8550*/  SEL R36, R2, RZ, !P1 ;  /* 0x000000ff02247207 */ /* 0x000fe20004800000 */
[----:B------:R-:W-:Y:S01]  /*8560*/  IMAD.IADD R2, R201, 0x1, -R70 ;  /* 0x00000001c9027824 */ /* 0x000fe200078e0a46 */
[----:B------:R-:W-:-:S03]  /*8570*/  SEL R35, R3, RZ, !P1 ;  /* 0x000000ff03237207 */ /* 0x000fc60004800000 */
[----:B------:R-:W-:Y:S02]  /*8580*/  IMAD R22, R168, -0x80, R2 ;  /* 0xffffff80a8167824 */ /* 0x000fe400078e0202 */
[----:B------:R-:W-:Y:S02]  /*8590*/  IMAD R0, R35, c[0x0][0x1f0], RZ ;  /* 0x00007c0023007a24 */ /* 0x000fe400078e02ff */
[----:B------:R-:W-:Y:S01]  /*85a0*/  IMAD.WIDE.U32 R6, R36, c[0x0][0x1f0], R6 ;  /* 0x00007c0024067a25 */ /* 0x000fe200078e0006 */
[----:B------:R-:W-:-:S03]  /*85b0*/  ISETP.GE.AND P6, PT, R22, 0x1, PT ;  /* 0x000000011600780c */ /* 0x000fc60003fc6270 */
[----:B------:R-:W-:Y:S01]  /*85c0*/  IMAD R2, R36, c[0x0][0x1f4], R0 ;  /* 0x00007d0024027a24 */ /* 0x000fe200078e0200 */
[----:B------:R-:W-:Y:S01]  /*85d0*/  ISETP.GE.AND P2, PT, R22, 0x21, PT ;  /* 0x000000211600780c */ /* 0x000fe20003f46270 */
[----:B------:R-:W-:Y:S02]  /*85e0*/  IMAD R0, R172, R168, RZ ;  /* 0x000000a8ac007224 */ /* 0x000fe400078e02ff */
[----:B------:R-:W-:Y:S02]  /*85f0*/  IMAD.IADD R205, R7, 0x1, R2 ;  /* 0x0000000107cd7824 */ /* 0x000fe400078e0202 */
[----:B------:R-:W-:Y:S02]  /*8600*/  IMAD.MOV.U32 R204, RZ, RZ, R6 ;  /* 0x000000ffffcc7224 */ /* 0x000fe400078e0006 */
[-C--:B------:R-:W-:Y:S02]  /*8610*/  IMAD R0, R86, R174.reuse, R0 ;  /* 0x000000ae56007224 */ /* 0x080fe400078e0200 */
[----:B------:R-:W-:Y:S01]  /*8620*/  IMAD.WIDE.U32 R2, R168, R174, R204 ;  /* 0x000000aea8027225 */ /* 0x000fe200078e00cc */
[----:B------:R-:W-:-:S03]  /*8630*/  ISETP.GE.AND P4, PT, R22, 0x41, PT ;  /* 0x000000411600780c */ /* 0x000fc60003f86270 */
[----:B------:R-:W-:Y:S01]  /*8640*/  IMAD.IADD R3, R3, 0x1, R0 ;  /* 0x0000000103037824 */ /* 0x000fe200078e0200 */
[----:B------:R-:W-:-:S04]  /*8650*/  @P6 LEA R18, P0, R2, c[0x0][0x1c8], 0x1 ;  /* 0x0000720002126a11 */ /* 0x000fc800078008ff */
[----:B------:R-:W-:Y:S02]  /*8660*/  @P6 LEA.HI.X R19, R2, c[0x0][0x1cc], R3, 0x1, P0 ;  /* 0x0000730002136a11 */ /* 0x000fe400000f0c03 */
[C---:B------:R-:W-:Y:S02]  /*8670*/  @P2 LEA R0, P0, R173.reuse, R2, 0x5 ;  /* 0x00000002ad002211 */ /* 0x040fe400078028ff */
[----:B------:R-:W-:Y:S02]  /*8680*/  ISETP.GE.AND P3, PT, R22, 0x61, PT ;  /* 0x000000611600780c */ /* 0x000fe40003f66270 */
[----:B------:R-:W-:Y:S01]  /*8690*/  @P2 LEA.HI.X R4, R173, R3, R5, 0x5, P0 ;  /* 0x00000003ad042211 */ /* 0x000fe200000f2c05 */
[----:B------:R3:W-:Y:S01]  /*86a0*/  STL.64 [R1+0x58], R6 ;  /* 0x0000580601007387 */ /* 0x0007e20000100a00 */
[----:B------:R-:W-:-:S04]  /*86b0*/  @P2 LEA R20, P0, R0, c[0x0][0x1c8], 0x1 ;  /* 0x0000720000142a11 */ /* 0x000fc800078008ff */
[----:B------:R-:W-:Y:S02]  /*86c0*/  @P2 LEA.HI.X R21, R0, c[0x0][0x1cc], R4, 0x1, P0 ;  /* 0x0000730000152a11 */ /* 0x000fe400000f0c04 */
[----:B------:R-:W-:Y:S01]  /*86d0*/  @P4 IADD3 R0, P0, R2, R178, RZ ;  /* 0x000000b202004210 */ /* 0x000fe20007f1e0ff */
[----:B---3--:R-:W-:-:S04]  /*86e0*/  IMAD.SHL.U32 R6, R5, 0x40, RZ ;  /* 0x0000004005067824 */ /* 0x008fc800078e00ff */
[----:B------:R-:W-:Y:S02]  /*86f0*/  IMAD.IADD R200, R179, 0x1, R6 ;  /* 0x00000001b3c87824 */ /* 0x000fe400078e0206 */
[----:B------:R-:W-:Y:S02]  /*8700*/  @P3 IMAD R5, R5, 0x60, RZ ;  /* 0x0000006005053824 */ /* 0x000fe400078e02ff */
[--C-:B------:R-:W-:Y:S01]  /*8710*/  @P4 IMAD.X R4, R200, 0x1, R3.reuse, P0 ;  /* 0x00000001c8044824 */ /* 0x100fe200000e0603 */
[----:B------:R-:W-:Y:S01]  /*8720*/  @P4 LEA R28, P0, R0, c[0x0][0x1c8], 0x1 ;  /* 0x00007200001c4a11 */ /* 0x000fe200078008ff */
[----:B------:R-:W-:-:S03]  /*8730*/  @P3 IMAD.WIDE.U32 R2, R173, 0x60, R2 ;  /* 0x00000060ad023825 */ /* 0x000fc600078e0002 */
[----:B------:R-:W-:Y:S01]  /*8740*/  @P4 LEA.HI.X R29, R0, c[0x0][0x1cc], R4, 0x1, P0 ;  /* 0x00007300001d4a11 */ /* 0x000fe200000f0c04 */
[----:B------:R-:W-:Y:S01]  /*8750*/  @P3 IMAD.IADD R0, R5, 0x1, R3 ;  /* 0x0000000105003824 */ /* 0x000fe200078e0203 */
[----:B------:R-:W-:Y:S01]  /*8760*/  @P3 LEA R26, P0, R2, c[0x0][0x1c8], 0x1 ;  /* 0x00007200021a3a11 */ /* 0x000fe200078008ff */
[----:B------:R-:W3:Y:S01]  /*8770*/  SHFL.IDX PT, R4, R24, 0x2, 0x181f ;  /* 0x00581f0018047f89 */ /* 0x000ee200000e0000 */
[----:B------:R-:W-:Y:S02]  /*8780*/  IADD3 R3, R32, 0x20, RZ ;  /* 0x0000002020037810 */ /* 0x000fe40007ffe0ff */
[----:B------:R-:W-:Y:S01]  /*8790*/  @P3 LEA.HI.X R27, R2, c[0x0][0x1cc], R0, 0x1, P0 ;  /* 0x00007300021b3a11 */ /* 0x000fe200000f0c00 */
[----:B------:R-:W3:Y:S01]  /*87a0*/  SHFL.IDX PT, R5, R23, 0x2, 0x181f ;  /* 0x00581f0017057f89 */ /* 0x000ee200000e0000 */
[----:B------:R-:W-:Y:S02]  /*87b0*/  IADD3 R0, R32, 0x40, RZ ;  /* 0x0000004020007810 */ /* 0x000fe40007ffe0ff */
[-C--:B------:R-:W-:Y:S01]  /*87c0*/  ISETP.GE.AND P3, PT, R3, R46.reuse, PT ;  /* 0x0000002e0300720c */ /* 0x080fe20003f66270 */
[----:B------:R3:W3:Y:S01]  /*87d0*/  SHFL.IDX PT, R2, R24, 0x3, 0x181f ;  /* 0x00781f0018027f89 */ /* 0x0006e200000e0000 */
[----:B------:R-:W-:-:S02]  /*87e0*/  ISETP.GE.AND P4, PT, R0, R46, PT ;  /* 0x0000002e0000720c */ /* 0x000fc40003f86270 */
[----:B------:R-:W-:Y:S01]  /*87f0*/  IADD3 R0, R32, 0x60, RZ ;  /* 0x0000006020007810 */ /* 0x000fe20007ffe0ff */
[----:B------:R3:W3:Y:S03]  /*8800*/  SHFL.IDX PT, R3, R23, 0x3, 0x181f ;  /* 0x00781f0017037f89 */ /* 0x0006e600000e0000 */
[----:B------:R-:W-:Y:S02]  /*8810*/  ISETP.GE.AND P6, PT, R0, R46, PT ;  /* 0x0000002e0000720c */ /* 0x000fe40003fc6270 */
[----:B------:R-:W-:-:S03]  /*8820*/  @!P5 SHF.R.S32.HI R0, RZ, 0x1f, R33 ;  /* 0x0000001fff00d819 */ /* 0x000fc60000011421 */
[----:B-1----:R-:W-:Y:S02]  /*8830*/  @!P3 LEA R12, P0, R30, R8, 0x1 ;  /* 0x000000081e0cb211 */ /* 0x002fe400078008ff */
[----:B------:R-:W-:Y:S02]  /*8840*/  @!P5 LEA.HI R0, R0, R33, RZ, 0x3 ;  /* 0x000000210000d211 */ /* 0x000fe400078f18ff */
[C---:B--2---:R-:W-:Y:S02]  /*8850*/  @!P5 LEA R16, P1, R30.reuse, R14, 0x1 ;  /* 0x0000000e1e10d211 */ /* 0x044fe400078208ff */
[----:B----4-:R-:W-:Y:S02]  /*8860*/  @!P3 LEA.HI.X R13, R30, R9, R31, 0x1, P0 ;  /* 0x000000091e0db211 */ /* 0x010fe400000f0c1f */
[----:B------:R-:W-:Y:S02]  /*8870*/  @!P5 LOP3.LUT R0, R0, 0xfffffff8, RZ, 0xc0, !PT ;  /* 0xfffffff80000d812 */ /* 0x000fe400078ec0ff */
[----:B---3--:R-:W-:-:S02]  /*8880*/  LEA.HI R24, R176, R213, RZ, 0x6 ;  /* 0x000000d5b0187211 */ /* 0x008fc400078f30ff */
[C---:B------:R-:W-:Y:S02]  /*8890*/  @!P4 LEA R10, P0, R30.reuse, R4, 0x1 ;  /* 0x000000041e0ac211 */ /* 0x040fe400078008ff */
[----:B------:R-:W-:Y:S01]  /*88a0*/  @!P5 LEA.HI.X R17, R30, R15, R31, 0x1, P1 ;  /* 0x0000000f1e11d211 */ /* 0x000fe200008f0c1f */
[----:B------:R-:W-:Y:S01]  /*88b0*/  IMAD.SHL.U32 R24, R24, 0x8, RZ ;  /* 0x0000000818187824 */ /* 0x000fe200078e00ff */
[----:B------:R-:W-:Y:S01]  /*88c0*/  @!P3 SHF.R.S32.HI R23, RZ, 0x1f, R33 ;  /* 0x0000001fff17b819 */ /* 0x000fe20000011421 */
[----:B------:R-:W-:Y:S01]  /*88d0*/  @!P5 IMAD.WIDE R14, R0, 0x2, R14 ;  /* 0x00000002000ed825 */ /* 0x000fe200078e020e */
[C---:B------:R-:W-:Y:S02]  /*88e0*/  @!P4 LEA.HI.X R11, R30.reuse, R5, R31, 0x1, P0 ;  /* 0x000000051e0bc211 */ /* 0x040fe400000f0c1f */
[----:B------:R-:W-:Y:S02]  /*88f0*/  @!P6 LEA R6, P0, R30, R2, 0x1 ;  /* 0x000000021e06e211 */ /* 0x000fe400078008ff */
[----:B------:R-:W-:-:S02]  /*8900*/  @!P4 SHF.R.S32.HI R0, RZ, 0x1f, R33 ;  /* 0x0000001fff00c819 */ /* 0x000fc40000011421 */
[----:B------:R-:W-:Y:S02]  /*8910*/  @!P3 LEA.HI R23, R23, R33, RZ, 0x3 ;  /* 0x000000211717b211 */ /* 0x000fe400078f18ff */
[----:B------:R-:W-:Y:S02]  /*8920*/  LOP3.LUT R41, R24, 0xfffffe00, RZ, 0xc0, !PT ;  /* 0xfffffe0018297812 */ /* 0x000fe400078ec0ff */
[----:B------:R-:W-:Y:S02]  /*8930*/  LOP3.LUT R24, R25, 0x38, R30, 0xf8, !PT ;  /* 0x0000003819187812 */ /* 0x000fe400078ef81e */
[----:B------:R-:W-:Y:S02]  /*8940*/  @!P6 LEA.HI.X R7, R30, R3, R31, 0x1, P0 ;  /* 0x000000031e07e211 */ /* 0x000fe400000f0c1f */
[----:B------:R-:W-:Y:S02]  /*8950*/  @!P4 LEA.HI R0, R0, R33, RZ, 0x3 ;  /* 0x000000210000c211 */ /* 0x000fe400078f18ff */
[----:B------:R-:W-:-:S02]  /*8960*/  ISETP.GE.AND P1, PT, R30, c[0x0][0x198], PT ;  /* 0x000066001e007a0c */ /* 0x000fc40003f26270 */
[----:B------:R-:W-:Y:S02]  /*8970*/  ISETP.GE.AND P0, PT, R33, c[0x0][0x198], PT ;  /* 0x0000660021007a0c */ /* 0x000fe40003f06270 */
[----:B------:R-:W-:Y:S02]  /*8980*/  @!P3 LOP3.LUT R23, R23, 0xfffffff8, RZ, 0xc0, !PT ;  /* 0xfffffff81717b812 */ /* 0x000fe400078ec0ff */
[----:B------:R-:W-:Y:S02]  /*8990*/  LOP3.LUT R88, R41, R24, R43, 0xf6, !PT ;  /* 0x0000001829587212 */ /* 0x000fe400078ef62b */
[----:B------:R-:W-:Y:S01]  /*89a0*/  @!P4 LOP3.LUT R0, R0, 0xfffffff8, RZ, 0xc0, !PT ;  /* 0xfffffff80000c812 */ /* 0x000fe200078ec0ff */
[----:B------:R-:W-:-:S04]  /*89b0*/  @!P3 IMAD.WIDE R8, R23, 0x2, R8 ;  /* 0x000000021708b825 */ /* 0x000fc800078e0208 */
[----:B------:R-:W-:Y:S02]  /*89c0*/  @!P5 IMAD.SHL.U32 R23, R88, 0x2, RZ ;  /* 0x000000025817d824 */ /* 0x000fe400078e00ff */
[----:B------:R-:W-:-:S03]  /*89d0*/  @!P4 IMAD.WIDE R4, R0, 0x2, R4 ;  /* 0x000000020004c825 */ /* 0x000fc600078e0204 */
[----:B------:R1:W-:Y:S01]  /*89e0*/  @!P5 LDGSTS.E.BYPASS.LTC128B.128 [R23+0x100], [R16.64], !P1 ;  /* 0x001000001017dfae */ /* 0x0003e2000c901d48 */
[----:B------:R-:W-:-:S03]  /*89f0*/  @!P3 IMAD.SHL.U32 R0, R88, 0x2, RZ ;  /* 0x000000025800b824 */ /* 0x000fc600078e00ff */
[----:B------:R2:W-:Y:S04]  /*8a00*/  @!P5 LDGSTS.E.BYPASS.LTC128B.128 [R23+0x4100], [R14.64], !P0 ;  /* 0x041000000e17dfae */ /* 0x0005e8000c101d48 */
[----:B------:R3:W-:Y:S04]  /*8a10*/  @!P3 LDGSTS.E.BYPASS.LTC128B.128 [R0+0x1100], [R12.64], !P1 ;  /* 0x011000000c00bfae */ /* 0x0007e8000c901d48 */
[----:B------:R3:W-:Y:S01]  /*8a20*/  @!P3 LDGSTS.E.BYPASS.LTC128B.128 [R0+0x5100], [R8.64], !P0 ;  /* 0x051000000800bfae */ /* 0x0007e2000c101d48 */
[----:B------:R-:W-:Y:S02]  /*8a30*/  P2R R45, PR, RZ, 0x40 ;  /* 0x00000040ff2d7803 */ /* 0x000fe40000000000 */
[----:B---3--:R-:W-:-:S04]  /*8a40*/  @!P6 SHF.R.S32.HI R0, RZ, 0x1f, R33 ;  /* 0x0000001fff00e819 */ /* 0x008fc80000011421 */
[----:B------:R-:W-:Y:S01]  /*8a50*/  @!P6 LEA.HI R0, R0, R33, RZ, 0x3 ;  /* 0x000000210000e211 */ /* 0x000fe200078f18ff */
[----:B--2---:R-:W-:-:S03]  /*8a60*/  @!P4 IMAD.SHL.U32 R15, R88, 0x2, RZ ;  /* 0x00000002580fc824 */ /* 0x004fc600078e00ff */
[----:B------:R-:W-:Y:S01]  /*8a70*/  @!P6 LOP3.LUT R0, R0, 0xfffffff8, RZ, 0xc0, !PT ;  /* 0xfffffff80000e812 */ /* 0x000fe200078ec0ff */
[----:B------:R-:W-:Y:S01]  /*8a80*/  @!P6 IMAD.SHL.U32 R8, R88, 0x2, RZ ;  /* 0x000000025808e824 */ /* 0x000fe200078e00ff */
[----:B------:R-:W-:Y:S01]  /*8a90*/  P2R R14, PR, RZ, 0x20 ;  /* 0x00000020ff0e7803 */ /* 0x000fe20000000000 */
[----:B------:R2:W-:Y:S01]  /*8aa0*/  @!P4 LDGSTS.E.BYPASS.LTC128B.128 [R15+0x2100], [R10.64], !P1 ;  /* 0x021000000a0fcfae */ /* 0x0005e2000c901d48 */
[----:B------:R-:W-:Y:S01]  /*8ab0*/  ISETP.GE.AND P5, PT, R22, 0x1, PT ;  /* 0x000000011600780c */ /* 0x000fe20003fa6270 */
[----:B------:R-:W-:Y:S02]  /*8ac0*/  @!P6 IMAD.WIDE R2, R0, 0x2, R2 ;  /* 0x000000020002e825 */ /* 0x000fe400078e0202 */
[----:B------:R3:W-:Y:S04]  /*8ad0*/  @!P4 LDGSTS.E.BYPASS.LTC128B.128 [R15+0x6100], [R4.64], !P0 ;  /* 0x06100000040fcfae */ /* 0x0007e8000c101d48 */
[----:B------:R4:W-:Y:S04]  /*8ae0*/  @!P6 LDGSTS.E.BYPASS.LTC128B.128 [R8+0x3100], [R6.64], !P1 ;  /* 0x031000000608efae */ /* 0x0009e8000c901d48 */
[----:B------:R1:W-:Y:S01]  /*8af0*/  @!P6 LDGSTS.E.BYPASS.LTC128B.128 [R8+0x7100], [R2.64], !P0 ;  /* 0x071000000208efae */ /* 0x0003e2000c101d48 */
[----:B------:R-:W-:-:S02]  /*8b00*/  ISETP.GE.AND P6, PT, R30, c[0x0][0x1d4], PT ;  /* 0x000075001e007a0c */ /* 0x000fc40003fc6270 */
[----:B------:R-:W-:Y:S01]  /*8b10*/  ISETP.GE.AND P0, PT, R33, c[0x0][0x1d4], PT ;  /* 0x0000750021007a0c */ /* 0x000fe20003f06270 */
[----:B------:R-:W-:Y:S01]  /*8b20*/  @P5 IMAD.SHL.U32 R0, R88, 0x2, RZ ;  /* 0x0000000258005824 */ /* 0x000fe200078e00ff */
[----:B------:R-:W0:Y:S09]  /*8b30*/  LDGDEPBAR ;  /* 0x00000000000079af */ /* 0x000e320000000000 */
[----:B------:R1:W-:Y:S04]  /*8b40*/  @P5 LDGSTS.E.BYPASS.LTC128B.128 [R0+0x8100], [R18.64], !P6 ;  /* 0x0810000012005fae */ /* 0x0003e8000f101d48 */
[----:B------:R1:W-:Y:S01]  /*8b50*/  @P5 LDGSTS.E.BYPASS.LTC128B.128 [R0+0xc100], [R18.64+0x80], !P0 ;  /* 0x0c10008012005fae */ /* 0x0003e2000c101d48 */
[----:B---3--:R-:W-:Y:S01]  /*8b60*/  LEA.HI R5, R176, R213, RZ, 0x4 ;  /* 0x000000d5b0057211 */ /* 0x008fe200078f20ff */
[----:B-1----:R-:W-:-:S05]  /*8b70*/  @P2 IMAD.SHL.U32 R0, R88, 0x2, RZ ;  /* 0x0000000258002824 */ /* 0x002fca00078e00ff */
[----:B------:R1:W-:Y:S04]  /*8b80*/  @P2 LDGSTS.E.BYPASS.LTC128B.128 [R0+0x9100], [R20.64], !P6 ;  /* 0x0910000014002fae */ /* 0x0003e8000f101d48 */
[----:B------:R1:W-:Y:S01]  /*8b90*/  @P2 LDGSTS.E.BYPASS.LTC128B.128 [R0+0xd100], [R20.64+0x80], !P0 ;  /* 0x0d10008014002fae */ /* 0x0003e2000c101d48 */
[----:B------:R-:W-:Y:S02]  /*8ba0*/  ISETP.GE.AND P5, PT, R22, 0x41, PT ;  /* 0x000000411600780c */ /* 0x000fe40003fa6270 */
[----:B-1----:R-:W-:-:S05]  /*8bb0*/  LOP3.LUT R0, R5, 0xfffffff0, RZ, 0xc0, !PT ;  /* 0xfffffff005007812 */ /* 0x002fca00078ec0ff */
[----:B------:R-:W-:-:S05]  /*8bc0*/  IMAD.IADD R0, R213, 0x1, -R0 ;  /* 0x00000001d5007824 */ /* 0x000fca00078e0a00 */
[----:B------:R-:W-:-:S04]  /*8bd0*/  SHF.R.S32.HI R2, RZ, 0x1f, R0 ;  /* 0x0000001fff027819 */ /* 0x000fc80000011400 */
[----:B------:R-:W-:-:S04]  /*8be0*/  LEA.HI R9, R2, R0, RZ, 0x3 ;  /* 0x0000000002097211 */ /* 0x000fc800078f18ff */
[----:B------:R-:W-:-:S05]  /*8bf0*/  LOP3.LUT R2, R9, 0xfffffff8, RZ, 0xc0, !PT ;  /* 0xfffffff809027812 */ /* 0x000fca00078ec0ff */
[----:B----4-:R-:W-:Y:S02]  /*8c00*/  IMAD.IADD R8, R0, 0x1, -R2 ;  /* 0x0000000100087824 */ /* 0x010fe400078e0a02 */
[----:B------:R-:W-:-:S03]  /*8c10*/  IMAD.MOV.U32 R4, RZ, RZ, 0x10 ;  /* 0x00000010ff047424 */ /* 0x000fc600078e00ff */
[----:B------:R-:W-:-:S05]  /*8c20*/  R2P PR, R8, 0x6 ;  /* 0x0000000608007804 */ /* 0x000fca0000000000 */
[----:B------:R-:W-:Y:S02]  /*8c30*/  SEL R4, R4, 0xfffffff0, !P1 ;  /* 0xfffffff004047807 */ /* 0x000fe40004800000 */
[----:B------:R-:W-:Y:S01]  /*8c40*/  ISETP.GE.AND P1, PT, R22, 0x61, PT ;  /* 0x000000611600780c */ /* 0x000fe20003f26270 */
[----:B------:R-:W-:-:S05]  /*8c50*/  @P5 IMAD.SHL.U32 R0, R88, 0x2, RZ ;  /* 0x0000000258005824 */ /* 0x000fca00078e00ff */
[----:B------:R1:W-:Y:S04]  /*8c60*/  @P5 LDGSTS.E.BYPASS.LTC128B.128 [R0+0xa100], [R28.64], !P6 ;  /* 0x0a1000001c005fae */ /* 0x0003e8000f101d48 */
[----:B------:R1:W-:Y:S01]  /*8c70*/  @P5 LDGSTS.E.BYPASS.LTC128B.128 [R0+0xe100], [R28.64+0x80], !P0 ;  /* 0x0e1000801c005fae */ /* 0x0003e2000c101d48 */
[----:B------:R-:W-:-:S04]  /*8c80*/  SHF.R.S32.HI R3, RZ, 0x4, R5 ;  /* 0x00000004ff037819 */ /* 0x000fc80000011405 */
[----:B------:R-:W-:Y:S01]  /*8c90*/  LEA.HI R5, R5, R3, RZ, 0x1 ;  /* 0x0000000305057211 */ /* 0x000fe200078f08ff */
[----:B------:R-:W-:-:S03]  /*8ca0*/  IMAD.WIDE.U32 R6, R34, c[0x0][0x208], R30 ;  /* 0x0000820022067a25 */ /* 0x000fc600078e001e */
[----:B------:R-:W-:Y:S01]  /*8cb0*/  LOP3.LUT R5, R5, 0xfffffffe, RZ, 0xc0, !PT ;  /* 0xfffffffe05057812 */ /* 0x000fe200078ec0ff */
[----:B-1----:R-:W-:-:S05]  /*8cc0*/  @P1 IMAD.SHL.U32 R0, R88, 0x2, RZ ;  /* 0x0000000258001824 */ /* 0x002fca00078e00ff */
[----:B------:R1:W-:Y:S04]  /*8cd0*/  @P1 LDGSTS.E.BYPASS.LTC128B.128 [R0+0xb100], [R26.64], !P6 ;  /* 0x0b1000001a001fae */ /* 0x0003e8000f101d48 */
[----:B------:R1:W-:Y:S01]  /*8ce0*/  @P1 LDGSTS.E.BYPASS.LTC128B.128 [R0+0xf100], [R26.64+0x80], !P0 ;  /* 0x0f1000801a001fae */ /* 0x0003e2000c101d48 */
[----:B------:R-:W-:Y:S02]  /*8cf0*/  IMAD.IADD R85, R3, 0x1, -R5 ;  /* 0x0000000103557824 */ /* 0x000fe400078e0a05 */
[----:B--2---:R-:W-:Y:S01]  /*8d00*/  IMAD R10, R214, c[0x0][0x210], RZ ;  /* 0x00008400d60a7a24 */ /* 0x004fe200078e02ff */
[----:B------:R-:W-:Y:S01]  /*8d10*/  LOP3.LUT R117, R117, 0xfffffffe, RZ, 0xc0, !PT ;  /* 0xfffffffe75757812 */ /* 0x000fe200078ec0ff */
[----:B------:R-:W-:Y:S01]  /*8d20*/  IMAD.SHL.U32 R3, R85, 0x8, RZ ;  /* 0x0000000855037824 */ /* 0x000fe200078e00ff */
[----:B------:R2:W-:Y:S01]  /*8d30*/  STL.64 [R1+0x48], R204 ;  /* 0x000048cc01007387 */ /* 0x0005e20000100a00 */
[----:B-1----:R-:W-:-:S03]  /*8d40*/  IMAD R0, R37, c[0x0][0x208], RZ ;  /* 0x0000820025007a24 */ /* 0x002fc600078e02ff */
[----:B------:R-:W0:Y:S01]  /*8d50*/  LDGDEPBAR ;  /* 0x00000000000079af */ /* 0x000e220000000000 */
[----:B------:R-:W-:-:S04]  /*8d60*/  IMAD R0, R34, c[0x0][0x20c], R0 ;  /* 0x0000830022007a24 */ /* 0x000fc800078e0200 */
[----:B------:R-:W-:Y:S02]  /*8d70*/  IMAD.IADD R7, R7, 0x1, R0 ;  /* 0x0000000107077824 */ /* 0x000fe400078e0200 */
[----:B------:R-:W-:Y:S02]  /*8d80*/  IMAD.SHL.U32 R0, R8, 0x40, RZ ;  /* 0x0000004008007824 */ /* 0x000fe400078e00ff */
[----:B------:R-:W-:-:S03]  /*8d90*/  IMAD R8, R38, c[0x0][0x214], R10 ;  /* 0x0000850026087a24 */ /* 0x000fc600078e020a */
[----:B------:R-:W-:Y:S01]  /*8da0*/  LOP3.LUT R0, R0, 0x1c0, RZ, 0xc0, !PT ;  /* 0x000001c000007812 */ /* 0x000fe200078ec0ff */
[----:B------:R-:W-:-:S03]  /*8db0*/  IMAD.WIDE.U32 R6, R38, c[0x0][0x210], R6 ;  /* 0x0000840026067a25 */ /* 0x000fc600078e0006 */
[----:B------:R-:W-:Y:S01]  /*8dc0*/  LOP3.LUT R5, R0, 0x8, R3, 0xf8, !PT ;  /* 0x0000000800057812 */ /* 0x000fe200078ef803 */
[----:B------:R-:W-:Y:S01]  /*8dd0*/  IMAD.IADD R7, R8, 0x1, R7 ;  /* 0x0000000108077824 */ /* 0x000fe200078e0207 */
[----:B------:R-:W-:Y:S01]  /*8de0*/  SHF.R.U32.HI R3, RZ, 0x3, R0 ;  /* 0x00000003ff037819 */ /* 0x000fe20000011600 */
[----:B------:R-:W-:Y:S02]  /*8df0*/  IMAD R0, R35, c[0x0][0x218], RZ ;  /* 0x0000860023007a24 */ /* 0x000fe400078e02ff */
[----:B------:R-:W-:Y:S01]  /*8e00*/  IMAD.WIDE.U32 R92, R36, c[0x0][0x218], R6 ;  /* 0x00008600245c7a25 */ /* 0x000fe200078e0006 */
[----:B------:R-:W-:-:S03]  /*8e10*/  @P0 LOP3.LUT R117, R117, 0x1, RZ, 0xfc, !PT ;  /* 0x0000000175750812 */ /* 0x000fc600078efcff */
[----:B------:R-:W-:Y:S01]  /*8e20*/  IMAD R0, R36, c[0x0][0x21c], R0 ;  /* 0x0000870024007a24 */ /* 0x000fe200078e0200 */
[----:B------:R2:W-:Y:S03]  /*8e30*/  STL [R1+0x30], R200 ;  /* 0x000030c801007387 */ /* 0x0005e60000100800 */
[----:B------:R-:W-:Y:S01]  /*8e40*/  IMAD.IADD R91, R93, 0x1, R0 ;  /* 0x000000015d5b7824 */ /* 0x000fe200078e0200 */
[----:B------:R2:W-:Y:S04]  /*8e50*/  STL [R1+0x40], R117 ;  /* 0x0000407501007387 */ /* 0x0005e80000100800 */
[----:B------:R2:W-:Y:S04]  /*8e60*/  STL.64 [R1+0x60], R92 ;  /* 0x0000605c01007387 */ /* 0x0005e80000100a00 */
[----:B------:R2:W-:Y:S01]  /*8e70*/  STL [R1+0x54], R91 ;  /* 0x0000545b01007387 */ /* 0x0005e20000100800 */
[----:B------:R-:W-:Y:S01]  /*8e80*/  ISETP.LT.AND P0, PT, RZ, c[0x0][0x27c], PT ;  /* 0x00009f00ff007a0c */ /* 0x000fe20003f01270 */
[----:B------:R-:W-:Y:S01]  /*8e90*/  IMAD.MOV.U32 R2, RZ, RZ, 0x20 ;  /* 0x00000020ff027424 */ /* 0x000fe200078e00ff */
[----:B------:R-:W-:Y:S01]  /*8ea0*/  LOP3.LUT R5, R5, R3, RZ, 0x3c, !PT ;  /* 0x0000000305057212 */ /* 0x000fe200078e3cff */
[----:B------:R-:W-:Y:S01]  /*8eb0*/  IMAD.SHL.U32 R3, R9, 0x40, RZ ;  /* 0x0000004009037824 */ /* 0x000fe200078e00ff */
[----:B------:R-:W-:-:S02]  /*8ec0*/  ISETP.NE.AND P5, PT, R14, RZ, PT ;  /* 0x000000ff0e00720c */ /* 0x000fc40003fa5270 */
[----:B------:R-:W-:Y:S02]  /*8ed0*/  SEL R2, R2, 0xffffffe0, !P2 ;  /* 0xffffffe002027807 */ /* 0x000fe40005000000 */
[----:B------:R-:W-:-:S05]  /*8ee0*/  LOP3.LUT R3, R5, 0xfffffe00, R3, 0xf8, !PT ;  /* 0xfffffe0005037812 */ /* 0x000fca00078ef803 */
[----:B------:R-:W-:Y:S05]  /*8ef0*/  @P0 BRA `(.L_x_584) ;  /* 0x0000002000000947 */ /* 0x000fea0003800000 */
[----:B------:R-:W-:-:S04]  /*8f00*/  DEPBAR.LE SB0, 0x1 ;  /* 0x000080400000791a */ /* 0x000fc80000000000 */
[----:B------:R-:W-:Y:S05]  /*8f10*/  BRA `(.L_x_585) ;  /* 0x00004a6000007947 */ /* 0x000fea0003800000 */
.L_x_584:
[----:B------:R-:W-:Y:S01]  /*8f20*/  ULDC.U8 UR4, c[0x0][0x298] ;  /* 0x0000a60000047ab9 */ /* 0x000fe20000000000 */
[----:B-----5:R-:W-:Y:S01]  /*8f30*/  SHF.R.S32.HI R0, RZ, 0x1f, R166 ;  /* 0x0000001fff007819 */ /* 0x020fe200000114a6 */
[----:B------:R-:W-:Y:S01]  /*8f40*/  IMAD.WIDE.U32 R10, R166, c[0x0][0x280], RZ ;  /* 0x0000a000a60a7a25 */ /* 0x000fe200078e00ff */
[----:B------:R-:W-:Y:S01]  /*8f50*/  ISETP.NE.AND P0, PT, RZ, UR4, PT ;  /* 0x00000004ff007c0c */ /* 0x000fe2000bf05270 */
[----:B------:R-:W-:Y:S01]  /*8f60*/  BSSY B2, `(.L_x_585) ;  /* 0x00004a1000027945 */ /* 0x000fe20003800000 */
[----:B------:R-:W-:Y:S01]  /*8f70*/  SHF.L.U32 R47, R88, 0x1, RZ ;  /* 0x00000001582f7819 */ /* 0x000fe200000006ff */
[C---:B------:R-:W-:Y:S02]  /*8f80*/  IMAD R5, R0.reuse, c[0x0][0x280], RZ ;  /* 0x0000a00000057a24 */ /* 0x040fe400078e02ff */
[----:B------:R-:W-:Y:S02]  /*8f90*/  IMAD R0, R0, c[0x0][0x290], RZ ;  /* 0x0000a40000007a24 */ /* 0x000fe400078e02ff */
[----:B------:R-:W-:-:S02]  /*8fa0*/  IMAD R5, R166, c[0x0][0x284], R5 ;  /* 0x0000a100a6057a24 */ /* 0x000fc400078e0205 */
[----:B------:R-:W-:Y:S01]  /*8fb0*/  IMAD R6, R166, c[0x0][0x294], R0 ;  /* 0x0000a500a6067a24 */ /* 0x000fe200078e0200 */
[----:B------:R-:W-:Y:S01]  /*8fc0*/  LEA R0, R68, R32, 0x5 ;  /* 0x0000002044007211 */ /* 0x000fe200078e28ff */
[----:B------:R-:W-:Y:S01]  /*8fd0*/  IMAD.WIDE.U32 R12, R166, c[0x0][0x290], RZ ;  /* 0x0000a400a60c7a25 */ /* 0x000fe200078e00ff */
[----:B------:R-:W-:-:S04]  /*8fe0*/  IADD3 R9, R5, R11, RZ ;  /* 0x0000000b05097210 */ /* 0x000fc80007ffe0ff */
[----:B------:R-:W-:Y:S01]  /*8ff0*/  IADD3 R7, R6, R13, RZ ;  /* 0x0000000d06077210 */ /* 0x000fe20007ffe0ff */
[----:B------:R-:W-:Y:S05]  /*9000*/  @!P0 BRA `(.L_x_586) ;  /* 0x0000248000008947 */ /* 0x000fea0003800000 */
[----:B------:R-:W-:Y:S01]  /*9010*/  ISETP.NE.AND P1, PT, R177, 0x1, PT ;  /* 0x00000001b100780c */ /* 0x000fe20003f25270 */
[----:B------:R-:W-:Y:S01]  /*9020*/  BSSY B0, `(.L_x_587) ;  /* 0x000002f000007945 */ /* 0x000fe20003800000 */
[----:B------:R-:W-:Y:S01]  /*9030*/  MOV R8, R10 ;  /* 0x0000000a00087202 */ /* 0x000fe20000000f00 */
[----:B------:R-:W-:Y:S01]  /*9040*/  IMAD.SHL.U32 R38, R68, 0x4, RZ ;  /* 0x0000000444267824 */ /* 0x000fe200078e00ff */
        /* <DEDUP_REMOVED lines=9> */
[C---:B------:R-:W-:Y:S01]  /*90e0*/  IMAD R6, R5.reuse, c[0x0][0x280], RZ ;  /* 0x0000a00005067a24 */ /* 0x040fe200078e02ff */
[----:B------:R-:W-:Y:S01]  /*90f0*/  LEA R25, P0, R8, c[0x0][0x270], 0x1 ;  /* 0x00009c0008197a11 */ /* 0x000fe200078008ff */
[----:B------:R-:W-:Y:S02]  /*9100*/  IMAD R5, R5, c[0x0][0x290], RZ ;  /* 0x0000a40005057a24 */ /* 0x000fe400078e02ff */
[----:B------:R-:W-:-:S05]  /*9110*/  IMAD R6, R0, c[0x0][0x284], R6 ;  /* 0x0000a10000067a24 */ /* 0x000fca00078e0206 */
[----:B------:R-:W-:-:S04]  /*9120*/  IADD3 R6, R9, R6, RZ ;  /* 0x0000000609067210 */ /* 0x000fc80007ffe0ff */
[----:B------:R-:W-:Y:S01]  /*9130*/  LEA.HI.X R24, R8, c[0x0][0x274], R6, 0x1, P0 ;  /* 0x00009d0008187a11 */ /* 0x000fe200000f0c06 */
[----:B------:R-:W-:Y:S01]  /*9140*/  IMAD.MOV.U32 R6, RZ, RZ, R12 ;  /* 0x000000ffff067224 */ /* 0x000fe200078e000c */
[----:B------:R1:W3:Y:S03]  /*9150*/  SHFL.IDX PT, R8, R25, RZ, 0x181f ;  /* 0x00181fff19087589 */ /* 0x0002e600000e0000 */
[C---:B------:R-:W-:Y:S01]  /*9160*/  IMAD.WIDE.U32 R6, R0.reuse, c[0x0][0x290], R6 ;  /* 0x0000a40000067a25 */ /* 0x040fe200078e0006 */
[----:B------:R1:W4:Y:S03]  /*9170*/  SHFL.IDX PT, R9, R24, RZ, 0x181f ;  /* 0x00181fff18097589 */ /* 0x00032600000e0000 */
[----:B------:R-:W-:Y:S01]  /*9180*/  IMAD R0, R0, c[0x0][0x294], R5 ;  /* 0x0000a50000007a24 */ /* 0x000fe200078e0205 */
[----:B------:R-:W-:-:S04]  /*9190*/  LEA R19, P0, R6, c[0x0][0x288], 0x1 ;  /* 0x0000a20006137a11 */ /* 0x000fc800078008ff */
[----:B------:R-:W-:-:S04]  /*91a0*/  IADD3 R0, R7, R0, RZ ;  /* 0x0000000007007210 */ /* 0x000fc80007ffe0ff */
[----:B------:R-:W-:Y:S02]  /*91b0*/  LEA.HI.X R18, R6, c[0x0][0x28c], R0, 0x1, P0 ;  /* 0x0000a30006127a11 */ /* 0x000fe400000f0c00 */
[----:B------:R1:W2:Y:S04]  /*91c0*/  SHFL.IDX PT, R6, R19, RZ, 0x181f ;  /* 0x00181fff13067589 */ /* 0x0002a800000e0000 */
[----:B------:R1:W1:Y:S01]  /*91d0*/  SHFL.IDX PT, R7, R18, RZ, 0x181f ;  /* 0x00181fff12077589 */ /* 0x00026200000e0000 */
[----:B------:R-:W-:Y:S05]  /*91e0*/  @P5 BRA `(.L_x_588) ;  /* 0x0000012000005947 */ /* 0x000fea0003800000 */
[C---:B------:R-:W-:Y:S01]  /*91f0*/  ISETP.GE.AND P0, PT, R38.reuse, c[0x0][0x27c], PT ;  /* 0x00009f0026007a0c */ /* 0x040fe20003f06270 */
[----:B------:R-:W-:Y:S01]  /*9200*/  CS2R R14, SRZ ;  /* 0x00000000000e7805 */ /* 0x000fe2000001ff00 */
[----:B------:R-:W-:Y:S01]  /*9210*/  CS2R R16, SRZ ;  /* 0x0000000000107805 */ /* 0x000fe2000001ff00 */
[----:B------:R-:W-:-:S10]  /*9220*/  IADD3 R5, R38, 0x20, RZ ;  /* 0x0000002026057810 */ /* 0x000fd40007ffe0ff */
[----:B---34-:R-:W-:-:S04]  /*9230*/  @!P0 IMAD.WIDE R12, R38, 0x2, R8 ;  /* 0x00000002260c8825 */ /* 0x018fc800078e0208 */
[----:B-12---:R-:W-:Y:S01]  /*9240*/  @!P0 IMAD.WIDE R10, R38, 0x2, R6 ;  /* 0x00000002260a8825 */ /* 0x006fe200078e0206 */
        /* <DEDUP_REMOVED lines=12> */
.L_x_588:
[----:B------:R-:W-:Y:S05]  /*9310*/  BSYNC B0 ;  /* 0x0000000000007941 */ /* 0x000fea0003800000 */
.L_x_587:
[----:B-1---5:R-:W-:Y:S01]  /*9320*/  IMAD.MOV.U32 R11, RZ, RZ, R20 ;  /* 0x000000ffff0b7224 */ /* 0x022fe200078e0014 */
[----:B----4-:R1:W4:Y:S01]  /*9330*/  SHFL.IDX PT, R9, R24, 0x1, 0x181f ;  /* 0x00381f0018097f89 */ /* 0x01032200000e0000 */
        /* <DEDUP_REMOVED lines=8> */
[----:B------:R-:W-:Y:S01]  /*93c0*/  IMAD.MOV.U32 R10, RZ, RZ, R23 ;  /* 0x000000ffff0a7224 */ /* 0x000fe200078e0017 */
[----:B------:R-:W-:Y:S01]  /*93d0*/  PRMT R54, R54, 0x5410, R0 ;  /* 0x0000541036367816 */ /* 0x000fe20000000000 */
[----:B------:R-:W-:Y:S01]  /*93e0*/  IMAD.MOV.U32 R5, RZ, RZ, R16 ;  /* 0x000000ffff057224 */ /* 0x000fe200078e0010 */
[----:B---3--:R1:W3:Y:S01]  /*93f0*/  SHFL.IDX PT, R8, R25, 0x1, 0x181f ;  /* 0x00381f0019087f89 */ /* 0x0082e200000e0000 */
[----:B------:R-:W-:Y:S01]  /*9400*/  IMAD.MOV.U32 R0, RZ, RZ, R17 ;  /* 0x000000ffff007224 */ /* 0x000fe200078e0011 */
[----:B------:R-:W-:Y:S01]  /*9410*/  PRMT R55, R11, 0x7610, R55 ;  /* 0x000076100b377816 */ /* 0x000fe20000000037 */
[----:B------:R-:W-:Y:S01]  /*9420*/  CS2R R26, SRZ ;  /* 0x00000000001a7805 */ /* 0x000fe2000001ff00 */
[----:B------:R1:W2:Y:S01]  /*9430*/  SHFL.IDX PT, R7, R18, 0x1, 0x181f ;  /* 0x00381f0012077f89 */ /* 0x0002a200000e0000 */
[----:B------:R-:W-:Y:S01]  /*9440*/  PRMT R56, R10, 0x7610, R56 ;  /* 0x000076100a387816 */ /* 0x000fe20000000038 */
[----:B------:R-:W-:Y:S01]  /*9450*/  CS2R R30, SRZ ;  /* 0x00000000001e7805 */ /* 0x000fe2000001ff00 */
[----:B------:R-:W-:Y:S01]  /*9460*/  PRMT R39, R5, 0x7610, R39 ;  /* 0x0000761005277816 */ /* 0x000fe20000000027 */
[----:B--2---:R1:W2:Y:S01]  /*9470*/  SHFL.IDX PT, R6, R19, 0x1, 0x181f ;  /* 0x00381f0013067f89 */ /* 0x0042a200000e0000 */
[----:B------:R-:W-:Y:S01]  /*9480*/  PRMT R54, R0, 0x7610, R54 ;  /* 0x0000761000367816 */ /* 0x000fe20000000036 */
        /* <DEDUP_REMOVED lines=9> */
[----:B---34-:R-:W-:Y:S02]  /*9520*/  @!P1 IMAD.WIDE R12, R38, 0x2, R8 ;  /* 0x00000002260c9825 */ /* 0x018fe400078e0208 */
[----:B------:R-:W-:-:S03]  /*9530*/  @!P0 SHF.R.S32.HI R0, RZ, 0x1f, R5 ;  /* 0x0000001fff008819 */ /* 0x000fc60000011405 */
[----:B------:R3:W5:Y:S01]  /*9540*/  @!P1 LD.E.64 R26, [R12.64] ;  /* 0x000000080c1a9980 */ /* 0x000762000c101b00 */
[----:B------:R-:W-:-:S04]  /*9550*/  @!P0 LEA.HI R0, R0, R5, RZ, 0x2 ;  /* 0x0000000500008211 */ /* 0x000fc800078f10ff */
[----:B------:R-:W-:-:S05]  /*9560*/  @!P0 LOP3.LUT R0, R0, 0xfffffffc, RZ, 0xc0, !PT ;  /* 0xfffffffc00008812 */ /* 0x000fca00078ec0ff */
[----:B------:R-:W-:-:S04]  /*9570*/  @!P0 IMAD.WIDE R10, R0, 0x2, R8 ;  /* 0x00000002000a8825 */ /* 0x000fc800078e0208 */
[--C-:B--2---:R-:W-:Y:S01]  /*9580*/  @!P0 IMAD.WIDE R8, R0, 0x2, R6.reuse ;  /* 0x0000000200088825 */ /* 0x104fe200078e0206 */
[----:B------:R3:W5:Y:S03]  /*9590*/  @!P0 LD.E.64 R32, [R10.64] ;  /* 0x000000080a208980 */ /* 0x000766000c101b00 */
[----:B------:R-:W-:Y:S01]  /*95a0*/  @!P1 IMAD.WIDE R6, R38, 0x2, R6 ;  /* 0x0000000226069825 */ /* 0x000fe200078e0206 */
[----:B------:R3:W5:Y:S04]  /*95b0*/  @!P0 LD.E.64 R30, [R8.64] ;  /* 0x00000008081e8980 */ /* 0x000768000c101b00 */
[----:B------:R3:W5:Y:S02]  /*95c0*/  @!P1 LD.E.64 R28, [R6.64] ;  /* 0x00000008061c9980 */ /* 0x000764000c101b00 */
.L_x_590:
[----:B------:R-:W-:Y:S05]  /*95d0*/  BSYNC B0 ;  /* 0x0000000000007941 */ /* 0x000fea0003800000 */
.L_x_589:
[----:B---3-5:R-:W-:Y:S01]  /*95e0*/  IMAD.MOV.U32 R11, RZ, RZ, R32 ;  /* 0x000000ffff0b7224 */ /* 0x028fe200078e0020 */
        /* <DEDUP_REMOVED lines=12> */
[----:B------:R3:W1:Y:S01]  /*96b0*/  SHFL.IDX PT, R8, R25, 0x2, 0x181f ;  /* 0x00581f0019087f89 */ /* 0x00066200000e0000 */
        /* <DEDUP_REMOVED lines=10> */
[----:B------:R-:W-:Y:S01]  /*9760*/  CS2R R42, SRZ ;  /* 0x00000000002a7805 */ /* 0x000fe2000001ff00 */
[----:B------:R-:W-:Y:S01]  /*9770*/  CS2R R36, SRZ ;  /* 0x0000000000247805 */ /* 0x000fe2000001ff00 */
[----:B------:R-:W-:Y:S05]  /*9780*/  @P4 BRA `(.L_x_592) ;  /* 0x0000012000004947 */ /* 0x000fea0003800000 */
[C---:B----4-:R-:W-:Y:S01]  /*9790*/  IADD3 R5, R38.reuse, 0x20, RZ ;  /* 0x0000002026057810 */ /* 0x050fe20007ffe0ff */
[----:B------:R-:W-:Y:S01]  /*97a0*/  CS2R R34, SRZ ;  /* 0x0000000000227805 */ /* 0x000fe2000001ff00 */
[----:B------:R-:W-:Y:S01]  /*97b0*/  ISETP.GE.AND P1, PT, R38, c[0x0][0x27c], PT ;  /* 0x00009f0026007a0c */ /* 0x000fe20003f26270 */
[----:B------:R-:W-:Y:S01]  /*97c0*/  CS2R R36, SRZ ;  /* 0x0000000000247805 */ /* 0x000fe2000001ff00 */
[----:B------:R-:W-:Y:S01]  /*97d0*/  ISETP.GE.AND P0, PT, R5, c[0x0][0x27c], PT ;  /* 0x00009f0005007a0c */ /* 0x000fe20003f06270 */
[----:B------:R-:W-:Y:S01]  /*97e0*/  CS2R R40, SRZ ;  /* 0x0000000000287805 */ /* 0x000fe2000001ff00 */
[----:B------:R-:W-:-:S09]  /*97f0*/  CS2R R42, SRZ ;  /* 0x00000000002a7805 */ /* 0x000fd2000001ff00 */
[----:B-1----:R-:W-:Y:S02]  /*9800*/  @!P1 IMAD.WIDE R12, R38, 0x2, R8 ;  /* 0x00000002260c9825 */ /* 0x002fe400078e0208 */
        /* <DEDUP_REMOVED lines=10> */
.L_x_592:
[----:B----4-:R-:W-:Y:S05]  /*98b0*/  BSYNC B0 ;  /* 0x0000000000007941 */ /* 0x010fea0003800000 */
.L_x_591:
[----:B------:R-:W-:Y:S01]  /*98c0*/  ISETP.NE.AND P0, PT, R45, RZ, PT ;  /* 0x000000ff2d00720c */ /* 0x000fe20003f05270 */
[----:B-1---5:R-:W-:Y:S01]  /*98d0*/  IMAD.MOV.U32 R11, RZ, RZ, R40 ;  /* 0x000000ffff0b7224 */ /* 0x022fe200078e0028 */
[----:B------:R1:W4:Y:S01]  /*98e0*/  SHFL.IDX PT, R9, R24, 0x3, 0x181f ;  /* 0x00781f0018097f89 */ /* 0x00032200000e0000 */
        /* <DEDUP_REMOVED lines=11> */
[----:B------:R1:W3:Y:S01]  /*99a0*/  SHFL.IDX PT, R8, R25, 0x3, 0x181f ;  /* 0x00781f0019087f89 */ /* 0x0002e200000e0000 */
        /* <DEDUP_REMOVED lines=29> */
.L_x_594:
[----:B------:R-:W-:Y:S05]  /*9b80*/  BSYNC B0 ;  /* 0x0000000000007941 */ /* 0x000fea0003800000 */
.L_x_593:
[----:B--23--:R-:W-:Y:S01]  /*9b90*/  IMAD.IADD R6, R46, 0x1, -R203 ;  /* 0x000000012e067824 */ /* 0x00cfe200078e0acb */
[----:B------:R-:W-:-:S04]  /*9ba0*/  DEPBAR.LE SB0, 0x1 ;  /* 0x000080400000791a */ /* 0x000fc80000000000 */
[----:B-1----:R-:W-:Y:S01]  /*9bb0*/  IMNMX R25, R6, 0x80, PT ;  /* 0x0000008006197817 */ /* 0x002fe20003800200 */
[----:B-----5:R-:W-:Y:S01]  /*9bc0*/  IMAD.MOV.U32 R0, RZ, RZ, R52 ;  /* 0x000000ffff007224 */ /* 0x020fe200078e0034 */
[----:B------:R-:W-:Y:S01]  /*9bd0*/  BSSY B1, `(.L_x_595) ;  /* 0x000006c000017945 */ /* 0x000fe20003800000 */
[----:B------:R-:W-:Y:S01]  /*9be0*/  IMAD.MOV.U32 R7, RZ, RZ, R53 ;  /* 0x000000ffff077224 */ /* 0x000fe200078e0035 */
[----:B------:R-:W-:Y:S01]  /*9bf0*/  BAR.SYNC.DEFER_BLOCKING 0x0 ;  /* 0x0000000000007b1d */ /* 0x000fe20000010000 */
[----:B------:R-:W-:Y:S01]  /*9c00*/  ISETP.GE.AND P0, PT, R70, R25, PT ;  /* 0x000000194600720c */ /* 0x000fe20003f06270 */
[----:B------:R-:W-:Y:S02]  /*9c10*/  IMAD.MOV.U32 R5, RZ, RZ, R44 ;  /* 0x000000ffff057224 */ /* 0x000fe400078e002c */
[----:B------:R-:W-:Y:S01]  /*9c20*/  PRMT R67, R0, 0x5410, R7 ;  /* 0x0000541000437816 */ /* 0x000fe20000000007 */
[----:B------:R-:W-:Y:S01]  /*9c30*/  IMAD.MOV.U32 R7, RZ, RZ, R50 ;  /* 0x000000ffff077224 */ /* 0x000fe200078e0032 */
[----:B------:R-:W-:Y:S01]  /*9c40*/  MOV R0, R45 ;  /* 0x0000002d00007202 */ /* 0x000fe20000000f00 */
[----:B------:R-:W-:Y:S01]  /*9c50*/  IMAD.MOV.U32 R6, RZ, RZ, R51 ;  /* 0x000000ffff067224 */ /* 0x000fe200078e0033 */
[----:B------:R-:W-:-:S02]  /*9c60*/  PRMT R46, R46, 0x5410, R5 ;  /* 0x000054102e2e7816 */ /* 0x000fc40000000005 */
[----:B------:R-:W-:Y:S01]  /*9c70*/  PRMT R65, R65, 0x5410, R0 ;  /* 0x0000541041417816 */ /* 0x000fe20000000000 */
[----:B------:R-:W-:Y:S01]  /*9c80*/  IMAD.MOV.U32 R0, RZ, RZ, R49 ;  /* 0x000000ffff007224 */ /* 0x000fe200078e0031 */
[----:B------:R-:W-:Y:S02]  /*9c90*/  MOV R5, R48 ;  /* 0x0000003000057202 */ /* 0x000fe40000000f00 */
[----:B------:R-:W-:Y:S02]  /*9ca0*/  PRMT R66, R7, 0x5410, R6 ;  /* 0x0000541007427816 */ /* 0x000fe40000000006 */
[----:B------:R-:W-:Y:S02]  /*9cb0*/  PRMT R46, R5, 0x7610, R46 ;  /* 0x00007610052e7816 */ /* 0x000fe4000000002e */
[----:B------:R-:W-:Y:S01]  /*9cc0*/  PRMT R65, R0, 0x7610, R65 ;  /* 0x0000761000417816 */ /* 0x000fe20000000041 */
[----:B------:R-:W-:Y:S05]  /*9cd0*/  @P0 BRA `(.L_x_596) ;  /* 0x000005b000000947 */ /* 0x000fea0003800000 */
[----:B------:R-:W-:Y:S01]  /*9ce0*/  ISETP.GE.AND P0, PT, R38, c[0x0][0x27c], PT ;  /* 0x00009f0026007a0c */ /* 0x000fe20003f06270 */
[----:B------:R-:W-:-:S12]  /*9cf0*/  BSSY B0, `(.L_x_597) ;  /* 0x000002c000007945 */ /* 0x000fd80003800000 */
[----:B------:R-:W-:Y:S05]  /*9d00*/  @P0 BRA `(.L_x_598) ;  /* 0x000002a000000947 */ /* 0x000fea0003800000 */
[----:B----4-:R-:W1:Y:S01]  /*9d10*/  LDS.128 R8, [R47+0x100] ;  /* 0x000100002f087984 */ /* 0x010e620000000c00 */
[----:B------:R-:W-:Y:S02]  /*9d20*/  SHF.R.U32.HI R0, RZ, 0x10, R17 ;  /* 0x00000010ff007819 */ /* 0x000fe40000011611 */
[--C-:B------:R-:W-:Y:S02]  /*9d30*/  SHF.R.U64 R19, R14, 0x10, R15.reuse ;  /* 0x000000100e137819 */ /* 0x100fe4000000120f */
[----:B------:R-:W-:Y:S02]  /*9d40*/  SHF.R.U32.HI R5, RZ, 0x10, R15 ;  /* 0x00000010ff057819 */ /* 0x000fe4000001160f */
[----:B------:R-:W-:Y:S01]  /*9d50*/  SHF.R.U64 R18, R16, 0x10, R17 ;  /* 0x0000001010127819 */ /* 0x000fe20000001211 */
[----:B------:R-:W-:Y:S02]  /*9d60*/  HADD2.F32 R19, -RZ, R19.H0_H0 ;  /* 0x20000013ff137230 */ /* 0x000fe40000004100 */
[----:B------:R-:W-:-:S02]  /*9d70*/  HADD2.F32 R24, -RZ, R5.H0_H0 ;  /* 0x20000005ff187230 */ /* 0x000fc40000004100 */
[----:B------:R-:W-:Y:S02]  /*9d80*/  HADD2.F32 R5, -RZ, R39.H1_H1 ;  /* 0x30000027ff057230 */ /* 0x000fe40000004100 */
[--C-:B-1----:R-:W-:Y:S02]  /*9d90*/  HADD2.F32 R7, -RZ, R11.reuse.H0_H0 ;  /* 0x2000000bff077230 */ /* 0x102fe40000004100 */
[--C-:B------:R-:W-:Y:S02]  /*9da0*/  HADD2.F32 R14, -RZ, R10.reuse.H0_H0 ;  /* 0x2000000aff0e7230 */ /* 0x100fe40000004100 */
[----:B------:R-:W-:Y:S02]  /*9db0*/  HADD2.F32 R13, -RZ, R10.H1_H1 ;  /* 0x3000000aff0d7230 */ /* 0x000fe40000004100 */
[----:B------:R-:W-:Y:S02]  /*9dc0*/  HADD2.F32 R11, -RZ, R11.H1_H1 ;  /* 0x3000000bff0b7230 */ /* 0x000fe40000004100 */
[----:B------:R-:W-:-:S02]  /*9dd0*/  HADD2.F32 R10, -RZ, R0.H0_H0 ;  /* 0x20000000ff0a7230 */ /* 0x000fc40000004100 */
[--C-:B------:R-:W-:Y:S02]  /*9de0*/  HADD2.F32 R6, -RZ, R8.reuse.H0_H0 ;  /* 0x20000008ff067230 */ /* 0x100fe40000004100 */
[--C-:B------:R-:W-:Y:S02]  /*9df0*/  HADD2.F32 R16, -RZ, R9.reuse.H0_H0 ;  /* 0x20000009ff107230 */ /* 0x100fe40000004100 */
[----:B------:R-:W-:Y:S01]  /*9e00*/  HADD2.F32 R15, -RZ, R9.H1_H1 ;  /* 0x30000009ff0f7230 */ /* 0x000fe20000004100 */
[-C--:B------:R-:W-:Y:S01]  /*9e10*/  FMUL.FTZ R9, R11, R10.reuse ;  /* 0x0000000a0b097220 */ /* 0x080fe20000410000 */
[----:B------:R-:W-:Y:S01]  /*9e20*/  HADD2.F32 R8, -RZ, R8.H1_H1 ;  /* 0x30000008ff087230 */ /* 0x000fe20000004100 */
[C---:B------:R-:W-:Y:S01]  /*9e30*/  FMUL.FTZ R10, R7.reuse, R10 ;  /* 0x0000000a070a7220 */ /* 0x040fe20000410000 */
[----:B------:R-:W-:Y:S01]  /*9e40*/  HADD2.F32 R0, -RZ, R39.H0_H0 ;  /* 0x20000027ff007230 */ /* 0x000fe20000004100 */
[-C--:B------:R-:W-:Y:S01]  /*9e50*/  FFMA.FTZ R17, R7, R24.reuse, -R9 ;  /* 0x0000001807117223 */ /* 0x080fe20000010809 */
[----:B------:R-:W-:Y:S01]  /*9e60*/  HADD2.F32 R9, -RZ, R18.H0_H0 ;  /* 0x20000012ff097230 */ /* 0x000fe20000004100 */
[----:B------:R-:W-:-:S02]  /*9e70*/  FFMA.FTZ R11, R11, R24, R10 ;  /* 0x000000180b0b7223 */ /* 0x000fc4000001000a */
[-C--:B------:R-:W-:Y:S02]  /*9e80*/  FMUL.FTZ R12, R8, R0.reuse ;  /* 0x00000000080c7220 */ /* 0x080fe40000410000 */
[C---:B------:R-:W-:Y:S01]  /*9e90*/  FMUL.FTZ R7, R6.reuse, R0 ;  /* 0x0000000006077220 */ /* 0x040fe20000410000 */
[--C-:B------:R-:W-:Y:S01]  /*9ea0*/  HADD2.F32 R0, -RZ, R54.reuse.H0_H0 ;  /* 0x20000036ff007230 */ /* 0x100fe20000004100 */
[----:B------:R-:W-:Y:S01]  /*9eb0*/  FFMA.FTZ R12, R6, R5, -R12 ;  /* 0x00000005060c7223 */ /* 0x000fe2000001080c */
[----:B------:R-:W-:Y:S01]  /*9ec0*/  F2FP.PACK_AB R11, R11, R17 ;  /* 0x000000110b0b723e */ /* 0x000fe200000000ff */
[----:B------:R-:W-:Y:S01]  /*9ed0*/  FFMA.FTZ R8, R8, R5, R7 ;  /* 0x0000000508087223 */ /* 0x000fe20000010007 */
[----:B------:R-:W-:Y:S01]  /*9ee0*/  HADD2.F32 R5, -RZ, R54.H1_H1 ;  /* 0x30000036ff057230 */ /* 0x000fe20000004100 */
[-C--:B------:R-:W-:Y:S02]  /*9ef0*/  FMUL.FTZ R6, R13, R0.reuse ;  /* 0x000000000d067220 */ /* 0x080fe40000410000 */
[----:B------:R-:W-:Y:S01]  /*9f00*/  FMUL.FTZ R10, R14, R0 ;  /* 0x000000000e0a7220 */ /* 0x000fe20000410000 */
[----:B------:R-:W-:Y:S01]  /*9f10*/  F2FP.PACK_AB R8, R8, R12 ;  /* 0x0000000c0808723e */ /* 0x000fe200000000ff */
[----:B------:R-:W-:-:S02]  /*9f20*/  FMUL.FTZ R0, R15, R9 ;  /* 0x000000090f007220 */ /* 0x000fc40000410000 */
[----:B------:R-:W-:Y:S02]  /*9f30*/  FMUL.FTZ R9, R16, R9 ;  /* 0x0000000910097220 */ /* 0x000fe40000410000 */
[-C--:B------:R-:W-:Y:S02]  /*9f40*/  FFMA.FTZ R6, R14, R5.reuse, -R6 ;  /* 0x000000050e067223 */ /* 0x080fe40000010806 */
[----:B------:R-:W-:Y:S02]  /*9f50*/  FFMA.FTZ R10, R13, R5, R10 ;  /* 0x000000050d0a7223 */ /* 0x000fe4000001000a */
[-C--:B------:R-:W-:Y:S02]  /*9f60*/  FFMA.FTZ R0, R16, R19.reuse, -R0 ;  /* 0x0000001310007223 */ /* 0x080fe40000010800 */
[----:B------:R-:W-:Y:S01]  /*9f70*/  FFMA.FTZ R9, R15, R19, R9 ;  /* 0x000000130f097223 */ /* 0x000fe20000010009 */
[----:B------:R-:W-:-:S04]  /*9f80*/  F2FP.PACK_AB R10, R10, R6 ;  /* 0x000000060a0a723e */ /* 0x000fc800000000ff */
[----:B------:R-:W-:-:S05]  /*9f90*/  F2FP.PACK_AB R9, R9, R0 ;  /* 0x000000000909723e */ /* 0x000fca00000000ff */
[----:B------:R1:W-:Y:S02]  /*9fa0*/  STS.128 [R47+0x100], R8 ;  /* 0x000100082f007388 */ /* 0x0003e40000000c00 */
.L_x_598:
[----:B------:R-:W-:Y:S05]  /*9fb0*/  BSYNC B0 ;  /* 0x0000000000007941 */ /* 0x000fea0003800000 */
.L_x_597:
[----:B------:R-:W-:-:S04]  /*9fc0*/  IADD3 R0, R38, 0x20, RZ ;  /* 0x0000002026007810 */ /* 0x000fc80007ffe0ff */
[----:B------:R-:W-:-:S13]  /*9fd0*/  ISETP.GE.AND P0, PT, R0, c[0x0][0x27c], PT ;  /* 0x00009f0000007a0c */ /* 0x000fda0003f06270 */
[----:B------:R-:W-:Y:S05]  /*9fe0*/  @P0 BRA `(.L_x_596) ;  /* 0x000002a000000947 */ /* 0x000fea0003800000 */
[----:B-1--4-:R-:W1:Y:S01]  /*9ff0*/  LDS.128 R8, [R47+0x4100] ;  /* 0x004100002f087984 */ /* 0x012e620000000c00 */
[----:B------:R-:W-:Y:S02]  /*a000*/  SHF.R.U32.HI R0, RZ, 0x10, R23 ;  /* 0x00000010ff007819 */ /* 0x000fe40000011617 */
[----:B------:R-:W-:Y:S02]  /*a010*/  SHF.R.U32.HI R5, RZ, 0x10, R21 ;  /* 0x00000010ff057819 */ /* 0x000fe40000011615 */
[----:B------:R-:W-:Y:S02]  /*a020*/  SHF.R.U64 R17, R22, 0x10, R23 ;  /* 0x0000001016117819 */ /* 0x000fe40000001217 */
[----:B------:R-:W-:Y:S01]  /*a030*/  SHF.R.U64 R20, R20, 0x10, R21 ;  /* 0x0000001014147819 */ /* 0x000fe20000001215 */
[----:B------:R-:W-:Y:S02]  /*a040*/  HADD2.F32 R19, -RZ, R5.H0_H0 ;  /* 0x20000005ff137230 */ /* 0x000fe40000004100 */
[----:B------:R-:W-:-:S02]  /*a050*/  HADD2.F32 R5, -RZ, R55.H1_H1 ;  /* 0x30000037ff057230 */ /* 0x000fc40000004100 */
[--C-:B-1----:R-:W-:Y:S02]  /*a060*/  HADD2.F32 R7, -RZ, R11.reuse.H0_H0 ;  /* 0x2000000bff077230 */ /* 0x102fe40000004100 */
[--C-:B------:R-:W-:Y:S02]  /*a070*/  HADD2.F32 R14, -RZ, R10.reuse.H0_H0 ;  /* 0x2000000aff0e7230 */ /* 0x100fe40000004100 */
[----:B------:R-:W-:Y:S02]  /*a080*/  HADD2.F32 R13, -RZ, R10.H1_H1 ;  /* 0x3000000aff0d7230 */ /* 0x000fe40000004100 */
[----:B------:R-:W-:Y:S02]  /*a090*/  HADD2.F32 R11, -RZ, R11.H1_H1 ;  /* 0x3000000bff0b7230 */ /* 0x000fe40000004100 */
[----:B------:R-:W-:Y:S02]  /*a0a0*/  HADD2.F32 R10, -RZ, R0.H0_H0 ;  /* 0x20000000ff0a7230 */ /* 0x000fe40000004100 */
[----:B------:R-:W-:-:S02]  /*a0b0*/  HADD2.F32 R6, -RZ, R8.H0_H0 ;  /* 0x20000008ff067230 */ /* 0x000fc40000004100 */
        /* <DEDUP_REMOVED lines=8> */
[----:B------:R-:W-:Y:S02]  /*a140*/  FFMA.FTZ R11, R11, R19, R10 ;  /* 0x000000130b0b7223 */ /* 0x000fe4000001000a */
[----:B------:R-:W-:-:S02]  /*a150*/  FMUL.FTZ R12, R8, R0 ;  /* 0x00000000080c7220 */ /* 0x000fc40000410000 */
[C---:B------:R-:W-:Y:S01]  /*a160*/  FMUL.FTZ R7, R6.reuse, R0 ;  /* 0x0000000006077220 */ /* 0x040fe20000410000 */
[--C-:B------:R-:W-:Y:S01]  /*a170*/  HADD2.F32 R0, -RZ, R56.reuse.H0_H0 ;  /* 0x20000038ff007230 */ /* 0x100fe20000004100 */
[-C--:B------:R-:W-:Y:S01]  /*a180*/  FFMA.FTZ R12, R6, R5.reuse, -R12 ;  /* 0x00000005060c7223 */ /* 0x080fe2000001080c */
[----:B------:R-:W-:Y:S01]  /*a190*/  F2FP.PACK_AB R11, R11, R18 ;  /* 0x000000120b0b723e */ /* 0x000fe200000000ff */
[----:B------:R-:W-:Y:S01]  /*a1a0*/  FFMA.FTZ R8, R8, R5, R7 ;  /* 0x0000000508087223 */ /* 0x000fe20000010007 */
[----:B------:R-:W-:Y:S01]  /*a1b0*/  HADD2.F32 R5, -RZ, R56.H1_H1 ;  /* 0x30000038ff057230 */ /* 0x000fe20000004100 */
[-C--:B------:R-:W-:Y:S01]  /*a1c0*/  FMUL.FTZ R6, R13, R0.reuse ;  /* 0x000000000d067220 */ /* 0x080fe20000410000 */
[----:B------:R-:W-:Y:S01]  /*a1d0*/  HADD2.F32 R7, -RZ, R20.H0_H0 ;  /* 0x20000014ff077230 */ /* 0x000fe20000004100 */
        /* <DEDUP_REMOVED lines=11> */
.L_x_596:
[----:B------:R-:W-:Y:S05]  /*a290*/  BSYNC B1 ;  /* 0x0000000000017941 */ /* 0x000fea0003800000 */
.L_x_595:
[----:B------:R-:W-:Y:S01]  /*a2a0*/  IADD3 R0, R70, 0x20, RZ ;  /* 0x0000002046007810 */ /* 0x000fe20007ffe0ff */
[----:B------:R-:W-:Y:S03]  /*a2b0*/  BSSY B1, `(.L_x_599) ;  /* 0x000005e000017945 */ /* 0x000fe60003800000 */
[----:B------:R-:W-:-:S13]  /*a2c0*/  ISETP.GE.AND P0, PT, R0, R25, PT ;  /* 0x000000190000720c */ /* 0x000fda0003f06270 */
[----:B------:R-:W-:Y:S05]  /*a2d0*/  @P0 BRA `(.L_x_600) ;  /* 0x000005b000000947 */ /* 0x000fea0003800000 */
[----:B------:R-:W-:Y:S01]  /*a2e0*/  ISETP.GE.AND P0, PT, R38, c[0x0][0x27c], PT ;  /* 0x00009f0026007a0c */ /* 0x000fe20003f06270 */
[----:B------:R-:W-:-:S12]  /*a2f0*/  BSSY B0, `(.L_x_601) ;  /* 0x000002c000007945 */ /* 0x000fd80003800000 */
        /* <DEDUP_REMOVED lines=8> */
[----:B------:R-:W-:Y:S02]  /*a380*/  HADD2.F32 R19, -RZ, R19.H0_H0 ;  /* 0x20000013ff137230 */ /* 0x000fe40000004100 */
        /* <DEDUP_REMOVED lines=18> */
[-C--:B------:R-:W-:Y:S01]  /*a4b0*/  FFMA.FTZ R12, R6, R5.reuse, -R12 ;  /* 0x00000005060c7223 */ /* 0x080fe2000001080c */
        /* <DEDUP_REMOVED lines=15> */
.L_x_602:
[----:B------:R-:W-:Y:S05]  /*a5b0*/  BSYNC B0 ;  /* 0x0000000000007941 */ /* 0x000fea0003800000 */
.L_x_601:
        /* <DEDUP_REMOVED lines=28> */
[----:B------:R-:W-:Y:S01]  /*a780*/  HADD2.F32 R0, -RZ, R60.H0_H0 ;  /* 0x2000003cff007230 */ /* 0x000fe20000004100 */
[-C--:B------:R-:W-:Y:S01]  /*a790*/  FFMA.FTZ R12, R6, R5.reuse, -R12 ;  /* 0x00000005060c7223 */ /* 0x080fe2000001080c */
[----:B------:R-:W-:Y:S01]  /*a7a0*/  F2FP.PACK_AB R11, R11, R18 ;  /* 0x000000120b0b723e */ /* 0x000fe200000000ff */
[----:B------:R-:W-:Y:S01]  /*a7b0*/  FFMA.FTZ R8, R8, R5, R7 ;  /* 0x0000000508087223 */ /* 0x000fe20000010007 */
[----:B------:R-:W-:Y:S01]  /*a7c0*/  HADD2.F32 R5, -RZ, R61.H0_H0 ;  /* 0x2000003dff057230 */ /* 0x000fe20000004100 */
        /* <DEDUP_REMOVED lines=12> */
.L_x_600:
[----:B------:R-:W-:Y:S05]  /*a890*/  BSYNC B1 ;  /* 0x0000000000017941 */ /* 0x000fea0003800000 */
.L_x_599:
        /* <DEDUP_REMOVED lines=26> */
[----:B------:R-:W-:Y:S01]  /*aa40*/  HADD2.F32 R0, -RZ, R60.H1_H1 ;  /* 0x3000003cff007230 */ /* 0x000fe20000004100 */
        /* <DEDUP_REMOVED lines=22> */
.L_x_606:
[----:B------:R-:W-:Y:S05]  /*abb0*/  BSYNC B0 ;  /* 0x0000000000007941 */ /* 0x000fea0003800000 */
.L_x_605:
        /* <DEDUP_REMOVED lines=45> */
.L_x_604:
[----:B------:R-:W-:Y:S05]  /*ae90*/  BSYNC B1 ;  /* 0x0000000000017941 */ /* 0x000fea0003800000 */
.L_x_603:
[----:B------:R-:W-:-:S04]  /*aea0*/  IADD3 R0, R70, 0x60, RZ ;  /* 0x0000006046007810 */ /* 0x000fc80007ffe0ff */
        /* <DEDUP_REMOVED lines=47> */
.L_x_609:
[----:B------:R-:W-:Y:S05]  /*b1a0*/  BSYNC B0 ;  /* 0x0000000000007941 */ /* 0x000fea0003800000 */
.L_x_608:
        /* <DEDUP_REMOVED lines=9> */
[----:B------:R-:W-:-:S02]  /*b240*/  HADD2.F32 R5, -RZ, R67.H0_H0 ;  /* 0x20000043ff057230 */ /* 0x000fc40000004100 */
        /* <DEDUP_REMOVED lines=18> */
[----:B------:R-:W-:Y:S01]  /*b370*/  HADD2.F32 R0, -RZ, R66.H1_H1 ;  /* 0x30000042ff007230 */ /* 0x000fe20000004100 */
        /* <DEDUP_REMOVED lines=15> */
[----:B------:R1:W-:Y:S01]  /*b470*/  STS.128 [R47+0x7100], R8 ;  /* 0x007100082f007388 */ /* 0x0003e20000000c00 */
[----:B------:R-:W-:Y:S05]  /*b480*/  BRA `(.L_x_607) ;  /* 0x000024e000007947 */ /* 0x000fea0003800000 */
.L_x_586:
[----:B------:R-:W-:Y:S01]  /*b490*/  ISETP.NE.AND P0, PT, R177, 0x1, PT ;  /* 0x00000001b100780c */ /* 0x000fe20003f05270 */
[----:B------:R-:W-:Y:S01]  /*b4a0*/  IMAD.MOV.U32 R8, RZ, RZ, R10 ;  /* 0x000000ffff087224 */ /* 0x000fe200078e000a */
[----:B------:R-:W-:Y:S01]  /*b4b0*/  CS2R R22, SRZ ;  /* 0x0000000000167805 */ /* 0x000fe2000001ff00 */
[----:B------:R-:W-:-:S10]  /*b4c0*/  CS2R R20, SRZ ;  /* 0x0000000000147805 */ /* 0x000fd4000001ff00 */
[----:B------:R-:W-:-:S05]  /*b4d0*/  @P0 IMAD.HI.U32 R5, R0, c[0x0][0x2c8], RZ ;  /* 0x0000b20000050a27 */ /* 0x000fca00078e00ff */
[----:B------:R-:W-:-:S04]  /*b4e0*/  @P0 SHF.R.U32.HI R0, RZ, c[0x0][0x2cc], R5 ;  /* 0x0000b300ff000a19 */ /* 0x000fc80000011605 */
[----:B------:R-:W-:Y:S01]  /*b4f0*/  SHF.R.S32.HI R6, RZ, 0x1f, R0 ;  /* 0x0000001fff067819 */ /* 0x000fe20000011400 */
[----:B------:R-:W-:-:S04]  /*b500*/  IMAD.WIDE.U32 R8, R0, c[0x0][0x280], R8 ;  /* 0x0000a00000087a25 */ /* 0x000fc800078e0008 */
[----:B------:R-:W-:Y:S01]  /*b510*/  IMAD R5, R6, c[0x0][0x280], RZ ;  /* 0x0000a00006057a24 */ /* 0x000fe200078e02ff */
[----:B------:R-:W-:-:S03]  /*b520*/  LEA R14, P0, R8, c[0x0][0x270], 0x1 ;  /* 0x00009c00080e7a11 */ /* 0x000fc600078008ff */
[----:B------:R-:W-:-:S04]  /*b530*/  IMAD R5, R0, c[0x0][0x284], R5 ;  /* 0x0000a10000057a24 */ /* 0x000fc800078e0205 */
[----:B------:R-:W-:-:S05]  /*b540*/  IMAD.IADD R5, R9, 0x1, R5 ;  /* 0x0000000109057824 */ /* 0x000fca00078e0205 */
[----:B------:R-:W-:Y:S01]  /*b550*/  LEA.HI.X R13, R8, c[0x0][0x274], R5, 0x1, P0 ;  /* 0x00009d00080d7a11 */ /* 0x000fe200000f0c05 */
[----:B------:R-:W-:Y:S01]  /*b560*/  IMAD R5, R6, c[0x0][0x290], RZ ;  /* 0x0000a40006057a24 */ /* 0x000fe200078e02ff */
[----:B------:R-:W1:Y:S01]  /*b570*/  SHFL.IDX PT, R8, R14, RZ, 0x181f ;  /* 0x00181fff0e087589 */ /* 0x000e6200000e0000 */
[----:B------:R-:W-:-:S04]  /*b580*/  IMAD.MOV.U32 R6, RZ, RZ, R12 ;  /* 0x000000ffff067224 */ /* 0x000fc800078e000c */
[----:B------:R-:W-:-:S04]  /*b590*/  IMAD.WIDE.U32 R6, R0, c[0x0][0x290], R6 ;  /* 0x0000a40000067a25 */ /* 0x000fc800078e0006 */
[----:B------:R-:W-:Y:S01]  /*b5a0*/  IMAD R0, R0, c[0x0][0x294], R5 ;  /* 0x0000a50000007a24 */ /* 0x000fe200078e0205 */
[C---:B------:R-:W-:Y:S01]  /*b5b0*/  LEA R12, P0, R6.reuse, c[0x0][0x288], 0x1 ;  /* 0x0000a200060c7a11 */ /* 0x040fe200078008ff */
[----:B------:R-:W3:Y:S02]  /*b5c0*/  SHFL.IDX PT, R5, R13, RZ, 0x181f ;  /* 0x00181fff0d057589 */ /* 0x000ee400000e0000 */
[----:B------:R-:W-:Y:S02]  /*b5d0*/  IMAD.IADD R0, R7, 0x1, R0 ;  /* 0x0000000107007824 */ /* 0x000fe400078e0200 */
[----:B------:R-:W4:Y:S03]  /*b5e0*/  SHFL.IDX PT, R7, R12, RZ, 0x181f ;  /* 0x00181fff0c077589 */ /* 0x000f2600000e0000 */
[----:B------:R-:W-:Y:S02]  /*b5f0*/  LEA.HI.X R11, R6, c[0x0][0x28c], R0, 0x1, P0 ;  /* 0x0000a300060b7a11 */ /* 0x000fe400000f0c00 */
[----:B------:R-:W-:-:S13]  /*b600*/  ISETP.GE.OR P0, PT, R30, c[0x0][0x27c], P5 ;  /* 0x00009f001e007a0c */ /* 0x000fda0002f06670 */
[C---:B------:R-:W-:Y:S01]  /*b610*/  @!P0 IMAD.SHL.U32 R6, R30.reuse, 0x2, RZ ;  /* 0x000000021e068824 */ /* 0x040fe200078e00ff */
[----:B------:R-:W-:-:S04]  /*b620*/  @!P0 SHF.L.U64.HI R0, R30, 0x1, R31 ;  /* 0x000000011e008819 */ /* 0x000fc8000001021f */
[----:B-1----:R-:W-:-:S04]  /*b630*/  @!P0 IADD3 R8, P1, R8, R6, RZ ;  /* 0x0000000608088210 */ /* 0x002fc80007f3e0ff */
[----:B---3--:R-:W-:Y:S02]  /*b640*/  @!P0 IADD3.X R9, R5, R0, RZ, P1, !PT ;  /* 0x0000000005098210 */ /* 0x008fe40000ffe4ff */
[----:B------:R-:W1:Y:S01]  /*b650*/  SHFL.IDX PT, R5, R11, RZ, 0x181f ;  /* 0x00181fff0b057589 */ /* 0x000e6200000e0000 */
[----:B----4-:R-:W-:-:S03]  /*b660*/  @!P0 IADD3 R6, P1, R7, R6, RZ ;  /* 0x0000000607068210 */ /* 0x010fc60007f3e0ff */
[----:B------:R3:W4:Y:S01]  /*b670*/  @!P0 LD.E.128 R20, [R8.64] ;  /* 0x0000000808148980 */ /* 0x000722000c101d00 */
[----:B------:R-:W-:Y:S01]  /*b680*/  CS2R R18, SRZ ;  /* 0x0000000000127805 */ /* 0x000fe2000001ff00 */
[----:B------:R-:W-:Y:S01]  /*b690*/  CS2R R16, SRZ ;  /* 0x0000000000107805 */ /* 0x000fe2000001ff00 */
[----:B-1----:R-:W-:-:S05]  /*b6a0*/  @!P0 IMAD.X R7, R5, 0x1, R0, P1 ;  /* 0x0000000105078824 */ /* 0x002fca00008e0600 */
[----:B------:R1:W5:Y:S01]  /*b6b0*/  @!P0 LD.E.128 R16, [R6.64] ;  /* 0x0000000806108980 */ /* 0x000362000c101d00 */
[----:B------:R-:W-:Y:S03]  /*b6c0*/  BSSY B0, `(.L_x_610) ;  /* 0x0000025000007945 */ /* 0x000fe60003800000 */
[----:B------:R2:W2:Y:S01]  /*b6d0*/  SHFL.IDX PT, R10, R12, 0x1, 0x181f ;  /* 0x00381f000c0a7f89 */ /* 0x0004a200000e0000 */
[----:B------:R-:W-:-:S03]  /*b6e0*/  ISETP.GE.AND P1, PT, R30, c[0x0][0x27c], PT ;  /* 0x00009f001e007a0c */ /* 0x000fc60003f26270 */
[----:B---3--:R3:W2:Y:S01]  /*b6f0*/  SHFL.IDX PT, R9, R13, 0x1, 0x181f ;  /* 0x00381f000d097f89 */ /* 0x0086a200000e0000 */
[----:B------:R-:W-:-:S03]  /*b700*/  CS2R R38, SRZ ;  /* 0x0000000000267805 */ /* 0x000fc6000001ff00 */
[----:B------:R3:W2:Y:S01]  /*b710*/  SHFL.IDX PT, R15, R11, 0x1, 0x181f ;  /* 0x00381f000b0f7f89 */ /* 0x0006a200000e0000 */
[----:B------:R-:W-:Y:S01]  /*b720*/  CS2R R36, SRZ ;  /* 0x0000000000247805 */ /* 0x000fe2000001ff00 */
[----:B------:R-:W-:Y:S01]  /*b730*/  CS2R R34, SRZ ;  /* 0x0000000000227805 */ /* 0x000fe2000001ff00 */
[----:B------:R-:W-:Y:S01]  /*b740*/  CS2R R32, SRZ ;  /* 0x0000000000207805 */ /* 0x000fe2000001ff00 */
[----:B-1----:R3:W1:Y:S01]  /*b750*/  SHFL.IDX PT, R7, R14, 0x1, 0x181f ;  /* 0x00381f000e077f89 */ /* 0x00266200000e0000 */
[----:B----4-:R-:W-:-:S05]  /*b760*/  IMAD.MOV.U32 R0, RZ, RZ, R22 ;  /* 0x000000ffff007224 */ /* 0x010fca00078e0016 */
[----:B------:R-:W-:Y:S01]  /*b770*/  PRMT R69, R0, 0x7610, R69 ;  /* 0x0000761000457816 */ /* 0x000fe20000000045 */
[----:B------:R-:W-:Y:S01]  /*b780*/  IMAD.MOV.U32 R0, RZ, RZ, R23 ;  /* 0x000000ffff007224 */ /* 0x000fe200078e0017 */
[----:B------:R-:W-:Y:S01]  /*b790*/  MOV R6, R20 ;  /* 0x0000001400067202 */ /* 0x000fe20000000f00 */
[----:B------:R-:W-:-:S03]  /*b7a0*/  IMAD.MOV.U32 R5, RZ, RZ, R21 ;  /* 0x000000ffff057224 */ /* 0x000fc600078e0015 */
[----:B------:R-:W-:Y:S02]  /*b7b0*/  PRMT R44, R44, 0x5410, R0 ;  /* 0x000054102c2c7816 */ /* 0x000fe40000000000 */
[----:B------:R-:W-:Y:S01]  /*b7c0*/  PRMT R40, R5, 0x5410, R6 ;  /* 0x0000541005287816 */ /* 0x000fe20000000006 */
[----:B-----5:R-:W-:Y:S01]  /*b7d0*/  IMAD.MOV.U32 R0, RZ, RZ, R18 ;  /* 0x000000ffff007224 */ /* 0x020fe200078e0012 */
[----:B------:R-:W-:Y:S01]  /*b7e0*/  MOV R5, R16 ;  /* 0x0000001000057202 */ /* 0x000fe20000000f00 */
[----:B------:R-:W-:-:S03]  /*b7f0*/  IMAD.MOV.U32 R6, RZ, RZ, R19 ;  /* 0x000000ffff067224 */ /* 0x000fc600078e0013 */
[----:B------:R-:W-:Y:S01]  /*b800*/  PRMT R42, R0, 0x7610, R42 ;  /* 0x00007610002a7816 */ /* 0x000fe2000000002a */
[----:B------:R-:W-:Y:S01]  /*b810*/  IMAD.MOV.U32 R0, RZ, RZ, R17 ;  /* 0x000000ffff007224 */ /* 0x000fe200078e0011 */
[----:B------:R-:W-:-:S04]  /*b820*/  PRMT R44, R6, 0x7610, R44 ;  /* 0x00007610062c7816 */ /* 0x000fc8000000002c */
[----:B------:R-:W-:Y:S01]  /*b830*/  PRMT R29, R0, 0x5410, R5 ;  /* 0x00005410001d7816 */ /* 0x000fe20000000005 */
[----:B------:R-:W-:Y:S05]  /*b840*/  @P3 BRA `(.L_x_611) ;  /* 0x000000c000003947 */ /* 0x000fea0003800000 */
[----:B-123--:R-:W-:Y:S01]  /*b850*/  CS2R R36, SRZ ;  /* 0x0000000000247805 */ /* 0x00efe2000001ff00 */
[----:B------:R-:W-:Y:S01]  /*b860*/  CS2R R34, SRZ ;  /* 0x0000000000227805 */ /* 0x000fe2000001ff00 */
[----:B------:R-:W-:Y:S01]  /*b870*/  CS2R R32, SRZ ;  /* 0x0000000000207805 */ /* 0x000fe2000001ff00 */
[----:B------:R-:W-:Y:S05]  /*b880*/  @P1 BRA `(.L_x_611) ;  /* 0x0000008000001947 */ /* 0x000fea0003800000 */
[C---:B------:R-:W-:Y:S01]  /*b890*/  IMAD.SHL.U32 R0, R30.reuse, 0x2, RZ ;  /* 0x000000021e007824 */ /* 0x040fe200078e00ff */
[----:B------:R-:W-:-:S04]  /*b8a0*/  SHF.L.U64.HI R5, R30, 0x1, R31 ;  /* 0x000000011e057819 */ /* 0x000fc8000001021f */
[----:B------:R-:W-:-:S05]  /*b8b0*/  IADD3 R8, P0, R7, R0, RZ ;  /* 0x0000000007087210 */ /* 0x000fca0007f1e0ff */
[----:B------:R-:W-:Y:S01]  /*b8c0*/  IMAD.X R9, R9, 0x1, R5, P0 ;  /* 0x0000000109097824 */ /* 0x000fe200000e0605 */
[----:B------:R-:W-:-:S04]  /*b8d0*/  IADD3 R6, P0, R10, R0, RZ ;  /* 0x000000000a067210 */ /* 0x000fc80007f1e0ff */
[----:B------:R1:W5:Y:S01]  /*b8e0*/  LD.E.128 R36, [R8.64] ;  /* 0x0000000808247980 */ /* 0x000362000c101d00 */
[----:B------:R-:W-:-:S05]  /*b8f0*/  IMAD.X R7, R15, 0x1, R5, P0 ;  /* 0x000000010f077824 */ /* 0x000fca00000e0605 */
[----:B------:R1:W5:Y:S03]  /*b900*/  LD.E.128 R32, [R6.64] ;  /* 0x0000000806207980 */ /* 0x000366000c101d00 */
.L_x_611:
[----:B-123--:R-:W-:Y:S05]  /*b910*/  BSYNC B0 ;  /* 0x0000000000007941 */ /* 0x00efea0003800000 */
.L_x_610:
[----:B------:R-:W1:Y:S01]  /*b920*/  SHFL.IDX PT, R5, R14, 0x2, 0x181f ;  /* 0x00581f000e057f89 */ /* 0x000e6200000e0000 */
[----:B------:R-:W-:Y:S01]  /*b930*/  ISETP.GE.OR P0, PT, R30, c[0x0][0x27c], P4 ;  /* 0x00009f001e007a0c */ /* 0x000fe20002706670 */
[----:B------:R-:W-:Y:S01]  /*b940*/  CS2R R58, SRZ ;  /* 0x00000000003a7805 */ /* 0x000fe2000001ff00 */
[----:B------:R-:W-:Y:S01]  /*b950*/  CS2R R56, SRZ ;  /* 0x0000000000387805 */ /* 0x000fe2000001ff00 */
[----:B------:R-:W2:Y:S01]  /*b960*/  SHFL.IDX PT, R9, R13, 0x2, 0x181f ;  /* 0x00581f000d097f89 */ /* 0x000ea200000e0000 */
[----:B------:R-:W-:-:S03]  /*b970*/  ISETP.NE.AND P3, PT, R45, RZ, PT ;  /* 0x000000ff2d00720c */ /* 0x000fc60003f65270 */
[----:B------:R-:W3:Y:S04]  /*b980*/  SHFL.IDX PT, R6, R12, 0x2, 0x181f ;  /* 0x00581f000c067f89 */ /* 0x000ee800000e0000 */
[----:B------:R-:W4:Y:S02]  /*b990*/  SHFL.IDX PT, R10, R11, 0x2, 0x181f ;  /* 0x00581f000b0a7f89 */ /* 0x000f2400000e0000 */
[C---:B------:R-:W-:Y:S01]  /*b9a0*/  @!P0 IMAD.SHL.U32 R0, R30.reuse, 0x2, RZ ;  /* 0x000000021e008824 */ /* 0x040fe200078e00ff */
[----:B------:R-:W-:-:S04]  /*b9b0*/  @!P0 SHF.L.U64.HI R7, R30, 0x1, R31 ;  /* 0x000000011e078819 */ /* 0x000fc8000001021f */
[----:B-1----:R-:W-:-:S05]  /*b9c0*/  @!P0 IADD3 R8, P2, R5, R0, RZ ;  /* 0x0000000005088210 */ /* 0x002fca0007f5e0ff */
[----:B--2---:R-:W-:Y:S01]  /*b9d0*/  @!P0 IMAD.X R9, R9, 0x1, R7, P2 ;  /* 0x0000000109098824 */ /* 0x004fe200010e0607 */
[----:B---3--:R-:W-:Y:S01]  /*b9e0*/  @!P0 IADD3 R6, P2, R6, R0, RZ ;  /* 0x0000000006068210 */ /* 0x008fe20007f5e0ff */
[----:B------:R-:W-:-:S03]  /*b9f0*/  CS2R R54, SRZ ;  /* 0x0000000000367805 */ /* 0x000fc6000001ff00 */
[----:B------:R1:W2:Y:S01]  /*ba00*/  @!P0 LD.E.128 R56, [R8.64] ;  /* 0x0000000808388980 */ /* 0x0002a2000c101d00 */
[----:B------:R-:W-:Y:S01]  /*ba10*/  CS2R R52, SRZ ;  /* 0x0000000000347805 */ /* 0x000fe2000001ff00 */
[----:B----4-:R-:W-:-:S05]  /*ba20*/  @!P0 IMAD.X R7, R10, 0x1, R7, P2 ;  /* 0x000000010a078824 */ /* 0x010fca00010e0607 */
[----:B------:R3:W4:Y:S01]  /*ba30*/  @!P0 LD.E.128 R52, [R6.64] ;  /* 0x0000000806348980 */ /* 0x000722000c101d00 */
[----:B-----5:R-:W-:Y:S01]  /*ba40*/  IMAD.MOV.U32 R5, RZ, RZ, R36 ;  /* 0x000000ffff057224 */ /* 0x020fe200078e0024 */
[----:B------:R-:W-:Y:S01]  /*ba50*/  BSSY B0, `(.L_x_612) ;  /* 0x0000035000007945 */ /* 0x000fe20003800000 */
[----:B------:R-:W-:Y:S01]  /*ba60*/  IMAD.MOV.U32 R0, RZ, RZ, R37 ;  /* 0x000000ffff007224 */ /* 0x000fe200078e0025 */
[----:B------:R2:W2:Y:S01]  /*ba70*/  SHFL.IDX PT, R10, R13, 0x3, 0x181f ;  /* 0x00781f000d0a7f89 */ /* 0x0004a200000e0000 */
[----:B------:R-:W-:Y:S01]  /*ba80*/  CS2R R66, SRZ ;  /* 0x0000000000427805 */ /* 0x000fe2000001ff00 */
[----:B------:R-:W-:Y:S01]  /*ba90*/  PRMT R75, R75, 0x5410, R5 ;  /* 0x000054104b4b7816 */ /* 0x000fe20000000005 */
[----:B------:R-:W-:Y:S01]  /*baa0*/  IMAD.MOV.U32 R5, RZ, RZ, R32 ;  /* 0x000000ffff057224 */ /* 0x000fe200078e0020 */
[----:B------:R-:W-:Y:S01]  /*bab0*/  PRMT R73, R73, 0x5410, R0 ;  /* 0x0000541049497816 */ /* 0x000fe20000000000 */
[----:B------:R-:W-:Y:S01]  /*bac0*/  IMAD.MOV.U32 R0, RZ, RZ, R33 ;  /* 0x000000ffff007224 */ /* 0x000fe200078e0021 */
[----:B------:R-:W2:Y:S01]  /*bad0*/  SHFL.IDX PT, R11, R11, 0x3, 0x181f ;  /* 0x00781f000b0b7f89 */ /* 0x000ea200000e0000 */
[----:B------:R-:W-:Y:S01]  /*bae0*/  CS2R R64, SRZ ;  /* 0x0000000000407805 */ /* 0x000fe2000001ff00 */
[----:B------:R-:W-:Y:S01]  /*baf0*/  PRMT R75, R5, 0x7610, R75 ;  /* 0x00007610054b7816 */ /* 0x000fe2000000004b */
[----:B------:R-:W-:Y:S01]  /*bb00*/  CS2R R62, SRZ ;  /* 0x00000000003e7805 */ /* 0x000fe2000001ff00 */
[----:B------:R-:W-:Y:S01]  /*bb10*/  PRMT R73, R0, 0x7610, R73 ;  /* 0x0000761000497816 */ /* 0x000fe20000000049 */
[----:B------:R-:W-:Y:S01]  /*bb20*/  CS2R R60, SRZ ;  /* 0x00000000003c7805 */ /* 0x000fe2000001ff00 */
[----:B-1----:R1:W1:Y:S04]  /*bb30*/  SHFL.IDX PT, R8, R14, 0x3, 0x181f ;  /* 0x00781f000e087f89 */ /* 0x00226800000e0000 */
[----:B------:R1:W1:Y:S01]  /*bb40*/  SHFL.IDX PT, R9, R12, 0x3, 0x181f ;  /* 0x00781f000c097f89 */ /* 0x00026200000e0000 */
[----:B---3--:R-:W-:-:S02]  /*bb50*/  IMAD.MOV.U32 R7, RZ, RZ, R38 ;  /* 0x000000ffff077224 */ /* 0x008fc400078e0026 */
[----:B------:R-:W-:-:S03]  /*bb60*/  IMAD.MOV.U32 R6, RZ, RZ, R39 ;  /* 0x000000ffff067224 */ /* 0x000fc600078e0027 */
[----:B------:R-:W-:Y:S01]  /*bb70*/  PRMT R76, R76, 0x5410, R7 ;  /* 0x000054104c4c7816 */ /* 0x000fe20000000007 */
[----:B------:R-:W-:Y:S01]  /*bb80*/  IMAD.MOV.U32 R7, RZ, RZ, R34 ;  /* 0x000000ffff077224 */ /* 0x000fe200078e0022 */
[----:B------:R-:W-:Y:S01]  /*bb90*/  PRMT R74, R74, 0x5410, R6 ;  /* 0x000054104a4a7816 */ /* 0x000fe20000000006 */
[----:B------:R-:W-:-:S03]  /*bba0*/  IMAD.MOV.U32 R6, RZ, RZ, R35 ;  /* 0x000000ffff067224 */ /* 0x000fc600078e0023 */
[----:B------:R-:W-:Y:S02]  /*bbb0*/  PRMT R76, R7, 0x7610, R76 ;  /* 0x00007610074c7816 */ /* 0x000fe4000000004c */
[----:B------:R-:W-:Y:S01]  /*bbc0*/  PRMT R74, R6, 0x7610, R74 ;  /* 0x00007610064a7816 */ /* 0x000fe2000000004a */
[----:B--2---:R-:W-:Y:S02]  /*bbd0*/  IMAD.MOV.U32 R7, RZ, RZ, R58 ;  /* 0x000000ffff077224 */ /* 0x004fe400078e003a */
[----:B------:R-:W-:Y:S02]  /*bbe0*/  IMAD.MOV.U32 R6, RZ, RZ, R59 ;  /* 0x000000ffff067224 */ /* 0x000fe400078e003b */
[----:B------:R-:W-:Y:S01]  /*bbf0*/  IMAD.MOV.U32 R5, RZ, RZ, R56 ;  /* 0x000000ffff057224 */ /* 0x000fe200078e0038 */
[----:B------:R-:W-:Y:S01]  /*bc00*/  PRMT R80, R80, 0x5410, R7 ;  /* 0x0000541050507816 */ /* 0x000fe20000000007 */
[----:B------:R-:W-:Y:S01]  /*bc10*/  IMAD.MOV.U32 R0, RZ, RZ, R57 ;  /* 0x000000ffff007224 */ /* 0x000fe200078e0039 */
[----:B------:R-:W-:Y:S01]  /*bc20*/  PRMT R78, R78, 0x5410, R6 ;  /* 0x000054104e4e7816 */ /* 0x000fe20000000006 */
[----:B----4-:R-:W-:Y:S01]  /*bc30*/  IMAD.MOV.U32 R7, RZ, RZ, R54 ;  /* 0x000000ffff077224 */ /* 0x010fe200078e0036 */
[----:B------:R-:W-:Y:S01]  /*bc40*/  PRMT R79, R79, 0x5410, R5 ;  /* 0x000054104f4f7816 */ /* 0x000fe20000000005 */
[----:B------:R-:W-:Y:S01]  /*bc50*/  IMAD.MOV.U32 R6, RZ, RZ, R55 ;  /* 0x000000ffff067224 */ /* 0x000fe200078e0037 */
[----:B------:R-:W-:Y:S01]  /*bc60*/  PRMT R77, R77, 0x5410, R0 ;  /* 0x000054104d4d7816 */ /* 0x000fe20000000000 */
[----:B------:R-:W-:Y:S01]  /*bc70*/  IMAD.MOV.U32 R5, RZ, RZ, R52 ;  /* 0x000000ffff057224 */ /* 0x000fe200078e0034 */
[----:B------:R-:W-:Y:S01]  /*bc80*/  PRMT R80, R7, 0x7610, R80 ;  /* 0x0000761007507816 */ /* 0x000fe20000000050 */
[----:B------:R-:W-:Y:S01]  /*bc90*/  IMAD.MOV.U32 R0, RZ, RZ, R53 ;  /* 0x000000ffff007224 */ /* 0x000fe200078e0035 */
[----:B------:R-:W-:-:S02]  /*bca0*/  PRMT R78, R6, 0x7610, R78 ;  /* 0x00007610064e7816 */ /* 0x000fc4000000004e */
[----:B------:R-:W-:Y:S02]  /*bcb0*/  PRMT R79, R5, 0x7610, R79 ;  /* 0x00007610054f7816 */ /* 0x000fe4000000004f */
[----:B------:R-:W-:Y:S01]  /*bcc0*/  PRMT R77, R0, 0x7610, R77 ;  /* 0x00007610004d7816 */ /* 0x000fe2000000004d */
[----:B------:R-:W-:Y:S05]  /*bcd0*/  @P3 BRA `(.L_x_613) ;  /* 0x000000c000003947 */ /* 0x000fea0003800000 */
[----:B-1----:R-:W-:Y:S01]  /*bce0*/  CS2R R64, SRZ ;  /* 0x0000000000407805 */ /* 0x002fe2000001ff00 */
        /* <DEDUP_REMOVED lines=8> */
[----:B------:R-:W-:-:S03]  /*bd70*/  IMAD.X R7, R11, 0x1, R5, P0 ;  /* 0x000000010b077824 */ /* 0x000fc600000e0605 */
[----:B------:R1:W5:Y:S04]  /*bd80*/  LD.E.128 R64, [R8.64] ;  /* 0x0000000808407980 */ /* 0x000368000c101d00 */
[----:B------:R1:W5:Y:S02]  /*bd90*/  LD.E.128 R60, [R6.64] ;  /* 0x00000008063c7980 */ /* 0x000364000c101d00 */
.L_x_613:
[----:B-1----:R-:W-:Y:S05]  /*bda0*/  BSYNC B0 ;  /* 0x0000000000007941 */ /* 0x002fea0003800000 */
.L_x_612:
[----:B------:R-:W-:Y:S01]  /*bdb0*/  IMAD.IADD R6, R46, 0x1, -R203 ;  /* 0x000000012e067824 */ /* 0x000fe200078e0acb */
[----:B------:R-:W-:-:S04]  /*bdc0*/  DEPBAR.LE SB0, 0x1 ;  /* 0x000080400000791a */ /* 0x000fc80000000000 */
[----:B------:R-:W-:Y:S01]  /*bdd0*/  IMNMX R71, R6, 0x80, PT ;  /* 0x0000008006477817 */ /* 0x000fe20003800200 */
[----:B-----5:R-:W-:Y:S01]  /*bde0*/  IMAD.MOV.U32 R0, RZ, RZ, R66 ;  /* 0x000000ffff007224 */ /* 0x020fe200078e0042 */
[----:B------:R-:W-:Y:S01]  /*bdf0*/  BSSY B0, `(.L_x_614) ;  /* 0x000006f000007945 */ /* 0x000fe20003800000 */
[----:B------:R-:W-:Y:S01]  /*be00*/  IMAD.MOV.U32 R7, RZ, RZ, R67 ;  /* 0x000000ffff077224 */ /* 0x000fe200078e0043 */
[----:B------:R-:W-:Y:S01]  /*be10*/  BAR.SYNC.DEFER_BLOCKING 0x0 ;  /* 0x0000000000007b1d */ /* 0x000fe20000010000 */
[----:B------:R-:W-:Y:S01]  /*be20*/  ISETP.GE.OR P0, PT, R70, R71, P1 ;  /* 0x000000474600720c */ /* 0x000fe20000f06670 */
[----:B------:R-:W-:Y:S01]  /*be30*/  IMAD.MOV.U32 R5, RZ, RZ, R64 ;  /* 0x000000ffff057224 */ /* 0x000fe200078e0040 */
[----:B------:R-:W-:Y:S01]  /*be40*/  PRMT R84, R84, 0x5410, R0 ;  /* 0x0000541054547816 */ /* 0x000fe20000000000 */
[----:B------:R-:W-:Y:S01]  /*be50*/  IMAD.MOV.U32 R6, RZ, RZ, R63 ;  /* 0x000000ffff067224 */ /* 0x000fe200078e003f */
[----:B------:R-:W-:Y:S02]  /*be60*/  MOV R0, R65 ;  /* 0x0000004100007202 */ /* 0x000fe40000000f00 */
[----:B------:R-:W-:-:S02]  /*be70*/  PRMT R84, R5, 0x7610, R84 ;  /* 0x0000761005547816 */ /* 0x000fc40000000054 */
[----:B------:R-:W-:Y:S01]  /*be80*/  PRMT R82, R7, 0x5410, R0 ;  /* 0x0000541007527816 */ /* 0x000fe20000000000 */
[----:B------:R-:W-:Y:S01]  /*be90*/  IMAD.MOV.U32 R7, RZ, RZ, R62 ;  /* 0x000000ffff077224 */ /* 0x000fe200078e003e */
[----:B------:R-:W-:Y:S01]  /*bea0*/  MOV R5, R60 ;  /* 0x0000003c00057202 */ /* 0x000fe20000000f00 */
[----:B------:R-:W-:-:S03]  /*beb0*/  IMAD.MOV.U32 R0, RZ, RZ, R61 ;  /* 0x000000ffff007224 */ /* 0x000fc600078e003d */
[----:B------:R-:W-:Y:S02]  /*bec0*/  PRMT R83, R5, 0x5410, R7 ;  /* 0x0000541005537816 */ /* 0x000fe40000000007 */
[----:B------:R-:W-:Y:S01]  /*bed0*/  PRMT R81, R6, 0x5410, R0 ;  /* 0x0000541006517816 */ /* 0x000fe20000000000 */
[----:B------:R-:W-:Y:S05]  /*bee0*/  @P0 BRA `(.L_x_615) ;  /* 0x000005f000000947 */ /* 0x000fea0003800000 */
[----:B------:R-:W-:Y:S01]  /*bef0*/  MOV R0, c[0x0][0x27c] ;  /* 0x00009f0000007a02 */ /* 0x000fe20000000f00 */
[----:B------:R-:W1:Y:S01]  /*bf00*/  LDS.128 R8, [R47+0x100] ;  /* 0x000100002f087984 */ /* 0x000e620000000c00 */
[----:B------:R-:W-:Y:S02]  /*bf10*/  SHF.R.U32.HI R7, RZ, 0x10, R17 ;  /* 0x00000010ff077819 */ /* 0x000fe40000011611 */
[----:B------:R-:W-:Y:S02]  /*bf20*/  LEA.HI R0, R0, R68, RZ, 0x1d ;  /* 0x0000004400007211 */ /* 0x000fe400078fe8ff */
[----:B------:R-:W-:Y:S02]  /*bf30*/  SHF.R.U64 R51, R20, 0x10, R21 ;  /* 0x0000001014337819 */ /* 0x000fe40000001215 */
[----:B------:R-:W-:-:S02]  /*bf40*/  SHF.R.S32.HI R6, RZ, 0x1f, R0 ;  /* 0x0000001fff067819 */ /* 0x000fc40000011400 */
[----:B------:R-:W-:Y:S01]  /*bf50*/  SHF.L.U32 R5, R0, 0x3, RZ ;  /* 0x0000000300057819 */ /* 0x000fe200000006ff */
[----:B------:R-:W-:Y:S01]  /*bf60*/  HADD2.F32 R51, -RZ, R51.H0_H0 ;  /* 0x20000033ff337230 */ /* 0x000fe20000004100 */
[----:B------:R-:W-:Y:S02]  /*bf70*/  LEA.HI R0, R6, R0, RZ, 0x3 ;  /* 0x0000000006007211 */ /* 0x000fe400078f18ff */
[----:B------:R-:W-:Y:S02]  /*bf80*/  LOP3.LUT R5, R25, 0x38, R5, 0xf8, !PT ;  /* 0x0000003819057812 */ /* 0x000fe400078ef805 */
[----:B------:R-:W-:Y:S02]  /*bf90*/  SHF.L.U32 R0, R0, 0xa, RZ ;  /* 0x0000000a00007819 */ /* 0x000fe400000006ff */
[----:B------:R-:W-:Y:S02]  /*bfa0*/  LOP3.LUT R5, R5, R43, RZ, 0x3c, !PT ;  /* 0x0000002b05057212 */ /* 0x000fe400078e3cff */
[----:B------:R-:W-:-:S02]  /*bfb0*/  LOP3.LUT R0, R0, 0x7fffe000, RZ, 0xc0, !PT ;  /* 0x7fffe00000007812 */ /* 0x000fc400078ec0ff */
[----:B------:R-:W-:Y:S02]  /*bfc0*/  SHF.R.U32.HI R27, RZ, 0x10, R21 ;  /* 0x00000010ff1b7819 */ /* 0x000fe40000011615 */
[----:B------:R-:W-:Y:S02]  /*bfd0*/  IADD3 R0, R5, R0, R41 ;  /* 0x0000000005007210 */ /* 0x000fe40007ffe029 */
[--C-:B------:R-:W-:Y:S01]  /*bfe0*/  SHF.R.U64 R50, R22, 0x10, R23.reuse ;  /* 0x0000001016327819 */ /* 0x100fe20000001217 */
[----:B------:R-:W-:Y:S01]  /*bff0*/  HADD2.F32 R72, -RZ, R27.H0_H0 ;  /* 0x2000001bff487230 */ /* 0x000fe20000004100 */
[----:B------:R-:W-:Y:S01]  /*c000*/  SHF.L.U32 R43, R0, 0x1, RZ ;  /* 0x00000001002b7819 */ /* 0x000fe200000006ff */
[----:B------:R-:W-:Y:S01]  /*c010*/  HADD2.F32 R0, -RZ, R29.H0_H0 ;  /* 0x2000001dff007230 */ /* 0x000fe20000004100 */
[----:B------:R-:W-:Y:S01]  /*c020*/  SHF.R.U32.HI R28, RZ, 0x10, R23 ;  /* 0x00000010ff1c7819 */ /* 0x000fe20000011617 */
[----:B------:R-:W-:Y:S01]  /*c030*/  HADD2.F32 R50, -RZ, R50.H0_H0 ;  /* 0x20000032ff327230 */ /* 0x000fe20000004100 */
[----:B------:R-:W-:Y:S01]  /*c040*/  SHF.R.U64 R46, R18, 0x10, R19 ;  /* 0x00000010122e7819 */ /* 0x000fe20000001213 */
[----:B------:R-:W2:Y:S01]  /*c050*/  LDS.128 R12, [R43+0x100] ;  /* 0x000100002b0c7984 */ /* 0x000ea20000000c00 */
[----:B------:R-:W-:-:S02]  /*c060*/  SHF.R.U64 R48, R16, 0x10, R17 ;  /* 0x0000001010307819 */ /* 0x000fc40000001211 */
[----:B------:R-:W-:Y:S01]  /*c070*/  SHF.R.U32.HI R19, RZ, 0x10, R19 ;  /* 0x00000010ff137819 */ /* 0x000fe20000011613 */
[--C-:B-1----:R-:W-:Y:S02]  /*c080*/  HADD2.F32 R23, -RZ, R10.reuse.H0_H0 ;  /* 0x2000000aff177230 */ /* 0x102fe40000004100 */
[----:B------:R-:W-:Y:S02]  /*c090*/  HADD2.F32 R25, -RZ, R10.H1_H1 ;  /* 0x3000000aff197230 */ /* 0x000fe40000004100 */
[--C-:B------:R-:W-:Y:S02]  /*c0a0*/  HADD2.F32 R22, -RZ, R11.reuse.H0_H0 ;  /* 0x2000000bff167230 */ /* 0x100fe40000004100 */
[----:B------:R-:W-:Y:S02]  /*c0b0*/  HADD2.F32 R21, -RZ, R11.H1_H1 ;  /* 0x3000000bff157230 */ /* 0x000fe40000004100 */
[--C-:B------:R-:W-:Y:S02]  /*c0c0*/  HADD2.F32 R20, -RZ, R9.reuse.H0_H0 ;  /* 0x20000009ff147230 */ /* 0x100fe40000004100 */
[----:B------:R-:W-:-:S02]  /*c0d0*/  HADD2.F32 R18, -RZ, R9.H1_H1 ;  /* 0x30000009ff127230 */ /* 0x000fc40000004100 */
[--C-:B------:R-:W-:Y:S02]  /*c0e0*/  HADD2.F32 R24, -RZ, R8.reuse.H0_H0 ;  /* 0x20000008ff187230 */ /* 0x100fe40000004100 */
[----:B------:R-:W-:Y:S01]  /*c0f0*/  HADD2.F32 R26, -RZ, R8.H1_H1 ;  /* 0x30000008ff1a7230 */ /* 0x000fe20000004100 */
[-C--:B------:R-:W-:Y:S01]  /*c100*/  FMUL.FTZ R8, R20, R0.reuse ;  /* 0x0000000014087220 */ /* 0x080fe20000410000 */
[----:B------:R-:W-:Y:S02]  /*c110*/  HADD2.F32 R19, -RZ, R19.H0_H0 ;  /* 0x20000013ff137230 */ /* 0x000fe40000004100 */
[----:B--2---:R-:W-:Y:S02]  /*c120*/  HADD2.F32 R6, -RZ, R13.H0_H0 ;  /* 0x2000000dff067230 */ /* 0x004fe40000004100 */
[--C-:B------:R-:W-:Y:S02]  /*c130*/  HADD2.F32 R10, -RZ, R15.reuse.H0_H0 ;  /* 0x2000000fff0a7230 */ /* 0x100fe40000004100 */
[----:B------:R-:W-:Y:S01]  /*c140*/  HADD2.F32 R11, -RZ, R15.H1_H1 ;  /* 0x3000000fff0b7230 */ /* 0x000fe20000004100 */
[----:B------:R-:W-:Y:S01]  /*c150*/  FMUL.FTZ R41, R6, R0 ;  /* 0x0000000006297220 */ /* 0x000fe20000410000 */
[----:B------:R-:W-:-:S02]  /*c160*/  HADD2.F32 R15, -RZ, R7.H0_H0 ;  /* 0x20000007ff0f7230 */ /* 0x000fc40000004100 */
[--C-:B------:R-:W-:Y:S02]  /*c170*/  HADD2.F32 R9, -RZ, R12.reuse.H0_H0 ;  /* 0x2000000cff097230 */ /* 0x100fe40000004100 */
[----:B------:R-:W-:Y:S01]  /*c180*/  HADD2.F32 R17, -RZ, R12.H1_H1 ;  /* 0x3000000cff117230 */ /* 0x000fe20000004100 */
[----:B------:R-:W-:Y:S01]  /*c190*/  FMUL.FTZ R0, R18, R15 ;  /* 0x0000000f12007220 */ /* 0x000fe20000410000 */
[--C-:B------:R-:W-:Y:S02]  /*c1a0*/  HADD2.F32 R12, -RZ, R14.reuse.H0_H0 ;  /* 0x2000000eff0c7230 */ /* 0x100fe40000004100 */
[----:B------:R-:W-:Y:S02]  /*c1b0*/  HADD2.F32 R16, -RZ, R14.H1_H1 ;  /* 0x3000000eff107230 */ /* 0x000fe40000004100 */
[----:B------:R-:W-:Y:S02]  /*c1c0*/  HADD2.F32 R5, -RZ, R13.H1_H1 ;  /* 0x3000000dff057230 */ /* 0x000fe40000004100 */
[----:B------:R-:W-:-:S02]  /*c1d0*/  HADD2.F32 R14, -RZ, R40.H0_H0 ;  /* 0x20000028ff0e7230 */ /* 0x000fc40000004100 */
[----:B------:R-:W-:Y:S01]  /*c1e0*/  HADD2.F32 R7, -RZ, R29.H1_H1 ;  /* 0x3000001dff077230 */ /* 0x000fe20000004100 */
[C---:B------:R-:W-:Y:S01]  /*c1f0*/  FFMA.FTZ R45, R5.reuse, R72, R0 ;  /* 0x00000048052d7223 */ /* 0x040fe20000010000 */
[----:B------:R-:W-:Y:S01]  /*c200*/  HADD2.F32 R13, -RZ, R40.H1_H1 ;  /* 0x30000028ff0d7230 */ /* 0x000fe20000004100 */
[----:B------:R-:W-:Y:S01]  /*c210*/  FFMA.FTZ R49, R6, R14, R8 ;  /* 0x0000000e06317223 */ /* 0x000fe20000010008 */
[----:B------:R-:W-:Y:S01]  /*c220*/  HADD2.F32 R0, -RZ, R44.H0_H0 ;  /* 0x2000002cff007230 */ /* 0x000fe20000004100 */
[----:B------:R-:W-:Y:S01]  /*c230*/  FMUL.FTZ R40, R5, R15 ;  /* 0x0000000f05287220 */ /* 0x000fe20000410000 */
[----:B------:R-:W-:Y:S01]  /*c240*/  HADD2.F32 R5, -RZ, R42.H0_H0 ;  /* 0x2000002aff057230 */ /* 0x000fe20000004100 */
[-C--:B------:R-:W-:Y:S02]  /*c250*/  FMUL.FTZ R6, R24, R7.reuse ;  /* 0x0000000718067220 */ /* 0x080fe40000410000 */
[C---:B------:R-:W-:Y:S01]  /*c260*/  FMUL.FTZ R29, R9.reuse, R7 ;  /* 0x00000007091d7220 */ /* 0x040fe20000410000 */
[----:B------:R-:W-:Y:S01]  /*c270*/  HADD2.F32 R7, -RZ, R69.H0_H0 ;  /* 0x20000045ff077230 */ /* 0x000fe20000004100 */
[----:B------:R-:W-:Y:S01]  /*c280*/  FFMA.FTZ R42, R9, R13, R6 ;  /* 0x0000000d092a7223 */ /* 0x000fe20000010006 */
[----:B------:R-:W-:Y:S01]  /*c290*/  HADD2.F32 R6, -RZ, R44.H1_H1 ;  /* 0x3000002cff067230 */ /* 0x000fe20000004100 */
[----:B------:R-:W-:Y:S01]  /*c2a0*/  FMUL.FTZ R9, R23, R5 ;  /* 0x0000000517097220 */ /* 0x000fe20000410000 */
[----:B------:R-:W-:Y:S01]  /*c2b0*/  HADD2.F32 R69, -RZ, R28.H0_H0 ;  /* 0x2000001cff457230 */ /* 0x000fe20000004100 */
[----:B------:R-:W-:-:S02]  /*c2c0*/  FMUL.FTZ R8, R22, R0 ;  /* 0x0000000016087220 */ /* 0x000fc40000410000 */
[C---:B------:R-:W-:Y:S02]  /*c2d0*/  FMUL.FTZ R27, R12.reuse, R5 ;  /* 0x000000050c1b7220 */ /* 0x040fe40000410000 */
[----:B------:R-:W-:Y:S02]  /*c2e0*/  FFMA.FTZ R44, R12, R7, R9 ;  /* 0x000000070c2c7223 */ /* 0x000fe40000010009 */
[C---:B------:R-:W-:Y:S02]  /*c2f0*/  FMUL.FTZ R12, R10.reuse, R0 ;  /* 0x000000000a0c7220 */ /* 0x040fe40000410000 */
[----:B------:R-:W-:Y:S01]  /*c300*/  FFMA.FTZ R15, R10, R6, R8 ;  /* 0x000000060a0f7223 */ /* 0x000fe20000010008 */
[----:B------:R-:W-:Y:S01]  /*c310*/  HADD2.F32 R10, -RZ, R48.H0_H0 ;  /* 0x20000030ff0a7230 */ /* 0x000fe20000004100 */
[-C--:B------:R-:W-:Y:S01]  /*c320*/  FMUL.FTZ R0, R21, R19.reuse ;  /* 0x0000001315007220 */ /* 0x080fe20000410000 */
[----:B------:R-:W-:Y:S01]  /*c330*/  HADD2.F32 R8, -RZ, R46.H0_H0 ;  /* 0x2000002eff087230 */ /* 0x000fe20000004100 */
[----:B------:R-:W-:-:S02]  /*c340*/  FMUL.FTZ R9, R11, R19 ;  /* 0x000000130b097220 */ /* 0x000fc40000410000 */
[----:B------:R-:W-:Y:S02]  /*c350*/  FFMA.FTZ R11, R11, R69, R0 ;  /* 0x000000450b0b7223 */ /* 0x000fe40000010000 */
[----:B------:R-:W-:Y:S02]  /*c360*/  FMUL.FTZ R5, R26, R10 ;  /* 0x0000000a1a057220 */ /* 0x000fe40000410000 */
[----:B------:R-:W-:Y:S01]  /*c370*/  FMUL.FTZ R0, R25, R8 ;  /* 0x0000000819007220 */ /* 0x000fe20000410000 */
[----:B------:R-:W-:Y:S01]  /*c380*/  F2FP.PACK_AB R15, R11, R15 ;  /* 0x0000000f0b0f723e */ /* 0x000fe200000000ff */
[C---:B------:R-:W-:Y:S02]  /*c390*/  FMUL.FTZ R10, R17.reuse, R10 ;  /* 0x0000000a110a7220 */ /* 0x040fe40000410000 */
[----:B------:R-:W-:Y:S02]  /*c3a0*/  FMUL.FTZ R8, R16, R8 ;  /* 0x0000000810087220 */ /* 0x000fe40000410000 */
[----:B------:R-:W-:-:S02]  /*c3b0*/  FFMA.FTZ R19, R17, R51, R5 ;  /* 0x0000003311137223 */ /* 0x000fc40000010005 */
        /* <DEDUP_REMOVED lines=10> */
[----:B------:R-:W-:-:S02]  /*c460*/  FFMA.FTZ R7, R26, R51, -R10 ;  /* 0x000000331a077223 */ /* 0x000fc4000001080a */
[----:B------:R-:W-:Y:S01]  /*c470*/  FFMA.FTZ R6, R25, R50, -R8 ;  /* 0x0000003219067223 */ /* 0x000fe20000010808 */
[----:B------:R-:W-:Y:S02]  /*c480*/  F2FP.PACK_AB R11, R0, R5 ;  /* 0x00000005000b723e */ /* 0x000fe400000000ff */
[----:B------:R-:W-:Y:S02]  /*c490*/  F2FP.PACK_AB R8, R7, R18 ;  /* 0x000000120708723e */ /* 0x000fe400000000ff */
[----:B------:R-:W-:Y:S02]  /*c4a0*/  F2FP.PACK_AB R10, R6, R14 ;  /* 0x0000000e060a723e */ /* 0x000fe400000000ff */
[----:B------:R-:W-:-:S03]  /*c4b0*/  F2FP.PACK_AB R14, R28, R44 ;  /* 0x0000002c1c0e723e */ /* 0x000fc600000000ff */
[----:B------:R1:W-:Y:S04]  /*c4c0*/  STS.128 [R47+0x100], R8 ;  /* 0x000100082f007388 */ /* 0x0003e80000000c00 */
[----:B------:R1:W-:Y:S02]  /*c4d0*/  STS.128 [R43+0x100], R12 ;  /* 0x0001000c2b007388 */ /* 0x0003e40000000c00 */
.L_x_615:
[----:B------:R-:W-:Y:S05]  /*c4e0*/  BSYNC B0 ;  /* 0x0000000000007941 */ /* 0x000fea0003800000 */
.L_x_614:
[----:B------:R-:W-:Y:S01]  /*c4f0*/  IADD3 R0, R70, 0x20, RZ ;  /* 0x0000002046007810 */ /* 0x000fe20007ffe0ff */
[----:B------:R-:W-:Y:S03]  /*c500*/  BSSY B0, `(.L_x_616) ;  /* 0x000006c000007945 */ /* 0x000fe60003800000 */
[----:B------:R-:W-:-:S13]  /*c510*/  ISETP.GE.OR P0, PT, R0, R71, P1 ;  /* 0x000000470000720c */ /* 0x000fda0000f06670 */
[----:B------:R-:W-:Y:S05]  /*c520*/  @P0 BRA `(.L_x_617) ;  /* 0x0000069000000947 */ /* 0x000fea0003800000 */
[----:B------:R-:W-:Y:S02]  /*c530*/  MOV R7, c[0x0][0x27c] ;  /* 0x00009f0000077a02 */ /* 0x000fe40000000f00 */
[----:B------:R-:W-:Y:S02]  /*c540*/  SHF.R.S32.HI R5, RZ, 0x1f, R0 ;  /* 0x0000001fff057819 */ /* 0x000fe40000011400 */
[----:B------:R-:W-:Y:S02]  /*c550*/  LEA.HI R7, R7, R68, RZ, 0x1d ;  /* 0x0000004407077211 */ /* 0x000fe400078fe8ff */
[----:B------:R-:W-:Y:S02]  /*c560*/  SHF.L.U32 R6, R0, 0x6, RZ ;  /* 0x0000000600067819 */ /* 0x000fe400000006ff */
[----:B------:R-:W-:Y:S02]  /*c570*/  LEA.HI R5, R5, R0, RZ, 0x3 ;  /* 0x0000000005057211 */ /* 0x000fe400078f18ff */
[----:B-1----:R-:W-:-:S02]  /*c580*/  SHF.R.S32.HI R10, RZ, 0x1f, R7 ;  /* 0x0000001fff0a7819 */ /* 0x002fc40000011407 */
[----:B------:R-:W-:Y:S01]  /*c590*/  LOP3.LUT R0, R6, 0x1c0, RZ, 0xc0, !PT ;  /* 0x000001c006007812 */ /* 0x000fe200078ec0ff */
[----:B------:R-:W-:Y:S01]  /*c5a0*/  IMAD.SHL.U32 R6, R5, 0x40, RZ ;  /* 0x0000004005067824 */ /* 0x000fe200078e00ff */
[----:B------:R-:W-:Y:S02]  /*c5b0*/  SHF.L.U32 R8, R7, 0x3, RZ ;  /* 0x0000000307087819 */ /* 0x000fe400000006ff */
[----:B------:R-:W-:Y:S02]  /*c5c0*/  LEA.HI R7, R10, R7, RZ, 0x3 ;  /* 0x000000070a077211 */ /* 0x000fe400078f18ff */
[C---:B------:R-:W-:Y:S02]  /*c5d0*/  LOP3.LUT R9, R0.reuse, 0x38, R30, 0xf8, !PT ;  /* 0x0000003800097812 */ /* 0x040fe400078ef81e */
[----:B------:R-:W-:Y:S02]  /*c5e0*/  SHF.R.U32.HI R5, RZ, 0x3, R0 ;  /* 0x00000003ff057819 */ /* 0x000fe40000011600 */
[----:B------:R-:W-:Y:S01]  /*c5f0*/  LOP3.LUT R8, R0, 0x38, R8, 0xf8, !PT ;  /* 0x0000003800087812 */ /* 0x000fe200078ef808 */
[----:B------:R-:W-:Y:S01]  /*c600*/  IMAD.SHL.U32 R0, R7, 0x400, RZ ;  /* 0x0000040007007824 */ /* 0x000fe200078e00ff */
[----:B------:R-:W-:-:S02]  /*c610*/  LOP3.LUT R6, R6, 0xfffffe00, RZ, 0xc0, !PT ;  /* 0xfffffe0006067812 */ /* 0x000fc400078ec0ff */
[----:B------:R-:W-:Y:S02]  /*c620*/  SHF.R.U32.HI R16, RZ, 0x10, R37 ;  /* 0x00000010ff107819 */ /* 0x000fe40000011625 */
[----:B------:R-:W-:Y:S02]  /*c630*/  LOP3.LUT R9, R6, R9, R5, 0xf6, !PT ;  /* 0x0000000906097212 */ /* 0x000fe400078ef605 */
[----:B------:R-:W-:Y:S01]  /*c640*/  LOP3.LUT R5, R8, R5, RZ, 0x3c, !PT ;  /* 0x0000000508057212 */ /* 0x000fe200078e3cff */
[----:B------:R-:W-:Y:S01]  /*c650*/  HADD2.F32 R45, -RZ, R16.H0_H0 ;  /* 0x20000010ff2d7230 */ /* 0x000fe20000004100 */
[----:B------:R-:W-:Y:S02]  /*c660*/  LOP3.LUT R0, R0, 0x7fffe000, RZ, 0xc0, !PT ;  /* 0x7fffe00000007812 */ /* 0x000fe400078ec0ff */
[----:B------:R-:W-:Y:S02]  /*c670*/  SHF.L.U32 R41, R9, 0x1, RZ ;  /* 0x0000000109297819 */ /* 0x000fe400000006ff */
[----:B------:R-:W-:Y:S01]  /*c680*/  IADD3 R0, R5, R0, R6 ;  /* 0x0000000005007210 */ /* 0x000fe20007ffe006 */
[----:B------:R-:W-:Y:S01]  /*c690*/  HADD2.F32 R5, -RZ, R73.H0_H0 ;  /* 0x20000049ff057230 */ /* 0x000fe20000004100 */
[----:B------:R-:W-:Y:S01]  /*c6a0*/  SHF.R.U64 R43, R36, 0x10, R37 ;  /* 0x00000010242b7819 */ /* 0x000fe20000001225 */
[----:B------:R-:W1:Y:S01]  /*c6b0*/  LDS.128 R8, [R41+0x100] ;  /* 0x0001000029087984 */ /* 0x000e620000000c00 */
[----:B------:R-:W-:-:S02]  /*c6c0*/  SHF.L.U32 R40, R0, 0x1, RZ ;  /* 0x0000000100287819 */ /* 0x000fc400000006ff */
[--C-:B------:R-:W-:Y:S02]  /*c6d0*/  SHF.R.U32.HI R0, RZ, 0x10, R33.reuse ;  /* 0x00000010ff007819 */ /* 0x100fe40000011621 */
[----:B------:R-:W-:Y:S01]  /*c6e0*/  SHF.R.U64 R37, R32, 0x10, R33 ;  /* 0x0000001020257819 */ /* 0x000fe20000001221 */
[----:B------:R-:W2:Y:S01]  /*c6f0*/  LDS.128 R12, [R40+0x100] ;  /* 0x00010000280c7984 */ /* 0x000ea20000000c00 */
[----:B------:R-:W-:Y:S01]  /*c700*/  SHF.R.U64 R42, R38, 0x10, R39 ;  /* 0x00000010262a7819 */ /* 0x000fe20000001227 */
[----:B------:R-:W-:Y:S01]  /*c710*/  HADD2.F32 R27, -RZ, R0.H0_H0 ;  /* 0x20000000ff1b7230 */ /* 0x000fe20000004100 */
[--C-:B------:R-:W-:Y:S01]  /*c720*/  SHF.R.U64 R32, R34, 0x10, R35.reuse ;  /* 0x0000001022207819 */ /* 0x100fe20000001223 */
[----:B------:R-:W-:Y:S01]  /*c730*/  HADD2.F32 R0, -RZ, R74.H0_H0 ;  /* 0x2000004aff007230 */ /* 0x000fe20000004100 */
[----:B------:R-:W-:Y:S02]  /*c740*/  SHF.R.U32.HI R25, RZ, 0x10, R35 ;  /* 0x00000010ff197819 */ /* 0x000fe40000011623 */
[----:B------:R-:W-:Y:S01]  /*c750*/  SHF.R.U32.HI R26, RZ, 0x10, R39 ;  /* 0x00000010ff1a7819 */ /* 0x000fe20000011627 */
[----:B------:R-:W-:-:S02]  /*c760*/  HADD2.F32 R39, -RZ, R43.H0_H0 ;  /* 0x2000002bff277230 */ /* 0x000fc40000004100 */
[----:B------:R-:W-:Y:S02]  /*c770*/  HADD2.F32 R16, -RZ, R25.H0_H0 ;  /* 0x20000019ff107230 */ /* 0x000fe40000004100 */
[----:B------:R-:W-:Y:S02]  /*c780*/  HADD2.F32 R44, -RZ, R26.H0_H0 ;  /* 0x2000001aff2c7230 */ /* 0x000fe40000004100 */
[----:B-1----:R-:W-:Y:S02]  /*c790*/  HADD2.F32 R18, -RZ, R9.H0_H0 ;  /* 0x20000009ff127230 */ /* 0x002fe40000004100 */
[--C-:B------:R-:W-:Y:S02]  /*c7a0*/  HADD2.F32 R22, -RZ, R8.reuse.H0_H0 ;  /* 0x20000008ff167230 */ /* 0x100fe40000004100 */
[----:B------:R-:W-:Y:S02]  /*c7b0*/  HADD2.F32 R24, -RZ, R8.H1_H1 ;  /* 0x30000008ff187230 */ /* 0x000fe40000004100 */
[----:B--2---:R-:W-:-:S02]  /*c7c0*/  HADD2.F32 R8, -RZ, R13.H0_H0 ;  /* 0x2000000dff087230 */ /* 0x004fc40000004100 */
[----:B------:R-:W-:Y:S02]  /*c7d0*/  HADD2.F32 R7, -RZ, R13.H1_H1 ;  /* 0x3000000dff077230 */ /* 0x000fe40000004100 */
[----:B------:R-:W-:Y:S01]  /*c7e0*/  HADD2.F32 R17, -RZ, R9.H1_H1 ;  /* 0x30000009ff117230 */ /* 0x000fe20000004100 */
[-C--:B------:R-:W-:Y:S01]  /*c7f0*/  FMUL.FTZ R9, R18, R5.reuse ;  /* 0x0000000512097220 */ /* 0x080fe20000410000 */
[----:B------:R-:W-:Y:S01]  /*c800*/  HADD2.F32 R13, -RZ, R73.H1_H1 ;  /* 0x30000049ff0d7230 */ /* 0x000fe20000004100 */
[C---:B------:R-:W-:Y:S01]  /*c810*/  FMUL.FTZ R35, R8.reuse, R5 ;  /* 0x0000000508237220 */ /* 0x040fe20000410000 */
[----:B------:R-:W-:Y:S01]  /*c820*/  HADD2.F32 R20, -RZ, R11.H0_H0 ;  /* 0x2000000bff147230 */ /* 0x000fe20000004100 */
[----:B------:R-:W-:Y:S01]  /*c830*/  FMUL.FTZ R33, R7, R27 ;  /* 0x0000001b07217220 */ /* 0x000fe20000410000 */
[----:B------:R-:W-:Y:S01]  /*c840*/  HADD2.F32 R6, -RZ, R15.H0_H0 ;  /* 0x2000000fff067230 */ /* 0x000fe20000004100 */
[----:B------:R-:W-:Y:S01]  /*c850*/  FFMA.FTZ R38, R8, R13, R9 ;  /* 0x0000000d08267223 */ /* 0x000fe20000010009 */
[----:B------:R-:W-:Y:S01]  /*c860*/  HADD2.F32 R9, -RZ, R74.H1_H1 ;  /* 0x3000004aff097230 */ /* 0x000fe20000004100 */
[----:B------:R-:W-:Y:S01]  /*c870*/  FMUL.FTZ R8, R17, R27 ;  /* 0x0000001b11087220 */ /* 0x000fe20000410000 */
[----:B------:R-:W-:Y:S01]  /*c880*/  HADD2.F32 R19, -RZ, R11.H1_H1 ;  /* 0x3000000bff137230 */ /* 0x000fe20000004100 */
[-C--:B------:R-:W-:Y:S01]  /*c890*/  FMUL.FTZ R5, R20, R0.reuse ;  /* 0x0000000014057220 */ /* 0x080fe20000410000 */
[--C-:B------:R-:W-:Y:S01]  /*c8a0*/  HADD2.F32 R21, -RZ, R10.reuse.H0_H0 ;  /* 0x2000000aff157230 */ /* 0x100fe20000004100 */
[C---:B------:R-:W-:Y:S01]  /*c8b0*/  FMUL.FTZ R27, R6.reuse, R0 ;  /* 0x00000000061b7220 */ /* 0x040fe20000410000 */
[--C-:B------:R-:W-:Y:S01]  /*c8c0*/  HADD2.F32 R0, -RZ, R75.reuse.H0_H0 ;  /* 0x2000004bff007230 */ /* 0x100fe20000004100 */
[----:B------:R-:W-:Y:S01]  /*c8d0*/  FFMA.FTZ R36, R7, R45, R8 ;  /* 0x0000002d07247223 */ /* 0x000fe20000010008 */
[----:B------:R-:W-:Y:S01]  /*c8e0*/  HADD2.F32 R23, -RZ, R10.H1_H1 ;  /* 0x3000000aff177230 */ /* 0x000fe20000004100 */
[----:B------:R-:W-:Y:S01]  /*c8f0*/  FFMA.FTZ R34, R6, R9, R5 ;  /* 0x0000000906227223 */ /* 0x000fe20000010005 */
[----:B------:R-:W-:Y:S01]  /*c900*/  HADD2.F32 R11, -RZ, R12.H0_H0 ;  /* 0x2000000cff0b7230 */ /* 0x000fe20000004100 */
[----:B------:R-:W-:Y:S01]  /*c910*/  FMUL.FTZ R7, R22, R0 ;  /* 0x0000000016077220 */ /* 0x000fe20000410000 */
[----:B------:R-:W-:Y:S01]  /*c920*/  HADD2.F32 R8, -RZ, R75.H1_H1 ;  /* 0x3000004bff087230 */ /* 0x000fe20000004100 */
[----:B------:R-:W-:Y:S01]  /*c930*/  FMUL.FTZ R6, R19, R16 ;  /* 0x0000001013067220 */ /* 0x000fe20000410000 */
[----:B------:R-:W-:-:S02]  /*c940*/  HADD2.F32 R10, -RZ, R15.H1_H1 ;  /* 0x3000000fff0a7230 */ /* 0x000fc40000004100 */
[----:B------:R-:W-:Y:S01]  /*c950*/  HADD2.F32 R15, -RZ, R12.H1_H1 ;  /* 0x3000000cff0f7230 */ /* 0x000fe20000004100 */
[C---:B------:R-:W-:Y:S01]  /*c960*/  FFMA.FTZ R28, R11.reuse, R8, R7 ;  /* 0x000000080b1c7223 */ /* 0x040fe20000010007 */
[----:B------:R-:W-:Y:S01]  /*c970*/  HADD2.F32 R5, -RZ, R76.H0_H0 ;  /* 0x2000004cff057230 */ /* 0x000fe20000004100 */
[C---:B------:R-:W-:Y:S01]  /*c980*/  FMUL.FTZ R25, R10.reuse, R16 ;  /* 0x000000100a197220 */ /* 0x040fe20000410000 */
[----:B------:R-:W-:Y:S01]  /*c990*/  HADD2.F32 R12, -RZ, R14.H0_H0 ;  /* 0x2000000eff0c7230 */ /* 0x000fe20000004100 */
[----:B------:R-:W-:Y:S01]  /*c9a0*/  FMUL.FTZ R16, R11, R0 ;  /* 0x000000000b107220 */ /* 0x000fe20000410000 */
[----:B------:R-:W-:Y:S01]  /*c9b0*/  HADD2.F32 R7, -RZ, R37.H0_H0 ;  /* 0x20000025ff077230 */ /* 0x000fe20000004100 */
[----:B------:R-:W-:Y:S01]  /*c9c0*/  FFMA.FTZ R29, R10, R44, R6 ;  /* 0x0000002c0a1d7223 */ /* 0x000fe20000010006 */
[----:B------:R-:W-:Y:S01]  /*c9d0*/  HADD2.F32 R0, -RZ, R76.H1_H1 ;  /* 0x3000004cff007230 */ /* 0x000fe20000004100 */
[-C--:B------:R-:W-:Y:S01]  /*c9e0*/  FMUL.FTZ R6, R21, R5.reuse ;  /* 0x0000000515067220 */ /* 0x080fe20000410000 */
[----:B------:R-:W-:Y:S01]  /*c9f0*/  HADD2.F32 R10, -RZ, R32.H0_H0 ;  /* 0x20000020ff0a7230 */ /* 0x000fe20000004100 */
[----:B------:R-:W-:Y:S01]  /*ca00*/  FMUL.FTZ R11, R12, R5 ;  /* 0x000000050c0b7220 */ /* 0x000fe20000410000 */
[----:B------:R-:W-:Y:S01]  /*ca10*/  HADD2.F32 R14, -RZ, R14.H1_H1 ;  /* 0x3000000eff0e7230 */ /* 0x000fe20000004100 */
[----:B------:R-:W-:Y:S01]  /*ca20*/  FMUL.FTZ R5, R24, R7 ;  /* 0x0000000718057220 */ /* 0x000fe20000410000 */
[----:B------:R-:W-:Y:S01]  /*ca30*/  HADD2.F32 R37, -RZ, R42.H0_H0 ;  /* 0x2000002aff257230 */ /* 0x000fe20000004100 */
[----:B------:R-:W-:-:S02]  /*ca40*/  FFMA.FTZ R32, R12, R0, R6 ;  /* 0x000000000c207223 */ /* 0x000fc40000010006 */
[-C--:B------:R-:W-:Y:S02]  /*ca50*/  FMUL.FTZ R6, R23, R10.reuse ;  /* 0x0000000a17067220 */ /* 0x080fe40000410000 */
[C---:B------:R-:W-:Y:S02]  /*ca60*/  FMUL.FTZ R7, R15.reuse, R7 ;  /* 0x000000070f077220 */ /* 0x040fe40000410000 */
[----:B------:R-:W-:Y:S02]  /*ca70*/  FFMA.FTZ R15, R15, R39, R5 ;  /* 0x000000270f0f7223 */ /* 0x000fe40000010005 */
[C---:B------:R-:W-:Y:S02]  /*ca80*/  FMUL.FTZ R5, R14.reuse, R10 ;  /* 0x0000000a0e057220 */ /* 0x040fe40000410000 */
[----:B------:R-:W-:Y:S02]  /*ca90*/  FFMA.FTZ R26, R14, R37, R6 ;  /* 0x000000250e1a7223 */ /* 0x000fe40000010006 */
        /* <DEDUP_REMOVED lines=13> */
[----:B------:R-:W-:-:S02]  /*cb70*/  F2FP.PACK_AB R10, R26, R32 ;  /* 0x000000201a0a723e */ /* 0x000fc400000000ff */
[----:B------:R-:W-:Y:S02]  /*cb80*/  F2FP.PACK_AB R12, R7, R16 ;  /* 0x00000010070c723e */ /* 0x000fe400000000ff */
[----:B------:R-:W-:-:S05]  /*cb90*/  F2FP.PACK_AB R14, R0, R14 ;  /* 0x0000000e000e723e */ /* 0x000fca00000000ff */
[----:B------:R1:W-:Y:S04]  /*cba0*/  STS.128 [R41+0x100], R12 ;  /* 0x0001000c29007388 */ /* 0x0003e80000000c00 */
[----:B------:R1:W-:Y:S02]  /*cbb0*/  STS.128 [R40+0x100], R8 ;  /* 0x0001000828007388 */ /* 0x0003e40000000c00 */
.L_x_617:
[----:B------:R-:W-:Y:S05]  /*cbc0*/  BSYNC B0 ;  /* 0x0000000000007941 */ /* 0x000fea0003800000 */
.L_x_616:
        /* <DEDUP_REMOVED lines=27> */
[----:B------:R-:W-:Y:S01]  /*cd80*/  SHF.R.U32.HI R25, RZ, 0x10, R55 ;  /* 0x00000010ff197819 */ /* 0x000fe20000011637 */
[----:B------:R-:W1:Y:S01]  /*cd90*/  LDS.128 R8, [R37+0x100] ;  /* 0x0001000025087984 */ /* 0x000e620000000c00 */
[----:B------:R-:W-:-:S02]  /*cda0*/  SHF.L.U32 R35, R0, 0x1, RZ ;  /* 0x0000000100237819 */ /* 0x000fc400000006ff */
[----:B------:R-:W-:Y:S01]  /*cdb0*/  SHF.R.U32.HI R0, RZ, 0x10, R53 ;  /* 0x00000010ff007819 */ /* 0x000fe20000011635 */
[----:B------:R-:W-:Y:S01]  /*cdc0*/  HADD2.F32 R16, -RZ, R25.H0_H0 ;  /* 0x20000019ff107230 */ /* 0x000fe20000004100 */
[----:B------:R-:W-:Y:S01]  /*cdd0*/  SHF.R.U32.HI R26, RZ, 0x10, R59 ;  /* 0x00000010ff1a7819 */ /* 0x000fe2000001163b */
[----:B------:R-:W2:Y:S01]  /*cde0*/  LDS.128 R12, [R35+0x100] ;  /* 0x00010000230c7984 */ /* 0x000ea20000000c00 */
[----:B------:R-:W-:Y:S01]  /*cdf0*/  SHF.R.U64 R32, R52, 0x10, R53 ;  /* 0x0000001034207819 */ /* 0x000fe20000001235 */
[----:B------:R-:W-:Y:S01]  /*ce00*/  HADD2.F32 R27, -RZ, R0.H0_H0 ;  /* 0x20000000ff1b7230 */ /* 0x000fe20000004100 */
[----:B------:R-:W-:Y:S01]  /*ce10*/  SHF.R.U64 R38, R54, 0x10, R55 ;  /* 0x0000001036267819 */ /* 0x000fe20000001237 */
[----:B------:R-:W-:Y:S01]  /*ce20*/  HADD2.F32 R0, -RZ, R78.H0_H0 ;  /* 0x2000004eff007230 */ /* 0x000fe20000004100 */
[----:B------:R-:W-:Y:S01]  /*ce30*/  SHF.R.U64 R40, R56, 0x10, R57 ;  /* 0x0000001038287819 */ /* 0x000fe20000001239 */
[----:B------:R-:W-:Y:S01]  /*ce40*/  HADD2.F32 R43, -RZ, R26.H0_H0 ;  /* 0x2000001aff2b7230 */ /* 0x000fe20000004100 */
[----:B------:R-:W-:-:S03]  /*ce50*/  SHF.R.U64 R41, R58, 0x10, R59 ;  /* 0x000000103a297819 */ /* 0x000fc6000000123b */
[----:B------:R-:W-:Y:S02]  /*ce60*/  HADD2.F32 R40, -RZ, R40.H0_H0 ;  /* 0x20000028ff287230 */ /* 0x000fe40000004100 */
[----:B-1----:R-:W-:Y:S02]  /*ce70*/  HADD2.F32 R18, -RZ, R9.H0_H0 ;  /* 0x20000009ff127230 */ /* 0x002fe40000004100 */
[--C-:B------:R-:W-:Y:S02]  /*ce80*/  HADD2.F32 R22, -RZ, R8.reuse.H0_H0 ;  /* 0x20000008ff167230 */ /* 0x100fe40000004100 */
[----:B------:R-:W-:Y:S02]  /*ce90*/  HADD2.F32 R24, -RZ, R8.H1_H1 ;  /* 0x30000008ff187230 */ /* 0x000fe40000004100 */
[--C-:B--2---:R-:W-:Y:S02]  /*cea0*/  HADD2.F32 R8, -RZ, R13.reuse.H0_H0 ;  /* 0x2000000dff087230 */ /* 0x104fe40000004100 */
[----:B------:R-:W-:-:S02]  /*ceb0*/  HADD2.F32 R7, -RZ, R13.H1_H1 ;  /* 0x3000000dff077230 */ /* 0x000fc40000004100 */
        /* <DEDUP_REMOVED lines=39> */
[----:B------:R-:W-:Y:S02]  /*d130*/  FMUL.FTZ R6, R23, R10 ;  /* 0x0000000a17067220 */ /* 0x000fe40000410000 */
        /* <DEDUP_REMOVED lines=22> */
.L_x_619:
[----:B------:R-:W-:Y:S05]  /*d2a0*/  BSYNC B0 ;  /* 0x0000000000007941 */ /* 0x000fea0003800000 */
.L_x_618:
[----:B------:R-:W-:-:S04]  /*d2b0*/  IADD3 R5, R70, 0x60, RZ ;  /* 0x0000006046057810 */ /* 0x000fc80007ffe0ff */
        /* <DEDUP_REMOVED lines=8> */
[----:B------:R-:W-:Y:S01]  /*d340*/  SHF.L.U32 R8, R7, 0x3, RZ ;  /* 0x0000000307087819 */ /* 0x000fe200000006ff */
[----:B------:R-:W-:Y:S01]  /*d350*/  IMAD.SHL.U32 R6, R5, 0x40, RZ ;  /* 0x0000004005067824 */ /* 0x000fe200078e00ff */
[----:B------:R-:W-:Y:S02]  /*d360*/  LOP3.LUT R0, R0, 0x1c0, RZ, 0xc0, !PT ;  /* 0x000001c000007812 */ /* 0x000fe400078ec0ff */
        /* <DEDUP_REMOVED lines=12> */
[----:B------:R-:W-:-:S02]  /*d430*/  IADD3 R0, R5, R0, R6 ;  /* 0x0000000005007210 */ /* 0x000fc40007ffe006 */
[----:B------:R-:W-:Y:S01]  /*d440*/  SHF.R.U32.HI R5, RZ, 0x10, R63 ;  /* 0x00000010ff057819 */ /* 0x000fe2000001163f */
[----:B------:R-:W1:Y:S01]  /*d450*/  LDS.128 R8, [R37+0x100] ;  /* 0x0001000025087984 */ /* 0x000e620000000c00 */
[----:B------:R-:W-:Y:S01]  /*d460*/  SHF.L.U32 R35, R0, 0x1, RZ ;  /* 0x0000000100237819 */ /* 0x000fe200000006ff */
[----:B------:R-:W-:Y:S01]  /*d470*/  HADD2.F32 R0, -RZ, R81.H0_H0 ;  /* 0x20000051ff007230 */ /* 0x000fe20000004100 */
[----:B------:R-:W-:Y:S01]  /*d480*/  SHF.R.U32.HI R17, RZ, 0x10, R61 ;  /* 0x00000010ff117819 */ /* 0x000fe2000001163d */
[----:B------:R-:W-:Y:S01]  /*d490*/  HADD2.F32 R19, -RZ, R5.H0_H0 ;  /* 0x20000005ff137230 */ /* 0x000fe20000004100 */
[----:B------:R-:W-:Y:S01]  /*d4a0*/  SHF.R.U32.HI R18, RZ, 0x10, R65 ;  /* 0x00000010ff127819 */ /* 0x000fe20000011641 */
[----:B------:R-:W2:Y:S01]  /*d4b0*/  LDS.128 R12, [R35+0x100] ;  /* 0x00010000230c7984 */ /* 0x000ea20000000c00 */
[----:B------:R-:W-:Y:S01]  /*d4c0*/  HADD2.F32 R5, -RZ, R81.H1_H1 ;  /* 0x30000051ff057230 */ /* 0x000fe20000004100 */
[----:B------:R-:W-:Y:S01]  /*d4d0*/  SHF.R.U64 R31, R60, 0x10, R61 ;  /* 0x000000103c1f7819 */ /* 0x000fe2000000123d */
[----:B------:R-:W-:Y:S01]  /*d4e0*/  HADD2.F32 R17, -RZ, R17.H0_H0 ;  /* 0x20000011ff117230 */ /* 0x000fe20000004100 */
[----:B------:R-:W-:Y:S01]  /*d4f0*/  SHF.R.U64 R38, R62, 0x10, R63 ;  /* 0x000000103e267819 */ /* 0x000fe2000000123f */
[----:B------:R-:W-:Y:S01]  /*d500*/  HADD2.F32 R43, -RZ, R18.H0_H0 ;  /* 0x20000012ff2b7230 */ /* 0x000fe20000004100 */
[----:B------:R-:W-:-:S02]  /*d510*/  SHF.R.U64 R40, R64, 0x10, R65 ;  /* 0x0000001040287819 */ /* 0x000fc40000001241 */
[----:B------:R-:W-:Y:S01]  /*d520*/  SHF.R.U64 R41, R66, 0x10, R67 ;  /* 0x0000001042297819 */ /* 0x000fe20000001243 */
[----:B------:R-:W-:Y:S02]  /*d530*/  HADD2.F32 R38, -RZ, R38.H0_H0 ;  /* 0x20000026ff267230 */ /* 0x000fe40000004100 */
[----:B------:R-:W-:Y:S02]  /*d540*/  HADD2.F32 R40, -RZ, R40.H0_H0 ;  /* 0x20000028ff287230 */ /* 0x000fe40000004100 */
[----:B------:R-:W-:Y:S02]  /*d550*/  HADD2.F32 R41, -RZ, R41.H0_H0 ;  /* 0x20000029ff297230 */ /* 0x000fe40000004100 */
[--C-:B-1----:R-:W-:Y:S02]  /*d560*/  HADD2.F32 R22, -RZ, R11.reuse.H0_H0 ;  /* 0x2000000bff167230 */ /* 0x102fe40000004100 */
[----:B------:R-:W-:Y:S02]  /*d570*/  HADD2.F32 R21, -RZ, R11.H1_H1 ;  /* 0x3000000bff157230 */ /* 0x000fe40000004100 */
[----:B------:R-:W-:-:S02]  /*d580*/  HADD2.F32 R25, -RZ, R10.H0_H0 ;  /* 0x2000000aff197230 */ /* 0x000fc40000004100 */
[--C-:B--2---:R-:W-:Y:S02]  /*d590*/  HADD2.F32 R7, -RZ, R15.reuse.H0_H0 ;  /* 0x2000000fff077230 */ /* 0x104fe40000004100 */
[----:B------:R-:W-:Y:S02]  /*d5a0*/  HADD2.F32 R27, -RZ, R10.H1_H1 ;  /* 0x3000000aff1b7230 */ /* 0x000fe40000004100 */
[----:B------:R-:W-:Y:S01]  /*d5b0*/  HADD2.F32 R6, -RZ, R15.H1_H1 ;  /* 0x3000000fff067230 */ /* 0x000fe20000004100 */
[----:B------:R-:W-:Y:S01]  /*d5c0*/  FMUL.FTZ R36, R7, R0 ;  /* 0x0000000007247220 */ /* 0x000fe20000410000 */
[--C-:B------:R-:W-:Y:S02]  /*d5d0*/  HADD2.F32 R10, -RZ, R12.reuse.H0_H0 ;  /* 0x2000000cff0a7230 */ /* 0x100fe40000004100 */
[----:B------:R-:W-:Y:S01]  /*d5e0*/  HADD2.F32 R15, -RZ, R12.H1_H1 ;  /* 0x3000000cff0f7230 */ /* 0x000fe20000004100 */
[----:B------:R-:W-:Y:S01]  /*d5f0*/  FMUL.FTZ R33, R6, R19 ;  /* 0x0000001306217220 */ /* 0x000fe20000410000 */
[----:B------:R-:W-:-:S02]  /*d600*/  HADD2.F32 R24, -RZ, R9.H0_H0 ;  /* 0x20000009ff187230 */ /* 0x000fc40000004100 */
[----:B------:R-:W-:Y:S01]  /*d610*/  HADD2.F32 R23, -RZ, R9.H1_H1 ;  /* 0x30000009ff177230 */ /* 0x000fe20000004100 */
[----:B------:R-:W-:Y:S01]  /*d620*/  FMUL.FTZ R9, R22, R0 ;  /* 0x0000000016097220 */ /* 0x000fe20000410000 */
[----:B------:R-:W-:Y:S01]  /*d630*/  HADD2.F32 R12, -RZ, R82.H0_H0 ;  /* 0x20000052ff0c7230 */ /* 0x000fe20000004100 */
[----:B------:R-:W-:Y:S01]  /*d640*/  FMUL.FTZ R0, R21, R19 ;  /* 0x0000001315007220 */ /* 0x000fe20000410000 */
[--C-:B------:R-:W-:Y:S02]  /*d650*/  HADD2.F32 R26, -RZ, R8.reuse.H0_H0 ;  /* 0x20000008ff1a7230 */ /* 0x100fe40000004100 */
[----:B------:R-:W-:Y:S01]  /*d660*/  HADD2.F32 R28, -RZ, R8.H1_H1 ;  /* 0x30000008ff1c7230 */ /* 0x000fe20000004100 */
[----:B------:R-:W-:Y:S01]  /*d670*/  FFMA.FTZ R42, R7, R12, R9 ;  /* 0x0000000c072a7223 */ /* 0x000fe20000010009 */
[----:B------:R-:W-:Y:S01]  /*d680*/  HADD2.F32 R8, -RZ, R13.H0_H0 ;  /* 0x2000000dff087230 */ /* 0x000fe20000004100 */
[-C--:B------:R-:W-:Y:S01]  /*d690*/  FMUL.FTZ R7, R24, R5.reuse ;  /* 0x0000000518077220 */ /* 0x080fe20000410000 */
[----:B------:R-:W-:Y:S01]  /*d6a0*/  HADD2.F32 R9, -RZ, R82.H1_H1 ;  /* 0x30000052ff097230 */ /* 0x000fe20000004100 */
[----:B------:R-:W-:Y:S01]  /*d6b0*/  FFMA.FTZ R39, R6, R44, R0 ;  /* 0x0000002c06277223 */ /* 0x000fe20000010000 */
[----:B------:R-:W-:Y:S01]  /*d6c0*/  HADD2.F32 R0, -RZ, R83.H0_H0 ;  /* 0x20000053ff007230 */ /* 0x000fe20000004100 */
[C---:B------:R-:W-:Y:S01]  /*d6d0*/  FMUL.FTZ R29, R8.reuse, R5 ;  /* 0x00000005081d7220 */ /* 0x040fe20000410000 */
[----:B------:R-:W-:Y:S01]  /*d6e0*/  HADD2.F32 R13, -RZ, R13.H1_H1 ;  /* 0x3000000dff0d7230 */ /* 0x000fe20000004100 */
[----:B------:R-:W-:Y:S01]  /*d6f0*/  FFMA.FTZ R34, R8, R9, R7 ;  /* 0x0000000908227223 */ /* 0x000fe20000010007 */
[----:B------:R-:W-:Y:S01]  /*d700*/  HADD2.F32 R8, -RZ, R84.H0_H0 ;  /* 0x20000054ff087230 */ /* 0x000fe20000004100 */
[----:B------:R-:W-:Y:S01]  /*d710*/  FMUL.FTZ R7, R26, R0 ;  /* 0x000000001a077220 */ /* 0x000fe20000410000 */
[----:B------:R-:W-:Y:S01]  /*d720*/  HADD2.F32 R5, -RZ, R83.H1_H1 ;  /* 0x30000053ff057230 */ /* 0x000fe20000004100 */
[----:B------:R-:W-:Y:S01]  /*d730*/  FMUL.FTZ R6, R23, R17 ;  /* 0x0000001117067220 */ /* 0x000fe20000410000 */
[----:B------:R-:W-:Y:S01]  /*d740*/  HADD2.F32 R11, -RZ, R14.H0_H0 ;  /* 0x2000000eff0b7230 */ /* 0x000fe20000004100 */
[C---:B------:R-:W-:Y:S01]  /*d750*/  FFMA.FTZ R30, R10.reuse, R8, R7 ;  /* 0x000000080a1e7223 */ /* 0x040fe20000010007 */
[----:B------:R-:W-:Y:S01]  /*d760*/  HADD2.F32 R7, -RZ, R31.H0_H0 ;  /* 0x2000001fff077230 */ /* 0x000fe20000004100 */
[----:B------:R-:W-:Y:S01]  /*d770*/  FMUL.FTZ R18, R10, R0 ;  /* 0x000000000a127220 */ /* 0x000fe20000410000 */
[----:B------:R-:W-:Y:S01]  /*d780*/  HADD2.F32 R0, -RZ, R84.H1_H1 ;  /* 0x30000054ff007230 */ /* 0x000fe20000004100 */
[----:B------:R-:W-:Y:S01]  /*d790*/  FFMA.FTZ R32, R13, R43, R6 ;  /* 0x0000002b0d207223 */ /* 0x000fe20000010006 */
[----:B------:R-:W-:Y:S01]  /*d7a0*/  HADD2.F32 R14, -RZ, R14.H1_H1 ;  /* 0x3000000eff0e7230 */ /* 0x000fe20000004100 */
[----:B------:R-:W-:-:S02]  /*d7b0*/  FMUL.FTZ R6, R25, R5 ;  /* 0x0000000519067220 */ /* 0x000fc40000410000 */
[C---:B------:R-:W-:Y:S02]  /*d7c0*/  FMUL.FTZ R16, R11.reuse, R5 ;  /* 0x000000050b107220 */ /* 0x040fe40000410000 */
[----:B------:R-:W-:Y:S02]  /*d7d0*/  FMUL.FTZ R5, R28, R7 ;  /* 0x000000071c057220 */ /* 0x000fe40000410000 */
[----:B------:R-:W-:Y:S01]  /*d7e0*/  FFMA.FTZ R31, R11, R0, R6 ;  /* 0x000000000b1f7223 */ /* 0x000fe20000010006 */
[----:B------:R-:W-:Y:S01]  /*d7f0*/  F2FP.PACK_AB R11, R39, R42 ;  /* 0x0000002a270b723e */ /* 0x000fe200000000ff */
[----:B------:R-:W-:Y:S02]  /*d800*/  FMUL.FTZ R20, R13, R17 ;  /* 0x000000110d147220 */ /* 0x000fe40000410000 */
[----:B------:R-:W-:Y:S02]  /*d810*/  FMUL.FTZ R6, R27, R38 ;  /* 0x000000261b067220 */ /* 0x000fe40000410000 */
[----:B------:R-:W-:-:S02]  /*d820*/  FFMA.FTZ R17, R15, R40, R5 ;  /* 0x000000280f117223 */ /* 0x000fc40000010005 */
[----:B------:R-:W-:Y:S02]  /*d830*/  FMUL.FTZ R7, R15, R7 ;  /* 0x000000070f077220 */ /* 0x000fe40000410000 */
[C---:B------:R-:W-:Y:S02]  /*d840*/  FMUL.FTZ R5, R14.reuse, R38 ;  /* 0x000000260e057220 */ /* 0x040fe40000410000 */
[----:B------:R-:W-:Y:S02]  /*d850*/  FFMA.FTZ R19, R14, R41, R6 ;  /* 0x000000290e137223 */ /* 0x000fe40000010006 */
        /* <DEDUP_REMOVED lines=12> */
[----:B------:R-:W-:-:S03]  /*d920*/  FFMA.FTZ R5, R27, R41, -R5 ;  /* 0x000000291b057223 */ /* 0x000fc60000010805 */
[----:B------:R-:W-:Y:S02]  /*d930*/  F2FP.PACK_AB R12, R7, R12 ;  /* 0x0000000c070c723e */ /* 0x000fe400000000ff */
[----:B------:R-:W-:-:S05]  /*d940*/  F2FP.PACK_AB R14, R5, R14 ;  /* 0x0000000e050e723e */ /* 0x000fca00000000ff */
[----:B------:R1:W-:Y:S04]  /*d950*/  STS.128 [R37+0x100], R12 ;  /* 0x0001000c25007388 */ /* 0x0003e80000000c00 */
[----:B------:R1:W-:Y:S02]  /*d960*/  STS.128 [R35+0x100], R8 ;  /* 0x0001000823007388 */ /* 0x0003e40000000c00 */
.L_x_607:
[----:B------:R-:W-:Y:S05]  /*d970*/  BSYNC B2 ;  /* 0x0000000000027941 */ /* 0x000fea0003800000 */
.L_x_585:
[----:B------:R-:W-:Y:S01]  /*d980*/  LEA.HI R175, R176, R213, RZ, 0x5 ;  /* 0x000000d5b0af7211 */ /* 0x000fe200078f28ff */
[----:B------:R-:W-:Y:S01]  /*d990*/  BAR.SYNC.DEFER_BLOCKING 0x0 ;  /* 0x0000000000007b1d */ /* 0x000fe20000010000 */
[C---:B------:R-:W-:Y:S01]  /*d9a0*/  IMAD.SHL.U32 R0, R68.reuse, 0x40, RZ ;  /* 0x0000004044007824 */ /* 0x040fe200078e00ff */
[----:B------:R-:W-:Y:S01]  /*d9b0*/  LOP3.LUT P0, RZ, R68, 0x2, RZ, 0xc0, !PT ;  /* 0x0000000244ff7812 */ /* 0x000fe2000780c0ff */
[----:B------:R-:W-:Y:S01]  /*d9c0*/  IMAD.SHL.U32 R5, R70, 0x8, RZ ;  /* 0x0000000846057824 */ /* 0x000fe200078e00ff */
[----:B------:R-:W-:Y:S01]  /*d9d0*/  SHF.R.S32.HI R171, RZ, 0x5, R175 ;  /* 0x00000005ffab7819 */ /* 0x000fe200000114af */
[----:B------:R-:W-:Y:S01]  /*d9e0*/  IMAD.WIDE.U32 R6, R168, c[0x0][0x208], RZ ;  /* 0x00008200a8067a25 */ /* 0x000fe200078e00ff */
[----:B------:R-:W-:-:S02]  /*d9f0*/  LOP3.LUT R0, R0, 0x1c0, RZ, 0xc0, !PT ;  /* 0x000001c000007812 */ /* 0x000fc400078ec0ff */
[----:B------:R-:W-:Y:S01]  /*da00*/  LOP3.LUT P5, RZ, R117, 0x1, RZ, 0xc0, !PT ;  /* 0x0000000175ff7812 */ /* 0x000fe200078ac0ff */
[----:B------:R-:W-:Y:S01]  /*da10*/  IMAD R184, R171, 0x400, R3 ;  /* 0x00000400abb87824 */ /* 0x000fe200078e0203 */
[----:B------:R-:W-:Y:S01]  /*da20*/  LOP3.LUT R5, R0, 0x8, R5, 0xf8, !PT ;  /* 0x0000000800057812 */ /* 0x000fe200078ef805 */
[----:B------:R-:W-:Y:S01]  /*da30*/  IMAD.MOV.U32 R169, RZ, RZ, 0x6 ;  /* 0x00000006ffa97424 */ /* 0x000fe200078e00ff */
[----:B------:R-:W-:Y:S01]  /*da40*/  SHF.R.U32.HI R0, RZ, 0x3, R0 ;  /* 0x00000003ff007819 */ /* 0x000fe20000011600 */
[----:B------:R-:W-:Y:S01]  /*da50*/  IMAD R170, R168, -0x80, R201 ;  /* 0xffffff80a8aa7824 */ /* 0x000fe200078e02c9 */
[C---:B------:R-:W-:Y:S01]  /*da60*/  LEA R192, R184.reuse, 0x100, 0x1 ;  /* 0x00000100b8c07811 */ /* 0x040fe200078e08ff */
[----:B------:R-:W-:Y:S01]  /*da70*/  IMAD.SHL.U32 R184, R184, 0x2, RZ ;  /* 0x00000002b8b87824 */ /* 0x000fe200078e00ff */
[----:B------:R-:W-:Y:S01]  /*da80*/  LOP3.LUT R0, R5, R0, RZ, 0x3c, !PT ;  /* 0x0000000005007212 */ /* 0x000fe200078e3cff */
[----:B------:R-:W-:Y:S02]  /*da90*/  IMAD.SHL.U32 R235, R88, 0x2, RZ ;  /* 0x0000000258eb7824 */ /* 0x000fe400078e00ff */
[----:B------:R-:W-:-:S02]  /*daa0*/  IMAD R188, R4, 0x2, R192 ;  /* 0x0000000204bc7824 */ /* 0x000fc400078e02c0 */
[C---:B------:R-:W-:Y:S02]  /*dab0*/  IMAD R192, R2.reuse, 0x2, R192 ;  /* 0x0000000202c07824 */ /* 0x040fe400078e02c0 */
[----:B------:R-:W-:Y:S01]  /*dac0*/  IMAD R196, R2, 0x2, R188 ;  /* 0x0000000202c47824 */ /* 0x000fe200078e02bc */
[----:B------:R-:W-:Y:S01]  /*dad0*/  LDSM.16.M88.4 R140, [R184+0x100] ;  /* 0x00010000b88c783b */ /* 0x000fe20000000200 */
[----:B------:R-:W-:-:S03]  /*dae0*/  IMAD R0, R85, 0x200, R0 ;  /* 0x0000020055007824 */ /* 0x000fc600078e0200 */
[----:B------:R-:W-:Y:S01]  /*daf0*/  LDSM.16.M88.4 R144, [R188] ;  /* 0x00000000bc90783b */ /* 0x000fe20000000200 */
[----:B------:R-:W-:-:S03]  /*db00*/  IMAD.SHL.U32 R212, R0, 0x2, RZ ;  /* 0x0000000200d47824 */ /* 0x000fc600078e00ff */
[----:B------:R-:W-:Y:S02]  /*db10*/  LDSM.16.M88.4 R160, [R192] ;  /* 0x00000000c0a0783b */ /* 0x000fe40000000200 */
[C---:B------:R-:W-:Y:S02]  /*db20*/  IADD3 R0, R212.reuse, 0x8100, RZ ;  /* 0x00008100d4007810 */ /* 0x040fe40007ffe0ff */
[----:B------:R-:W-:Y:S01]  /*db30*/  LDSM.16.M88.4 R180, [R196] ;  /* 0x00000000c4b4783b */ /* 0x000fe20000000200 */
[----:B------:R-:W-:Y:S02]  /*db40*/  IADD3 R219, R212, 0x8120, RZ ;  /* 0x00008120d4db7810 */ /* 0x000fe40007ffe0ff */
[----:B------:R-:W-:Y:S01]  /*db50*/  @P0 IADD3 R219, R0, -0x20, RZ ;  /* 0xffffffe000db0810 */ /* 0x000fe20007ffe0ff */
[----:B------:R-:W-:Y:S01]  /*db60*/  LDSM.16.M88.4 R184, [R184+0x4100] ;  /* 0x00410000b8b8783b */ /* 0x000fe20000000200 */
[----:B------:R-:W-:Y:S02]  /*db70*/  IMAD R0, R86, c[0x0][0x208], RZ ;  /* 0x0000820056007a24 */ /* 0x000fe400078e02ff */
[----:B------:R-:W-:Y:S01]  /*db80*/  IADD3 R234, R219, 0x800, RZ ;  /* 0x00000800dbea7810 */ /* 0x000fe20007ffe0ff */
[----:B------:R-:W-:Y:S01]  /*db90*/  LDSM.16.M88.4 R188, [R188+0x4000] ;  /* 0x00400000bcbc783b */ /* 0x000fe20000000200 */
[----:B------:R-:W-:Y:S01]  /*dba0*/  IMAD R5, R168, c[0x0][0x20c], R0 ;  /* 0x00008300a8057a24 */ /* 0x000fe200078e0200 */
[----:B------:R-:W-:-:S02]  /*dbb0*/  LEA R0, P0, R6, R92, 0x7 ;  /* 0x0000005c06007211 */ /* 0x000fc400078038ff */
[----:B------:R-:W-:Y:S01]  /*dbc0*/  LDSM.16.M88.4 R192, [R192+0x4000] ;  /* 0x00400000c0c0783b */ /* 0x000fe20000000200 */
[----:B------:R-:W-:Y:S01]  /*dbd0*/  IMAD.IADD R5, R7, 0x1, R5 ;  /* 0x0000000107057824 */ /* 0x000fe200078e0205 */
[C---:B------:R-:W-:Y:S02]  /*dbe0*/  IADD3 R233, R219.reuse, 0x1000, RZ ;  /* 0x00001000dbe97810 */ /* 0x040fe40007ffe0ff */
[----:B------:R-:W-:Y:S01]  /*dbf0*/  LDSM.16.M88.4 R196, [R196+0x4000] ;  /* 0x00400000c4c4783b */ /* 0x000fe20000000200 */
[----:B------:R-:W-:Y:S02]  /*dc00*/  IADD3 R232, R219, 0x1800, RZ ;  /* 0x00001800dbe87810 */ /* 0x000fe40007ffe0ff */
[----:B------:R-:W-:Y:S01]  /*dc10*/  LEA.HI.X R7, R6, R91, R5, 0x7, P0 ;  /* 0x0000005b06077211 */ /* 0x000fe200000f3c05 */
[----:B------:R-:W-:Y:S01]  /*dc20*/  BAR.SYNC.DEFER_BLOCKING 0x0 ;  /* 0x0000000000007b1d */ /* 0x000fe20000010000 */
[----:B------:R-:W-:Y:S01]  /*dc30*/  IMAD.MOV.U32 R5, RZ, RZ, c[0x0][0x208] ;  /* 0x00008200ff057624 */ /* 0x000fe200078e00ff */
[----:B------:R-:W-:-:S02]  /*dc40*/  LEA R6, P0, R0, c[0x0][0x1f8], 0x1 ;  /* 0x00007e0000067a11 */ /* 0x000fc400078008ff */
[C---:B------:R-:W-:Y:S02]  /*dc50*/  IADD3 R231, R219.reuse, 0x2000, RZ ;  /* 0x00002000dbe77810 */ /* 0x040fe40007ffe0ff */
[----:B------:R-:W-:Y:S01]  /*dc60*/  LEA.HI.X R7, R0, c[0x0][0x1fc], R7, 0x1, P0 ;  /* 0x00007f0000077a11 */ /* 0x000fe200000f0c07 */
[----:B------:R-:W-:Y:S01]  /*dc70*/  IMAD.IADD R0, R170, 0x1, -R70 ;  /* 0x00000001aa007824 */ /* 0x000fe200078e0a46 */
[C---:B------:R-:W-:Y:S02]  /*dc80*/  IADD3 R230, R219.reuse, 0x2800, RZ ;  /* 0x00002800dbe67810 */ /* 0x040fe40007ffe0ff */
[C---:B------:R-:W-:Y:S02]  /*dc90*/  IADD3 R229, R219.reuse, 0x3000, RZ ;  /* 0x00003000dbe57810 */ /* 0x040fe40007ffe0ff */
[----:B------:R-:W-:Y:S02]  /*dca0*/  ISETP.LT.OR P4, PT, R0, 0x1, P6 ;  /* 0x000000010000780c */ /* 0x000fe40003781670 */
[----:B------:R-:W-:-:S02]  /*dcb0*/  IADD3 R228, R219, 0x3800, RZ ;  /* 0x00003800dbe47810 */ /* 0x000fc40007ffe0ff */
[C---:B------:R-:W-:Y:S02]  /*dcc0*/  IADD3 R227, R219.reuse, 0x4000, RZ ;  /* 0x00004000dbe37810 */ /* 0x040fe40007ffe0ff */
[C---:B------:R-:W-:Y:S02]  /*dcd0*/  IADD3 R226, R219.reuse, 0x4800, RZ ;  /* 0x00004800dbe27810 */ /* 0x040fe40007ffe0ff */
[C---:B------:R-:W-:Y:S02]  /*dce0*/  IADD3 R225, R219.reuse, 0x5000, RZ ;  /* 0x00005000dbe17810 */ /* 0x040fe40007ffe0ff */
[----:B------:R-:W-:Y:S01]  /*dcf0*/  IADD3 R224, R219, 0x5800, RZ ;  /* 0x00005800dbe07810 */ /* 0x000fe20007ffe0ff */
[----:B------:R-:W-:-:S04]  /*dd00*/  DEPBAR.LE SB0, 0x0 ;  /* 0x000080000000791a */ /* 0x000fc80000000000 */
[----:B------:R-:W-:Y:S01]  /*dd10*/  BAR.SYNC.DEFER_BLOCKING 0x0 ;  /* 0x0000000000007b1d */ /* 0x000fe20000010000 */
[C---:B------:R-:W-:Y:S02]  /*dd20*/  IADD3 R223, R219.reuse, 0x6000, RZ ;  /* 0x00006000dbdf7810 */ /* 0x040fe40007ffe0ff */
[C---:B------:R-:W-:Y:S02]  /*dd30*/  IADD3 R222, R219.reuse, 0x6800, RZ ;  /* 0x00006800dbde7810 */ /* 0x040fe40007ffe0ff */
[C---:B------:R-:W-:Y:S02]  /*dd40*/  IADD3 R221, R219.reuse, 0x7000, RZ ;  /* 0x00007000dbdd7810 */ /* 0x040fe40007ffe0ff */
[----:B------:R-:W-:Y:S01]  /*dd50*/  IADD3 R220, R219, 0x7800, RZ ;  /* 0x00007800dbdc7810 */ /* 0x000fe20007ffe0ff */
[----:B------:R-:W3:Y:S04]  /*dd60*/  LDSM.16.M88.4 R16, [R212+0x8900] ;  /* 0x00890000d410783b */ /* 0x000ee80000000200 */
[----:B-1----:R-:W1:Y:S04]  /*dd70*/  LDSM.16.M88.4 R12, [R212+0x9100] ;  /* 0x00910000d40c783b */ /* 0x002e680000000200 */
[----:B------:R-:W2:Y:S04]  /*dd80*/  LDSM.16.M88.4 R24, [R212+0x9900] ;  /* 0x00990000d418783b */ /* 0x000ea80000000200 */
[----:B----4-:R-:W4:Y:S04]  /*dd90*/  LDSM.16.M88.4 R8, [R212+0x8100] ;  /* 0x00810000d408783b */ /* 0x010f280000000200 */
[----:B------:R-:W1:Y:S04]  /*dda0*/  LDSM.16.M88.4 R32, [R219+0x1800] ;  /* 0x00180000db20783b */ /* 0x000e680000000200 */
[----:B------:R-:W2:Y:S04]  /*ddb0*/  LDSM.16.M88.4 R52, [R212+0xa100] ;  /* 0x00a10000d434783b */ /* 0x000ea80000000200 */
[----:B------:R-:W2:Y:S04]  /*ddc0*/  LDSM.16.M88.4 R40, [R219+0x1000] ;  /* 0x00100000db28783b */ /* 0x000ea80000000200 */
[----:B------:R-:W2:Y:S04]  /*ddd0*/  LDSM.16.M88.4 R64, [R219+0x2000] ;  /* 0x00200000db40783b */ /* 0x000ea80000000200 */
[----:B------:R-:W2:Y:S04]  /*dde0*/  LDSM.16.M88.4 R44, [R219+0x800] ;  /* 0x00080000db2c783b */ /* 0x000ea80000000200 */
[----:B------:R-:W4:Y:S01]  /*ddf0*/  LDSM.16.M88.4 R48, [R219] ;  /* 0x00000000db30783b */ /* 0x000f220000000200 */
[C---:B---3--:R-:W-:Y:S03]  /*de00*/  HMMA.16816.F32 R36, R140.reuse, R16, RZ ;  /* 0x000000108c24723c */ /* 0x048fe600000018ff */
[----:B------:R-:W3:Y:S05]  /*de10*/  LDSM.16.M88.4 R72, [R212+0xa900] ;  /* 0x00a90000d448783b */ /* 0x000eea0000000200 */
[C---:B------:R-:W-:Y:S08]  /*de20*/  HMMA.16816.F32 R28, R140.reuse, R18, RZ ;  /* 0x000000128c1c723c */ /* 0x040ff000000018ff */
[C---:B-1----:R-:W-:Y:S08]  /*de30*/  HMMA.16816.F32 R20, R140.reuse, R12, RZ ;  /* 0x0000000c8c14723c */ /* 0x042ff000000018ff */
[C---:B------:R-:W-:Y:S08]  /*de40*/  HMMA.16816.F32 R16, R140.reuse, R14, RZ ;  /* 0x0000000e8c10723c */ /* 0x040ff000000018ff */
[C---:B--2---:R-:W-:Y:S08]  /*de50*/  HMMA.16816.F32 R12, R140.reuse, R24, RZ ;  /* 0x000000188c0c723c */ /* 0x044ff000000018ff */
[C---:B----4-:R-:W-:Y:S08]  /*de60*/  HMMA.16816.F32 R60, R140.reuse, R8, RZ ;  /* 0x000000088c3c723c */ /* 0x050ff000000018ff */
[C---:B------:R-:W-:Y:S08]  /*de70*/  HMMA.16816.F32 R56, R140.reuse, R10, RZ ;  /* 0x0000000a8c38723c */ /* 0x040ff000000018ff */
[----:B------:R-:W-:Y:S08]  /*de80*/  HMMA.16816.F32 R8, R140, R26, RZ ;  /* 0x0000001a8c08723c */ /* 0x000ff000000018ff */
[----:B------:R-:W-:Y:S07]  /*de90*/  HMMA.16816.F32 R76, R144, R32, R12 ;  /* 0x00000020904c723c */ /* 0x000fee000000180c */
[C---:B------:R-:W-:Y:S01]  /*dea0*/  IMAD.SHL.U32 R32, R5.reuse, 0x40, RZ ;  /* 0x0000004005207824 */ /* 0x040fe200078e00ff */
[C---:B------:R-:W-:Y:S08]  /*deb0*/  HMMA.16816.F32 R24, R140.reuse, R52, RZ ;  /* 0x000000348c18723c */ /* 0x040ff000000018ff */
[----:B------:R-:W-:Y:S08]  /*dec0*/  HMMA.16816.F32 R12, R140, R54, RZ ;  /* 0x000000368c0c723c */ /* 0x000ff000000018ff */
[C---:B------:R-:W-:Y:S07]  /*ded0*/  HMMA.16816.F32 R100, R144.reuse, R42, R16 ;  /* 0x0000002a9064723c */ /* 0x040fee0000001810 */
[----:B------:R-:W-:Y:S01]  /*dee0*/  SHF.L.U64.HI R19, R5, R169, c[0x0][0x20c] ;  /* 0x0000830005137619 */ /* 0x000fe200000102a9 */
[C---:B------:R-:W-:Y:S07]  /*def0*/  HMMA.16816.F32 R96, R144.reuse, R34, R8 ;  /* 0x000000229060723c */ /* 0x040fee0000001808 */
[----:B------:R-:W-:Y:S01]  /*df00*/  IADD3 R10, P0, R32, R6, RZ ;  /* 0x00000006200a7210 */ /* 0x000fe20007f1e0ff */
[----:B------:R-:W-:Y:S01]  /*df10*/  HMMA.16816.F32 R80, R144, R40, R20 ;  /* 0x000000289050723c */ /* 0x000fe20000001814 */
[----:B------:R-:W-:Y:S02]  /*df20*/  LDSM.16.M88.4 R40, [R219+0x2800] ;  /* 0x00280000db28783b */ /* 0x000fe40000000200 */
[----:B------:R-:W-:Y:S01]  /*df30*/  IADD3 R8, P1, R10, R32, RZ ;  /* 0x000000200a087210 */ /* 0x000fe20007f3e0ff */
[----:B------:R-:W-:Y:S01]  /*df40*/  IMAD.X R11, R19, 0x1, R7, P0 ;  /* 0x00000001130b7824 */ /* 0x000fe200000e0607 */
[----:B------:R-:W-:-:S03]  /*df50*/  IADD3 R5, P0, R32, 0x80, RZ ;  /* 0x0000008020057810 */ /* 0x000fc60007f1e0ff */
[----:B------:R-:W-:Y:S01]  /*df60*/  HMMA.16816.F32 R84, R144, R64, R24 ;  /* 0x000000409054723c */ /* 0x000fe20000001818 */
[----:B------:R-:W1:Y:S01]  /*df70*/  LDSM.16.M88.4 R24, [R212+0xb100] ;  /* 0x00b10000d418783b */ /* 0x000e620000000200 */
[--C-:B------:R-:W-:Y:S01]  /*df80*/  IMAD.X R9, R11, 0x1, R19.reuse, P1 ;  /* 0x000000010b097824 */ /* 0x100fe200008e0613 */
[----:B------:R-:W-:Y:S01]  /*df90*/  ISETP.LT.OR P1, PT, R0, 0x21, P6 ;  /* 0x000000210000780c */ /* 0x000fe20003721670 */
[----:B------:R-:W-:Y:S01]  /*dfa0*/  IMAD.X R18, RZ, RZ, R19, P0 ;  /* 0x000000ffff127224 */ /* 0x000fe200000e0613 */
[----:B------:R-:W-:-:S03]  /*dfb0*/  IADD3 R16, P0, R5, R10, RZ ;  /* 0x0000000a05107210 */ /* 0x000fc60007f1e0ff */
[----:B------:R-:W-:Y:S01]  /*dfc0*/  HMMA.16816.F32 R92, R144, R66, R12 ;  /* 0x00000042905c723c */ /* 0x000fe2000000180c */
[----:B------:R-:W-:Y:S01]  /*dfd0*/  STL [R1+0x2c], R18 ;  /* 0x00002c1201007387 */ /* 0x000fe20000100800 */
[----:B------:R-:W-:-:S05]  /*dfe0*/  IMAD.X R17, R18, 0x1, R11, P0 ;  /* 0x0000000112117824 */ /* 0x000fca00000e060b */
[----:B------:R-:W-:Y:S01]  /*dff0*/  IADD3 R12, P3, P2, R32, 0x80, R6 ;  /* 0x00000080200c7810 */ /* 0x000fe20007a7e006 */
[C---:B------:R-:W-:Y:S01]  /*e000*/  HMMA.16816.F32 R104, R144.reuse, R46, R28 ;  /* 0x0000002e9068723c */ /* 0x040fe2000000181c */
[----:B------:R-:W2:Y:S01]  /*e010*/  LDSM.16.M88.4 R28, [R212+0xb900] ;  /* 0x00b90000d41c783b */ /* 0x000ea20000000200 */
[----:B------:R-:W-:Y:S02]  /*e020*/  IADD3 R14, P0, R8, R32, RZ ;  /* 0x00000020080e7210 */ /* 0x000fe40007f1e0ff */
[----:B------:R-:W-:Y:S02]  /*e030*/  IADD3.X R13, R19, RZ, R7, P3, P2 ;  /* 0x000000ff130d7210 */ /* 0x000fe40001fe4407 */
[C---:B------:R-:W-:Y:S01]  /*e040*/  ISETP.LT.OR P2, PT, R0.reuse, 0x1, P5 ;  /* 0x000000010000780c */ /* 0x040fe20002f41670 */
[----:B------:R-:W-:Y:S01]  /*e050*/  IMAD.X R15, R9, 0x1, R19, P0 ;  /* 0x00000001090f7824 */ /* 0x000fe200000e0613 */
[----:B------:R-:W-:Y:S01]  /*e060*/  ISETP.LT.OR P5, PT, R0, 0x21, P5 ;  /* 0x000000210000780c */ /* 0x000fe20002fa1670 */
[----:B------:R-:W-:Y:S01]  /*e070*/  HMMA.16816.F32 R112, R144, R48, R60 ;  /* 0x000000309070723c */ /* 0x000fe2000000183c */
[----:B------:R-:W-:-:S07]  /*e080*/  LOP3.LUT P3, RZ, R68, 0x4, RZ, 0xc0, !PT ;  /* 0x0000000444ff7812 */ /* 0x000fce000786c0ff */
[C---:B------:R-:W-:Y:S01]  /*e090*/  HMMA.16816.F32 R48, R144.reuse, R50, R56 ;  /* 0x000000329030723c */ /* 0x040fe20000001838 */
[----:B------:R-:W-:Y:S07]  /*e0a0*/  LDSM.16.M88.4 R56, [R219+0x3800] ;  /* 0x00380000db38783b */ /* 0x000fee0000000200 */
[----:B------:R-:W-:Y:S01]  /*e0b0*/  HMMA.16816.F32 R108, R144, R44, R36 ;  /* 0x0000002c906c723c */ /* 0x000fe20000001824 */
[----:B------:R-:W4:Y:S04]  /*e0c0*/  LDSM.16.M88.4 R44, [R219+0x3000] ;  /* 0x00300000db2c783b */ /* 0x000f280000000200 */
[----:B------:R-:W-:Y:S01]  /*e0d0*/  @!PT LDS RZ, [RZ] ;  /* 0x00000000fffff984 */ /* 0x000fe20000000800 */
[----:B------:R-:W-:Y:S01]  /*e0e0*/  @!PT LDS RZ, [RZ] ;  /* 0x00000000fffff984 */ /* 0x000fe20000000800 */
[----:B------:R-:W-:Y:S01]  /*e0f0*/  @!PT LDS RZ, [RZ] ;  /* 0x00000000fffff984 */ /* 0x000fe20000000800 */
[----:B------:R2:W-:Y:S01]  /*e100*/  LDGSTS.E.BYPASS.LTC128B.128 [R235+0x100], [R6.64], !P4 ;  /* 0x0010000006eb7fae */ /* 0x0005e2000e101d48 */
[----:B------:R-:W-:-:S02]  /*e110*/  ISETP.LT.OR P4, PT, R0, 0x41, P6 ;  /* 0x000000410000780c */ /* 0x000fc40003781670 */
[C---:B---3--:R-:W-:Y:S01]  /*e120*/  HMMA.16816.F32 R20, R140.reuse, R72, RZ ;  /* 0x000000488c14723c */ /* 0x048fe200000018ff */
[----:B------:R2:W-:Y:S04]  /*e130*/  LDGSTS.E.BYPASS.LTC128B.128 [R235+0x4100], [R6.64+0x80], !P2 ;  /* 0x0410008006eb7fae */ /* 0x0005e8000d101d48 */
[----:B------:R3:W-:Y:S01]  /*e140*/  LDGSTS.E.BYPASS.LTC128B.128 [R235+0x1100], [R10.64], !P1 ;  /* 0x011000000aeb7fae */ /* 0x0007e2000c901d48 */
[----:B------:R-:W-:Y:S02]  /*e150*/  ISETP.LT.OR P1, PT, R0, 0x61, P6 ;  /* 0x000000610000780c */ /* 0x000fe40003721670 */
[----:B-1----:R-:W-:Y:S01]  /*e160*/  HMMA.16816.F32 R36, R140, R24, RZ ;  /* 0x000000188c24723c */ /* 0x002fe200000018ff */
[----:B------:R1:W-:Y:S01]  /*e170*/  LDGSTS.E.BYPASS.LTC128B.128 [R235+0x5100], [R12.64], !P5 ;  /* 0x051000000ceb7fae */ /* 0x0003e2000e901d48 */
[----:B------:R-:W-:-:S03]  /*e180*/  LOP3.LUT P5, RZ, R117, 0x1, RZ, 0xc0, !PT ;  /* 0x0000000175ff7812 */ /* 0x000fc600078ac0ff */
[----:B------:R3:W-:Y:S01]  /*e190*/  LDGSTS.E.BYPASS.LTC128B.128 [R235+0x2100], [R8.64], !P4 ;  /* 0x0210000008eb7fae */ /* 0x0007e2000e101d48 */
[----:B------:R-:W-:Y:S02]  /*e1a0*/  ISETP.LT.OR P2, PT, R0, 0x41, P5 ;  /* 0x000000410000780c */ /* 0x000fe40002f41670 */
[----:B------:R-:W-:Y:S08]  /*e1b0*/  HMMA.16816.F32 R32, R140, R74, RZ ;  /* 0x0000004a8c20723c */ /* 0x000ff000000018ff */
[----:B------:R-:W-:Y:S03]  /*e1c0*/  HMMA.16816.F32 R88, R144, R40, R20 ;  /* 0x000000289058723c */ /* 0x000fe60000001814 */
[----:B------:R1:W-:Y:S01]  /*e1d0*/  LDGSTS.E.BYPASS.LTC128B.128 [R235+0x6100], [R16.64], !P2 ;  /* 0x0610000010eb7fae */ /* 0x0003e2000d101d48 */
[----:B--2---:R-:W-:-:S03]  /*e1e0*/  IADD3 R6, P0, R5, R8, RZ ;  /* 0x0000000805067210 */ /* 0x004fc60007f1e0ff */
[----:B------:R2:W-:Y:S01]  /*e1f0*/  LDGSTS.E.BYPASS.LTC128B.128 [R235+0x3100], [R14.64], !P1 ;  /* 0x031000000eeb7fae */ /* 0x0005e2000c901d48 */
[----:B------:R-:W-:Y:S01]  /*e200*/  HMMA.16816.F32 R20, R140, R26, RZ ;  /* 0x0000001a8c14723c */ /* 0x000fe200000018ff */
[----:B------:R-:W-:Y:S01]  /*e210*/  IMAD.X R7, R18, 0x1, R9, P0 ;  /* 0x0000000112077824 */ /* 0x000fe200000e0609 */
[----:B------:R-:W-:Y:S01]  /*e220*/  ISETP.LT.OR P0, PT, R0, 0x61, P5 ;  /* 0x000000610000780c */ /* 0x000fe20002f01670 */
[----:B------:R-:W-:-:S05]  /*e230*/  IMAD.MOV.U32 R0, RZ, RZ, 0x40 ;  /* 0x00000040ff007424 */ /* 0x000fca00078e00ff */
[----:B------:R-:W-:Y:S01]  /*e240*/  SEL R0, R0, 0xffffffc0, !P3 ;  /* 0xffffffc000007807 */ /* 0x000fe20005800000 */
[----:B---3--:R-:W-:Y:S04]  /*e250*/  HMMA.16816.F32 R8, R140, R30, RZ ;  /* 0x0000001e8c08723c */ /* 0x008fe800000018ff */
[----:B------:R-:W-:Y:S02]  /*e260*/  IMAD.IADD R218, R212, 0x1, R0 ;  /* 0x00000001d4da7824 */ /* 0x000fe400078e0200 */
[----:B------:R3:W-:Y:S01]  /*e270*/  LDGSTS.E.BYPASS.LTC128B.128 [R235+0x7100], [R6.64], !P0 ;  /* 0x0710000006eb7fae */ /* 0x0007e2000c101d48 */
[----:B------:R-:W-:Y:S01]  /*e280*/  IMAD.IADD R215, R0, 0x1, R219 ;  /* 0x0000000100d77824 */ /* 0x000fe200078e02db */
[C---:B------:R-:W-:Y:S01]  /*e290*/  HMMA.16816.F32 R72, R144.reuse, R42, R32 ;  /* 0x0000002a9048723c */ /* 0x040fe20000001820 */
[----:B------:R-:W-:Y:S01]  /*e2a0*/  ISETP.GE.AND P0, PT, R236, 0x2, PT ;  /* 0x00000002ec00780c */ /* 0x000fe20003f06270 */
[----:B------:R-:W3:Y:S04]  /*e2b0*/  LDSM.16.M88.4 R24, [R218+0x8100] ;  /* 0x00810000da18783b */ /* 0x000ee80000000200 */
[----:B------:R-:W-:Y:S02]  /*e2c0*/  LDSM.16.M88.4 R32, [R218+0x9100] ;  /* 0x00910000da20783b */ /* 0x000fe40000000200 */
[----:B----4-:R-:W-:Y:S02]  /*e2d0*/  HMMA.16816.F32 R68, R144, R44, R36 ;  /* 0x0000002c9044723c */ /* 0x010fe40000001824 */
[----:B-1----:R-:W-:Y:S04]  /*e2e0*/  LDSM.16.M88.4 R16, [R218+0x9900] ;  /* 0x00990000da10783b */ /* 0x002fe80000000200 */
[----:B------:R-:W0:Y:S02]  /*e2f0*/  LDGDEPBAR ;  /* 0x00000000000079af */ /* 0x000e240000000000 */
[----:B--2---:R-:W-:Y:S02]  /*e300*/  HMMA.16816.F32 R12, R140, R28, RZ ;  /* 0x0000001c8c0c723c */ /* 0x004fe400000018ff */
[----:B------:R-:W1:Y:S06]  /*e310*/  LDSM.16.M88.4 R28, [R218+0x8900] ;  /* 0x00890000da1c783b */ /* 0x000e6c0000000200 */
[C---:B------:R-:W-:Y:S01]  /*e320*/  HMMA.16816.F32 R64, R144.reuse, R46, R20 ;  /* 0x0000002e9040723c */ /* 0x040fe20000001814 */
[----:B------:R-:W-:Y:S11]  /*e330*/  LDSM.16.M88.4 R20, [R218+0xb100] ;  /* 0x00b10000da14783b */ /* 0x000ff60000000200 */
[----:B------:R-:W-:Y:S04]  /*e340*/  @!UPT UIADD3 URZ, URZ, URZ, URZ ;  /* 0x0000003f3f3ff290 */ /* 0x000fe8000fffe03f */
[C---:B------:R-:W-:Y:S01]  /*e350*/  HMMA.16816.F32 R60, R144.reuse, R56, R12 ;  /* 0x00000038903c723c */ /* 0x040fe2000000180c */
[----:B------:R-:W-:Y:S07]  /*e360*/  LDSM.16.M88.4 R12, [R218+0xa900] ;  /* 0x00a90000da0c783b */ /* 0x000fee0000000200 */
[----:B------:R-:W-:Y:S01]  /*e370*/  HMMA.16816.F32 R56, R144, R58, R8 ;  /* 0x0000003a9038723c */ /* 0x000fe20000001808 */
[----:B------:R-:W2:Y:S07]  /*e380*/  LDSM.16.M88.4 R8, [R218+0xa100] ;  /* 0x00a10000da08783b */ /* 0x000eae0000000200 */
[C---:B---3--:R-:W-:Y:S08]  /*e390*/  HMMA.16816.F32 R44, R160.reuse, R26, R48 ;  /* 0x0000001aa02c723c */ /* 0x048ff00000001830 */
[C---:B-1----:R-:W-:Y:S08]  /*e3a0*/  HMMA.16816.F32 R48, R160.reuse, R28, R108 ;  /* 0x0000001ca030723c */ /* 0x042ff0000000186c */
[C---:B------:R-:W-:Y:S01]  /*e3b0*/  HMMA.16816.F32 R40, R160.reuse, R30, R104 ;  /* 0x0000001ea028723c */ /* 0x040fe20000001868 */
[----:B------:R-:W1:Y:S07]  /*e3c0*/  LDSM.16.M88.4 R28, [R218+0xb900] ;  /* 0x00b90000da1c783b */ /* 0x000e6e0000000200 */
[C---:B------:R-:W-:Y:S08]  /*e3d0*/  HMMA.16816.F32 R36, R160.reuse, R32, R80 ;  /* 0x00000020a024723c */ /* 0x040ff00000001850 */
[C---:B------:R-:W-:Y:S01]  /*e3e0*/  HMMA.16816.F32 R52, R160.reuse, R24, R112 ;  /* 0x00000018a034723c */ /* 0x040fe20000001870 */
[----:B------:R-:W3:Y:S07]  /*e3f0*/  LDSM.16.M88.4 R24, [R215] ;  /* 0x00000000d718783b */ /* 0x000eee0000000200 */
[C---:B------:R-:W-:Y:S08]  /*e400*/  HMMA.16816.F32 R80, R160.reuse, R18, R96 ;  /* 0x00000012a050723c */ /* 0x040ff00000001860 */
[C---:B--2---:R-:W-:Y:S08]  /*e410*/  HMMA.16816.F32 R84, R160.reuse, R8, R84 ;  /* 0x00000008a054723c */ /* 0x044ff00000001854 */
[C---:B------:R-:W-:Y:S01]  /*e420*/  HMMA.16816.F32 R92, R160.reuse, R10, R92 ;  /* 0x0000000aa05c723c */ /* 0x040fe2000000185c */
[----:B------:R-:W2:Y:S07]  /*e430*/  LDSM.16.M88.4 R8, [R215+0x800] ;  /* 0x00080000d708783b */ /* 0x000eae0000000200 */
[C---:B------:R-:W-:Y:S08]  /*e440*/  HMMA.16816.F32 R32, R160.reuse, R34, R100 ;  /* 0x00000022a020723c */ /* 0x040ff00000001864 */
[C---:B------:R-:W-:Y:S01]  /*e450*/  HMMA.16816.F32 R76, R160.reuse, R16, R76 ;  /* 0x00000010a04c723c */ /* 0x040fe2000000184c */
[----:B------:R-:W4:Y:S07]  /*e460*/  LDSM.16.M88.4 R16, [R215+0x1000] ;  /* 0x00100000d710783b */ /* 0x000f2e0000000200 */
[C---:B------:R-:W-:Y:S08]  /*e470*/  HMMA.16816.F32 R96, R160.reuse, R12, R88 ;  /* 0x0000000ca060723c */ /* 0x040ff00000001858 */
[C---:B------:R-:W-:Y:S08]  /*e480*/  HMMA.16816.F32 R100, R160.reuse, R20, R68 ;  /* 0x00000014a064723c */ /* 0x040ff00000001844 */
[C---:B------:R-:W-:Y:S01]  /*e490*/  HMMA.16816.F32 R88, R160.reuse, R22, R64 ;  /* 0x00000016a058723c */ /* 0x040fe20000001840 */
[----:B------:R-:W4:Y:S07]  /*e4a0*/  LDSM.16.M88.4 R20, [R215+0x1800] ;  /* 0x00180000d714783b */ /* 0x000f2e0000000200 */
[C---:B------:R-:W-:Y:S01]  /*e4b0*/  HMMA.16816.F32 R108, R160.reuse, R14, R72 ;  /* 0x0000000ea06c723c */ /* 0x040fe20000001848 */
[----:B------:R-:W-:Y:S07]  /*e4c0*/  LDSM.16.M88.4 R12, [R215+0x3000] ;  /* 0x00300000d70c783b */ /* 0x000fee0000000200 */
[C---:B-1----:R-:W-:Y:S08]  /*e4d0*/  HMMA.16816.F32 R72, R160.reuse, R28, R60 ;  /* 0x0000001ca048723c */ /* 0x042ff0000000183c */
[----:B------:R-:W-:Y:S01]  /*e4e0*/  HMMA.16816.F32 R68, R160, R30, R56 ;  /* 0x0000001ea044723c */ /* 0x000fe20000001838 */
[----:B------:R-:W1:Y:S07]  /*e4f0*/  LDSM.16.M88.4 R28, [R215+0x2000] ;  /* 0x00200000d71c783b */ /* 0x000e6e0000000200 */
[C---:B---3--:R-:W-:Y:S08]  /*e500*/  HMMA.16816.F32 R64, R180.reuse, R24, R52 ;  /* 0x00000018b440723c */ /* 0x048ff00000001834 */
[C---:B--2---:R-:W-:Y:S08]  /*e510*/  HMMA.16816.F32 R56, R180.reuse, R8, R48 ;  /* 0x00000008b438723c */ /* 0x044ff00000001830 */
[C---:B------:R-:W-:Y:S01]  /*e520*/  HMMA.16816.F32 R52, R180.reuse, R10, R40 ;  /* 0x0000000ab434723c */ /* 0x040fe20000001828 */
[----:B------:R-:W-:Y:S07]  /*e530*/  LDSM.16.M88.4 R8, [R215+0x3800] ;  /* 0x00380000d708783b */ /* 0x000fee0000000200 */
[C---:B----4-:R-:W-:Y:S08]  /*e540*/  HMMA.16816.F32 R48, R180.reuse, R16, R36 ;  /* 0x00000010b430723c */ /* 0x050ff00000001824 */
[C---:B------:R-:W-:Y:S01]  /*e550*/  HMMA.16816.F32 R60, R180.reuse, R26, R44 ;  /* 0x0000001ab43c723c */ /* 0x040fe2000000182c */
[----:B------:R-:W2:Y:S07]  /*e560*/  LDSM.16.M88.4 R24, [R215+0x2800] ;  /* 0x00280000d718783b */ /* 0x000eae0000000200 */
[C---:B------:R-:W-:Y:S01]  /*e570*/  HMMA.16816.F32 R40, R180.reuse, R20, R76 ;  /* 0x00000014b428723c */ /* 0x040fe2000000184c */
[----:B------:R-:W-:Y:S07]  /*e580*/  LDSM.16.M88.4 R76, [R219+0x4800] ;  /* 0x00480000db4c783b */ /* 0x000fee0000000200 */
[C---:B------:R-:W-:Y:S01]  /*e590*/  HMMA.16816.F32 R36, R180.reuse, R22, R80 ;  /* 0x00000016b424723c */ /* 0x040fe20000001850 */
[----:B------:R-:W3:Y:S07]  /*e5a0*/  LDSM.16.M88.4 R20, [R212+0xc100] ;  /* 0x00c10000d414783b */ /* 0x000eee0000000200 */
[C---:B------:R-:W-:Y:S01]  /*e5b0*/  HMMA.16816.F32 R44, R180.reuse, R18, R32 ;  /* 0x00000012b42c723c */ /* 0x040fe20000001820 */
[----:B------:R-:W-:Y:S07]  /*e5c0*/  LDSM.16.M88.4 R16, [R212+0xd900] ;  /* 0x00d90000d410783b */ /* 0x000fee0000000200 */
[C---:B-1----:R-:W-:Y:S08]  /*e5d0*/  HMMA.16816.F32 R32, R180.reuse, R28, R84 ;  /* 0x0000001cb420723c */ /* 0x042ff00000001854 */
[C---:B------:R-:W-:Y:S01]  /*e5e0*/  HMMA.16816.F32 R92, R180.reuse, R30, R92 ;  /* 0x0000001eb45c723c */ /* 0x040fe2000000185c */
[----:B------:R-:W1:Y:S07]  /*e5f0*/  LDSM.16.M88.4 R28, [R212+0xc900] ;  /* 0x00c90000d41c783b */ /* 0x000e6e0000000200 */
[C---:B------:R-:W-:Y:S08]  /*e600*/  HMMA.16816.F32 R136, R180.reuse, R12, R100 ;  /* 0x0000000cb488723c */ /* 0x040ff00000001864 */
[C---:B------:R-:W-:Y:S01]  /*e610*/  HMMA.16816.F32 R132, R180.reuse, R14, R88 ;  /* 0x0000000eb484723c */ /* 0x040fe20000001858 */
[----:B------:R-:W4:Y:S07]  /*e620*/  LDSM.16.M88.4 R12, [R212+0xe100] ;  /* 0x00e10000d40c783b */ /* 0x000f2e0000000200 */
[C---:B--2---:R-:W-:Y:S08]  /*e630*/  HMMA.16816.F32 R96, R180.reuse, R24, R96 ;  /* 0x00000018b460723c */ /* 0x044ff00000001860 */
[----:B------:R-:W-:Y:S01]  /*e640*/  HMMA.16816.F32 R108, R180, R26, R108 ;  /* 0x0000001ab46c723c */ /* 0x000fe2000000186c */
[----:B------:R-:W2:Y:S07]  /*e650*/  LDSM.16.M88.4 R24, [R212+0xd100] ;  /* 0x00d10000d418783b */ /* 0x000eae0000000200 */
[----:B---3--:R-:W-:Y:S01]  /*e660*/  HMMA.16816.F32 R116, R184, R22, R60 ;  /* 0x00000016b874723c */ /* 0x008fe2000000183c */
[----:B------:R-:W3:Y:S07]  /*e670*/  LDSM.16.M88.4 R60, [R212+0xf100] ;  /* 0x00f10000d43c783b */ /* 0x000eee0000000200 */
[C---:B------:R-:W-:Y:S01]  /*e680*/  HMMA.16816.F32 R128, R180.reuse, R8, R72 ;  /* 0x00000008b480723c */ /* 0x040fe20000001848 */
[----:B------:R-:W-:Y:S07]  /*e690*/  LDSM.16.M88.4 R72, [R219+0x5000] ;  /* 0x00500000db48783b */ /* 0x000fee0000000200 */
[----:B------:R-:W-:Y:S01]  /*e6a0*/  HMMA.16816.F32 R124, R180, R10, R68 ;  /* 0x0000000ab47c723c */ /* 0x000fe20000001844 */
[----:B------:R-:W2:Y:S04]  /*e6b0*/  LDSM.16.M88.4 R8, [R212+0xe900] ;  /* 0x00e90000d408783b */ /* 0x000ea80000000200 */
[----:B------:R-:W-:Y:S03]  /*e6c0*/  LDSM.16.M88.4 R68, [R219+0x5800] ;  /* 0x00580000db44783b */ /* 0x000fe60000000200 */
[C---:B-1----:R-:W-:Y:S01]  /*e6d0*/  HMMA.16816.F32 R104, R184.reuse, R30, R52 ;  /* 0x0000001eb868723c */ /* 0x042fe20000001834 */
[----:B------:R-:W1:Y:S07]  /*e6e0*/  LDSM.16.M88.4 R52, [R212+0xf900] ;  /* 0x00f90000d434783b */ /* 0x000e6e0000000200 */
[C---:B------:R-:W-:Y:S01]  /*e6f0*/  HMMA.16816.F32 R112, R184.reuse, R28, R56 ;  /* 0x0000001cb870723c */ /* 0x040fe20000001838 */
[----:B------:R-:W1:Y:S04]  /*e700*/  LDSM.16.M88.4 R56, [R219+0x4000] ;  /* 0x00400000db38783b */ /* 0x000e680000000200 */
[----:B------:R-:W-:Y:S03]  /*e710*/  LDSM.16.M88.4 R28, [R219+0x7800] ;  /* 0x00780000db1c783b */ /* 0x000fe60000000200 */
[C---:B------:R-:W-:Y:S08]  /*e720*/  HMMA.16816.F32 R120, R184.reuse, R20, R64 ;  /* 0x00000014b878723c */ /* 0x040ff00000001840 */
[C---:B----4-:R-:W-:Y:S01]  /*e730*/  HMMA.16816.F32 R64, R184.reuse, R12, R32 ;  /* 0x0000000cb840723c */ /* 0x050fe20000001820 */
[----:B------:R-:W4:Y:S07]  /*e740*/  LDSM.16.M88.4 R32, [R219+0x7000] ;  /* 0x00700000db20783b */ /* 0x000f2e0000000200 */
[C---:B------:R-:W-:Y:S01]  /*e750*/  HMMA.16816.F32 R80, R184.reuse, R18, R36 ;  /* 0x00000012b850723c */ /* 0x040fe20000001824 */
[----:B------:R-:W1:Y:S07]  /*e760*/  LDSM.16.M88.4 R36, [R219+0x6800] ;  /* 0x00680000db24783b */ /* 0x000e6e0000000200 */
[C---:B------:R-:W-:Y:S08]  /*e770*/  HMMA.16816.F32 R84, R184.reuse, R16, R40 ;  /* 0x00000010b854723c */ /* 0x040ff00000001828 */
[C---:B--2---:R-:W-:Y:S08]  /*e780*/  HMMA.16816.F32 R100, R184.reuse, R24, R48 ;  /* 0x00000018b864723c */ /* 0x044ff00000001830 */
[C---:B---3--:R-:W-:Y:S08]  /*e790*/  HMMA.16816.F32 R16, R184.reuse, R62, R132 ;  /* 0x0000003eb810723c */ /* 0x048ff00000001884 */
[C---:B------:R-:W-:Y:S01]  /*e7a0*/  HMMA.16816.F32 R88, R184.reuse, R26, R44 ;  /* 0x0000001ab858723c */ /* 0x040fe2000000182c */
[----:B------:R-:W2:Y:S07]  /*e7b0*/  LDSM.16.M88.4 R44, [R219+0x6000] ;  /* 0x00600000db2c783b */ /* 0x000eae0000000200 */
[C---:B------:R-:W-:Y:S01]  /*e7c0*/  HMMA.16816.F32 R48, R184.reuse, R14, R92 ;  /* 0x0000000eb830723c */ /* 0x040fe2000000185c */
[----:B------:R-:W3:Y:S07]  /*e7d0*/  LDSM.16.M88.4 R92, [R218+0xc100] ;  /* 0x00c10000da5c783b */ /* 0x000eee0000000200 */
[C---:B------:R-:W-:Y:S08]  /*e7e0*/  HMMA.16816.F32 R40, R184.reuse, R8, R96 ;  /* 0x00000008b828723c */ /* 0x040ff00000001860 */
[C---:B------:R-:W-:Y:S08]  /*e7f0*/  HMMA.16816.F32 R24, R184.reuse, R10, R108 ;  /* 0x0000000ab818723c */ /* 0x040ff0000000186c */
[C---:B-1----:R-:W-:Y:S08]  /*e800*/  HMMA.16816.F32 R12, R184.reuse, R52, R128 ;  /* 0x00000034b80c723c */ /* 0x042ff00000001880 */
[----:B------:R-:W-:Y:S08]  /*e810*/  HMMA.16816.F32 R8, R184, R54, R124 ;  /* 0x00000036b808723c */ /* 0x000ff0000000187c */
[----:B------:R-:W-:Y:S08]  /*e820*/  HMMA.16816.F32 R52, R188, R56, R120 ;  /* 0x00000038bc34723c */ /* 0x000ff00000001878 */
[----:B------:R-:W-:Y:S01]  /*e830*/  HMMA.16816.F32 R20, R184, R60, R136 ;  /* 0x0000003cb814723c */ /* 0x000fe20000001888 */
[----:B------:R-:W1:Y:S07]  /*e840*/  LDSM.16.M88.4 R60, [R218+0xc900] ;  /* 0x00c90000da3c783b */ /* 0x000e6e0000000200 */
[C---:B------:R-:W-:Y:S01]  /*e850*/  HMMA.16816.F32 R56, R188.reuse, R58, R116 ;  /* 0x0000003abc38723c */ /* 0x040fe20000001874 */
[----:B------:R-:W1:Y:S07]  /*e860*/  LDSM.16.M88.4 R116, [R218+0xd100] ;  /* 0x00d10000da74783b */ /* 0x000e6e0000000200 */
[C---:B------:R-:W-:Y:S08]  /*e870*/  HMMA.16816.F32 R132, R188.reuse, R76, R112 ;  /* 0x0000004cbc84723c */ /* 0x040ff00000001870 */
[C---:B----4-:R-:W-:Y:S01]  /*e880*/  HMMA.16816.F32 R112, R188.reuse, R34, R16 ;  /* 0x00000022bc70723c */ /* 0x050fe20000001810 */
[----:B------:R-:W4:Y:S07]  /*e890*/  LDSM.16.M88.4 R16, [R218+0xd900] ;  /* 0x00d90000da10783b */ /* 0x000f2e0000000200 */
[C---:B------:R-:W-:Y:S08]  /*e8a0*/  HMMA.16816.F32 R76, R188.reuse, R78, R104 ;  /* 0x0000004ebc4c723c */ /* 0x040ff00000001868 */
[C---:B------:R-:W-:Y:S01]  /*e8b0*/  HMMA.16816.F32 R108, R188.reuse, R28, R12 ;  /* 0x0000001cbc6c723c */ /* 0x040fe2000000180c */
[----:B------:R-:W1:Y:S07]  /*e8c0*/  LDSM.16.M88.4 R12, [R218+0xe100] ;  /* 0x00e10000da0c783b */ /* 0x000e6e0000000200 */
[C---:B------:R-:W-:Y:S01]  /*e8d0*/  HMMA.16816.F32 R128, R188.reuse, R72, R100 ;  /* 0x00000048bc80723c */ /* 0x040fe20000001864 */
[----:B------:R-:W-:Y:S07]  /*e8e0*/  LDSM.16.M88.4 R100, [R215+0x4000] ;  /* 0x00400000d764783b */ /* 0x000fee0000000200 */
[C---:B------:R-:W-:Y:S01]  /*e8f0*/  HMMA.16816.F32 R120, R188.reuse, R38, R24 ;  /* 0x00000026bc78723c */ /* 0x040fe20000001818 */
[----:B------:R-:W-:Y:S07]  /*e900*/  LDSM.16.M88.4 R24, [R218+0xf100] ;  /* 0x00f10000da18783b */ /* 0x000fee0000000200 */
[C---:B------:R-:W-:Y:S01]  /*e910*/  HMMA.16816.F32 R104, R188.reuse, R30, R8 ;  /* 0x0000001ebc68723c */ /* 0x040fe20000001808 */
[----:B------:R-:W1:Y:S07]  /*e920*/  LDSM.16.M88.4 R8, [R218+0xe900] ;  /* 0x00e90000da08783b */ /* 0x000e6e0000000200 */
[C---:B------:R-:W-:Y:S01]  /*e930*/  HMMA.16816.F32 R156, R188.reuse, R74, R88 ;  /* 0x0000004abc9c723c */ /* 0x040fe20000001858 */
[----:B------:R-:W-:Y:S07]  /*e940*/  LDSM.16.M88.4 R72, [R215+0x5800] ;  /* 0x00580000d748783b */ /* 0x000fee0000000200 */
[C---:B-----5:R-:W-:Y:S01]  /*e950*/  HMMA.16816.F32 R164, R188.reuse, R68, R84 ;  /* 0x00000044bca4723c */ /* 0x060fe20000001854 */
[----:B------:R-:W1:Y:S07]  /*e960*/  LDSM.16.M88.4 R84, [R218+0xf900] ;  /* 0x00f90000da54783b */ /* 0x000e6e0000000200 */
[C---:B------:R-:W-:Y:S01]  /*e970*/  HMMA.16816.F32 R152, R188.reuse, R70, R80 ;  /* 0x00000046bc98723c */ /* 0x040fe20000001850 */
[----:B------:R-:W1:Y:S07]  /*e980*/  LDSM.16.M88.4 R68, [R215+0x6000] ;  /* 0x00600000d744783b */ /* 0x000e6e0000000200 */
[C---:B--2---:R-:W-:Y:S01]  /*e990*/  HMMA.16816.F32 R148, R188.reuse, R44, R64 ;  /* 0x0000002cbc94723c */ /* 0x044fe20000001840 */
[----:B------:R-:W-:Y:S07]  /*e9a0*/  LDSM.16.M88.4 R64, [R215+0x6800] ;  /* 0x00680000d740783b */ /* 0x000fee0000000200 */
[C---:B------:R-:W-:Y:S08]  /*e9b0*/  HMMA.16816.F32 R136, R188.reuse, R46, R48 ;  /* 0x0000002ebc88723c */ /* 0x040ff00000001830 */
[C---:B------:R-:W-:Y:S08]  /*e9c0*/  HMMA.16816.F32 R124, R188.reuse, R36, R40 ;  /* 0x00000024bc7c723c */ /* 0x040ff00000001828 */
[----:B------:R-:W-:Y:S08]  /*e9d0*/  HMMA.16816.F32 R20, R188, R32, R20 ;  /* 0x00000020bc14723c */ /* 0x000ff00000001814 */
[C---:B---3--:R-:W-:Y:S08]  /*e9e0*/  HMMA.16816.F32 R88, R192.reuse, R94, R56 ;  /* 0x0000005ec058723c */ /* 0x048ff00000001838 */
[C---:B------:R-:W-:Y:S01]  /*e9f0*/  HMMA.16816.F32 R96, R192.reuse, R92, R52 ;  /* 0x0000005cc060723c */ /* 0x040fe20000001834 */
[----:B------:R-:W-:Y:S07]  /*ea00*/  LDSM.16.M88.4 R92, [R215+0x4800] ;  /* 0x00480000d75c783b */ /* 0x000fee0000000200 */
[C---:B-1----:R-:W-:Y:S08]  /*ea10*/  HMMA.16816.F32 R80, R192.reuse, R60, R132 ;  /* 0x0000003cc050723c */ /* 0x042ff00000001884 */
[C---:B------:R-:W-:Y:S01]  /*ea20*/  HMMA.16816.F32 R56, R192.reuse, R116, R128 ;  /* 0x00000074c038723c */ /* 0x040fe20000001880 */
[----:B------:R-:W1:Y:S07]  /*ea30*/  LDSM.16.M88.4 R128, [R215+0x7000] ;  /* 0x00700000d780783b */ /* 0x000e6e0000000200 */
[C---:B------:R-:W-:Y:S01]  /*ea40*/  HMMA.16816.F32 R60, R192.reuse, R62, R76 ;  /* 0x0000003ec03c723c */ /* 0x040fe2000000184c */
[----:B------:R-:W2:Y:S07]  /*ea50*/  LDSM.16.M88.4 R76, [R215+0x5000] ;  /* 0x00500000d74c783b */ /* 0x000eae0000000200 */
[----:B------:R-:W-:Y:S01]  /*ea60*/  HMMA.16816.F32 R52, R192, R118, R156 ;  /* 0x00000076c034723c */ /* 0x000fe2000000189c */
[----:B------:R-:W3:Y:S01]  /*ea70*/  LDSM.16.M88.4 R116, [R215+0x7800] ;  /* 0x00780000d774783b */ /* 0x000ee20000000200 */
[----:B------:R-:W-:-:S06]  /*ea80*/  DEPBAR.LE SB0, 0x0 ;  /* 0x000080000000791a */ /* 0x000fcc0000000000 */
[C---:B----4-:R-:W-:Y:S08]  /*ea90*/  HMMA.16816.F32 R48, R192.reuse, R16, R164 ;  /* 0x00000010c030723c */ /* 0x050ff000000018a4 */
        /* <DEDUP_REMOVED lines=17> */
[C---:B--2---:R-:W-:Y:S08]  /*ebb0*/  HMMA.16816.F32 R56, R196.reuse, R76, R56 ;  /* 0x0000004cc438723c */ /* 0x044ff00000001838 */
[C---:B------:R-:W-:Y:S08]  /*ebc0*/  HMMA.16816.F32 R52, R196.reuse, R78, R52 ;  /* 0x0000004ec434723c */ /* 0x040ff00000001834 */
[C---:B------:R-:W-:Y:S08]  /*ebd0*/  HMMA.16816.F32 R36, R196.reuse, R70, R36 ;  /* 0x00000046c424723c */ /* 0x040ff00000001824 */
[C---:B------:R-:W-:Y:S08]  /*ebe0*/  HMMA.16816.F32 R32, R196.reuse, R64, R32 ;  /* 0x00000040c420723c */ /* 0x040ff00000001820 */
[C---:B------:R-:W-:Y:S08]  /*ebf0*/  HMMA.16816.F32 R28, R196.reuse, R66, R28 ;  /* 0x00000042c41c723c */ /* 0x040ff0000000181c */
[C---:B------:R-:W-:Y:S08]  /*ec00*/  HMMA.16816.F32 R16, R196.reuse, R130, R16 ;  /* 0x00000082c410723c */ /* 0x040ff00000001810 */
[C---:B---3--:R-:W-:Y:S08]  /*ec10*/  HMMA.16816.F32 R20, R196.reuse, R116, R12 ;  /* 0x00000074c414723c */ /* 0x048ff0000000180c */
[----:B------:R-:W-:Y:S01]  /*ec20*/  HMMA.16816.F32 R24, R196, R118, R8 ;  /* 0x00000076c418723c */ /* 0x000fe20000001808 */
[----:B------:R-:W-:Y:S06]  /*ec30*/  BAR.SYNC.DEFER_BLOCKING 0x0 ;  /* 0x0000000000007b1d */ /* 0x000fec0000010000 */
[----:B------:R-:W-:Y:S09]  /*ec40*/  @!P0 BRA `(.L_x_620) ;  /* 0x0000023000008947 */ /* 0x000ff20003800000 */
[----:B------:R-:W-:Y:S01]  /*ec50*/  IADD3 R0, R236, -0x2, RZ ;  /* 0xfffffffeec007810 */ /* 0x000fe20007ffe0ff */
        /* <DEDUP_REMOVED lines=34> */
.L_x_620:
[----:B------:R-:W-:Y:S01]  /*ee80*/  FMUL.FTZ R0, R89, c[0x0][0x320] ;  /* 0x0000c80059007a20 */ /* 0x000fe20000410000 */
[----:B---3--:R-:W-:Y:S01]  /*ee90*/  LEA.HI R6, R176, R213, RZ, 0x2 ;  /* 0x000000d5b0067211 */ /* 0x008fe200078f10ff */
[----:B------:R-:W-:Y:S01]  /*eea0*/  FMUL.FTZ R5, R82, c[0x0][0x320] ;  /* 0x0000c80052057a20 */ /* 0x000fe20000410000 */
[----:B------:R-:W-:Y:S01]  /*eeb0*/  SHF.R.S32.HI R8, RZ, 0x1f, R171 ;  /* 0x0000001fff087819 */ /* 0x000fe200000114ab */
[----:B------:R1:W-:Y:S01]  /*eec0*/  MUFU.TANH R77, R0 ;  /* 0x00000000004d7308 */ /* 0x0003e20000002400 */
[----:B------:R-:W-:Y:S01]  /*eed0*/  LOP3.LUT R6, R6, 0xfffffffc, RZ, 0xc0, !PT ;  /* 0xfffffffc06067812 */ /* 0x000fe200078ec0ff */
[----:B------:R-:W-:Y:S01]  /*eee0*/  FMUL.FTZ R7, R22, c[0x0][0x320] ;  /* 0x0000c80016077a20 */ /* 0x000fe20000410000 */
[----:B------:R-:W-:Y:S01]  /*eef0*/  LEA.HI R8, R8, R171, RZ, 0x3 ;  /* 0x000000ab08087211 */ /* 0x000fe200078f18ff */
[----:B------:R-:W-:Y:S01]  /*ef00*/  FMUL.FTZ R15, R27, c[0x0][0x320] ;  /* 0x0000c8001b0f7a20 */ /* 0x000fe20000410000 */
[----:B------:R-:W-:Y:S01]  /*ef10*/  ISETP.NE.AND P5, PT, R177, 0x1, PT ;  /* 0x00000001b100780c */ /* 0x000fe20003fa5270 */
[----:B------:R-:W0:Y:S01]  /*ef20*/  LDGDEPBAR ;  /* 0x00000000000079af */ /* 0x000e220000000000 */
[----:B------:R-:W-:-:S03]  /*ef30*/  LOP3.LUT R8, R8, 0xffffff8, RZ, 0xc0, !PT ;  /* 0x0ffffff808087812 */ /* 0x000fc600078ec0ff */
[----:B------:R-:W-:Y:S02]  /*ef40*/  MUFU.TANH R15, R15 ;  /* 0x0000000f000f7308 */ /* 0x000fe40000002400 */
[----:B------:R-:W-:Y:S02]  /*ef50*/  IMAD.IADD R10, R171, 0x1, -R8 ;  /* 0x00000001ab0a7824 */ /* 0x000fe400078e0a08 */
[----:B-1----:R-:W-:-:S04]  /*ef60*/  FMUL.FTZ R0, R80, c[0x0][0x320] ;  /* 0x0000c80050007a20 */ /* 0x002fc80000410000 */
        /* <DEDUP_REMOVED lines=58> */
[----:B------:R1:W3:Y:S02]  /*f310*/  MUFU.TANH R11, R0 ;  /* 0x00000000000b7308 */ /* 0x0002e40000002400 */
[----:B-1----:R-:W-:-:S06]  /*f320*/  FMUL.FTZ R0, R44, c[0x0][0x320] ;  /* 0x0000c8002c007a20 */ /* 0x002fcc0000410000 */
[----:B------:R1:W-:Y:S08]  /*f330*/  MUFU.TANH R44, R5 ;  /* 0x00000005002c7308 */ /* 0x0003f00000002400 */
[----:B------:R4:W5:Y:S01]  /*f340*/  MUFU.TANH R25, R0 ;  /* 0x0000000000197308 */ /* 0x0009620000002400 */
[----:B-1----:R-:W-:Y:S02]  /*f350*/  IMAD.IADD R5, R213, 0x1, -R6 ;  /* 0x00000001d5057824 */ /* 0x002fe400078e0a06 */
[----:B----4-:R-:W-:-:S05]  /*f360*/  FMUL.FTZ R0, R75, c[0x0][0x320] ;  /* 0x0000c8004b007a20 */ /* 0x010fca0000410000 */
        /* <DEDUP_REMOVED lines=26> */
[----:B------:R-:W-:Y:S08]  /*f510*/  MUFU.TANH R31, R7 ;  /* 0x00000007001f7308 */ /* 0x000ff00000002400 */
        /* <DEDUP_REMOVED lines=14> */
[----:B------:R1:W4:Y:S02]  /*f600*/  MUFU.TANH R13, R0 ;  /* 0x00000000000d7308 */ /* 0x0003240000002400 */
[----:B-1----:R-:W-:-:S05]  /*f610*/  LOP3.LUT R0, R175, 0xffffffe0, RZ, 0xc0, !PT ;  /* 0xffffffe0af007812 */ /* 0x002fca00078ec0ff */
[----:B------:R-:W-:Y:S02]  /*f620*/  IMAD.IADD R0, R213, 0x1, -R0 ;  /* 0x00000001d5007824 */ /* 0x000fe400078e0a00 */
[----:B------:R-:W-:-:S03]  /*f630*/  IMAD.SHL.U32 R213, R3, 0x2, RZ ;  /* 0x0000000203d57824 */ /* 0x000fc600078e00ff */
[----:B------:R-:W-:Y:S01]  /*f640*/  SHF.R.S32.HI R9, RZ, 0x1f, R0 ;  /* 0x0000001fff097819 */ /* 0x000fe20000011400 */
[----:B------:R-:W-:Y:S01]  /*f650*/  IMAD R217, R2, 0x2, R213 ;  /* 0x0000000202d97824 */ /* 0x000fe200078e02d5 */
[----:B------:R-:W-:Y:S02]  /*f660*/  LEA R214, R4, R213, 0x1 ;  /* 0x000000d504d67211 */ /* 0x000fe400078e08ff */
[----:B------:R-:W-:Y:S02]  /*f670*/  LEA.HI R6, R9, R0, RZ, 0x2 ;  /* 0x0000000009067211 */ /* 0x000fe400078f10ff */
[----:B------:R-:W-:Y:S01]  /*f680*/  LEA.HI R9, R5, R5, RZ, 0x1 ;  /* 0x0000000505097211 */ /* 0x000fe200078f08ff */
[----:B------:R-:W-:Y:S01]  /*f690*/  IMAD R216, R2, 0x2, R214 ;  /* 0x0000000202d87824 */ /* 0x000fe200078e02d6 */
[C---:B------:R-:W-:Y:S02]  /*f6a0*/  LEA.HI.SX32 R7, R6.reuse, R203, 0x1e ;  /* 0x000000cb06077211 */ /* 0x040fe400078ff2ff */
[----:B------:R-:W-:Y:S01]  /*f6b0*/  LOP3.LUT R8, R9, 0x1ffffffe, RZ, 0xc0, !PT ;  /* 0x1ffffffe09087812 */ /* 0x000fe200078ec0ff */
[----:B------:R-:W-:Y:S01]  /*f6c0*/  FMUL.FTZ R9, R23, c[0x0][0x320] ;  /* 0x0000c80017097a20 */ /* 0x000fe20000410000 */
[----:B------:R-:W-:Y:S01]  /*f6d0*/  LOP3.LUT R6, R6, 0x7ffffffc, RZ, 0xc0, !PT ;  /* 0x7ffffffc06067812 */ /* 0x000fe200078ec0ff */
[----:B------:R-:W-:-:S02]  /*f6e0*/  IMAD R7, R10, 0x10, R7 ;  /* 0x000000100a077824 */ /* 0x000fc400078e0207 */
[----:B------:R-:W-:Y:S01]  /*f6f0*/  IMAD.IADD R5, R5, 0x1, -R8 ;  /* 0x0000000105057824 */ /* 0x000fe200078e0a08 */
[----:B------:R1:W-:Y:S01]  /*f700*/  MUFU.TANH R22, R9 ;  /* 0x0000000900167308 */ /* 0x0003e20000002400 */
[----:B------:R-:W-:Y:S02]  /*f710*/  IMAD.IADD R6, R0, 0x1, -R6 ;  /* 0x0000000100067824 */ /* 0x000fe400078e0a06 */
[----:B------:R-:W-:Y:S01]  /*f720*/  FMUL.FTZ R0, R83, c[0x0][0x320] ;  /* 0x0000c80053007a20 */ /* 0x000fe20000410000 */
[----:B------:R-:W-:Y:S01]  /*f730*/  LEA R7, R5, R7, 0x3 ;  /* 0x0000000705077211 */ /* 0x000fe200078e18ff */
[----:B------:R-:W-:Y:S02]  /*f740*/  FMUL.FTZ R5, R50, c[0x0][0x320] ;  /* 0x0000c80032057a20 */ /* 0x000fe40000410000 */
[----:B------:R-:W-:Y:S01]  /*f750*/  IMAD.SHL.U32 R10, R6, 0x2, RZ ;  /* 0x00000002060a7824 */ /* 0x000fe200078e00ff */
[----:B------:R-:W-:Y:S01]  /*f760*/  MUFU.TANH R60, R0 ;  /* 0x00000000003c7308 */ /* 0x000fe20000002400 */
[----:B------:R-:W-:Y:S01]  /*f770*/  @P5 IMAD.HI.U32 R8, R7, c[0x0][0x2c8], RZ ;  /* 0x0000b20007085a27 */ /* 0x000fe200078e00ff */
[----:B------:R2:W-:Y:S03]  /*f780*/  STL [R1+0x18], R7 ;  /* 0x0000180701007387 */ /* 0x0005e60000100800 */
[----:B------:R-:W-:Y:S01]  /*f790*/  IMAD.IADD R6, R170, 0x1, -R10 ;  /* 0x00000001aa067824 */ /* 0x000fe200078e0a0a */
[----:B------:R-:W-:Y:S02]  /*f7a0*/  STL [R1+0x24], R10 ;  /* 0x0000240a01007387 */ /* 0x000fe40000100800 */
[----:B------:R3:W-:Y:S01]  /*f7b0*/  MUFU.TANH R18, R5 ;  /* 0x0000000500127308 */ /* 0x0007e20000002400 */
[----:B-1----:R-:W-:-:S02]  /*f7c0*/  IMAD.MOV.U32 R9, RZ, RZ, -0x80 ;  /* 0xffffff80ff097424 */ /* 0x002fc400078e00ff */
[----:B---3--:R-:W-:Y:S01]  /*f7d0*/  IMAD.MOV.U32 R5, RZ, RZ, R7 ;  /* 0x000000ffff057224 */ /* 0x008fe200078e0007 */
[----:B------:R-:W-:Y:S01]  /*f7e0*/  @P5 SHF.R.U32.HI R5, RZ, c[0x0][0x2cc], R8 ;  /* 0x0000b300ff055a19 */ /* 0x000fe20000011608 */
[----:B--2---:R-:W-:-:S04]  /*f7f0*/  FMUL.FTZ R7, R51, c[0x0][0x320] ;  /* 0x0000c80033077a20 */ /* 0x004fc80000410000 */
[----:B------:R-:W1:Y:S01]  /*f800*/  SHFL.IDX PT, R8, R5, RZ, 0x1c1f ;  /* 0x001c1fff05087589 */ /* 0x000e6200000e0000 */
[----:B------:R2:W-:Y:S03]  /*f810*/  MUFU.TANH R17, R7 ;  /* 0x0000000700117308 */ /* 0x0005e60000002400 */
[----:B--2---:R2:W3:Y:S02]  /*f820*/  SHFL.IDX PT, R7, R5, 0x1, 0x1c1f ;  /* 0x003c1f0005077f89 */ /* 0x0044e400000e0000 */
[----:B--2---:R-:W-:-:S04]  /*f830*/  FMUL.FTZ R5, R26, c[0x0][0x320] ;  /* 0x0000c8001a057a20 */ /* 0x004fc80000410000 */
[----:B------:R2:W-:Y:S02]  /*f840*/  MUFU.TANH R19, R5 ;  /* 0x0000000500137308 */ /* 0x0005e40000002400 */
[----:B--2---:R-:W-:-:S05]  /*f850*/  IMAD R5, R168, R9, 0x1 ;  /* 0x00000001a8057424 */ /* 0x004fca00078e0209 */
[----:B------:R-:W-:Y:S01]  /*f860*/  IADD3 R0, -R10, R5, R201 ;  /* 0x000000050a007210 */ /* 0x000fe20007ffe1c9 */
[----:B------:R-:W-:-:S03]  /*f870*/  FMUL.FTZ R5, R99, c[0x0][0x320] ;  /* 0x0000c80063057a20 */ /* 0x000fc60000410000 */
[----:B------:R-:W-:Y:S01]  /*f880*/  IADD3 R0, R0, -R211, RZ ;  /* 0x800000d300007210 */ /* 0x000fe20007ffe0ff */
[----:B------:R1:W2:Y:S04]  /*f890*/  MUFU.TANH R12, R5 ;  /* 0x00000005000c7308 */ /* 0x0002a80000002400 */
[C---:B-1----:R-:W-:Y:S02]  /*f8a0*/  IMAD.IADD R5, R0.reuse, 0x1, R8 ;  /* 0x0000000100057824 */ /* 0x042fe400078e0208 */
[----:B---3--:R-:W-:Y:S02]  /*f8b0*/  IMAD.IADD R0, R0, 0x1, R7 ;  /* 0x0000000100007824 */ /* 0x008fe400078e0207 */
[----:B------:R-:W-:Y:S01]  /*f8c0*/  FMUL.FTZ R7, R74, c[0x0][0x320] ;  /* 0x0000c8004a077a20 */ /* 0x000fe20000410000 */
[----:B------:R-:W-:Y:S01]  /*f8d0*/  IMNMX R5, R6, R5, PT ;  /* 0x0000000506057217 */ /* 0x000fe20003800200 */
[----:B------:R-:W-:Y:S01]  /*f8e0*/  FMUL.FTZ R8, R42, c[0x0][0x320] ;  /* 0x0000c8002a087a20 */ /* 0x000fe20000410000 */
[----:B------:R-:W-:-:S02]  /*f8f0*/  IMNMX R0, R6, R0, PT ;  /* 0x0000000006007217 */ /* 0x000fc40003800200 */
[C---:B------:R-:W-:Y:S01]  /*f900*/  ISETP.GT.AND P0, PT, R5.reuse, RZ, PT ;  /* 0x000000ff0500720c */ /* 0x040fe20003f04270 */
[----:B------:R1:W3:Y:S01]  /*f910*/  MUFU.TANH R6, R7 ;  /* 0x0000000700067308 */ /* 0x0002e20000002400 */
[C---:B------:R-:W-:Y:S02]  /*f920*/  ISETP.GT.AND P1, PT, R5.reuse, 0x1, PT ;  /* 0x000000010500780c */ /* 0x040fe40003f24270 */
[C---:B------:R-:W-:Y:S02]  /*f930*/  ISETP.GT.AND P2, PT, R5.reuse, 0x8, PT ;  /* 0x000000080500780c */ /* 0x040fe40003f44270 */
[----:B------:R-:W-:Y:S02]  /*f940*/  FSEL R9, R16, -INF , P1 ;  /* 0xff80000010097808 */ /* 0x000fe40000800000 */
[----:B------:R-:W-:Y:S01]  /*f950*/  ISETP.GT.AND P1, PT, R5, 0x11, PT ;  /* 0x000000110500780c */ /* 0x000fe20003f24270 */
[----:B------:R4:W2:Y:S01]  /*f960*/  MUFU.TANH R16, R8 ;  /* 0x0000000800107308 */ /* 0x0008a20000002400 */
[----:B------:R-:W-:-:S02]  /*f970*/  FSEL R10, R11, -INF , P2 ;  /* 0xff8000000b0a7808 */ /* 0x000fc40001000000 */
[----:B------:R-:W-:Y:S02]  /*f980*/  ISETP.GT.AND P2, PT, R5, 0x18, PT ;  /* 0x000000180500780c */ /* 0x000fe40003f44270 */
[----:B------:R-:W-:Y:S02]  /*f990*/  FSEL R29, R69, -INF , P1 ;  /* 0xff800000451d7808 */ /* 0x000fe40000800000 */
[----:B------:R-:W-:Y:S02]  /*f9a0*/  ISETP.GT.AND P1, PT, R5, 0x21, PT ;  /* 0x000000210500780c */ /* 0x000fe40003f24270 */
[----:B-1----:R-:W-:Y:S02]  /*f9b0*/  FSEL R7, R21, -INF , P0 ;  /* 0xff80000015077808 */ /* 0x002fe40000000000 */
[----:B------:R-:W-:Y:S02]  /*f9c0*/  ISETP.GT.AND P0, PT, R5, 0x10, PT ;  /* 0x000000100500780c */ /* 0x000fe40003f04270 */
[----:B------:R-:W-:-:S02]  /*f9d0*/  FSEL R30, R68, -INF , P2 ;  /* 0xff800000441e7808 */ /* 0x000fc40001000000 */
[----:B------:R-:W-:Y:S02]  /*f9e0*/  FSEL R28, R76, -INF , P0 ;  /* 0xff8000004c1c7808 */ /* 0x000fe40000000000 */
[C---:B------:R-:W-:Y:S02]  /*f9f0*/  ISETP.GT.AND P0, PT, R5.reuse, 0x20, PT ;  /* 0x000000200500780c */ /* 0x040fe40003f04270 */
[----:B------:R-:W-:Y:S02]  /*fa00*/  ISETP.GT.AND P2, PT, R5, 0x28, PT ;  /* 0x000000280500780c */ /* 0x000fe40003f44270 */
[----:B------:R-:W-:Y:S02]  /*fa10*/  FSEL R66, R66, -INF , P0 ;  /* 0xff80000042427808 */ /* 0x000fe40000000000 */
[----:B------:R-:W-:Y:S02]  /*fa20*/  FSEL R67, R67, -INF , P1 ;  /* 0xff80000043437808 */ /* 0x000fe40000800000 */
[----:B------:R-:W-:-:S02]  /*fa30*/  ISETP.GT.AND P0, PT, R5, 0x30, PT ;  /* 0x000000300500780c */ /* 0x000fc40003f04270 */
[C---:B------:R-:W-:Y:S02]  /*fa40*/  ISETP.GT.AND P1, PT, R5.reuse, 0x31, PT ;  /* 0x000000310500780c */ /* 0x040fe40003f24270 */
[----:B------:R-:W-:Y:S02]  /*fa50*/  ISETP.GT.AND P3, PT, R5, 0x9, PT ;  /* 0x000000090500780c */ /* 0x000fe40003f64270 */
        /* <DEDUP_REMOVED lines=10> */
[----:B-----5:R-:W-:Y:S02]  /*fb00*/  FSEL R164, R25, -INF , P0 ;  /* 0xff80000019a47808 */ /* 0x020fe40000000000 */
        /* <DEDUP_REMOVED lines=20> */
[C---:B------:R-:W-:Y:S02]  /*fc50*/  ISETP.GT.AND P3, PT, R5.reuse, 0x49, PT ;  /* 0x000000490500780c */ /* 0x040fe40003f64270 */
[----:B------:R-:W-:Y:S02]  /*fc60*/  FSEL R241, R40, -INF , P2 ;  /* 0xff80000028f17808 */ /* 0x000fe40001000000 */
[----:B------:R-:W-:Y:S01]  /*fc70*/  ISETP.GT.AND P2, PT, R5, 0x78, PT ;  /* 0x000000780500780c */ /* 0x000fe20003f44270 */
[----:B------:R-:W-:Y:S01]  /*fc80*/  LDSM.16.MT88.4 R40, [R214+0x4100] ;  /* 0x00410000d628783b */ /* 0x000fe20000004200 */
[----:B------:R-:W-:-:S02]  /*fc90*/  FSEL R200, R36, -INF , P0 ;  /* 0xff80000024c87808 */ /* 0x000fc40000000000 */
[----:B------:R-:W-:Y:S02]  /*fca0*/  FSEL R170, R33, -INF , P1 ;  /* 0xff80000021aa7808 */ /* 0x000fe40000800000 */
[C---:B------:R-:W-:Y:S02]  /*fcb0*/  ISETP.GT.AND P0, PT, R0.reuse, RZ, PT ;  /* 0x000000ff0000720c */ /* 0x040fe40003f04270 */
[----:B------:R-:W-:Y:S02]  /*fcc0*/  ISETP.GT.AND P1, PT, R0, 0x1, PT ;  /* 0x000000010000780c */ /* 0x000fe40003f24270 */
[----:B------:R-:W-:Y:S02]  /*fcd0*/  FSEL R167, R167, -INF , P3 ;  /* 0xff800000a7a77808 */ /* 0x000fe40001800000 */
[----:B------:R-:W-:Y:S02]  /*fce0*/  ISETP.GT.AND P3, PT, R5, 0x59, PT ;  /* 0x000000590500780c */ /* 0x000fe40003f64270 */
[----:B------:R-:W-:-:S02]  /*fcf0*/  FMNMX.FTZ R69, R7, R9, !PT ;  /* 0x0000000907457209 */ /* 0x000fc40007810000 */
[----:B------:R-:W-:Y:S02]  /*fd00*/  FSEL R78, R32, -INF , P2 ;  /* 0xff800000204e7808 */ /* 0x000fe40001000000 */
[----:B------:R-:W-:Y:S02]  /*fd10*/  ISETP.GT.AND P2, PT, R0, 0x8, PT ;  /* 0x000000080000780c */ /* 0x000fe40003f44270 */
[----:B----4-:R-:W-:Y:S02]  /*fd20*/  FSEL R8, R13, -INF , P0 ;  /* 0xff8000000d087808 */ /* 0x010fe40000000000 */
[----:B--2---:R-:W-:Y:S02]  /*fd30*/  FSEL R12, R12, -INF , P1 ;  /* 0xff8000000c0c7808 */ /* 0x004fe40000800000 */
[----:B------:R-:W-:Y:S02]  /*fd40*/  FSEL R179, R49, -INF , P3 ;  /* 0xff80000031b37808 */ /* 0x000fe40001800000 */
[----:B------:R-:W-:-:S02]  /*fd50*/  ISETP.GT.AND P3, PT, R5, 0x69, PT ;  /* 0x000000690500780c */ /* 0x000fc40003f64270 */
[----:B------:R-:W-:Y:S02]  /*fd60*/  FMNMX.FTZ R69, R10, R69, !PT ;  /* 0x000000450a457209 */ /* 0x000fe40007810000 */
[----:B------:R-:W-:Y:S02]  /*fd70*/  ISETP.GT.AND P4, PT, R5, 0x79, PT ;  /* 0x000000790500780c */ /* 0x000fe40003f84270 */
        /* <DEDUP_REMOVED lines=34> */
[----:B------:R-:W-:Y:S01]  /*ffa0*/  FMNMX.FTZ R5, R96, R5, !PT ;  /* 0x0000000560057209 */ /* 0x000fe20007810000 */
[----:B------:R-:W-:Y:S01]  /*ffb0*/  LDSM.16.MT88.4 R24, [R213+0x100] ;  /* 0x00010000d518783b */ /* 0x000fe20000004200 */
        /* <DEDUP_REMOVED lines=14> */
[----:B---3--:R-:W-:Y:S02]  /*100a0*/  FSEL R154, R6, -INF , P2 ;  /* 0xff800000069a7808 */ /* 0x008fe40001000000 */
        /* <DEDUP_REMOVED lines=15> */
[C---:B------:R-:W-:Y:S02]  /*101a0*/  ISETP.GT.AND P2, PT, R0.reuse, 0x49, PT ;  /* 0x000000490000780c */ /* 0x040fe40003f44270 */
        /* <DEDUP_REMOVED lines=37> */
[----:B------:R-:W-:Y:S01]  /*10400*/  FMNMX.FTZ R5, R208, R5, !PT ;  /* 0x00000005d0057209 */ /* 0x000fe20007810000 */
[----:B------:R-:W-:Y:S01]  /*10410*/  LDSM.16.MT88.4 R32, [R217+0x4100] ;  /* 0x00410000d920783b */ /* 0x000fe20000004200 */
        /* <DEDUP_REMOVED lines=8> */
[----:B------:R-:W-:Y:S02]  /*104a0*/  FSEL R247, R72, -INF , P4 ;  /* 0xff80000048f77808 */ /* 0x000fe40002000000 */
[----:B------:R-:W-:Y:S02]  /*104b0*/  FMNMX.FTZ R69, R78, R69, !PT ;  /* 0x000000454e457209 */ /* 0x000fe40007810000 */
[----:B------:R-:W-:Y:S02]  /*104c0*/  ISETP.GT.AND P0, PT, R0, 0x79, PT ;  /* 0x000000790000780c */ /* 0x000fe40003f04270 */
[----:B------:R-:W-:Y:S02]  /*104d0*/  FSEL R248, R19, -INF , P1 ;  /* 0xff80000013f87808 */ /* 0x000fe40000800000 */
[----:B------:R-:W-:Y:S01]  /*104e0*/  FMNMX.FTZ R0, R249, R5, !PT ;  /* 0x00000005f9007209 */ /* 0x000fe20007810000 */
[----:B------:R-:W-:Y:S01]  /*104f0*/  LDSM.16.MT88.4 R16, [R214+0x100] ;  /* 0x00010000d610783b */ /* 0x000fe20000004200 */
[----:B------:R-:W-:-:S02]  /*10500*/  FMNMX.FTZ R69, R247, R69, !PT ;  /* 0x00000045f7457209 */ /* 0x000fc40007810000 */
[----:B------:R-:W-:Y:S02]  /*10510*/  FSEL R171, R15, -INF , P0 ;  /* 0xff8000000fab7808 */ /* 0x000fe40000000000 */
[----:B------:R-:W-:Y:S01]  /*10520*/  FMNMX.FTZ R0, R248, R0, !PT ;  /* 0x00000000f8007209 */ /* 0x000fe20007810000 */
[----:B------:R-:W1:Y:S03]  /*10530*/  SHFL.BFLY PT, R6, R69, 0x2, 0x1f ;  /* 0x0c401f0045067f89 */ /* 0x000e6600000e0000 */
        /* <DEDUP_REMOVED lines=14> */
[----:B------:R-:W-:Y:S01]  /*10620*/  FFMA.FTZ R2, R28, c[0x0][0x2d0], -R5 ;  /* 0x0000b4001c027a23 */ /* 0x000fe20000010805 */
[----:B------:R-:W-:Y:S01]  /*10630*/  FSEL R0, R0, RZ, P0 ;  /* 0x000000ff00007208 */ /* 0x000fe20000000000 */
[----:B------:R1:W-:Y:S04]  /*10640*/  MUFU.EX2 R204, R6 ;  /* 0x0000000600cc7308 */ /* 0x0003e80000000800 */
[----:B------:R-:W-:-:S04]  /*10650*/  FFMA.FTZ R3, R8, c[0x0][0x2d0], -R0 ;  /* 0x0000b40008037a23 */ /* 0x000fc80000010800 */
[----:B------:R2:W-:Y:S01]  /*10660*/  MUFU.EX2 R92, R3 ;  /* 0x00000003005c7308 */ /* 0x0005e20000000800 */
[----:B-1----:R-:W-:-:S07]  /*10670*/  FFMA.FTZ R6, R9, c[0x0][0x2d0], -R5 ;  /* 0x0000b40009067a23 */ /* 0x002fce0000010805 */
[----:B------:R1:W-:Y:S01]  /*10680*/  MUFU.EX2 R168, R2 ;  /* 0x0000000200a87308 */ /* 0x0003e20000000800 */
[----:B--2---:R-:W-:-:S07]  /*10690*/  FFMA.FTZ R3, R12, c[0x0][0x2d0], -R0 ;  /* 0x0000b4000c037a23 */ /* 0x004fce0000010800 */
[----:B------:R2:W3:Y:S08]  /*106a0*/  MUFU.EX2 R7, R6 ;  /* 0x0000000600077308 */ /* 0x0004f00000000800 */
[----:B------:R4:W5:Y:S01]  /*106b0*/  MUFU.EX2 R178, R3 ;  /* 0x0000000300b27308 */ /* 0x0009620000000800 */
[--C-:B-1----:R-:W-:Y:S02]  /*106c0*/  FFMA.FTZ R2, R29, c[0x0][0x2d0], -R5.reuse ;  /* 0x0000b4001d027a23 */ /* 0x102fe40000010805 */
[----:B--2---:R-:W-:-:S05]  /*106d0*/  FFMA.FTZ R6, R10, c[0x0][0x2d0], -R5 ;  /* 0x0000b4000a067a23 */ /* 0x004fca0000010805 */
[----:B------:R1:W-:Y:S01]  /*106e0*/  MUFU.EX2 R202, R2 ;  /* 0x0000000200ca7308 */ /* 0x0003e20000000800 */
[----:B---3--:R-:W-:Y:S01]  /*106f0*/  F2FP.PACK_AB R8, R7, R204 ;  /* 0x000000cc0708723e */ /* 0x008fe200000000ff */
[----:B----4-:R-:W-:-:S06]  /*10700*/  FFMA.FTZ R3, R13, c[0x0][0x2d0], -R0 ;  /* 0x0000b4000d037a23 */ /* 0x010fcc0000010800 */
[----:B------:R2:W-:Y:S01]  /*10710*/  MUFU.EX2 R23, R6 ;  /* 0x0000000600177308 */ /* 0x0005e20000000800 */
[----:B-----5:R-:W-:-:S07]  /*10720*/  F2FP.PACK_AB R9, R178, R92 ;  /* 0x0000005cb209723e */ /* 0x020fce00000000ff */
[----:B------:R3:W-:Y:S01]  /*10730*/  MUFU.EX2 R205, R3 ;  /* 0x0000000300cd7308 */ /* 0x0007e20000000800 */
[--C-:B-1----:R-:W-:Y:S02]  /*10740*/  FFMA.FTZ R2, R30, c[0x0][0x2d0], -R5.reuse ;  /* 0x0000b4001e027a23 */ /* 0x102fe40000010805 */
[----:B------:R-:W-:Y:S01]  /*10750*/  LDSM.16.MT88.4 R28, [R216+0x4100] ;  /* 0x00410000d81c783b */ /* 0x000fe20000004200 */
[----:B--2---:R-:W-:-:S04]  /*10760*/  FFMA.FTZ R6, R11, c[0x0][0x2d0], -R5 ;  /* 0x0000b4000b067a23 */ /* 0x004fc80000010805 */
[----:B------:R1:W-:Y:S01]  /*10770*/  MUFU.EX2 R210, R2 ;  /* 0x0000000200d27308 */ /* 0x0003e20000000800 */
[----:B---3--:R-:W-:-:S07]  /*10780*/  FFMA.FTZ R3, R14, c[0x0][0x2d0], -R0 ;  /* 0x0000b4000e037a23 */ /* 0x008fce0000010800 */
[----:B------:R-:W2:Y:S01]  /*10790*/  MUFU.EX2 R39, R6 ;  /* 0x0000000600277308 */ /* 0x000ea20000000800 */
[----:B------:R-:W3:Y:S07]  /*107a0*/  LDSM.16.MT88.4 R12, [R217+0x100] ;  /* 0x00010000d90c783b */ /* 0x000eee0000004200 */
[----:B------:R4:W5:Y:S01]  /*107b0*/  MUFU.EX2 R132, R3 ;  /* 0x0000000300847308 */ /* 0x0009620000000800 */
[----:B-1----:R-:W-:Y:S02]  /*107c0*/  FFMA.FTZ R2, R45, c[0x0][0x2d0], -R5 ;  /* 0x0000b4002d027a23 */ /* 0x002fe40000010805 */
[----:B--2---:R-:W-:-:S05]  /*107d0*/  IMAD.MOV.U32 R4, RZ, RZ, R39 ;  /* 0x000000ffff047224 */ /* 0x004fca00078e0027 */
[----:B------:R1:W-:Y:S01]  /*107e0*/  MUFU.EX2 R6, R2 ;  /* 0x0000000200067308 */ /* 0x0003e20000000800 */
[----:B------:R-:W-:Y:S01]  /*107f0*/  LDSM.16.MT88.4 R36, [R213+0x4100] ;  /* 0x00410000d524783b */ /* 0x000fe20000004200 */
[----:B----4-:R-:W-:Y:S01]  /*10800*/  IMAD.MOV.U32 R3, RZ, RZ, R23 ;  /* 0x000000ffff037224 */ /* 0x010fe200078e0017 */
[----:B-----5:R-:W-:Y:S02]  /*10810*/  F2FP.PACK_AB R11, R132, R205 ;  /* 0x000000cd840b723e */ /* 0x020fe400000000ff */
[----:B------:R-:W2:Y:S02]  /*10820*/  LDSM.16.MT88.4 R20, [R216+0x100] ;  /* 0x00010000d814783b */ /* 0x000ea40000004200 */
[----:B------:R-:W-:Y:S01]  /*10830*/  F2FP.PACK_AB R10, R4, R3 ;  /* 0x00000003040a723e */ /* 0x000fe200000000ff */
[----:B-1----:R-:W-:-:S06]  /*10840*/  FFMA.FTZ R2, R44, c[0x0][0x2d0], -R0 ;  /* 0x0000b4002c027a23 */ /* 0x002fcc0000010800 */
[C---:B------:R-:W-:Y:S01]  /*10850*/  HMMA.16816.F32 R80, R8.reuse, R16, RZ ;  /* 0x000000100850723c */ /* 0x040fe200000018ff */
[----:B------:R1:W-:Y:S07]  /*10860*/  MUFU.EX2 R252, R2 ;  /* 0x0000000200fc7308 */ /* 0x0003ee0000000800 */
[C---:B---3--:R-:W-:Y:S08]  /*10870*/  HMMA.16816.F32 R52, R8.reuse, R12, RZ ;  /* 0x0000000c0834723c */ /* 0x048ff000000018ff */
[----:B------:R-:W-:Y:S01]  /*10880*/  HMMA.16816.F32 R56, R8, R14, RZ ;  /* 0x0000000e0838723c */ /* 0x000fe200000018ff */
[----:B------:R-:W3:Y:S01]  /*10890*/  LDSM.16.MT88.4 R12, [R214+0x900] ;  /* 0x00090000d60c783b */ /* 0x000ee20000004200 */
[----:B-1----:R-:W-:-:S04]  /*108a0*/  FFMA.FTZ R2, R60, c[0x0][0x2d0], -R0 ;  /* 0x0000b4003c027a23 */ /* 0x002fc80000010800 */
[----:B------:R1:W4:Y:S02]  /*108b0*/  MUFU.EX2 R250, R2 ;  /* 0x0000000200fa7308 */ /* 0x0003240000000800 */
[C---:B------:R-:W-:Y:S01]  /*108c0*/  HMMA.16816.F32 R72, R8.reuse, R18, RZ ;  /* 0x000000120848723c */ /* 0x040fe200000018ff */
[----:B------:R-:W5:Y:S07]  /*108d0*/  LDSM.16.MT88.4 R16, [R213+0x900] ;  /* 0x00090000d510783b */ /* 0x000f6e0000004200 */
[----:B------:R-:W-:Y:S01]  /*108e0*/  HMMA.16816.F32 R88, R8, R24, RZ ;  /* 0x000000180858723c */ /* 0x000fe200000018ff */
[----:B-1----:R-:W-:Y:S01]  /*108f0*/  FFMA.FTZ R2, R65, c[0x0][0x2d0], -R0 ;  /* 0x0000b40041027a23 */ /* 0x002fe20000010800 */
[----:B------:R-:W-:-:S06]  /*10900*/  MOV R65, R78 ;  /* 0x0000004e00417202 */ /* 0x000fcc0000000f00 */
[C---:B------:R-:W-:Y:S01]  /*10910*/  HMMA.16816.F32 R84, R8.reuse, R26, RZ ;  /* 0x0000001a0854723c */ /* 0x040fe200000018ff */
[----:B------:R-:W1:Y:S01]  /*10920*/  LDSM.16.MT88.4 R24, [R217+0x900] ;  /* 0x00090000d918783b */ /* 0x000e620000004200 */
[----:B------:R3:W-:Y:S06]  /*10930*/  MUFU.EX2 R251, R2 ;  /* 0x0000000200fb7308 */ /* 0x0007ec0000000800 */
[C---:B--2---:R-:W-:Y:S08]  /*10940*/  HMMA.16816.F32 R48, R8.reuse, R20, RZ ;  /* 0x000000140830723c */ /* 0x044ff000000018ff */
[----:B------:R-:W-:Y:S01]  /*10950*/  HMMA.16816.F32 R44, R8, R22, RZ ;  /* 0x00000016082c723c */ /* 0x000fe200000018ff */
[----:B------:R-:W2:Y:S01]  /*10960*/  LDSM.16.MT88.4 R20, [R216+0x900] ;  /* 0x00090000d814783b */ /* 0x000ea20000004200 */
[----:B---3--:R-:W-:-:S02]  /*10970*/  FFMA.FTZ R2, R64, c[0x0][0x2d0], -R0 ;  /* 0x0000b40040027a23 */ /* 0x008fc40000010800 */
[----:B------:R-:W-:-:S04]  /*10980*/  IMAD.MOV.U32 R64, RZ, RZ, R92 ;  /* 0x000000ffff407224 */ /* 0x000fc800078e005c */
[----:B------:R-:W3:Y:S01]  /*10990*/  MUFU.EX2 R2, R2 ;  /* 0x0000000200027308 */ /* 0x000ee20000000800 */
[C---:B------:R-:W-:Y:S08]  /*109a0*/  HMMA.16816.F32 R60, R8.reuse, R36, RZ ;  /* 0x00000024083c723c */ /* 0x040ff000000018ff */
[C---:B------:R-:W-:Y:S01]  /*109b0*/  HMMA.16816.F32 R76, R8.reuse, R38, RZ ;  /* 0x00000026084c723c */ /* 0x040fe200000018ff */
[----:B------:R-:W1:Y:S07]  /*109c0*/  LDSM.16.MT88.4 R36, [R214+0x4900] ;  /* 0x00490000d624783b */ /* 0x000e6e0000004200 */
[C---:B------:R-:W-:Y:S08]  /*109d0*/  HMMA.16816.F32 R104, R8.reuse, R40, RZ ;  /* 0x000000280868723c */ /* 0x040ff000000018ff */
[C---:B------:R-:W-:Y:S08]  /*109e0*/  HMMA.16816.F32 R100, R8.reuse, R42, RZ ;  /* 0x0000002a0864723c */ /* 0x040ff000000018ff */
[C---:B------:R-:W-:Y:S08]  /*109f0*/  HMMA.16816.F32 R112, R8.reuse, R32, RZ ;  /* 0x000000200870723c */ /* 0x040ff000000018ff */
[C---:B------:R-:W-:Y:S01]  /*10a00*/  HMMA.16816.F32 R120, R8.reuse, R34, RZ ;  /* 0x000000220878723c */ /* 0x040fe200000018ff */
[----:B------:R-:W-:Y:S07]  /*10a10*/  LDSM.16.MT88.4 R32, [R213+0x1100] ;  /* 0x00110000d520783b */ /* 0x000fee0000004200 */
[C---:B------:R-:W-:Y:S08]  /*10a20*/  HMMA.16816.F32 R128, R8.reuse, R28, RZ ;  /* 0x0000001c0880723c */ /* 0x040ff000000018ff */
[----:B------:R-:W-:Y:S01]  /*10a30*/  HMMA.16816.F32 R116, R8, R30, RZ ;  /* 0x0000001e0874723c */ /* 0x000fe200000018ff */
[----:B------:R-:W1:Y:S06]  /*10a40*/  LDSM.16.MT88.4 R28, [R213+0x4900] ;  /* 0x00490000d51c783b */ /* 0x000e6c0000004200 */
[----:B------:R-:W-:-:S02]  /*10a50*/  F2FP.PACK_AB R8, R202, R168 ;  /* 0x000000a8ca08723e */ /* 0x000fc400000000ff */
[----:B----4-:R-:W-:Y:S02]  /*10a60*/  F2FP.PACK_AB R9, R250, R252 ;  /* 0x000000fcfa09723e */ /* 0x010fe400000000ff */
[----:B------:R-:W-:Y:S02]  /*10a70*/  F2FP.PACK_AB R10, R6, R210 ;  /* 0x000000d2060a723e */ /* 0x000fe400000000ff */
[----:B---3--:R-:W-:-:S07]  /*10a80*/  F2FP.PACK_AB R11, R2, R251 ;  /* 0x000000fb020b723e */ /* 0x008fce00000000ff */
[C---:B------:R-:W-:Y:S07]  /*10a90*/  HMMA.16816.F32 R124, R8.reuse, R12, R80 ;  /* 0x0000000c087c723c */ /* 0x040fee0000001850 */
[----:B------:R-:W-:Y:S01]  /*10aa0*/  IMAD.MOV.U32 R82, RZ, RZ, R2 ;  /* 0x000000ffff527224 */ /* 0x000fe200078e0002 */
[----:B-----5:R-:W-:Y:S01]  /*10ab0*/  HMMA.16816.F32 R136, R8, R16, R88 ;  /* 0x000000100888723c */ /* 0x020fe20000001858 */
[----:B------:R-:W-:Y:S02]  /*10ac0*/  FFMA.FTZ R2, R66, c[0x0][0x2d0], -R5 ;  /* 0x0000b40042027a23 */ /* 0x000fe40000010805 */
[----:B------:R-:W-:-:S02]  /*10ad0*/  IMAD.MOV.U32 R83, RZ, RZ, R236 ;  /* 0x000000ffff537224 */ /* 0x000fc400078e00ec */
[----:B------:R3:W-:Y:S03]  /*10ae0*/  MUFU.EX2 R245, R2 ;  /* 0x0000000200f57308 */ /* 0x0007e60000000800 */
[C---:B------:R-:W-:Y:S01]  /*10af0*/  HMMA.16816.F32 R88, R8.reuse, R18, R84 ;  /* 0x000000120858723c */ /* 0x040fe20000001854 */
[----:B------:R-:W4:Y:S07]  /*10b00*/  LDSM.16.MT88.4 R16, [R217+0x4900] ;  /* 0x00490000d910783b */ /* 0x000f2e0000004200 */
[----:B------:R-:W-:Y:S01]  /*10b10*/  HMMA.16816.F32 R108, R8, R14, R72 ;  /* 0x0000000e086c723c */ /* 0x000fe20000001848 */
[----:B------:R-:W5:Y:S01]  /*10b20*/  LDSM.16.MT88.4 R12, [R216+0x4900] ;  /* 0x00490000d80c783b */ /* 0x000f620000004200 */
[----:B---3--:R-:W-:-:S06]  /*10b30*/  FFMA.FTZ R2, R67, c[0x0][0x2d0], -R5 ;  /* 0x0000b40043027a23 */ /* 0x008fcc0000010805 */
[C---:B-1----:R-:W-:Y:S01]  /*10b40*/  HMMA.16816.F32 R40, R8.reuse, R24, R52 ;  /* 0x000000180828723c */ /* 0x042fe20000001834 */
[----:B------:R1:W3:Y:S07]  /*10b50*/  MUFU.EX2 R244, R2 ;  /* 0x0000000200f47308 */ /* 0x0002ee0000000800 */
[C---:B------:R-:W-:Y:S01]  /*10b60*/  HMMA.16816.F32 R92, R8.reuse, R26, R56 ;  /* 0x0000001a085c723c */ /* 0x040fe20000001838 */
[----:B------:R-:W3:Y:S07]  /*10b70*/  LDSM.16.MT88.4 R24, [R217+0x1100] ;  /* 0x00110000d918783b */ /* 0x000eee0000004200 */
[----:B--2---:R-:W-:Y:S01]  /*10b80*/  HMMA.16816.F32 R84, R8, R20, R48 ;  /* 0x000000140854723c */ /* 0x004fe20000001830 */
[----:B-1----:R-:W-:-:S02]  /*10b90*/  FFMA.FTZ R2, R71, c[0x0][0x2d0], -R5 ;  /* 0x0000b40047027a23 */ /* 0x002fc40000010805 */
[----:B------:R-:W-:Y:S02]  /*10ba0*/  IMAD.MOV.U32 R71, RZ, RZ, R132 ;  /* 0x000000ffff477224 */ /* 0x000fe400078e0084 */
[----:B------:R1:W-:Y:S03]  /*10bb0*/  MUFU.EX2 R240, R2 ;  /* 0x0000000200f07308 */ /* 0x0003e60000000800 */
[C---:B------:R-:W-:Y:S01]  /*10bc0*/  HMMA.16816.F32 R44, R8.reuse, R22, R44 ;  /* 0x00000016082c723c */ /* 0x040fe2000000182c */
[----:B------:R-:W2:Y:S07]  /*10bd0*/  LDSM.16.MT88.4 R20, [R216+0x1100] ;  /* 0x00110000d814783b */ /* 0x000eae0000004200 */
[----:B------:R-:W-:Y:S01]  /*10be0*/  HMMA.16816.F32 R72, R8, R38, R100 ;  /* 0x000000260848723c */ /* 0x000fe20000001864 */
[----:B-1----:R-:W-:-:S06]  /*10bf0*/  FFMA.FTZ R2, R99, c[0x0][0x2d0], -R5 ;  /* 0x0000b40063027a23 */ /* 0x002fcc0000010805 */
[----:B------:R-:W-:Y:S01]  /*10c00*/  IMAD.MOV.U32 R38, RZ, RZ, R210 ;  /* 0x000000ffff267224 */ /* 0x000fe200078e00d2 */
[----:B------:R-:W-:Y:S01]  /*10c10*/  HMMA.16816.F32 R56, R8, R28, R60 ;  /* 0x0000001c0838723c */ /* 0x000fe2000000183c */
[----:B------:R1:W-:Y:S01]  /*10c20*/  MUFU.EX2 R242, R2 ;  /* 0x0000000200f27308 */ /* 0x0003e20000000800 */
[----:B------:R-:W-:Y:S01]  /*10c30*/  IMAD.MOV.U32 R103, RZ, RZ, R64 ;  /* 0x000000ffff677224 */ /* 0x000fe200078e0040 */
[----:B------:R-:W-:-:S05]  /*10c40*/  MOV R39, R65 ;  /* 0x0000004100277202 */ /* 0x000fca0000000f00 */
[C---:B------:R-:W-:Y:S01]  /*10c50*/  HMMA.16816.F32 R52, R8.reuse, R30, R76 ;  /* 0x0000001e0834723c */ /* 0x040fe2000000184c */
[----:B------:R-:W2:Y:S07]  /*10c60*/  LDSM.16.MT88.4 R28, [R214+0x1100] ;  /* 0x00110000d61c783b */ /* 0x000eae0000004200 */
[----:B------:R-:W-:Y:S01]  /*10c70*/  HMMA.16816.F32 R132, R8, R36, R104 ;  /* 0x000000240884723c */ /* 0x000fe20000001868 */
[----:B-1----:R-:W-:Y:S02]  /*10c80*/  FFMA.FTZ R2, R70, c[0x0][0x2d0], -R0 ;  /* 0x0000b40046027a23 */ /* 0x002fe40000010800 */
[----:B------:R-:W-:-:S02]  /*10c90*/  IMAD.MOV.U32 R70, RZ, RZ, R170 ;  /* 0x000000ffff467224 */ /* 0x000fc400078e00aa */
[----:B------:R1:W-:Y:S01]  /*10ca0*/  MUFU.EX2 R237, R2 ;  /* 0x0000000200ed7308 */ /* 0x0003e20000000800 */
[----:B------:R-:W-:Y:S01]  /*10cb0*/  IMAD.MOV.U32 R170, RZ, RZ, R211 ;  /* 0x000000ffffaa7224 */ /* 0x000fe200078e00d3 */
[----:B------:R-:W-:Y:S01]  /*10cc0*/  MOV R37, R82 ;  /* 0x0000005200257202 */ /* 0x000fe20000000f00 */
[----:B------:R-:W-:Y:S01]  /*10cd0*/  IMAD.MOV.U32 R36, RZ, RZ, R83 ;  /* 0x000000ffff247224 */ /* 0x000fe200078e0053 */
[C---:B----4-:R-:W-:Y:S07]  /*10ce0*/  HMMA.16816.F32 R64, R8.reuse, R18, R120 ;  /* 0x000000120840723c */ /* 0x050fee0000001878 */
[----:B------:R-:W-:Y:S01]  /*10cf0*/  IMAD.MOV.U32 R123, RZ, RZ, R204 ;  /* 0x000000ffff7b7224 */ /* 0x000fe200078e00cc */
[----:B------:R-:W-:Y:S01]  /*10d00*/  HMMA.16816.F32 R80, R8, R16, R112 ;  /* 0x000000100850723c */ /* 0x000fe20000001870 */
[----:B------:R-:W-:Y:S01]  /*10d10*/  MOV R122, R203 ;  /* 0x000000cb007a7202 */ /* 0x000fe20000000f00 */
[----:B------:R-:W-:Y:S01]  /*10d20*/  LDSM.16.MT88.4 R16, [R216+0x5100] ;  /* 0x00510000d810783b */ /* 0x000fe20000004200 */
[----:B-1----:R-:W-:-:S04]  /*10d30*/  FFMA.FTZ R2, R96, c[0x0][0x2d0], -R0 ;  /* 0x0000b40060027a23 */ /* 0x002fc80000010800 */
[----:B------:R1:W4:Y:S01]  /*10d40*/  MUFU.EX2 R236, R2 ;  /* 0x0000000200ec7308 */ /* 0x0003220000000800 */
[C---:B-----5:R-:W-:Y:S08]  /*10d50*/  HMMA.16816.F32 R60, R8.reuse, R12, R128 ;  /* 0x0000000c083c723c */ /* 0x060ff00000001880 */
[----:B------:R-:W-:Y:S01]  /*10d60*/  HMMA.16816.F32 R48, R8, R14, R116 ;  /* 0x0000000e0830723c */ /* 0x000fe20000001874 */
[----:B------:R-:W5:Y:S01]  /*10d70*/  LDSM.16.MT88.4 R12, [R213+0x5100] ;  /* 0x00510000d50c783b */ /* 0x000f620000004200 */
[----:B-1----:R-:W-:-:S05]  /*10d80*/  FFMA.FTZ R2, R98, c[0x0][0x2d0], -R0 ;  /* 0x0000b40062027a23 */ /* 0x002fca0000010800 */
[----:B---3--:R-:W-:Y:S02]  /*10d90*/  F2FP.PACK_AB R8, R244, R245 ;  /* 0x000000f5f408723e */ /* 0x008fe400000000ff */
[----:B----4-:R-:W-:Y:S01]  /*10da0*/  F2FP.PACK_AB R9, R236, R237 ;  /* 0x000000edec09723e */ /* 0x010fe200000000ff */
[----:B------:R1:W-:Y:S01]  /*10db0*/  MUFU.EX2 R211, R2 ;  /* 0x0000000200d37308 */ /* 0x0003e20000000800 */
[----:B------:R-:W-:Y:S01]  /*10dc0*/  F2FP.PACK_AB R10, R242, R240 ;  /* 0x000000f0f20a723e */ /* 0x000fe200000000ff */
[----:B-1----:R-:W-:-:S06]  /*10dd0*/  FFMA.FTZ R2, R97, c[0x0][0x2d0], -R0 ;  /* 0x0000b40061027a23 */ /* 0x002fcc0000010800 */
[----:B------:R1:W3:Y:S02]  /*10de0*/  MUFU.EX2 R210, R2 ;  /* 0x0000000200d27308 */ /* 0x0002e40000000800 */
[----:B-1----:R-:W-:Y:S01]  /*10df0*/  FFMA.FTZ R2, R150, c[0x0][0x2d0], -R5 ;  /* 0x0000b40096027a23 */ /* 0x002fe20000010805 */
[----:B---3--:R-:W-:Y:S01]  /*10e00*/  F2FP.PACK_AB R11, R210, R211 ;  /* 0x000000d3d20b723e */ /* 0x008fe200000000ff */
[----:B------:R-:W-:-:S04]  /*10e10*/  IMAD.MOV.U32 R150, RZ, RZ, R205 ;  /* 0x000000ffff967224 */ /* 0x000fc800078e00cd */
[----:B------:R1:W-:Y:S02]  /*10e20*/  MUFU.EX2 R205, R2 ;  /* 0x0000000200cd7308 */ /* 0x0003e40000000800 */
[C---:B------:R-:W-:Y:S08]  /*10e30*/  HMMA.16816.F32 R104, R8.reuse, R26, R92 ;  /* 0x0000001a0868723c */ /* 0x040ff0000000185c */
[----:B--2---:R-:W-:Y:S01]  /*10e40*/  HMMA.16816.F32 R92, R8, R20, R84 ;  /* 0x00000014085c723c */ /* 0x004fe20000001854 */
[----:B-1----:R-:W-:-:S02]  /*10e50*/  FFMA.FTZ R2, R151, c[0x0][0x2d0], -R5 ;  /* 0x0000b40097027a23 */ /* 0x002fc40000010805 */
[----:B------:R-:W-:Y:S02]  /*10e60*/  IMAD.MOV.U32 R151, RZ, RZ, R103 ;  /* 0x000000ffff977224 */ /* 0x000fe400078e0067 */
[----:B------:R1:W2:Y:S03]  /*10e70*/  MUFU.EX2 R204, R2 ;  /* 0x0000000200cc7308 */ /* 0x0002a60000000800 */
[C---:B------:R-:W-:Y:S01]  /*10e80*/  HMMA.16816.F32 R84, R8.reuse, R22, R44 ;  /* 0x000000160854723c */ /* 0x040fe2000000182c */
[----:B------:R-:W3:Y:S06]  /*10e90*/  LDSM.16.MT88.4 R20, [R217+0x5100] ;  /* 0x00510000d914783b */ /* 0x000eec0000004200 */
[----:B------:R-:W-:Y:S01]  /*10ea0*/  MOV R47, R36 ;  /* 0x00000024002f7202 */ /* 0x000fe20000000f00 */
[----:B------:R-:W-:Y:S01]  /*10eb0*/  HMMA.16816.F32 R96, R8, R24, R40 ;  /* 0x000000180860723c */ /* 0x000fe20000001828 */
[----:B------:R-:W4:Y:S04]  /*10ec0*/  LDSM.16.MT88.4 R40, [R214+0x5100] ;  /* 0x00510000d628783b */ /* 0x000f280000004200 */
[----:B------:R-:W-:Y:S01]  /*10ed0*/  LDSM.16.MT88.4 R24, [R216+0x1900] ;  /* 0x00190000d818783b */ /* 0x000fe20000004200 */
[----:B-1----:R-:W-:-:S02]  /*10ee0*/  FFMA.FTZ R2, R153, c[0x0][0x2d0], -R5 ;  /* 0x0000b40099027a23 */ /* 0x002fc40000010805 */
[C---:B------:R-:W-:Y:S01]  /*10ef0*/  HMMA.16816.F32 R76, R8.reuse, R32, R136 ;  /* 0x00000020084c723c */ /* 0x040fe20000001888 */
[----:B------:R-:W-:Y:S01]  /*10f00*/  IMAD.MOV.U32 R153, RZ, RZ, R202 ;  /* 0x000000ffff997224 */ /* 0x000fe200078e00ca */
[----:B------:R1:W-:Y:S05]  /*10f10*/  MUFU.EX2 R203, R2 ;  /* 0x0000000200cb7308 */ /* 0x0003ea0000000800 */
[----:B------:R-:W-:Y:S01]  /*10f20*/  IMAD.MOV.U32 R139, RZ, RZ, R39 ;  /* 0x000000ffff8b7224 */ /* 0x000fe200078e0027 */
[----:B------:R-:W-:Y:S01]  /*10f30*/  HMMA.16816.F32 R88, R8, R34, R88 ;  /* 0x000000220858723c */ /* 0x000fe20000001858 */
[----:B------:R-:W-:Y:S01]  /*10f40*/  IMAD.MOV.U32 R136, RZ, RZ, R37 ;  /* 0x000000ffff887224 */ /* 0x000fe200078e0025 */
[----:B------:R-:W-:Y:S01]  /*10f50*/  LDSM.16.MT88.4 R32, [R214+0x1900] ;  /* 0x00190000d620783b */ /* 0x000fe20000004200 */
[----:B------:R-:W-:-:S02]  /*10f60*/  IMAD.MOV.U32 R137, RZ, RZ, R71 ;  /* 0x000000ffff897224 */ /* 0x000fc400078e0047 */
[----:B------:R-:W-:Y:S02]  /*10f70*/  IMAD.MOV.U32 R71, RZ, RZ, R200 ;  /* 0x000000ffff477224 */ /* 0x000fe400078e00c8 */
[----:B------:R-:W-:Y:S01]  /*10f80*/  IMAD.MOV.U32 R138, RZ, RZ, R4 ;  /* 0x000000ffff8a7224 */ /* 0x000fe200078e0004 */
[C---:B------:R-:W-:Y:S01]  /*10f90*/  HMMA.16816.F32 R116, R8.reuse, R28, R124 ;  /* 0x0000001c0874723c */ /* 0x040fe2000000187c */
[----:B-1----:R-:W-:Y:S02]  /*10fa0*/  FFMA.FTZ R2, R155, c[0x0][0x2d0], -R5 ;  /* 0x0000b4009b027a23 */ /* 0x002fe40000010805 */
[----:B------:R-:W-:Y:S02]  /*10fb0*/  IMAD.MOV.U32 R155, RZ, RZ, R123 ;  /* 0x000000ffff9b7224 */ /* 0x000fe400078e007b */
[----:B------:R1:W-:Y:S03]  /*10fc0*/  MUFU.EX2 R202, R2 ;  /* 0x0000000200ca7308 */ /* 0x0003e60000000800 */
[C---:B------:R-:W-:Y:S01]  /*10fd0*/  HMMA.16816.F32 R108, R8.reuse, R30, R108 ;  /* 0x0000001e086c723c */ /* 0x040fe2000000186c */
[----:B------:R-:W-:Y:S07]  /*10fe0*/  LDSM.16.MT88.4 R28, [R217+0x1900] ;  /* 0x00190000d91c783b */ /* 0x000fee0000004200 */
[----:B-----5:R-:W-:Y:S01]  /*10ff0*/  HMMA.16816.F32 R112, R8, R12, R56 ;  /* 0x0000000c0870723c */ /* 0x020fe20000001838 */
[----:B-1----:R-:W-:-:S07]  /*11000*/  FFMA.FTZ R2, R148, c[0x0][0x2d0], -R0 ;  /* 0x0000b40094027a23 */ /* 0x002fce0000010800 */
[C---:B---3--:R-:W-:Y:S01]  /*11010*/  HMMA.16816.F32 R128, R8.reuse, R20, R80 ;  /* 0x000000140880723c */ /* 0x048fe20000001850 */
[----:B------:R-:W-:Y:S02]  /*11020*/  IMAD.MOV.U32 R148, RZ, RZ, R201 ;  /* 0x000000ffff947224 */ /* 0x000fe400078e00c9 */
[----:B------:R1:W-:Y:S05]  /*11030*/  MUFU.EX2 R201, R2 ;  /* 0x0000000200c97308 */ /* 0x0003ea0000000800 */
[C---:B------:R-:W-:Y:S01]  /*11040*/  HMMA.16816.F32 R100, R8.reuse, R14, R52 ;  /* 0x0000000e0864723c */ /* 0x040fe20000001834 */
[----:B------:R-:W-:Y:S07]  /*11050*/  LDSM.16.MT88.4 R12, [R213+0x5900] ;  /* 0x00590000d50c783b */ /* 0x000fee0000004200 */
[----:B----4-:R-:W-:Y:S01]  /*11060*/  HMMA.16816.F32 R132, R8, R40, R132 ;  /* 0x000000280884723c */ /* 0x010fe20000001884 */
[----:B-1----:R-:W-:-:S02]  /*11070*/  FFMA.FTZ R2, R149, c[0x0][0x2d0], -R0 ;  /* 0x0000b40095027a23 */ /* 0x002fc40000010800 */
[----:B------:R-:W-:Y:S02]  /*11080*/  IMAD.MOV.U32 R149, RZ, RZ, R38 ;  /* 0x000000ffff957224 */ /* 0x000fe400078e0026 */
[----:B------:R-:W1:Y:S01]  /*11090*/  LDSM.16.MT88.4 R36, [R213+0x1900] ;  /* 0x00190000d524783b */ /* 0x000e620000004200 */
[----:B------:R3:W4:Y:S02]  /*110a0*/  MUFU.EX2 R200, R2 ;  /* 0x0000000200c87308 */ /* 0x0007240000000800 */
[C---:B------:R-:W-:Y:S08]  /*110b0*/  HMMA.16816.F32 R124, R8.reuse, R42, R72 ;  /* 0x0000002a087c723c */ /* 0x040ff00000001848 */
[----:B------:R-:W-:Y:S01]  /*110c0*/  HMMA.16816.F32 R80, R8, R16, R60 ;  /* 0x000000100850723c */ /* 0x000fe2000000183c */
[----:B---3--:R-:W-:-:S07]  /*110d0*/  FFMA.FTZ R2, R154, c[0x0][0x2d0], -R0 ;  /* 0x0000b4009a027a23 */ /* 0x008fce0000010800 */
[C---:B------:R-:W-:Y:S01]  /*110e0*/  HMMA.16816.F32 R56, R8.reuse, R18, R48 ;  /* 0x000000120838723c */ /* 0x040fe20000001830 */
[----:B------:R-:W-:Y:S01]  /*110f0*/  IMAD.MOV.U32 R154, RZ, RZ, R178 ;  /* 0x000000ffff9a7224 */ /* 0x000fe200078e00b2 */
[----:B------:R-:W-:Y:S01]  /*11100*/  LDSM.16.MT88.4 R16, [R213+0x2100] ;  /* 0x00210000d510783b */ /* 0x000fe20000004200 */
[----:B------:R3:W-:Y:S02]  /*11110*/  MUFU.EX2 R4, R2 ;  /* 0x0000000200047308 */ /* 0x0007e40000000800 */
[----:B---3--:R-:W-:Y:S01]  /*11120*/  FFMA.FTZ R2, R152, c[0x0][0x2d0], -R0 ;  /* 0x0000b40098027a23 */ /* 0x008fe20000010800 */
[----:B------:R-:W-:Y:S02]  /*11130*/  MOV R152, R122 ;  /* 0x0000007a00987202 */ /* 0x000fe40000000f00 */
[----:B------:R-:W-:Y:S03]  /*11140*/  HMMA.16816.F32 R120, R8, R22, R64 ;  /* 0x000000160878723c */ /* 0x000fe60000001840 */
[----:B------:R-:W3:Y:S01]  /*11150*/  MUFU.EX2 R178, R2 ;  /* 0x0000000200b27308 */ /* 0x000ee20000000800 */
[----:B------:R-:W-:Y:S03]  /*11160*/  LDSM.16.MT88.4 R20, [R216+0x5900] ;  /* 0x00590000d814783b */ /* 0x000fe60000004200 */
[----:B--2---:R-:W-:-:S02]  /*11170*/  F2FP.PACK_AB R8, R204, R205 ;  /* 0x000000cdcc08723e */ /* 0x004fc400000000ff */
[----:B----4-:R-:W-:Y:S02]  /*11180*/  F2FP.PACK_AB R9, R200, R201 ;  /* 0x000000c9c809723e */ /* 0x010fe400000000ff */
[----:B------:R-:W-:Y:S02]  /*11190*/  F2FP.PACK_AB R10, R202, R203 ;  /* 0x000000cbca0a723e */ /* 0x000fe400000000ff */
[----:B---3--:R-:W-:Y:S01]  /*111a0*/  F2FP.PACK_AB R11, R178, R4 ;  /* 0x00000004b20b723e */ /* 0x008fe200000000ff */
[----:B------:R-:W-:-:S06]  /*111b0*/  FFMA.FTZ R2, R164, c[0x0][0x2d0], -R5 ;  /* 0x0000b400a4027a23 */ /* 0x000fcc0000010805 */
[C---:B-1----:R-:W-:Y:S08]  /*111c0*/  HMMA.16816.F32 R72, R8.reuse, R36, R76 ;  /* 0x000000240848723c */ /* 0x042ff0000000184c */
[C---:B------:R-:W-:Y:S08]  /*111d0*/  HMMA.16816.F32 R64, R8.reuse, R38, R88 ;  /* 0x000000260840723c */ /* 0x040ff00000001858 */
[C---:B------:R-:W-:Y:S07]  /*111e0*/  HMMA.16816.F32 R60, R8.reuse, R32, R116 ;  /* 0x00000020083c723c */ /* 0x040fee0000001874 */
[----:B------:R-:W-:Y:S01]  /*111f0*/  MOV R117, R137 ;  /* 0x0000008900757202 */ /* 0x000fe20000000f00 */
[----:B------:R-:W-:Y:S01]  /*11200*/  HMMA.16816.F32 R52, R8, R34, R108 ;  /* 0x000000220834723c */ /* 0x000fe2000000186c */
[----:B------:R-:W1:Y:S01]  /*11210*/  LDSM.16.MT88.4 R32, [R214+0x5900] ;  /* 0x00590000d620783b */ /* 0x000e620000004200 */
[----:B------:R-:W-:-:S02]  /*11220*/  IMAD.MOV.U32 R137, RZ, RZ, R171 ;  /* 0x000000ffff897224 */ /* 0x000fc400078e00ab */
[----:B------:R2:W-:Y:S01]  /*11230*/  MUFU.EX2 R171, R2 ;  /* 0x0000000200ab7308 */ /* 0x0005e20000000800 */
[----:B------:R-:W-:Y:S02]  /*11240*/  IMAD.MOV.U32 R118, RZ, RZ, R136 ;  /* 0x000000ffff767224 */ /* 0x000fe400078e0088 */
[----:B------:R-:W-:Y:S01]  /*11250*/  IMAD.MOV.U32 R136, RZ, RZ, R170 ;  /* 0x000000ffff887224 */ /* 0x000fe200078e00aa */
[----:B------:R-:W-:Y:S01]  /*11260*/  HMMA.16816.F32 R40, R8, R24, R92 ;  /* 0x000000180828723c */ /* 0x000fe2000000185c */
[----:B------:R-:W-:Y:S02]  /*11270*/  IMAD.MOV.U32 R116, RZ, RZ, R138 ;  /* 0x000000ffff747224 */ /* 0x000fe400078e008a */
[----:B------:R-:W-:Y:S02]  /*11280*/  IMAD.MOV.U32 R138, RZ, RZ, R168 ;  /* 0x000000ffff8a7224 */ /* 0x000fe400078e00a8 */
[----:B------:R-:W-:-:S03]  /*11290*/  IMAD.MOV.U32 R119, RZ, RZ, R47 ;  /* 0x000000ffff777224 */ /* 0x000fc600078e002f */
[----:B------:R-:W-:Y:S01]  /*112a0*/  HMMA.16816.F32 R36, R8, R26, R84 ;  /* 0x0000001a0824723c */ /* 0x000fe20000001854 */
[----:B------:R-:W3:Y:S01]  /*112b0*/  LDSM.16.MT88.4 R24, [R217+0x5900] ;  /* 0x00590000d918783b */ /* 0x000ee20000004200 */
[----:B--2---:R-:W-:-:S04]  /*112c0*/  FFMA.FTZ R2, R165, c[0x0][0x2d0], -R5 ;  /* 0x0000b400a5027a23 */ /* 0x004fc80000010805 */
[----:B------:R2:W4:Y:S02]  /*112d0*/  MUFU.EX2 R170, R2 ;  /* 0x0000000200aa7308 */ /* 0x0005240000000800 */
[C---:B------:R-:W-:Y:S08]  /*112e0*/  HMMA.16816.F32 R76, R8.reuse, R12, R112 ;  /* 0x0000000c084c723c */ /* 0x040ff00000001870 */
[----:B------:R-:W-:Y:S01]  /*112f0*/  HMMA.16816.F32 R84, R8, R14, R100 ;  /* 0x0000000e0854723c */ /* 0x000fe20000001864 */
[----:B------:R-:W5:Y:S01]  /*11300*/  LDSM.16.MT88.4 R12, [R214+0x2100] ;  /* 0x00210000d60c783b */ /* 0x000f620000004200 */
[----:B--2---:R-:W-:-:S06]  /*11310*/  FFMA.FTZ R2, R166, c[0x0][0x2d0], -R5 ;  /* 0x0000b400a6027a23 */ /* 0x004fcc0000010805 */
[C---:B------:R-:W-:Y:S01]  /*11320*/  HMMA.16816.F32 R44, R8.reuse, R28, R96 ;  /* 0x0000001c082c723c */ /* 0x040fe20000001860 */
[----:B------:R2:W-:Y:S07]  /*11330*/  MUFU.EX2 R168, R2 ;  /* 0x0000000200a87308 */ /* 0x0005ee0000000800 */
[C---:B------:R-:W-:Y:S01]  /*11340*/  HMMA.16816.F32 R48, R8.reuse, R30, R104 ;  /* 0x0000001e0830723c */ /* 0x040fe20000001868 */
[----:B------:R-:W4:Y:S07]  /*11350*/  LDSM.16.MT88.4 R28, [R217+0x2100] ;  /* 0x00210000d91c783b */ /* 0x000f2e0000004200 */
[----:B-1----:R-:W-:Y:S01]  /*11360*/  HMMA.16816.F32 R92, R8, R32, R132 ;  /* 0x00000020085c723c */ /* 0x002fe20000001884 */
[----:B--2---:R-:W-:Y:S01]  /*11370*/  FFMA.FTZ R2, R167, c[0x0][0x2d0], -R5 ;  /* 0x0000b400a7027a23 */ /* 0x004fe20000010805 */
[----:B------:R-:W-:Y:S01]  /*11380*/  MOV R167, R154 ;  /* 0x0000009a00a77202 */ /* 0x000fe20000000f00 */
[----:B------:R-:W-:-:S02]  /*11390*/  IMAD.MOV.U32 R154, RZ, RZ, R155 ;  /* 0x000000ffff9a7224 */ /* 0x000fc400078e009b */
[----:B------:R1:W2:Y:S03]  /*113a0*/  MUFU.EX2 R166, R2 ;  /* 0x0000000200a67308 */ /* 0x0002a60000000800 */
[C---:B------:R-:W-:Y:S01]  /*113b0*/  HMMA.16816.F32 R108, R8.reuse, R34, R124 ;  /* 0x00000022086c723c */ /* 0x040fe2000000187c */
[----:B------:R-:W2:Y:S01]  /*113c0*/  LDSM.16.MT88.4 R32, [R216+0x2100] ;  /* 0x00210000d820783b */ /* 0x000ea20000004200 */
[----:B------:R-:W-:Y:S01]  /*113d0*/  IMAD.MOV.U32 R134, RZ, RZ, R116 ;  /* 0x000000ffff867224 */ /* 0x000fe200078e0074 */
[----:B------:R-:W-:Y:S01]  /*113e0*/  MOV R135, R117 ;  /* 0x0000007500877202 */ /* 0x000fe20000000f00 */
[----:B------:R-:W-:Y:S01]  /*113f0*/  IMAD.MOV.U32 R116, RZ, RZ, R119 ;  /* 0x000000ffff747224 */ /* 0x000fe200078e0077 */
[----:B------:R-:W-:Y:S01]  /*11400*/  MOV R119, R148 ;  /* 0x0000009400777202 */ /* 0x000fe20000000f00 */
[----:B------:R-:W-:Y:S02]  /*11410*/  IMAD.MOV.U32 R148, RZ, RZ, R153 ;  /* 0x000000ffff947224 */ /* 0x000fe400078e0099 */
[----:B---3--:R-:W-:Y:S01]  /*11420*/  HMMA.16816.F32 R128, R8, R24, R128 ;  /* 0x000000180880723c */ /* 0x008fe20000001880 */
[----:B------:R-:W-:Y:S01]  /*11430*/  IMAD.MOV.U32 R117, RZ, RZ, R152 ;  /* 0x000000ffff757224 */ /* 0x000fe200078e0098 */
[----:B------:R-:W-:Y:S01]  /*11440*/  MOV R132, R119 ;  /* 0x0000007700847202 */ /* 0x000fe20000000f00 */
[----:B-1----:R-:W-:-:S05]  /*11450*/  FFMA.FTZ R2, R156, c[0x0][0x2d0], -R0 ;  /* 0x0000b4009c027a23 */ /* 0x002fca0000010800 */
[C---:B------:R-:W-:Y:S01]  /*11460*/  HMMA.16816.F32 R120, R8.reuse, R26, R120 ;  /* 0x0000001a0878723c */ /* 0x040fe20000001878 */
[----:B------:R-:W1:Y:S01]  /*11470*/  LDSM.16.MT88.4 R24, [R213+0x6100] ;  /* 0x00610000d518783b */ /* 0x000e620000004200 */
[----:B------:R3:W-:Y:S06]  /*11480*/  MUFU.EX2 R165, R2 ;  /* 0x0000000200a57308 */ /* 0x0007ec0000000800 */
[C---:B------:R-:W-:Y:S08]  /*11490*/  HMMA.16816.F32 R112, R8.reuse, R20, R80 ;  /* 0x000000140870723c */ /* 0x040ff00000001850 */
[----:B------:R-:W-:Y:S01]  /*114a0*/  HMMA.16816.F32 R100, R8, R22, R56 ;  /* 0x000000160864723c */ /* 0x000fe20000001838 */
[----:B------:R-:W1:Y:S01]  /*114b0*/  LDSM.16.MT88.4 R20, [R214+0x6100] ;  /* 0x00610000d614783b */ /* 0x000e620000004200 */
[----:B---3--:R-:W-:-:S04]  /*114c0*/  FFMA.FTZ R2, R157, c[0x0][0x2d0], -R0 ;  /* 0x0000b4009d027a23 */ /* 0x008fc80000010800 */
[----:B------:R3:W3:Y:S01]  /*114d0*/  MUFU.EX2 R164, R2 ;  /* 0x0000000200a47308 */ /* 0x0006e20000000800 */
[----:B----4-:R-:W-:Y:S02]  /*114e0*/  F2FP.PACK_AB R8, R170, R171 ;  /* 0x000000abaa08723e */ /* 0x010fe400000000ff */
[----:B--2---:R-:W-:Y:S01]  /*114f0*/  F2FP.PACK_AB R10, R166, R168 ;  /* 0x000000a8a60a723e */ /* 0x004fe200000000ff */
[----:B---3--:R-:W-:Y:S01]  /*11500*/  FFMA.FTZ R2, R159, c[0x0][0x2d0], -R0 ;  /* 0x0000b4009f027a23 */ /* 0x008fe20000010800 */
[----:B------:R-:W-:Y:S01]  /*11510*/  F2FP.PACK_AB R9, R164, R165 ;  /* 0x000000a5a409723e */ /* 0x000fe200000000ff */
[----:B------:R-:W-:Y:S02]  /*11520*/  IMAD.MOV.U32 R159, RZ, RZ, R148 ;  /* 0x000000ffff9f7224 */ /* 0x000fe400078e0094 */
[----:B------:R2:W-:Y:S02]  /*11530*/  MUFU.EX2 R157, R2 ;  /* 0x00000002009d7308 */ /* 0x0005e40000000800 */
[----:B--2---:R-:W-:-:S02]  /*11540*/  FFMA.FTZ R2, R158, c[0x0][0x2d0], -R0 ;  /* 0x0000b4009e027a23 */ /* 0x004fc40000010800 */
[----:B------:R-:W-:-:S04]  /*11550*/  IMAD.MOV.U32 R158, RZ, RZ, R136 ;  /* 0x000000ffff9e7224 */ /* 0x000fc800078e0088 */
[----:B------:R2:W3:Y:S02]  /*11560*/  MUFU.EX2 R156, R2 ;  /* 0x00000002009c7308 */ /* 0x0004e40000000800 */
[----:B--2---:R-:W-:Y:S01]  /*11570*/  FFMA.FTZ R2, R175, c[0x0][0x2d0], -R5 ;  /* 0x0000b400af027a23 */ /* 0x004fe20000010805 */
[----:B---3--:R-:W-:Y:S01]  /*11580*/  F2FP.PACK_AB R11, R156, R157 ;  /* 0x0000009d9c0b723e */ /* 0x008fe200000000ff */
[----:B------:R-:W-:-:S04]  /*11590*/  IMAD.MOV.U32 R175, RZ, RZ, R137 ;  /* 0x000000ffffaf7224 */ /* 0x000fc800078e0089 */
[----:B------:R2:W-:Y:S02]  /*115a0*/  MUFU.EX2 R155, R2 ;  /* 0x00000002009b7308 */ /* 0x0005e40000000800 */
[C---:B------:R-:W-:Y:S08]  /*115b0*/  HMMA.16816.F32 R104, R8.reuse, R16, R72 ;  /* 0x000000100868723c */ /* 0x040ff00000001848 */
[----:B------:R-:W-:Y:S01]  /*115c0*/  HMMA.16816.F32 R96, R8, R18, R64 ;  /* 0x000000120860723c */ /* 0x000fe20000001840 */
[----:B------:R-:W3:Y:S01]  /*115d0*/  LDSM.16.MT88.4 R16, [R217+0x6100] ;  /* 0x00610000d910783b */ /* 0x000ee20000004200 */
[----:B--2---:R-:W-:-:S02]  /*115e0*/  FFMA.FTZ R2, R176, c[0x0][0x2d0], -R5 ;  /* 0x0000b400b0027a23 */ /* 0x004fc40000010805 */
[----:B------:R-:W-:Y:S02]  /*115f0*/  IMAD.MOV.U32 R176, RZ, RZ, R154 ;  /* 0x000000ffffb07224 */ /* 0x000fe400078e009a */
[----:B------:R2:W4:Y:S02]  /*11600*/  MUFU.EX2 R154, R2 ;  /* 0x00000002009a7308 */ /* 0x0005240000000800 */
[C---:B-----5:R-:W-:Y:S08]  /*11610*/  HMMA.16816.F32 R88, R8.reuse, R12, R60 ;  /* 0x0000000c0858723c */ /* 0x060ff0000000183c */
[----:B------:R-:W-:Y:S01]  /*11620*/  HMMA.16816.F32 R80, R8, R14, R52 ;  /* 0x0000000e0850723c */ /* 0x000fe20000001834 */
[----:B------:R-:W5:Y:S01]  /*11630*/  LDSM.16.MT88.4 R12, [R216+0x6100] ;  /* 0x00610000d80c783b */ /* 0x000f620000004200 */
[----:B--2---:R-:W-:-:S06]  /*11640*/  FFMA.FTZ R2, R177, c[0x0][0x2d0], -R5 ;  /* 0x0000b400b1027a23 */ /* 0x004fcc0000010805 */
[----:B------:R-:W-:Y:S01]  /*11650*/  HMMA.16816.F32 R72, R8, R28, R44 ;  /* 0x0000001c0848723c */ /* 0x000fe2000000182c */
[----:B------:R-:W-:Y:S01]  /*11660*/  IMAD.MOV.U32 R177, RZ, RZ, R167 ;  /* 0x000000ffffb17224 */ /* 0x000fe200078e00a7 */
[----:B------:R2:W-:Y:S01]  /*11670*/  MUFU.EX2 R153, R2 ;  /* 0x0000000200997308 */ /* 0x0005e20000000800 */
[----:B------:R-:W-:Y:S02]  /*11680*/  IMAD.MOV.U32 R167, RZ, RZ, R118 ;  /* 0x000000ffffa77224 */ /* 0x000fe400078e0076 */
[----:B------:R-:W-:-:S03]  /*11690*/  IMAD.MOV.U32 R118, RZ, RZ, R149 ;  /* 0x000000ffff767224 */ /* 0x000fc600078e0095 */
[----:B------:R-:W-:Y:S01]  /*116a0*/  HMMA.16816.F32 R64, R8, R30, R48 ;  /* 0x0000001e0840723c */ /* 0x000fe20000001830 */
[----:B------:R-:W-:Y:S01]  /*116b0*/  LDSM.16.MT88.4 R28, [R214+0x2900] ;  /* 0x00290000d61c783b */ /* 0x000fe20000004200 */
[----:B------:R-:W-:-:S06]  /*116c0*/  IMAD.MOV.U32 R133, RZ, RZ, R118 ;  /* 0x000000ffff857224 */ /* 0x000fcc00078e0076 */
[C---:B------:R-:W-:Y:S01]  /*116d0*/  HMMA.16816.F32 R60, R8.reuse, R32, R40 ;  /* 0x00000020083c723c */ /* 0x040fe20000001828 */
[----:B--2---:R-:W-:Y:S02]  /*116e0*/  FFMA.FTZ R2, R179, c[0x0][0x2d0], -R5 ;  /* 0x0000b400b3027a23 */ /* 0x004fe40000010805 */
[----:B------:R-:W-:Y:S02]  /*116f0*/  IMAD.MOV.U32 R179, RZ, RZ, R151 ;  /* 0x000000ffffb37224 */ /* 0x000fe400078e0097 */
[----:B------:R2:W-:Y:S03]  /*11700*/  MUFU.EX2 R152, R2 ;  /* 0x0000000200987308 */ /* 0x0005e60000000800 */
[C---:B------:R-:W-:Y:S01]  /*11710*/  HMMA.16816.F32 R52, R8.reuse, R34, R36 ;  /* 0x000000220834723c */ /* 0x040fe20000001824 */
[----:B------:R-:W4:Y:S07]  /*11720*/  LDSM.16.MT88.4 R32, [R213+0x2900] ;  /* 0x00290000d520783b */ /* 0x000f2e0000004200 */
[----:B-1----:R-:W-:Y:S01]  /*11730*/  HMMA.16816.F32 R44, R8, R24, R76 ;  /* 0x00000018082c723c */ /* 0x002fe2000000184c */
[----:B--2---:R-:W-:-:S07]  /*11740*/  FFMA.FTZ R2, R169, c[0x0][0x2d0], -R0 ;  /* 0x0000b400a9027a23 */ /* 0x004fce0000010800 */
[C---:B------:R-:W-:Y:S01]  /*11750*/  HMMA.16816.F32 R48, R8.reuse, R26, R84 ;  /* 0x0000001a0830723c */ /* 0x040fe20000001854 */
[----:B------:R-:W1:Y:S01]  /*11760*/  LDSM.16.MT88.4 R24, [R217+0x2900] ;  /* 0x00290000d918783b */ /* 0x000e620000004200 */
[----:B------:R-:W-:Y:S01]  /*11770*/  IMAD.MOV.U32 R169, RZ, RZ, R150 ;  /* 0x000000ffffa97224 */ /* 0x000fe200078e0096 */
[----:B------:R2:W-:Y:S05]  /*11780*/  MUFU.EX2 R151, R2 ;  /* 0x0000000200977308 */ /* 0x0005ea0000000800 */
[C---:B------:R-:W-:Y:S08]  /*11790*/  HMMA.16816.F32 R36, R8.reuse, R22, R108 ;  /* 0x000000160824723c */ /* 0x040ff0000000186c */
[----:B---3--:R-:W-:Y:S01]  /*117a0*/  HMMA.16816.F32 R76, R8, R18, R120 ;  /* 0x00000012084c723c */ /* 0x008fe20000001878 */
[----:B--2---:R-:W-:-:S02]  /*117b0*/  FFMA.FTZ R2, R173, c[0x0][0x2d0], -R0 ;  /* 0x0000b400ad027a23 */ /* 0x004fc40000010800 */
[----:B------:R-:W-:Y:S02]  /*117c0*/  IMAD.MOV.U32 R173, RZ, RZ, R138 ;  /* 0x000000ffffad7224 */ /* 0x000fe400078e008a */
[----:B------:R2:W3:Y:S03]  /*117d0*/  MUFU.EX2 R150, R2 ;  /* 0x0000000200967308 */ /* 0x0004e60000000800 */
[C---:B------:R-:W-:Y:S01]  /*117e0*/  HMMA.16816.F32 R40, R8.reuse, R20, R92 ;  /* 0x000000140828723c */ /* 0x040fe2000000185c */
[----:B------:R-:W1:Y:S07]  /*117f0*/  LDSM.16.MT88.4 R20, [R216+0x2900] ;  /* 0x00290000d814783b */ /* 0x000e6e0000004200 */
[----:B------:R-:W-:Y:S01]  /*11800*/  HMMA.16816.F32 R56, R8, R16, R128 ;  /* 0x000000100838723c */ /* 0x000fe20000001880 */
[----:B------:R-:W-:Y:S01]  /*11810*/  LDSM.16.MT88.4 R16, [R214+0x6900] ;  /* 0x00690000d610783b */ /* 0x000fe20000004200 */
[----:B--2---:R-:W-:-:S06]  /*11820*/  FFMA.FTZ R2, R172, c[0x0][0x2d0], -R0 ;  /* 0x0000b400ac027a23 */ /* 0x004fcc0000010800 */
[C---:B-----5:R-:W-:Y:S01]  /*11830*/  HMMA.16816.F32 R120, R8.reuse, R12, R112 ;  /* 0x0000000c0878723c */ /* 0x060fe20000001870 */
[----:B------:R-:W-:Y:S01]  /*11840*/  MOV R172, R135 ;  /* 0x0000008700ac7202 */ /* 0x000fe20000000f00 */
[----:B------:R-:W-:Y:S01]  /*11850*/  IMAD.MOV.U32 R135, RZ, RZ, R167 ;  /* 0x000000ffff877224 */ /* 0x000fe200078e00a7 */
[----:B------:R2:W-:Y:S01]  /*11860*/  MUFU.EX2 R149, R2 ;  /* 0x0000000200957308 */ /* 0x0005e20000000800 */
[----:B------:R-:W-:Y:S02]  /*11870*/  IMAD.MOV.U32 R167, RZ, RZ, R116 ;  /* 0x000000ffffa77224 */ /* 0x000fe400078e0074 */
[----:B------:R-:W-:Y:S02]  /*11880*/  IMAD.MOV.U32 R131, RZ, RZ, R71 ;  /* 0x000000ffff837224 */ /* 0x000fe400078e0047 */
[----:B------:R-:W-:Y:S01]  /*11890*/  HMMA.16816.F32 R108, R8, R14, R100 ;  /* 0x0000000e086c723c */ /* 0x000fe20000001864 */
[----:B------:R-:W5:Y:S06]  /*118a0*/  LDSM.16.MT88.4 R12, [R213+0x6900] ;  /* 0x00690000d50c783b */ /* 0x000f6c0000004200 */
[----:B----4-:R-:W-:-:S02]  /*118b0*/  F2FP.PACK_AB R8, R154, R155 ;  /* 0x0000009b9a08723e */ /* 0x010fc400000000ff */
[----:B---3--:R-:W-:Y:S01]  /*118c0*/  F2FP.PACK_AB R9, R150, R151 ;  /* 0x000000979609723e */ /* 0x008fe200000000ff */
[----:B--2---:R-:W-:Y:S01]  /*118d0*/  FFMA.FTZ R2, R174, c[0x0][0x2d0], -R0 ;  /* 0x0000b400ae027a23 */ /* 0x004fe20000010800 */
[----:B------:R-:W-:Y:S01]  /*118e0*/  F2FP.PACK_AB R10, R152, R153 ;  /* 0x00000099980a723e */ /* 0x000fe200000000ff */
[----:B------:R-:W-:Y:S02]  /*118f0*/  IMAD.MOV.U32 R174, RZ, RZ, R134 ;  /* 0x000000ffffae7224 */ /* 0x000fe400078e0086 */
[----:B------:R-:W2:Y:S01]  /*11900*/  MUFU.EX2 R148, R2 ;  /* 0x0000000200947308 */ /* 0x000ea20000000800 */
[----:B------:R-:W-:Y:S01]  /*11910*/  IMAD.MOV.U32 R134, RZ, RZ, R117 ;  /* 0x000000ffff867224 */ /* 0x000fe200078e0075 */
[----:B--2---:R-:W-:Y:S01]  /*11920*/  F2FP.PACK_AB R11, R148, R149 ;  /* 0x00000095940b723e */ /* 0x004fe200000000ff */
[----:B------:R-:W-:Y:S01]  /*11930*/  FFMA.FTZ R2, R238, c[0x0][0x2d0], -R5 ;  /* 0x0000b400ee027a23 */ /* 0x000fe20000010805 */
[----:B------:R-:W-:-:S04]  /*11940*/  MOV R238, R139 ;  /* 0x0000008b00ee7202 */ /* 0x000fc80000000f00 */
[----:B------:R2:W-:Y:S01]  /*11950*/  MUFU.EX2 R139, R2 ;  /* 0x00000002008b7308 */ /* 0x0005e20000000800 */
[C---:B------:R-:W-:Y:S08]  /*11960*/  HMMA.16816.F32 R124, R8.reuse, R34, R96 ;  /* 0x00000022087c723c */ /* 0x040ff00000001860 */
[----:B-1----:R-:W-:Y:S01]  /*11970*/  HMMA.16816.F32 R96, R8, R24, R72 ;  /* 0x000000180860723c */ /* 0x002fe20000001848 */
[----:B--2---:R-:W-:-:S07]  /*11980*/  FFMA.FTZ R2, R239, c[0x0][0x2d0], -R5 ;  /* 0x0000b400ef027a23 */ /* 0x004fce0000010805 */
[----:B------:R-:W-:Y:S01]  /*11990*/  HMMA.16816.F32 R100, R8, R26, R64 ;  /* 0x0000001a0864723c */ /* 0x000fe20000001840 */
[----:B------:R-:W1:Y:S01]  /*119a0*/  LDSM.16.MT88.4 R24, [R217+0x6900] ;  /* 0x00690000d918783b */ /* 0x000e620000004200 */
[----:B------:R2:W3:Y:S01]  /*119b0*/  MUFU.EX2 R138, R2 ;  /* 0x00000002008a7308 */ /* 0x0004e20000000800 */
[----:B------:R-:W-:-:S05]  /*119c0*/  IMAD.MOV.U32 R239, RZ, RZ, R70 ;  /* 0x000000ffffef7224 */ /* 0x000fca00078e0046 */
[C---:B------:R-:W-:Y:S01]  /*119d0*/  HMMA.16816.F32 R116, R8.reuse, R32, R104 ;  /* 0x000000200874723c */ /* 0x040fe20000001868 */
[----:B------:R-:W4:Y:S07]  /*119e0*/  LDSM.16.MT88.4 R32, [R216+0x6900] ;  /* 0x00690000d820783b */ /* 0x000f2e0000004200 */
[----:B------:R-:W-:Y:S01]  /*119f0*/  HMMA.16816.F32 R112, R8, R28, R88 ;  /* 0x0000001c0870723c */ /* 0x000fe20000001858 */
[----:B--2---:R-:W-:Y:S01]  /*11a00*/  FFMA.FTZ R2, R241, c[0x0][0x2d0], -R5 ;  /* 0x0000b400f1027a23 */ /* 0x004fe20000010805 */
[----:B------:R-:W-:Y:S01]  /*11a10*/  MOV R241, R177 ;  /* 0x000000b100f17202 */ /* 0x000fe20000000f00 */
[----:B------:R-:W-:-:S02]  /*11a20*/  IMAD.MOV.U32 R177, RZ, RZ, R6 ;  /* 0x000000ffffb17224 */ /* 0x000fc400078e0006 */
[----:B------:R2:W-:Y:S03]  /*11a30*/  MUFU.EX2 R137, R2 ;  /* 0x0000000200897308 */ /* 0x0005e60000000800 */
[C---:B------:R-:W-:Y:S08]  /*11a40*/  HMMA.16816.F32 R88, R8.reuse, R22, R52 ;  /* 0x000000160858723c */ /* 0x040ff00000001834 */
[----:B-----5:R-:W-:Y:S01]  /*11a50*/  HMMA.16816.F32 R64, R8, R14, R48 ;  /* 0x0000000e0840723c */ /* 0x020fe20000001830 */
[----:B--2---:R-:W-:-:S07]  /*11a60*/  FFMA.FTZ R2, R243, c[0x0][0x2d0], -R5 ;  /* 0x0000b400f3027a23 */ /* 0x004fce0000010805 */
[C---:B------:R-:W-:Y:S01]  /*11a70*/  HMMA.16816.F32 R84, R8.reuse, R12, R44 ;  /* 0x0000000c0854723c */ /* 0x040fe2000000182c */
[----:B------:R-:W-:Y:S01]  /*11a80*/  IMAD.MOV.U32 R243, RZ, RZ, R176 ;  /* 0x000000fffff37224 */ /* 0x000fe200078e00b0 */
[----:B------:R2:W-:Y:S01]  /*11a90*/  MUFU.EX2 R136, R2 ;  /* 0x0000000200887308 */ /* 0x0005e20000000800 */
[----:B------:R-:W-:Y:S01]  /*11aa0*/  MOV R176, R135 ;  /* 0x0000008700b07202 */ /* 0x000fe20000000f00 */
[----:B------:R-:W-:Y:S04]  /*11ab0*/  LDSM.16.MT88.4 R12, [R216+0x3100] ;  /* 0x00310000d80c783b */ /* 0x000fe80000004200 */
[C---:B-1----:R-:W-:Y:S08]  /*11ac0*/  HMMA.16816.F32 R48, R8.reuse, R24, R56 ;  /* 0x000000180830723c */ /* 0x042ff00000001838 */
[----:B------:R-:W-:Y:S01]  /*11ad0*/  HMMA.16816.F32 R52, R8, R26, R76 ;  /* 0x0000001a0834723c */ /* 0x000fe2000000184c */
[----:B------:R-:W1:Y:S01]  /*11ae0*/  LDSM.16.MT88.4 R24, [R213+0x7100] ;  /* 0x00710000d518783b */ /* 0x000e620000004200 */
[----:B--2---:R-:W-:-:S02]  /*11af0*/  FFMA.FTZ R2, R206, c[0x0][0x2d0], -R0 ;  /* 0x0000b400ce027a23 */ /* 0x004fc40000010800 */
[----:B------:R-:W-:Y:S01]  /*11b00*/  IMAD.MOV.U32 R206, RZ, RZ, R7 ;  /* 0x000000ffffce7224 */ /* 0x000fe200078e0007 */
[----:B------:R-:W-:Y:S01]  /*11b10*/  LDSM.16.MT88.4 R76, [R213+0x3900] ;  /* 0x00390000d54c783b */ /* 0x000fe20000004200 */
[----:B------:R2:W-:Y:S02]  /*11b20*/  MUFU.EX2 R71, R2 ;  /* 0x0000000200477308 */ /* 0x0005e40000000800 */
[C---:B------:R-:W-:Y:S01]  /*11b30*/  HMMA.16816.F32 R92, R8.reuse, R20, R60 ;  /* 0x00000014085c723c */ /* 0x040fe2000000183c */
[----:B------:R-:W5:Y:S07]  /*11b40*/  LDSM.16.MT88.4 R20, [R214+0x3100] ;  /* 0x00310000d614783b */ /* 0x000f6e0000004200 */
[----:B------:R-:W-:Y:S01]  /*11b50*/  HMMA.16816.F32 R60, R8, R16, R40 ;  /* 0x00000010083c723c */ /* 0x000fe20000001828 */
[----:B--2---:R-:W-:-:S07]  /*11b60*/  FFMA.FTZ R2, R207, c[0x0][0x2d0], -R0 ;  /* 0x0000b400cf027a23 */ /* 0x004fce0000010800 */
[C---:B------:R-:W-:Y:S01]  /*11b70*/  HMMA.16816.F32 R40, R8.reuse, R18, R36 ;  /* 0x000000120828723c */ /* 0x040fe20000001824 */
[----:B------:R-:W2:Y:S01]  /*11b80*/  LDSM.16.MT88.4 R16, [R217+0x3100] ;  /* 0x00310000d910783b */ /* 0x000ea20000004200 */
[----:B------:R1:W1:Y:S06]  /*11b90*/  MUFU.EX2 R70, R2 ;  /* 0x0000000200467308 */ /* 0x00026c0000000800 */
[C---:B------:R-:W-:Y:S01]  /*11ba0*/  HMMA.16816.F32 R104, R8.reuse, R30, R80 ;  /* 0x0000001e0868723c */ /* 0x040fe20000001850 */
[----:B------:R-:W2:Y:S07]  /*11bb0*/  LDSM.16.MT88.4 R28, [R213+0x3100] ;  /* 0x00310000d51c783b */ /* 0x000eae0000004200 */
[----:B----4-:R-:W-:Y:S01]  /*11bc0*/  HMMA.16816.F32 R44, R8, R32, R120 ;  /* 0x00000020082c723c */ /* 0x010fe20000001878 */
[----:B-1----:R-:W-:-:S04]  /*11bd0*/  FFMA.FTZ R2, R208, c[0x0][0x2d0], -R0 ;  /* 0x0000b400d0027a23 */ /* 0x002fc80000010800 */
[----:B------:R1:W-:Y:S03]  /*11be0*/  MUFU.EX2 R59, R2 ;  /* 0x00000002003b7308 */ /* 0x0003e60000000800 */
[----:B------:R-:W-:Y:S01]  /*11bf0*/  HMMA.16816.F32 R36, R8, R34, R108 ;  /* 0x000000220824723c */ /* 0x000fe2000000186c */
[----:B------:R-:W4:Y:S04]  /*11c00*/  LDSM.16.MT88.4 R32, [R214+0x7100] ;  /* 0x00710000d620783b */ /* 0x000f280000004200 */
[----:B------:R-:W-:Y:S02]  /*11c10*/  LDSM.16.MT88.4 R108, [R213+0x7900] ;  /* 0x00790000d56c783b */ /* 0x000fe40000004200 */
[----:B---3--:R-:W-:-:S02]  /*11c20*/  F2FP.PACK_AB R8, R138, R139 ;  /* 0x0000008b8a08723e */ /* 0x008fc400000000ff */
[----:B------:R-:W-:Y:S02]  /*11c30*/  F2FP.PACK_AB R9, R70, R71 ;  /* 0x000000474609723e */ /* 0x000fe400000000ff */
[----:B------:R-:W-:Y:S01]  /*11c40*/  F2FP.PACK_AB R10, R136, R137 ;  /* 0x00000089880a723e */ /* 0x000fe200000000ff */
[----:B-1----:R-:W-:-:S04]  /*11c50*/  FFMA.FTZ R2, R209, c[0x0][0x2d0], -R0 ;  /* 0x0000b400d1027a23 */ /* 0x002fc80000010800 */
[----:B------:R1:W3:Y:S02]  /*11c60*/  MUFU.EX2 R58, R2 ;  /* 0x00000002003a7308 */ /* 0x0002e40000000800 */
[----:B-1----:R-:W-:Y:S01]  /*11c70*/  FFMA.FTZ R2, R131, c[0x0][0x2d0], -R5 ;  /* 0x0000b40083027a23 */ /* 0x002fe20000010805 */
[----:B---3--:R-:W-:-:S05]  /*11c80*/  F2FP.PACK_AB R11, R58, R59 ;  /* 0x0000003b3a0b723e */ /* 0x008fca00000000ff */
[----:B------:R1:W-:Y:S02]  /*11c90*/  MUFU.EX2 R57, R2 ;  /* 0x0000000200397308 */ /* 0x0003e40000000800 */
[C---:B------:R-:W-:Y:S08]  /*11ca0*/  HMMA.16816.F32 R64, R8.reuse, R26, R64 ;  /* 0x0000001a0840723c */ /* 0x040ff00000001840 */
[----:B------:R-:W-:Y:S01]  /*11cb0*/  HMMA.16816.F32 R128, R8, R24, R84 ;  /* 0x000000180880723c */ /* 0x000fe20000001854 */
[----:B------:R-:W-:Y:S01]  /*11cc0*/  LDSM.16.MT88.4 R84, [R214+0x3900] ;  /* 0x00390000d654783b */ /* 0x000fe20000004200 */
[----:B-1----:R-:W-:-:S02]  /*11cd0*/  FFMA.FTZ R2, R239, c[0x0][0x2d0], -R5 ;  /* 0x0000b400ef027a23 */ /* 0x002fc40000010805 */
[----:B------:R-:W-:Y:S02]  /*11ce0*/  IMAD.MOV.U32 R239, RZ, RZ, R179 ;  /* 0x000000ffffef7224 */ /* 0x000fe400078e00b3 */
[----:B------:R1:W-:Y:S01]  /*11cf0*/  MUFU.EX2 R56, R2 ;  /* 0x0000000200387308 */ /* 0x0003e20000000800 */
[----:B------:R-:W-:Y:S01]  /*11d00*/  IMAD.MOV.U32 R179, RZ, RZ, R133 ;  /* 0x000000ffffb37224 */ /* 0x000fe200078e0085 */
[C---:B-----5:R-:W-:Y:S08]  /*11d10*/  HMMA.16816.F32 R80, R8.reuse, R20, R112 ;  /* 0x000000140850723c */ /* 0x060ff00000001870 */
[----:B------:R-:W-:Y:S01]  /*11d20*/  HMMA.16816.F32 R20, R8, R22, R104 ;  /* 0x000000160814723c */ /* 0x000fe20000001868 */
[----:B-1----:R-:W-:-:S02]  /*11d30*/  FFMA.FTZ R2, R238, c[0x0][0x2d0], -R5 ;  /* 0x0000b400ee027a23 */ /* 0x002fc40000010805 */
[----:B------:R-:W-:Y:S01]  /*11d40*/  IMAD.MOV.U32 R238, RZ, RZ, R169 ;  /* 0x000000ffffee7224 */ /* 0x000fe200078e00a9 */
[----:B------:R-:W-:Y:S01]  /*11d50*/  MOV R169, R159 ;  /* 0x0000009f00a97202 */ /* 0x000fe20000000f00 */
[----:B------:R1:W-:Y:S03]  /*11d60*/  MUFU.EX2 R27, R2 ;  /* 0x00000002001b7308 */ /* 0x0003e60000000800 */
[----:B--2---:R-:W-:Y:S01]  /*11d70*/  HMMA.16816.F32 R96, R8, R16, R96 ;  /* 0x000000100860723c */ /* 0x004fe20000001860 */
[----:B------:R-:W-:-:S07]  /*11d80*/  IMAD.MOV.U32 R159, RZ, RZ, R134 ;  /* 0x000000ffff9f7224 */ /* 0x000fce00078e0086 */
[C---:B------:R-:W-:Y:S01]  /*11d90*/  HMMA.16816.F32 R104, R8.reuse, R18, R100 ;  /* 0x000000120868723c */ /* 0x040fe20000001864 */
[----:B------:R-:W2:Y:S04]  /*11da0*/  LDSM.16.MT88.4 R16, [R217+0x7100] ;  /* 0x00710000d910783b */ /* 0x000ea80000004200 */
[----:B------:R-:W-:Y:S01]  /*11db0*/  LDSM.16.MT88.4 R100, [R216+0x3900] ;  /* 0x00390000d864783b */ /* 0x000fe20000004200 */
[----:B-1----:R-:W-:Y:S02]  /*11dc0*/  FFMA.FTZ R2, R247, c[0x0][0x2d0], -R5 ;  /* 0x0000b400f7027a23 */ /* 0x002fe40000010805 */
[C---:B------:R-:W-:Y:S01]  /*11dd0*/  HMMA.16816.F32 R112, R8.reuse, R12, R92 ;  /* 0x0000000c0870723c */ /* 0x040fe2000000185c */
[----:B------:R-:W-:Y:S01]  /*11de0*/  LDSM.16.MT88.4 R92, [R217+0x3900] ;  /* 0x00390000d95c783b */ /* 0x000fe20000004200 */
[----:B------:R1:W3:Y:S06]  /*11df0*/  MUFU.EX2 R26, R2 ;  /* 0x00000002001a7308 */ /* 0x0002ec0000000800 */
[C---:B------:R-:W-:Y:S01]  /*11e00*/  HMMA.16816.F32 R120, R8.reuse, R14, R88 ;  /* 0x0000000e0878723c */ /* 0x040fe20000001858 */
[----:B------:R-:W5:Y:S07]  /*11e10*/  LDSM.16.MT88.4 R12, [R216+0x7100] ;  /* 0x00710000d80c783b */ /* 0x000f6e0000004200 */
[----:B------:R-:W-:Y:S01]  /*11e20*/  HMMA.16816.F32 R72, R8, R28, R116 ;  /* 0x0000001c0848723c */ /* 0x000fe20000001874 */
[----:B------:R-:W5:Y:S01]  /*11e30*/  LDSM.16.MT88.4 R116, [R214+0x7900] ;  /* 0x00790000d674783b */ /* 0x000f620000004200 */
[----:B-1----:R-:W-:Y:S01]  /*11e40*/  FFMA.FTZ R2, R246, c[0x0][0x2d0], -R0 ;  /* 0x0000b400f6027a23 */ /* 0x002fe20000010800 */
[----:B---3--:R-:W-:-:S03]  /*11e50*/  F2FP.PACK_AB R134, R26, R27 ;  /* 0x0000001b1a86723e */ /* 0x008fc600000000ff */
[----:B------:R1:W-:Y:S02]  /*11e60*/  MUFU.EX2 R25, R2 ;  /* 0x0000000200197308 */ /* 0x0003e40000000800 */
[C---:B------:R-:W-:Y:S01]  /*11e70*/  HMMA.16816.F32 R28, R8.reuse, R30, R124 ;  /* 0x0000001e081c723c */ /* 0x040fe2000000187c */
[----:B------:R-:W3:Y:S07]  /*11e80*/  LDSM.16.MT88.4 R124, [R217+0x7900] ;  /* 0x00790000d97c783b */ /* 0x000eee0000004200 */
[----:B----4-:R-:W-:Y:S01]  /*11e90*/  HMMA.16816.F32 R60, R8, R32, R60 ;  /* 0x00000020083c723c */ /* 0x010fe2000000183c */
[----:B-1----:R-:W-:-:S07]  /*11ea0*/  FFMA.FTZ R2, R249, c[0x0][0x2d0], -R0 ;  /* 0x0000b400f9027a23 */ /* 0x002fce0000010800 */
[C---:B------:R-:W-:Y:S01]  /*11eb0*/  HMMA.16816.F32 R40, R8.reuse, R34, R40 ;  /* 0x000000220828723c */ /* 0x040fe20000001828 */
[----:B------:R1:W4:Y:S07]  /*11ec0*/  MUFU.EX2 R24, R2 ;  /* 0x0000000200187308 */ /* 0x00032e0000000800 */
[C---:B--2---:R-:W-:Y:S08]  /*11ed0*/  HMMA.16816.F32 R48, R8.reuse, R16, R48 ;  /* 0x000000100830723c */ /* 0x044ff00000001830 */
[----:B------:R-:W-:Y:S01]  /*11ee0*/  HMMA.16816.F32 R52, R8, R18, R52 ;  /* 0x000000120834723c */ /* 0x000fe20000001834 */
[--C-:B-1----:R-:W-:Y:S01]  /*11ef0*/  FFMA.FTZ R2, R248, c[0x0][0x2d0], -R0.reuse ;  /* 0x0000b400f8027a23 */ /* 0x102fe20000010800 */
[----:B----4-:R-:W-:Y:S01]  /*11f00*/  F2FP.PACK_AB R133, R24, R25 ;  /* 0x000000191885723e */ /* 0x010fe200000000ff */
[----:B------:R-:W-:-:S02]  /*11f10*/  FFMA.FTZ R0, R175, c[0x0][0x2d0], -R0 ;  /* 0x0000b400af007a23 */ /* 0x000fc40000010800 */
[----:B------:R1:W-:Y:S01]  /*11f20*/  MUFU.EX2 R7, R2 ;  /* 0x0000000200077308 */ /* 0x0003e20000000800 */
[----:B------:R-:W-:Y:S02]  /*11f30*/  IMAD.MOV.U32 R175, RZ, RZ, R158 ;  /* 0x000000ffffaf7224 */ /* 0x000fe400078e009e */
[----:B-----5:R-:W-:Y:S01]  /*11f40*/  HMMA.16816.F32 R44, R8, R12, R44 ;  /* 0x0000000c082c723c */ /* 0x020fe2000000182c */
[----:B------:R-:W-:Y:S01]  /*11f50*/  IMAD.MOV.U32 R158, RZ, RZ, R132 ;  /* 0x000000ffff9e7224 */ /* 0x000fe200078e0084 */
[----:B------:R-:W-:-:S03]  /*11f60*/  F2FP.PACK_AB R132, R56, R57 ;  /* 0x000000393884723e */ /* 0x000fc600000000ff */
[----:B------:R2:W4:Y:S03]  /*11f70*/  MUFU.EX2 R6, R0 ;  /* 0x0000000000067308 */ /* 0x0005260000000800 */
[----:B------:R-:W-:Y:S01]  /*11f80*/  HMMA.16816.F32 R36, R8, R14, R36 ;  /* 0x0000000e0824723c */ /* 0x000fe20000001824 */
[----:B------:R-:W5:Y:S01]  /*11f90*/  LDSM.16.MT88.4 R8, [R216+0x7900] ;  /* 0x00790000d808783b */ /* 0x000f620000004200 */
[----:B-1----:R-:W-:-:S04]  /*11fa0*/  FADD.FTZ R2, R243, R206 ;  /* 0x000000cef3027221 */ /* 0x002fc80000010000 */
[----:B------:R-:W-:Y:S02]  /*11fb0*/  FADD.FTZ R3, R3, R2 ;  /* 0x0000000203037221 */ /* 0x000fe40000010000 */
[----:B--2---:R-:W-:Y:S01]  /*11fc0*/  FADD.FTZ R0, R239, R241 ;  /* 0x000000f1ef007221 */ /* 0x004fe20000010000 */
[----:B----4-:R-:W-:-:S03]  /*11fd0*/  F2FP.PACK_AB R135, R6, R7 ;  /* 0x000000070687723e */ /* 0x010fc600000000ff */
        /* <DEDUP_REMOVED lines=18> */
[----:B------:R-:W-:Y:S01]  /*12100*/  IADD3 R236, R167, -0x2, RZ ;  /* 0xfffffffea7ec7810 */ /* 0x000fe20007ffe0ff */
[----:B------:R-:W-:Y:S01]  /*12110*/  FADD.FTZ R0, R240, R0 ;  /* 0x00000000f0007221 */ /* 0x000fe20000010000 */
[----:B------:R-:W-:Y:S01]  /*12120*/  HMMA.16816.F32 R100, R132, R102, R120 ;  /* 0x000000668464723c */ /* 0x000fe20000001878 */
[----:B------:R-:W-:Y:S02]  /*12130*/  FADD.FTZ R2, R211, R2 ;  /* 0x00000002d3027221 */ /* 0x000fe40000010000 */
[----:B------:R-:W-:-:S02]  /*12140*/  FADD.FTZ R0, R242, R0 ;  /* 0x00000000f2007221 */ /* 0x000fc40000010000 */
[----:B------:R-:W-:Y:S02]  /*12150*/  FADD.FTZ R2, R210, R2 ;  /* 0x00000002d2027221 */ /* 0x000fe40000010000 */
        /* <DEDUP_REMOVED lines=8> */
[----:B------:R-:W-:Y:S01]  /*121e0*/  FADD.FTZ R0, R202, R0 ;  /* 0x00000000ca007221 */ /* 0x000fe20000010000 */
[----:B------:R-:W1:Y:S01]  /*121f0*/  @P5 S2R R4, SR_CTAID.X ;  /* 0x0000000000045919 */ /* 0x000e620000002500 */
        /* <DEDUP_REMOVED lines=12> */
[----:B---3--:R-:W-:Y:S01]  /*122c0*/  HMMA.16816.F32 R120, R132, R124, R48 ;  /* 0x0000007c8478723c */ /* 0x008fe20000001830 */
[----:B------:R-:W-:-:S02]  /*122d0*/  FADD.FTZ R2, R151, R2 ;  /* 0x0000000297027221 */ /* 0x000fc40000010000 */
[----:B------:R-:W-:Y:S02]  /*122e0*/  FADD.FTZ R3, R154, R0 ;  /* 0x000000009a037221 */ /* 0x000fe40000010000 */
[----:B-1----:R-:W-:Y:S02]  /*122f0*/  @P5 IMAD.SHL.U32 R0, R4, 0x80, RZ ;  /* 0x0000008004005824 */ /* 0x002fe400078e00ff */
[----:B------:R-:W-:Y:S01]  /*12300*/  FADD.FTZ R2, R150, R2 ;  /* 0x0000000296027221 */ /* 0x000fe20000010000 */
[----:B------:R-:W-:Y:S01]  /*12310*/  HMMA.16816.F32 R76, R132, R78, R28 ;  /* 0x0000004e844c723c */ /* 0x000fe2000000181c */
[----:B------:R-:W-:Y:S02]  /*12320*/  FADD.FTZ R3, R153, R3 ;  /* 0x0000000399037221 */ /* 0x000fe40000010000 */
[----:B------:R-:W-:-:S04]  /*12330*/  @P5 IMAD.HI.U32 R0, R0, c[0x0][0x2c8], RZ ;  /* 0x0000b20000005a27 */ /* 0x000fc800078e00ff */
[----:B------:R-:W-:Y:S01]  /*12340*/  FADD.FTZ R2, R149, R2 ;  /* 0x0000000295027221 */ /* 0x000fe20000010000 */
[----:B------:R-:W-:Y:S01]  /*12350*/  @P5 SHF.R.U32.HI R159, RZ, c[0x0][0x2cc], R0 ;  /* 0x0000b300ff9f5a19 */ /* 0x000fe20000011600 */
[----:B------:R-:W-:Y:S01]  /*12360*/  FADD.FTZ R3, R152, R3 ;  /* 0x0000000398037221 */ /* 0x000fe20000010000 */
[C---:B------:R-:W-:Y:S01]  /*12370*/  HMMA.16816.F32 R84, R132.reuse, R86, R20 ;  /* 0x000000568454723c */ /* 0x040fe20000001814 */
[----:B------:R-:W-:Y:S01]  /*12380*/  FADD.FTZ R2, R148, R2 ;  /* 0x0000000294027221 */ /* 0x000fe20000010000 */
[----:B------:R-:W-:Y:S01]  /*12390*/  IADD3 R0, R159, R158, -R175 ;  /* 0x0000009e9f007210 */ /* 0x000fe20007ffe8af */
[----:B------:R-:W-:Y:S02]  /*123a0*/  FADD.FTZ R3, R139, R3 ;  /* 0x000000038b037221 */ /* 0x000fe40000010000 */
[----:B------:R-:W-:Y:S01]  /*123b0*/  FADD.FTZ R5, R71, R2 ;  /* 0x0000000247057221 */ /* 0x000fe20000010000 */
[----:B------:R-:W-:Y:S01]  /*123c0*/  SHF.R.S32.HI R2, RZ, 0x1f, R0 ;  /* 0x0000001fff027819 */ /* 0x000fe20000011400 */
[----:B------:R-:W-:Y:S01]  /*123d0*/  FADD.FTZ R4, R138, R3 ;  /* 0x000000038a047221 */ /* 0x000fe20000010000 */
[----:B------:R-:W-:Y:S01]  /*123e0*/  HMMA.16816.F32 R108, R132, R110, R64 ;  /* 0x0000006e846c723c */ /* 0x000fe20000001840 */
[----:B------:R-:W-:-:S02]  /*123f0*/  FADD.FTZ R3, R70, R5 ;  /* 0x0000000546037221 */ /* 0x000fc40000010000 */
        /* <DEDUP_REMOVED lines=19> */
[C---:B-----5:R-:W-:Y:S02]  /*12530*/  HMMA.16816.F32 R128, R132.reuse, R8, R44 ;  /* 0x000000088480723c */ /* 0x060fe4000000182c */
[----:B------:R1:W-:Y:S04]  /*12540*/  STL [R1+0x20], R0 ;  /* 0x0000200001007387 */ /* 0x0003e80000100800 */
[----:B------:R1:W-:Y:S02]  /*12550*/  STL [R1+0x1c], R2 ;  /* 0x00001c0201007387 */ /* 0x0003e40000100800 */
[----:B------:R-:W-:Y:S01]  /*12560*/  HMMA.16816.F32 R132, R132, R10, R36 ;  /* 0x0000000a8484723c */ /* 0x000fe20000001824 */
[----:B------:R-:W-:Y:S07]  /*12570*/  @!P0 BRA `(.L_x_621) ;  /* 0x00004a2000008947 */ /* 0x000fee0003800000 */
[----:B------:R-:W2:Y:S04]  /*12580*/  LDL.64 R174, [R1+0x60] ;  /* 0x0000600001ae7983 */ /* 0x000ea80000100a00 */
[----:B------:R-:W3:Y:S04]  /*12590*/  LDL.64 R172, [R1+0x58] ;  /* 0x0000580001ac7983 */ /* 0x000ee80000100a00 */
[----:B------:R-:W4:Y:S04]  /*125a0*/  LDL R167, [R1+0x18] ;  /* 0x0000180001a77983 */ /* 0x000f280000100800 */
[----:B------:R-:W5:Y:S04]  /*125b0*/  LDL.64 R158, [R1+0x48] ;  /* 0x00004800019e7983 */ /* 0x000f680000100a00 */
[----:B------:R-:W5:Y:S01]  /*125c0*/  LDL.64 R176, [R1+0x50] ;  /* 0x0000500001b07983 */ /* 0x000f620000100a00 */
[----:B------:R-:W-:Y:S01]  /*125d0*/  IMAD.MOV.U32 R70, RZ, RZ, R68 ;  /* 0x000000ffff467224 */ /* 0x000fe200078e0044 */
[----:B-1----:R-:W-:Y:S01]  /*125e0*/  MOV R3, R69 ;  /* 0x0000004500037202 */ /* 0x002fe20000000f00 */
[----:B------:R-:W-:Y:S01]  /*125f0*/  IMAD.MOV.U32 R200, RZ, RZ, R236 ;  /* 0x000000ffffc87224 */ /* 0x000fe200078e00ec */
[----:B--2---:R-:W-:-:S02]  /*12600*/  IADD3 R2, P1, R174, 0x40, RZ ;  /* 0x00000040ae027810 */ /* 0x004fc40007f3e0ff */
[----:B---3--:R-:W-:-:S03]  /*12610*/  IADD3 R0, P0, R172, 0x40, RZ ;  /* 0x00000040ac007810 */ /* 0x008fc60007f1e0ff */
[----:B------:R5:W-:Y:S01]  /*12620*/  STL [R1+0x10], R2 ;  /* 0x0000100201007387 */ /* 0x000be20000100800 */
[----:B----4-:R-:W-:-:S03]  /*12630*/  @P5 IMAD.HI.U32 R4, R167, c[0x0][0x2c8], RZ ;  /* 0x0000b200a7045a27 */ /* 0x010fc600078e00ff */
[----:B------:R1:W-:Y:S04]  /*12640*/  STL [R1+0x8], R0 ;  /* 0x0000080001007387 */ /* 0x0003e80000100800 */
[----:B------:R2:W-:Y:S01]  /*12650*/  @P5 STL [R1+0x14], R4 ;  /* 0x0000140401005387 */ /* 0x0005e20000100800 */
[----:B-----5:R-:W-:Y:S01]  /*12660*/  IADD3.X R2, RZ, R177, RZ, P1, !PT ;  /* 0x000000b1ff027210 */ /* 0x020fe20000ffe4ff */
[----:B-1----:R-:W-:-:S05]  /*12670*/  IMAD.X R0, RZ, RZ, R159, P0 ;  /* 0x000000ffff007224 */ /* 0x002fca00000e069f */
[----:B------:R2:W-:Y:S04]  /*12680*/  STL [R1+0x4], R0 ;  /* 0x0000040001007387 */ /* 0x0005e80000100800 */
[----:B------:R2:W-:Y:S02]  /*12690*/  STL [R1+0xc], R2 ;  /* 0x00000c0201007387 */ /* 0x0005e40000100800 */
.L_x_622:
[----:B------:R-:W3:Y:S01]  /*126a0*/  LDL.64 R170, [R1+0x60] ;  /* 0x0000600001aa7983 */ /* 0x000ee20000100a00 */
[----:B------:R-:W-:Y:S04]  /*126b0*/  DEPBAR.LE SB0, 0x0 ;  /* 0x000080000000791a */ /* 0x000fe80000000000 */
[C---:B------:R-:W-:Y:S01]  /*126c0*/  ISETP.GE.AND P0, PT, R200.reuse, RZ, PT ;  /* 0x000000ffc800720c */ /* 0x040fe20003f06270 */
[----:B------:R-:W4:Y:S01]  /*126d0*/  LDL R164, [R1+0x10] ;  /* 0x0000100001a47983 */ /* 0x000f220000100800 */
[----:B------:R-:W-:Y:S02]  /*126e0*/  MOV R169, 0x6 ;  /* 0x0000000600a97802 */ /* 0x000fe40000000f00 */
[----:B------:R-:W-:Y:S01]  /*126f0*/  MOV R205, 0xffffff80 ;  /* 0xffffff8000cd7802 */ /* 0x000fe20000000f00 */
[----:B------:R-:W5:Y:S01]  /*12700*/  LDL.64 R166, [R1+0x50] ;  /* 0x0000500001a67983 */ /* 0x000f620000100a00 */
[----:B------:R-:W-:Y:S02]  /*12710*/  MOV R239, c[0x0][0x1e0] ;  /* 0x0000780000ef7a02 */ /* 0x000fe40000000f00 */
[C---:B------:R-:W-:Y:S03]  /*12720*/  IADD3 R236, R200.reuse, -0x1, RZ ;  /* 0xffffffffc8ec7810 */ /* 0x040fe60007ffe0ff */
[----:B--2---:R-:W2:Y:S02]  /*12730*/  LDL R203, [R1+0x40] ;  /* 0x0000400001cb7983 */ /* 0x004ea40000100800 */
[----:B------:R-:W-:Y:S01]  /*12740*/  @P0 SHF.R.S32.HI R0, RZ, 0x1f, R200 ;  /* 0x0000001fff000819 */ /* 0x000fe200000114c8 */
[----:B------:R-:W-:Y:S01]  /*12750*/  @P0 IMAD.WIDE.U32 R68, R200, c[0x0][0x208], RZ ;  /* 0x00008200c8440a25 */ /* 0x000fe200078e00ff */
[----:B------:R-:W2:Y:S03]  /*12760*/  LDL R168, [R1+0xc] ;  /* 0x00000c0001a87983 */ /* 0x000ea60000100800 */
[----:B------:R-:W-:Y:S01]  /*12770*/  @P0 IMAD R0, R0, c[0x0][0x208], RZ ;  /* 0x0000820000000a24 */ /* 0x000fe200078e02ff */
[----:B------:R-:W2:Y:S01]  /*12780*/  LDL R71, [R1+0x2c] ;  /* 0x00002c0001477983 */ /* 0x000ea20000100800 */
[----:B------:R-:W-:Y:S02]  /*12790*/  @P0 IMAD.SHL.U32 R2, R68, 0x80, RZ ;  /* 0x0000008044020824 */ /* 0x000fe400078e00ff */
[----:B------:R-:W-:Y:S01]  /*127a0*/  @P0 IMAD R0, R200, c[0x0][0x20c], R0 ;  /* 0x00008300c8000a24 */ /* 0x000fe200078e0200 */
[----:B------:R-:W-:Y:S03]  /*127b0*/  BAR.SYNC.DEFER_BLOCKING 0x0 ;  /* 0x0000000000007b1d */ /* 0x000fe60000010000 */
[----:B------:R-:W-:Y:S05]  /*127c0*/  @P0 IMAD.IADD R69, R69, 0x1, R0 ;  /* 0x0000000145450824 */ /* 0x000fea00078e0200 */
[----:B------:R-:W-:Y:S01]  /*127d0*/  @P0 SHF.L.U64.HI R68, R68, 0x7, R69 ;  /* 0x0000000744440819 */ /* 0x000fe20000010245 */
[----:B------:R-:W1:Y:S08]  /*127e0*/  LDSM.16.M88.4 R8, [R212+0x8100] ;  /* 0x00810000d408783b */ /* 0x000e700000000200 */
[----:B------:R-:W1:Y:S08]  /*127f0*/  LDSM.16.M88.4 R16, [R212+0x8900] ;  /* 0x00890000d410783b */ /* 0x000e700000000200 */
[----:B------:R-:W1:Y:S08]  /*12800*/  LDSM.16.M88.4 R24, [R212+0x9100] ;  /* 0x00910000d418783b */ /* 0x000e700000000200 */
[----:B------:R-:W2:Y:S04]  /*12810*/  LDL R201, [R1+0x34] ;  /* 0x0000340001c97983 */ /* 0x000ea80000100800 */
        /* <DEDUP_REMOVED lines=15> */
[----:B------:R-:W1:Y:S02]  /*12910*/  LDSM.16.M88.4 R156, [R232] ;  /* 0x00000000e89c783b */ /* 0x000e640000000200 */
[C---:B------:R-:W-:Y:S06]  /*12920*/  HMMA.16816.F32 R32, R140.reuse, R34, RZ ;  /* 0x000000228c20723c */ /* 0x040fec00000018ff */
[----:B------:R-:W2:Y:S02]  /*12930*/  LDL R204, [R1+0x24] ;  /* 0x0000240001cc7983 */ /* 0x000ea40000100800 */
[C---:B------:R-:W-:Y:S02]  /*12940*/  HMMA.16816.F32 R36, R140.reuse, R40, RZ ;  /* 0x000000288c24723c */ /* 0x040fe400000018ff */
[----:B------:R-:W2:Y:S06]  /*12950*/  LDL R202, [R1+0x28] ;  /* 0x0000280001ca7983 */ /* 0x000eac0000100800 */
        /* <DEDUP_REMOVED lines=12> */
[----:B------:R-:W3:Y:S07]  /*12a20*/  LDSM.16.M88.4 R148, [R230] ;  /* 0x00000000e694783b */ /* 0x000eee0000000200 */
[C---:B------:R-:W-:Y:S08]  /*12a30*/  HMMA.16816.F32 R20, R144.reuse, R152, R20 ;  /* 0x000000989014723c */ /* 0x040ff00000001814 */
[C---:B------:R-:W-:Y:S01]  /*12a40*/  HMMA.16816.F32 R24, R144.reuse, R154, R24 ;  /* 0x0000009a9018723c */ /* 0x040fe20000001818 */
[----:B------:R-:W4:Y:S07]  /*12a50*/  LDSM.16.M88.4 R152, [R229] ;  /* 0x00000000e598783b */ /* 0x000f2e0000000200 */
[C---:B------:R-:W-:Y:S08]  /*12a60*/  HMMA.16816.F32 R28, R144.reuse, R156, R28 ;  /* 0x0000009c901c723c */ /* 0x040ff0000000181c */
[C---:B------:R-:W-:Y:S01]  /*12a70*/  HMMA.16816.F32 R32, R144.reuse, R158, R32 ;  /* 0x0000009e9020723c */ /* 0x040fe20000001820 */
[----:B------:R-:W2:Y:S07]  /*12a80*/  LDSM.16.M88.4 R156, [R228] ;  /* 0x00000000e49c783b */ /* 0x000eae0000000200 */
[C---:B-1----:R-:W-:Y:S08]  /*12a90*/  HMMA.16816.F32 R36, R144.reuse, R136, R36 ;  /* 0x000000889024723c */ /* 0x042ff00000001824 */
[C---:B------:R-:W-:Y:S08]  /*12aa0*/  HMMA.16816.F32 R40, R144.reuse, R138, R40 ;  /* 0x0000008a9028723c */ /* 0x040ff00000001828 */
[C---:B---3--:R-:W-:Y:S01]  /*12ab0*/  HMMA.16816.F32 R44, R144.reuse, R148, R44 ;  /* 0x00000094902c723c */ /* 0x048fe2000000182c */
[----:B------:R-:W-:Y:S03]  /*12ac0*/  MOV R171, c[0x0][0x208] ;  /* 0x0000820000ab7a02 */ /* 0x000fe60000000f00 */
[C---:B------:R-:W-:Y:S02]  /*12ad0*/  @P0 IADD3 R0, P1, R2.reuse, R170, RZ ;  /* 0x000000aa02000210 */ /* 0x040fe40007f3e0ff */
[----:B----4-:R-:W-:Y:S01]  /*12ae0*/  @P0 IADD3 R2, P2, R2, R164, RZ ;  /* 0x000000a402020210 */ /* 0x010fe20007f5e0ff */
[----:B------:R-:W-:Y:S01]  /*12af0*/  IMAD.SHL.U32 R171, R171, 0x40, RZ ;  /* 0x00000040abab7824 */ /* 0x000fe200078e00ff */
[C---:B------:R-:W-:Y:S04]  /*12b00*/  HMMA.16816.F32 R48, R144.reuse, R150, R48 ;  /* 0x000000969030723c */ /* 0x040fe80000001830 */
[----:B------:R-:W-:Y:S02]  /*12b10*/  @P0 LEA R164, P3, R0, c[0x0][0x1f8], 0x1 ;  /* 0x00007e0000a40a11 */ /* 0x000fe400078608ff */
[C---:B-----5:R-:W-:Y:S02]  /*12b20*/  @P0 IADD3.X R69, R68.reuse, R167, RZ, P1, !PT ;  /* 0x000000a744450210 */ /* 0x060fe40000ffe4ff */
[C---:B------:R-:W-:Y:S03]  /*12b30*/  HMMA.16816.F32 R52, R144.reuse, R152, R52 ;  /* 0x000000989034723c */ /* 0x040fe60000001834 */
[----:B--2---:R-:W-:Y:S01]  /*12b40*/  LOP3.LUT P4, RZ, R203, 0x1, RZ, 0xc0, !PT ;  /* 0x00000001cbff7812 */ /* 0x004fe2000788c0ff */
[----:B------:R-:W-:Y:S01]  /*12b50*/  @P0 IMAD.X R68, R68, 0x1, R168, P2 ;  /* 0x0000000144440824 */ /* 0x000fe200010e06a8 */
[----:B------:R-:W-:Y:S01]  /*12b60*/  @P0 LEA.HI.X R165, R0, c[0x0][0x1fc], R69, 0x1, P3 ;  /* 0x00007f0000a50a11 */ /* 0x000fe200018f0c45 */
[----:B------:R-:W-:Y:S01]  /*12b70*/  IMAD.MOV.U32 R168, RZ, RZ, c[0x0][0x208] ;  /* 0x00008200ffa87624 */ /* 0x000fe200078e00ff */
[C---:B------:R-:W-:Y:S01]  /*12b80*/  @P0 LEA R166, P1, R2.reuse, c[0x0][0x1f8], 0x1 ;  /* 0x00007e0002a60a11 */ /* 0x040fe200078208ff */
[C---:B------:R-:W-:Y:S01]  /*12b90*/  HMMA.16816.F32 R56, R144.reuse, R154, R56 ;  /* 0x0000009a9038723c */ /* 0x040fe20000001838 */
[----:B------:R-:W-:Y:S01]  /*12ba0*/  IMAD.MOV.U32 R0, RZ, RZ, c[0x0][0x2c4] ;  /* 0x0000b100ff007624 */ /* 0x000fe200078e00ff */
[----:B------:R-:W-:Y:S01]  /*12bb0*/  @!PT LDS RZ, [RZ] ;  /* 0x00000000fffff984 */ /* 0x000fe20000000800 */
[----:B------:R-:W-:Y:S01]  /*12bc0*/  @!PT LDS RZ, [RZ] ;  /* 0x00000000fffff984 */ /* 0x000fe20000000800 */
[----:B------:R-:W-:Y:S01]  /*12bd0*/  @!PT LDS RZ, [RZ] ;  /* 0x00000000fffff984 */ /* 0x000fe20000000800 */
[----:B------:R1:W-:Y:S02]  /*12be0*/  @P0 LDGSTS.E.BYPASS.LTC128B.128 [R235+0x100], [R164.64], !P6 ;  /* 0x00100000a4eb0fae */ /* 0x0003e4000f101d48 */
[----:B------:R-:W-:Y:S02]  /*12bf0*/  @P0 LEA.HI.X R167, R2, c[0x0][0x1fc], R68, 0x1, P1 ;  /* 0x00007f0002a70a11 */ /* 0x000fe400008f0c44 */
[----:B------:R-:W-:Y:S02]  /*12c00*/  SHF.L.U64.HI R168, R168, R169, c[0x0][0x20c] ;  /* 0x00008300a8a87619 */ /* 0x000fe400000102a9 */
[C---:B------:R-:W-:Y:S02]  /*12c10*/  HMMA.16816.F32 R60, R144.reuse, R156, R60 ;  /* 0x0000009c903c723c */ /* 0x040fe4000000183c */
[----:B------:R2:W-:Y:S02]  /*12c20*/  @P0 LDGSTS.E.BYPASS.LTC128B.128 [R235+0x4100], [R166.64], !P4 ;  /* 0x04100000a6eb0fae */ /* 0x0005e4000e101d48 */
[-C--:B------:R-:W-:Y:S02]  /*12c30*/  @P0 IADD3 R68, P1, R164, R171.reuse, RZ ;  /* 0x000000aba4440210 */ /* 0x080fe40007f3e0ff */
[----:B------:R-:W-:Y:S02]  /*12c40*/  IADD3 R170, R171, 0x80, RZ ;  /* 0x00000080abaa7810 */ /* 0x000fe40007ffe0ff */
[----:B------:R-:W-:Y:S02]  /*12c50*/  HMMA.16816.F32 R64, R144, R158, R64 ;  /* 0x0000009e9040723c */ /* 0x000fe40000001840 */
[----:B------:R-:W3:Y:S02]  /*12c60*/  LDL R2, [R1+0x14] ;  /* 0x0000140001027983 */ /* 0x000ee40000100800 */
[----:B------:R-:W-:Y:S02]  /*12c70*/  @P0 IADD3.X R69, R165, R168, RZ, P1, !PT ;  /* 0x000000a8a5450210 */ /* 0x000fe40000ffe4ff */
[CC--:B------:R-:W-:Y:S03]  /*12c80*/  @P0 IADD3 R136, P1, R68.reuse, R171.reuse, RZ ;  /* 0x000000ab44880210 */ /* 0x0c0fe60007f3e0ff */
[----:B------:R4:W-:Y:S03]  /*12c90*/  @P0 LDGSTS.E.BYPASS.LTC128B.128 [R235+0x1100], [R68.64], !P6 ;  /* 0x0110000044eb0fae */ /* 0x0009e6000f101d48 */
[C-C-:B------:R-:W-:Y:S01]  /*12ca0*/  @P0 IMAD.X R137, R69.reuse, 0x1, R168.reuse, P1 ;  /* 0x0000000145890824 */ /* 0x140fe200008e06a8 */
[-C--:B-1----:R-:W-:Y:S02]  /*12cb0*/  @P0 IADD3 R164, P3, R68, R170.reuse, RZ ;  /* 0x000000aa44a40210 */ /* 0x082fe40007f7e0ff */
[C---:B------:R-:W-:Y:S02]  /*12cc0*/  @P0 IADD3 R138, P2, R136.reuse, R171, RZ ;  /* 0x000000ab888a0210 */ /* 0x040fe40007f5e0ff */
[----:B------:R4:W-:Y:S01]  /*12cd0*/  @P0 LDGSTS.E.BYPASS.LTC128B.128 [R235+0x5100], [R68.64+0x80], !P4 ;  /* 0x0510008044eb0fae */ /* 0x0009e2000e101d48 */
[-C--:B------:R-:W-:Y:S02]  /*12ce0*/  @P0 IADD3.X R165, R69, R71.reuse, RZ, P3, !PT ;  /* 0x0000004745a50210 */ /* 0x080fe40001ffe4ff */
[C---:B------:R-:W-:Y:S05]  /*12cf0*/  @P0 IMAD.X R139, R137.reuse, 0x1, R168, P2 ;  /* 0x00000001898b0824 */ /* 0x040fea00010e06a8 */
[----:B------:R1:W-:Y:S08]  /*12d00*/  @P0 LDGSTS.E.BYPASS.LTC128B.128 [R235+0x2100], [R136.64], !P6 ;  /* 0x0210000088eb0fae */ /* 0x0003f0000f101d48 */
[----:B------:R2:W-:Y:S08]  /*12d10*/  @P0 LDGSTS.E.BYPASS.LTC128B.128 [R235+0x6100], [R164.64], !P4 ;  /* 0x06100000a4eb0fae */ /* 0x0005f0000e101d48 */
[----:B------:R1:W-:Y:S01]  /*12d20*/  @P0 LDGSTS.E.BYPASS.LTC128B.128 [R235+0x3100], [R138.64], !P6 ;  /* 0x031000008aeb0fae */ /* 0x0003e2000f101d48 */
[----:B----4-:R-:W-:Y:S04]  /*12d30*/  @P0 IADD3 R68, P1, R136, R170, RZ ;  /* 0x000000aa88440210 */ /* 0x010fe80007f3e0ff */
[----:B------:R-:W-:Y:S02]  /*12d40*/  @P0 IADD3.X R69, R137, R71, RZ, P1, !PT ;  /* 0x0000004789450210 */ /* 0x000fe40000ffe4ff */
[----:B------:R-:W-:Y:S02]  /*12d50*/  ISETP.NE.AND P1, PT, R0, 0x1, PT ;  /* 0x000000010000780c */ /* 0x000fe40003f25270 */
[----:B------:R4:W3:Y:S04]  /*12d60*/  LDL R0, [R1+0x18] ;  /* 0x0000180001007983 */ /* 0x0008e80000100800 */
[----:B------:R5:W-:Y:S08]  /*12d70*/  @P0 LDGSTS.E.BYPASS.LTC128B.128 [R235+0x7100], [R68.64], !P4 ;  /* 0x0710000044eb0fae */ /* 0x000bf0000e101d48 */
[----:B------:R-:W-:Y:S08]  /*12d80*/  LDSM.16.M88.4 R148, [R218+0x8900] ;  /* 0x00890000da94783b */ /* 0x000ff00000000200 */
[----:B-1----:R-:W1:Y:S08]  /*12d90*/  LDSM.16.M88.4 R136, [R218+0x8100] ;  /* 0x00810000da88783b */ /* 0x002e700000000200 */
[----:B--2---:R-:W2:Y:S08]  /*12da0*/  LDSM.16.M88.4 R164, [R218+0x9100] ;  /* 0x00910000daa4783b */ /* 0x004eb00000000200 */
[----:B------:R-:W0:Y:S08]  /*12db0*/  LDGDEPBAR ;  /* 0x00000000000079af */ /* 0x000e300000000000 */
[----:B------:R-:W2:Y:S08]  /*12dc0*/  LDSM.16.M88.4 R168, [R218+0x9900] ;  /* 0x00990000daa8783b */ /* 0x000eb00000000200 */
[----:B------:R-:W2:Y:S01]  /*12dd0*/  LDSM.16.M88.4 R172, [R218+0xa100] ;  /* 0x00a10000daac783b */ /* 0x000ea20000000200 */
        /* <DEDUP_REMOVED lines=8> */
[C---:B--2---:R-:W-:Y:S07]  /*12e60*/  HMMA.16816.F32 R20, R160.reuse, R164, R20 ;  /* 0x000000a4a014723c */ /* 0x044fee0000001814 */
[----:B------:R-:W2:Y:S01]  /*12e70*/  LDSM.16.M88.4 R148, [R215+0x800] ;  /* 0x00080000d794783b */ /* 0x000ea20000000200 */
[C---:B------:R-:W-:Y:S07]  /*12e80*/  HMMA.16816.F32 R24, R160.reuse, R166, R24 ;  /* 0x000000a6a018723c */ /* 0x040fee0000001818 */
[----:B------:R-:W-:Y:S01]  /*12e90*/  LDSM.16.M88.4 R164, [R215+0x1800] ;  /* 0x00180000d7a4783b */ /* 0x000fe20000000200 */
        /* <DEDUP_REMOVED lines=8> */
[----:B------:R-:W-:Y:S07]  /*12f20*/  LDSM.16.M88.4 R176, [R215+0x3000] ;  /* 0x00300000d7b0783b */ /* 0x000fee0000000200 */
[C---:B------:R-:W-:Y:S08]  /*12f30*/  HMMA.16816.F32 R52, R160.reuse, R152, R52 ;  /* 0x00000098a034723c */ /* 0x040ff00000001834 */
[C---:B------:R-:W-:Y:S01]  /*12f40*/  HMMA.16816.F32 R56, R160.reuse, R154, R56 ;  /* 0x0000009aa038723c */ /* 0x040fe20000001838 */
[----:B------:R-:W1:Y:S07]  /*12f50*/  LDSM.16.M88.4 R152, [R215+0x1000] ;  /* 0x00100000d798783b */ /* 0x000e6e0000000200 */
[C---:B------:R-:W-:Y:S08]  /*12f60*/  HMMA.16816.F32 R60, R160.reuse, R156, R60 ;  /* 0x0000009ca03c723c */ /* 0x040ff0000000183c */
[----:B------:R-:W-:Y:S01]  /*12f70*/  HMMA.16816.F32 R64, R160, R158, R64 ;  /* 0x0000009ea040723c */ /* 0x000fe20000001840 */
[----:B------:R-:W3:Y:S07]  /*12f80*/  LDSM.16.M88.4 R156, [R215+0x3800] ;  /* 0x00380000d79c783b */ /* 0x000eee0000000200 */
        /* <DEDUP_REMOVED lines=21> */
[C---:B---3--:R-:W-:Y:S04]  /*130e0*/  HMMA.16816.F32 R60, R180.reuse, R156, R60 ;  /* 0x0000009cb43c723c */ /* 0x048fe8000000183c */
[----:B------:R-:W-:Y:S04]  /*130f0*/  @P1 SHF.R.U32.HI R0, RZ, c[0x0][0x2cc], R2 ;  /* 0x0000b300ff001a19 */ /* 0x000fe80000011602 */
[----:B------:R-:W-:Y:S01]  /*13100*/  HMMA.16816.F32 R64, R180, R158, R64 ;  /* 0x0000009eb440723c */ /* 0x000fe20000001840 */
[----:B------:R-:W3:Y:S07]  /*13110*/  LDSM.16.M88.4 R156, [R212+0xf900] ;  /* 0x00f90000d49c783b */ /* 0x000eee0000000200 */
[C---:B------:R-:W-:Y:S01]  /*13120*/  HMMA.16816.F32 R4, R184.reuse, R136, R4 ;  /* 0x00000088b804723c */ /* 0x040fe20000001804 */
[----:B------:R-:W-:Y:S07]  /*13130*/  SHFL.IDX PT, R2, R0, RZ, 0x1c1f ;  /* 0x001c1fff00027589 */ /* 0x000fee00000e0000 */
[C---:B------:R-:W-:Y:S01]  /*13140*/  HMMA.16816.F32 R8, R184.reuse, R138, R8 ;  /* 0x0000008ab808723c */ /* 0x040fe20000001808 */
[----:B------:R-:W3:Y:S07]  /*13150*/  LDSM.16.M88.4 R136, [R227] ;  /* 0x00000000e388783b */ /* 0x000eee0000000200 */
[C---:B--2---:R-:W-:Y:S08]  /*13160*/  HMMA.16816.F32 R12, R184.reuse, R148, R12 ;  /* 0x00000094b80c723c */ /* 0x044ff0000000180c */
[C---:B------:R-:W-:Y:S01]  /*13170*/  HMMA.16816.F32 R16, R184.reuse, R150, R16 ;  /* 0x00000096b810723c */ /* 0x040fe20000001810 */
[----:B------:R-:W2:Y:S07]  /*13180*/  LDSM.16.M88.4 R148, [R226] ;  /* 0x00000000e294783b */ /* 0x000eae0000000200 */
[C---:B-1----:R-:W-:Y:S08]  /*13190*/  HMMA.16816.F32 R20, R184.reuse, R152, R20 ;  /* 0x00000098b814723c */ /* 0x042ff00000001814 */
[C---:B------:R-:W-:Y:S01]  /*131a0*/  HMMA.16816.F32 R24, R184.reuse, R154, R24 ;  /* 0x0000009ab818723c */ /* 0x040fe20000001818 */
[----:B------:R-:W1:Y:S07]  /*131b0*/  LDSM.16.M88.4 R152, [R225] ;  /* 0x00000000e198783b */ /* 0x000e6e0000000200 */
[C---:B------:R-:W-:Y:S08]  /*131c0*/  HMMA.16816.F32 R28, R184.reuse, R164, R28 ;  /* 0x000000a4b81c723c */ /* 0x040ff0000000181c */
[C---:B------:R-:W-:Y:S01]  /*131d0*/  HMMA.16816.F32 R32, R184.reuse, R166, R32 ;  /* 0x000000a6b820723c */ /* 0x040fe20000001820 */
[----:B------:R-:W-:Y:S07]  /*131e0*/  LDSM.16.M88.4 R164, [R223] ;  /* 0x00000000dfa4783b */ /* 0x000fee0000000200 */
        /* <DEDUP_REMOVED lines=14> */
[----:B------:R-:W4:Y:S07]  /*132d0*/  LDSM.16.M88.4 R136, [R218+0xc100] ;  /* 0x00c10000da88783b */ /* 0x000f2e0000000200 */
        /* <DEDUP_REMOVED lines=20> */
[----:B------:R-:W3:Y:S07]  /*13420*/  LDSM.16.M88.4 R176, [R218+0xf900] ;  /* 0x00f90000dab0783b */ /* 0x000eee0000000200 */
        /* <DEDUP_REMOVED lines=37> */
[----:B------:R-:W-:Y:S02]  /*13680*/  FMUL.FTZ R19, R19, c[0x0][0x320] ;  /* 0x0000c80013137a20 */ /* 0x000fe40000410000 */
[----:B------:R-:W-:Y:S02]  /*13690*/  FMUL.FTZ R16, R16, c[0x0][0x320] ;  /* 0x0000c80010107a20 */ /* 0x000fe40000410000 */
[----:B------:R-:W-:Y:S01]  /*136a0*/  FMUL.FTZ R17, R17, c[0x0][0x320] ;  /* 0x0000c80011117a20 */ /* 0x000fe20000410000 */
[----:B------:R3:W-:Y:S01]  /*136b0*/  MUFU.TANH R154, R7 ;  /* 0x00000007009a7308 */ /* 0x0007e20000002400 */
[----:B------:R-:W-:Y:S09]  /*136c0*/  FMUL.FTZ R18, R18, c[0x0][0x320] ;  /* 0x0000c80012127a20 */ /* 0x000ff20000410000 */
[----:B-----5:R-:W-:Y:S10]  /*136d0*/  MUFU.TANH R68, R18 ;  /* 0x0000001200447308 */ /* 0x020ff40000002400 */
[----:B------:R-:W-:Y:S01]  /*136e0*/  MUFU.TANH R153, R8 ;  /* 0x0000000800997308 */ /* 0x000fe20000002400 */
[----:B---3--:R-:W3:Y:S09]  /*136f0*/  LDSM.16.M88.4 R4, [R215+0x5000] ;  /* 0x00500000d704783b */ /* 0x008ef20000000200 */
[----:B------:R-:W-:Y:S10]  /*13700*/  MUFU.TANH R69, R17 ;  /* 0x0000001100457308 */ /* 0x000ff40000002400 */
[----:B------:R-:W-:Y:S10]  /*13710*/  MUFU.TANH R152, R9 ;  /* 0x0000000900987308 */ /* 0x000ff40000002400 */
[----:B------:R-:W-:Y:S10]  /*13720*/  MUFU.TANH R149, R10 ;  /* 0x0000000a00957308 */ /* 0x000ff40000002400 */
[----:B------:R4:W5:Y:S01]  /*13730*/  MUFU.TANH R148, R11 ;  /* 0x0000000b00947308 */ /* 0x0009620000002400 */
[C---:B---3--:R-:W-:Y:S09]  /*13740*/  HMMA.16816.F32 R20, R196.reuse, R4, R20 ;  /* 0x00000004c414723c */ /* 0x048ff20000001814 */
[----:B------:R-:W-:Y:S01]  /*13750*/  MUFU.TANH R139, R12 ;  /* 0x0000000c008b7308 */ /* 0x000fe20000002400 */
[C---:B------:R-:W-:Y:S01]  /*13760*/  HMMA.16816.F32 R24, R196.reuse, R6, R24 ;  /* 0x00000006c418723c */ /* 0x040fe20000001818 */
[----:B------:R-:W-:Y:S08]  /*13770*/  LDSM.16.M88.4 R4, [R215+0x6000] ;  /* 0x00600000d704783b */ /* 0x000ff00000000200 */
[----:B------:R-:W-:Y:S01]  /*13780*/  MUFU.TANH R138, R13 ;  /* 0x0000000d008a7308 */ /* 0x000fe20000002400 */
[----:B----4-:R-:W3:Y:S04]  /*13790*/  LDSM.16.M88.4 R8, [R215+0x5800] ;  /* 0x00580000d708783b */ /* 0x010ee80000000200 */
[----:B------:R-:W-:Y:S05]  /*137a0*/  FMUL.FTZ R20, R20, c[0x0][0x320] ;  /* 0x0000c80014147a20 */ /* 0x000fea0000410000 */
[----:B------:R-:W-:Y:S01]  /*137b0*/  MUFU.TANH R137, R14 ;  /* 0x0000000e00897308 */ /* 0x000fe20000002400 */
        /* <DEDUP_REMOVED lines=8> */
[----:B------:R1:W-:Y:S10]  /*13840*/  MUFU.TANH R71, R16 ;  /* 0x0000001000477308 */ /* 0x0003f40000002400 */
[----:B------:R-:W1:Y:S01]  /*13850*/  MUFU.TANH R150, R19 ;  /* 0x0000001300967308 */ /* 0x000e620000002400 */
[C---:B---3--:R-:W-:Y:S01]  /*13860*/  HMMA.16816.F32 R28, R196.reuse, R8, R28 ;  /* 0x00000008c41c723c */ /* 0x048fe2000000181c */
[----:B----4-:R-:W-:Y:S08]  /*13870*/  LDSM.16.M88.4 R12, [R215+0x7800] ;  /* 0x00780000d70c783b */ /* 0x010ff00000000200 */
[----:B------:R-:W-:Y:S01]  /*13880*/  MUFU.TANH R151, R20 ;  /* 0x0000001400977308 */ /* 0x000fe20000002400 */
[C---:B------:R-:W-:Y:S01]  /*13890*/  HMMA.16816.F32 R32, R196.reuse, R10, R32 ;  /* 0x0000000ac420723c */ /* 0x040fe20000001820 */
[----:B------:R-:W3:Y:S08]  /*138a0*/  LDSM.16.M88.4 R8, [R215+0x6800] ;  /* 0x00680000d708783b */ /* 0x000ef00000000200 */
[----:B------:R-:W4:Y:S01]  /*138b0*/  MUFU.TANH R23, R23 ;  /* 0x0000001700177308 */ /* 0x000f220000002400 */
[C---:B------:R-:W-:Y:S04]  /*138c0*/  HMMA.16816.F32 R36, R196.reuse, R4, R36 ;  /* 0x00000004c424723c */ /* 0x040fe80000001824 */
[----:B------:R-:W-:Y:S04]  /*138d0*/  FMUL.FTZ R31, R31, c[0x0][0x320] ;  /* 0x0000c8001f1f7a20 */ /* 0x000fe80000410000 */
[C---:B------:R-:W-:Y:S01]  /*138e0*/  HMMA.16816.F32 R40, R196.reuse, R6, R40 ;  /* 0x00000006c428723c */ /* 0x040fe20000001828 */
[----:B------:R-:W1:Y:S01]  /*138f0*/  MUFU.TANH R21, R21 ;  /* 0x0000001500157308 */ /* 0x000e620000002400 */
[----:B------:R-:W1:Y:S01]  /*13900*/  LDSM.16.M88.4 R4, [R215+0x7000] ;  /* 0x00700000d704783b */ /* 0x000e620000000200 */
[----:B------:R-:W-:Y:S04]  /*13910*/  DEPBAR.LE SB0, 0x0 ;  /* 0x000080000000791a */ /* 0x000fe80000000000 */
        /* <DEDUP_REMOVED lines=9> */
[----:B------:R-:W-:Y:S01]  /*139b0*/  FMUL.FTZ R37, R37, c[0x0][0x320] ;  /* 0x0000c80025257a20 */ /* 0x000fe20000410000 */
[C---:B---3--:R-:W-:Y:S01]  /*139c0*/  HMMA.16816.F32 R44, R196.reuse, R8, R44 ;  /* 0x00000008c42c723c */ /* 0x048fe2000000182c */
[----:B------:R3:W2:Y:S04]  /*139d0*/  SHFL.IDX PT, R8, R0, 0x1, 0x1c1f ;  /* 0x003c1f0000087f89 */ /* 0x0006a800000e0000 */
[----:B------:R-:W-:Y:S03]  /*139e0*/  FMUL.FTZ R40, R40, c[0x0][0x320] ;  /* 0x0000c80028287a20 */ /* 0x000fe60000410000 */
[----:B------:R-:W2:Y:S01]  /*139f0*/  MUFU.TANH R27, R27 ;  /* 0x0000001b001b7308 */ /* 0x000ea20000002400 */
[C---:B------:R-:W-:Y:S03]  /*13a00*/  HMMA.16816.F32 R48, R196.reuse, R10, R48 ;  /* 0x0000000ac430723c */ /* 0x040fe60000001830 */
[----:B------:R-:W-:Y:S02]  /*13a10*/  FMUL.FTZ R41, R41, c[0x0][0x320] ;  /* 0x0000c80029297a20 */ /* 0x000fe40000410000 */
[----:B------:R-:W-:Y:S02]  /*13a20*/  FMUL.FTZ R38, R38, c[0x0][0x320] ;  /* 0x0000c80026267a20 */ /* 0x000fe40000410000 */
[----:B------:R-:W-:Y:S02]  /*13a30*/  FMUL.FTZ R43, R43, c[0x0][0x320] ;  /* 0x0000c8002b2b7a20 */ /* 0x000fe40000410000 */
[----:B------:R-:W-:Y:S01]  /*13a40*/  MUFU.TANH R19, R40 ;  /* 0x0000002800137308 */ /* 0x000fe20000002400 */
[C---:B-1----:R-:W-:Y:S03]  /*13a50*/  HMMA.16816.F32 R52, R196.reuse, R4, R52 ;  /* 0x00000004c434723c */ /* 0x042fe60000001834 */
[----:B------:R-:W-:Y:S02]  /*13a60*/  FMUL.FTZ R33, R33, c[0x0][0x320] ;  /* 0x0000c80021217a20 */ /* 0x000fe40000410000 */
[----:B------:R-:W-:Y:S02]  /*13a70*/  FMUL.FTZ R42, R42, c[0x0][0x320] ;  /* 0x0000c8002a2a7a20 */ /* 0x000fe40000410000 */
[----:B---3--:R-:W-:Y:S01]  /*13a80*/  IMAD R0, R200, R205, 0x1 ;  /* 0x00000001c8007424 */ /* 0x008fe200078e02cd */
[C---:B------:R-:W-:Y:S01]  /*13a90*/  HMMA.16816.F32 R56, R196.reuse, R6, R56 ;  /* 0x00000006c438723c */ /* 0x040fe20000001838 */
[----:B------:R-:W-:Y:S03]  /*13aa0*/  MUFU.TANH R20, R41 ;  /* 0x0000002900147308 */ /* 0x000fe60000002400 */
[----:B------:R-:W-:Y:S01]  /*13ab0*/  IADD3 R0, R202, R0, -R204 ;  /* 0x00000000ca007210 */ /* 0x000fe20007ffe8cc */
[----:B------:R-:W-:Y:S02]  /*13ac0*/  FMUL.FTZ R35, R35, c[0x0][0x320] ;  /* 0x0000c80023237a20 */ /* 0x000fe40000410000 */
[----:B------:R-:W-:Y:S01]  /*13ad0*/  FMUL.FTZ R48, R48, c[0x0][0x320] ;  /* 0x0000c80030307a20 */ /* 0x000fe20000410000 */
[C---:B------:R-:W-:Y:S03]  /*13ae0*/  HMMA.16816.F32 R60, R196.reuse, R12, R60 ;  /* 0x0000000cc43c723c */ /* 0x040fe6000000183c */
[----:B------:R-:W-:Y:S01]  /*13af0*/  MUFU.TANH R43, R43 ;  /* 0x0000002b002b7308 */ /* 0x000fe20000002400 */
[----:B------:R-:W-:Y:S02]  /*13b00*/  FMUL.FTZ R49, R49, c[0x0][0x320] ;  /* 0x0000c80031317a20 */ /* 0x000fe40000410000 */
[----:B------:R-:W-:Y:S02]  /*13b10*/  FMUL.FTZ R45, R45, c[0x0][0x320] ;  /* 0x0000c8002d2d7a20 */ /* 0x000fe40000410000 */
[----:B------:R-:W-:Y:S04]  /*13b20*/  HMMA.16816.F32 R64, R196, R14, R64 ;  /* 0x0000000ec440723c */ /* 0x000fe80000001840 */
[----:B------:R-:W-:Y:S01]  /*13b30*/  FMUL.FTZ R46, R46, c[0x0][0x320] ;  /* 0x0000c8002e2e7a20 */ /* 0x000fe20000410000 */
[----:B------:R1:W-:Y:S01]  /*13b40*/  MUFU.TANH R6, R48 ;  /* 0x0000003000067308 */ /* 0x0003e20000002400 */
[----:B------:R-:W-:Y:S02]  /*13b50*/  IMAD.IADD R0, R0, 0x1, -R201 ;  /* 0x0000000100007824 */ /* 0x000fe400078e0ac9 */
[----:B------:R-:W-:Y:S04]  /*13b60*/  FMUL.FTZ R10, R57, c[0x0][0x320] ;  /* 0x0000c800390a7a20 */ /* 0x000fe80000410000 */
[----:B------:R-:W-:Y:S01]  /*13b70*/  FMUL.FTZ R5, R56, c[0x0][0x320] ;  /* 0x0000c80038057a20 */ /* 0x000fe20000410000 */
[C---:B------:R-:W-:Y:S01]  /*13b80*/  IADD3 R2, R0.reuse, R2, RZ ;  /* 0x0000000200027210 */ /* 0x040fe20007ffe0ff */
[----:B--2---:R-:W-:Y:S01]  /*13b90*/  IMAD.IADD R0, R0, 0x1, R8 ;  /* 0x0000000100007824 */ /* 0x004fe200078e0208 */
        /* <DEDUP_REMOVED lines=8> */
[----:B------:R-:W-:Y:S01]  /*13c20*/  ISETP.GT.AND P1, PT, R0, 0x9, PT ;  /* 0x000000090000780c */ /* 0x000fe20003f24270 */
[----:B------:R-:W-:Y:S01]  /*13c30*/  FMUL.FTZ R54, R54, c[0x0][0x320] ;  /* 0x0000c80036367a20 */ /* 0x000fe20000410000 */
[----:B------:R-:W3:Y:S01]  /*13c40*/  MUFU.TANH R24, R24 ;  /* 0x0000001800187308 */ /* 0x000ee20000002400 */
[----:B------:R-:W-:Y:S01]  /*13c50*/  ISETP.GT.AND P2, PT, R2, RZ, PT ;  /* 0x000000ff0200720c */ /* 0x000fe20003f44270 */
        /* <DEDUP_REMOVED lines=8> */
[----:B------:R-:W2:Y:S01]  /*13ce0*/  MUFU.TANH R31, R31 ;  /* 0x0000001f001f7308 */ /* 0x000ea20000002400 */
[----:B------:R-:W-:Y:S01]  /*13cf0*/  ISETP.GT.AND P2, PT, R2, 0x9, PT ;  /* 0x000000090200780c */ /* 0x000fe20003f44270 */
[----:B------:R-:W-:Y:S01]  /*13d00*/  FMUL.FTZ R61, R61, c[0x0][0x320] ;  /* 0x0000c8003d3d7a20 */ /* 0x000fe20000410000 */
[----:B-----5:R-:W-:Y:S01]  /*13d10*/  FSEL R18, R148, -INF , P1 ;  /* 0xff80000094127808 */ /* 0x020fe20000800000 */
[----:B------:R-:W-:Y:S01]  /*13d20*/  FMUL.FTZ R64, R64, c[0x0][0x320] ;  /* 0x0000c80040407a20 */ /* 0x000fe20000410000 */
[----:B------:R-:W-:Y:S01]  /*13d30*/  ISETP.GT.AND P1, PT, R0, 0x11, PT ;  /* 0x000000110000780c */ /* 0x000fe20003f24270 */
[----:B------:R-:W-:Y:S01]  /*13d40*/  FMUL.FTZ R65, R65, c[0x0][0x320] ;  /* 0x0000c80041417a20 */ /* 0x000fe20000410000 */
[----:B------:R-:W-:Y:S01]  /*13d50*/  FSEL R16, R154, -INF , P3 ;  /* 0xff8000009a107808 */ /* 0x000fe20001800000 */
[----:B------:R-:W-:Y:S01]  /*13d60*/  FMUL.FTZ R55, R55, c[0x0][0x320] ;  /* 0x0000c80037377a20 */ /* 0x000fe20000410000 */
[----:B------:R-:W-:Y:S01]  /*13d70*/  ISETP.GT.AND P3, PT, R2, 0x10, PT ;  /* 0x000000100200780c */ /* 0x000fe20003f64270 */
[----:B------:R-:W5:Y:S01]  /*13d80*/  MUFU.TANH R25, R25 ;  /* 0x0000001900197308 */ /* 0x000f620000002400 */
[----:B------:R-:W-:Y:S01]  /*13d90*/  FSEL R12, R152, -INF , P2 ;  /* 0xff800000980c7808 */ /* 0x000fe20001000000 */
[----:B------:R-:W-:Y:S01]  /*13da0*/  FMUL.FTZ R58, R58, c[0x0][0x320] ;  /* 0x0000c8003a3a7a20 */ /* 0x000fe20000410000 */
[----:B-1----:R-:W-:Y:S01]  /*13db0*/  FSEL R48, R136, -INF , P1 ;  /* 0xff80000088307808 */ /* 0x002fe20000800000 */
[----:B------:R-:W-:Y:S01]  /*13dc0*/  FMUL.FTZ R59, R59, c[0x0][0x320] ;  /* 0x0000c8003b3b7a20 */ /* 0x000fe20000410000 */
[----:B------:R-:W-:Y:S01]  /*13dd0*/  ISETP.GT.AND P1, PT, R0, 0x19, PT ;  /* 0x000000190000780c */ /* 0x000fe20003f24270 */
[----:B------:R-:W-:Y:S01]  /*13de0*/  FMUL.FTZ R62, R62, c[0x0][0x320] ;  /* 0x0000c8003e3e7a20 */ /* 0x000fe20000410000 */
[----:B------:R-:W-:Y:S01]  /*13df0*/  FSEL R17, R149, -INF , P0 ;  /* 0xff80000095117808 */ /* 0x000fe20000000000 */
[----:B------:R-:W-:Y:S01]  /*13e00*/  FMUL.FTZ R63, R63, c[0x0][0x320] ;  /* 0x0000c8003f3f7a20 */ /* 0x000fe20000410000 */
[----:B------:R-:W-:Y:S01]  /*13e10*/  ISETP.GT.AND P0, PT, R0, 0x10, PT ;  /* 0x000000100000780c */ /* 0x000fe20003f04270 */
[----:B------:R-:W1:Y:S01]  /*13e20*/  MUFU.TANH R26, R26 ;  /* 0x0000001a001a7308 */ /* 0x000e620000002400 */
[C---:B------:R-:W-:Y:S01]  /*13e30*/  ISETP.GT.AND P2, PT, R2.reuse, 0x11, PT ;  /* 0x000000110200780c */ /* 0x040fe20003f44270 */
[----:B------:R-:W-:Y:S01]  /*13e40*/  FMUL.FTZ R67, R67, c[0x0][0x320] ;  /* 0x0000c80043437a20 */ /* 0x000fe20000410000 */
[----:B------:R-:W-:Y:S02]  /*13e50*/  FSEL R32, R139, -INF , P3 ;  /* 0xff8000008b207808 */ /* 0x000fe40001800000 */
[----:B------:R-:W-:Y:S02]  /*13e60*/  ISETP.GT.AND P3, PT, R2, 0x18, PT ;  /* 0x000000180200780c */ /* 0x000fe40003f64270 */
[----:B------:R-:W-:Y:S02]  /*13e70*/  FSEL R40, R138, -INF , P2 ;  /* 0xff8000008a287808 */ /* 0x000fe40001000000 */
[----:B------:R-:W-:Y:S01]  /*13e80*/  ISETP.GT.AND P2, PT, R2, 0x19, PT ;  /* 0x000000190200780c */ /* 0x000fe20003f44270 */
[----:B------:R-:W1:Y:S01]  /*13e90*/  MUFU.TANH R28, R28 ;  /* 0x0000001c001c7308 */ /* 0x000e620000002400 */
[----:B------:R-:W-:Y:S02]  /*13ea0*/  FSEL R41, R137, -INF , P0 ;  /* 0xff80000089297808 */ /* 0x000fe40000000000 */
[----:B------:R-:W-:Y:S02]  /*13eb0*/  ISETP.GT.AND P0, PT, R0, 0x18, PT ;  /* 0x000000180000780c */ /* 0x000fe40003f04270 */
[----:B------:R-:W-:Y:S02]  /*13ec0*/  FSEL R150, R150, -INF , P1 ;  /* 0xff80000096967808 */ /* 0x000fe40000800000 */
[----:B------:R-:W-:Y:S02]  /*13ed0*/  ISETP.GT.AND P1, PT, R0, 0x21, PT ;  /* 0x000000210000780c */ /* 0x000fe40003f24270 */
[----:B--2---:R-:W-:Y:S01]  /*13ee0*/  FSEL R49, R71, -INF , P3 ;  /* 0xff80000047317808 */ /* 0x004fe20001800000 */
[----:B------:R-:W2:Y:S01]  /*13ef0*/  MUFU.TANH R29, R29 ;  /* 0x0000001d001d7308 */ /* 0x000ea20000002400 */
[----:B------:R-:W-:Y:S02]  /*13f00*/  ISETP.GT.AND P3, PT, R2, 0x20, PT ;  /* 0x000000200200780c */ /* 0x000fe40003f64270 */
[----:B----4-:R-:W-:Y:S02]  /*13f10*/  FSEL R154, R23, -INF , P1 ;  /* 0xff800000179a7808 */ /* 0x010fe40000800000 */
[----:B------:R-:W-:Y:S02]  /*13f20*/  ISETP.GT.AND P1, PT, R0, 0x29, PT ;  /* 0x000000290000780c */ /* 0x000fe40003f24270 */
[C---:B------:R-:W-:Y:S02]  /*13f30*/  ISETP.GT.AND P4, PT, R2.reuse, 0x8, PT ;  /* 0x000000080200780c */ /* 0x040fe40003f84270 */
[----:B------:R-:W-:Y:S01]  /*13f40*/  FSEL R56, R69, -INF , P2 ;  /* 0xff80000045387808 */ /* 0x000fe20001000000 */
[----:B------:R-:W4:Y:S01]  /*13f50*/  MUFU.TANH R30, R30 ;  /* 0x0000001e001e7308 */ /* 0x000f220000002400 */
[----:B------:R-:W-:Y:S02]  /*13f60*/  ISETP.GT.AND P2, PT, R2, 0x21, PT ;  /* 0x000000210200780c */ /* 0x000fe40003f44270 */
[----:B------:R-:W-:Y:S02]  /*13f70*/  FSEL R57, R68, -INF , P0 ;  /* 0xff80000044397808 */ /* 0x000fe40000000000 */
[----:B------:R-:W-:Y:S02]  /*13f80*/  ISETP.GT.AND P0, PT, R0, 0x20, PT ;  /* 0x000000200000780c */ /* 0x000fe40003f04270 */
[----:B------:R-:W-:Y:S02]  /*13f90*/  FSEL R151, R151, -INF , P3 ;  /* 0xff80000097977808 */ /* 0x000fe40001800000 */
[----:B------:R-:W-:Y:S01]  /*13fa0*/  ISETP.GT.AND P3, PT, R2, 0x28, PT ;  /* 0x000000280200780c */ /* 0x000fe20003f64270 */
[----:B------:R-:W1:Y:S01]  /*13fb0*/  MUFU.TANH R35, R35 ;  /* 0x0000002300237308 */ /* 0x000e620000002400 */
[----:B------:R-:W-:Y:S02]  /*13fc0*/  FSEL R152, R21, -INF , P2 ;  /* 0xff80000015987808 */ /* 0x000fe40001000000 */
[----:B------:R-:W-:Y:S02]  /*13fd0*/  FSEL R9, R153, -INF , P4 ;  /* 0xff80000099097808 */ /* 0x000fe40002000000 */
[----:B------:R-:W-:Y:S02]  /*13fe0*/  FSEL R153, R22, -INF , P0 ;  /* 0xff80000016997808 */ /* 0x000fe40000000000 */
[C---:B------:R-:W-:Y:S02]  /*13ff0*/  ISETP.GT.AND P0, PT, R0.reuse, 0x28, PT ;  /* 0x000000280000780c */ /* 0x040fe40003f04270 */
[----:B------:R-:W-:Y:S01]  /*14000*/  FSEL R158, R27, -INF , P1 ;  /* 0xff8000001b9e7808 */ /* 0x000fe20000800000 */
[----:B------:R-:W2:Y:S01]  /*14010*/  MUFU.TANH R39, R39 ;  /* 0x0000002700277308 */ /* 0x000ea20000002400 */
[----:B------:R-:W-:Y:S02]  /*14020*/  ISETP.GT.AND P1, PT, R0, 0x31, PT ;  /* 0x000000310000780c */ /* 0x000fe40003f24270 */
[----:B------:R-:W-:Y:S02]  /*14030*/  ISETP.GT.AND P2, PT, R2, 0x29, PT ;  /* 0x000000290200780c */ /* 0x000fe40003f44270 */
[----:B---3--:R-:W-:Y:S02]  /*14040*/  FSEL R155, R24, -INF , P3 ;  /* 0xff800000189b7808 */ /* 0x008fe40001800000 */
[C---:B------:R-:W-:Y:S02]  /*14050*/  ISETP.GT.AND P3, PT, R2.reuse, 0x30, PT ;  /* 0x000000300200780c */ /* 0x040fe40003f64270 */
[----:B------:R-:W-:Y:S01]  /*14060*/  FSEL R166, R31, -INF , P1 ;  /* 0xff8000001fa67808 */ /* 0x000fe20000800000 */
[----:B------:R-:W3:Y:S01]  /*14070*/  MUFU.TANH R33, R33 ;  /* 0x0000002100217308 */ /* 0x000ee20000002400 */
[----:B-----5:R-:W-:Y:S02]  /*14080*/  FSEL R156, R25, -INF , P2 ;  /* 0xff800000199c7808 */ /* 0x020fe40001000000 */
[----:B------:R-:W-:Y:S02]  /*14090*/  ISETP.GT.AND P2, PT, R2, 0x31, PT ;  /* 0x000000310200780c */ /* 0x000fe40003f44270 */
[----:B-1----:R-:W-:Y:S02]  /*140a0*/  FSEL R157, R26, -INF , P0 ;  /* 0xff8000001a9d7808 */ /* 0x002fe40000000000 */
[C---:B------:R-:W-:Y:S02]  /*140b0*/  ISETP.GT.AND P0, PT, R0.reuse, 0x30, PT ;  /* 0x000000300000780c */ /* 0x040fe40003f04270 */
[----:B------:R-:W-:Y:S01]  /*140c0*/  ISETP.GT.AND P1, PT, R0, 0x39, PT ;  /* 0x000000390000780c */ /* 0x000fe20003f24270 */
[----:B------:R-:W1:Y:S01]  /*140d0*/  MUFU.TANH R34, R34 ;  /* 0x0000002200227308 */ /* 0x000e620000002400 */
[----:B------:R-:W-:Y:S02]  /*140e0*/  FSEL R159, R28, -INF , P3 ;  /* 0xff8000001c9f7808 */ /* 0x000fe40001800000 */
[----:B------:R-:W-:Y:S02]  /*140f0*/  ISETP.GT.AND P3, PT, R2, 0x38, PT ;  /* 0x000000380200780c */ /* 0x000fe40003f64270 */
[----:B--2---:R-:W-:Y:S02]  /*14100*/  FSEL R164, R29, -INF , P2 ;  /* 0xff8000001da47808 */ /* 0x004fe40001000000 */
[----:B----4-:R-:W-:Y:S02]  /*14110*/  FSEL R165, R30, -INF , P0 ;  /* 0xff8000001ea57808 */ /* 0x010fe40000000000 */
[----:B------:R-:W-:Y:S01]  /*14120*/  ISETP.GT.AND P0, PT, R0, 0x38, PT ;  /* 0x000000380000780c */ /* 0x000fe20003f04270 */
[----:B------:R-:W2:Y:S01]  /*14130*/  MUFU.TANH R36, R36 ;  /* 0x0000002400247308 */ /* 0x000ea20000002400 */
[----:B------:R-:W-:Y:S02]  /*14140*/  ISETP.GT.AND P2, PT, R2, 0x39, PT ;  /* 0x000000390200780c */ /* 0x000fe40003f44270 */
[----:B------:R-:W-:Y:S02]  /*14150*/  FSEL R170, R35, -INF , P1 ;  /* 0xff80000023aa7808 */ /* 0x000fe40000800000 */
[----:B------:R-:W-:Y:S02]  /*14160*/  ISETP.GT.AND P1, PT, R0, 0x41, PT ;  /* 0x000000410000780c */ /* 0x000fe40003f24270 */
[----:B------:R-:W-:Y:S02]  /*14170*/  FSEL R167, R167, -INF , P3 ;  /* 0xff800000a7a77808 */ /* 0x000fe40001800000 */
[----:B------:R-:W-:Y:S01]  /*14180*/  ISETP.GT.AND P3, PT, R2, 0x40, PT ;  /* 0x000000400200780c */ /* 0x000fe20003f64270 */
[----:B------:R-:W4:Y:S01]  /*14190*/  MUFU.TANH R37, R37 ;  /* 0x0000002500257308 */ /* 0x000f220000002400 */
[----:B------:R-:W-:Y:S02]  /*141a0*/  FSEL R175, R39, -INF , P1 ;  /* 0xff80000027af7808 */ /* 0x000fe40000800000 */
[----:B------:R-:W-:Y:S02]  /*141b0*/  ISETP.GT.AND P1, PT, R0, 0x49, PT ;  /* 0x000000490000780c */ /* 0x000fe40003f24270 */
[----:B---3--:R-:W-:Y:S02]  /*141c0*/  FSEL R168, R33, -INF , P2 ;  /* 0xff80000021a87808 */ /* 0x008fe40001000000 */
[----:B------:R-:W-:Y:S02]  /*141d0*/  ISETP.GT.AND P2, PT, R2, 0x41, PT ;  /* 0x000000410200780c */ /* 0x000fe40003f44270 */
[----:B-1----:R-:W-:Y:S01]  /*141e0*/  FSEL R169, R34, -INF , P0 ;  /* 0xff80000022a97808 */ /* 0x002fe20000000000 */
[----:B------:R-:W1:Y:S01]  /*141f0*/  MUFU.TANH R38, R38 ;  /* 0x0000002600267308 */ /* 0x000e620000002400 */
[----:B------:R-:W-:Y:S02]  /*14200*/  ISETP.GT.AND P0, PT, R0, 0x40, PT ;  /* 0x000000400000780c */ /* 0x000fe40003f04270 */
[----:B------:R-:W-:Y:S02]  /*14210*/  FSEL R201, R43, -INF , P1 ;  /* 0xff8000002bc97808 */ /* 0x000fe40000800000 */
[----:B--2---:R-:W-:Y:S02]  /*14220*/  FSEL R171, R36, -INF , P3 ;  /* 0xff80000024ab7808 */ /* 0x004fe40001800000 */
[----:B------:R-:W-:Y:S02]  /*14230*/  ISETP.GT.AND P3, PT, R2, 0x48, PT ;  /* 0x000000480200780c */ /* 0x000fe40003f64270 */
[----:B------:R-:W-:Y:S01]  /*14240*/  ISETP.GT.AND P1, PT, R0, 0x58, PT ;  /* 0x000000580000780c */ /* 0x000fe20003f24270 */
[----:B------:R-:W2:Y:S01]  /*14250*/  MUFU.TANH R42, R42 ;  /* 0x0000002a002a7308 */ /* 0x000ea20000002400 */
[----:B------:R-:W-:Y:S02]  /*14260*/  FSEL R177, R19, -INF , P3 ;  /* 0xff80000013b17808 */ /* 0x000fe40001800000 */
[C---:B------:R-:W-:Y:S01]  /*14270*/  ISETP.GT.AND P3, PT, R2.reuse, 0x51, PT ;  /* 0x000000510200780c */ /* 0x040fe20003f64270 */
[----:B------:R-:W3:Y:S01]  /*14280*/  LDL R19, [R1+0x30] ;  /* 0x0000300001137983 */ /* 0x000ee20000100800 */
[----:B----4-:R-:W-:Y:S02]  /*14290*/  FSEL R173, R37, -INF , P2 ;  /* 0xff80000025ad7808 */ /* 0x010fe40001000000 */
[----:B------:R-:W-:Y:S02]  /*142a0*/  ISETP.GT.AND P2, PT, R2, 0x49, PT ;  /* 0x000000490200780c */ /* 0x000fe40003f44270 */
[----:B------:R-:W-:Y:S01]  /*142b0*/  FMNMX.FTZ R4, R7, R3, !PT ;  /* 0x0000000307047209 */ /* 0x000fe20007810000 */
[----:B------:R-:W4:Y:S01]  /*142c0*/  MUFU.TANH R50, R50 ;  /* 0x0000003200327308 */ /* 0x000f220000002400 */
[----:B------:R-:W-:Y:S02]  /*142d0*/  FSEL R178, R20, -INF , P2 ;  /* 0xff80000014b27808 */ /* 0x000fe40001000000 */
[----:B------:R-:W5:Y:S01]  /*142e0*/  LDL.64 R20, [R1+0x58] ;  /* 0x0000580001147983 */ /* 0x000f620000100a00 */
[----:B-1----:R-:W-:Y:S02]  /*142f0*/  FSEL R174, R38, -INF , P0 ;  /* 0xff80000026ae7808 */ /* 0x002fe40000000000 */
[----:B------:R-:W-:Y:S02]  /*14300*/  ISETP.GT.AND P0, PT, R0, 0x48, PT ;  /* 0x000000480000780c */ /* 0x000fe40003f04270 */
[----:B------:R-:W-:Y:S02]  /*14310*/  FMNMX.FTZ R4, R8, R4, !PT ;  /* 0x0000000408047209 */ /* 0x000fe40007810000 */
[----:B------:R-:W1:Y:S01]  /*14320*/  MUFU.TANH R45, R45 ;  /* 0x0000002d002d7308 */ /* 0x000e620000002400 */
[----:B------:R-:W-:Y:S02]  /*14330*/  ISETP.GT.AND P4, PT, R2, 0x50, PT ;  /* 0x000000500200780c */ /* 0x000fe40003f84270 */
[----:B------:R-:W-:Y:S02]  /*14340*/  FMNMX.FTZ R4, R9, R4, !PT ;  /* 0x0000000409047209 */ /* 0x000fe40007810000 */
[----:B--2---:R-:W-:Y:S02]  /*14350*/  FSEL R179, R42, -INF , P0 ;  /* 0xff8000002ab37808 */ /* 0x004fe40000000000 */
[----:B------:R-:W-:Y:S02]  /*14360*/  ISETP.GT.AND P0, PT, R0, 0x50, PT ;  /* 0x000000500000780c */ /* 0x000fe40003f04270 */
[----:B------:R-:W-:Y:S01]  /*14370*/  FMNMX.FTZ R4, R12, R4, !PT ;  /* 0x000000040c047209 */ /* 0x000fe20007810000 */
[----:B------:R-:W2:Y:S01]  /*14380*/  MUFU.TANH R46, R46 ;  /* 0x0000002e002e7308 */ /* 0x000ea20000002400 */
[----:B------:R-:W-:Y:S02]  /*14390*/  ISETP.GT.AND P2, PT, R0, 0x51, PT ;  /* 0x000000510000780c */ /* 0x000fe40003f44270 */
[----:B------:R-:W-:Y:S02]  /*143a0*/  FMNMX.FTZ R4, R32, R4, !PT ;  /* 0x0000000420047209 */ /* 0x000fe40007810000 */
[----:B----4-:R-:W-:Y:S02]  /*143b0*/  FSEL R210, R50, -INF , P1 ;  /* 0xff80000032d27808 */ /* 0x010fe40000800000 */
[----:B------:R-:W-:Y:S02]  /*143c0*/  ISETP.GT.AND P1, PT, R2, 0x68, PT ;  /* 0x000000680200780c */ /* 0x000fe40003f24270 */
[----:B------:R-:W-:Y:S01]  /*143d0*/  FMNMX.FTZ R4, R40, R4, !PT ;  /* 0x0000000428047209 */ /* 0x000fe20007810000 */
[----:B------:R-:W4:Y:S01]  /*143e0*/  MUFU.TANH R14, R5 ;  /* 0x00000005000e7308 */ /* 0x000f220000002400 */
[C---:B------:R-:W-:Y:S02]  /*143f0*/  ISETP.GT.AND P5, PT, R2.reuse, 0x70, PT ;  /* 0x000000700200780c */ /* 0x040fe40003fa4270 */
[----:B------:R-:W-:Y:S02]  /*14400*/  FMNMX.FTZ R4, R49, R4, !PT ;  /* 0x0000000431047209 */ /* 0x000fe40007810000 */
[----:B-1----:R-:W-:Y:S02]  /*14410*/  FSEL R204, R45, -INF , P3 ;  /* 0xff8000002dcc7808 */ /* 0x002fe40001800000 */
[----:B------:R-:W-:Y:S02]  /*14420*/  ISETP.GT.AND P3, PT, R2, 0x59, PT ;  /* 0x000000590200780c */ /* 0x000fe40003f64270 */
[----:B------:R-:W-:Y:S01]  /*14430*/  FMNMX.FTZ R4, R56, R4, !PT ;  /* 0x0000000438047209 */ /* 0x000fe20007810000 */
[----:B------:R-:W1:Y:S01]  /*14440*/  MUFU.TANH R51, R51 ;  /* 0x0000003300337308 */ /* 0x000e620000002400 */
[----:B------:R-:W-:Y:S02]  /*14450*/  FSEL R208, R11, -INF , P3 ;  /* 0xff8000000bd07808 */ /* 0x000fe40001800000 */
[----:B------:R-:W3:Y:S01]  /*14460*/  LDL R11, [R1+0x8] ;  /* 0x00000800010b7983 */ /* 0x000ee20000100800 */
[----:B--2---:R-:W-:Y:S02]  /*14470*/  FSEL R207, R46, -INF , P0 ;  /* 0xff8000002ecf7808 */ /* 0x004fe40000000000 */
[----:B------:R-:W-:Y:S02]  /*14480*/  ISETP.GT.AND P0, PT, R0, 0x59, PT ;  /* 0x000000590000780c */ /* 0x000fe40003f04270 */
[----:B------:R-:W-:Y:S02]  /*14490*/  FMNMX.FTZ R4, R151, R4, !PT ;  /* 0x0000000497047209 */ /* 0x000fe40007810000 */
[----:B------:R-:W2:Y:S01]  /*144a0*/  MUFU.TANH R10, R10 ;  /* 0x0000000a000a7308 */ /* 0x000ea20000002400 */
[----:B------:R-:W-:Y:S02]  /*144b0*/  ISETP.GT.AND P3, PT, R2, 0x78, PT ;  /* 0x000000780200780c */ /* 0x000fe40003f64270 */
[----:B------:R-:W-:Y:S02]  /*144c0*/  FMNMX.FTZ R4, R152, R4, !PT ;  /* 0x0000000498047209 */ /* 0x000fe40007810000 */
[----:B----4-:R-:W-:Y:S02]  /*144d0*/  FSEL R249, R14, -INF , P1 ;  /* 0xff8000000ef97808 */ /* 0x010fe40000800000 */
[----:B------:R-:W4:Y:S01]  /*144e0*/  LDL.64 R14, [R1+0x48] ;  /* 0x00004800010e7983 */ /* 0x000f220000100a00 */
[----:B------:R-:W-:Y:S02]  /*144f0*/  FMNMX.FTZ R4, R155, R4, !PT ;  /* 0x000000049b047209 */ /* 0x000fe40007810000 */
[----:B------:R-:W-:Y:S01]  /*14500*/  FMNMX.FTZ R5, R13, R70, !PT ;  /* 0x000000460d057209 */ /* 0x000fe20007810000 */
[----:B------:R-:W2:Y:S01]  /*14510*/  MUFU.TANH R44, R44 ;  /* 0x0000002c002c7308 */ /* 0x000ea20000002400 */
[----:B------:R-:W-:Y:S02]  /*14520*/  FMNMX.FTZ R4, R156, R4, !PT ;  /* 0x000000049c047209 */ /* 0x000fe40007810000 */
[----:B-1----:R-:W-:Y:S02]  /*14530*/  FSEL R237, R51, -INF , P0 ;  /* 0xff80000033ed7808 */ /* 0x002fe40000000000 */
[----:B------:R-:W-:Y:S02]  /*14540*/  ISETP.GT.AND P0, PT, R2, 0x69, PT ;  /* 0x000000690200780c */ /* 0x000fe40003f04270 */
[----:B------:R-:W-:Y:S02]  /*14550*/  FMNMX.FTZ R5, R16, R5, !PT ;  /* 0x0000000510057209 */ /* 0x000fe40007810000 */
[----:B------:R-:W-:Y:S01]  /*14560*/  FMNMX.FTZ R4, R159, R4, !PT ;  /* 0x000000049f047209 */ /* 0x000fe20007810000 */
[----:B------:R-:W1:Y:S01]  /*14570*/  MUFU.TANH R47, R47 ;  /* 0x0000002f002f7308 */ /* 0x000e620000002400 */
[----:B------:R-:W-:Y:S02]  /*14580*/  FMNMX.FTZ R5, R17, R5, !PT ;  /* 0x0000000511057209 */ /* 0x000fe40007810000 */
[----:B--2---:R-:W-:Y:S02]  /*14590*/  FSEL R252, R10, -INF , P0 ;  /* 0xff8000000afc7808 */ /* 0x004fe40000000000 */
[----:B------:R-:W2:Y:S01]  /*145a0*/  LDL R10, [R1+0x4] ;  /* 0x00000400010a7983 */ /* 0x000ea20000100800 */
[----:B------:R-:W-:Y:S02]  /*145b0*/  FMNMX.FTZ R4, R164, R4, !PT ;  /* 0x00000004a4047209 */ /* 0x000fe40007810000 */
[----:B------:R-:W-:Y:S02]  /*145c0*/  FMNMX.FTZ R5, R18, R5, !PT ;  /* 0x0000000512057209 */ /* 0x000fe40007810000 */
[----:B------:R-:W-:Y:S01]  /*145d0*/  FMNMX.FTZ R4, R167, R4, !PT ;  /* 0x00000004a7047209 */ /* 0x000fe20007810000 */
[----:B------:R-:W1:Y:S01]  /*145e0*/  MUFU.TANH R52, R52 ;  /* 0x0000003400347308 */ /* 0x000e620000002400 */
[----:B------:R-:W-:Y:S02]  /*145f0*/  FMNMX.FTZ R5, R41, R5, !PT ;  /* 0x0000000529057209 */ /* 0x000fe40007810000 */
[----:B------:R-:W-:Y:S02]  /*14600*/  FMNMX.FTZ R4, R168, R4, !PT ;  /* 0x00000004a8047209 */ /* 0x000fe40007810000 */
        /* <DEDUP_REMOVED lines=8> */
[----:B------:R-:W-:Y:S01]  /*14690*/  FSEL R202, R44, -INF , P4 ;  /* 0xff8000002cca7808 */ /* 0x000fe20002000000 */
[----:B------:R-:W1:Y:S01]  /*146a0*/  MUFU.TANH R60, R60 ;  /* 0x0000003c003c7308 */ /* 0x000e620000002400 */
[----:B------:R-:W-:Y:S02]  /*146b0*/  FMNMX.FTZ R4, R178, R4, !PT ;  /* 0x00000004b2047209 */ /* 0x000fe40007810000 */
[----:B------:R-:W-:Y:S02]  /*146c0*/  FMNMX.FTZ R5, R154, R5, !PT ;  /* 0x000000059a057209 */ /* 0x000fe40007810000 */
[----:B------:R-:W-:Y:S02]  /*146d0*/  ISETP.GT.AND P4, PT, R2, 0x58, PT ;  /* 0x000000580200780c */ /* 0x000fe40003f84270 */
[----:B------:R-:W-:Y:S02]  /*146e0*/  FMNMX.FTZ R4, R202, R4, !PT ;  /* 0x00000004ca047209 */ /* 0x000fe40007810000 */
[----:B------:R-:W-:Y:S01]  /*146f0*/  FMNMX.FTZ R5, R157, R5, !PT ;  /* 0x000000059d057209 */ /* 0x000fe20007810000 */
[----:B------:R-:W1:Y:S01]  /*14700*/  MUFU.TANH R61, R61 ;  /* 0x0000003d003d7308 */ /* 0x000e620000002400 */
[----:B------:R-:W-:Y:S02]  /*14710*/  FSEL R209, R6, -INF , P4 ;  /* 0xff80000006d17808 */ /* 0x000fe40002000000 */
[----:B------:R-:W-:Y:S02]  /*14720*/  FMNMX.FTZ R4, R204, R4, !PT ;  /* 0x00000004cc047209 */ /* 0x000fe40007810000 */
[----:B------:R-:W-:Y:S02]  /*14730*/  FMNMX.FTZ R5, R158, R5, !PT ;  /* 0x000000059e057209 */ /* 0x000fe40007810000 */
[----:B------:R-:W-:Y:S02]  /*14740*/  ISETP.GT.AND P4, PT, R2, 0x60, PT ;  /* 0x000000600200780c */ /* 0x000fe40003f84270 */
[----:B------:R-:W-:Y:S01]  /*14750*/  FMNMX.FTZ R4, R209, R4, !PT ;  /* 0x00000004d1047209 */ /* 0x000fe20007810000 */
[----:B------:R-:W1:Y:S01]  /*14760*/  MUFU.TANH R64, R64 ;  /* 0x0000004000407308 */ /* 0x000e620000002400 */
[----:B------:R-:W-:Y:S02]  /*14770*/  FMNMX.FTZ R5, R165, R5, !PT ;  /* 0x00000005a5057209 */ /* 0x000fe40007810000 */
[----:B-1----:R-:W-:Y:S02]  /*14780*/  FSEL R206, R47, -INF , P2 ;  /* 0xff8000002fce7808 */ /* 0x002fe40001000000 */
[----:B------:R-:W-:Y:S02]  /*14790*/  FSEL R245, R52, -INF , P4 ;  /* 0xff80000034f57808 */ /* 0x000fe40002000000 */
[----:B------:R-:W-:Y:S02]  /*147a0*/  ISETP.GT.AND P2, PT, R2, 0x61, PT ;  /* 0x000000610200780c */ /* 0x000fe40003f44270 */
[----:B------:R-:W-:Y:S01]  /*147b0*/  FMNMX.FTZ R4, R208, R4, !PT ;  /* 0x00000004d0047209 */ /* 0x000fe20007810000 */
[----:B------:R-:W1:Y:S01]  /*147c0*/  MUFU.TANH R65, R65 ;  /* 0x0000004100417308 */ /* 0x000e620000002400 */
[----:B------:R-:W-:Y:S02]  /*147d0*/  FMNMX.FTZ R5, R166, R5, !PT ;  /* 0x00000005a6057209 */ /* 0x000fe40007810000 */
[----:B------:R-:W-:Y:S02]  /*147e0*/  FSEL R247, R53, -INF , P2 ;  /* 0xff80000035f77808 */ /* 0x000fe40001000000 */
[----:B------:R-:W-:Y:S02]  /*147f0*/  FMNMX.FTZ R69, R245, R4, !PT ;  /* 0x00000004f5457209 */ /* 0x000fe40007810000 */
[----:B------:R-:W-:Y:S02]  /*14800*/  FMNMX.FTZ R5, R169, R5, !PT ;  /* 0x00000005a9057209 */ /* 0x000fe40007810000 */
[----:B------:R-:W-:Y:S01]  /*14810*/  FMNMX.FTZ R69, R247, R69, !PT ;  /* 0x00000045f7457209 */ /* 0x000fe20007810000 */
[----:B------:R-:W1:Y:S01]  /*14820*/  MUFU.TANH R54, R54 ;  /* 0x0000003600367308 */ /* 0x000e620000002400 */
[----:B------:R-:W-:Y:S02]  /*14830*/  FMNMX.FTZ R5, R170, R5, !PT ;  /* 0x00000005aa057209 */ /* 0x000fe40007810000 */
[----:B------:R-:W-:Y:S02]  /*14840*/  FMNMX.FTZ R69, R249, R69, !PT ;  /* 0x00000045f9457209 */ /* 0x000fe40007810000 */
[----:B------:R-:W-:Y:S02]  /*14850*/  FMNMX.FTZ R5, R174, R5, !PT ;  /* 0x00000005ae057209 */ /* 0x000fe40007810000 */
[----:B------:R-:W-:Y:S02]  /*14860*/  FSEL R172, R60, -INF , P5 ;  /* 0xff8000003cac7808 */ /* 0x000fe40002800000 */
[----:B------:R-:W-:Y:S01]  /*14870*/  ISETP.GT.AND P4, PT, R2, 0x71, PT ;  /* 0x000000710200780c */ /* 0x000fe20003f84270 */
[----:B------:R-:W1:Y:S01]  /*14880*/  MUFU.TANH R55, R55 ;  /* 0x0000003700377308 */ /* 0x000e620000002400 */
[----:B------:R-:W-:Y:S02]  /*14890*/  FMNMX.FTZ R69, R252, R69, !PT ;  /* 0x00000045fc457209 */ /* 0x000fe40007810000 */
[----:B------:R-:W-:Y:S02]  /*148a0*/  ISETP.GT.AND P2, PT, R2, 0x79, PT ;  /* 0x000000790200780c */ /* 0x000fe40003f44270 */
[----:B------:R-:W-:Y:S01]  /*148b0*/  FMNMX.FTZ R2, R175, R5, !PT ;  /* 0x00000005af027209 */ /* 0x000fe20007810000 */
[----:B------:R-:W-:Y:S01]  /*148c0*/  FMUL.FTZ R5, R66, c[0x0][0x320] ;  /* 0x0000c80042057a20 */ /* 0x000fe20000410000 */
[----:B------:R-:W-:Y:S02]  /*148d0*/  FSEL R176, R61, -INF , P4 ;  /* 0xff8000003db07808 */ /* 0x000fe40002000000 */
[----:B------:R-:W-:Y:S01]  /*148e0*/  FMNMX.FTZ R69, R172, R69, !PT ;  /* 0x00000045ac457209 */ /* 0x000fe20007810000 */
[----:B------:R-:W1:Y:S01]  /*148f0*/  MUFU.TANH R58, R58 ;  /* 0x0000003a003a7308 */ /* 0x000e620000002400 */
[----:B------:R-:W-:Y:S02]  /*14900*/  FMNMX.FTZ R2, R179, R2, !PT ;  /* 0x00000002b3027209 */ /* 0x000fe40007810000 */
[----:B------:R-:W-:Y:S02]  /*14910*/  LOP3.LUT P5, RZ, R203, 0x1, RZ, 0xc0, !PT ;  /* 0x00000001cbff7812 */ /* 0x000fe400078ac0ff */
[----:B------:R-:W-:Y:S02]  /*14920*/  FSEL R203, R64, -INF , P3 ;  /* 0xff80000040cb7808 */ /* 0x000fe40001800000 */
[----:B------:R-:W-:Y:S02]  /*14930*/  FMNMX.FTZ R69, R176, R69, !PT ;  /* 0x00000045b0457209 */ /* 0x000fe40007810000 */
[----:B------:R-:W-:Y:S01]  /*14940*/  FMNMX.FTZ R2, R201, R2, !PT ;  /* 0x00000002c9027209 */ /* 0x000fe20007810000 */
[----:B------:R-:W1:Y:S02]  /*14950*/  MUFU.TANH R59, R59 ;  /* 0x0000003b003b7308 */ /* 0x000e640000002400 */
[----:B-1----:R-:W-:Y:S02]  /*14960*/  FSEL R205, R65, -INF , P2 ;  /* 0xff80000041cd7808 */ /* 0x002fe40001000000 */
[----:B------:R-:W-:Y:S02]  /*14970*/  FMNMX.FTZ R69, R203, R69, !PT ;  /* 0x00000045cb457209 */ /* 0x000fe40007810000 */
[----:B------:R-:W-:Y:S02]  /*14980*/  FMNMX.FTZ R2, R207, R2, !PT ;  /* 0x00000002cf027209 */ /* 0x000fe40007810000 */
[----:B------:R-:W-:Y:S02]  /*14990*/  FMNMX.FTZ R69, R205, R69, !PT ;  /* 0x00000045cd457209 */ /* 0x000fe40007810000 */
[----:B------:R-:W-:Y:S01]  /*149a0*/  FMNMX.FTZ R2, R206, R2, !PT ;  /* 0x00000002ce027209 */ /* 0x000fe20007810000 */
[----:B------:R-:W1:Y:S01]  /*149b0*/  MUFU.TANH R62, R62 ;  /* 0x0000003e003e7308 */ /* 0x000e620000002400 */
[----:B------:R-:W-:Y:S01]  /*149c0*/  ISETP.GT.AND P1, PT, R0, 0x60, PT ;  /* 0x000000600000780c */ /* 0x000fe20003f24270 */
[----:B------:R-:W1:Y:S01]  /*149d0*/  SHFL.BFLY PT, R4, R69, 0x2, 0x1f ;  /* 0x0c401f0045047f89 */ /* 0x000e6200000e0000 */
[----:B------:R-:W-:Y:S02]  /*149e0*/  FMNMX.FTZ R2, R210, R2, !PT ;  /* 0x00000002d2027209 */ /* 0x000fe40007810000 */
[----:B------:R-:W-:Y:S02]  /*149f0*/  FSEL R238, R54, -INF , P1 ;  /* 0xff80000036ee7808 */ /* 0x000fe40000800000 */
[C---:B------:R-:W-:Y:S02]  /*14a00*/  ISETP.GT.AND P0, PT, R0.reuse, 0x61, PT ;  /* 0x000000610000780c */ /* 0x040fe40003f04270 */
[----:B------:R-:W-:Y:S01]  /*14a10*/  FMNMX.FTZ R2, R237, R2, !PT ;  /* 0x00000002ed027209 */ /* 0x000fe20007810000 */
[----:B------:R-:W1:Y:S01]  /*14a20*/  MUFU.TANH R63, R63 ;  /* 0x0000003f003f7308 */ /* 0x000e620000002400 */
[----:B------:R-:W-:Y:S02]  /*14a30*/  FSEL R240, R55, -INF , P0 ;  /* 0xff80000037f07808 */ /* 0x000fe40000000000 */
[----:B------:R-:W-:Y:S02]  /*14a40*/  ISETP.GT.AND P3, PT, R0, 0x68, PT ;  /* 0x000000680000780c */ /* 0x000fe40003f64270 */
[----:B------:R-:W-:Y:S02]  /*14a50*/  FMNMX.FTZ R2, R238, R2, !PT ;  /* 0x00000002ee027209 */ /* 0x000fe40007810000 */
[----:B------:R-:W-:Y:S02]  /*14a60*/  ISETP.GT.AND P0, PT, R0, 0x69, PT ;  /* 0x000000690000780c */ /* 0x000fe40003f04270 */
[----:B------:R-:W-:Y:S01]  /*14a70*/  FSEL R242, R58, -INF , P3 ;  /* 0xff8000003af27808 */ /* 0x000fe20001800000 */
[----:B------:R-:W1:Y:S01]  /*14a80*/  MUFU.TANH R5, R5 ;  /* 0x0000000500057308 */ /* 0x000e620000002400 */
[----:B------:R-:W-:Y:S02]  /*14a90*/  FMNMX.FTZ R2, R240, R2, !PT ;  /* 0x00000002f0027209 */ /* 0x000fe40007810000 */
[----:B------:R-:W-:Y:S02]  /*14aa0*/  ISETP.GT.AND P1, PT, R0, 0x70, PT ;  /* 0x000000700000780c */ /* 0x000fe40003f24270 */
[----:B------:R-:W-:Y:S02]  /*14ab0*/  FSEL R246, R59, -INF , P0 ;  /* 0xff8000003bf67808 */ /* 0x000fe40000000000 */
[----:B------:R-:W-:Y:S02]  /*14ac0*/  FMNMX.FTZ R2, R242, R2, !PT ;  /* 0x00000002f2027209 */ /* 0x000fe40007810000 */
[----:B-1----:R-:W-:Y:S01]  /*14ad0*/  FSEL R211, R62, -INF , P1 ;  /* 0xff8000003ed37808 */ /* 0x002fe20000800000 */
[----:B------:R-:W1:Y:S01]  /*14ae0*/  MUFU.TANH R71, R67 ;  /* 0x0000004300477308 */ /* 0x000e620000002400 */
[----:B------:R-:W-:Y:S02]  /*14af0*/  ISETP.GT.AND P0, PT, R0, 0x71, PT ;  /* 0x000000710000780c */ /* 0x000fe40003f04270 */
[----:B------:R-:W-:Y:S02]  /*14b00*/  FMNMX.FTZ R2, R246, R2, !PT ;  /* 0x00000002f6027209 */ /* 0x000fe40007810000 */
[----:B------:R-:W-:Y:S02]  /*14b10*/  FMNMX.FTZ R69, R69, R4, !PT ;  /* 0x0000000445457209 */ /* 0x000fe40007810000 */
[----:B------:R-:W-:Y:S02]  /*14b20*/  FSEL R63, R63, -INF , P0 ;  /* 0xff8000003f3f7808 */ /* 0x000fe40000000000 */
[C---:B------:R-:W-:Y:S01]  /*14b30*/  ISETP.GT.AND P1, PT, R0.reuse, 0x78, PT ;  /* 0x000000780000780c */ /* 0x040fe20003f24270 */
[----:B------:R-:W1:Y:S01]  /*14b40*/  SHFL.BFLY PT, R4, R69, 0x1, 0x1f ;  /* 0x0c201f0045047f89 */ /* 0x000e6200000e0000 */
[----:B------:R-:W-:Y:S02]  /*14b50*/  FMNMX.FTZ R2, R211, R2, !PT ;  /* 0x00000002d3027209 */ /* 0x000fe40007810000 */
[----:B------:R-:W-:Y:S02]  /*14b60*/  ISETP.GT.AND P0, PT, R0, 0x79, PT ;  /* 0x000000790000780c */ /* 0x000fe40003f04270 */
[----:B------:R-:W-:Y:S02]  /*14b70*/  FMNMX.FTZ R0, R63, R2, !PT ;  /* 0x000000023f007209 */ /* 0x000fe40007810000 */
[----:B------:R-:W-:Y:S02]  /*14b80*/  FSEL R251, R5, -INF , P1 ;  /* 0xff80000005fb7808 */ /* 0x000fe40000800000 */
[----:B------:R-:W-:Y:S02]  /*14b90*/  ISETP.GE.AND P2, PT, R200, 0x1, PT ;  /* 0x00000001c800780c */ /* 0x000fe40003f46270 */
[----:B------:R-:W-:Y:S02]  /*14ba0*/  FMNMX.FTZ R0, R251, R0, !PT ;  /* 0x00000000fb007209 */ /* 0x000fe40007810000 */
[----:B-1----:R-:W-:Y:S04]  /*14bb0*/  FSEL R71, R71, -INF , P0 ;  /* 0xff80000047477808 */ /* 0x002fe80000000000 */
[----:B------:R-:W-:Y:S05]  /*14bc0*/  FMNMX.FTZ R0, R71, R0, !PT ;  /* 0x0000000047007209 */ /* 0x000fea0007810000 */
[----:B------:R-:W-:Y:S01]  /*14bd0*/  @P2 SHF.R.S32.HI R6, RZ, 0x1f, R236 ;  /* 0x0000001fff062819 */ /* 0x000fe200000114ec */
[----:B------:R-:W1:Y:S01]  /*14be0*/  SHFL.BFLY PT, R2, R0, 0x2, 0x1f ;  /* 0x0c401f0000027f89 */ /* 0x000e6200000e0000 */
[----:B------:R-:W-:Y:S01]  /*14bf0*/  FMNMX.FTZ R69, R69, R4, !PT ;  /* 0x0000000445457209 */ /* 0x000fe20007810000 */
[----:B------:R-:W-:Y:S03]  /*14c00*/  @P2 IMAD.WIDE.U32 R4, R236, c[0x0][0x1e0], RZ ;  /* 0x00007800ec042a25 */ /* 0x000fe600078e00ff */
[C---:B------:R-:W-:Y:S01]  /*14c10*/  FSETP.NEU.FTZ.AND P1, PT, R69.reuse, -INF , PT ;  /* 0xff8000004500780b */ /* 0x040fe20003f3d000 */
[----:B------:R-:W-:Y:S02]  /*14c20*/  FMUL.FTZ R149, R69, c[0x0][0x2d0] ;  /* 0x0000b40045957a20 */ /* 0x000fe40000410000 */
[----:B------:R-:W-:Y:S03]  /*14c30*/  @P2 IMAD R6, R6, c[0x0][0x1e0], RZ ;  /* 0x0000780006062a24 */ /* 0x000fe600078e02ff */
[----:B------:R-:W-:Y:S01]  /*14c40*/  FSEL R149, R149, RZ, P1 ;  /* 0x000000ff95957208 */ /* 0x000fe20000800000 */
[----:B------:R-:W-:Y:S04]  /*14c50*/  @P2 IMAD R6, R236, c[0x0][0x1e4], R6 ;  /* 0x00007900ec062a24 */ /* 0x000fe800078e0206 */
[----:B------:R-:W-:Y:S01]  /*14c60*/  FFMA.FTZ R7, R7, c[0x0][0x2d0], -R149 ;  /* 0x0000b40007077a23 */ /* 0x000fe20000010895 */
[----:B------:R-:W-:Y:S01]  /*14c70*/  @P2 IADD3 R5, R5, R6, RZ ;  /* 0x0000000605052210 */ /* 0x000fe20007ffe0ff */
[C---:B------:R-:W-:Y:S02]  /*14c80*/  @P2 IMAD.SHL.U32 R6, R4.reuse, 0x80, RZ ;  /* 0x0000008004062824 */ /* 0x040fe400078e00ff */
[----:B------:R5:W-:Y:S01]  /*14c90*/  MUFU.EX2 R248, R7 ;  /* 0x0000000700f87308 */ /* 0x000be20000000800 */
[----:B------:R-:W-:Y:S02]  /*14ca0*/  @P2 SHF.L.U64.HI R4, R4, 0x7, R5 ;  /* 0x0000000704042819 */ /* 0x000fe40000010205 */
[----:B-1----:R-:W-:Y:S05]  /*14cb0*/  FMNMX.FTZ R0, R0, R2, !PT ;  /* 0x0000000200007209 */ /* 0x002fea0007810000 */
[----:B------:R-:W1:Y:S01]  /*14cc0*/  SHFL.BFLY PT, R2, R0, 0x1, 0x1f ;  /* 0x0c201f0000027f89 */ /* 0x000e6200000e0000 */
[--C-:B-----5:R-:W-:Y:S04]  /*14cd0*/  FFMA.FTZ R7, R8, c[0x0][0x2d0], -R149.reuse ;  /* 0x0000b40008077a23 */ /* 0x120fe80000010895 */
[----:B------:R-:W5:Y:S01]  /*14ce0*/  MUFU.EX2 R43, R7 ;  /* 0x00000007002b7308 */ /* 0x000f620000000800 */
[----:B-1----:R-:W-:Y:S02]  /*14cf0*/  FMNMX.FTZ R68, R0, R2, !PT ;  /* 0x0000000200447209 */ /* 0x002fe40007810000 */
[----:B------:R-:W-:Y:S03]  /*14d00*/  @P2 IADD3 R5, P3, R6, R20, RZ ;  /* 0x0000001406052210 */ /* 0x000fe60007f7e0ff */
[----:B------:R-:W-:Y:S02]  /*14d10*/  FMUL.FTZ R148, R68, c[0x0][0x2d0] ;  /* 0x0000b40044947a20 */ /* 0x000fe40000410000 */
[----:B------:R-:W-:Y:S01]  /*14d20*/  IMAD.MOV.U32 R20, RZ, RZ, 0x6 ;  /* 0x00000006ff147424 */ /* 0x000fe200078e00ff */
[----:B-----5:R-:W-:Y:S02]  /*14d30*/  F2FP.PACK_AB R136, R43, R248 ;  /* 0x000000f82b88723e */ /* 0x020fe400000000ff */
[----:B---3--:R-:W-:Y:S01]  /*14d40*/  @P2 IADD3 R0, P0, R6, R11, RZ ;  /* 0x0000000b06002210 */ /* 0x008fe20007f1e0ff */
[--C-:B------:R-:W-:Y:S04]  /*14d50*/  FFMA.FTZ R6, R9, c[0x0][0x2d0], -R149.reuse ;  /* 0x0000b40009067a23 */ /* 0x100fe80000010895 */
[----:B------:R-:W-:Y:S01]  /*14d60*/  MUFU.EX2 R51, R6 ;  /* 0x0000000600337308 */ /* 0x000fe20000000800 */
[----:B----4-:R-:W-:Y:S01]  /*14d70*/  @P2 IADD3.X R2, R4, R15, RZ, P3, !PT ;  /* 0x0000000f04022210 */ /* 0x010fe20001ffe4ff */
[----:B------:R-:W-:Y:S01]  /*14d80*/  IMAD.SHL.U32 R14, R239, 0x40, RZ ;  /* 0x00000040ef0e7824 */ /* 0x000fe200078e00ff */
[C---:B------:R-:W-:Y:S02]  /*14d90*/  @P2 LEA R8, P3, R5.reuse, c[0x0][0x1c8], 0x1 ;  /* 0x0000720005082a11 */ /* 0x040fe400078608ff */
[----:B------:R-:W-:Y:S02]  /*14da0*/  MOV R15, c[0x0][0x1e0] ;  /* 0x00007800000f7a02 */ /* 0x000fe40000000f00 */
[----:B------:R-:W-:Y:S01]  /*14db0*/  @P2 LEA.HI.X R9, R5, c[0x0][0x1cc], R2, 0x1, P3 ;  /* 0x0000730005092a11 */ /* 0x000fe200018f0c02 */
[----:B------:R-:W-:Y:S04]  /*14dc0*/  FFMA.FTZ R2, R12, c[0x0][0x2d0], -R149 ;  /* 0x0000b4000c027a23 */ /* 0x000fe80000010895 */
[----:B------:R1:W-:Y:S01]  /*14dd0*/  @P2 LDGSTS.E.BYPASS.LTC128B.128 [R235+0x8100], [R8.64], !P6 ;  /* 0x0810000008eb2fae */ /* 0x0003e2000f101d48 */
[----:B------:R-:W3:Y:S01]  /*14de0*/  MUFU.EX2 R59, R2 ;  /* 0x00000002003b7308 */ /* 0x000ee20000000800 */
[----:B--2---:R-:W-:Y:S01]  /*14df0*/  @P2 IMAD.X R4, R4, 0x1, R10, P0 ;  /* 0x0000000104042824 */ /* 0x004fe200000e060a */
[C---:B------:R-:W-:Y:S04]  /*14e00*/  @P2 LEA R10, P0, R0.reuse, c[0x0][0x1c8], 0x1 ;  /* 0x00007200000a2a11 */ /* 0x040fe800078008ff */
[----:B------:R-:W-:Y:S02]  /*14e10*/  @P2 LEA.HI.X R11, R0, c[0x0][0x1cc], R4, 0x1, P0 ;  /* 0x00007300000b2a11 */ /* 0x000fe400000f0c04 */
[----:B------:R-:W-:Y:S02]  /*14e20*/  FSETP.NEU.FTZ.AND P0, PT, R68, -INF , PT ;  /* 0xff8000004400780b */ /* 0x000fe40003f1d000 */
[----:B------:R-:W-:Y:S01]  /*14e30*/  @P2 IADD3 R0, P3, R14, 0x80, RZ ;  /* 0x000000800e002810 */ /* 0x000fe20007f7e0ff */
[----:B------:R2:W-:Y:S01]  /*14e40*/  @P2 LDGSTS.E.BYPASS.LTC128B.128 [R235+0xc100], [R10.64], !P5 ;  /* 0x0c1000000aeb2fae */ /* 0x0005e2000e901d48 */
[----:B------:R-:W-:Y:S02]  /*14e50*/  FSEL R148, R148, RZ, P0 ;  /* 0x000000ff94947208 */ /* 0x000fe40000000000 */
[C---:B------:R-:W-:Y:S02]  /*14e60*/  @P2 SHF.L.U32 R14, R15.reuse, 0x6, RZ ;  /* 0x000000060f0e2819 */ /* 0x040fe400000006ff */
[----:B------:R-:W-:Y:S01]  /*14e70*/  @P2 SHF.L.U64.HI R15, R15, R20, c[0x0][0x1e4] ;  /* 0x000079000f0f2619 */ /* 0x000fe20000010214 */
[--C-:B------:R-:W-:Y:S01]  /*14e80*/  FFMA.FTZ R5, R13, c[0x0][0x2d0], -R148.reuse ;  /* 0x0000b4000d057a23 */ /* 0x100fe20000010894 */
[----:B---3--:R-:W-:Y:S01]  /*14e90*/  F2FP.PACK_AB R138, R59, R51 ;  /* 0x000000333b8a723e */ /* 0x008fe200000000ff */
[--C-:B------:R-:W-:Y:S02]  /*14ea0*/  FFMA.FTZ R13, R16, c[0x0][0x2d0], -R148.reuse ;  /* 0x0000b400100d7a23 */ /* 0x100fe40000010894 */
[----:B------:R3:W-:Y:S01]  /*14eb0*/  MUFU.EX2 R42, R5 ;  /* 0x00000005002a7308 */ /* 0x0007e20000000800 */
[----:B------:R-:W-:Y:S01]  /*14ec0*/  @P2 IMAD.X R2, RZ, RZ, R19, P3 ;  /* 0x000000ffff022224 */ /* 0x000fe200018e0613 */
[-C--:B------:R-:W-:Y:S01]  /*14ed0*/  @P2 IADD3 R4, P3, R8, R14.reuse, RZ ;  /* 0x0000000e08042210 */ /* 0x080fe20007f7e0ff */
[--C-:B-1----:R-:W-:Y:S07]  /*14ee0*/  FFMA.FTZ R8, R17, c[0x0][0x2d0], -R148.reuse ;  /* 0x0000b40011087a23 */ /* 0x102fee0000010894 */
[----:B------:R-:W1:Y:S10]  /*14ef0*/  MUFU.EX2 R50, R13 ;  /* 0x0000000d00327308 */ /* 0x000e740000000800 */
[----:B------:R4:W-:Y:S01]  /*14f00*/  MUFU.EX2 R58, R8 ;  /* 0x00000008003a7308 */ /* 0x0009e20000000800 */
[----:B---3--:R-:W-:Y:S02]  /*14f10*/  @P2 IADD3.X R5, R9, R15, RZ, P3, !PT ;  /* 0x0000000f09052210 */ /* 0x008fe40001ffe4ff */
[C---:B------:R-:W-:Y:S03]  /*14f20*/  @P2 IADD3 R6, P3, R4.reuse, R14, RZ ;  /* 0x0000000e04062210 */ /* 0x040fe60007f7e0ff */
[----:B------:R3:W-:Y:S02]  /*14f30*/  @P2 LDGSTS.E.BYPASS.LTC128B.128 [R235+0x9100], [R4.64], !P6 ;  /* 0x0910000004eb2fae */ /* 0x0007e4000f101d48 */
[C-C-:B------:R-:W-:Y:S01]  /*14f40*/  @P2 IMAD.X R7, R5.reuse, 0x1, R15.reuse, P3 ;  /* 0x0000000105072824 */ /* 0x140fe200018e060f */
[----:B------:R-:W-:Y:S02]  /*14f50*/  @P2 IADD3 R12, P3, R4, R0, RZ ;  /* 0x00000000040c2210 */ /* 0x000fe40007f7e0ff */
[----:B-1----:R-:W-:Y:S02]  /*14f60*/  F2FP.PACK_AB R137, R50, R42 ;  /* 0x0000002a3289723e */ /* 0x002fe400000000ff */
[----:B------:R-:W-:Y:S01]  /*14f70*/  @P2 IADD3.X R13, R5, R2, RZ, P3, !PT ;  /* 0x00000002050d2210 */ /* 0x000fe20001ffe4ff */
[----:B------:R3:W-:Y:S01]  /*14f80*/  @P2 LDGSTS.E.BYPASS.LTC128B.128 [R235+0xd100], [R4.64+0x80], !P5 ;  /* 0x0d10008004eb2fae */ /* 0x0007e2000e901d48 */
[C---:B------:R-:W-:Y:S05]  /*14f90*/  @P2 IADD3 R14, P3, R6.reuse, R14, RZ ;  /* 0x0000000e060e2210 */ /* 0x040fea0007f7e0ff */
[----:B------:R-:W-:Y:S01]  /*14fa0*/  @P2 IMAD.X R15, R7, 0x1, R15, P3 ;  /* 0x00000001070f2824 */ /* 0x000fe200018e060f */
[----:B----4-:R-:W-:Y:S01]  /*14fb0*/  @P2 IADD3 R8, P3, R6, R0, RZ ;  /* 0x0000000006082210 */ /* 0x010fe20007f7e0ff */
[----:B------:R1:W-:Y:S01]  /*14fc0*/  @P2 LDGSTS.E.BYPASS.LTC128B.128 [R235+0xa100], [R6.64], !P6 ;  /* 0x0a10000006eb2fae */ /* 0x0003e2000f101d48 */
[----:B------:R-:W-:Y:S02]  /*14fd0*/  FSEL R0, R69, RZ, P1 ;  /* 0x000000ff45007208 */ /* 0x000fe40000800000 */
[----:B------:R-:W-:Y:S02]  /*14fe0*/  @P2 IADD3.X R9, R7, R2, RZ, P3, !PT ;  /* 0x0000000207092210 */ /* 0x000fe40001ffe4ff */
[----:B------:R-:W-:Y:S01]  /*14ff0*/  FSEL R2, R68, RZ, P0 ;  /* 0x000000ff44027208 */ /* 0x000fe20000000000 */
[----:B------:R-:W-:Y:S02]  /*15000*/  FADD.FTZ R0, -R0, R3 ;  /* 0x0000000300007221 */ /* 0x000fe40000010100 */
[----:B------:R4:W-:Y:S02]  /*15010*/  @P2 LDGSTS.E.BYPASS.LTC128B.128 [R235+0xe100], [R12.64], !P5 ;  /* 0x0e1000000ceb2fae */ /* 0x0009e4000e901d48 */
[----:B------:R-:W-:Y:S04]  /*15020*/  FMUL.FTZ R0, R0, c[0x0][0x2d0] ;  /* 0x0000b40000007a20 */ /* 0x000fe80000410000 */
[----:B------:R5:W1:Y:S02]  /*15030*/  MUFU.EX2 R3, R0 ;  /* 0x0000000000037308 */ /* 0x000a640000000800 */
[----:B------:R4:W-:Y:S01]  /*15040*/  @P2 LDGSTS.E.BYPASS.LTC128B.128 [R235+0xb100], [R14.64], !P6 ;  /* 0x0b1000000eeb2fae */ /* 0x0009e2000f101d48 */
[----:B---3--:R-:W-:Y:S07]  /*15050*/  FFMA.FTZ R4, R18, c[0x0][0x2d0], -R148 ;  /* 0x0000b40012047a23 */ /* 0x008fee0000010894 */
[----:B------:R3:W-:Y:S01]  /*15060*/  @P2 LDGSTS.E.BYPASS.LTC128B.128 [R235+0xf100], [R8.64], !P5 ;  /* 0x0f10000008eb2fae */ /* 0x0007e2000e901d48 */
[----:B------:R-:W2:Y:S07]  /*15070*/  MUFU.EX2 R60, R4 ;  /* 0x00000004003c7308 */ /* 0x000eae0000000800 */
[----:B------:R-:W-:Y:S01]  /*15080*/  LDSM.16.MT88.4 R20, [R214+0x100] ;  /* 0x00010000d614783b */ /* 0x000fe20000004200 */
[----:B-----5:R-:W-:Y:S01]  /*15090*/  FADD.FTZ R0, -R2, R70 ;  /* 0x0000004602007221 */ /* 0x020fe20000010100 */
[----:B------:R-:W-:Y:S01]  /*150a0*/  MOV R70, R63 ;  /* 0x0000003f00467202 */ /* 0x000fe20000000f00 */
[--C-:B------:R-:W-:Y:S05]  /*150b0*/  FFMA.FTZ R2, R32, c[0x0][0x2d0], -R149.reuse ;  /* 0x0000b40020027a23 */ /* 0x100fea0000010895 */
[----:B------:R-:W-:Y:S01]  /*150c0*/  LDSM.16.MT88.4 R28, [R217+0x100] ;  /* 0x00010000d91c783b */ /* 0x000fe20000004200 */
[----:B------:R-:W-:Y:S01]  /*150d0*/  FMUL.FTZ R0, R0, c[0x0][0x2d0] ;  /* 0x0000b40000007a20 */ /* 0x000fe20000410000 */
[----:B------:R5:W5:Y:S01]  /*150e0*/  MUFU.EX2 R61, R2 ;  /* 0x00000002003d7308 */ /* 0x000b620000000800 */
[C---:B-1----:R-:W-:Y:S02]  /*150f0*/  FMUL.FTZ R5, R3.reuse, R73 ;  /* 0x0000004903057220 */ /* 0x042fe40000410000 */
[C---:B------:R-:W-:Y:S01]  /*15100*/  FMUL.FTZ R32, R3.reuse, R100 ;  /* 0x0000006403207220 */ /* 0x040fe20000410000 */
[----:B------:R-:W-:Y:S02]  /*15110*/  MOV R100, R211 ;  /* 0x000000d300647202 */ /* 0x000fe40000000f00 */
[----:B----4-:R-:W1:Y:S01]  /*15120*/  LDSM.16.MT88.4 R12, [R213+0x100] ;  /* 0x00010000d50c783b */ /* 0x010e620000004200 */
[----:B--2---:R-:W-:Y:S01]  /*15130*/  F2FP.PACK_AB R139, R60, R58 ;  /* 0x0000003a3c8b723e */ /* 0x004fe200000000ff */
[C---:B------:R-:W-:Y:S02]  /*15140*/  FMUL.FTZ R4, R3.reuse, R72 ;  /* 0x0000004803047220 */ /* 0x040fe40000410000 */
[C---:B---3--:R-:W-:Y:S01]  /*15150*/  FMUL.FTZ R8, R3.reuse, R76 ;  /* 0x0000004c03087220 */ /* 0x048fe20000410000 */
[----:B------:R-:W2:Y:S01]  /*15160*/  MUFU.EX2 R0, R0 ;  /* 0x0000000000007308 */ /* 0x000ea20000000800 */
[C---:B------:R-:W-:Y:S02]  /*15170*/  FMUL.FTZ R9, R3.reuse, R77 ;  /* 0x0000004d03097220 */ /* 0x040fe40000410000 */
[C---:B------:R-:W-:Y:S01]  /*15180*/  FMUL.FTZ R16, R3.reuse, R84 ;  /* 0x0000005403107220 */ /* 0x040fe20000410000 */
[----:B------:R-:W3:Y:S01]  /*15190*/  LDSM.16.MT88.4 R36, [R216+0x100] ;  /* 0x00010000d824783b */ /* 0x000ee20000004200 */
[C---:B------:R-:W-:Y:S01]  /*151a0*/  FMUL.FTZ R17, R3.reuse, R85 ;  /* 0x0000005503117220 */ /* 0x040fe20000410000 */
[----:B------:R-:W-:Y:S01]  /*151b0*/  MOV R85, R59 ;  /* 0x0000003b00557202 */ /* 0x000fe20000000f00 */
[C---:B------:R-:W-:Y:S02]  /*151c0*/  FMUL.FTZ R24, R3.reuse, R92 ;  /* 0x0000005c03187220 */ /* 0x040fe40000410000 */
[C---:B------:R-:W-:Y:S02]  /*151d0*/  FMUL.FTZ R25, R3.reuse, R93 ;  /* 0x0000005d03197220 */ /* 0x040fe40000410000 */
[C---:B------:R-:W-:Y:S01]  /*151e0*/  FMUL.FTZ R33, R3.reuse, R101 ;  /* 0x0000006503217220 */ /* 0x040fe20000410000 */
[----:B------:R-:W4:Y:S01]  /*151f0*/  LDSM.16.MT88.4 R44, [R213+0x4100] ;  /* 0x00410000d52c783b */ /* 0x000f220000004200 */
[----:B------:R-:W-:Y:S02]  /*15200*/  IMAD.MOV.U32 R84, RZ, RZ, R60 ;  /* 0x000000ffff547224 */ /* 0x000fe400078e003c */
[----:B-----5:R-:W-:Y:S02]  /*15210*/  FFMA.FTZ R2, R40, c[0x0][0x2d0], -R149 ;  /* 0x0000b40028027a23 */ /* 0x020fe40000010895 */
[C---:B------:R-:W-:Y:S02]  /*15220*/  FMUL.FTZ R40, R3.reuse, R108 ;  /* 0x0000006c03287220 */ /* 0x040fe40000410000 */
[----:B------:R5:W3:Y:S01]  /*15230*/  MUFU.EX2 R250, R2 ;  /* 0x0000000200fa7308 */ /* 0x000ae20000000800 */
[----:B------:R-:W3:Y:S01]  /*15240*/  LDSM.16.MT88.4 R52, [R214+0x4100] ;  /* 0x00410000d634783b */ /* 0x000ee20000004200 */
[----:B------:R-:W-:Y:S02]  /*15250*/  IMAD.MOV.U32 R108, RZ, RZ, R61 ;  /* 0x000000ffff6c7224 */ /* 0x000fe400078e003d */
[----:B------:R-:W-:Y:S02]  /*15260*/  FMUL.FTZ R64, R3, R132 ;  /* 0x0000008403407220 */ /* 0x000fe40000410000 */
[C---:B--2---:R-:W-:Y:S02]  /*15270*/  FMUL.FTZ R6, R0.reuse, R74 ;  /* 0x0000004a00067220 */ /* 0x044fe40000410000 */
[C---:B------:R-:W-:Y:S01]  /*15280*/  FMUL.FTZ R7, R0.reuse, R75 ;  /* 0x0000004b00077220 */ /* 0x040fe20000410000 */
[----:B------:R-:W2:Y:S01]  /*15290*/  LDSM.16.MT88.4 R60, [R217+0x4100] ;  /* 0x00410000d93c783b */ /* 0x000ea20000004200 */
[C---:B------:R-:W-:Y:S02]  /*152a0*/  FMUL.FTZ R10, R0.reuse, R78 ;  /* 0x0000004e000a7220 */ /* 0x040fe40000410000 */
[C---:B------:R-:W-:Y:S02]  /*152b0*/  FMUL.FTZ R11, R0.reuse, R79 ;  /* 0x0000004f000b7220 */ /* 0x040fe40000410000 */
[C---:B------:R-:W-:Y:S01]  /*152c0*/  FMUL.FTZ R26, R0.reuse, R94 ;  /* 0x0000005e001a7220 */ /* 0x040fe20000410000 */
[C---:B-1----:R-:W-:Y:S02]  /*152d0*/  HMMA.16816.F32 R4, R136.reuse, R12, R4 ;  /* 0x0000000c8804723c */ /* 0x042fe40000001804 */
[----:B------:R-:W1:Y:S03]  /*152e0*/  LDSM.16.MT88.4 R72, [R216+0x4100] ;  /* 0x00410000d848783b */ /* 0x000e660000004200 */
[C---:B------:R-:W-:Y:S01]  /*152f0*/  FMUL.FTZ R19, R0.reuse, R87 ;  /* 0x0000005700137220 */ /* 0x040fe20000410000 */
[----:B------:R-:W-:Y:S01]  /*15300*/  MOV R87, R51 ;  /* 0x0000003300577202 */ /* 0x000fe20000000f00 */
[C---:B------:R-:W-:Y:S01]  /*15310*/  FMUL.FTZ R51, R0.reuse, R119 ;  /* 0x0000007700337220 */ /* 0x040fe20000410000 */
[C---:B------:R-:W-:Y:S02]  /*15320*/  HMMA.16816.F32 R8, R136.reuse, R14, R8 ;  /* 0x0000000e8808723c */ /* 0x040fe40000001808 */
[----:B------:R-:W1:Y:S02]  /*15330*/  LDSM.16.MT88.4 R76, [R213+0x900] ;  /* 0x00090000d54c783b */ /* 0x000e640000004200 */
[----:B-----5:R-:W-:Y:S02]  /*15340*/  FFMA.FTZ R2, R41, c[0x0][0x2d0], -R148 ;  /* 0x0000b40029027a23 */ /* 0x020fe40000010894 */
[C---:B------:R-:W-:Y:S02]  /*15350*/  FMUL.FTZ R12, R3.reuse, R80 ;  /* 0x00000050030c7220 */ /* 0x040fe40000410000 */
[----:B------:R5:W-:Y:S01]  /*15360*/  MUFU.EX2 R244, R2 ;  /* 0x0000000200f47308 */ /* 0x000be20000000800 */
[C---:B------:R-:W-:Y:S01]  /*15370*/  FMUL.FTZ R13, R3.reuse, R81 ;  /* 0x00000051030d7220 */ /* 0x040fe20000410000 */
[----:B------:R-:W0:Y:S02]  /*15380*/  LDGDEPBAR ;  /* 0x00000000000079af */ /* 0x000e240000000000 */
[C---:B------:R-:W-:Y:S02]  /*15390*/  FMUL.FTZ R14, R0.reuse, R82 ;  /* 0x00000052000e7220 */ /* 0x040fe40000410000 */
[C---:B------:R-:W-:Y:S02]  /*153a0*/  FMUL.FTZ R15, R0.reuse, R83 ;  /* 0x00000053000f7220 */ /* 0x040fe40000410000 */
[C---:B------:R-:W-:Y:S02]  /*153b0*/  FMUL.FTZ R27, R0.reuse, R95 ;  /* 0x0000005f001b7220 */ /* 0x040fe40000410000 */
[----:B------:R-:W1:Y:S01]  /*153c0*/  LDSM.16.MT88.4 R80, [R214+0x900] ;  /* 0x00090000d650783b */ /* 0x000e620000004200 */
[----:B------:R-:W-:Y:S02]  /*153d0*/  IMAD.MOV.U32 R132, RZ, RZ, R87 ;  /* 0x000000ffff847224 */ /* 0x000fe400078e0057 */
[C---:B------:R-:W-:Y:S03]  /*153e0*/  HMMA.16816.F32 R12, R136.reuse, R20, R12 ;  /* 0x00000014880c723c */ /* 0x040fe6000000180c */
[----:B------:R-:W-:Y:S02]  /*153f0*/  FMUL.FTZ R35, R0, R103 ;  /* 0x0000006700237220 */ /* 0x000fe40000410000 */
[----:B------:R-:W-:Y:S01]  /*15400*/  IMAD.MOV.U32 R103, RZ, RZ, R205 ;  /* 0x000000ffff677224 */ /* 0x000fe200078e00cd */
[----:B------:R-:W-:Y:S01]  /*15410*/  LDSM.16.MT88.4 R92, [R217+0x4900] ;  /* 0x00490000d95c783b */ /* 0x000fe20000004200 */
[C---:B------:R-:W-:Y:S02]  /*15420*/  FMUL.FTZ R20, R3.reuse, R88 ;  /* 0x0000005803147220 */ /* 0x040fe40000410000 */
[----:B------:R-:W-:Y:S03]  /*15430*/  IMAD.MOV.U32 R88, RZ, RZ, R50 ;  /* 0x000000ffff587224 */ /* 0x000fe600078e0032 */
[----:B-----5:R-:W-:Y:S02]  /*15440*/  FFMA.FTZ R2, R48, c[0x0][0x2d0], -R148 ;  /* 0x0000b40030027a23 */ /* 0x020fe40000010894 */
[C---:B------:R-:W-:Y:S02]  /*15450*/  FMUL.FTZ R50, R0.reuse, R118 ;  /* 0x0000007600327220 */ /* 0x040fe40000410000 */
[----:B------:R5:W1:Y:S01]  /*15460*/  MUFU.EX2 R243, R2 ;  /* 0x0000000200f37308 */ /* 0x000a620000000800 */
[C---:B------:R-:W-:Y:S02]  /*15470*/  FMUL.FTZ R48, R3.reuse, R116 ;  /* 0x0000007403307220 */ /* 0x040fe40000410000 */
[C---:B------:R-:W-:Y:S02]  /*15480*/  FMUL.FTZ R18, R0.reuse, R86 ;  /* 0x0000005600127220 */ /* 0x040fe40000410000 */
[----:B------:R-:W-:Y:S01]  /*15490*/  FMUL.FTZ R34, R0, R102 ;  /* 0x0000006600227220 */ /* 0x000fe20000410000 */
[----:B------:R-:W-:Y:S01]  /*154a0*/  MOV R102, R203 ;  /* 0x000000cb00667202 */ /* 0x000fe20000000f00 */
[----:B------:R-:W-:Y:S02]  /*154b0*/  IMAD.MOV.U32 R86, RZ, RZ, R58 ;  /* 0x000000ffff567224 */ /* 0x000fe400078e003a */
[----:B------:R-:W-:Y:S01]  /*154c0*/  FFMA.FTZ R100, R100, c[0x0][0x2d0], -R148 ;  /* 0x0000b40064647a23 */ /* 0x000fe20000010894 */
[C---:B------:R-:W-:Y:S03]  /*154d0*/  HMMA.16816.F32 R16, R136.reuse, R22, R16 ;  /* 0x000000168810723c */ /* 0x040fe60000001810 */
[----:B------:R-:W-:Y:S01]  /*154e0*/  FMUL.FTZ R21, R3, R89 ;  /* 0x0000005903157220 */ /* 0x000fe20000410000 */
[----:B------:R-:W-:Y:S01]  /*154f0*/  MOV R89, R43 ;  /* 0x0000002b00597202 */ /* 0x000fe20000000f00 */
[C---:B------:R-:W-:Y:S02]  /*15500*/  FMUL.FTZ R59, R0.reuse, R127 ;  /* 0x0000007f003b7220 */ /* 0x040fe40000410000 */
[C---:B------:R-:W-:Y:S02]  /*15510*/  FMUL.FTZ R23, R0.reuse, R91 ;  /* 0x0000005b00177220 */ /* 0x040fe40000410000 */
[----:B------:R-:W-:Y:S03]  /*15520*/  FMUL.FTZ R22, R0, R90 ;  /* 0x0000005a00167220 */ /* 0x000fe60000410000 */
[----:B------:R-:W-:Y:S02]  /*15530*/  IMAD.MOV.U32 R90, RZ, RZ, R42 ;  /* 0x000000ffff5a7224 */ /* 0x000fe400078e002a */
[--C-:B-----5:R-:W-:Y:S02]  /*15540*/  FFMA.FTZ R2, R49, c[0x0][0x2d0], -R149.reuse ;  /* 0x0000b40031027a23 */ /* 0x120fe40000010895 */
[C---:B------:R-:W-:Y:S02]  /*15550*/  HMMA.16816.F32 R20, R136.reuse, R28, R20 ;  /* 0x0000001c8814723c */ /* 0x040fe40000001814 */
[----:B------:R5:W-:Y:S01]  /*15560*/  MUFU.EX2 R241, R2 ;  /* 0x0000000200f17308 */ /* 0x000be20000000800 */
[C---:B------:R-:W-:Y:S02]  /*15570*/  FMUL.FTZ R49, R3.reuse, R117 ;  /* 0x0000007503317220 */ /* 0x040fe40000410000 */
[--C-:B------:R-:W-:Y:S02]  /*15580*/  FFMA.FTZ R102, R102, c[0x0][0x2d0], -R149.reuse ;  /* 0x0000b40066667a23 */ /* 0x100fe40000010895 */
[C---:B------:R-:W-:Y:S01]  /*15590*/  FMUL.FTZ R28, R3.reuse, R96 ;  /* 0x00000060031c7220 */ /* 0x040fe20000410000 */
[C---:B------:R-:W-:Y:S04]  /*155a0*/  HMMA.16816.F32 R24, R136.reuse, R30, R24 ;  /* 0x0000001e8818723c */ /* 0x040fe80000001818 */
[C---:B------:R-:W-:Y:S02]  /*155b0*/  FMUL.FTZ R29, R3.reuse, R97 ;  /* 0x00000061031d7220 */ /* 0x040fe40000410000 */
[C---:B------:R-:W-:Y:S02]  /*155c0*/  FMUL.FTZ R58, R0.reuse, R126 ;  /* 0x0000007e003a7220 */ /* 0x040fe40000410000 */
[C---:B------:R-:W-:Y:S04]  /*155d0*/  FMUL.FTZ R30, R0.reuse, R98 ;  /* 0x00000062001e7220 */ /* 0x040fe80000410000 */
[C---:B------:R-:W-:Y:S02]  /*155e0*/  FMUL.FTZ R31, R0.reuse, R99 ;  /* 0x00000063001f7220 */ /* 0x040fe40000410000 */
[----:B------:R-:W-:Y:S01]  /*155f0*/  LDSM.16.MT88.4 R96, [R214+0x1100] ;  /* 0x00110000d660783b */ /* 0x000fe20000004200 */
[C---:B------:R-:W-:Y:S01]  /*15600*/  FMUL.FTZ R41, R3.reuse, R109 ;  /* 0x0000006d03297220 */ /* 0x040fe20000410000 */
[----:B------:R-:W-:Y:S01]  /*15610*/  MOV R109, R84 ;  /* 0x00000054006d7202 */ /* 0x000fe20000000f00 */
[----:B------:R-:W-:Y:S02]  /*15620*/  FMUL.FTZ R42, R0, R110 ;  /* 0x0000006e002a7220 */ /* 0x000fe40000410000 */
[C---:B---3--:R-:W-:Y:S03]  /*15630*/  HMMA.16816.F32 R28, R136.reuse, R36, R28 ;  /* 0x00000024881c723c */ /* 0x048fe6000000181c */
[----:B-----5:R-:W-:Y:S02]  /*15640*/  FFMA.FTZ R2, R56, c[0x0][0x2d0], -R149 ;  /* 0x0000b40038027a23 */ /* 0x020fe40000010895 */
[----:B------:R-:W-:Y:S02]  /*15650*/  IMAD.MOV.U32 R110, RZ, RZ, R85 ;  /* 0x000000ffff6e7224 */ /* 0x000fe400078e0055 */
[----:B------:R3:W-:Y:S01]  /*15660*/  MUFU.EX2 R239, R2 ;  /* 0x0000000200ef7308 */ /* 0x0007e20000000800 */
[C---:B------:R-:W-:Y:S04]  /*15670*/  HMMA.16816.F32 R32, R136.reuse, R38, R32 ;  /* 0x000000268820723c */ /* 0x040fe80000001820 */
[C---:B------:R-:W-:Y:S02]  /*15680*/  FMUL.FTZ R36, R3.reuse, R104 ;  /* 0x0000006803247220 */ /* 0x040fe40000410000 */
[C---:B------:R-:W-:Y:S01]  /*15690*/  FMUL.FTZ R37, R3.reuse, R105 ;  /* 0x0000006903257220 */ /* 0x040fe20000410000 */
[----:B------:R-:W5:Y:S01]  /*156a0*/  LDL.LU R104, [R1+0x1c] ;  /* 0x00001c0001687983 */ /* 0x000f620000300800 */
[C---:B------:R-:W-:Y:S04]  /*156b0*/  FMUL.FTZ R38, R0.reuse, R106 ;  /* 0x0000006a00267220 */ /* 0x040fe80000410000 */
[C---:B------:R-:W-:Y:S02]  /*156c0*/  FMUL.FTZ R39, R0.reuse, R107 ;  /* 0x0000006b00277220 */ /* 0x040fe40000410000 */
[C---:B------:R-:W-:Y:S01]  /*156d0*/  FMUL.FTZ R43, R0.reuse, R111 ;  /* 0x0000006f002b7220 */ /* 0x040fe20000410000 */
[----:B------:R-:W-:Y:S01]  /*156e0*/  MOV R111, R86 ;  /* 0x00000056006f7202 */ /* 0x000fe20000000f00 */
[C---:B------:R-:W-:Y:S01]  /*156f0*/  FMUL.FTZ R56, R3.reuse, R124 ;  /* 0x0000007c03387220 */ /* 0x040fe20000410000 */
[----:B------:R-:W1:Y:S01]  /*15700*/  LDSM.16.MT88.4 R84, [R217+0x900] ;  /* 0x00090000d954783b */ /* 0x000e620000004200 */
[----:B------:R-:W-:Y:S01]  /*15710*/  FMUL.FTZ R65, R3, R133 ;  /* 0x0000008503417220 */ /* 0x000fe20000410000 */
[C---:B----4-:R-:W-:Y:S03]  /*15720*/  HMMA.16816.F32 R36, R136.reuse, R44, R36 ;  /* 0x0000002c8824723c */ /* 0x050fe60000001824 */
[----:B------:R-:W-:Y:S01]  /*15730*/  MOV R133, R88 ;  /* 0x0000005800857202 */ /* 0x000fe20000000f00 */
[----:B---3--:R-:W-:Y:S02]  /*15740*/  FFMA.FTZ R2, R57, c[0x0][0x2d0], -R148 ;  /* 0x0000b40039027a23 */ /* 0x008fe40000010894 */
[C---:B------:R-:W-:Y:S02]  /*15750*/  FMUL.FTZ R57, R3.reuse, R125 ;  /* 0x0000007d03397220 */ /* 0x040fe40000410000 */
[C---:B------:R-:W-:Y:S01]  /*15760*/  HMMA.16816.F32 R40, R136.reuse, R46, R40 ;  /* 0x0000002e8828723c */ /* 0x040fe20000001828 */
[----:B------:R3:W-:Y:S03]  /*15770*/  MUFU.EX2 R119, R2 ;  /* 0x0000000200777308 */ /* 0x0007e60000000800 */
[C---:B------:R-:W-:Y:S02]  /*15780*/  FMUL.FTZ R44, R3.reuse, R112 ;  /* 0x00000070032c7220 */ /* 0x040fe40000410000 */
[C---:B------:R-:W-:Y:S02]  /*15790*/  FMUL.FTZ R45, R3.reuse, R113 ;  /* 0x00000071032d7220 */ /* 0x040fe40000410000 */
[C---:B------:R-:W-:Y:S04]  /*157a0*/  FMUL.FTZ R46, R0.reuse, R114 ;  /* 0x00000072002e7220 */ /* 0x040fe80000410000 */
[C---:B------:R-:W-:Y:S02]  /*157b0*/  FMUL.FTZ R47, R0.reuse, R115 ;  /* 0x00000073002f7220 */ /* 0x040fe40000410000 */
[C---:B------:R-:W-:Y:S02]  /*157c0*/  FMUL.FTZ R66, R0.reuse, R134 ;  /* 0x0000008600427220 */ /* 0x040fe40000410000 */
[----:B------:R-:W-:Y:S02]  /*157d0*/  IMAD.MOV.U32 R134, RZ, RZ, R89 ;  /* 0x000000ffff867224 */ /* 0x000fe400078e0059 */
[----:B------:R-:W-:Y:S01]  /*157e0*/  FMUL.FTZ R67, R0, R135 ;  /* 0x0000008700437220 */ /* 0x000fe20000410000 */
[C---:B------:R-:W-:Y:S03]  /*157f0*/  HMMA.16816.F32 R44, R136.reuse, R52, R44 ;  /* 0x00000034882c723c */ /* 0x040fe6000000182c */
[----:B------:R-:W-:Y:S01]  /*15800*/  MOV R135, R90 ;  /* 0x0000005a00877202 */ /* 0x000fe20000000f00 */
[----:B------:R-:W-:Y:S01]  /*15810*/  IMAD.MOV.U32 R101, RZ, RZ, R70 ;  /* 0x000000ffff657224 */ /* 0x000fe200078e0046 */
[----:B------:R-:W4:Y:S01]  /*15820*/  LDSM.16.MT88.4 R88, [R216+0x900] ;  /* 0x00090000d858783b */ /* 0x000f220000004200 */
[--C-:B---3--:R-:W-:Y:S02]  /*15830*/  FFMA.FTZ R2, R150, c[0x0][0x2d0], -R148.reuse ;  /* 0x0000b40096027a23 */ /* 0x108fe40000010894 */
[C---:B------:R-:W-:Y:S02]  /*15840*/  HMMA.16816.F32 R48, R136.reuse, R54, R48 ;  /* 0x000000368830723c */ /* 0x040fe40000001830 */
[----:B------:R3:W1:Y:S02]  /*15850*/  MUFU.EX2 R118, R2 ;  /* 0x0000000200767308 */ /* 0x0006640000000800 */
[C---:B------:R-:W-:Y:S02]  /*15860*/  FMUL.FTZ R52, R3.reuse, R120 ;  /* 0x0000007803347220 */ /* 0x040fe40000410000 */
[----:B------:R-:W-:Y:S02]  /*15870*/  FMUL.FTZ R53, R3, R121 ;  /* 0x0000007903357220 */ /* 0x000fe40000410000 */
[C---:B------:R-:W-:Y:S04]  /*15880*/  FMUL.FTZ R54, R0.reuse, R122 ;  /* 0x0000007a00367220 */ /* 0x040fe80000410000 */
[C---:B------:R-:W-:Y:S02]  /*15890*/  FMUL.FTZ R55, R0.reuse, R123 ;  /* 0x0000007b00377220 */ /* 0x040fe40000410000 */
[----:B------:R-:W-:Y:S02]  /*158a0*/  FFMA.FTZ R101, R101, c[0x0][0x2d0], -R148 ;  /* 0x0000b40065657a23 */ /* 0x000fe40000010894 */
[----:B------:R-:W-:Y:S02]  /*158b0*/  FFMA.FTZ R70, R167, c[0x0][0x2d0], -R149 ;  /* 0x0000b400a7467a23 */ /* 0x000fe40000010895 */
[----:B------:R-:W-:Y:S01]  /*158c0*/  IMAD.MOV.U32 R167, RZ, RZ, R135 ;  /* 0x000000ffffa77224 */ /* 0x000fe200078e0087 */
[C---:B--2---:R-:W-:Y:S01]  /*158d0*/  HMMA.16816.F32 R52, R136.reuse, R60, R52 ;  /* 0x0000003c8834723c */ /* 0x044fe20000001834 */
[----:B------:R-:W2:Y:S01]  /*158e0*/  LDL.LU R135, [R1+0x20] ;  /* 0x0000200001877983 */ /* 0x000ea20000300800 */
[----:B------:R-:W-:Y:S01]  /*158f0*/  MUFU.EX2 R106, R70 ;  /* 0x00000046006a7308 */ /* 0x000fe20000000800 */
[--C-:B---3--:R-:W-:Y:S05]  /*15900*/  FFMA.FTZ R2, R151, c[0x0][0x2d0], -R149.reuse ;  /* 0x0000b40097027a23 */ /* 0x108fea0000010895 */
[C---:B------:R-:W-:Y:S04]  /*15910*/  HMMA.16816.F32 R56, R136.reuse, R62, R56 ;  /* 0x0000003e8838723c */ /* 0x040fe80000001838 */
[----:B------:R3:W-:Y:S01]  /*15920*/  MUFU.EX2 R117, R2 ;  /* 0x0000000200757308 */ /* 0x0007e20000000800 */
[C---:B------:R-:W-:Y:S02]  /*15930*/  FMUL.FTZ R60, R3.reuse, R128 ;  /* 0x00000080033c7220 */ /* 0x040fe40000410000 */
[----:B------:R-:W-:Y:S02]  /*15940*/  FMUL.FTZ R61, R3, R129 ;  /* 0x00000081033d7220 */ /* 0x000fe40000410000 */
[C---:B------:R-:W-:Y:S03]  /*15950*/  FMUL.FTZ R62, R0.reuse, R130 ;  /* 0x00000082003e7220 */ /* 0x040fe60000410000 */
[----:B------:R-:W-:Y:S07]  /*15960*/  FMUL.FTZ R63, R0, R131 ;  /* 0x00000083003f7220 */ /* 0x000fee0000410000 */
[C---:B-1----:R-:W-:Y:S07]  /*15970*/  HMMA.16816.F32 R60, R136.reuse, R72, R60 ;  /* 0x00000048883c723c */ /* 0x042fee000000183c */
[----:B------:R-:W-:Y:S01]  /*15980*/  F2FP.PACK_AB R72, R250, R108 ;  /* 0x0000006cfa48723e */ /* 0x000fe200000000ff */
[----:B------:R-:W-:Y:S01]  /*15990*/  HMMA.16816.F32 R64, R136, R74, R64 ;  /* 0x0000004a8840723c */ /* 0x000fe20000001840 */
[----:B------:R-:W-:Y:S03]  /*159a0*/  MUFU.EX2 R136, R101 ;  /* 0x0000006500887308 */ /* 0x000fe60000000800 */
[--C-:B---3--:R-:W-:Y:S01]  /*159b0*/  FFMA.FTZ R2, R152, c[0x0][0x2d0], -R149.reuse ;  /* 0x0000b40098027a23 */ /* 0x108fe20000010895 */
[----:B------:R-:W-:Y:S02]  /*159c0*/  F2FP.PACK_AB R73, R243, R244 ;  /* 0x000000f4f349723e */ /* 0x000fe400000000ff */
[----:B------:R-:W-:Y:S01]  /*159d0*/  IMAD.MOV.U32 R138, RZ, RZ, R176 ;  /* 0x000000ffff8a7224 */ /* 0x000fe200078e00b0 */
[----:B------:R-:W-:Y:S03]  /*159e0*/  MOV R137, R172 ;  /* 0x000000ac00897202 */ /* 0x000fe60000000f00 */
[----:B------:R1:W3:Y:S01]  /*159f0*/  MUFU.EX2 R211, R2 ;  /* 0x0000000200d37308 */ /* 0x0002e20000000800 */
[----:B------:R-:W-:Y:S01]  /*15a00*/  F2FP.PACK_AB R75, R118, R119 ;  /* 0x00000077764b723e */ /* 0x000fe200000000ff */
[--C-:B------:R-:W-:Y:S01]  /*15a10*/  FFMA.FTZ R70, R138, c[0x0][0x2d0], -R149.reuse ;  /* 0x0000b4008a467a23 */ /* 0x100fe20000010895 */
[----:B------:R-:W-:Y:S07]  /*15a20*/  F2FP.PACK_AB R74, R239, R241 ;  /* 0x000000f1ef4a723e */ /* 0x000fee00000000ff */
[C---:B------:R-:W-:Y:S08]  /*15a30*/  HMMA.16816.F32 R4, R72.reuse, R76, R4 ;  /* 0x0000004c4804723c */ /* 0x040ff00000001804 */
[C---:B------:R-:W-:Y:S01]  /*15a40*/  HMMA.16816.F32 R8, R72.reuse, R78, R8 ;  /* 0x0000004e4808723c */ /* 0x040fe20000001808 */
[----:B------:R-:W3:Y:S03]  /*15a50*/  LDSM.16.MT88.4 R76, [R213+0x4900] ;  /* 0x00490000d54c783b */ /* 0x000ee60000004200 */
[--C-:B-1----:R-:W-:Y:S04]  /*15a60*/  FFMA.FTZ R2, R153, c[0x0][0x2d0], -R148.reuse ;  /* 0x0000b40099027a23 */ /* 0x102fe80000010894 */
[C---:B------:R-:W-:Y:S01]  /*15a70*/  HMMA.16816.F32 R12, R72.reuse, R80, R12 ;  /* 0x00000050480c723c */ /* 0x040fe2000000180c */
[----:B------:R1:W-:Y:S07]  /*15a80*/  MUFU.EX2 R116, R2 ;  /* 0x0000000200747308 */ /* 0x0003ee0000000800 */
[C---:B------:R-:W-:Y:S01]  /*15a90*/  HMMA.16816.F32 R16, R72.reuse, R82, R16 ;  /* 0x000000524810723c */ /* 0x040fe20000001810 */
[----:B------:R-:W3:Y:S07]  /*15aa0*/  LDSM.16.MT88.4 R80, [R214+0x4900] ;  /* 0x00490000d650783b */ /* 0x000eee0000004200 */
[C---:B------:R-:W-:Y:S08]  /*15ab0*/  HMMA.16816.F32 R20, R72.reuse, R84, R20 ;  /* 0x000000544814723c */ /* 0x040ff00000001814 */
[C---:B------:R-:W-:Y:S01]  /*15ac0*/  HMMA.16816.F32 R24, R72.reuse, R86, R24 ;  /* 0x000000564818723c */ /* 0x040fe20000001818 */
[----:B------:R-:W3:Y:S03]  /*15ad0*/  LDSM.16.MT88.4 R84, [R216+0x4900] ;  /* 0x00490000d854783b */ /* 0x000ee60000004200 */
[--C-:B-1----:R-:W-:Y:S04]  /*15ae0*/  FFMA.FTZ R2, R154, c[0x0][0x2d0], -R148.reuse ;  /* 0x0000b4009a027a23 */ /* 0x102fe80000010894 */
[C---:B----4-:R-:W-:Y:S01]  /*15af0*/  HMMA.16816.F32 R28, R72.reuse, R88, R28 ;  /* 0x00000058481c723c */ /* 0x050fe2000000181c */
[----:B------:R1:W4:Y:S07]  /*15b00*/  MUFU.EX2 R205, R2 ;  /* 0x0000000200cd7308 */ /* 0x00032e0000000800 */
[C---:B------:R-:W-:Y:S01]  /*15b10*/  HMMA.16816.F32 R32, R72.reuse, R90, R32 ;  /* 0x0000005a4820723c */ /* 0x040fe20000001820 */
[----:B------:R-:W4:Y:S07]  /*15b20*/  LDSM.16.MT88.4 R88, [R213+0x1100] ;  /* 0x00110000d558783b */ /* 0x000f2e0000004200 */
[C---:B---3--:R-:W-:Y:S08]  /*15b30*/  HMMA.16816.F32 R36, R72.reuse, R76, R36 ;  /* 0x0000004c4824723c */ /* 0x048ff00000001824 */
[C---:B------:R-:W-:Y:S01]  /*15b40*/  HMMA.16816.F32 R40, R72.reuse, R78, R40 ;  /* 0x0000004e4828723c */ /* 0x040fe20000001828 */
[----:B------:R-:W3:Y:S03]  /*15b50*/  LDSM.16.MT88.4 R76, [R217+0x1100] ;  /* 0x00110000d94c783b */ /* 0x000ee60000004200 */
[--C-:B-1----:R-:W-:Y:S04]  /*15b60*/  FFMA.FTZ R2, R155, c[0x0][0x2d0], -R149.reuse ;  /* 0x0000b4009b027a23 */ /* 0x102fe80000010895 */
[C---:B------:R-:W-:Y:S01]  /*15b70*/  HMMA.16816.F32 R44, R72.reuse, R80, R44 ;  /* 0x00000050482c723c */ /* 0x040fe2000000182c */
[----:B------:R1:W-:Y:S07]  /*15b80*/  MUFU.EX2 R203, R2 ;  /* 0x0000000200cb7308 */ /* 0x0003ee0000000800 */
[C---:B------:R-:W-:Y:S01]  /*15b90*/  HMMA.16816.F32 R48, R72.reuse, R82, R48 ;  /* 0x000000524830723c */ /* 0x040fe20000001830 */
[----:B------:R-:W2:Y:S07]  /*15ba0*/  LDSM.16.MT88.4 R80, [R216+0x1100] ;  /* 0x00110000d850783b */ /* 0x000eae0000004200 */
[C---:B------:R-:W-:Y:S08]  /*15bb0*/  HMMA.16816.F32 R52, R72.reuse, R92, R52 ;  /* 0x0000005c4834723c */ /* 0x040ff00000001834 */
[C---:B------:R-:W-:Y:S01]  /*15bc0*/  HMMA.16816.F32 R56, R72.reuse, R94, R56 ;  /* 0x0000005e4838723c */ /* 0x040fe20000001838 */
[----:B------:R-:W-:Y:S03]  /*15bd0*/  LDSM.16.MT88.4 R92, [R216+0x5900] ;  /* 0x00590000d85c783b */ /* 0x000fe60000004200 */
[--C-:B-1----:R-:W-:Y:S04]  /*15be0*/  FFMA.FTZ R2, R156, c[0x0][0x2d0], -R149.reuse ;  /* 0x0000b4009c027a23 */ /* 0x102fe80000010895 */
[C---:B------:R-:W-:Y:S01]  /*15bf0*/  HMMA.16816.F32 R60, R72.reuse, R84, R60 ;  /* 0x00000054483c723c */ /* 0x040fe2000000183c */
[----:B------:R1:W1:Y:S07]  /*15c00*/  MUFU.EX2 R127, R2 ;  /* 0x00000002007f7308 */ /* 0x00026e0000000800 */
[----:B------:R-:W-:Y:S01]  /*15c10*/  HMMA.16816.F32 R64, R72, R86, R64 ;  /* 0x000000564840723c */ /* 0x000fe20000001840 */
[----:B------:R-:W2:Y:S06]  /*15c20*/  LDSM.16.MT88.4 R84, [R213+0x5100] ;  /* 0x00510000d554783b */ /* 0x000eac0000004200 */
[----:B------:R-:W-:Y:S02]  /*15c30*/  F2FP.PACK_AB R72, R211, R117 ;  /* 0x00000075d348723e */ /* 0x000fe400000000ff */
[----:B----4-:R-:W-:Y:S03]  /*15c40*/  F2FP.PACK_AB R73, R205, R116 ;  /* 0x00000074cd49723e */ /* 0x010fe600000000ff */
[--C-:B-1----:R-:W-:Y:S01]  /*15c50*/  FFMA.FTZ R2, R157, c[0x0][0x2d0], -R148.reuse ;  /* 0x0000b4009d027a23 */ /* 0x102fe20000010894 */
[----:B------:R-:W-:Y:S03]  /*15c60*/  F2FP.PACK_AB R74, R127, R203 ;  /* 0x000000cb7f4a723e */ /* 0x000fe600000000ff */
[----:B------:R1:W-:Y:S02]  /*15c70*/  MUFU.EX2 R126, R2 ;  /* 0x00000002007e7308 */ /* 0x0003e40000000800 */
[----:B-1----:R-:W-:Y:S08]  /*15c80*/  FFMA.FTZ R2, R158, c[0x0][0x2d0], -R148 ;  /* 0x0000b4009e027a23 */ /* 0x002ff00000010894 */
[----:B------:R1:W4:Y:S01]  /*15c90*/  MUFU.EX2 R125, R2 ;  /* 0x00000002007d7308 */ /* 0x0003220000000800 */
[----:B-----5:R-:W-:Y:S09]  /*15ca0*/  FFMA.FTZ R104, R3, R104, R248 ;  /* 0x0000006803687223 */ /* 0x020ff200000100f8 */
[----:B------:R-:W5:Y:S01]  /*15cb0*/  MUFU.EX2 R3, R100 ;  /* 0x0000006400037308 */ /* 0x000f620000000800 */
[--C-:B-1----:R-:W-:Y:S01]  /*15cc0*/  FFMA.FTZ R2, R159, c[0x0][0x2d0], -R149.reuse ;  /* 0x0000b4009f027a23 */ /* 0x102fe20000010895 */
[----:B----4-:R-:W-:Y:S08]  /*15cd0*/  F2FP.PACK_AB R75, R125, R126 ;  /* 0x0000007e7d4b723e */ /* 0x010ff000000000ff */
[----:B------:R1:W-:Y:S01]  /*15ce0*/  MUFU.EX2 R124, R2 ;  /* 0x00000002007c7308 */ /* 0x0003e20000000800 */
[C---:B------:R-:W-:Y:S08]  /*15cf0*/  HMMA.16816.F32 R4, R72.reuse, R88, R4 ;  /* 0x000000584804723c */ /* 0x040ff00000001804 */
[C---:B------:R-:W-:Y:S01]  /*15d00*/  HMMA.16816.F32 R8, R72.reuse, R90, R8 ;  /* 0x0000005a4808723c */ /* 0x040fe20000001808 */
[----:B------:R-:W4:Y:S07]  /*15d10*/  LDSM.16.MT88.4 R88, [R214+0x5100] ;  /* 0x00510000d658783b */ /* 0x000f2e0000004200 */
[C---:B------:R-:W-:Y:S04]  /*15d20*/  HMMA.16816.F32 R12, R72.reuse, R96, R12 ;  /* 0x00000060480c723c */ /* 0x040fe8000000180c */
[----:B-1----:R-:W-:Y:S04]  /*15d30*/  FFMA.FTZ R2, R164, c[0x0][0x2d0], -R149 ;  /* 0x0000b400a4027a23 */ /* 0x002fe80000010895 */
[C---:B------:R-:W-:Y:S01]  /*15d40*/  HMMA.16816.F32 R16, R72.reuse, R98, R16 ;  /* 0x000000624810723c */ /* 0x040fe20000001810 */
[----:B------:R1:W1:Y:S01]  /*15d50*/  MUFU.EX2 R176, R2 ;  /* 0x0000000200b07308 */ /* 0x0002620000000800 */
[----:B------:R-:W-:Y:S06]  /*15d60*/  LDSM.16.MT88.4 R96, [R214+0x2100] ;  /* 0x00210000d660783b */ /* 0x000fec0000004200 */
[C---:B---3--:R-:W-:Y:S08]  /*15d70*/  HMMA.16816.F32 R20, R72.reuse, R76, R20 ;  /* 0x0000004c4814723c */ /* 0x048ff00000001814 */
[C---:B------:R-:W-:Y:S01]  /*15d80*/  HMMA.16816.F32 R24, R72.reuse, R78, R24 ;  /* 0x0000004e4818723c */ /* 0x040fe20000001818 */
[----:B------:R-:W3:Y:S03]  /*15d90*/  LDSM.16.MT88.4 R76, [R217+0x5100] ;  /* 0x00510000d94c783b */ /* 0x000ee60000004200 */
[----:B--2---:R-:W-:Y:S04]  /*15da0*/  FFMA.FTZ R0, R0, R135, R167 ;  /* 0x0000008700007223 */ /* 0x004fe800000100a7 */
[C---:B------:R-:W-:Y:S04]  /*15db0*/  HMMA.16816.F32 R28, R72.reuse, R80, R28 ;  /* 0x00000050481c723c */ /* 0x040fe8000000181c */
[----:B-1----:R-:W-:Y:S02]  /*15dc0*/  FFMA.FTZ R2, R165, c[0x0][0x2d0], -R148 ;  /* 0x0000b400a5027a23 */ /* 0x002fe40000010894 */
[----:B------:R-:W-:Y:S01]  /*15dd0*/  FADD.FTZ R0, R133, R0 ;  /* 0x0000000085007221 */ /* 0x000fe20000010000 */
[----:B-----5:R-:W-:Y:S01]  /*15de0*/  F2FP.PACK_AB R133, R136, R3 ;  /* 0x000000038885723e */ /* 0x020fe200000000ff */
[C---:B------:R-:W-:Y:S01]  /*15df0*/  HMMA.16816.F32 R32, R72.reuse, R82, R32 ;  /* 0x000000524820723c */ /* 0x040fe20000001820 */
[----:B------:R1:W-:Y:S01]  /*15e00*/  MUFU.EX2 R107, R2 ;  /* 0x00000002006b7308 */ /* 0x0003e20000000800 */
[----:B------:R-:W2:Y:S02]  /*15e10*/  LDSM.16.MT88.4 R80, [R216+0x5100] ;  /* 0x00510000d850783b */ /* 0x000ea40000004200 */
[----:B------:R-:W-:Y:S04]  /*15e20*/  FADD.FTZ R0, R111, R0 ;  /* 0x000000006f007221 */ /* 0x000fe80000010000 */
[C---:B------:R-:W-:Y:S04]  /*15e30*/  HMMA.16816.F32 R36, R72.reuse, R84, R36 ;  /* 0x000000544824723c */ /* 0x040fe80000001824 */
[----:B------:R-:W-:Y:S04]  /*15e40*/  FADD.FTZ R0, R109, R0 ;  /* 0x000000006d007221 */ /* 0x000fe80000010000 */
[C---:B------:R-:W-:Y:S01]  /*15e50*/  HMMA.16816.F32 R40, R72.reuse, R86, R40 ;  /* 0x000000564828723c */ /* 0x040fe20000001828 */
[----:B------:R-:W5:Y:S03]  /*15e60*/  LDSM.16.MT88.4 R84, [R213+0x1900] ;  /* 0x00190000d554783b */ /* 0x000f660000004200 */
[----:B------:R-:W-:Y:S04]  /*15e70*/  FADD.FTZ R0, R244, R0 ;  /* 0x00000000f4007221 */ /* 0x000fe80000010000 */
[C---:B----4-:R-:W-:Y:S04]  /*15e80*/  HMMA.16816.F32 R44, R72.reuse, R88, R44 ;  /* 0x00000058482c723c */ /* 0x050fe8000000182c */
[----:B-1----:R-:W-:Y:S02]  /*15e90*/  FFMA.FTZ R2, R166, c[0x0][0x2d0], -R148 ;  /* 0x0000b400a6027a23 */ /* 0x002fe40000010894 */
[----:B------:R-:W-:Y:S02]  /*15ea0*/  FADD.FTZ R0, R243, R0 ;  /* 0x00000000f3007221 */ /* 0x000fe40000010000 */
[C---:B------:R-:W-:Y:S01]  /*15eb0*/  HMMA.16816.F32 R48, R72.reuse, R90, R48 ;  /* 0x0000005a4830723c */ /* 0x040fe20000001830 */
[----:B------:R1:W4:Y:S01]  /*15ec0*/  MUFU.EX2 R172, R2 ;  /* 0x0000000200ac7308 */ /* 0x0003220000000800 */
[----:B------:R-:W5:Y:S02]  /*15ed0*/  LDSM.16.MT88.4 R88, [R214+0x1900] ;  /* 0x00190000d658783b */ /* 0x000f640000004200 */
[----:B------:R-:W-:Y:S04]  /*15ee0*/  FADD.FTZ R0, R119, R0 ;  /* 0x0000000077007221 */ /* 0x000fe80000010000 */
[C---:B---3--:R-:W-:Y:S04]  /*15ef0*/  HMMA.16816.F32 R52, R72.reuse, R76, R52 ;  /* 0x0000004c4834723c */ /* 0x048fe80000001834 */
[----:B------:R-:W-:Y:S04]  /*15f00*/  FADD.FTZ R0, R118, R0 ;  /* 0x0000000076007221 */ /* 0x000fe80000010000 */
[C---:B------:R-:W-:Y:S01]  /*15f10*/  HMMA.16816.F32 R56, R72.reuse, R78, R56 ;  /* 0x0000004e4838723c */ /* 0x040fe20000001838 */
[----:B------:R-:W3:Y:S03]  /*15f20*/  LDSM.16.MT88.4 R76, [R217+0x1900] ;  /* 0x00190000d94c783b */ /* 0x000ee60000004200 */
[----:B------:R-:W-:Y:S04]  /*15f30*/  FADD.FTZ R0, R116, R0 ;  /* 0x0000000074007221 */ /* 0x000fe80000010000 */
[C---:B--2---:R-:W-:Y:S04]  /*15f40*/  HMMA.16816.F32 R60, R72.reuse, R80, R60 ;  /* 0x00000050483c723c */ /* 0x044fe8000000183c */
[--C-:B-1----:R-:W-:Y:S02]  /*15f50*/  FFMA.FTZ R2, R168, c[0x0][0x2d0], -R149.reuse ;  /* 0x0000b400a8027a23 */ /* 0x102fe40000010895 */
[----:B------:R-:W-:Y:S02]  /*15f60*/  FADD.FTZ R0, R205, R0 ;  /* 0x00000000cd007221 */ /* 0x000fe40000010000 */
[----:B------:R-:W-:Y:S01]  /*15f70*/  HMMA.16816.F32 R64, R72, R82, R64 ;  /* 0x000000524840723c */ /* 0x000fe20000001840 */
[----:B------:R1:W2:Y:S01]  /*15f80*/  MUFU.EX2 R166, R2 ;  /* 0x0000000200a67308 */ /* 0x0002a20000000800 */
[----:B------:R-:W3:Y:S02]  /*15f90*/  LDSM.16.MT88.4 R80, [R216+0x1900] ;  /* 0x00190000d850783b */ /* 0x000ee40000004200 */
[----:B------:R-:W-:Y:S03]  /*15fa0*/  FADD.FTZ R0, R126, R0 ;  /* 0x000000007e007221 */ /* 0x000fe60000010000 */
[----:B------:R-:W-:Y:S01]  /*15fb0*/  F2FP.PACK_AB R72, R176, R124 ;  /* 0x0000007cb048723e */ /* 0x000fe200000000ff */
[----:B------:R-:W-:Y:S01]  /*15fc0*/  FADD.FTZ R0, R125, R0 ;  /* 0x000000007d007221 */ /* 0x000fe20000010000 */
[C---:B----4-:R-:W-:Y:S03]  /*15fd0*/  F2FP.PACK_AB R73, R172.reuse, R107 ;  /* 0x0000006bac49723e */ /* 0x050fe600000000ff */
[----:B------:R-:W-:Y:S04]  /*15fe0*/  FADD.FTZ R0, R107, R0 ;  /* 0x000000006b007221 */ /* 0x000fe80000010000 */
[----:B------:R-:W-:Y:S02]  /*15ff0*/  FADD.FTZ R0, R172, R0 ;  /* 0x00000000ac007221 */ /* 0x000fe40000010000 */
[--C-:B-1----:R-:W-:Y:S01]  /*16000*/  FFMA.FTZ R2, R169, c[0x0][0x2d0], -R148.reuse ;  /* 0x0000b400a9027a23 */ /* 0x102fe20000010894 */
[----:B--2---:R-:W-:Y:S03]  /*16010*/  F2FP.PACK_AB R74, R166, R106 ;  /* 0x0000006aa64a723e */ /* 0x004fe600000000ff */
[----:B------:R1:W2:Y:S02]  /*16020*/  MUFU.EX2 R105, R2 ;  /* 0x0000000200697308 */ /* 0x0002a40000000800 */
[----:B-1----:R-:W-:Y:S02]  /*16030*/  FFMA.FTZ R2, R170, c[0x0][0x2d0], -R148 ;  /* 0x0000b400aa027a23 */ /* 0x002fe40000010894 */
[----:B--2---:R-:W-:Y:S06]  /*16040*/  FADD.FTZ R0, R105, R0 ;  /* 0x0000000069007221 */ /* 0x004fec0000010000 */
[----:B------:R1:W2:Y:S02]  /*16050*/  MUFU.EX2 R165, R2 ;  /* 0x0000000200a57308 */ /* 0x0002a40000000800 */
[--C-:B-1----:R-:W-:Y:S01]  /*16060*/  FFMA.FTZ R2, R171, c[0x0][0x2d0], -R149.reuse ;  /* 0x0000b400ab027a23 */ /* 0x102fe20000010895 */
[C---:B--2---:R-:W-:Y:S01]  /*16070*/  F2FP.PACK_AB R75, R165.reuse, R105 ;  /* 0x00000069a54b723e */ /* 0x044fe200000000ff */
[----:B------:R-:W-:Y:S06]  /*16080*/  FADD.FTZ R0, R165, R0 ;  /* 0x00000000a5007221 */ /* 0x000fec0000010000 */
[----:B------:R1:W-:Y:S01]  /*16090*/  MUFU.EX2 R159, R2 ;  /* 0x00000002009f7308 */ /* 0x0003e20000000800 */
[C---:B-----5:R-:W-:Y:S08]  /*160a0*/  HMMA.16816.F32 R4, R72.reuse, R84, R4 ;  /* 0x000000544804723c */ /* 0x060ff00000001804 */
[C---:B------:R-:W-:Y:S01]  /*160b0*/  HMMA.16816.F32 R8, R72.reuse, R86, R8 ;  /* 0x000000564808723c */ /* 0x040fe20000001808 */
[----:B------:R-:W2:Y:S07]  /*160c0*/  LDSM.16.MT88.4 R84, [R213+0x5900] ;  /* 0x00590000d554783b */ /* 0x000eae0000004200 */
[C---:B------:R-:W-:Y:S04]  /*160d0*/  HMMA.16816.F32 R12, R72.reuse, R88, R12 ;  /* 0x00000058480c723c */ /* 0x040fe8000000180c */
        /* <DEDUP_REMOVED lines=8> */
[--C-:B-1----:R-:W-:Y:S04]  /*16160*/  FFMA.FTZ R2, R174, c[0x0][0x2d0], -R148.reuse ;  /* 0x0000b400ae027a23 */ /* 0x102fe80000010894 */
[C---:B------:R-:W-:Y:S01]  /*16170*/  HMMA.16816.F32 R32, R72.reuse, R82, R32 ;  /* 0x000000524820723c */ /* 0x040fe20000001820 */
[----:B------:R1:W5:Y:S01]  /*16180*/  MUFU.EX2 R115, R2 ;  /* 0x0000000200737308 */ /* 0x0003620000000800 */
[----:B------:R-:W3:Y:S06]  /*16190*/  LDSM.16.MT88.4 R80, [R213+0x2100] ;  /* 0x00210000d550783b */ /* 0x000eec0000004200 */
[C---:B--2---:R-:W-:Y:S08]  /*161a0*/  HMMA.16816.F32 R36, R72.reuse, R84, R36 ;  /* 0x000000544824723c */ /* 0x044ff00000001824 */
[C---:B------:R-:W-:Y:S01]  /*161b0*/  HMMA.16816.F32 R40, R72.reuse, R86, R40 ;  /* 0x000000564828723c */ /* 0x040fe20000001828 */
[----:B------:R-:W2:Y:S07]  /*161c0*/  LDSM.16.MT88.4 R84, [R217+0x2100] ;  /* 0x00210000d954783b */ /* 0x000eae0000004200 */
[C---:B----4-:R-:W-:Y:S04]  /*161d0*/  HMMA.16816.F32 R44, R72.reuse, R88, R44 ;  /* 0x00000058482c723c */ /* 0x050fe8000000182c */
[----:B-1----:R-:W-:Y:S02]  /*161e0*/  FFMA.FTZ R2, R175, c[0x0][0x2d0], -R148 ;  /* 0x0000b400af027a23 */ /* 0x002fe40000010894 */
[----:B-----5:R-:W-:Y:S02]  /*161f0*/  FADD.FTZ R0, R115, R0 ;  /* 0x0000000073007221 */ /* 0x020fe40000010000 */
[C---:B------:R-:W-:Y:S01]  /*16200*/  HMMA.16816.F32 R48, R72.reuse, R90, R48 ;  /* 0x0000005a4830723c */ /* 0x040fe20000001830 */
[----:B------:R1:W4:Y:S01]  /*16210*/  MUFU.EX2 R114, R2 ;  /* 0x0000000200727308 */ /* 0x0003220000000800 */
[----:B------:R-:W-:Y:S06]  /*16220*/  LDSM.16.MT88.4 R88, [R214+0x6100] ;  /* 0x00610000d658783b */ /* 0x000fec0000004200 */
[C---:B---3--:R-:W-:Y:S08]  /*16230*/  HMMA.16816.F32 R52, R72.reuse, R76, R52 ;  /* 0x0000004c4834723c */ /* 0x048ff00000001834 */
[C---:B------:R-:W-:Y:S01]  /*16240*/  HMMA.16816.F32 R56, R72.reuse, R78, R56 ;  /* 0x0000004e4838723c */ /* 0x040fe20000001838 */
[----:B------:R-:W3:Y:S07]  /*16250*/  LDSM.16.MT88.4 R76, [R216+0x2100] ;  /* 0x00210000d84c783b */ /* 0x000eee0000004200 */
[C---:B------:R-:W-:Y:S04]  /*16260*/  HMMA.16816.F32 R60, R72.reuse, R92, R60 ;  /* 0x0000005c483c723c */ /* 0x040fe8000000183c */
[--C-:B-1----:R-:W-:Y:S02]  /*16270*/  FFMA.FTZ R2, R177, c[0x0][0x2d0], -R149.reuse ;  /* 0x0000b400b1027a23 */ /* 0x102fe40000010895 */
[----:B----4-:R-:W-:Y:S02]  /*16280*/  FADD.FTZ R0, R114, R0 ;  /* 0x0000000072007221 */ /* 0x010fe40000010000 */
[----:B------:R-:W-:Y:S01]  /*16290*/  HMMA.16816.F32 R64, R72, R94, R64 ;  /* 0x0000005e4840723c */ /* 0x000fe20000001840 */
[----:B------:R1:W-:Y:S01]  /*162a0*/  MUFU.EX2 R113, R2 ;  /* 0x0000000200717308 */ /* 0x0003e20000000800 */
[----:B------:R-:W-:Y:S05]  /*162b0*/  LDSM.16.MT88.4 R92, [R216+0x6100] ;  /* 0x00610000d85c783b */ /* 0x000fea0000004200 */
[----:B------:R-:W-:Y:S02]  /*162c0*/  F2FP.PACK_AB R72, R164, R159 ;  /* 0x0000009fa448723e */ /* 0x000fe400000000ff */
[----:B------:R-:W-:Y:S03]  /*162d0*/  F2FP.PACK_AB R73, R114, R115 ;  /* 0x000000737249723e */ /* 0x000fe600000000ff */
[--C-:B-1----:R-:W-:Y:S04]  /*162e0*/  FFMA.FTZ R2, R178, c[0x0][0x2d0], -R149.reuse ;  /* 0x0000b400b2027a23 */ /* 0x102fe80000010895 */
[----:B------:R1:W4:Y:S02]  /*162f0*/  MUFU.EX2 R158, R2 ;  /* 0x00000002009e7308 */ /* 0x0003240000000800 */
[--C-:B-1----:R-:W-:Y:S01]  /*16300*/  FFMA.FTZ R2, R179, c[0x0][0x2d0], -R148.reuse ;  /* 0x0000b400b3027a23 */ /* 0x102fe20000010894 */
[----:B----4-:R-:W-:Y:S07]  /*16310*/  F2FP.PACK_AB R74, R158, R113 ;  /* 0x000000719e4a723e */ /* 0x010fee00000000ff */
[----:B------:R1:W4:Y:S02]  /*16320*/  MUFU.EX2 R112, R2 ;  /* 0x0000000200707308 */ /* 0x0003240000000800 */
[----:B-1----:R-:W-:Y:S02]  /*16330*/  FFMA.FTZ R2, R201, c[0x0][0x2d0], -R148 ;  /* 0x0000b400c9027a23 */ /* 0x002fe40000010894 */
[----:B----4-:R-:W-:Y:S06]  /*16340*/  FADD.FTZ R0, R112, R0 ;  /* 0x0000000070007221 */ /* 0x010fec0000010000 */
[----:B------:R1:W4:Y:S02]  /*16350*/  MUFU.EX2 R157, R2 ;  /* 0x00000002009d7308 */ /* 0x0003240000000800 */
[--C-:B-1----:R-:W-:Y:S01]  /*16360*/  FFMA.FTZ R2, R202, c[0x0][0x2d0], -R149.reuse ;  /* 0x0000b400ca027a23 */ /* 0x102fe20000010895 */
[C---:B----4-:R-:W-:Y:S01]  /*16370*/  F2FP.PACK_AB R75, R157.reuse, R112 ;  /* 0x000000709d4b723e */ /* 0x050fe200000000ff */
[----:B------:R-:W-:Y:S06]  /*16380*/  FADD.FTZ R0, R157, R0 ;  /* 0x000000009d007221 */ /* 0x000fec0000010000 */
[----:B------:R1:W-:Y:S01]  /*16390*/  MUFU.EX2 R156, R2 ;  /* 0x00000002009c7308 */ /* 0x0003e20000000800 */
[C---:B------:R-:W-:Y:S08]  /*163a0*/  HMMA.16816.F32 R4, R72.reuse, R80, R4 ;  /* 0x000000504804723c */ /* 0x040ff00000001804 */
[C---:B------:R-:W-:Y:S01]  /*163b0*/  HMMA.16816.F32 R8, R72.reuse, R82, R8 ;  /* 0x000000524808723c */ /* 0x040fe20000001808 */
[----:B------:R-:W4:Y:S07]  /*163c0*/  LDSM.16.MT88.4 R80, [R213+0x6100] ;  /* 0x00610000d550783b */ /* 0x000f2e0000004200 */
[C---:B------:R-:W-:Y:S04]  /*163d0*/  HMMA.16816.F32 R12, R72.reuse, R96, R12 ;  /* 0x00000060480c723c */ /* 0x040fe8000000180c */
[--C-:B-1----:R-:W-:Y:S04]  /*163e0*/  FFMA.FTZ R2, R204, c[0x0][0x2d0], -R149.reuse ;  /* 0x0000b400cc027a23 */ /* 0x102fe80000010895 */
[C---:B------:R-:W-:Y:S01]  /*163f0*/  HMMA.16816.F32 R16, R72.reuse, R98, R16 ;  /* 0x000000624810723c */ /* 0x040fe20000001810 */
[----:B------:R1:W-:Y:S01]  /*16400*/  MUFU.EX2 R155, R2 ;  /* 0x00000002009b7308 */ /* 0x0003e20000000800 */
[----:B------:R-:W-:Y:S06]  /*16410*/  LDSM.16.MT88.4 R96, [R217+0x2900] ;  /* 0x00290000d960783b */ /* 0x000fec0000004200 */
[C---:B--2---:R-:W-:Y:S08]  /*16420*/  HMMA.16816.F32 R20, R72.reuse, R84, R20 ;  /* 0x000000544814723c */ /* 0x044ff00000001814 */
[C---:B------:R-:W-:Y:S01]  /*16430*/  HMMA.16816.F32 R24, R72.reuse, R86, R24 ;  /* 0x000000564818723c */ /* 0x040fe20000001818 */
[----:B------:R-:W2:Y:S07]  /*16440*/  LDSM.16.MT88.4 R84, [R217+0x6100] ;  /* 0x00610000d954783b */ /* 0x000eae0000004200 */
[C---:B---3--:R-:W-:Y:S04]  /*16450*/  HMMA.16816.F32 R28, R72.reuse, R76, R28 ;  /* 0x0000004c481c723c */ /* 0x048fe8000000181c */
[--C-:B-1----:R-:W-:Y:S04]  /*16460*/  FFMA.FTZ R2, R207, c[0x0][0x2d0], -R148.reuse ;  /* 0x0000b400cf027a23 */ /* 0x102fe80000010894 */
[C---:B------:R-:W-:Y:S01]  /*16470*/  HMMA.16816.F32 R32, R72.reuse, R78, R32 ;  /* 0x0000004e4820723c */ /* 0x040fe20000001820 */
[----:B------:R1:W3:Y:S01]  /*16480*/  MUFU.EX2 R123, R2 ;  /* 0x00000002007b7308 */ /* 0x0002e20000000800 */
[----:B------:R-:W5:Y:S06]  /*16490*/  LDSM.16.MT88.4 R76, [R213+0x2900] ;  /* 0x00290000d54c783b */ /* 0x000f6c0000004200 */
[C---:B----4-:R-:W-:Y:S08]  /*164a0*/  HMMA.16816.F32 R36, R72.reuse, R80, R36 ;  /* 0x000000504824723c */ /* 0x050ff00000001824 */
[C---:B------:R-:W-:Y:S01]  /*164b0*/  HMMA.16816.F32 R40, R72.reuse, R82, R40 ;  /* 0x000000524828723c */ /* 0x040fe20000001828 */
[----:B------:R-:W4:Y:S07]  /*164c0*/  LDSM.16.MT88.4 R80, [R214+0x2900] ;  /* 0x00290000d650783b */ /* 0x000f2e0000004200 */
[C---:B------:R-:W-:Y:S04]  /*164d0*/  HMMA.16816.F32 R44, R72.reuse, R88, R44 ;  /* 0x00000058482c723c */ /* 0x040fe8000000182c */
[----:B-1----:R-:W-:Y:S02]  /*164e0*/  FFMA.FTZ R2, R206, c[0x0][0x2d0], -R148 ;  /* 0x0000b400ce027a23 */ /* 0x002fe40000010894 */
[----:B---3--:R-:W-:Y:S02]  /*164f0*/  FADD.FTZ R0, R123, R0 ;  /* 0x000000007b007221 */ /* 0x008fe40000010000 */
[C---:B------:R-:W-:Y:S01]  /*16500*/  HMMA.16816.F32 R48, R72.reuse, R90, R48 ;  /* 0x0000005a4830723c */ /* 0x040fe20000001830 */
[----:B------:R1:W3:Y:S01]  /*16510*/  MUFU.EX2 R122, R2 ;  /* 0x00000002007a7308 */ /* 0x0002e20000000800 */
[----:B------:R-:W-:Y:S06]  /*16520*/  LDSM.16.MT88.4 R88, [R213+0x6900] ;  /* 0x00690000d558783b */ /* 0x000fec0000004200 */
[C---:B--2---:R-:W-:Y:S08]  /*16530*/  HMMA.16816.F32 R52, R72.reuse, R84, R52 ;  /* 0x000000544834723c */ /* 0x044ff00000001834 */
[C---:B------:R-:W-:Y:S01]  /*16540*/  HMMA.16816.F32 R56, R72.reuse, R86, R56 ;  /* 0x000000564838723c */ /* 0x040fe20000001838 */
[----:B------:R-:W2:Y:S07]  /*16550*/  LDSM.16.MT88.4 R84, [R216+0x2900] ;  /* 0x00290000d854783b */ /* 0x000eae0000004200 */
[C---:B------:R-:W-:Y:S04]  /*16560*/  HMMA.16816.F32 R60, R72.reuse, R92, R60 ;  /* 0x0000005c483c723c */ /* 0x040fe8000000183c */
[--C-:B-1----:R-:W-:Y:S02]  /*16570*/  FFMA.FTZ R2, R209, c[0x0][0x2d0], -R149.reuse ;  /* 0x0000b400d1027a23 */ /* 0x102fe40000010895 */
[C---:B---3--:R-:W-:Y:S02]  /*16580*/  FADD.FTZ R0, R122.reuse, R0 ;  /* 0x000000007a007221 */ /* 0x048fe40000010000 */
        /* <DEDUP_REMOVED lines=9> */
[----:B------:R1:W3:Y:S02]  /*16620*/  MUFU.EX2 R120, R2 ;  /* 0x0000000200787308 */ /* 0x0002e40000000800 */
[----:B-1----:R-:W-:Y:S02]  /*16630*/  FFMA.FTZ R2, R237, c[0x0][0x2d0], -R148 ;  /* 0x0000b400ed027a23 */ /* 0x002fe40000010894 */
[----:B---3--:R-:W-:Y:S06]  /*16640*/  FADD.FTZ R0, R120, R0 ;  /* 0x0000000078007221 */ /* 0x008fec0000010000 */
[----:B------:R1:W3:Y:S02]  /*16650*/  MUFU.EX2 R153, R2 ;  /* 0x0000000200997308 */ /* 0x0002e40000000800 */
[--C-:B-1----:R-:W-:Y:S01]  /*16660*/  FFMA.FTZ R2, R245, c[0x0][0x2d0], -R149.reuse ;  /* 0x0000b400f5027a23 */ /* 0x102fe20000010895 */
[C---:B---3--:R-:W-:Y:S01]  /*16670*/  F2FP.PACK_AB R75, R153.reuse, R120 ;  /* 0x00000078994b723e */ /* 0x048fe200000000ff */
[----:B------:R-:W-:Y:S06]  /*16680*/  FADD.FTZ R0, R153, R0 ;  /* 0x0000000099007221 */ /* 0x000fec0000010000 */
[----:B------:R1:W-:Y:S01]  /*16690*/  MUFU.EX2 R152, R2 ;  /* 0x0000000200987308 */ /* 0x0003e20000000800 */
[C---:B-----5:R-:W-:Y:S08]  /*166a0*/  HMMA.16816.F32 R4, R72.reuse, R76, R4 ;  /* 0x0000004c4804723c */ /* 0x060ff00000001804 */
[C---:B------:R-:W-:Y:S01]  /*166b0*/  HMMA.16816.F32 R8, R72.reuse, R78, R8 ;  /* 0x0000004e4808723c */ /* 0x040fe20000001808 */
[----:B------:R-:W3:Y:S07]  /*166c0*/  LDSM.16.MT88.4 R76, [R214+0x6900] ;  /* 0x00690000d64c783b */ /* 0x000eee0000004200 */
[C---:B----4-:R-:W-:Y:S04]  /*166d0*/  HMMA.16816.F32 R12, R72.reuse, R80, R12 ;  /* 0x00000050480c723c */ /* 0x050fe8000000180c */
        /* <DEDUP_REMOVED lines=14> */
[----:B------:R-:W-:Y:S07]  /*167c0*/  LDSM.16.MT88.4 R88, [R217+0x3100] ;  /* 0x00310000d958783b */ /* 0x000fee0000004200 */
[C---:B---3--:R-:W-:Y:S04]  /*167d0*/  HMMA.16816.F32 R44, R72.reuse, R76, R44 ;  /* 0x0000004c482c723c */ /* 0x048fe8000000182c */
[----:B-1----:R-:W-:Y:S02]  /*167e0*/  FFMA.FTZ R2, R240, c[0x0][0x2d0], -R148 ;  /* 0x0000b400f0027a23 */ /* 0x002fe40000010894 */
[----:B--2---:R-:W-:Y:S02]  /*167f0*/  FADD.FTZ R0, R131, R0 ;  /* 0x0000000083007221 */ /* 0x004fe40000010000 */
[C---:B------:R-:W-:Y:S01]  /*16800*/  HMMA.16816.F32 R48, R72.reuse, R78, R48 ;  /* 0x0000004e4830723c */ /* 0x040fe20000001830 */
[----:B------:R1:W2:Y:S01]  /*16810*/  MUFU.EX2 R130, R2 ;  /* 0x0000000200827308 */ /* 0x0002a20000000800 */
[----:B------:R-:W3:Y:S06]  /*16820*/  LDSM.16.MT88.4 R76, [R213+0x3100] ;  /* 0x00310000d54c783b */ /* 0x000eec0000004200 */
[C---:B----4-:R-:W-:Y:S08]  /*16830*/  HMMA.16816.F32 R52, R72.reuse, R80, R52 ;  /* 0x000000504834723c */ /* 0x050ff00000001834 */
[C---:B------:R-:W-:Y:S01]  /*16840*/  HMMA.16816.F32 R56, R72.reuse, R82, R56 ;  /* 0x000000524838723c */ /* 0x040fe20000001838 */
[----:B------:R-:W4:Y:S07]  /*16850*/  LDSM.16.MT88.4 R80, [R214+0x3100] ;  /* 0x00310000d650783b */ /* 0x000f2e0000004200 */
[C---:B-----5:R-:W-:Y:S04]  /*16860*/  HMMA.16816.F32 R60, R72.reuse, R84, R60 ;  /* 0x00000054483c723c */ /* 0x060fe8000000183c */
[--C-:B-1----:R-:W-:Y:S02]  /*16870*/  FFMA.FTZ R2, R249, c[0x0][0x2d0], -R149.reuse ;  /* 0x0000b400f9027a23 */ /* 0x102fe40000010895 */
[C---:B--2---:R-:W-:Y:S02]  /*16880*/  FADD.FTZ R0, R130.reuse, R0 ;  /* 0x0000000082007221 */ /* 0x044fe40000010000 */
[----:B------:R-:W-:Y:S01]  /*16890*/  HMMA.16816.F32 R64, R72, R86, R64 ;  /* 0x000000564840723c */ /* 0x000fe20000001840 */
[----:B------:R1:W-:Y:S01]  /*168a0*/  MUFU.EX2 R129, R2 ;  /* 0x0000000200817308 */ /* 0x0003e20000000800 */
[----:B------:R-:W2:Y:S05]  /*168b0*/  LDSM.16.MT88.4 R84, [R213+0x7100] ;  /* 0x00710000d554783b */ /* 0x000eaa0000004200 */
[----:B------:R-:W-:Y:S02]  /*168c0*/  F2FP.PACK_AB R72, R151, R152 ;  /* 0x000000989748723e */ /* 0x000fe400000000ff */
[----:B------:R-:W-:Y:S03]  /*168d0*/  F2FP.PACK_AB R73, R130, R131 ;  /* 0x000000838249723e */ /* 0x000fe600000000ff */
[--C-:B-1----:R-:W-:Y:S04]  /*168e0*/  FFMA.FTZ R2, R252, c[0x0][0x2d0], -R149.reuse ;  /* 0x0000b400fc027a23 */ /* 0x102fe80000010895 */
[----:B------:R1:W5:Y:S02]  /*168f0*/  MUFU.EX2 R150, R2 ;  /* 0x0000000200967308 */ /* 0x0003640000000800 */
[--C-:B-1----:R-:W-:Y:S01]  /*16900*/  FFMA.FTZ R2, R242, c[0x0][0x2d0], -R148.reuse ;  /* 0x0000b400f2027a23 */ /* 0x102fe20000010894 */
[----:B-----5:R-:W-:Y:S07]  /*16910*/  F2FP.PACK_AB R74, R150, R129 ;  /* 0x00000081964a723e */ /* 0x020fee00000000ff */
[----:B------:R1:W5:Y:S02]  /*16920*/  MUFU.EX2 R128, R2 ;  /* 0x0000000200807308 */ /* 0x0003640000000800 */
[----:B-1----:R-:W-:Y:S02]  /*16930*/  FFMA.FTZ R2, R246, c[0x0][0x2d0], -R148 ;  /* 0x0000b400f6027a23 */ /* 0x002fe40000010894 */
[----:B-----5:R-:W-:Y:S06]  /*16940*/  FADD.FTZ R0, R128, R0 ;  /* 0x0000000080007221 */ /* 0x020fec0000010000 */
[----:B------:R-:W1:Y:S02]  /*16950*/  MUFU.EX2 R139, R2 ;  /* 0x00000002008b7308 */ /* 0x000e640000000800 */
[----:B-1----:R-:W-:Y:S01]  /*16960*/  F2FP.PACK_AB R75, R139, R128 ;  /* 0x000000808b4b723e */ /* 0x002fe200000000ff */
[--C-:B------:R-:W-:Y:S02]  /*16970*/  FFMA.FTZ R2, R137, c[0x0][0x2d0], -R149.reuse ;  /* 0x0000b40089027a23 */ /* 0x100fe40000010895 */
[----:B------:R-:W-:Y:S05]  /*16980*/  FFMA.FTZ R149, R103, c[0x0][0x2d0], -R149 ;  /* 0x0000b40067957a23 */ /* 0x000fea0000010895 */
[----:B------:R-:W-:Y:S01]  /*16990*/  MUFU.EX2 R137, R70 ;  /* 0x0000004600897308 */ /* 0x000fe20000000800 */
[--C-:B------:R-:W-:Y:S01]  /*169a0*/  FFMA.FTZ R103, R251, c[0x0][0x2d0], -R148.reuse ;  /* 0x0000b400fb677a23 */ /* 0x100fe20000010894 */
[C---:B---3--:R-:W-:Y:S03]  /*169b0*/  HMMA.16816.F32 R4, R72.reuse, R76, R4 ;  /* 0x0000004c4804723c */ /* 0x048fe60000001804 */
[----:B------:R-:W-:Y:S02]  /*169c0*/  FFMA.FTZ R148, R71, c[0x0][0x2d0], -R148 ;  /* 0x0000b40047947a23 */ /* 0x000fe40000010894 */
[----:B------:R-:W-:Y:S03]  /*169d0*/  FADD.FTZ R0, R139, R0 ;  /* 0x000000008b007221 */ /* 0x000fe60000010000 */
[----:B------:R-:W-:Y:S01]  /*169e0*/  MUFU.EX2 R71, R102 ;  /* 0x0000006600477308 */ /* 0x000fe20000000800 */
[C---:B------:R-:W-:Y:S01]  /*169f0*/  HMMA.16816.F32 R8, R72.reuse, R78, R8 ;  /* 0x0000004e4808723c */ /* 0x040fe20000001808 */
[----:B------:R-:W1:Y:S02]  /*16a00*/  LDSM.16.MT88.4 R76, [R217+0x7100] ;  /* 0x00710000d94c783b */ /* 0x000e640000004200 */
[----:B------:R-:W-:Y:S05]  /*16a10*/  FADD.FTZ R3, R3, R0 ;  /* 0x0000000003037221 */ /* 0x000fea0000010000 */
[C---:B----4-:R-:W-:Y:S01]  /*16a20*/  HMMA.16816.F32 R12, R72.reuse, R80, R12 ;  /* 0x00000050480c723c */ /* 0x050fe2000000180c */
[----:B------:R3:W-:Y:S03]  /*16a30*/  MUFU.EX2 R70, R103 ;  /* 0x0000006700467308 */ /* 0x0007e60000000800 */
[----:B------:R-:W-:Y:S04]  /*16a40*/  FADD.FTZ R3, R136, R3 ;  /* 0x0000000388037221 */ /* 0x000fe80000010000 */
[C---:B------:R-:W-:Y:S01]  /*16a50*/  HMMA.16816.F32 R16, R72.reuse, R82, R16 ;  /* 0x000000524810723c */ /* 0x040fe20000001810 */
[----:B------:R-:W4:Y:S02]  /*16a60*/  LDSM.16.MT88.4 R80, [R216+0x7100] ;  /* 0x00710000d850783b */ /* 0x000f240000004200 */
[----:B------:R-:W-:Y:S05]  /*16a70*/  MUFU.EX2 R149, R149 ;  /* 0x0000009500957308 */ /* 0x000fea0000000800 */
[C---:B------:R-:W-:Y:S05]  /*16a80*/  HMMA.16816.F32 R20, R72.reuse, R88, R20 ;  /* 0x000000584814723c */ /* 0x040fea0000001814 */
[----:B------:R-:W5:Y:S03]  /*16a90*/  MUFU.EX2 R148, R148 ;  /* 0x0000009400947308 */ /* 0x000f660000000800 */
[C---:B------:R-:W-:Y:S01]  /*16aa0*/  HMMA.16816.F32 R24, R72.reuse, R90, R24 ;  /* 0x0000005a4818723c */ /* 0x040fe20000001818 */
[----:B------:R-:W-:Y:S06]  /*16ab0*/  LDSM.16.MT88.4 R88, [R214+0x3900] ;  /* 0x00390000d658783b */ /* 0x000fec0000004200 */
[----:B------:R1:W1:Y:S01]  /*16ac0*/  MUFU.EX2 R138, R2 ;  /* 0x00000002008a7308 */ /* 0x0002620000000800 */
[C---:B------:R-:W-:Y:S01]  /*16ad0*/  HMMA.16816.F32 R28, R72.reuse, R92, R28 ;  /* 0x0000005c481c723c */ /* 0x040fe2000000181c */
[----:B---3--:R-:W-:Y:S07]  /*16ae0*/  LDSM.16.MT88.4 R100, [R216+0x3900] ;  /* 0x00390000d864783b */ /* 0x008fee0000004200 */
[C---:B------:R-:W-:Y:S01]  /*16af0*/  HMMA.16816.F32 R32, R72.reuse, R94, R32 ;  /* 0x0000005e4820723c */ /* 0x040fe20000001820 */
[----:B------:R-:W-:Y:S03]  /*16b00*/  LDSM.16.MT88.4 R92, [R217+0x3900] ;  /* 0x00390000d95c783b */ /* 0x000fe60000004200 */
[----:B-----5:R-:W-:Y:S04]  /*16b10*/  F2FP.PACK_AB R135, R148, R70 ;  /* 0x000000469487723e */ /* 0x020fe800000000ff */
[C---:B--2---:R-:W-:Y:S04]  /*16b20*/  HMMA.16816.F32 R36, R72.reuse, R84, R36 ;  /* 0x000000544824723c */ /* 0x044fe80000001824 */
[----:B-1----:R-:W-:Y:S04]  /*16b30*/  FADD.FTZ R2, R134, R104 ;  /* 0x0000006886027221 */ /* 0x002fe80000010000 */
[C---:B------:R-:W-:Y:S01]  /*16b40*/  HMMA.16816.F32 R40, R72.reuse, R86, R40 ;  /* 0x000000564828723c */ /* 0x040fe20000001828 */
[----:B------:R-:W1:Y:S03]  /*16b50*/  LDSM.16.MT88.4 R84, [R213+0x3900] ;  /* 0x00390000d554783b */ /* 0x000e660000004200 */
[----:B------:R-:W-:Y:S01]  /*16b60*/  FADD.FTZ R2, R132, R2 ;  /* 0x0000000284027221 */ /* 0x000fe20000010000 */
[----:B------:R-:W-:Y:S02]  /*16b70*/  F2FP.PACK_AB R132, R137, R138 ;  /* 0x0000008a8984723e */ /* 0x000fe400000000ff */
[----:B------:R-:W-:Y:S01]  /*16b80*/  F2FP.PACK_AB R134, R149, R71 ;  /* 0x000000479586723e */ /* 0x000fe200000000ff */
[C---:B------:R-:W-:Y:S04]  /*16b90*/  HMMA.16816.F32 R44, R72.reuse, R96, R44 ;  /* 0x00000060482c723c */ /* 0x040fe8000000182c */
[----:B------:R-:W-:Y:S04]  /*16ba0*/  FADD.FTZ R2, R110, R2 ;  /* 0x000000026e027221 */ /* 0x000fe80000010000 */
[C---:B------:R-:W-:Y:S04]  /*16bb0*/  HMMA.16816.F32 R48, R72.reuse, R98, R48 ;  /* 0x000000624830723c */ /* 0x040fe80000001830 */
[----:B------:R-:W-:Y:S02]  /*16bc0*/  FADD.FTZ R2, R108, R2 ;  /* 0x000000026c027221 */ /* 0x000fe40000010000 */
[----:B------:R-:W2:Y:S02]  /*16bd0*/  LDSM.16.MT88.4 R108, [R213+0x7900] ;  /* 0x00790000d56c783b */ /* 0x000ea40000004200 */
[C---:B------:R-:W-:Y:S04]  /*16be0*/  HMMA.16816.F32 R52, R72.reuse, R76, R52 ;  /* 0x0000004c4834723c */ /* 0x040fe80000001834 */
[----:B------:R-:W-:Y:S04]  /*16bf0*/  FADD.FTZ R2, R250, R2 ;  /* 0x00000002fa027221 */ /* 0x000fe80000010000 */
[C---:B------:R-:W-:Y:S04]  /*16c00*/  HMMA.16816.F32 R56, R72.reuse, R78, R56 ;  /* 0x0000004e4838723c */ /* 0x040fe80000001838 */
[----:B------:R-:W-:Y:S04]  /*16c10*/  FADD.FTZ R2, R241, R2 ;  /* 0x00000002f1027221 */ /* 0x000fe80000010000 */
[C---:B----4-:R-:W-:Y:S04]  /*16c20*/  HMMA.16816.F32 R60, R72.reuse, R80, R60 ;  /* 0x00000050483c723c */ /* 0x050fe8000000183c */
[----:B------:R-:W-:Y:S04]  /*16c30*/  FADD.FTZ R2, R239, R2 ;  /* 0x00000002ef027221 */ /* 0x000fe80000010000 */
[----:B------:R-:W-:Y:S04]  /*16c40*/  HMMA.16816.F32 R64, R72, R82, R64 ;  /* 0x000000524840723c */ /* 0x000fe80000001840 */
[----:B------:R-:W-:Y:S02]  /*16c50*/  FADD.FTZ R2, R117, R2 ;  /* 0x0000000275027221 */ /* 0x000fe40000010000 */
[----:B------:R-:W3:Y:S02]  /*16c60*/  LDSM.16.MT88.4 R116, [R214+0x7900] ;  /* 0x00790000d674783b */ /* 0x000ee40000004200 */
[C---:B-1----:R-:W-:Y:S05]  /*16c70*/  HMMA.16816.F32 R72, R132.reuse, R84, R4 ;  /* 0x000000548448723c */ /* 0x042fea0000001804 */
[----:B------:R-:W-:Y:S01]  /*16c80*/  FADD.FTZ R2, R211, R2 ;  /* 0x00000002d3027221 */ /* 0x000fe20000010000 */
[----:B------:R-:W-:Y:S02]  /*16c90*/  LDSM.16.MT88.4 R4, [R216+0x7900] ;  /* 0x00790000d804783b */ /* 0x000fe40000004200 */
[C---:B------:R-:W-:Y:S04]  /*16ca0*/  HMMA.16816.F32 R76, R132.reuse, R86, R8 ;  /* 0x00000056844c723c */ /* 0x040fe80000001808 */
[----:B------:R-:W-:Y:S02]  /*16cb0*/  FADD.FTZ R2, R203, R2 ;  /* 0x00000002cb027221 */ /* 0x000fe40000010000 */
[----:B------:R-:W4:Y:S02]  /*16cc0*/  LDL R8, [R1] ;  /* 0x0000000001087983 */ /* 0x000f240000100800 */
[C---:B------:R-:W-:Y:S04]  /*16cd0*/  HMMA.16816.F32 R80, R132.reuse, R88, R12 ;  /* 0x000000588450723c */ /* 0x040fe8000000180c */
[----:B------:R-:W-:Y:S04]  /*16ce0*/  FADD.FTZ R2, R127, R2 ;  /* 0x000000027f027221 */ /* 0x000fe80000010000 */
[C---:B------:R-:W-:Y:S04]  /*16cf0*/  HMMA.16816.F32 R84, R132.reuse, R90, R16 ;  /* 0x0000005a8454723c */ /* 0x040fe80000001810 */
[----:B------:R-:W-:Y:S02]  /*16d00*/  FADD.FTZ R2, R124, R2 ;  /* 0x000000027c027221 */ /* 0x000fe40000010000 */
[----:B------:R-:W1:Y:S02]  /*16d10*/  LDSM.16.MT88.4 R124, [R217+0x7900] ;  /* 0x00790000d97c783b */ /* 0x000e640000004200 */
[C---:B------:R-:W-:Y:S04]  /*16d20*/  HMMA.16816.F32 R88, R132.reuse, R92, R20 ;  /* 0x0000005c8458723c */ /* 0x040fe80000001814 */
[----:B------:R-:W-:Y:S04]  /*16d30*/  FADD.FTZ R2, R176, R2 ;  /* 0x00000002b0027221 */ /* 0x000fe80000010000 */
[C---:B------:R-:W-:Y:S04]  /*16d40*/  HMMA.16816.F32 R92, R132.reuse, R94, R24 ;  /* 0x0000005e845c723c */ /* 0x040fe80000001818 */
[----:B------:R-:W-:Y:S04]  /*16d50*/  FADD.FTZ R2, R106, R2 ;  /* 0x000000026a027221 */ /* 0x000fe80000010000 */
[C---:B------:R-:W-:Y:S04]  /*16d60*/  HMMA.16816.F32 R96, R132.reuse, R100, R28 ;  /* 0x000000648460723c */ /* 0x040fe8000000181c */
[----:B------:R-:W-:Y:S04]  /*16d70*/  FADD.FTZ R2, R166, R2 ;  /* 0x00000002a6027221 */ /* 0x000fe80000010000 */
[C---:B------:R-:W-:Y:S04]  /*16d80*/  HMMA.16816.F32 R100, R132.reuse, R102, R32 ;  /* 0x000000668464723c */ /* 0x040fe80000001820 */
[----:B------:R-:W-:Y:S04]  /*16d90*/  FADD.FTZ R2, R159, R2 ;  /* 0x000000029f027221 */ /* 0x000fe80000010000 */
[C---:B--2---:R-:W-:Y:S04]  /*16da0*/  HMMA.16816.F32 R104, R132.reuse, R108, R36 ;  /* 0x0000006c8468723c */ /* 0x044fe80000001824 */
[----:B------:R-:W-:Y:S04]  /*16db0*/  FADD.FTZ R2, R164, R2 ;  /* 0x00000002a4027221 */ /* 0x000fe80000010000 */
[C---:B------:R-:W-:Y:S04]  /*16dc0*/  HMMA.16816.F32 R108, R132.reuse, R110, R40 ;  /* 0x0000006e846c723c */ /* 0x040fe80000001828 */
[----:B------:R-:W-:Y:S04]  /*16dd0*/  FADD.FTZ R2, R113, R2 ;  /* 0x0000000271027221 */ /* 0x000fe80000010000 */
[C---:B---3--:R-:W-:Y:S04]  /*16de0*/  HMMA.16816.F32 R112, R132.reuse, R116, R44 ;  /* 0x000000748470723c */ /* 0x048fe8000000182c */
[----:B------:R-:W-:Y:S04]  /*16df0*/  FADD.FTZ R2, R158, R2 ;  /* 0x000000029e027221 */ /* 0x000fe80000010000 */
[C---:B------:R-:W-:Y:S04]  /*16e00*/  HMMA.16816.F32 R116, R132.reuse, R118, R48 ;  /* 0x000000768474723c */ /* 0x040fe80000001830 */
[----:B------:R-:W-:Y:S04]  /*16e10*/  FADD.FTZ R2, R156, R2 ;  /* 0x000000029c027221 */ /* 0x000fe80000010000 */
        /* <DEDUP_REMOVED lines=21> */
[----:B----4-:R-:W-:Y:S02]  /*16f70*/  ISETP.GT.AND P0, PT, R200, R8, PT ;  /* 0x00000008c800720c */ /* 0x010fe40003f04270 */
[----:B------:R-:W-:Y:S11]  /*16f80*/  MOV R200, R236 ;  /* 0x000000ec00c87202 */ /* 0x000ff60000000f00 */
[----:B-1----:R-:W-:-:S05]  /*16f90*/  @P0 BRA `(.L_x_622) ;  /* 0xffffb70000000947 */ /* 0x002fca000383ffff */
.L_x_621:
[----:B------:R-:W-:-:S13]  /*16fa0*/  ISETP.GE.AND P0, PT, R236, RZ, PT ;  /* 0x000000ffec00720c */ /* 0x000fda0003f06270 */
[----:B------:R-:W-:Y:S05]  /*16fb0*/  @!P0 BRA `(.L_x_623) ;  /* 0x000040d000008947 */ /* 0x000fea0003800000 */
[----:B------:R-:W2:Y:S01]  /*16fc0*/  LDL.64 R10, [R1+0x48] ;  /* 0x00004800010a7983 */ /* 0x000ea20000100a00 */
[----:B------:R-:W-:Y:S02]  /*16fd0*/  UMOV UR6, 0x6 ;  /* 0x0000000600067882 */ /* 0x000fe40000000000 */
[----:B------:R-:W-:Y:S01]  /*16fe0*/  ULDC.64 UR4, c[0x0][0x1e0] ;  /* 0x0000780000047ab9 */ /* 0x000fe20000000a00 */
[----:B-1----:R-:W2:Y:S04]  /*16ff0*/  LDL.LU R2, [R1+0x30] ;  /* 0x0000300001027983 */ /* 0x002ea80000300800 */
[----:B------:R-:W3:Y:S04]  /*17000*/  LDL.64 R8, [R1+0x58] ;  /* 0x0000580001087983 */ /* 0x000ee80000100a00 */
[----:B------:R-:W4:Y:S04]  /*17010*/  LDL.LU.64 R6, [R1+0x60] ;  /* 0x0000600001067983 */ /* 0x000f280000300a00 */
[----:B------:R-:W5:Y:S01]  /*17020*/  LDL.LU.64 R4, [R1+0x50] ;  /* 0x0000500001047983 */ /* 0x000f620000300a00 */
[----:B------:R-:W-:Y:S01]  /*17030*/  IMAD.MOV.U32 R0, RZ, RZ, c[0x0][0x1e0] ;  /* 0x00007800ff007624 */ /* 0x000fe200078e00ff */
[----:B------:R-:W-:Y:S01]  /*17040*/  USHF.L.U64.HI UR6, UR4, UR6, UR5 ;  /* 0x0000000604067299 */ /* 0x000fe20008010205 */
[----:B------:R-:W-:Y:S01]  /*17050*/  MOV R71, R68 ;  /* 0x0000004400477202 */ /* 0x000fe20000000f00 */
[----:B------:R-:W-:Y:S01]  /*17060*/  USHF.L.U32 UR10, UR4, 0x6, URZ ;  /* 0x00000006040a7899 */ /* 0x000fe2000800063f */
[----:B------:R-:W-:Y:S01]  /*17070*/  IMAD.SHL.U32 R0, R0, 0x40, RZ ;  /* 0x0000004000007824 */ /* 0x000fe200078e00ff */
[----:B------:R-:W-:Y:S01]  /*17080*/  UMOV UR7, 0x7 ;  /* 0x0000000700077882 */ /* 0x000fe20000000000 */
[----:B------:R-:W-:Y:S01]  /*17090*/  IMAD.MOV.U32 R70, RZ, RZ, R69 ;  /* 0x000000ffff467224 */ /* 0x000fe200078e0045 */
[----:B------:R-:W-:-:S02]  /*170a0*/  ULDC.64 UR4, c[0x0][0x208] ;  /* 0x0000820000047ab9 */ /* 0x000fc40000000a00 */
[----:B------:R-:W-:Y:S01]  /*170b0*/  IADD3 R0, P0, R0, 0x80, RZ ;  /* 0x0000008000007810 */ /* 0x000fe20007f1e0ff */
[----:B------:R-:W-:Y:S02]  /*170c0*/  USHF.L.U64.HI UR5, UR4, UR7, UR5 ;  /* 0x0000000704057299 */ /* 0x000fe40008010205 */
[----:B------:R-:W-:Y:S02]  /*170d0*/  USHF.L.U32 UR4, UR4, 0x7, URZ ;  /* 0x0000000704047899 */ /* 0x000fe4000800063f */
[----:B------:R1:W-:Y:S01]  /*170e0*/  STL [R1+0x28], R0 ;  /* 0x0000280001007387 */ /* 0x0003e20000100800 */
[----:B--2---:R-:W-:Y:S02]  /*170f0*/  IADD3.X R10, RZ, R2, RZ, P0, !PT ;  /* 0x00000002ff0a7210 */ /* 0x004fe400007fe4ff */
[----:B---3--:R-:W-:Y:S02]  /*17100*/  IADD3 RZ, P1, R8, 0x40, RZ ;  /* 0x0000004008ff7810 */ /* 0x008fe40007f3e0ff */
[----:B----4-:R-:W-:-:S03]  /*17110*/  IADD3 R2, P0, R6, 0x40, RZ ;  /* 0x0000004006027810 */ /* 0x010fc60007f1e0ff */
[----:B-1----:R-:W-:Y:S01]  /*17120*/  IMAD.X R0, RZ, RZ, R11, P1 ;  /* 0x000000ffff007224 */ /* 0x002fe200008e060b */
[----:B-----5:R-:W-:Y:S01]  /*17130*/  MOV R4, R6 ;  /* 0x0000000600047202 */ /* 0x020fe20000000f00 */
[----:B------:R-:W-:-:S03]  /*17140*/  IMAD.X R3, RZ, RZ, R5, P0 ;  /* 0x000000ffff037224 */ /* 0x000fc600000e0605 */
[----:B------:R1:W-:Y:S04]  /*17150*/  STL [R1+0x3c], R0 ;  /* 0x00003c0001007387 */ /* 0x0003e80000100800 */
[----:B------:R2:W-:Y:S01]  /*17160*/  STL [R1+0x24], R10 ;  /* 0x0000240a01007387 */ /* 0x0005e20000100800 */
[----:B-1----:R-:W-:-:S05]  /*17170*/  IADD3 R0, R8, 0x40, RZ ;  /* 0x0000004008007810 */ /* 0x002fca0007ffe0ff */
[----:B------:R2:W-:Y:S04]  /*17180*/  STL [R1+0x38], R0 ;  /* 0x0000380001007387 */ /* 0x0005e80000100800 */
[----:B------:R2:W-:Y:S04]  /*17190*/  STL.64 [R1+0x50], R4 ;  /* 0x0000500401007387 */ /* 0x0005e80000100a00 */
[----:B------:R2:W-:Y:S02]  /*171a0*/  STL.64 [R1+0x30], R2 ;  /* 0x0000300201007387 */ /* 0x0005e40000100a00 */
.L_x_624:
[----:B-12---:R-:W2:Y:S01]  /*171b0*/  LDL R0, [R1+0x40] ;  /* 0x0000400001007983 */ /* 0x006ea20000100800 */
[----:B------:R-:W-:Y:S04]  /*171c0*/  DEPBAR.LE SB0, 0x0 ;  /* 0x000080000000791a */ /* 0x000fe80000000000 */
[----:B------:R-:W3:Y:S01]  /*171d0*/  LDL.64 R156, [R1+0x50] ;  /* 0x00005000019c7983 */ /* 0x000ee20000100a00 */
[----:B------:R-:W-:Y:S02]  /*171e0*/  SHF.R.S32.HI R68, RZ, 0x1f, R236 ;  /* 0x0000001fff447819 */ /* 0x000fe400000114ec */
[----:B------:R-:W-:Y:S02]  /*171f0*/  MOV R202, c[0x0][0x208] ;  /* 0x0000820000ca7a02 */ /* 0x000fe40000000f00 */
[----:B------:R-:W-:Y:S01]  /*17200*/  MOV R200, 0x6 ;  /* 0x0000000600c87802 */ /* 0x000fe20000000f00 */
[----:B------:R-:W4:Y:S01]  /*17210*/  LDL.64 R2, [R1+0x30] ;  /* 0x0000300001027983 */ /* 0x000f220000100a00 */
[----:B------:R-:W-:Y:S02]  /*17220*/  SHF.L.U32 R202, R202, 0x6, RZ ;  /* 0x00000006caca7819 */ /* 0x000fe400000006ff */
[----:B------:R-:W-:Y:S02]  /*17230*/  MOV R179, c[0x0][0x208] ;  /* 0x0000820000b37a02 */ /* 0x000fe40000000f00 */
[----:B------:R-:W-:Y:S01]  /*17240*/  IADD3 R201, R202, 0x80, RZ ;  /* 0x00000080cac97810 */ /* 0x000fe20007ffe0ff */
[----:B------:R-:W5:Y:S01]  /*17250*/  LDL R178, [R1+0x2c] ;  /* 0x00002c0001b27983 */ /* 0x000f620000100800 */
[----:B------:R-:W-:Y:S03]  /*17260*/  SHF.L.U64.HI R179, R179, R200, c[0x0][0x20c] ;  /* 0x00008300b3b37619 */ /* 0x000fe600000102c8 */
[----:B------:R-:W-:Y:S08]  /*17270*/  BAR.SYNC.DEFER_BLOCKING 0x0 ;  /* 0x0000000000007b1d */ /* 0x000ff00000010000 */
        /* <DEDUP_REMOVED lines=21> */
[C---:B------:R-:W-:Y:S06]  /*173d0*/  HMMA.16816.F32 R36, R140.reuse, R40, RZ ;  /* 0x000000288c24723c */ /* 0x040fec00000018ff */
[----:B------:R-:W-:Y:S02]  /*173e0*/  LDSM.16.M88.4 R172, [R228] ;  /* 0x00000000e4ac783b */ /* 0x000fe40000000200 */
        /* <DEDUP_REMOVED lines=8> */
[C---:B------:R-:W-:Y:S08]  /*17470*/  HMMA.16816.F32 R8, R144.reuse, R138, R8 ;  /* 0x0000008a9008723c */ /* 0x040ff00000001808 */
[C---:B------:R-:W-:Y:S08]  /*17480*/  HMMA.16816.F32 R12, R144.reuse, R148, R12 ;  /* 0x00000094900c723c */ /* 0x040ff0000000180c */
[C---:B------:R-:W-:Y:S08]  /*17490*/  HMMA.16816.F32 R16, R144.reuse, R150, R16 ;  /* 0x000000969010723c */ /* 0x040ff00000001810 */
[C---:B------:R-:W-:Y:S08]  /*174a0*/  HMMA.16816.F32 R20, R144.reuse, R152, R20 ;  /* 0x000000989014723c */ /* 0x040ff00000001814 */
[C---:B------:R-:W-:Y:S03]  /*174b0*/  HMMA.16816.F32 R24, R144.reuse, R154, R24 ;  /* 0x0000009a9018723c */ /* 0x040fe60000001818 */
[----:B--2---:R-:W-:Y:S01]  /*174c0*/  LOP3.LUT P4, RZ, R0, 0x1, RZ, 0xc0, !PT ;  /* 0x0000000100ff7812 */ /* 0x004fe2000788c0ff */
[C---:B------:R-:W-:Y:S02]  /*174d0*/  IMAD R0, R236.reuse, UR5, RZ ;  /* 0x00000005ec007c24 */ /* 0x040fe4000f8e02ff */
[----:B---3--:R-:W-:Y:S02]  /*174e0*/  IMAD.WIDE.U32 R136, R236, UR4, R156 ;  /* 0x00000004ec887c25 */ /* 0x008fe4000f8e009c */
[----:B------:R-:W-:Y:S04]  /*174f0*/  LDSM.16.M88.4 R156, [R231] ;  /* 0x00000000e79c783b */ /* 0x000fe80000000200 */
[----:B------:R-:W-:Y:S01]  /*17500*/  IMAD R0, R68, UR4, R0 ;  /* 0x0000000444007c24 */ /* 0x000fe2000f8e0200 */
[----:B------:R-:W-:Y:S01]  /*17510*/  LEA R68, P1, R136, c[0x0][0x1f8], 0x1 ;  /* 0x00007e0088447a11 */ /* 0x000fe200078208ff */
[----:B----4-:R-:W-:Y:S03]  /*17520*/  IMAD.WIDE.U32 R2, R236, UR4, R2 ;  /* 0x00000004ec027c25 */ /* 0x010fe6000f8e0002 */
[----:B------:R-:W-:Y:S02]  /*17530*/  IADD3 R69, R137, R0, RZ ;  /* 0x0000000089457210 */ /* 0x000fe40007ffe0ff */
[----:B------:R-:W-:Y:S02]  /*17540*/  LEA R176, P0, R2, c[0x0][0x1f8], 0x1 ;  /* 0x00007e0002b07a11 */ /* 0x000fe400078008ff */
[----:B------:R-:W-:Y:S02]  /*17550*/  LEA.HI.X R69, R136, c[0x0][0x1fc], R69, 0x1, P1 ;  /* 0x00007f0088457a11 */ /* 0x000fe400008f0c45 */
[----:B------:R-:W1:Y:S01]  /*17560*/  LDSM.16.M88.4 R136, [R232] ;  /* 0x00000000e888783b */ /* 0x000e620000000200 */
[----:B------:R-:W-:Y:S04]  /*17570*/  IADD3 R0, R0, R3, RZ ;  /* 0x0000000300007210 */ /* 0x000fe80007ffe0ff */
[----:B------:R-:W-:Y:S02]  /*17580*/  LEA.HI.X R177, R2, c[0x0][0x1fc], R0, 0x1, P0 ;  /* 0x00007f0002b17a11 */ /* 0x000fe400000f0c00 */
[----:B------:R-:W-:Y:S01]  /*17590*/  IADD3 R2, P0, R68, R202, RZ ;  /* 0x000000ca44027210 */ /* 0x000fe20007f1e0ff */
[----:B------:R-:W-:Y:S01]  /*175a0*/  @!PT LDS RZ, [RZ] ;  /* 0x00000000fffff984 */ /* 0x000fe20000000800 */
[----:B------:R-:W-:Y:S01]  /*175b0*/  @!PT LDS RZ, [RZ] ;  /* 0x00000000fffff984 */ /* 0x000fe20000000800 */
[----:B------:R-:W-:Y:S01]  /*175c0*/  @!PT LDS RZ, [RZ] ;  /* 0x00000000fffff984 */ /* 0x000fe20000000800 */
[----:B------:R2:W-:Y:S03]  /*175d0*/  LDGSTS.E.BYPASS.LTC128B.128 [R235+0x100], [R68.64], !P6 ;  /* 0x0010000044eb7fae */ /* 0x0005e6000f101d48 */
[----:B------:R-:W-:Y:S02]  /*175e0*/  IADD3.X R3, R69, R179, RZ, P0, !PT ;  /* 0x000000b345037210 */ /* 0x000fe400007fe4ff */
[C---:B------:R-:W-:Y:S03]  /*175f0*/  IADD3 R150, P2, R2.reuse, R201, RZ ;  /* 0x000000c902967210 */ /* 0x040fe60007f5e0ff */
[----:B------:R3:W-:Y:S01]  /*17600*/  LDGSTS.E.BYPASS.LTC128B.128 [R235+0x4100], [R176.64], !P4 ;  /* 0x04100000b0eb7fae */ /* 0x0007e2000e101d48 */
[C---:B-----5:R-:W-:Y:S07]  /*17610*/  IADD3.X R151, R3.reuse, R178, RZ, P2, !PT ;  /* 0x000000b203977210 */ /* 0x060fee00017fe4ff */
[----:B------:R4:W-:Y:S08]  /*17620*/  LDGSTS.E.BYPASS.LTC128B.128 [R235+0x1100], [R2.64], !P6 ;  /* 0x0110000002eb7fae */ /* 0x0009f0000f101d48 */
[----:B------:R4:W-:Y:S01]  /*17630*/  LDGSTS.E.BYPASS.LTC128B.128 [R235+0x5100], [R2.64+0x80], !P4 ;  /* 0x0510008002eb7fae */ /* 0x0009e2000e101d48 */
[-C--:B--2---:R-:W-:Y:S04]  /*17640*/  IADD3 R68, P0, R2, R202.reuse, RZ ;  /* 0x000000ca02447210 */ /* 0x084fe80007f1e0ff */
[-C--:B------:R-:W-:Y:S01]  /*17650*/  IADD3.X R69, R3, R179.reuse, RZ, P0, !PT ;  /* 0x000000b303457210 */ /* 0x080fe200007fe4ff */
[C---:B-1----:R-:W-:Y:S03]  /*17660*/  HMMA.16816.F32 R28, R144.reuse, R136, R28 ;  /* 0x00000088901c723c */ /* 0x042fe6000000181c */
[C---:B------:R-:W-:Y:S01]  /*17670*/  IADD3 R148, P1, R68.reuse, R202, RZ ;  /* 0x000000ca44947210 */ /* 0x040fe20007f3e0ff */
[----:B------:R1:W-:Y:S03]  /*17680*/  LDGSTS.E.BYPASS.LTC128B.128 [R235+0x2100], [R68.64], !P6 ;  /* 0x0210000044eb7fae */ /* 0x0003e6000f101d48 */
[C---:B------:R-:W-:Y:S01]  /*17690*/  IADD3.X R149, R69.reuse, R179, RZ, P1, !PT ;  /* 0x000000b345957210 */ /* 0x040fe20000ffe4ff */
[C---:B------:R-:W-:Y:S04]  /*176a0*/  HMMA.16816.F32 R32, R144.reuse, R138, R32 ;  /* 0x0000008a9020723c */ /* 0x040fe80000001820 */
[----:B------:R2:W-:Y:S04]  /*176b0*/  LDGSTS.E.BYPASS.LTC128B.128 [R235+0x6100], [R150.64], !P4 ;  /* 0x0610000096eb7fae */ /* 0x0005e8000e101d48 */
[C---:B------:R-:W-:Y:S04]  /*176c0*/  HMMA.16816.F32 R36, R144.reuse, R156, R36 ;  /* 0x0000009c9024723c */ /* 0x040fe80000001824 */
[----:B------:R2:W-:Y:S01]  /*176d0*/  LDGSTS.E.BYPASS.LTC128B.128 [R235+0x3100], [R148.64], !P6 ;  /* 0x0310000094eb7fae */ /* 0x0005e2000f101d48 */
[----:B----4-:R-:W-:Y:S03]  /*176e0*/  IADD3 R2, P0, R68, R201, RZ ;  /* 0x000000c944027210 */ /* 0x010fe60007f1e0ff */
        /* <DEDUP_REMOVED lines=26> */
[----:B---3--:R-:W-:Y:S01]  /*17890*/  LDSM.16.M88.4 R176, [R224] ;  /* 0x00000000e0b0783b */ /* 0x008fe20000000200 */
[C---:B------:R-:W-:Y:S07]  /*178a0*/  HMMA.16816.F32 R24, R160.reuse, R154, R24 ;  /* 0x0000009aa018723c */ /* 0x040fee0000001818 */
[----:B------:R-:W3:Y:S01]  /*178b0*/  LDSM.16.M88.4 R152, [R218+0xb900] ;  /* 0x00b90000da98783b */ /* 0x000ee20000000200 */
[C---:B-1----:R-:W-:Y:S07]  /*178c0*/  HMMA.16816.F32 R28, R160.reuse, R156, R28 ;  /* 0x0000009ca01c723c */ /* 0x042fee000000181c */
[----:B------:R-:W-:Y:S01]  /*178d0*/  LDSM.16.M88.4 R200, [R223] ;  /* 0x00000000dfc8783b */ /* 0x000fe20000000200 */
        /* <DEDUP_REMOVED lines=10> */
[C---:B------:R-:W-:Y:S08]  /*17980*/  HMMA.16816.F32 R52, R160.reuse, R136, R52 ;  /* 0x00000088a034723c */ /* 0x040ff00000001834 */
[C---:B------:R-:W-:Y:S01]  /*17990*/  HMMA.16816.F32 R56, R160.reuse, R138, R56 ;  /* 0x0000008aa038723c */ /* 0x040fe20000001838 */
[----:B------:R-:W2:Y:S07]  /*179a0*/  LDSM.16.M88.4 R136, [R215+0x1800] ;  /* 0x00180000d788783b */ /* 0x000eae0000000200 */
[C---:B---3--:R-:W-:Y:S08]  /*179b0*/  HMMA.16816.F32 R60, R160.reuse, R152, R60 ;  /* 0x00000098a03c723c */ /* 0x048ff0000000183c */
[----:B------:R-:W-:Y:S01]  /*179c0*/  HMMA.16816.F32 R64, R160, R154, R64 ;  /* 0x0000009aa040723c */ /* 0x000fe20000001840 */
[----:B------:R-:W3:Y:S07]  /*179d0*/  LDSM.16.M88.4 R152, [R215+0x2000] ;  /* 0x00200000d798783b */ /* 0x000eee0000000200 */
        /* <DEDUP_REMOVED lines=50> */
[----:B------:R-:W-:Y:S07]  /*17d00*/  LDSM.16.M88.4 R152, [R218+0xc100] ;  /* 0x00c10000da98783b */ /* 0x000fee0000000200 */
[C---:B-1----:R-:W-:Y:S08]  /*17d10*/  HMMA.16816.F32 R12, R188.reuse, R148, R12 ;  /* 0x00000094bc0c723c */ /* 0x042ff0000000180c */
[C---:B------:R-:W-:Y:S01]  /*17d20*/  HMMA.16816.F32 R16, R188.reuse, R150, R16 ;  /* 0x00000096bc10723c */ /* 0x040fe20000001810 */
[----:B------:R-:W1:Y:S07]  /*17d30*/  LDSM.16.M88.4 R148, [R220] ;  /* 0x00000000dc94783b */ /* 0x000e6e0000000200 */
        /* <DEDUP_REMOVED lines=8> */
[----:B------:R-:W-:Y:S07]  /*17dc0*/  LDSM.16.M88.4 R200, [R218+0xf100] ;  /* 0x00f10000dac8783b */ /* 0x000fee0000000200 */
[C---:B-----5:R-:W-:Y:S08]  /*17dd0*/  HMMA.16816.F32 R44, R188.reuse, R156, R44 ;  /* 0x0000009cbc2c723c */ /* 0x060ff0000000182c */
[C---:B------:R-:W-:Y:S01]  /*17de0*/  HMMA.16816.F32 R48, R188.reuse, R158, R48 ;  /* 0x0000009ebc30723c */ /* 0x040fe20000001830 */
[----:B------:R-:W5:Y:S07]  /*17df0*/  LDSM.16.M88.4 R156, [R218+0xe100] ;  /* 0x00e10000da9c783b */ /* 0x000f6e0000000200 */
[C---:B--2---:R-:W-:Y:S08]  /*17e00*/  HMMA.16816.F32 R52, R188.reuse, R136, R52 ;  /* 0x00000088bc34723c */ /* 0x044ff00000001834 */
[C---:B------:R-:W-:Y:S01]  /*17e10*/  HMMA.16816.F32 R56, R188.reuse, R138, R56 ;  /* 0x0000008abc38723c */ /* 0x040fe20000001838 */
[----:B------:R-:W2:Y:S07]  /*17e20*/  LDSM.16.M88.4 R136, [R215+0x4800] ;  /* 0x00480000d788783b */ /* 0x000eae0000000200 */
[C---:B-1----:R-:W-:Y:S08]  /*17e30*/  HMMA.16816.F32 R60, R188.reuse, R148, R60 ;  /* 0x00000094bc3c723c */ /* 0x042ff0000000183c */
[----:B------:R-:W-:Y:S08]  /*17e40*/  HMMA.16816.F32 R64, R188, R150, R64 ;  /* 0x00000096bc40723c */ /* 0x000ff00000001840 */
[C---:B------:R-:W-:Y:S08]  /*17e50*/  HMMA.16816.F32 R4, R192.reuse, R152, R4 ;  /* 0x00000098c004723c */ /* 0x040ff00000001804 */
[C---:B------:R-:W-:Y:S08]  /*17e60*/  HMMA.16816.F32 R8, R192.reuse, R154, R8 ;  /* 0x0000009ac008723c */ /* 0x040ff00000001808 */
        /* <DEDUP_REMOVED lines=31> */
[----:B------:R-:W-:Y:S02]  /*18060*/  FMUL.FTZ R15, R15, c[0x0][0x320] ;  /* 0x0000c8000f0f7a20 */ /* 0x000fe40000410000 */
[----:B------:R-:W-:Y:S01]  /*18070*/  FMUL.FTZ R13, R13, c[0x0][0x320] ;  /* 0x0000c8000d0d7a20 */ /* 0x000fe20000410000 */
[----:B-1----:R-:W-:Y:S01]  /*18080*/  FMNMX.FTZ R0, R149, R70, !PT ;  /* 0x0000004695007209 */ /* 0x002fe20007810000 */
[----:B------:R-:W-:Y:S02]  /*18090*/  FMUL.FTZ R17, R17, c[0x0][0x320] ;  /* 0x0000c80011117a20 */ /* 0x000fe40000410000 */
[----:B------:R-:W-:Y:S02]  /*180a0*/  FMUL.FTZ R18, R18, c[0x0][0x320] ;  /* 0x0000c80012127a20 */ /* 0x000fe40000410000 */
[----:B------:R-:W-:Y:S01]  /*180b0*/  FMUL.FTZ R19, R19, c[0x0][0x320] ;  /* 0x0000c80013137a20 */ /* 0x000fe20000410000 */
[----:B------:R-:W4:Y:S01]  /*180c0*/  MUFU.TANH R154, R6 ;  /* 0x00000006009a7308 */ /* 0x000f220000002400 */
[----:B------:R-:W-:Y:S01]  /*180d0*/  FMUL.FTZ R16, R16, c[0x0][0x320] ;  /* 0x0000c80010107a20 */ /* 0x000fe20000410000 */
[----:B--2---:R-:W-:Y:S08]  /*180e0*/  FMNMX.FTZ R0, R150, R0, !PT ;  /* 0x0000000096007209 */ /* 0x004ff00007810000 */
[----:B------:R1:W2:Y:S01]  /*180f0*/  MUFU.TANH R155, R7 ;  /* 0x00000007009b7308 */ /* 0x0002a20000002400 */
[----:B---3--:R-:W3:Y:S09]  /*18100*/  LDL R12, [R1+0x28] ;  /* 0x00002800010c7983 */ /* 0x008ef20000100800 */
[----:B------:R-:W5:Y:S01]  /*18110*/  MUFU.TANH R151, R8 ;  /* 0x0000000800977308 */ /* 0x000f620000002400 */
[----:B----4-:R-:W-:Y:S09]  /*18120*/  FMNMX.FTZ R3, R154, R71, !PT ;  /* 0x000000479a037209 */ /* 0x010ff20007810000 */
[----:B------:R-:W4:Y:S01]  /*18130*/  MUFU.TANH R148, R9 ;  /* 0x0000000900947308 */ /* 0x000f220000002400 */
[----:B-1----:R-:W1:Y:S01]  /*18140*/  LDSM.16.M88.4 R4, [R215+0x5000] ;  /* 0x00500000d704783b */ /* 0x002e620000000200 */
[----:B--2---:R-:W-:Y:S08]  /*18150*/  FMNMX.FTZ R3, R155, R3, !PT ;  /* 0x000000039b037209 */ /* 0x004ff00007810000 */
[----:B------:R-:W2:Y:S01]  /*18160*/  MUFU.TANH R152, R10 ;  /* 0x0000000a00987308 */ /* 0x000ea20000002400 */
[----:B-----5:R-:W-:Y:S09]  /*18170*/  FMNMX.FTZ R0, R151, R0, !PT ;  /* 0x0000000097007209 */ /* 0x020ff20007810000 */
[----:B------:R5:W1:Y:S01]  /*18180*/  MUFU.TANH R153, R11 ;  /* 0x0000000b00997308 */ /* 0x000a620000002400 */
[----:B----4-:R-:W-:Y:S04]  /*18190*/  FMNMX.FTZ R0, R148, R0, !PT ;  /* 0x0000000094007209 */ /* 0x010fe80007810000 */
[----:B------:R-:W-:Y:S05]  /*181a0*/  FMNMX.FTZ R0, R138, R0, !PT ;  /* 0x000000008a007209 */ /* 0x000fea0007810000 */
[----:B------:R-:W4:Y:S01]  /*181b0*/  MUFU.TANH R158, R14 ;  /* 0x0000000e009e7308 */ /* 0x000f220000002400 */
[----:B--2---:R-:W-:Y:S09]  /*181c0*/  FMNMX.FTZ R3, R152, R3, !PT ;  /* 0x0000000398037209 */ /* 0x004ff20007810000 */
[----:B------:R2:W2:Y:S01]  /*181d0*/  MUFU.TANH R165, R15 ;  /* 0x0000000f00a57308 */ /* 0x0004a20000002400 */
[----:B-----5:R-:W5:Y:S01]  /*181e0*/  LDSM.16.M88.4 R8, [R215+0x5800] ;  /* 0x00580000d708783b */ /* 0x020f620000000200 */
[C---:B-1----:R-:W-:Y:S03]  /*181f0*/  HMMA.16816.F32 R20, R196.reuse, R4, R20 ;  /* 0x00000004c414723c */ /* 0x042fe60000001814 */
[----:B------:R-:W-:Y:S05]  /*18200*/  FMNMX.FTZ R3, R153, R3, !PT ;  /* 0x0000000399037209 */ /* 0x000fea0007810000 */
[----:B------:R1:W1:Y:S01]  /*18210*/  MUFU.TANH R139, R13 ;  /* 0x0000000d008b7308 */ /* 0x0002620000002400 */
[C---:B------:R-:W-:Y:S01]  /*18220*/  HMMA.16816.F32 R24, R196.reuse, R6, R24 ;  /* 0x00000006c418723c */ /* 0x040fe20000001818 */
[----:B------:R-:W5:Y:S02]  /*18230*/  LDSM.16.M88.4 R4, [R215+0x6000] ;  /* 0x00600000d704783b */ /* 0x000f640000000200 */
[----:B----4-:R-:W-:Y:S06]  /*18240*/  FMNMX.FTZ R3, R158, R3, !PT ;  /* 0x000000039e037209 */ /* 0x010fec0007810000 */
[----:B------:R-:W4:Y:S01]  /*18250*/  MUFU.TANH R156, R16 ;  /* 0x00000010009c7308 */ /* 0x000f220000002400 */
[----:B--2---:R-:W2:Y:S02]  /*18260*/  LDL.64 R14, [R1+0x58] ;  /* 0x00005800010e7983 */ /* 0x004ea40000100a00 */
[----:B------:R-:W-:Y:S03]  /*18270*/  FMNMX.FTZ R3, R165, R3, !PT ;  /* 0x00000003a5037209 */ /* 0x000fe60007810000 */
[----:B------:R-:W-:Y:S04]  /*18280*/  FMUL.FTZ R20, R20, c[0x0][0x320] ;  /* 0x0000c80014147a20 */ /* 0x000fe80000410000 */
[----:B------:R-:W5:Y:S01]  /*18290*/  MUFU.TANH R157, R17 ;  /* 0x00000011009d7308 */ /* 0x000f620000002400 */
[----:B------:R-:W-:Y:S02]  /*182a0*/  FMUL.FTZ R21, R21, c[0x0][0x320] ;  /* 0x0000c80015157a20 */ /* 0x000fe40000410000 */
[----:B------:R-:W-:Y:S01]  /*182b0*/  FMUL.FTZ R22, R22, c[0x0][0x320] ;  /* 0x0000c80016167a20 */ /* 0x000fe20000410000 */
[----:B-1----:R-:W2:Y:S01]  /*182c0*/  LDL R13, [R1+0x24] ;  /* 0x00002400010d7983 */ /* 0x002ea20000100800 */
[----:B------:R-:W-:Y:S01]  /*182d0*/  FMUL.FTZ R23, R23, c[0x0][0x320] ;  /* 0x0000c80017177a20 */ /* 0x000fe20000410000 */
[----:B------:R-:W-:Y:S01]  /*182e0*/  FMNMX.FTZ R0, R139, R0, !PT ;  /* 0x000000008b007209 */ /* 0x000fe20007810000 */
[----:B------:R-:W-:Y:S02]  /*182f0*/  FMUL.FTZ R24, R24, c[0x0][0x320] ;  /* 0x0000c80018187a20 */ /* 0x000fe40000410000 */
[----:B------:R-:W-:Y:S01]  /*18300*/  FMUL.FTZ R25, R25, c[0x0][0x320] ;  /* 0x0000c80019197a20 */ /* 0x000fe20000410000 */
[----:B------:R-:W1:Y:S01]  /*18310*/  MUFU.TANH R167, R20 ;  /* 0x0000001400a77308 */ /* 0x000e620000002400 */
[----:B------:R-:W-:Y:S02]  /*18320*/  FMUL.FTZ R26, R26, c[0x0][0x320] ;  /* 0x0000c8001a1a7a20 */ /* 0x000fe40000410000 */
[----:B------:R-:W-:Y:S01]  /*18330*/  FMUL.FTZ R27, R27, c[0x0][0x320] ;  /* 0x0000c8001b1b7a20 */ /* 0x000fe20000410000 */
[C---:B-----5:R-:W-:Y:S03]  /*18340*/  HMMA.16816.F32 R28, R196.reuse, R8, R28 ;  /* 0x00000008c41c723c */ /* 0x060fe6000000181c */
[----:B----4-:R-:W-:Y:S03]  /*18350*/  FMNMX.FTZ R0, R156, R0, !PT ;  /* 0x000000009c007209 */ /* 0x010fe60007810000 */
[----:B------:R-:W4:Y:S02]  /*18360*/  MUFU.TANH R164, R18 ;  /* 0x0000001200a47308 */ /* 0x000f240000002400 */
[C---:B------:R-:W-:Y:S01]  /*18370*/  HMMA.16816.F32 R32, R196.reuse, R10, R32 ;  /* 0x0000000ac420723c */ /* 0x040fe20000001820 */
[----:B------:R-:W5:Y:S03]  /*18380*/  LDSM.16.M88.4 R8, [R215+0x6800] ;  /* 0x00680000d708783b */ /* 0x000f660000000200 */
[----:B------:R-:W-:Y:S04]  /*18390*/  FMNMX.FTZ R0, R157, R0, !PT ;  /* 0x000000009d007209 */ /* 0x000fe80007810000 */
        /* <DEDUP_REMOVED lines=8> */
[----:B----4-:R-:W-:Y:S01]  /*18420*/  FMNMX.FTZ R3, R164, R3, !PT ;  /* 0x00000003a4037209 */ /* 0x010fe20007810000 */
[----:B------:R-:W-:Y:S02]  /*18430*/  FMUL.FTZ R30, R30, c[0x0][0x320] ;  /* 0x0000c8001e1e7a20 */ /* 0x000fe40000410000 */
[----:B------:R-:W-:Y:S03]  /*18440*/  FMUL.FTZ R31, R31, c[0x0][0x320] ;  /* 0x0000c8001f1f7a20 */ /* 0x000fe60000410000 */
[----:B------:R-:W4:Y:S01]  /*18450*/  MUFU.TANH R174, R24 ;  /* 0x0000001800ae7308 */ /* 0x000f220000002400 */
        /* <DEDUP_REMOVED lines=8> */
[C---:B------:R-:W-:Y:S01]  /*184e0*/  HMMA.16816.F32 R44, R196.reuse, R8, R44 ;  /* 0x00000008c42c723c */ /* 0x040fe2000000182c */
[----:B------:R-:W2:Y:S02]  /*184f0*/  LDL.64 R8, [R1+0x48] ;  /* 0x0000480001087983 */ /* 0x000ea40000100a00 */
[----:B------:R-:W-:Y:S01]  /*18500*/  FMUL.FTZ R35, R35, c[0x0][0x320] ;  /* 0x0000c80023237a20 */ /* 0x000fe20000410000 */
[----:B-1----:R-:W-:Y:S01]  /*18510*/  FMNMX.FTZ R3, R166, R3, !PT ;  /* 0x00000003a6037209 */ /* 0x002fe20007810000 */
[----:B------:R-:W-:Y:S03]  /*18520*/  FMUL.FTZ R32, R32, c[0x0][0x320] ;  /* 0x0000c80020207a20 */ /* 0x000fe60000410000 */
[----:B------:R-:W-:Y:S01]  /*18530*/  MUFU.TANH R173, R25 ;  /* 0x0000001900ad7308 */ /* 0x000fe20000002400 */
[C---:B------:R-:W-:Y:S01]  /*18540*/  HMMA.16816.F32 R48, R196.reuse, R10, R48 ;  /* 0x0000000ac430723c */ /* 0x040fe20000001830 */
[----:B------:R-:W2:Y:S02]  /*18550*/  LDL R11, [R1+0x38] ;  /* 0x00003800010b7983 */ /* 0x000ea40000100800 */
[----:B------:R-:W-:Y:S02]  /*18560*/  FMUL.FTZ R40, R40, c[0x0][0x320] ;  /* 0x0000c80028287a20 */ /* 0x000fe40000410000 */
[----:B------:R-:W2:Y:S01]  /*18570*/  LDL R10, [R1+0x3c] ;  /* 0x00003c00010a7983 */ /* 0x000ea20000100800 */
[----:B------:R-:W-:Y:S01]  /*18580*/  FMUL.FTZ R41, R41, c[0x0][0x320] ;  /* 0x0000c80029297a20 */ /* 0x000fe20000410000 */
[----:B----4-:R-:W-:Y:S01]  /*18590*/  FMNMX.FTZ R0, R174, R0, !PT ;  /* 0x00000000ae007209 */ /* 0x010fe20007810000 */
        /* <DEDUP_REMOVED lines=28> */
[----:B------:R-:W-:Y:S03]  /*18760*/  FMUL.FTZ R56, R56, c[0x0][0x320] ;  /* 0x0000c80038387a20 */ /* 0x000fe60000410000 */
[----:B------:R-:W-:Y:S01]  /*18770*/  MUFU.TANH R242, R49 ;  /* 0x0000003100f27308 */ /* 0x000fe20000002400 */
[C---:B-1----:R-:W-:Y:S08]  /*18780*/  HMMA.16816.F32 R60, R196.reuse, R4, R60 ;  /* 0x00000004c43c723c */ /* 0x042ff0000000183c */
[----:B------:R-:W-:Y:S01]  /*18790*/  HMMA.16816.F32 R64, R196, R6, R64 ;  /* 0x00000006c440723c */ /* 0x000fe20000001840 */
[----:B------:R-:W1:Y:S10]  /*187a0*/  MUFU.TANH R204, R29 ;  /* 0x0000001d00cc7308 */ /* 0x000e740000002400 */
[----:B------:R-:W5:Y:S05]  /*187b0*/  MUFU.TANH R205, R32 ;  /* 0x0000002000cd7308 */ /* 0x000f6a0000002400 */
[----:B------:R-:W-:Y:S02]  /*187c0*/  FMUL.FTZ R60, R60, c[0x0][0x320] ;  /* 0x0000c8003c3c7a20 */ /* 0x000fe40000410000 */
[----:B------:R-:W-:Y:S02]  /*187d0*/  FMUL.FTZ R61, R61, c[0x0][0x320] ;  /* 0x0000c8003d3d7a20 */ /* 0x000fe40000410000 */
[----:B------:R-:W-:Y:S01]  /*187e0*/  FMUL.FTZ R62, R62, c[0x0][0x320] ;  /* 0x0000c8003e3e7a20 */ /* 0x000fe20000410000 */
[----:B------:R4:W-:Y:S01]  /*187f0*/  MUFU.TANH R48, R60 ;  /* 0x0000003c00307308 */ /* 0x0009e20000002400 */
[----:B------:R-:W-:Y:S02]  /*18800*/  FMUL.FTZ R63, R63, c[0x0][0x320] ;  /* 0x0000c8003f3f7a20 */ /* 0x000fe40000410000 */
[----:B------:R-:W-:Y:S02]  /*18810*/  FMUL.FTZ R64, R64, c[0x0][0x320] ;  /* 0x0000c80040407a20 */ /* 0x000fe40000410000 */
[----:B------:R-:W-:Y:S02]  /*18820*/  FMUL.FTZ R66, R66, c[0x0][0x320] ;  /* 0x0000c80042427a20 */ /* 0x000fe40000410000 */
[----:B------:R-:W-:Y:S03]  /*18830*/  FMUL.FTZ R65, R65, c[0x0][0x320] ;  /* 0x0000c80041417a20 */ /* 0x000fe60000410000 */
[----:B------:R-:W1:Y:S10]  /*18840*/  MUFU.TANH R206, R33 ;  /* 0x0000002100ce7308 */ /* 0x000e740000002400 */
[----:B------:R-:W5:Y:S01]  /*18850*/  MUFU.TANH R244, R36 ;  /* 0x0000002400f47308 */ /* 0x000f620000002400 */
[----:B----4-:R-:W-:Y:S02]  /*18860*/  MOV R60, R2 ;  /* 0x00000002003c7202 */ /* 0x010fe40000000f00 */
[----:B------:R-:W-:Y:S02]  /*18870*/  FMNMX.FTZ R2, R173, R0, !PT ;  /* 0x00000000ad027209 */ /* 0x000fe40007810000 */
[----:B------:R-:W-:Y:S05]  /*18880*/  FMNMX.FTZ R0, R177, R3, !PT ;  /* 0x00000003b1007209 */ /* 0x000fea0007810000 */
[----:B------:R-:W4:Y:S01]  /*18890*/  MUFU.TANH R246, R37 ;  /* 0x0000002500f67308 */ /* 0x000f220000002400 */
[----:B------:R-:W-:Y:S02]  /*188a0*/  FMNMX.FTZ R2, R179, R2, !PT ;  /* 0x00000002b3027209 */ /* 0x000fe40007810000 */
[----:B------:R-:W-:Y:S02]  /*188b0*/  FMNMX.FTZ R3, R175, R0, !PT ;  /* 0x00000000af037209 */ /* 0x000fe40007810000 */
[----:B-1----:R-:W-:Y:S04]  /*188c0*/  FMNMX.FTZ R0, R204, R2, !PT ;  /* 0x00000002cc007209 */ /* 0x002fe80007810000 */
[----:B-----5:R-:W-:Y:S01]  /*188d0*/  FMNMX.FTZ R0, R205, R0, !PT ;  /* 0x00000000cd007209 */ /* 0x020fe20007810000 */
[----:B------:R-:W1:Y:S03]  /*188e0*/  MUFU.TANH R245, R40 ;  /* 0x0000002800f57308 */ /* 0x000e660000002400 */
[----:B------:R-:W-:Y:S04]  /*188f0*/  FMNMX.FTZ R0, R206, R0, !PT ;  /* 0x00000000ce007209 */ /* 0x000fe80007810000 */
[----:B------:R-:W-:Y:S03]  /*18900*/  FMNMX.FTZ R0, R244, R0, !PT ;  /* 0x00000000f4007209 */ /* 0x000fe60007810000 */
[----:B------:R-:W5:Y:S01]  /*18910*/  MUFU.TANH R178, R27 ;  /* 0x0000001b00b27308 */ /* 0x000f620000002400 */
[----:B----4-:R-:W-:Y:S09]  /*18920*/  FMNMX.FTZ R0, R246, R0, !PT ;  /* 0x00000000f6007209 */ /* 0x010ff20007810000 */
[----:B------:R-:W4:Y:S01]  /*18930*/  MUFU.TANH R247, R41 ;  /* 0x0000002900f77308 */ /* 0x000f220000002400 */
[----:B-1----:R-:W-:Y:S09]  /*18940*/  FMNMX.FTZ R0, R245, R0, !PT ;  /* 0x00000000f5007209 */ /* 0x002ff20007810000 */
[----:B------:R-:W1:Y:S01]  /*18950*/  MUFU.TANH R210, R30 ;  /* 0x0000001e00d27308 */ /* 0x000e620000002400 */
[----:B-----5:R-:W-:Y:S09]  /*18960*/  FMNMX.FTZ R2, R178, R3, !PT ;  /* 0x00000003b2027209 */ /* 0x020ff20007810000 */
        /* <DEDUP_REMOVED lines=8> */
[----:B------:R-:W-:Y:S01]  /*189f0*/  MUFU.TANH R251, R43 ;  /* 0x0000002b00fb7308 */ /* 0x000fe20000002400 */
[----:B-1----:R-:W-:Y:S04]  /*18a00*/  FMNMX.FTZ R0, R201, R0, !PT ;  /* 0x00000000c9007209 */ /* 0x002fe80007810000 */
[----:B------:R-:W-:Y:S05]  /*18a10*/  FMNMX.FTZ R0, R202, R0, !PT ;  /* 0x00000000ca007209 */ /* 0x000fea0007810000 */
[----:B------:R1:W-:Y:S01]  /*18a20*/  MUFU.TANH R43, R58 ;  /* 0x0000003a002b7308 */ /* 0x0003e20000002400 */
[----:B-----5:R-:W-:Y:S09]  /*18a30*/  FMNMX.FTZ R2, R237, R2, !PT ;  /* 0x00000002ed027209 */ /* 0x020ff20007810000 */
[----:B------:R-:W-:Y:S10]  /*18a40*/  MUFU.TANH R241, R52 ;  /* 0x0000003400f17308 */ /* 0x000ff40000002400 */
[----:B------:R-:W4:Y:S01]  /*18a50*/  MUFU.TANH R239, R35 ;  /* 0x0000002300ef7308 */ /* 0x000f220000002400 */
[----:B-1----:R-:W-:Y:S04]  /*18a60*/  MOV R58, R242 ;  /* 0x000000f2003a7202 */ /* 0x002fe80000000f00 */
[----:B------:R-:W-:Y:S05]  /*18a70*/  FMNMX.FTZ R0, R58, R0, !PT ;  /* 0x000000003a007209 */ /* 0x000fea0007810000 */
[----:B------:R1:W-:Y:S10]  /*18a80*/  MUFU.TANH R169, R56 ;  /* 0x0000003800a97308 */ /* 0x0003f40000002400 */
[----:B------:R-:W5:Y:S01]  /*18a90*/  MUFU.TANH R249, R38 ;  /* 0x0000002600f97308 */ /* 0x000f620000002400 */
[----:B----4-:R-:W-:Y:S09]  /*18aa0*/  FMNMX.FTZ R2, R239, R2, !PT ;  /* 0x00000002ef027209 */ /* 0x010ff20007810000 */
[----:B------:R-:W4:Y:S01]  /*18ab0*/  MUFU.TANH R250, R39 ;  /* 0x0000002700fa7308 */ /* 0x000f220000002400 */
[----:B-1----:R-:W-:Y:S04]  /*18ac0*/  MOV R56, R241 ;  /* 0x000000f100387202 */ /* 0x002fe80000000f00 */
[----:B------:R-:W-:Y:S05]  /*18ad0*/  FMNMX.FTZ R0, R56, R0, !PT ;  /* 0x0000000038007209 */ /* 0x000fea0007810000 */
[----:B------:R-:W1:Y:S01]  /*18ae0*/  MUFU.TANH R209, R53 ;  /* 0x0000003500d17308 */ /* 0x000e620000002400 */
[----:B-----5:R-:W-:Y:S09]  /*18af0*/  FMNMX.FTZ R2, R249, R2, !PT ;  /* 0x00000002f9027209 */ /* 0x020ff20007810000 */
[----:B------:R-:W5:Y:S01]  /*18b00*/  MUFU.TANH R248, R42 ;  /* 0x0000002a00f87308 */ /* 0x000f620000002400 */
[----:B----4-:R-:W-:Y:S09]  /*18b10*/  FMNMX.FTZ R2, R250, R2, !PT ;  /* 0x00000002fa027209 */ /* 0x010ff20007810000 */
[----:B------:R-:W4:Y:S01]  /*18b20*/  MUFU.TANH R200, R46 ;  /* 0x0000002e00c87308 */ /* 0x000f220000002400 */
[----:B-1----:R-:W-:Y:S04]  /*18b30*/  FMNMX.FTZ R0, R209, R0, !PT ;  /* 0x00000000d1007209 */ /* 0x002fe80007810000 */
[----:B------:R-:W-:Y:S01]  /*18b40*/  FMNMX.FTZ R69, R169, R0, !PT ;  /* 0x00000000a9457209 */ /* 0x000fe20007810000 */
[----:B------:R-:W-:Y:S04]  /*18b50*/  FMUL.FTZ R0, R67, c[0x0][0x320] ;  /* 0x0000c80043007a20 */ /* 0x000fe80000410000 */
[----:B------:R-:W1:Y:S01]  /*18b60*/  MUFU.TANH R203, R47 ;  /* 0x0000002f00cb7308 */ /* 0x000e620000002400 */
[----:B-----5:R-:W-:Y:S04]  /*18b70*/  FMNMX.FTZ R2, R248, R2, !PT ;  /* 0x00000002f8027209 */ /* 0x020fe80007810000 */
[----:B------:R-:W-:Y:S05]  /*18b80*/  FMNMX.FTZ R2, R251, R2, !PT ;  /* 0x00000002fb027209 */ /* 0x000fea0007810000 */
[----:B------:R-:W5:Y:S01]  /*18b90*/  MUFU.TANH R243, R50 ;  /* 0x0000003200f37308 */ /* 0x000f620000002400 */
[----:B----4-:R-:W-:Y:S09]  /*18ba0*/  FMNMX.FTZ R2, R200, R2, !PT ;  /* 0x00000002c8027209 */ /* 0x010ff20007810000 */
[----:B------:R5:W4:Y:S01]  /*18bb0*/  MUFU.TANH R168, R57 ;  /* 0x0000003900a87308 */ /* 0x000b220000002400 */
[----:B-1----:R-:W-:Y:S09]  /*18bc0*/  FMNMX.FTZ R2, R203, R2, !PT ;  /* 0x00000002cb027209 */ /* 0x002ff20007810000 */
[----:B------:R-:W-:Y:S10]  /*18bd0*/  MUFU.TANH R240, R54 ;  /* 0x0000003600f07308 */ /* 0x000ff40000002400 */
[----:B------:R-:W1:Y:S01]  /*18be0*/  MUFU.TANH R159, R51 ;  /* 0x00000033009f7308 */ /* 0x000e620000002400 */
[----:B-----5:R-:W-:Y:S02]  /*18bf0*/  MOV R57, R243 ;  /* 0x000000f300397202 */ /* 0x020fe40000000f00 */
[----:B----4-:R-:W-:Y:S02]  /*18c00*/  FMNMX.FTZ R69, R168, R69, !PT ;  /* 0x00000045a8457209 */ /* 0x010fe40007810000 */
[----:B------:R-:W-:Y:S05]  /*18c10*/  FMNMX.FTZ R2, R57, R2, !PT ;  /* 0x0000000239027209 */ /* 0x000fea0007810000 */
[----:B------:R4:W5:Y:S01]  /*18c20*/  MUFU.TANH R49, R61 ;  /* 0x0000003d00317308 */ /* 0x0009620000002400 */
[----:B------:R-:W-:Y:S09]  /*18c30*/  FMNMX.FTZ R69, R48, R69, !PT ;  /* 0x0000004530457209 */ /* 0x000ff20007810000 */
[----:B------:R-:W2:Y:S01]  /*18c40*/  MUFU.TANH R207, R55 ;  /* 0x0000003700cf7308 */ /* 0x000ea20000002400 */
[----:B-1----:R-:W-:Y:S09]  /*18c50*/  FMNMX.FTZ R2, R159, R2, !PT ;  /* 0x000000029f027209 */ /* 0x002ff20007810000 */
[----:B------:R2:W-:Y:S01]  /*18c60*/  MUFU.TANH R137, R0 ;  /* 0x0000000000897308 */ /* 0x0005e20000002400 */
[----:B----4-:R-:W-:Y:S02]  /*18c70*/  MOV R61, R240 ;  /* 0x000000f0003d7202 */ /* 0x010fe40000000f00 */
[----:B-----5:R-:W-:Y:S02]  /*18c80*/  FMNMX.FTZ R69, R49, R69, !PT ;  /* 0x0000004531457209 */ /* 0x020fe40007810000 */
[----:B------:R-:W-:Y:S05]  /*18c90*/  FMNMX.FTZ R2, R61, R2, !PT ;  /* 0x000000023d027209 */ /* 0x000fea0007810000 */
[----:B------:R-:W1:Y:S10]  /*18ca0*/  MUFU.TANH R50, R62 ;  /* 0x0000003e00327308 */ /* 0x000e740000002400 */
[----:B------:R-:W4:Y:S01]  /*18cb0*/  MUFU.TANH R59, R63 ;  /* 0x0000003f003b7308 */ /* 0x000f220000002400 */
[----:B--2---:R-:W-:Y:S04]  /*18cc0*/  FMNMX.FTZ R0, R207, R2, !PT ;  /* 0x00000002cf007209 */ /* 0x004fe80007810000 */
[----:B------:R-:W-:Y:S05]  /*18cd0*/  FMNMX.FTZ R0, R43, R0, !PT ;  /* 0x000000002b007209 */ /* 0x000fea0007810000 */
[----:B------:R-:W2:Y:S01]  /*18ce0*/  MUFU.TANH R16, R64 ;  /* 0x0000004000107308 */ /* 0x000ea20000002400 */
[----:B------:R-:W-:Y:S04]  /*18cf0*/  FMNMX.FTZ R0, R60, R0, !PT ;  /* 0x000000003c007209 */ /* 0x000fe80007810000 */
[----:B-1----:R-:W-:Y:S05]  /*18d00*/  FMNMX.FTZ R0, R50, R0, !PT ;  /* 0x0000000032007209 */ /* 0x002fea0007810000 */
[----:B------:R-:W1:Y:S01]  /*18d10*/  MUFU.TANH R136, R66 ;  /* 0x0000004200887308 */ /* 0x000e620000002400 */
[----:B----4-:R-:W-:Y:S09]  /*18d20*/  FMNMX.FTZ R0, R59, R0, !PT ;  /* 0x000000003b007209 */ /* 0x010ff20007810000 */
[----:B------:R-:W4:Y:S01]  /*18d30*/  MUFU.TANH R51, R65 ;  /* 0x0000004100337308 */ /* 0x000f220000002400 */
[----:B--2---:R-:W-:Y:S02]  /*18d40*/  FMNMX.FTZ R69, R16, R69, !PT ;  /* 0x0000004510457209 */ /* 0x004fe40007810000 */
[----:B-1----:R-:W-:Y:S04]  /*18d50*/  FMNMX.FTZ R0, R136, R0, !PT ;  /* 0x0000000088007209 */ /* 0x002fe80007810000 */
[----:B------:R-:W-:Y:S05]  /*18d60*/  FMNMX.FTZ R0, R137, R0, !PT ;  /* 0x0000000089007209 */ /* 0x000fea0007810000 */
[----:B------:R-:W1:Y:S01]  /*18d70*/  SHFL.BFLY PT, R2, R0, 0x2, 0x1f ;  /* 0x0c401f0000027f89 */ /* 0x000e6200000e0000 */
[----:B----4-:R-:W-:Y:S07]  /*18d80*/  FMNMX.FTZ R69, R51, R69, !PT ;  /* 0x0000004533457209 */ /* 0x010fee0007810000 */
[----:B------:R-:W2:Y:S01]  /*18d90*/  SHFL.BFLY PT, R3, R69, 0x2, 0x1f ;  /* 0x0c401f0045037f89 */ /* 0x000ea200000e0000 */
[----:B-1----:R-:W-:Y:S02]  /*18da0*/  FMNMX.FTZ R0, R0, R2, !PT ;  /* 0x0000000200007209 */ /* 0x002fe40007810000 */
[----:B--2---:R-:W-:Y:S05]  /*18db0*/  FMNMX.FTZ R69, R69, R3, !PT ;  /* 0x0000000345457209 */ /* 0x004fea0007810000 */
[----:B------:R-:W1:Y:S08]  /*18dc0*/  SHFL.BFLY PT, R3, R0, 0x1, 0x1f ;  /* 0x0c201f0000037f89 */ /* 0x000e7000000e0000 */
[----:B------:R-:W2:Y:S01]  /*18dd0*/  SHFL.BFLY PT, R4, R69, 0x1, 0x1f ;  /* 0x0c201f0045047f89 */ /* 0x000ea200000e0000 */
[----:B-1----:R-:W-:Y:S02]  /*18de0*/  FMNMX.FTZ R68, R0, R3, !PT ;  /* 0x0000000300447209 */ /* 0x002fe40007810000 */
[----:B------:R-:W-:Y:S03]  /*18df0*/  @P0 SHF.R.S32.HI R3, RZ, 0x1f, R236 ;  /* 0x0000001fff030819 */ /* 0x000fe600000114ec */
[----:B------:R-:W-:Y:S02]  /*18e00*/  FADD.FTZ R0, -R68, R71 ;  /* 0x0000004744007221 */ /* 0x000fe40000010100 */
[----:B------:R-:W-:Y:S01]  /*18e10*/  @P0 IMAD R3, R3, c[0x0][0x1e0], RZ ;  /* 0x0000780003030a24 */ /* 0x000fe200078e02ff */
[----:B--2---:R-:W-:Y:S01]  /*18e20*/  FMNMX.FTZ R69, R69, R4, !PT ;  /* 0x0000000445457209 */ /* 0x004fe20007810000 */
[C---:B------:R-:W-:Y:S04]  /*18e30*/  @P0 IMAD.WIDE.U32 R4, R236.reuse, c[0x0][0x1e0], RZ ;  /* 0x00007800ec040a25 */ /* 0x040fe800078e00ff */
[----:B------:R-:W-:Y:S02]  /*18e40*/  FMUL.FTZ R71, R69, c[0x0][0x2d0] ;  /* 0x0000b40045477a20 */ /* 0x000fe40000410000 */
[----:B------:R-:W-:Y:S02]  /*18e50*/  @P0 IMAD R3, R236, c[0x0][0x1e4], R3 ;  /* 0x00007900ec030a24 */ /* 0x000fe400078e0203 */
[----:B------:R-:W-:Y:S01]  /*18e60*/  FFMA.FTZ R6, R149, c[0x0][0x2d0], -R71 ;  /* 0x0000b40095067a23 */ /* 0x000fe20000010847 */
[----:B------:R-:W-:Y:S01]  /*18e70*/  MOV R149, R51 ;  /* 0x0000003300957202 */ /* 0x000fe20000000f00 */
[----:B------:R-:W-:Y:S01]  /*18e80*/  FADD.FTZ R2, -R69, R70 ;  /* 0x0000004645027221 */ /* 0x000fe20000010100 */
[----:B------:R-:W-:Y:S01]  /*18e90*/  @P0 IADD3 R5, R5, R3, RZ ;  /* 0x0000000305050210 */ /* 0x000fe20007ffe0ff */
[----:B------:R1:W-:Y:S01]  /*18ea0*/  MUFU.EX2 R243, R6 ;  /* 0x0000000600f37308 */ /* 0x0003e20000000800 */
[----:B------:R-:W-:Y:S01]  /*18eb0*/  @P0 SHF.L.U32 R3, R4, 0x7, RZ ;  /* 0x0000000704030819 */ /* 0x000fe200000006ff */
[----:B------:R-:W-:Y:S01]  /*18ec0*/  FMUL.FTZ R2, R2, c[0x0][0x2d0] ;  /* 0x0000b40002027a20 */ /* 0x000fe20000410000 */
[----:B------:R-:W-:Y:S01]  /*18ed0*/  @P0 SHF.L.U64.HI R4, R4, 0x7, R5 ;  /* 0x0000000704040819 */ /* 0x000fe20000010205 */
[----:B------:R-:W-:Y:S01]  /*18ee0*/  FMUL.FTZ R0, R0, c[0x0][0x2d0] ;  /* 0x0000b40000007a20 */ /* 0x000fe20000410000 */
[C---:B------:R-:W-:Y:S01]  /*18ef0*/  @P0 IADD3 R5, P1, R3.reuse, R14, RZ ;  /* 0x0000000e03050210 */ /* 0x040fe20007f3e0ff */
[--C-:B------:R-:W-:Y:S01]  /*18f00*/  FFMA.FTZ R32, R138, c[0x0][0x2d0], -R71.reuse ;  /* 0x0000b4008a207a23 */ /* 0x100fe20000010847 */
[----:B------:R-:W-:Y:S01]  /*18f10*/  @P0 IADD3 R3, P2, R3, R11, RZ ;  /* 0x0000000b03030210 */ /* 0x000fe20007f5e0ff */
[--C-:B------:R-:W-:Y:S01]  /*18f20*/  FFMA.FTZ R40, R156, c[0x0][0x2d0], -R71.reuse ;  /* 0x0000b4009c287a23 */ /* 0x100fe20000010847 */
[C---:B------:R-:W-:Y:S01]  /*18f30*/  @P0 IADD3.X R7, R4.reuse, R9, RZ, P1, !PT ;  /* 0x0000000904070210 */ /* 0x040fe20000ffe4ff */
[--C-:B------:R-:W-:Y:S01]  /*18f40*/  FFMA.FTZ R9, R151, c[0x0][0x2d0], -R71.reuse ;  /* 0x0000b40097097a23 */ /* 0x100fe20000010847 */
[----:B------:R-:W-:Y:S01]  /*18f50*/  @P0 LEA R8, P1, R3, c[0x0][0x1c8], 0x1 ;  /* 0x0000720003080a11 */ /* 0x000fe200078208ff */
[----:B------:R-:W2:Y:S01]  /*18f60*/  MUFU.EX2 R2, R2 ;  /* 0x0000000200027308 */ /* 0x000ea20000000800 */
[----:B------:R-:W-:Y:S01]  /*18f70*/  @P0 IADD3.X R4, R4, R10, RZ, P2, !PT ;  /* 0x0000000a04040210 */ /* 0x000fe200017fe4ff */
[--C-:B------:R-:W-:Y:S01]  /*18f80*/  FFMA.FTZ R70, R167, c[0x0][0x2d0], -R71.reuse ;  /* 0x0000b400a7467a23 */ /* 0x100fe20000010847 */
[----:B------:R-:W-:Y:S02]  /*18f90*/  MOV R138, R50 ;  /* 0x00000032008a7202 */ /* 0x000fe40000000f00 */
[----:B------:R-:W-:Y:S02]  /*18fa0*/  MOV R156, R60 ;  /* 0x0000003c009c7202 */ /* 0x000fe40000000f00 */
[----:B------:R-:W-:Y:S03]  /*18fb0*/  MOV R151, R49 ;  /* 0x0000003100977202 */ /* 0x000fe60000000f00 */
[----:B------:R4:W-:Y:S01]  /*18fc0*/  MUFU.EX2 R241, R9 ;  /* 0x0000000900f17308 */ /* 0x0009e20000000800 */
[--C-:B-1----:R-:W-:Y:S01]  /*18fd0*/  FFMA.FTZ R6, R150, c[0x0][0x2d0], -R71.reuse ;  /* 0x0000b40096067a23 */ /* 0x102fe20000010847 */
[----:B------:R-:W-:Y:S08]  /*18fe0*/  MOV R150, R16 ;  /* 0x0000001000967202 */ /* 0x000ff00000000f00 */
[----:B------:R1:W-:Y:S01]  /*18ff0*/  MUFU.EX2 R242, R6 ;  /* 0x0000000600f27308 */ /* 0x0003e20000000800 */
[C---:B--2---:R-:W-:Y:S02]  /*19000*/  FMUL.FTZ R16, R2.reuse, R84 ;  /* 0x0000005402107220 */ /* 0x044fe40000410000 */
[C---:B------:R-:W-:Y:S02]  /*19010*/  FMUL.FTZ R17, R2.reuse, R85 ;  /* 0x0000005502117220 */ /* 0x040fe40000410000 */
[C---:B------:R-:W-:Y:S05]  /*19020*/  FMUL.FTZ R24, R2.reuse, R92 ;  /* 0x0000005c02187220 */ /* 0x040fea0000410000 */
[----:B------:R-:W2:Y:S01]  /*19030*/  MUFU.EX2 R0, R0 ;  /* 0x0000000000007308 */ /* 0x000ea20000000800 */
[C---:B------:R-:W-:Y:S02]  /*19040*/  FMUL.FTZ R25, R2.reuse, R93 ;  /* 0x0000005d02197220 */ /* 0x040fe40000410000 */
[----:B------:R-:W-:Y:S01]  /*19050*/  FMUL.FTZ R33, R2, R101 ;  /* 0x0000006502217220 */ /* 0x000fe20000410000 */
[----:B----4-:R-:W-:Y:S01]  /*19060*/  @P0 LEA.HI.X R9, R3, c[0x0][0x1cc], R4, 0x1, P1 ;  /* 0x0000730003090a11 */ /* 0x010fe200008f0c04 */
[----:B------:R-:W-:Y:S01]  /*19070*/  FFMA.FTZ R3, R148, c[0x0][0x2d0], -R71 ;  /* 0x0000b40094037a23 */ /* 0x000fe20000010847 */
[----:B------:R-:W-:Y:S01]  /*19080*/  MOV R148, R43 ;  /* 0x0000002b00947202 */ /* 0x000fe20000000f00 */
[C---:B------:R-:W-:Y:S01]  /*19090*/  FMUL.FTZ R41, R2.reuse, R109 ;  /* 0x0000006d02297220 */ /* 0x040fe20000410000 */
[----:B------:R-:W-:Y:S01]  /*190a0*/  MOV R109, R207 ;  /* 0x000000cf006d7202 */ /* 0x000fe20000000f00 */
[C---:B------:R-:W-:Y:S01]  /*190b0*/  FMUL.FTZ R49, R2.reuse, R117 ;  /* 0x0000007502317220 */ /* 0x040fe20000410000 */
[----:B------:R4:W-:Y:S01]  /*190c0*/  MUFU.EX2 R240, R3 ;  /* 0x0000000300f07308 */ /* 0x0009e20000000800 */
[C---:B------:R-:W-:Y:S02]  /*190d0*/  FMUL.FTZ R64, R2.reuse, R132 ;  /* 0x0000008402407220 */ /* 0x040fe40000410000 */
[----:B------:R-:W-:Y:S01]  /*190e0*/  FMUL.FTZ R65, R2, R133 ;  /* 0x0000008502417220 */ /* 0x000fe20000410000 */
[C---:B-1----:R-:W-:Y:S04]  /*190f0*/  @P0 LEA R6, P3, R5.reuse, c[0x0][0x1c8], 0x1 ;  /* 0x0000720005060a11 */ /* 0x042fe800078608ff */
[----:B------:R-:W-:Y:S02]  /*19100*/  @P0 LEA.HI.X R7, R5, c[0x0][0x1cc], R7, 0x1, P3 ;  /* 0x0000730005070a11 */ /* 0x000fe400018f0c07 */
[----:B------:R-:W-:Y:S01]  /*19110*/  @P0 IADD3 R4, P1, R6, UR10, RZ ;  /* 0x0000000a06040c10 */ /* 0x000fe2000ff3e0ff */
[----:B------:R1:W-:Y:S02]  /*19120*/  MUFU.EX2 R211, R32 ;  /* 0x0000002000d37308 */ /* 0x0003e40000000800 */
[----:B------:R5:W-:Y:S01]  /*19130*/  @P0 LDGSTS.E.BYPASS.LTC128B.128 [R235+0x8100], [R6.64], !P6 ;  /* 0x0810000006eb0fae */ /* 0x000be2000f101d48 */
[----:B------:R-:W-:Y:S01]  /*19140*/  @P0 IADD3.X R5, R7, UR6, RZ, P1, !PT ;  /* 0x0000000607050c10 */ /* 0x000fe20008ffe4ff */
[----:B--2---:R-:W-:Y:S01]  /*19150*/  FMUL.FTZ R18, R0, R86 ;  /* 0x0000005600127220 */ /* 0x004fe20000410000 */
[----:B---3--:R-:W-:Y:S01]  /*19160*/  @P0 IADD3 R10, P3, R4, R12, RZ ;  /* 0x0000000c040a0210 */ /* 0x008fe20007f7e0ff */
[C---:B------:R-:W-:Y:S02]  /*19170*/  FMUL.FTZ R19, R0.reuse, R87 ;  /* 0x0000005700137220 */ /* 0x040fe40000410000 */
[C---:B------:R-:W-:Y:S01]  /*19180*/  FMUL.FTZ R26, R0.reuse, R94 ;  /* 0x0000005e001a7220 */ /* 0x040fe20000410000 */
[C---:B------:R-:W-:Y:S01]  /*19190*/  @P0 IADD3.X R11, R5.reuse, R13, RZ, P3, !PT ;  /* 0x0000000d050b0210 */ /* 0x040fe20001ffe4ff */
[----:B------:R2:W-:Y:S01]  /*191a0*/  @P0 LDGSTS.E.BYPASS.LTC128B.128 [R235+0xc100], [R8.64], !P4 ;  /* 0x0c10000008eb0fae */ /* 0x0005e2000e101d48 */
[----:B------:R-:W-:Y:S01]  /*191b0*/  FMUL.FTZ R27, R0, R95 ;  /* 0x0000005f001b7220 */ /* 0x000fe20000410000 */
[----:B------:R3:W-:Y:S01]  /*191c0*/  MUFU.EX2 R208, R40 ;  /* 0x0000002800d07308 */ /* 0x0007e20000000800 */
[----:B----4-:R-:W-:Y:S02]  /*191d0*/  FMUL.FTZ R3, R68, c[0x0][0x2d0] ;  /* 0x0000b40044037a20 */ /* 0x010fe40000410000 */
[C---:B------:R-:W-:Y:S02]  /*191e0*/  FMUL.FTZ R34, R0.reuse, R102 ;  /* 0x0000006600227220 */ /* 0x040fe40000410000 */
[C---:B------:R-:W-:Y:S01]  /*191f0*/  FMUL.FTZ R35, R0.reuse, R103 ;  /* 0x0000006700237220 */ /* 0x040fe20000410000 */
[----:B------:R4:W-:Y:S01]  /*19200*/  @P0 LDGSTS.E.BYPASS.LTC128B.128 [R235+0x9100], [R4.64], !P6 ;  /* 0x0910000004eb0fae */ /* 0x0009e2000f101d48 */
[C---:B------:R-:W-:Y:S01]  /*19210*/  FMUL.FTZ R42, R0.reuse, R110 ;  /* 0x0000006e002a7220 */ /* 0x040fe20000410000 */
[----:B------:R-:W-:Y:S01]  /*19220*/  MOV R110, R61 ;  /* 0x0000003d006e7202 */ /* 0x000fe20000000f00 */
[C---:B------:R-:W-:Y:S01]  /*19230*/  FMUL.FTZ R43, R0.reuse, R111 ;  /* 0x0000006f002b7220 */ /* 0x040fe20000410000 */
[----:B------:R-:W-:Y:S01]  /*19240*/  MOV R111, R159 ;  /* 0x0000009f006f7202 */ /* 0x000fe20000000f00 */
[----:B------:R-:W-:Y:S02]  /*19250*/  FMUL.FTZ R50, R0, R118 ;  /* 0x0000007600327220 */ /* 0x000fe40000410000 */
[----:B-1----:R-:W-:Y:S01]  /*19260*/  FMUL.FTZ R32, R2, R100 ;  /* 0x0000006402207220 */ /* 0x002fe20000410000 */
[----:B------:R4:W-:Y:S01]  /*19270*/  @P0 LDGSTS.E.BYPASS.LTC128B.128 [R235+0xd100], [R4.64+0x80], !P4 ;  /* 0x0d10008004eb0fae */ /* 0x0009e2000e101d48 */
[----:B------:R-:W-:Y:S01]  /*19280*/  FMUL.FTZ R51, R0, R119 ;  /* 0x0000007700337220 */ /* 0x000fe20000410000 */
[----:B------:R-:W-:Y:S01]  /*19290*/  MOV R119, R57 ;  /* 0x0000003900777202 */ /* 0x000fe20000000f00 */
[--C-:B-----5:R-:W-:Y:S01]  /*192a0*/  FFMA.FTZ R7, R154, c[0x0][0x2d0], -R3.reuse ;  /* 0x0000b4009a077a23 */ /* 0x120fe20000010803 */
[----:B------:R-:W-:Y:S01]  /*192b0*/  @P0 IADD3 R6, P1, R4, UR10, RZ ;  /* 0x0000000a04060c10 */ /* 0x000fe2000ff3e0ff */
[----:B------:R-:W-:Y:S01]  /*192c0*/  FMUL.FTZ R57, R2, R125 ;  /* 0x0000007d02397220 */ /* 0x000fe20000410000 */
[----:B------:R-:W-:Y:S01]  /*192d0*/  MOV R154, R169 ;  /* 0x000000a9009a7202 */ /* 0x000fe20000000f00 */
[----:B------:R1:W-:Y:S01]  /*192e0*/  MUFU.EX2 R171, R7 ;  /* 0x0000000700ab7308 */ /* 0x0003e20000000800 */
[----:B------:R-:W-:Y:S02]  /*192f0*/  FMUL.FTZ R66, R0, R134 ;  /* 0x0000008600427220 */ /* 0x000fe40000410000 */
[----:B---3--:R-:W-:Y:S01]  /*19300*/  FMUL.FTZ R40, R2, R108 ;  /* 0x0000006c02287220 */ /* 0x008fe20000410000 */
[----:B--2---:R-:W-:Y:S01]  /*19310*/  @P0 IADD3 R8, P2, R6, UR10, RZ ;  /* 0x0000000a06080c10 */ /* 0x004fe2000ff5e0ff */
[----:B------:R-:W-:Y:S01]  /*19320*/  FMUL.FTZ R67, R0, R135 ;  /* 0x0000008700437220 */ /* 0x000fe20000410000 */
[----:B------:R-:W-:Y:S01]  /*19330*/  MOV R108, R56 ;  /* 0x00000038006c7202 */ /* 0x000fe20000000f00 */
[--C-:B------:R-:W-:Y:S01]  /*19340*/  FFMA.FTZ R56, R164, c[0x0][0x2d0], -R3.reuse ;  /* 0x0000b400a4387a23 */ /* 0x100fe20000010803 */
[----:B------:R-:W-:Y:S01]  /*19350*/  MOV R164, R58 ;  /* 0x0000003a00a47202 */ /* 0x000fe20000000f00 */
[----:B------:R-:W-:Y:S02]  /*19360*/  FMUL.FTZ R58, R0, R126 ;  /* 0x0000007e003a7220 */ /* 0x000fe40000410000 */
[----:B------:R2:W-:Y:S01]  /*19370*/  MUFU.EX2 R117, R56 ;  /* 0x0000003800757308 */ /* 0x0005e20000000800 */
[--C-:B------:R-:W-:Y:S09]  /*19380*/  FFMA.FTZ R136, R136, c[0x0][0x2d0], -R3.reuse ;  /* 0x0000b40088887a23 */ /* 0x100ff20000010803 */
[----:B------:R-:W-:Y:S01]  /*19390*/  MUFU.EX2 R136, R136 ;  /* 0x0000008800887308 */ /* 0x000fe20000000800 */
[----:B-1----:R-:W-:Y:S02]  /*193a0*/  @P0 IADD3.X R7, R5, UR6, RZ, P1, !PT ;  /* 0x0000000605070c10 */ /* 0x002fe40008ffe4ff */
[----:B----4-:R-:W-:Y:S01]  /*193b0*/  @P0 IADD3 R4, P1, R6, R12, RZ ;  /* 0x0000000c06040210 */ /* 0x010fe20007f3e0ff */
[--C-:B------:R-:W-:Y:S01]  /*193c0*/  FFMA.FTZ R12, R155, c[0x0][0x2d0], -R3.reuse ;  /* 0x0000b4009b0c7a23 */ /* 0x100fe20000010803 */
[C---:B------:R-:W-:Y:S01]  /*193d0*/  @P0 IADD3.X R9, R7.reuse, UR6, RZ, P2, !PT ;  /* 0x0000000607090c10 */ /* 0x040fe200097fe4ff */
[----:B------:R1:W-:Y:S01]  /*193e0*/  @P0 LDGSTS.E.BYPASS.LTC128B.128 [R235+0xa100], [R6.64], !P6 ;  /* 0x0a10000006eb0fae */ /* 0x0003e2000f101d48 */
[----:B------:R-:W-:Y:S03]  /*193f0*/  @P0 IADD3.X R5, R7, R13, RZ, P1, !PT ;  /* 0x0000000d07050210 */ /* 0x000fe60000ffe4ff */
[----:B------:R3:W4:Y:S01]  /*19400*/  MUFU.EX2 R170, R12 ;  /* 0x0000000c00aa7308 */ /* 0x0007220000000800 */
[----:B------:R-:W-:Y:S01]  /*19410*/  MOV R155, R48 ;  /* 0x00000030009b7202 */ /* 0x000fe20000000f00 */
[--C-:B------:R-:W-:Y:S02]  /*19420*/  FFMA.FTZ R48, R158, c[0x0][0x2d0], -R3.reuse ;  /* 0x0000b4009e307a23 */ /* 0x100fe40000010803 */
[----:B--2---:R-:W-:Y:S01]  /*19430*/  FMUL.FTZ R56, R2, R124 ;  /* 0x0000007c02387220 */ /* 0x004fe20000410000 */
[----:B------:R2:W-:Y:S05]  /*19440*/  @P0 LDGSTS.E.BYPASS.LTC128B.128 [R235+0xe100], [R10.64], !P4 ;  /* 0x0e1000000aeb0fae */ /* 0x0005ea000e101d48 */
[----:B------:R5:W-:Y:S03]  /*19450*/  MUFU.EX2 R159, R48 ;  /* 0x00000030009f7308 */ /* 0x000be60000000800 */
[----:B------:R4:W-:Y:S08]  /*19460*/  @P0 LDGSTS.E.BYPASS.LTC128B.128 [R235+0xb100], [R8.64], !P6 ;  /* 0x0b10000008eb0fae */ /* 0x0009f0000f101d48 */
[----:B------:R4:W-:Y:S01]  /*19470*/  @P0 LDGSTS.E.BYPASS.LTC128B.128 [R235+0xf100], [R4.64], !P4 ;  /* 0x0f10000004eb0fae */ /* 0x0009e2000e101d48 */
[--C-:B-1----:R-:W-:Y:S01]  /*19480*/  FFMA.FTZ R6, R152, c[0x0][0x2d0], -R3.reuse ;  /* 0x0000b40098067a23 */ /* 0x102fe20000010803 */
[----:B------:R-:W-:Y:S01]  /*19490*/  MOV R152, R209 ;  /* 0x000000d100987202 */ /* 0x000fe20000000f00 */
[C---:B------:R-:W-:Y:S02]  /*194a0*/  FMUL.FTZ R7, R0.reuse, R75 ;  /* 0x0000004b00077220 */ /* 0x040fe40000410000 */
[----:B------:R1:W-:Y:S03]  /*194b0*/  MUFU.EX2 R169, R6 ;  /* 0x0000000600a97308 */ /* 0x0003e60000000800 */
[----:B---3--:R-:W3:Y:S01]  /*194c0*/  LDSM.16.MT88.4 R12, [R213+0x100] ;  /* 0x00010000d50c783b */ /* 0x008ee20000004200 */
[C---:B--2---:R-:W-:Y:S02]  /*194d0*/  FMUL.FTZ R10, R0.reuse, R78 ;  /* 0x0000004e000a7220 */ /* 0x044fe40000410000 */
[----:B------:R-:W-:Y:S02]  /*194e0*/  FMUL.FTZ R11, R0, R79 ;  /* 0x0000004f000b7220 */ /* 0x000fe40000410000 */
[C---:B-----5:R-:W-:Y:S03]  /*194f0*/  FMUL.FTZ R48, R2.reuse, R116 ;  /* 0x0000007402307220 */ /* 0x060fe60000410000 */
[----:B------:R-:W2:Y:S01]  /*19500*/  LDSM.16.MT88.4 R20, [R214+0x100] ;  /* 0x00010000d614783b */ /* 0x000ea20000004200 */
[C---:B----4-:R-:W-:Y:S02]  /*19510*/  FMUL.FTZ R8, R2.reuse, R76 ;  /* 0x0000004c02087220 */ /* 0x050fe40000410000 */
[C---:B------:R-:W-:Y:S05]  /*19520*/  FMUL.FTZ R9, R2.reuse, R77 ;  /* 0x0000004d02097220 */ /* 0x040fea0000410000 */
[----:B------:R-:W4:Y:S01]  /*19530*/  LDSM.16.MT88.4 R28, [R217+0x100] ;  /* 0x00010000d91c783b */ /* 0x000f220000004200 */
[----:B------:R-:W-:Y:S01]  /*19540*/  FFMA.FTZ R4, R153, c[0x0][0x2d0], -R3 ;  /* 0x0000b40099047a23 */ /* 0x000fe20000010803 */
[----:B------:R-:W-:Y:S01]  /*19550*/  MOV R153, R168 ;  /* 0x000000a800997202 */ /* 0x000fe20000000f00 */
[----:B------:R-:W-:Y:S01]  /*19560*/  FMUL.FTZ R5, R2, R73 ;  /* 0x0000004902057220 */ /* 0x000fe20000410000 */
[----:B------:R-:W-:Y:S01]  /*19570*/  F2FP.PACK_AB R73, R170, R171 ;  /* 0x000000abaa49723e */ /* 0x000fe200000000ff */
[----:B------:R5:W2:Y:S01]  /*19580*/  MUFU.EX2 R168, R4 ;  /* 0x0000000400a87308 */ /* 0x000aa20000000800 */
[----:B-1----:R-:W-:Y:S01]  /*19590*/  FMUL.FTZ R6, R0, R74 ;  /* 0x0000004a00067220 */ /* 0x002fe20000410000 */
[----:B------:R-:W-:Y:S01]  /*195a0*/  F2FP.PACK_AB R74, R240, R241 ;  /* 0x000000f1f04a723e */ /* 0x000fe200000000ff */
[----:B------:R-:W1:Y:S08]  /*195b0*/  LDSM.16.MT88.4 R36, [R216+0x100] ;  /* 0x00010000d824783b */ /* 0x000e700000004200 */
[----:B------:R-:W1:Y:S08]  /*195c0*/  LDSM.16.MT88.4 R44, [R213+0x4100] ;  /* 0x00410000d52c783b */ /* 0x000e700000004200 */
[----:B------:R-:W1:Y:S01]  /*195d0*/  LDSM.16.MT88.4 R52, [R214+0x4100] ;  /* 0x00410000d634783b */ /* 0x000e620000004200 */
[----:B-----5:R-:W-:Y:S01]  /*195e0*/  FMUL.FTZ R4, R2, R72 ;  /* 0x0000004802047220 */ /* 0x020fe20000410000 */
[----:B------:R-:W-:Y:S02]  /*195f0*/  F2FP.PACK_AB R72, R242, R243 ;  /* 0x000000f3f248723e */ /* 0x000fe400000000ff */
[----:B--2---:R-:W-:Y:S04]  /*19600*/  F2FP.PACK_AB R75, R168, R169 ;  /* 0x000000a9a84b723e */ /* 0x004fe800000000ff */
[----:B------:R-:W2:Y:S03]  /*19610*/  LDSM.16.MT88.4 R60, [R217+0x4100] ;  /* 0x00410000d93c783b */ /* 0x000ea60000004200 */
[C---:B---3--:R-:W-:Y:S05]  /*19620*/  HMMA.16816.F32 R4, R72.reuse, R12, R4 ;  /* 0x0000000c4804723c */ /* 0x048fea0000001804 */
[----:B------:R-:W3:Y:S02]  /*19630*/  LDSM.16.MT88.4 R76, [R216+0x4100] ;  /* 0x00410000d84c783b */ /* 0x000ee40000004200 */
[C---:B------:R-:W-:Y:S01]  /*19640*/  FMUL.FTZ R12, R2.reuse, R80 ;  /* 0x00000050020c7220 */ /* 0x040fe20000410000 */
[C---:B------:R-:W-:Y:S05]  /*19650*/  HMMA.16816.F32 R8, R72.reuse, R14, R8 ;  /* 0x0000000e4808723c */ /* 0x040fea0000001808 */
[----:B------:R-:W-:Y:S01]  /*19660*/  LDSM.16.MT88.4 R84, [R214+0x900] ;  /* 0x00090000d654783b */ /* 0x000fe20000004200 */
[----:B------:R-:W-:Y:S02]  /*19670*/  FMUL.FTZ R13, R2, R81 ;  /* 0x00000051020d7220 */ /* 0x000fe40000410000 */
[C---:B------:R-:W-:Y:S04]  /*19680*/  FMUL.FTZ R14, R0.reuse, R82 ;  /* 0x00000052000e7220 */ /* 0x040fe80000410000 */
[----:B------:R-:W-:Y:S01]  /*19690*/  FMUL.FTZ R15, R0, R83 ;  /* 0x00000053000f7220 */ /* 0x000fe20000410000 */
[----:B------:R-:W-:Y:S06]  /*196a0*/  LDSM.16.MT88.4 R92, [R216+0x900] ;  /* 0x00090000d85c783b */ /* 0x000fec0000004200 */
[C---:B------:R-:W-:Y:S02]  /*196b0*/  HMMA.16816.F32 R12, R72.reuse, R20, R12 ;  /* 0x00000014480c723c */ /* 0x040fe4000000180c */
[----:B------:R-:W5:Y:S05]  /*196c0*/  LDSM.16.MT88.4 R80, [R213+0x900] ;  /* 0x00090000d550783b */ /* 0x000f6a0000004200 */
[C---:B------:R-:W-:Y:S01]  /*196d0*/  FMUL.FTZ R20, R2.reuse, R88 ;  /* 0x0000005802147220 */ /* 0x040fe20000410000 */
[C---:B------:R-:W-:Y:S02]  /*196e0*/  HMMA.16816.F32 R16, R72.reuse, R22, R16 ;  /* 0x000000164810723c */ /* 0x040fe40000001810 */
[----:B------:R-:W-:Y:S02]  /*196f0*/  LDSM.16.MT88.4 R100, [R216+0x5100] ;  /* 0x00510000d864783b */ /* 0x000fe40000004200 */
[----:B------:R-:W-:Y:S03]  /*19700*/  FMUL.FTZ R21, R2, R89 ;  /* 0x0000005902157220 */ /* 0x000fe60000410000 */
[C---:B------:R-:W-:Y:S02]  /*19710*/  FMUL.FTZ R22, R0.reuse, R90 ;  /* 0x0000005a00167220 */ /* 0x040fe40000410000 */
[----:B------:R-:W-:Y:S01]  /*19720*/  FMUL.FTZ R23, R0, R91 ;  /* 0x0000005b00177220 */ /* 0x000fe20000410000 */
[----:B------:R-:W0:Y:S06]  /*19730*/  LDGDEPBAR ;  /* 0x00000000000079af */ /* 0x000e2c0000000000 */
[C---:B----4-:R-:W-:Y:S02]  /*19740*/  HMMA.16816.F32 R20, R72.reuse, R28, R20 ;  /* 0x0000001c4814723c */ /* 0x050fe40000001814 */
[----:B------:R-:W4:Y:S05]  /*19750*/  LDSM.16.MT88.4 R88, [R217+0x900] ;  /* 0x00090000d958783b */ /* 0x000f2a0000004200 */
        /* <DEDUP_REMOVED lines=26> */
[--C-:B------:R-:W-:Y:S01]  /*19900*/  FFMA.FTZ R52, R165, c[0x0][0x2d0], -R3.reuse ;  /* 0x0000b400a5347a23 */ /* 0x100fe20000010803 */
[C---:B------:R-:W-:Y:S03]  /*19910*/  HMMA.16816.F32 R48, R72.reuse, R54, R48 ;  /* 0x000000364830723c */ /* 0x040fe60000001830 */
[----:B------:R1:W1:Y:S01]  /*19920*/  MUFU.EX2 R118, R52 ;  /* 0x0000003400767308 */ /* 0x0002620000000800 */
[----:B------:R-:W-:Y:S01]  /*19930*/  MOV R165, R202 ;  /* 0x000000ca00a57202 */ /* 0x000fe20000000f00 */
[----:B------:R-:W-:Y:S01]  /*19940*/  FMUL.FTZ R53, R2, R121 ;  /* 0x0000007902357220 */ /* 0x000fe20000410000 */
[----:B------:R-:W-:Y:S01]  /*19950*/  MOV R121, R200 ;  /* 0x000000c800797202 */ /* 0x000fe20000000f00 */
[C---:B------:R-:W-:Y:S02]  /*19960*/  FMUL.FTZ R54, R0.reuse, R122 ;  /* 0x0000007a00367220 */ /* 0x040fe40000410000 */
[----:B------:R-:W-:Y:S03]  /*19970*/  FMUL.FTZ R55, R0, R123 ;  /* 0x0000007b00377220 */ /* 0x000fe60000410000 */
[----:B-1----:R-:W-:Y:S01]  /*19980*/  FMUL.FTZ R52, R2, R120 ;  /* 0x0000007802347220 */ /* 0x002fe20000410000 */
[----:B------:R-:W-:Y:S02]  /*19990*/  MOV R120, R203 ;  /* 0x000000cb00787202 */ /* 0x000fe40000000f00 */
[----:B------:R1:W-:Y:S04]  /*199a0*/  MUFU.EX2 R203, R70 ;  /* 0x0000004600cb7308 */ /* 0x0003e80000000800 */
[C---:B--2---:R-:W-:Y:S07]  /*199b0*/  HMMA.16816.F32 R52, R72.reuse, R60, R52 ;  /* 0x0000003c4834723c */ /* 0x044fee0000001834 */
[----:B------:R-:W-:Y:S01]  /*199c0*/  FFMA.FTZ R60, R166, c[0x0][0x2d0], -R3 ;  /* 0x0000b400a63c7a23 */ /* 0x000fe20000010803 */
[C---:B------:R-:W-:Y:S03]  /*199d0*/  HMMA.16816.F32 R56, R72.reuse, R62, R56 ;  /* 0x0000003e4838723c */ /* 0x040fe60000001838 */
[----:B------:R2:W2:Y:S01]  /*199e0*/  MUFU.EX2 R116, R60 ;  /* 0x0000003c00747308 */ /* 0x0004a20000000800 */
[----:B------:R-:W-:Y:S01]  /*199f0*/  MOV R166, R201 ;  /* 0x000000c900a67202 */ /* 0x000fe20000000f00 */
[----:B------:R-:W-:Y:S02]  /*19a00*/  FMUL.FTZ R61, R2, R129 ;  /* 0x00000081023d7220 */ /* 0x000fe40000410000 */
[C---:B------:R-:W-:Y:S02]  /*19a10*/  FMUL.FTZ R62, R0.reuse, R130 ;  /* 0x00000082003e7220 */ /* 0x040fe40000410000 */
[----:B------:R-:W-:Y:S03]  /*19a20*/  FMUL.FTZ R63, R0, R131 ;  /* 0x00000083003f7220 */ /* 0x000fe60000410000 */
[--C-:B-1----:R-:W-:Y:S04]  /*19a30*/  FFMA.FTZ R70, R172, c[0x0][0x2d0], -R71.reuse ;  /* 0x0000b400ac467a23 */ /* 0x102fe80000010847 */
[----:B------:R1:W-:Y:S01]  /*19a40*/  MUFU.EX2 R202, R70 ;  /* 0x0000004600ca7308 */ /* 0x0003e20000000800 */
[----:B--2---:R-:W-:Y:S07]  /*19a50*/  FMUL.FTZ R60, R2, R128 ;  /* 0x00000080023c7220 */ /* 0x004fee0000410000 */
[C---:B---3--:R-:W-:Y:S03]  /*19a60*/  HMMA.16816.F32 R60, R72.reuse, R76, R60 ;  /* 0x0000004c483c723c */ /* 0x048fe6000000183c */
[--C-:B-1----:R-:W-:Y:S05]  /*19a70*/  FFMA.FTZ R70, R174, c[0x0][0x2d0], -R71.reuse ;  /* 0x0000b400ae467a23 */ /* 0x102fea0000010847 */
[----:B------:R-:W-:Y:S01]  /*19a80*/  HMMA.16816.F32 R64, R72, R78, R64 ;  /* 0x0000004e4840723c */ /* 0x000fe20000001840 */
[----:B------:R-:W1:Y:S01]  /*19a90*/  LDSM.16.MT88.4 R76, [R213+0x4900] ;  /* 0x00490000d54c783b */ /* 0x000e620000004200 */
[----:B------:R2:W-:Y:S05]  /*19aa0*/  MUFU.EX2 R201, R70 ;  /* 0x0000004600c97308 */ /* 0x0005ea0000000800 */
[----:B------:R-:W-:Y:S02]  /*19ab0*/  F2FP.PACK_AB R73, R118, R159 ;  /* 0x0000009f7649723e */ /* 0x000fe400000000ff */
[----:B------:R-:W-:Y:S03]  /*19ac0*/  F2FP.PACK_AB R75, R116, R117 ;  /* 0x00000075744b723e */ /* 0x000fe600000000ff */
[----:B------:R-:W-:Y:S02]  /*19ad0*/  F2FP.PACK_AB R72, R209, R211 ;  /* 0x000000d3d148723e */ /* 0x000fe400000000ff */
[----:B------:R-:W-:Y:S07]  /*19ae0*/  F2FP.PACK_AB R74, R207, R208 ;  /* 0x000000d0cf4a723e */ /* 0x000fee00000000ff */
[C---:B-----5:R-:W-:Y:S03]  /*19af0*/  HMMA.16816.F32 R4, R72.reuse, R80, R4 ;  /* 0x000000504804723c */ /* 0x060fe60000001804 */
[----:B--2---:R-:W-:Y:S05]  /*19b00*/  FFMA.FTZ R70, R173, c[0x0][0x2d0], -R71 ;  /* 0x0000b400ad467a23 */ /* 0x004fea0000010847 */
[C---:B------:R-:W-:Y:S01]  /*19b10*/  HMMA.16816.F32 R8, R72.reuse, R82, R8 ;  /* 0x000000524808723c */ /* 0x040fe20000001808 */
[----:B------:R2:W-:Y:S01]  /*19b20*/  MUFU.EX2 R200, R70 ;  /* 0x0000004600c87308 */ /* 0x0005e20000000800 */
[----:B------:R-:W3:Y:S06]  /*19b30*/  LDSM.16.MT88.4 R80, [R214+0x4900] ;  /* 0x00490000d650783b */ /* 0x000eec0000004200 */
[C---:B------:R-:W-:Y:S08]  /*19b40*/  HMMA.16816.F32 R12, R72.reuse, R84, R12 ;  /* 0x00000054480c723c */ /* 0x040ff0000000180c */
[C---:B------:R-:W-:Y:S01]  /*19b50*/  HMMA.16816.F32 R16, R72.reuse, R86, R16 ;  /* 0x000000564810723c */ /* 0x040fe20000001810 */
[----:B------:R-:W5:Y:S07]  /*19b60*/  LDSM.16.MT88.4 R84, [R217+0x4900] ;  /* 0x00490000d954783b */ /* 0x000f6e0000004200 */
[C---:B----4-:R-:W-:Y:S04]  /*19b70*/  HMMA.16816.F32 R20, R72.reuse, R88, R20 ;  /* 0x000000584814723c */ /* 0x050fe80000001814 */
[--C-:B--2---:R-:W-:Y:S04]  /*19b80*/  FFMA.FTZ R70, R176, c[0x0][0x2d0], -R3.reuse ;  /* 0x0000b400b0467a23 */ /* 0x104fe80000010803 */
[C---:B------:R-:W-:Y:S01]  /*19b90*/  HMMA.16816.F32 R24, R72.reuse, R90, R24 ;  /* 0x0000005a4818723c */ /* 0x040fe20000001818 */
[----:B------:R2:W-:Y:S01]  /*19ba0*/  MUFU.EX2 R127, R70 ;  /* 0x00000046007f7308 */ /* 0x0005e20000000800 */
[----:B------:R-:W4:Y:S06]  /*19bb0*/  LDSM.16.MT88.4 R88, [R216+0x4900] ;  /* 0x00490000d858783b */ /* 0x000f2c0000004200 */
[C---:B------:R-:W-:Y:S08]  /*19bc0*/  HMMA.16816.F32 R28, R72.reuse, R92, R28 ;  /* 0x0000005c481c723c */ /* 0x040ff0000000181c */
[C---:B------:R-:W-:Y:S01]  /*19bd0*/  HMMA.16816.F32 R32, R72.reuse, R94, R32 ;  /* 0x0000005e4820723c */ /* 0x040fe20000001820 */
[----:B------:R-:W-:Y:S07]  /*19be0*/  LDSM.16.MT88.4 R92, [R214+0x5100] ;  /* 0x00510000d65c783b */ /* 0x000fee0000004200 */
[C---:B-1----:R-:W-:Y:S04]  /*19bf0*/  HMMA.16816.F32 R36, R72.reuse, R76, R36 ;  /* 0x0000004c4824723c */ /* 0x042fe80000001824 */
[--C-:B--2---:R-:W-:Y:S04]  /*19c00*/  FFMA.FTZ R70, R177, c[0x0][0x2d0], -R3.reuse ;  /* 0x0000b400b1467a23 */ /* 0x104fe80000010803 */
[C---:B------:R-:W-:Y:S01]  /*19c10*/  HMMA.16816.F32 R40, R72.reuse, R78, R40 ;  /* 0x0000004e4828723c */ /* 0x040fe20000001828 */
[----:B------:R1:W2:Y:S01]  /*19c20*/  MUFU.EX2 R126, R70 ;  /* 0x00000046007e7308 */ /* 0x0002a20000000800 */
[----:B------:R-:W2:Y:S06]  /*19c30*/  LDSM.16.MT88.4 R76, [R213+0x1100] ;  /* 0x00110000d54c783b */ /* 0x000eac0000004200 */
[C---:B---3--:R-:W-:Y:S08]  /*19c40*/  HMMA.16816.F32 R44, R72.reuse, R80, R44 ;  /* 0x00000050482c723c */ /* 0x048ff0000000182c */
[C---:B------:R-:W-:Y:S01]  /*19c50*/  HMMA.16816.F32 R48, R72.reuse, R82, R48 ;  /* 0x000000524830723c */ /* 0x040fe20000001830 */
[----:B------:R-:W3:Y:S07]  /*19c60*/  LDSM.16.MT88.4 R80, [R214+0x1100] ;  /* 0x00110000d650783b */ /* 0x000eee0000004200 */
[C---:B-----5:R-:W-:Y:S04]  /*19c70*/  HMMA.16816.F32 R52, R72.reuse, R84, R52 ;  /* 0x000000544834723c */ /* 0x060fe80000001834 */
[--C-:B-1----:R-:W-:Y:S04]  /*19c80*/  FFMA.FTZ R70, R175, c[0x0][0x2d0], -R3.reuse ;  /* 0x0000b400af467a23 */ /* 0x102fe80000010803 */
[C---:B------:R-:W-:Y:S01]  /*19c90*/  HMMA.16816.F32 R56, R72.reuse, R86, R56 ;  /* 0x000000564838723c */ /* 0x040fe20000001838 */
[----:B------:R1:W-:Y:S01]  /*19ca0*/  MUFU.EX2 R125, R70 ;  /* 0x00000046007d7308 */ /* 0x0003e20000000800 */
[----:B------:R-:W5:Y:S06]  /*19cb0*/  LDSM.16.MT88.4 R84, [R217+0x1100] ;  /* 0x00110000d954783b */ /* 0x000f6c0000004200 */
[C---:B----4-:R-:W-:Y:S08]  /*19cc0*/  HMMA.16816.F32 R60, R72.reuse, R88, R60 ;  /* 0x00000058483c723c */ /* 0x050ff0000000183c */
[----:B------:R-:W-:Y:S01]  /*19cd0*/  HMMA.16816.F32 R64, R72, R90, R64 ;  /* 0x0000005a4840723c */ /* 0x000fe20000001840 */
[----:B------:R-:W4:Y:S06]  /*19ce0*/  LDSM.16.MT88.4 R88, [R216+0x1100] ;  /* 0x00110000d858783b */ /* 0x000f2c0000004200 */
[----:B--2---:R-:W-:Y:S01]  /*19cf0*/  F2FP.PACK_AB R73, R126, R127 ;  /* 0x0000007f7e49723e */ /* 0x004fe200000000ff */
[----:B-1----:R-:W-:Y:S01]  /*19d00*/  FFMA.FTZ R70, R178, c[0x0][0x2d0], -R3 ;  /* 0x0000b400b2467a23 */ /* 0x002fe20000010803 */
[----:B------:R-:W-:Y:S03]  /*19d10*/  F2FP.PACK_AB R72, R202, R203 ;  /* 0x000000cbca48723e */ /* 0x000fe600000000ff */
[----:B------:R1:W2:Y:S01]  /*19d20*/  MUFU.EX2 R124, R70 ;  /* 0x00000046007c7308 */ /* 0x0002a20000000800 */
[----:B------:R-:W-:Y:S01]  /*19d30*/  F2FP.PACK_AB R74, R200, R201 ;  /* 0x000000c9c84a723e */ /* 0x000fe200000000ff */
        /* <DEDUP_REMOVED lines=25> */
[----:B------:R1:W4:Y:S01]  /*19ed0*/  MUFU.EX2 R176, R70 ;  /* 0x0000004600b07308 */ /* 0x0003220000000800 */
        /* <DEDUP_REMOVED lines=10> */
[----:B----4-:R-:W-:Y:S03]  /*19f80*/  F2FP.PACK_AB R74, R176, R178 ;  /* 0x000000b2b04a723e */ /* 0x010fe600000000ff */
        /* <DEDUP_REMOVED lines=16> */
[----:B------:R1:W4:Y:S01]  /*1a090*/  MUFU.EX2 R174, R70 ;  /* 0x0000004600ae7308 */ /* 0x0003220000000800 */
[----:B------:R-:W-:Y:S06]  /*1a0a0*/  LDSM.16.MT88.4 R104, [R214+0x3900] ;  /* 0x00390000d668783b */ /* 0x000fec0000004200 */
[C---:B-----5:R-:W-:Y:S08]  /*1a0b0*/  HMMA.16816.F32 R20, R72.reuse, R84, R20 ;  /* 0x000000544814723c */ /* 0x060ff00000001814 */
[C---:B------:R-:W-:Y:S01]  /*1a0c0*/  HMMA.16816.F32 R24, R72.reuse, R86, R24 ;  /* 0x000000564818723c */ /* 0x040fe20000001818 */
[----:B------:R-:W5:Y:S07]  /*1a0d0*/  LDSM.16.MT88.4 R84, [R217+0x5900] ;  /* 0x00590000d954783b */ /* 0x000f6e0000004200 */
        /* <DEDUP_REMOVED lines=13> */
[C---:B-----5:R-:W-:Y:S08]  /*1a1b0*/  HMMA.16816.F32 R52, R72.reuse, R84, R52 ;  /* 0x000000544834723c */ /* 0x060ff00000001834 */
[C---:B------:R-:W-:Y:S01]  /*1a1c0*/  HMMA.16816.F32 R56, R72.reuse, R86, R56 ;  /* 0x000000564838723c */ /* 0x040fe20000001838 */
[----:B------:R-:W5:Y:S07]  /*1a1d0*/  LDSM.16.MT88.4 R84, [R217+0x2100] ;  /* 0x00210000d954783b */ /* 0x000f6e0000004200 */
[C---:B--2---:R-:W-:Y:S04]  /*1a1e0*/  HMMA.16816.F32 R60, R72.reuse, R76, R60 ;  /* 0x0000004c483c723c */ /* 0x044fe8000000183c */
[--C-:B-1----:R-:W-:Y:S04]  /*1a1f0*/  FFMA.FTZ R70, R249, c[0x0][0x2d0], -R3.reuse ;  /* 0x0000b400f9467a23 */ /* 0x102fe80000010803 */
[----:B------:R-:W-:Y:S01]  /*1a200*/  HMMA.16816.F32 R64, R72, R78, R64 ;  /* 0x0000004e4840723c */ /* 0x000fe20000001840 */
[----:B------:R1:W-:Y:S01]  /*1a210*/  MUFU.EX2 R113, R70 ;  /* 0x0000004600717308 */ /* 0x0003e20000000800 */
[----:B------:R-:W2:Y:S05]  /*1a220*/  LDSM.16.MT88.4 R76, [R216+0x2100] ;  /* 0x00210000d84c783b */ /* 0x000eaa0000004200 */
[----:B----4-:R-:W-:Y:S02]  /*1a230*/  F2FP.PACK_AB R72, R174, R175 ;  /* 0x000000afae48723e */ /* 0x010fe400000000ff */
[----:B------:R-:W-:Y:S03]  /*1a240*/  F2FP.PACK_AB R74, R172, R173 ;  /* 0x000000adac4a723e */ /* 0x000fe600000000ff */
[--C-:B-1----:R-:W-:Y:S04]  /*1a250*/  FFMA.FTZ R70, R250, c[0x0][0x2d0], -R3.reuse ;  /* 0x0000b400fa467a23 */ /* 0x102fe80000010803 */
[----:B------:R1:W4:Y:S02]  /*1a260*/  MUFU.EX2 R112, R70 ;  /* 0x0000004600707308 */ /* 0x0003240000000800 */
[--C-:B-1----:R-:W-:Y:S01]  /*1a270*/  FFMA.FTZ R70, R248, c[0x0][0x2d0], -R3.reuse ;  /* 0x0000b400f8467a23 */ /* 0x102fe20000010803 */
[----:B----4-:R-:W-:Y:S07]  /*1a280*/  F2FP.PACK_AB R73, R112, R113 ;  /* 0x000000717049723e */ /* 0x010fee00000000ff */
[----:B------:R1:W-:Y:S02]  /*1a290*/  MUFU.EX2 R123, R70 ;  /* 0x00000046007b7308 */ /* 0x0003e40000000800 */
[----:B-1----:R-:W-:Y:S08]  /*1a2a0*/  FFMA.FTZ R70, R251, c[0x0][0x2d0], -R3 ;  /* 0x0000b400fb467a23 */ /* 0x002ff00000010803 */
[----:B------:R1:W4:Y:S02]  /*1a2b0*/  MUFU.EX2 R122, R70 ;  /* 0x00000046007a7308 */ /* 0x0003240000000800 */
[--C-:B-1----:R-:W-:Y:S01]  /*1a2c0*/  FFMA.FTZ R70, R252, c[0x0][0x2d0], -R71.reuse ;  /* 0x0000b400fc467a23 */ /* 0x102fe20000010847 */
[----:B----4-:R-:W-:Y:S07]  /*1a2d0*/  F2FP.PACK_AB R75, R122, R123 ;  /* 0x0000007b7a4b723e */ /* 0x010fee00000000ff */
[----:B------:R1:W-:Y:S01]  /*1a2e0*/  MUFU.EX2 R167, R70 ;  /* 0x0000004600a77308 */ /* 0x0003e20000000800 */
[C---:B---3--:R-:W-:Y:S08]  /*1a2f0*/  HMMA.16816.F32 R4, R72.reuse, R80, R4 ;  /* 0x000000504804723c */ /* 0x048ff00000001804 */
[C---:B------:R-:W-:Y:S01]  /*1a300*/  HMMA.16816.F32 R8, R72.reuse, R82, R8 ;  /* 0x000000524808723c */ /* 0x040fe20000001808 */
[----:B------:R-:W3:Y:S07]  /*1a310*/  LDSM.16.MT88.4 R80, [R213+0x6100] ;  /* 0x00610000d550783b */ /* 0x000eee0000004200 */
[C---:B------:R-:W-:Y:S04]  /*1a320*/  HMMA.16816.F32 R12, R72.reuse, R88, R12 ;  /* 0x00000058480c723c */ /* 0x040fe8000000180c */
[--C-:B-1----:R-:W-:Y:S04]  /*1a330*/  FFMA.FTZ R70, R166, c[0x0][0x2d0], -R71.reuse ;  /* 0x0000b400a6467a23 */ /* 0x102fe80000010847 */
[C---:B------:R-:W-:Y:S01]  /*1a340*/  HMMA.16816.F32 R16, R72.reuse, R90, R16 ;  /* 0x0000005a4810723c */ /* 0x040fe20000001810 */
[----:B------:R1:W4:Y:S01]  /*1a350*/  MUFU.EX2 R166, R70 ;  /* 0x0000004600a67308 */ /* 0x0003220000000800 */
[----:B------:R-:W4:Y:S06]  /*1a360*/  LDSM.16.MT88.4 R88, [R216+0x6100] ;  /* 0x00610000d858783b */ /* 0x000f2c0000004200 */
        /* <DEDUP_REMOVED lines=19> */
[C---:B----4-:R-:W-:Y:S04]  /*1a4a0*/  HMMA.16816.F32 R60, R72.reuse, R88, R60 ;  /* 0x00000058483c723c */ /* 0x050fe8000000183c */
[--C-:B-1----:R-:W-:Y:S04]  /*1a4b0*/  FFMA.FTZ R70, R121, c[0x0][0x2d0], -R3.reuse ;  /* 0x0000b40079467a23 */ /* 0x102fe80000010803 */
        /* <DEDUP_REMOVED lines=13> */
[----:B------:R-:W-:Y:S02]  /*1a590*/  MOV R108, R156 ;  /* 0x0000009c006c7202 */ /* 0x000fe40000000f00 */
[----:B----4-:R-:W-:Y:S05]  /*1a5a0*/  F2FP.PACK_AB R75, R130, R131 ;  /* 0x00000083824b723e */ /* 0x010fea00000000ff */
[----:B------:R1:W-:Y:S02]  /*1a5b0*/  MUFU.EX2 R156, R70 ;  /* 0x00000046009c7308 */ /* 0x0003e40000000800 */
[C---:B-----5:R-:W-:Y:S08]  /*1a5c0*/  HMMA.16816.F32 R4, R72.reuse, R84, R4 ;  /* 0x000000544804723c */ /* 0x060ff00000001804 */
[C---:B------:R-:W-:Y:S01]  /*1a5d0*/  HMMA.16816.F32 R8, R72.reuse, R86, R8 ;  /* 0x000000564808723c */ /* 0x040fe20000001808 */
[----:B------:R-:W4:Y:S07]  /*1a5e0*/  LDSM.16.MT88.4 R84, [R213+0x6900] ;  /* 0x00690000d554783b */ /* 0x000f2e0000004200 */
        /* <DEDUP_REMOVED lines=26> */
[--C-:B-1----:R-:W-:Y:S01]  /*1a790*/  FFMA.FTZ R70, R110, c[0x0][0x2d0], -R3.reuse ;  /* 0x0000b4006e467a23 */ /* 0x102fe20000010803 */
[----:B------:R-:W-:Y:S03]  /*1a7a0*/  MOV R110, R139 ;  /* 0x0000008b006e7202 */ /* 0x000fe60000000f00 */
[----:B------:R-:W-:Y:S01]  /*1a7b0*/  HMMA.16816.F32 R64, R72, R82, R64 ;  /* 0x000000524840723c */ /* 0x000fe20000001840 */
[----:B------:R1:W-:Y:S01]  /*1a7c0*/  MUFU.EX2 R129, R70 ;  /* 0x0000004600817308 */ /* 0x0003e20000000800 */
[----:B------:R-:W3:Y:S05]  /*1a7d0*/  LDSM.16.MT88.4 R80, [R217+0x3100] ;  /* 0x00310000d950783b */ /* 0x000eea0000004200 */
        /* <DEDUP_REMOVED lines=139> */
.L_x_623:
        /* <DEDUP_REMOVED lines=93> */
.L_x_583:
[----:B-1----:R-:W1:Y:S02]  /*1b660*/  S2R R44, SR_CTAID.Y ;  /* 0x00000000002c7919 */ /* 0x002e640000002600 */
        /* <DEDUP_REMOVED lines=121> */
.L_x_626:
        /* <DEDUP_REMOVED lines=8> */
[----:B------:R-:W-:Y:S01]  /*1be80*/  ISETP.NE.AND P1, PT, R7, 0x1, PT ;  /* 0x000000010700780c */ /* 0x000fe20003f25270 */
[----:B-----5:R-:W-:Y:S01]  /*1be90*/  IMAD R15, R15, c[0x0][0x4e8], RZ ;  /* 0x00013a000f0f7a24 */ /* 0x020fe200078e02ff */
[----:B------:R-:W-:Y:S01]  /*1bea0*/  SHF.R.S32.HI R6, RZ, 0x1f, R0 ;  /* 0x0000001fff067819 */ /* 0x000fe20000011400 */
[----:B------:R-:W-:Y:S01]  /*1beb0*/  BSSY B0, `(.L_x_627) ;  /* 0x0000076000007945 */ /* 0x000fe20003800000 */
[----:B------:R-:W-:-:S02]  /*1bec0*/  LOP3.LUT R5, R4, 0xffffff8, RZ, 0xc0, !PT ;  /* 0x0ffffff804057812 */ /* 0x000fc400078ec0ff */
[----:B------:R-:W-:Y:S02]  /*1bed0*/  LEA.HI R4, R22, R22, RZ, 0x1 ;  /* 0x0000001616047211 */ /* 0x000fe400078f08ff */
[----:B------:R-:W-:Y:S02]  /*1bee0*/  LEA.HI R6, R6, R0, RZ, 0x2 ;  /* 0x0000000006067211 */ /* 0x000fe400078f10ff */
[----:B------:R-:W-:Y:S02]  /*1bef0*/  IADD3 R7, R28, -R5, RZ ;  /* 0x800000051c077210 */ /* 0x000fe40007ffe0ff */
[----:B------:R-:W-:Y:S02]  /*1bf00*/  LOP3.LUT R4, R4, 0x1ffffffe, RZ, 0xc0, !PT ;  /* 0x1ffffffe04047812 */ /* 0x000fe400078ec0ff */
[----:B------:R-:W-:Y:S02]  /*1bf10*/  SHF.R.S32.HI R5, RZ, 0x2, R6 ;  /* 0x00000002ff057819 */ /* 0x000fe40000011406 */
[----:B------:R-:W-:Y:S01]  /*1bf20*/  LOP3.LUT P2, RZ, R0, 0x3, RZ, 0xc0, !PT ;  /* 0x0000000300ff7812 */ /* 0x000fe2000784c0ff */
[----:B------:R-:W-:Y:S01]  /*1bf30*/  IMAD R0, R3, c[0x0][0x3a0], RZ ;  /* 0x0000e80003007a24 */ /* 0x000fe200078e02ff */
[----:B------:R-:W-:Y:S01]  /*1bf40*/  SEL R14, R35, RZ, !P0 ;  /* 0x000000ff230e7207 */ /* 0x000fe20004000000 */
[----:B------:R-:W-:Y:S01]  /*1bf50*/  IMAD.IADD R8, R22, 0x1, -R4 ;  /* 0x0000000116087824 */ /* 0x000fe200078e0a04 */
[----:B------:R-:W-:Y:S01]  /*1bf60*/  MOV R4, R2 ;  /* 0x0000000200047202 */ /* 0x000fe20000000f00 */
[----:B------:R-:W-:Y:S01]  /*1bf70*/  IMAD R17, R7, 0x10, R5 ;  /* 0x0000001007117824 */ /* 0x000fe200078e0205 */
[----:B------:R-:W-:Y:S01]  /*1bf80*/  LOP3.LUT R12, R16, 0xfffffff8, RZ, 0xc0, !PT ;  /* 0xfffffff8100c7812 */ /* 0x000fe200078ec0ff */
[----:B------:R-:W-:Y:S01]  /*1bf90*/  IMAD R6, R2, c[0x0][0x3a4], R0 ;  /* 0x0000e90002067a24 */ /* 0x000fe200078e0200 */
[----:B------:R-:W-:Y:S01]  /*1bfa0*/  SHF.R.S32.HI R16, RZ, 0x3, R16 ;  /* 0x00000003ff107819 */ /* 0x000fe20000011410 */
[----:B------:R-:W-:Y:S01]  /*1bfb0*/  IMAD R0, R8, 0x8, R17 ;  /* 0x0000000808007824 */ /* 0x000fe200078e0211 */
[----:B------:R-:W-:Y:S01]  /*1bfc0*/  LEA.HI R18, R33, R32, RZ, 0x6 ;  /* 0x0000002021127211 */ /* 0x000fe200078f30ff */
[----:B------:R-:W-:-:S02]  /*1bfd0*/  IMAD.MOV.U32 R5, RZ, RZ, R3 ;  /* 0x000000ffff057224 */ /* 0x000fc400078e0003 */
[----:B------:R-:W-:Y:S02]  /*1bfe0*/  IMAD R7, R34, c[0x0][0x490], RZ ;  /* 0x0001240022077a24 */ /* 0x000fe400078e02ff */
[----:B-1----:R-:W-:Y:S02]  /*1bff0*/  IMAD R8, R19, 0x80, R0 ;  /* 0x0000008013087824 */ /* 0x002fe400078e0200 */
[----:B------:R-:W-:-:S04]  /*1c000*/  IMAD.WIDE.U32 R2, R2, c[0x0][0x3a0], RZ ;  /* 0x0000e80002027a25 */ /* 0x000fc800078e00ff */
[C---:B------:R-:W-:Y:S01]  /*1c010*/  IMAD.WIDE.U32 R10, R44.reuse, c[0x0][0x490], R4 ;  /* 0x000124002c0a7a25 */ /* 0x040fe200078e0004 */
[----:B------:R-:W-:Y:S02]  /*1c020*/  IADD3 R3, R3, R6, RZ ;  /* 0x0000000603037210 */ /* 0x000fe40007ffe0ff */
[----:B------:R-:W-:Y:S01]  /*1c030*/  SHF.R.S32.HI R6, RZ, 0x1f, R35 ;  /* 0x0000001fff067819 */ /* 0x000fe20000011423 */
[C---:B------:R-:W-:Y:S02]  /*1c040*/  IMAD R4, R44.reuse, c[0x0][0x494], R7 ;  /* 0x000125002c047a24 */ /* 0x040fe400078e0207 */
[----:B------:R-:W-:Y:S02]  /*1c050*/  IMAD R7, R44, c[0x0][0x3ec], R9 ;  /* 0x0000fb002c077a24 */ /* 0x000fe400078e0209 */
[----:B------:R-:W-:Y:S01]  /*1c060*/  @P1 IMAD.HI.U32 R9, R8, c[0x0][0x4ec], RZ ;  /* 0x00013b0008091a27 */ /* 0x000fe200078e00ff */
[----:B------:R-:W-:Y:S02]  /*1c070*/  IADD3 R5, R11, R4, RZ ;  /* 0x000000040b057210 */ /* 0x000fe40007ffe0ff */
[----:B------:R-:W-:Y:S01]  /*1c080*/  SEL R11, R6, RZ, !P0 ;  /* 0x000000ff060b7207 */ /* 0x000fe20004000000 */
[----:B------:R-:W-:Y:S01]  /*1c090*/  IMAD.MOV.U32 R0, RZ, RZ, R8 ;  /* 0x000000ffff007224 */ /* 0x000fe200078e0008 */
[----:B------:R-:W-:Y:S01]  /*1c0a0*/  @P1 SHF.R.U32.HI R0, RZ, c[0x0][0x4f0], R9 ;  /* 0x00013c00ff001a19 */ /* 0x000fe20000011609 */
[----:B------:R-:W-:-:S04]  /*1c0b0*/  IMAD.WIDE.U32 R2, R44, c[0x0][0x3e8], R2 ;  /* 0x0000fa002c027a25 */ /* 0x000fc800078e0002 */
        /* <DEDUP_REMOVED lines=85> */
.L_x_628:
[----:B------:R-:W-:Y:S05]  /*1c610*/  BSYNC B0 ;  /* 0x0000000000007941 */ /* 0x000fea0003800000 */
.L_x_627:
        /* <DEDUP_REMOVED lines=15> */
.L_x_630:
[----:B------:R-:W-:Y:S05]  /*1c710*/  BSYNC B0 ;  /* 0x0000000000007941 */ /* 0x000fea0003800000 */
.L_x_629:
        /* <DEDUP_REMOVED lines=15> */
.L_x_632:
[----:B------:R-:W-:Y:S05]  /*1c810*/  BSYNC B0 ;  /* 0x0000000000007941 */ /* 0x000fea0003800000 */
.L_x_631:
        /* <DEDUP_REMOVED lines=16> */
.L_x_625:
        /* <DEDUP_REMOVED lines=19> */
.L_x_633:
        /* <DEDUP_REMOVED lines=40> */
.L_x_635:
[----:B------:R-:W-:Y:S05]  /*1ccd0*/  BSYNC B0 ;  /* 0x0000000000007941 */ /* 0x000fea0003800000 */
.L_x_634:
        /* <DEDUP_REMOVED lines=57> */
.L_x_637:
[----:B------:R-:W-:Y:S05]  /*1d070*/  BSYNC B0 ;  /* 0x0000000000007941 */ /* 0x000fea0003800000 */
.L_x_636:
        /* <DEDUP_REMOVED lines=15> */
.L_x_639:
[----:B------:R-:W-:Y:S05]  /*1d170*/  BSYNC B0 ;  /* 0x0000000000007941 */ /* 0x000fea0003800000 */
.L_x_638:
        /* <DEDUP_REMOVED lines=15> */
.L_x_641:
[----:B------:R-:W-:Y:S05]  /*1d270*/  BSYNC B0 ;  /* 0x0000000000007941 */ /* 0x000fea0003800000 */
.L_x_640:
        /* <DEDUP_REMOVED lines=16> */
.L_x_642:
        /* <DEDUP_REMOVED lines=16> */
.L_x_1722:


//--------------------- .text._ZN7cutlass13device_kernelIN5flash19enable_sm80_to_sm89INS1_16FlashAttnFwdSm80INS1_25CollectiveMainloopFwdSm80ILi4ELi1ELb0EN4cute5tupleIJNS5_1CILi128EEENS7_ILi64EEES8_EEELi128ENS_6half_tEfNS_4arch4Sm80ELb0ELb0ELb1ELb0ELb0ELb0ELb1ELb0EEENS1_21CollectiveEpilogueFwdINS6_IJS8_S8_S9_EEENS6_IJNS7_ILi1EEESH_SH_EEESB_SD_Li128ELb0ELb1ELb0ELb0EEENS1_19SingleTileSchedulerILb0ELb0ELb1ELi128EEEEEEEEEvNT_6ParamsE --------------------------
	.section	.text._ZN7cutlass13device_kernelIN5flash19enable_sm80_to_sm89INS1_16FlashAttnFwdSm80INS1_25CollectiveMainloopFwdSm80ILi4ELi1ELb0EN4cute5tupleIJNS5_1CILi128EEENS7_ILi64EEES8_EEELi128ENS_6half_tEfNS_4arch4Sm80ELb0ELb0ELb1ELb0ELb0ELb0ELb1ELb0EEENS1_21CollectiveEpilogueFwdINS6_IJS8_S8_S9_EEENS6_IJNS7_ILi1EEESH_SH_EEESB_SD_Li128ELb0ELb1ELb0ELb0EEENS1_19SingleTileSchedulerILb0ELb0ELb1ELi128EEEEEEEEEvNT_6ParamsE,"ax",@progbits
	.sectioninfo	@"SHI_REGISTERS=255"
	.align	128
.text._ZN7cutlass13device_kernelIN5flash19enable_sm80_to_sm89INS1_16FlashAttnFwdSm80INS1_25CollectiveMainloopFwdSm80ILi4ELi1ELb0EN4cute5tupleIJNS5_1CILi128EEENS7_ILi64EEES8_EEELi128ENS_6half_tEfNS_4arch4Sm80ELb0ELb0ELb1ELb0ELb0ELb0ELb1ELb0EEENS1_21CollectiveEpilogueFwdINS6_IJS8_S8_S9_EEENS6_IJNS7_ILi1EEESH_SH_EEESB_SD_Li128ELb0ELb1ELb0ELb0EEENS1_19SingleTileSchedulerILb0ELb0ELb1ELi128EEEEEEEEEvNT_6ParamsE:
        .type           _ZN7cutlass13device_kernelIN5flash19enable_sm80_to_sm89INS1_16FlashAttnFwdSm80INS1_25CollectiveMainloopFwdSm80ILi4ELi1ELb0EN4cute5tupleIJNS5_1CILi128EEENS7_ILi64EEES8_EEELi128ENS_6half_tEfNS_4arch4Sm80ELb0ELb0ELb1ELb0ELb0ELb0ELb1ELb0EEENS1_21CollectiveEpilogueFwdINS6_IJS8_S8_S9_EEENS6_IJNS7_ILi1EEESH_SH_EEESB_SD_Li128ELb0ELb1ELb0ELb0EEENS1_19SingleTileSchedulerILb0ELb0ELb1ELi128EEEEEEEEEvNT_6ParamsE,@function
        .size           _ZN7cutlass13device_kernelIN5flash19enable_sm80_to_sm89INS1_16FlashAttnFwdSm80INS1_25CollectiveMainloopFwdSm80ILi4ELi1ELb0EN4cute5tupleIJNS5_1CILi128EEENS7_ILi64EEES8_EEELi128ENS_6half_tEfNS_4arch4Sm80ELb0ELb0ELb1ELb0ELb0ELb0ELb1ELb0EEENS1_21CollectiveEpilogueFwdINS6_IJS8_S8_S9_EEENS6_IJNS7_ILi1EEESH_SH_EEESB_SD_Li128ELb0ELb1ELb0ELb0EEENS1_19SingleTileSchedulerILb0ELb0ELb1ELi128EEEEEEEEEvNT_6ParamsE,(.L_x_1723 - _ZN7cutlass13device_kernelIN5flash19enable_sm80_to_sm89INS1_16FlashAttnFwdSm80INS1_25CollectiveMainloopFwdSm80ILi4ELi1ELb0EN4cute5tupleIJNS5_1CILi128EEENS7_ILi64EEES8_EEELi128ENS_6half_tEfNS_4arch4Sm80ELb0ELb0ELb1ELb0ELb0ELb0ELb1ELb0EEENS1_21CollectiveEpilogueFwdINS6_IJS8_S8_S9_EEENS6_IJNS7_ILi1EEESH_SH_EEESB_SD_Li128ELb0ELb1ELb0ELb0EEENS1_19SingleTileSchedulerILb0ELb0ELb1ELi128EEEEEEEEEvNT_6ParamsE)
        .other          _ZN7cutlass13device_kernelIN5flash19enable_sm80_to_sm89INS1_16FlashAttnFwdSm80INS1_25CollectiveMainloopFwdSm80ILi4ELi1ELb0EN4cute5tupleIJNS5_1CILi128EEENS7_ILi64EEES8_EEELi128ENS_6half_tEfNS_4arch4Sm80ELb0ELb0ELb1ELb0ELb0ELb0ELb1ELb0EEENS1_21CollectiveEpilogueFwdINS6_IJS8_S8_S9_EEENS6_IJNS7_ILi1EEESH_SH_EEESB_SD_Li128ELb0ELb1ELb0ELb0EEENS1_19SingleTileSchedulerILb0ELb0ELb1ELi128EEEEEEEEEvNT_6ParamsE,@"STO_CUDA_ENTRY STV_DEFAULT"
_ZN7cutlass13device_kernelIN5flash19enable_sm80_to_sm89INS1_16FlashAttnFwdSm80INS1_25CollectiveMainloopFwdSm80ILi4ELi1ELb0EN4cute5tupleIJNS5_1CILi128EEENS7_ILi64EEES8_EEELi128ENS_6half_tEfNS_4arch4Sm80ELb0ELb0ELb1ELb0ELb0ELb0ELb1ELb0EEENS1_21CollectiveEpilogueFwdINS6_IJS8_S8_S9_EEENS6_IJNS7_ILi1EEESH_SH_EEESB_SD_Li128ELb0ELb1ELb0ELb0EEENS1_19SingleTileSchedulerILb0ELb0ELb1ELi128EEEEEEEEEvNT_6ParamsE:
        /* <DEDUP_REMOVED lines=14> */
[----:B------:R-:W-:-:S05]  /*00e0*/  ULDC.64 UR6, c[0x0][0x1e0] ;  /* 0x0000780000067ab9 */ /* 0x000fca0000000a00 */
[----:B------:R-:W-:-:S04]  /*00f0*/  @P6 IMAD.MOV.U32 R2, RZ, RZ, 0x4 ;  /* 0x00000004ff026424 */ /* 0x000fc800078e00ff */
[----:B------:R-:W-:-:S05]  /*0100*/  @P6 IMAD.WIDE R2, R23, R2, c[0x0][0x340] ;  /* 0x0000d00017026625 */ /* 0x000fca00078e0202 */
[----:B------:R4:W5:Y:S01]  /*0110*/  @P6 LDG.E R20, [R2.64] ;  /* 0x0000001602146981 */ /* 0x000962000c1e1900 */
[----:B-1----:R-:W-:Y:S01]  /*0120*/  SHF.R.S32.HI R22, RZ, 0x1f, R29 ;  /* 0x0000001fff167819 */ /* 0x002fe2000001141d */
[----:B--2---:R-:W-:Y:S01]  /*0130*/  IMAD.WIDE.U32 R6, R30, c[0x0][0x1b8], RZ ;  /* 0x00006e001e067a25 */ /* 0x004fe200078e00ff */
[C---:B------:R-:W-:Y:S01]  /*0140*/  ISETP.NE.AND P0, PT, R17.reuse, 0x1, PT ;  /* 0x000000011100780c */ /* 0x040fe20003f05270 */
[----:B------:R-:W-:Y:S01]  /*0150*/  UIADD3 UR4, UR8, 0x3f, URZ ;  /* 0x0000003f08047890 */ /* 0x000fe2000fffe03f */
[----:B------:R-:W-:Y:S01]  /*0160*/  SHF.R.S32.HI R31, RZ, 0x1f, R30 ;  /* 0x0000001fff1f7819 */ /* 0x000fe2000001141e */
[----:B------:R-:W-:Y:S01]  /*0170*/  IMAD R5, R24, c[0x0][0x1c0], RZ ;  /* 0x0000700018057a24 */ /* 0x000fe200078e02ff */
[----:B------:R-:W-:Y:S01]  /*0180*/  UMOV UR9, 0x6 ;  /* 0x0000000600097882 */ /* 0x000fe20000000000 */
[----:B------:R-:W-:Y:S01]  /*0190*/  IMAD R17, R17, c[0x0][0x168], RZ ;  /* 0x00005a0011117a24 */ /* 0x000fe200078e02ff */
[----:B------:R-:W-:Y:S01]  /*01a0*/  USHF.R.S32.HI UR18, URZ, 0x1f, UR4 ;  /* 0x0000001f3f127899 */ /* 0x000fe20008011404 */
[----:B------:R-:W-:Y:S01]  /*01b0*/  IMAD R5, R23, c[0x0][0x1c4], R5 ;  /* 0x0000710017057a24 */ /* 0x000fe200078e0205 */
[----:B------:R-:W-:-:S02]  /*01c0*/  USHF.L.U32 UR10, UR6, 0x6, URZ ;  /* 0x00000006060a7899 */ /* 0x000fc4000800063f */
[----:B------:R-:W-:Y:S02]  /*01d0*/  ULEA.HI UR18, UR18, UR4, URZ, 0x6 ;  /* 0x0000000412127291 */ /* 0x000fe4000f8f303f */
[----:B------:R-:W-:Y:S02]  /*01e0*/  USHF.L.U64.HI UR9, UR6, UR9, UR7 ;  /* 0x0000000906097299 */ /* 0x000fe40008010207 */
[----:B------:R-:W-:Y:S01]  /*01f0*/  ULEA.HI.SX32 UR13, UR18, 0xffffffff, 0x1a ;  /* 0xffffffff120d7891 */ /* 0x000fe2000f8fd23f */
[----:B------:R-:W-:Y:S01]  /*0200*/  IMAD.U32 R159, RZ, RZ, UR10 ;  /* 0x0000000aff9f7e24 */ /* 0x000fe2000f8e00ff */
[----:B------:R-:W-:Y:S02]  /*0210*/  UIMAD.WIDE.U32 UR20, UR6, 0x20, URZ ;  /* 0x00000020061478a5 */ /* 0x000fe4000f8e003f */
[----:B------:R-:W-:Y:S02]  /*0220*/  USHF.R.S32.HI UR12, URZ, 0x1f, UR13 ;  /* 0x0000001f3f0c7899 */ /* 0x000fe4000801140d */
[----:B------:R-:W-:Y:S01]  /*0230*/  IMAD.U32 R18, RZ, RZ, UR13 ;  /* 0x0000000dff127e24 */ /* 0x000fe2000f8e00ff */
[----:B------:R-:W-:Y:S01]  /*0240*/  UIMAD UR4, UR9, UR13, URZ ;  /* 0x0000000d090472a4 */ /* 0x000fe2000f8e023f */
[----:B----4-:R-:W-:Y:S01]  /*0250*/  LEA.HI R2, R22, R29, RZ, 0x3 ;  /* 0x0000001d16027211 */ /* 0x010fe200078f18ff */
[----:B------:R-:W-:-:S02]  /*0260*/  USHF.L.U32 UR14, UR7, 0x5, URZ ;  /* 0x00000005070e7899 */ /* 0x000fc4000800063f */
[----:B------:R-:W-:Y:S01]  /*0270*/  UIMAD UR4, UR12, UR10, UR4 ;  /* 0x0000000a0c0472a4 */ /* 0x000fe2000f8e0204 */
[----:B------:R-:W-:Y:S01]  /*0280*/  LOP3.LUT R0, R2, 0xfffffff8, RZ, 0xc0, !PT ;  /* 0xfffffff802007812 */ /* 0x000fe200078ec0ff */
[----:B------:R-:W-:Y:S01]  /*0290*/  UIADD3 UR14, UR21, UR14, URZ ;  /* 0x0000000e150e7290 */ /* 0x000fe2000fffe03f */
[----:B------:R-:W-:Y:S01]  /*02a0*/  SHF.R.S32.HI R28, RZ, 0x3, R2 ;  /* 0x00000003ff1c7819 */ /* 0x000fe20000011402 */
[----:B------:R-:W-:Y:S01]  /*02b0*/  IMAD R2, R31, c[0x0][0x1b8], RZ ;  /* 0x00006e001f027a24 */ /* 0x000fe200078e02ff */
[----:B------:R-:W-:Y:S01]  /*02c0*/  UMOV UR11, 0x20 ;  /* 0x00000020000b7882 */ /* 0x000fe20000000000 */
[----:B------:R-:W-:Y:S01]  /*02d0*/  IMAD.IADD R64, R29, 0x1, -R0 ;  /* 0x000000011d407824 */ /* 0x000fe200078e0a00 */
[----:B------:R-:W-:Y:S01]  /*02e0*/  SHF.R.S32.HI R21, RZ, 0x1f, R28 ;  /* 0x0000001fff157819 */ /* 0x000fe2000001141c */
[----:B------:R-:W-:Y:S01]  /*02f0*/  IMAD R2, R30, c[0x0][0x1bc], R2 ;  /* 0x00006f001e027a24 */ /* 0x000fe200078e0202 */
[----:B------:R-:W-:Y:S01]  /*0300*/  IADD3 R19, -R28, c[0x0][0x1d0], RZ ;  /* 0x000074001c137a10 */ /* 0x000fe20007ffe1ff */
[----:B------:R-:W-:-:S02]  /*0310*/  IMAD R0, R64, 0x10, R28 ;  /* 0x0000001040007824 */ /* 0x000fc400078e021c */
[----:B------:R-:W-:Y:S02]  /*0320*/  IMAD.IADD R3, R7, 0x1, R2 ;  /* 0x0000000107037824 */ /* 0x000fe400078e0202 */
[----:B---3--:R-:W-:Y:S02]  /*0330*/  IMAD R9, R8, 0x80, R0 ;  /* 0x0000008008097824 */ /* 0x008fe400078e0200 */
[----:B------:R-:W-:Y:S02]  /*0340*/  IMAD.MOV.U32 R2, RZ, RZ, R6 ;  /* 0x000000ffff027224 */ /* 0x000fe400078e0006 */
[----:B------:R-:W-:Y:S01]  /*0350*/  @P0 IMAD.HI.U32 R4, R9, c[0x0][0x2c8], RZ ;  /* 0x0000b20009040a27 */ /* 0x000fe200078e00ff */
[----:B------:R1:W-:Y:S03]  /*0360*/  STL [R1+0x54], R9 ;  /* 0x0000540901007387 */ /* 0x0003e60000100800 */
[----:B------:R-:W-:Y:S01]  /*0370*/  IMAD.MOV.U32 R0, RZ, RZ, R9 ;  /* 0x000000ffff007224 */ /* 0x000fe200078e0009 */
[----:B------:R-:W-:Y:S01]  /*0380*/  @P0 SHF.R.U32.HI R0, RZ, c[0x0][0x2cc], R4 ;  /* 0x0000b300ff000a19 */ /* 0x000fe20000011604 */
[----:B------:R-:W-:-:S03]  /*0390*/  IMAD.WIDE.U32 R2, R23, c[0x0][0x1c0], R2 ;  /* 0x0000700017027a25 */ /* 0x000fc600078e0002 */
[--C-:B------:R-:W-:Y:S01]  /*03a0*/  SHF.R.S32.HI R6, RZ, 0x1f, R0.reuse ;  /* 0x0000001fff067819 */ /* 0x100fe20000011400 */
[----:B------:R-:W-:Y:S02]  /*03b0*/  IMAD.MOV R4, RZ, RZ, -R0 ;  /* 0x000000ffff047224 */ /* 0x000fe400078e0a00 */
[----:B------:R-:W-:Y:S02]  /*03c0*/  IMAD.IADD R3, R3, 0x1, R5 ;  /* 0x0000000103037824 */ /* 0x000fe400078e0205 */
[----:B------:R-:W-:Y:S02]  /*03d0*/  IMAD R5, R4, c[0x0][0x2c4], R9 ;  /* 0x0000b10004057a24 */ /* 0x000fe400078e0209 */
[----:B------:R-:W-:Y:S02]  /*03e0*/  IMAD R6, R6, c[0x0][0x1b0], RZ ;  /* 0x00006c0006067a24 */ /* 0x000fe400078e02ff */
[----:B------:R-:W-:Y:S01]  /*03f0*/  IMAD.WIDE.U32 R2, R0, c[0x0][0x1b0], R2 ;  /* 0x00006c0000027a25 */ /* 0x000fe200078e0002 */
[----:B------:R-:W-:-:S03]  /*0400*/  SHF.R.S32.HI R4, RZ, 0x1f, R5 ;  /* 0x0000001fff047819 */ /* 0x000fc60000011405 */
[----:B------:R-:W-:Y:S02]  /*0410*/  IMAD R0, R0, c[0x0][0x1b4], R6 ;  /* 0x00006d0000007a24 */ /* 0x000fe400078e0206 */
[----:B------:R-:W-:Y:S02]  /*0420*/  IMAD R13, R8, 0x80, R28 ;  /* 0x00000080080d7824 */ /* 0x000fe400078e021c */
[----:B------:R-:W-:Y:S02]  /*0430*/  IMAD.IADD R3, R3, 0x1, R0 ;  /* 0x0000000103037824 */ /* 0x000fe400078e0200 */
[----:B------:R-:W-:Y:S01]  /*0440*/  IMAD R0, R4, c[0x0][0x1a8], RZ ;  /* 0x00006a0004007a24 */ /* 0x000fe200078e02ff */
[-C--:B------:R-:W-:Y:S01]  /*0450*/  ISETP.GE.AND P2, PT, R13, R17.reuse, PT ;  /* 0x000000110d00720c */ /* 0x080fe20003f46270 */
[----:B------:R-:W-:Y:S01]  /*0460*/  IMAD.WIDE.U32 R2, R5, c[0x0][0x1a8], R2 ;  /* 0x00006a0005027a25 */ /* 0x000fe200078e0002 */
[C---:B------:R-:W-:Y:S01]  /*0470*/  IADD3 R4, R13.reuse, 0x20, RZ ;  /* 0x000000200d047810 */ /* 0x040fe20007ffe0ff */
[----:B------:R-:W-:Y:S01]  /*0480*/  STL [R1+0x50], R13 ;  /* 0x0000500d01007387 */ /* 0x000fe20000100800 */
[----:B------:R-:W-:Y:S01]  /*0490*/  IADD3 R11, R13, 0x30, RZ ;  /* 0x000000300d0b7810 */ /* 0x000fe20007ffe0ff */
[----:B------:R-:W-:Y:S01]  /*04a0*/  IMAD R0, R5, c[0x0][0x1ac], R0 ;  /* 0x00006b0005007a24 */ /* 0x000fe200078e0200 */
[----:B------:R-:W-:Y:S01]  /*04b0*/  LEA R14, P0, R2, c[0x0][0x160], 0x1 ;  /* 0x00005800020e7a11 */ /* 0x000fe200078008ff */
[----:B------:R-:W-:Y:S01]  /*04c0*/  IMAD.SHL.U32 R26, R64, 0x8, RZ ;  /* 0x00000008401a7824 */ /* 0x000fe200078e00ff */
[----:B------:R-:W-:Y:S01]  /*04d0*/  ISETP.GE.AND P4, PT, R4, R17, PT ;  /* 0x000000110400720c */ /* 0x000fe20003f86270 */
[----:B------:R-:W-:Y:S01]  /*04e0*/  IMAD.IADD R0, R3, 0x1, R0 ;  /* 0x0000000103007824 */ /* 0x000fe200078e0200 */
[----:B------:R-:W-:Y:S01]  /*04f0*/  IADD3 R15, R13, 0x70, RZ ;  /* 0x000000700d0f7810 */ /* 0x000fe20007ffe0ff */
[----:B------:R-:W2:Y:S01]  /*0500*/  SHFL.IDX PT, R6, R14, RZ, 0x181f ;  /* 0x00181fff0e067589 */ /* 0x000ea200000e0000 */
[----:B------:R-:W-:Y:S01]  /*0510*/  IMAD.SHL.U32 R3, R28, 0x40, RZ ;  /* 0x000000401c037824 */ /* 0x000fe200078e00ff */
[----:B------:R-:W-:-:S02]  /*0520*/  IADD3 R25, R26, 0x40, RZ ;  /* 0x000000401a197810 */ /* 0x000fc40007ffe0ff */
[----:B------:R-:W-:Y:S01]  /*0530*/  LEA.HI.X R16, R2, c[0x0][0x164], R0, 0x1, P0 ;  /* 0x0000590002107a11 */ /* 0x000fe200000f0c00 */
[----:B------:R-:W-:Y:S01]  /*0540*/  SHFL.IDX PT, R4, R14, 0x1, 0x181f ;  /* 0x00381f000e047f89 */ /* 0x000fe200000e0000 */
[----:B------:R-:W-:Y:S02]  /*0550*/  LOP3.LUT R0, R3, 0x1c0, RZ, 0xc0, !PT ;  /* 0x000001c003007812 */ /* 0x000fe400078ec0ff */
[----:B------:R-:W-:Y:S01]  /*0560*/  IADD3 R3, R13, 0x10, RZ ;  /* 0x000000100d037810 */ /* 0x000fe20007ffe0ff */
[----:B------:R-:W3:Y:S01]  /*0570*/  SHFL.IDX PT, R7, R16, RZ, 0x181f ;  /* 0x00181fff10077589 */ /* 0x000ee200000e0000 */
[----:B------:R-:W-:Y:S02]  /*0580*/  SHF.R.U32.HI R2, RZ, 0x3, R0 ;  /* 0x00000003ff027819 */ /* 0x000fe40000011600 */
[----:B------:R-:W-:Y:S01]  /*0590*/  LOP3.LUT R0, R0, 0x38, R26, 0xf8, !PT ;  /* 0x0000003800007812 */ /* 0x000fe200078ef81a */
[----:B------:R-:W4:Y:S01]  /*05a0*/  SHFL.IDX PT, R5, R16, 0x1, 0x181f ;  /* 0x00381f0010057f89 */ /* 0x000f2200000e0000 */
[----:B------:R-:W-:-:S02]  /*05b0*/  ISETP.GE.AND P5, PT, R3, R17, PT ;  /* 0x000000110300720c */ /* 0x000fc40003fa6270 */
[----:B------:R-:W-:Y:S01]  /*05c0*/  LEA.HI R3, R22, R29, RZ, 0x6 ;  /* 0x0000001d16037211 */ /* 0x000fe200078f30ff */
[----:B------:R-:W-:Y:S01]  /*05d0*/  STL [R1+0x10], R25 ;  /* 0x0000101901007387 */ /* 0x000fe20000100800 */
[----:B------:R-:W-:Y:S02]  /*05e0*/  LOP3.LUT R10, R0, R2, RZ, 0x3c, !PT ;  /* 0x00000002000a7212 */ /* 0x000fe400078e3cff */
[----:B------:R-:W-:Y:S01]  /*05f0*/  @!P2 SHF.R.S32.HI R0, RZ, 0x1f, R25 ;  /* 0x0000001fff00a819 */ /* 0x000fe20000011419 */
[----:B-1----:R-:W-:Y:S01]  /*0600*/  IMAD.SHL.U32 R9, R3, 0x8, RZ ;  /* 0x0000000803097824 */ /* 0x002fe200078e00ff */
[----:B------:R-:W-:Y:S01]  /*0610*/  ISETP.GE.AND P0, PT, R26, c[0x0][0x198], PT ;  /* 0x000066001a007a0c */ /* 0x000fe20003f06270 */
[----:B------:R-:W-:Y:S01]  /*0620*/  SHFL.IDX PT, R2, R14, 0x2, 0x181f ;  /* 0x00581f000e027f89 */ /* 0x000fe200000e0000 */
[----:B------:R-:W-:Y:S02]  /*0630*/  @!P2 LEA.HI R0, R0, R25, RZ, 0x3 ;  /* 0x000000190000a211 */ /* 0x000fe400078f18ff */
[----:B------:R-:W-:Y:S01]  /*0640*/  ISETP.GE.AND P3, PT, R25, c[0x0][0x198], PT ;  /* 0x0000660019007a0c */ /* 0x000fe20003f66270 */
[----:B------:R-:W1:Y:S01]  /*0650*/  SHFL.IDX PT, R3, R16, 0x2, 0x181f ;  /* 0x00581f0010037f89 */ /* 0x000e6200000e0000 */
[----:B------:R-:W-:-:S02]  /*0660*/  LOP3.LUT R160, R10, 0xfffffe00, R9, 0xf8, !PT ;  /* 0xfffffe000aa07812 */ /* 0x000fc400078ef809 */
[----:B------:R-:W-:Y:S02]  /*0670*/  SHF.R.S32.HI R27, RZ, 0x1f, R26 ;  /* 0x0000001fff1b7819 */ /* 0x000fe4000001141a */
[----:B--2---:R-:W-:Y:S02]  /*0680*/  @!P2 LEA R8, P1, R26, R6, 0x1 ;  /* 0x000000061a08a211 */ /* 0x004fe400078208ff */
[----:B------:R-:W-:Y:S01]  /*0690*/  @!P2 LOP3.LUT R10, R0, 0xfffffff8, RZ, 0xc0, !PT ;  /* 0xfffffff8000aa812 */ /* 0x000fe200078ec0ff */
[----:B------:R-:W-:Y:S01]  /*06a0*/  @!P2 IMAD.SHL.U32 R0, R160, 0x2, RZ ;  /* 0x00000002a000a824 */ /* 0x000fe200078e00ff */
[----:B------:R-:W-:Y:S01]  /*06b0*/  @!P5 SHF.R.S32.HI R12, RZ, 0x1f, R25 ;  /* 0x0000001fff0cd819 */ /* 0x000fe20000011419 */
[----:B------:R-:W-:Y:S01]  /*06c0*/  STL.64 [R1+0x18], R26 ;  /* 0x0000181a01007387 */ /* 0x000fe20000100a00 */
[----:B---3--:R-:W-:Y:S01]  /*06d0*/  @!P2 LEA.HI.X R9, R26, R7, R27, 0x1, P1 ;  /* 0x000000071a09a211 */ /* 0x008fe200008f0c1b */
[----:B------:R-:W-:Y:S01]  /*06e0*/  @!P2 IMAD.WIDE R6, R10, 0x2, R6 ;  /* 0x000000020a06a825 */ /* 0x000fe200078e0206 */
[----:B------:R-:W-:Y:S01]  /*06f0*/  @!P5 LEA.HI R10, R12, R25, RZ, 0x3 ;  /* 0x000000190c0ad211 */ /* 0x000fe200078f18ff */
[----:B------:R-:W-:Y:S01]  /*0700*/  STL [R1+0x4c], R160 ;  /* 0x00004ca001007387 */ /* 0x000fe20000100800 */
[----:B------:R-:W-:Y:S01]  /*0710*/  ISETP.GE.AND P1, PT, R11, R17, PT ;  /* 0x000000110b00720c */ /* 0x000fe20003f26270 */
[----:B------:R-:W-:Y:S01]  /*0720*/  @!P5 IMAD.SHL.U32 R12, R160, 0x2, RZ ;  /* 0x00000002a00cd824 */ /* 0x000fe200078e00ff */
[----:B------:R-:W-:Y:S01]  /*0730*/  @!P4 SHF.R.S32.HI R11, RZ, 0x1f, R25 ;  /* 0x0000001fff0bc819 */ /* 0x000fe20000011419 */
[----:B------:R2:W-:Y:S01]  /*0740*/  @!P2 LDGSTS.E.BYPASS.LTC128B.128 [R0+0x8100], [R8.64], !P0 ;  /* 0x081000000800afae */ /* 0x0005e2000c101d56 */
[----:B------:R-:W-:-:S03]  /*0750*/  @!P5 LOP3.LUT R10, R10, 0xfffffff8, RZ, 0xc0, !PT ;  /* 0xfffffff80a0ad812 */ /* 0x000fc600078ec0ff */
[----:B------:R3:W-:Y:S01]  /*0760*/  @!P2 LDGSTS.E.BYPASS.LTC128B.128 [R0+0xc100], [R6.64], !P3 ;  /* 0x0c1000000600afae */ /* 0x0007e2000d901d56 */
[----:B--2---:R-:W-:-:S03]  /*0770*/  @!P5 LEA R8, P2, R26, R4, 0x1 ;  /* 0x000000041a08d211 */ /* 0x004fc600078408ff */
[----:B---3--:R-:W2:Y:S01]  /*0780*/  SHFL.IDX PT, R6, R14, 0x3, 0x181f ;  /* 0x00781f000e067f89 */ /* 0x008ea200000e0000 */
[----:B------:R-:W-:Y:S01]  /*0790*/  @!P4 LEA.HI R0, R11, R25, RZ, 0x3 ;  /* 0x000000190b00c211 */ /* 0x000fe200078f18ff */
[----:B----4-:R-:W-:Y:S01]  /*07a0*/  @!P5 IMAD.WIDE R10, R10, 0x2, R4 ;  /* 0x000000020a0ad825 */ /* 0x010fe200078e0204 */
[----:B------:R-:W-:Y:S01]  /*07b0*/  @!P5 LEA.HI.X R9, R26, R5, R27, 0x1, P2 ;  /* 0x000000051a09d211 */ /* 0x000fe200010f0c1b */
[----:B------:R-:W3:Y:S01]  /*07c0*/  SHFL.IDX PT, R7, R16, 0x3, 0x181f ;  /* 0x00781f0010077f89 */ /* 0x000ee200000e0000 */
[----:B------:R-:W-:Y:S01]  /*07d0*/  @!P4 LOP3.LUT R4, R0, 0xfffffff8, RZ, 0xc0, !PT ;  /* 0xfffffff80004c812 */ /* 0x000fe200078ec0ff */
[----:B------:R-:W-:Y:S02]  /*07e0*/  @!P4 IMAD.SHL.U32 R0, R160, 0x2, RZ ;  /* 0x00000002a000c824 */ /* 0x000fe400078e00ff */
[----:B------:R4:W-:Y:S02]  /*07f0*/  @!P5 LDGSTS.E.BYPASS.LTC128B.128 [R12+0x8900], [R8.64], !P0 ;  /* 0x08900000080cdfae */ /* 0x0009e4000c101d56 */
[----:B-1----:R-:W-:Y:S01]  /*0800*/  @!P4 IMAD.WIDE R4, R4, 0x2, R2 ;  /* 0x000000020404c825 */ /* 0x002fe200078e0202 */
[C---:B------:R-:W-:Y:S01]  /*0810*/  @!P4 LEA R2, P2, R26.reuse, R2, 0x1 ;  /* 0x000000021a02c211 */ /* 0x040fe200078408ff */
[----:B------:R1:W-:Y:S03]  /*0820*/  @!P5 LDGSTS.E.BYPASS.LTC128B.128 [R12+0xc900], [R10.64], !P3 ;  /* 0x0c9000000a0cdfae */ /* 0x0003e6000d901d56 */
[----:B------:R-:W-:-:S05]  /*0830*/  @!P4 LEA.HI.X R3, R26, R3, R27, 0x1, P2 ;  /* 0x000000031a03c211 */ /* 0x000fca00010f0c1b */
[----:B------:R2:W-:Y:S04]  /*0840*/  @!P4 LDGSTS.E.BYPASS.LTC128B.128 [R0+0x9100], [R2.64], !P0 ;  /* 0x091000000200cfae */ /* 0x0005e8000c101d56 */
[----:B------:R1:W-:Y:S01]  /*0850*/  @!P4 LDGSTS.E.BYPASS.LTC128B.128 [R0+0xd100], [R4.64], !P3 ;  /* 0x0d1000000400cfae */ /* 0x0003e2000d901d56 */
[C---:B----4-:R-:W-:Y:S02]  /*0860*/  IADD3 R8, R13.reuse, 0x50, RZ ;  /* 0x000000500d087810 */ /* 0x050fe40007ffe0ff */
[----:B------:R-:W-:Y:S02]  /*0870*/  IADD3 R9, R13, 0x40, RZ ;  /* 0x000000400d097810 */ /* 0x000fe40007ffe0ff */
[-C--:B------:R-:W-:Y:S02]  /*0880*/  ISETP.GE.AND P5, PT, R8, R17.reuse, PT ;  /* 0x000000110800720c */ /* 0x080fe40003fa6270 */
[----:B------:R-:W4:Y:S01]  /*0890*/  SHFL.IDX PT, R8, R14, 0x4, 0x181f ;  /* 0x00981f000e087f89 */ /* 0x000f2200000e0000 */
[----:B------:R-:W-:-:S03]  /*08a0*/  ISETP.GE.AND P2, PT, R9, R17, PT ;  /* 0x000000110900720c */ /* 0x000fc60003f46270 */
[----:B------:R-:W4:Y:S01]  /*08b0*/  SHFL.IDX PT, R9, R16, 0x4, 0x181f ;  /* 0x00981f0010097f89 */ /* 0x000f2200000e0000 */
[----:B--2---:R-:W-:Y:S02]  /*08c0*/  @!P1 LEA R2, P4, R26, R6, 0x1 ;  /* 0x000000061a029211 */ /* 0x004fe400078808ff */
[----:B-1----:R-:W-:Y:S01]  /*08d0*/  @!P1 SHF.R.S32.HI R0, RZ, 0x1f, R25 ;  /* 0x0000001fff009819 */ /* 0x002fe20000011419 */
[----:B------:R-:W-:Y:S01]  /*08e0*/  SHFL.IDX PT, R5, R16, 0x5, 0x181f ;  /* 0x00b81f0010057f89 */ /* 0x000fe200000e0000 */
[----:B------:R-:W-:Y:S02]  /*08f0*/  IADD3 R4, R13, 0x60, RZ ;  /* 0x000000600d047810 */ /* 0x000fe40007ffe0ff */
[----:B------:R-:W-:Y:S02]  /*0900*/  @!P1 LEA.HI R0, R0, R25, RZ, 0x3 ;  /* 0x0000001900009211 */ /* 0x000fe400078f18ff */
[----:B---3--:R-:W-:Y:S02]  /*0910*/  @!P1 LEA.HI.X R3, R26, R7, R27, 0x1, P4 ;  /* 0x000000071a039211 */ /* 0x008fe400020f0c1b */
[----:B------:R-:W-:-:S02]  /*0920*/  ISETP.GE.AND P4, PT, R4, R17, PT ;  /* 0x000000110400720c */ /* 0x000fc40003f86270 */
[----:B------:R-:W-:Y:S01]  /*0930*/  @!P1 LOP3.LUT R4, R0, 0xfffffff8, RZ, 0xc0, !PT ;  /* 0xfffffff800049812 */ /* 0x000fe200078ec0ff */
[----:B------:R-:W-:Y:S01]  /*0940*/  @!P1 IMAD.SHL.U32 R0, R160, 0x2, RZ ;  /* 0x00000002a0009824 */ /* 0x000fe200078e00ff */
[----:B------:R-:W-:-:S03]  /*0950*/  @!P5 SHF.R.S32.HI R12, RZ, 0x1f, R25 ;  /* 0x0000001fff0cd819 */ /* 0x000fc60000011419 */
[----:B------:R-:W-:Y:S01]  /*0960*/  @!P1 IMAD.WIDE R6, R4, 0x2, R6 ;  /* 0x0000000204069825 */ /* 0x000fe200078e0206 */
[----:B------:R1:W-:Y:S04]  /*0970*/  @!P1 LDGSTS.E.BYPASS.LTC128B.128 [R0+0x9900], [R2.64], !P0 ;  /* 0x0990000002009fae */ /* 0x0003e8000c101d56 */
[----:B------:R2:W-:Y:S01]  /*0980*/  @!P1 LDGSTS.E.BYPASS.LTC128B.128 [R0+0xd900], [R6.64], !P3 ;  /* 0x0d90000006009fae */ /* 0x0005e2000d901d56 */
[----:B----4-:R-:W-:-:S03]  /*0990*/  @!P2 LEA R10, P1, R26, R8, 0x1 ;  /* 0x000000081a0aa211 */ /* 0x010fc600078208ff */
[----:B------:R-:W3:Y:S01]  /*09a0*/  SHFL.IDX PT, R4, R14, 0x5, 0x181f ;  /* 0x00b81f000e047f89 */ /* 0x000ee200000e0000 */
[----:B------:R-:W-:Y:S02]  /*09b0*/  @!P2 LEA.HI.X R11, R26, R9, R27, 0x1, P1 ;  /* 0x000000091a0ba211 */ /* 0x000fe400008f0c1b */
[----:B------:R-:W-:Y:S01]  /*09c0*/  ISETP.GE.AND P1, PT, R15, R17, PT ;  /* 0x000000110f00720c */ /* 0x000fe20003f26270 */
[----:B------:R-:W-:Y:S01]  /*09d0*/  IMAD R15, R18, -0x40, R19 ;  /* 0xffffffc0120f7824 */ /* 0x000fe200078e0213 */
[----:B-1----:R-:W-:Y:S01]  /*09e0*/  SHFL.IDX PT, R3, R16, 0x6, 0x181f ;  /* 0x00d81f0010037f89 */ /* 0x002fe200000e0000 */
[----:B--2---:R-:W-:Y:S02]  /*09f0*/  IMAD R0, R21, c[0x0][0x1e0], RZ ;  /* 0x0000780015007a24 */ /* 0x004fe400078e02ff */
[----:B------:R-:W-:-:S04]  /*0a00*/  IMAD.WIDE.U32 R6, R28, c[0x0][0x1e0], R26 ;  /* 0x000078001c067a25 */ /* 0x000fc800078e001a */
[----:B------:R-:W-:Y:S01]  /*0a10*/  IMAD R2, R28, c[0x0][0x1e4], R0 ;  /* 0x000079001c027a24 */ /* 0x000fe200078e0200 */
[----:B------:R-:W-:-:S03]  /*0a20*/  @!P2 SHF.R.S32.HI R0, RZ, 0x1f, R25 ;  /* 0x0000001fff00a819 */ /* 0x000fc60000011419 */
[----:B------:R-:W-:Y:S01]  /*0a30*/  IMAD.IADD R7, R7, 0x1, R2 ;  /* 0x0000000107077824 */ /* 0x000fe200078e0202 */
[-C--:B------:R-:W-:Y:S01]  /*0a40*/  @!P2 LEA.HI R13, R0, R25.reuse, RZ, 0x3 ;  /* 0x00000019000da211 */ /* 0x080fe200078f18ff */
[----:B------:R-:W1:Y:S01]  /*0a50*/  SHFL.IDX PT, R2, R14, 0x6, 0x181f ;  /* 0x00d81f000e027f89 */ /* 0x000e6200000e0000 */
[----:B------:R-:W-:Y:S02]  /*0a60*/  @!P5 LEA.HI R0, R12, R25, RZ, 0x3 ;  /* 0x000000190c00d211 */ /* 0x000fe400078f18ff */
[----:B------:R-:W-:Y:S02]  /*0a70*/  @!P2 LOP3.LUT R12, R13, 0xfffffff8, RZ, 0xc0, !PT ;  /* 0xfffffff80d0ca812 */ /* 0x000fe400078ec0ff */
[----:B------:R-:W-:Y:S01]  /*0a80*/  @!P5 LOP3.LUT R13, R0, 0xfffffff8, RZ, 0xc0, !PT ;  /* 0xfffffff8000dd812 */ /* 0x000fe200078ec0ff */
[----:B------:R-:W-:Y:S02]  /*0a90*/  @!P2 IMAD.SHL.U32 R0, R160, 0x2, RZ ;  /* 0x00000002a000a824 */ /* 0x000fe400078e00ff */
[----:B------:R-:W-:Y:S01]  /*0aa0*/  @!P2 IMAD.WIDE R8, R12, 0x2, R8 ;  /* 0x000000020c08a825 */ /* 0x000fe200078e0208 */
[----:B------:R-:W-:-:S02]  /*0ab0*/  @!P4 SHF.R.S32.HI R12, RZ, 0x1f, R25 ;  /* 0x0000001fff0cc819 */ /* 0x000fc40000011419 */
[----:B------:R2:W-:Y:S01]  /*0ac0*/  @!P2 LDGSTS.E.BYPASS.LTC128B.128 [R0+0xa100], [R10.64], !P0 ;  /* 0x0a1000000a00afae */ /* 0x0005e2000c101d56 */
[----:B---3--:R-:W-:Y:S01]  /*0ad0*/  @!P5 IMAD.WIDE R18, R13, 0x2, R4 ;  /* 0x000000020d12d825 */ /* 0x008fe200078e0204 */
[----:B------:R-:W-:Y:S02]  /*0ae0*/  @!P4 LEA.HI R12, R12, R25, RZ, 0x3 ;  /* 0x000000190c0cc211 */ /* 0x000fe400078f18ff */
[----:B------:R3:W-:Y:S02]  /*0af0*/  @!P2 LDGSTS.E.BYPASS.LTC128B.128 [R0+0xe100], [R8.64], !P3 ;  /* 0x0e1000000800afae */ /* 0x0007e4000d901d56 */
[----:B------:R-:W-:-:S05]  /*0b00*/  @!P4 LOP3.LUT R12, R12, 0xfffffff8, RZ, 0xc0, !PT ;  /* 0xfffffff80c0cc812 */ /* 0x000fca00078ec0ff */
[----:B-1----:R-:W-:Y:S01]  /*0b10*/  @!P4 IMAD.WIDE R12, R12, 0x2, R2 ;  /* 0x000000020c0cc825 */ /* 0x002fe200078e0202 */
[----:B-----5:R-:W-:-:S03]  /*0b20*/  @P6 SHF.R.S32.HI R17, RZ, 0x1f, R20 ;  /* 0x0000001fff116819 */ /* 0x020fc60000011414 */
[----:B------:R-:W-:Y:S01]  /*0b30*/  @!P6 IMAD.MOV.U32 R17, RZ, RZ, R24 ;  /* 0x000000ffff11e224 */ /* 0x000fe200078e0018 */
[----:B--2---:R1:W2:Y:S01]  /*0b40*/  SHFL.IDX PT, R10, R14, 0x7, 0x181f ;  /* 0x00f81f000e0a7f89 */ /* 0x0042a200000e0000 */
[----:B---3--:R-:W-:Y:S01]  /*0b50*/  @!P5 LEA R8, P2, R26, R4, 0x1 ;  /* 0x000000041a08d211 */ /* 0x008fe200078408ff */
[----:B------:R-:W-:Y:S02]  /*0b60*/  @!P4 IMAD.SHL.U32 R0, R160, 0x2, RZ ;  /* 0x00000002a000c824 */ /* 0x000fe400078e00ff */
[----:B------:R3:W4:Y:S01]  /*0b70*/  SHFL.IDX PT, R11, R16, 0x7, 0x181f ;  /* 0x00f81f00100b7f89 */ /* 0x00072200000e0000 */
[C---:B------:R-:W-:Y:S02]  /*0b80*/  @!P5 LEA.HI.X R9, R26.reuse, R5, R27, 0x1, P2 ;  /* 0x000000051a09d211 */ /* 0x040fe400010f0c1b */
[----:B------:R-:W-:-:S04]  /*0b90*/  @!P4 LEA R4, P2, R26, R2, 0x1 ;  /* 0x000000021a04c211 */ /* 0x000fc800078408ff */
[----:B------:R-:W-:Y:S01]  /*0ba0*/  @!P4 LEA.HI.X R5, R26, R3, R27, 0x1, P2 ;  /* 0x000000031a05c211 */ /* 0x000fe200010f0c1b */
[----:B------:R-:W-:-:S04]  /*0bb0*/  IMAD.WIDE.U32 R2, R30, c[0x0][0x1e8], R6 ;  /* 0x00007a001e027a25 */ /* 0x000fc800078e0006 */
[----:B------:R-:W-:Y:S02]  /*0bc0*/  IMAD R6, R17, c[0x0][0x1f0], RZ ;  /* 0x00007c0011067a24 */ /* 0x000fe400078e02ff */
[C---:B------:R-:W-:Y:S02]  /*0bd0*/  @!P1 IMAD.SHL.U32 R7, R160.reuse, 0x2, RZ ;  /* 0x00000002a0079824 */ /* 0x040fe400078e00ff */
[----:B-1----:R-:W-:-:S05]  /*0be0*/  @!P5 IMAD.SHL.U32 R14, R160, 0x2, RZ ;  /* 0x00000002a00ed824 */ /* 0x002fca00078e00ff */
[----:B------:R1:W-:Y:S01]  /*0bf0*/  @!P5 LDGSTS.E.BYPASS.LTC128B.128 [R14+0xa900], [R8.64], !P0 ;  /* 0x0a900000080edfae */ /* 0x0003e2000c101d56 */
[----:B---3--:R-:W-:Y:S02]  /*0c00*/  @P6 IMAD.MOV.U32 R16, RZ, RZ, R20 ;  /* 0x000000ffff106224 */ /* 0x008fe400078e0014 */
[----:B------:R-:W-:Y:S01]  /*0c10*/  @!P6 IMAD.MOV.U32 R16, RZ, RZ, R23 ;  /* 0x000000ffff10e224 */ /* 0x000fe200078e0017 */
[----:B------:R3:W-:Y:S01]  /*0c20*/  @!P5 LDGSTS.E.BYPASS.LTC128B.128 [R14+0xe900], [R18.64], !P3 ;  /* 0x0e900000120edfae */ /* 0x0007e2000d901d56 */
[C---:B------:R-:W-:Y:S02]  /*0c30*/  ISETP.GE.AND P5, PT, R15.reuse, 0x11, PT ;  /* 0x000000110f00780c */ /* 0x040fe40003fa6270 */
[----:B------:R-:W-:Y:S01]  /*0c40*/  IMAD R6, R16, c[0x0][0x1f4], R6 ;  /* 0x00007d0010067a24 */ /* 0x000fe200078e0206 */
[----:B------:R2:W-:Y:S01]  /*0c50*/  @!P4 LDGSTS.E.BYPASS.LTC128B.128 [R0+0xb100], [R4.64], !P0 ;  /* 0x0b1000000400cfae */ /* 0x0005e2000c101d56 */
[----:B------:R-:W-:-:S03]  /*0c60*/  ISETP.GE.AND P6, PT, R15, 0x1, PT ;  /* 0x000000010f00780c */ /* 0x000fc60003fc6270 */
[----:B------:R5:W-:Y:S01]  /*0c70*/  @!P4 LDGSTS.E.BYPASS.LTC128B.128 [R0+0xf100], [R12.64], !P3 ;  /* 0x0f1000000c00cfae */ /* 0x000be2000d901d56 */
[----:B------:R-:W-:Y:S01]  /*0c80*/  ISETP.GE.AND P4, PT, R15, 0x21, PT ;  /* 0x000000210f00780c */ /* 0x000fe20003f86270 */
[----:B-1----:R-:W-:Y:S02]  /*0c90*/  IMAD.U32 R8, RZ, RZ, UR7 ;  /* 0x00000007ff087e24 */ /* 0x002fe4000f8e00ff */
[----:B---3--:R-:W-:Y:S02]  /*0ca0*/  IMAD.MOV.U32 R14, RZ, RZ, c[0x0][0x1e0] ;  /* 0x00007800ff0e7624 */ /* 0x008fe400078e00ff */
[----:B------:R-:W-:Y:S01]  /*0cb0*/  IMAD.SHL.U32 R18, R28, 0x8, RZ ;  /* 0x000000081c127824 */ /* 0x000fe200078e00ff */
[----:B--2---:R-:W-:Y:S01]  /*0cc0*/  @!P1 LEA R4, P2, R26, R10, 0x1 ;  /* 0x0000000a1a049211 */ /* 0x004fe200078408ff */
[----:B-----5:R-:W-:-:S03]  /*0cd0*/  IMAD R0, R31, c[0x0][0x1e8], RZ ;  /* 0x00007a001f007a24 */ /* 0x020fc600078e02ff */
[----:B----4-:R-:W-:Y:S02]  /*0ce0*/  @!P1 LEA.HI.X R5, R26, R11, R27, 0x1, P2 ;  /* 0x0000000b1a059211 */ /* 0x010fe400010f0c1b */
[----:B------:R-:W-:Y:S01]  /*0cf0*/  LEA.HI R12, R22, R29, RZ, 0x4 ;  /* 0x0000001d160c7211 */ /* 0x000fe200078f20ff */
[----:B------:R-:W-:Y:S01]  /*0d00*/  IMAD R0, R30, c[0x0][0x1ec], R0 ;  /* 0x00007b001e007a24 */ /* 0x000fe200078e0200 */
[----:B------:R-:W-:Y:S01]  /*0d10*/  ISETP.GE.AND P2, PT, R15, 0x31, PT ;  /* 0x000000310f00780c */ /* 0x000fe20003f46270 */
[----:B------:R1:W-:Y:S01]  /*0d20*/  @!P1 LDGSTS.E.BYPASS.LTC128B.128 [R7+0xb900], [R4.64], !P0 ;  /* 0x0b90000004079fae */ /* 0x0003e2000c101d56 */
[----:B------:R-:W-:Y:S01]  /*0d30*/  LOP3.LUT R13, R12, 0xfffffff0, RZ, 0xc0, !PT ;  /* 0xfffffff00c0d7812 */ /* 0x000fe200078ec0ff */
[----:B------:R-:W-:Y:S01]  /*0d40*/  IMAD.IADD R3, R3, 0x1, R0 ;  /* 0x0000000103037824 */ /* 0x000fe200078e0200 */
[----:B------:R-:W-:-:S03]  /*0d50*/  @!P1 SHF.R.S32.HI R0, RZ, 0x1f, R25 ;  /* 0x0000001fff009819 */ /* 0x000fc60000011419 */
[----:B------:R-:W-:Y:S01]  /*0d60*/  IMAD.WIDE.U32 R32, R16, c[0x0][0x1f0], R2 ;  /* 0x00007c0010207a25 */ /* 0x000fe200078e0002 */
[----:B------:R-:W-:-:S03]  /*0d70*/  @!P1 LEA.HI R0, R0, R25, RZ, 0x3 ;  /* 0x0000001900009211 */ /* 0x000fc600078f18ff */
[----:B------:R-:W-:Y:S01]  /*0d80*/  IMAD.IADD R163, R33, 0x1, R6 ;  /* 0x0000000121a37824 */ /* 0x000fe200078e0206 */
[----:B------:R-:W-:Y:S01]  /*0d90*/  @!P1 LOP3.LUT R0, R0, 0xfffffff8, RZ, 0xc0, !PT ;  /* 0xfffffff800009812 */ /* 0x000fe200078ec0ff */
[----:B------:R-:W-:Y:S01]  /*0da0*/  IMAD.MOV.U32 R162, RZ, RZ, R32 ;  /* 0x000000ffffa27224 */ /* 0x000fe200078e0020 */
[----:B------:R-:W-:Y:S01]  /*0db0*/  VOTEU.ANY UP0, P2 ;  /* 0x00000000003f7886 */ /* 0x000fe20001000100 */
[----:B------:R2:W-:Y:S02]  /*0dc0*/  STL.64 [R1+0x40], R32 ;  /* 0x0000402001007387 */ /* 0x0005e40000100a00 */
[----:B------:R-:W-:Y:S02]  /*0dd0*/  IMAD.WIDE.U32 R2, R159, UR13, R162 ;  /* 0x0000000d9f027c25 */ /* 0x000fe4000f8e00a2 */
[----:B------:R3:W-:Y:S03]  /*0de0*/  STL.64 [R1+0x30], R162 ;  /* 0x000030a201007387 */ /* 0x0007e60000100a00 */
[----:B------:R-:W-:Y:S01]  /*0df0*/  IADD3 R3, R3, UR4, RZ ;  /* 0x0000000403037c10 */ /* 0x000fe2000fffe0ff */
[----:B------:R-:W-:Y:S01]  /*0e00*/  @UP0 UIMAD UR4, UR7, 0x30, URZ ;  /* 0x00000030070408a4 */ /* 0x000fe2000f8e023f */
[----:B------:R-:W-:Y:S01]  /*0e10*/  @P5 LEA R6, P0, R14, R2, 0x4 ;  /* 0x000000020e065211 */ /* 0x000fe200078020ff */
[----:B------:R-:W-:Y:S01]  /*0e20*/  UISETP.GE.AND UP0, UPT, UR8, 0x1, UPT ;  /* 0x000000010800788c */ /* 0x000fe2000bf06270 */
[----:B-1----:R-:W-:-:S02]  /*0e30*/  @!P1 IMAD.WIDE R4, R0, 0x2, R10 ;  /* 0x0000000200049825 */ /* 0x002fc400078e020a */
[----:B------:R-:W-:Y:S02]  /*0e40*/  @P5 LEA.HI.X R0, R14, R3, R8, 0x4, P0 ;  /* 0x000000030e005211 */ /* 0x000fe400000f2408 */
[----:B------:R-:W-:Y:S01]  /*0e50*/  @P5 LEA R8, P0, R6, c[0x0][0x1c8], 0x1 ;  /* 0x0000720006085a11 */ /* 0x000fe200078008ff */
[----:B------:R1:W-:Y:S01]  /*0e60*/  @!P1 LDGSTS.E.BYPASS.LTC128B.128 [R7+0xf900], [R4.64], !P3 ;  /* 0x0f90000004079fae */ /* 0x0003e2000d901d56 */
[----:B------:R-:W-:Y:S02]  /*0e70*/  @P6 LEA R10, P1, R2, c[0x0][0x1c8], 0x1 ;  /* 0x00007200020a6a11 */ /* 0x000fe400078208ff */
[----:B------:R-:W-:Y:S01]  /*0e80*/  @P5 LEA.HI.X R9, R6, c[0x0][0x1cc], R0, 0x1, P0 ;  /* 0x0000730006095a11 */ /* 0x000fe200000f0c00 */
[----:B------:R-:W0:Y:S04]  /*0e90*/  LDGDEPBAR ;  /* 0x00000000000079af */ /* 0x000e280000000000 */
[----:B------:R-:W-:Y:S01]  /*0ea0*/  BAR.SYNC.DEFER_BLOCKING 0x0 ;  /* 0x0000000000007b1d */ /* 0x000fe20000010000 */
[----:B------:R-:W-:-:S02]  /*0eb0*/  @P4 IADD3 R0, P0, R2, UR20, RZ ;  /* 0x0000001402004c10 */ /* 0x000fc4000ff1e0ff */
[--C-:B------:R-:W-:Y:S02]  /*0ec0*/  @P6 LEA.HI.X R11, R2, c[0x0][0x1cc], R3.reuse, 0x1, P1 ;  /* 0x00007300020b6a11 */ /* 0x100fe400008f0c03 */
[----:B------:R-:W-:Y:S02]  /*0ed0*/  ISETP.GE.AND P3, PT, R26, c[0x0][0x1d4], PT ;  /* 0x000075001a007a0c */ /* 0x000fe40003f66270 */
[----:B-1----:R-:W-:Y:S01]  /*0ee0*/  @P4 IADD3.X R4, R3, UR14, RZ, P0, !PT ;  /* 0x0000000e03044c10 */ /* 0x002fe200087fe4ff */
[----:B------:R-:W-:Y:S01]  /*0ef0*/  @P2 IMAD.WIDE.U32 R2, R14, 0x30, R2 ;  /* 0x000000300e022825 */ /* 0x000fe200078e0002 */
[C---:B------:R-:W-:Y:S02]  /*0f00*/  @P4 LEA R6, P0, R0.reuse, c[0x0][0x1c8], 0x1 ;  /* 0x0000720000064a11 */ /* 0x040fe400078008ff */
[----:B------:R-:W-:Y:S02]  /*0f10*/  SHF.R.S32.HI R5, RZ, 0x4, R12 ;  /* 0x00000004ff057819 */ /* 0x000fe4000001140c */
[----:B------:R-:W-:Y:S01]  /*0f20*/  @P4 LEA.HI.X R7, R0, c[0x0][0x1cc], R4, 0x1, P0 ;  /* 0x0000730000074a11 */ /* 0x000fe200000f0c04 */
[----:B------:R-:W-:Y:S01]  /*0f30*/  IMAD.IADD R0, R29, 0x1, -R13 ;  /* 0x000000011d007824 */ /* 0x000fe200078e0a0d */
[----:B------:R-:W-:Y:S01]  /*0f40*/  LEA.HI R4, R12, R5, RZ, 0x1 ;  /* 0x000000050c047211 */ /* 0x000fe200078f08ff */
[----:B------:R-:W-:Y:S01]  /*0f50*/  IMAD.SHL.U32 R13, R64, 0x40, RZ ;  /* 0x00000040400d7824 */ /* 0x000fe200078e00ff */
[----:B------:R-:W-:-:S02]  /*0f60*/  ISETP.GE.AND P0, PT, R25, c[0x0][0x1d4], PT ;  /* 0x0000750019007a0c */ /* 0x000fc40003f06270 */
[----:B------:R-:W-:Y:S02]  /*0f70*/  SHF.R.S32.HI R15, RZ, 0x1f, R0 ;  /* 0x0000001fff0f7819 */ /* 0x000fe40000011400 */
[----:B------:R-:W-:Y:S02]  /*0f80*/  LOP3.LUT R12, R4, 0xfffffffe, RZ, 0xc0, !PT ;  /* 0xfffffffe040c7812 */ /* 0x000fe400078ec0ff */
[----:B------:R-:W-:Y:S02]  /*0f90*/  LOP3.LUT R4, R13, 0x1c0, RZ, 0xc0, !PT ;  /* 0x000001c00d047812 */ /* 0x000fe400078ec0ff */
[----:B------:R-:W-:Y:S01]  /*0fa0*/  LEA.HI R15, R15, R0, RZ, 0x3 ;  /* 0x000000000f0f7211 */ /* 0x000fe200078f18ff */
[----:B------:R-:W-:Y:S01]  /*0fb0*/  IMAD.IADD R12, R5, 0x1, -R12 ;  /* 0x00000001050c7824 */ /* 0x000fe200078e0a0c */
[----:B------:R-:W-:Y:S02]  /*0fc0*/  LOP3.LUT R18, R4, 0x8, R18, 0xf8, !PT ;  /* 0x0000000804127812 */ /* 0x000fe400078ef812 */
[----:B------:R-:W-:-:S02]  /*0fd0*/  SHF.R.U32.HI R13, RZ, 0x3, R4 ;  /* 0x00000003ff0d7819 */ /* 0x000fc40000011604 */
[----:B------:R-:W-:Y:S02]  /*0fe0*/  LOP3.LUT R14, R15, 0xfffffff8, RZ, 0xc0, !PT ;  /* 0xfffffff80f0e7812 */ /* 0x000fe400078ec0ff */
[----:B------:R-:W-:Y:S01]  /*0ff0*/  @P2 IADD3 R3, R3, UR4, RZ ;  /* 0x0000000403032c10 */ /* 0x000fe2000fffe0ff */
[----:B------:R-:W-:Y:S01]  /*1000*/  ULDC.64 UR4, c[0x0][0x208] ;  /* 0x0000820000047ab9 */ /* 0x000fe20000000a00 */
[----:B------:R-:W-:Y:S01]  /*1010*/  @P2 LEA R4, P1, R2, c[0x0][0x1c8], 0x1 ;  /* 0x0000720002042a11 */ /* 0x000fe200078208ff */
[----:B------:R-:W-:Y:S01]  /*1020*/  UIMAD.WIDE.U32 UR16, UR11, UR4, URZ ;  /* 0x000000040b1072a5 */ /* 0x000fe2000f8e003f */
[----:B------:R-:W-:Y:S01]  /*1030*/  LOP3.LUT R18, R18, R13, RZ, 0x3c, !PT ;  /* 0x0000000d12127212 */ /* 0x000fe200078e3cff */
[----:B------:R-:W-:Y:S01]  /*1040*/  IMAD.IADD R13, R0, 0x1, -R14 ;  /* 0x00000001000d7824 */ /* 0x000fe200078e0a0e */
[----:B------:R-:W-:Y:S01]  /*1050*/  @P2 LEA.HI.X R5, R2, c[0x0][0x1cc], R3, 0x1, P1 ;  /* 0x0000730002052a11 */ /* 0x000fe200008f0c03 */
[C---:B------:R-:W-:Y:S01]  /*1060*/  @P6 IMAD.SHL.U32 R0, R160.reuse, 0x2, RZ ;  /* 0x00000002a0006824 */ /* 0x040fe200078e00ff */
[----:B------:R-:W-:Y:S01]  /*1070*/  UIMAD UR11, UR11, UR5, URZ ;  /* 0x000000050b0b72a4 */ /* 0x000fe2000f8e023f */
[----:B------:R-:W-:-:S02]  /*1080*/  @P5 IMAD.SHL.U32 R3, R160, 0x2, RZ ;  /* 0x00000002a0035824 */ /* 0x000fc400078e00ff */
[----:B------:R-:W-:Y:S01]  /*1090*/  @P4 IMAD.SHL.U32 R2, R160, 0x2, RZ ;  /* 0x00000002a0024824 */ /* 0x000fe200078e00ff */
[----:B------:R-:W-:Y:S01]  /*10a0*/  @!PT LDS RZ, [RZ] ;  /* 0x00000000fffff984 */ /* 0x000fe20000000800 */
[----:B------:R-:W-:Y:S01]  /*10b0*/  @!PT LDS RZ, [RZ] ;  /* 0x00000000fffff984 */ /* 0x000fe20000000800 */
[----:B------:R-:W-:Y:S01]  /*10c0*/  @!PT LDS RZ, [RZ] ;  /* 0x00000000fffff984 */ /* 0x000fe20000000800 */
[----:B------:R1:W-:Y:S01]  /*10d0*/  @P6 LDGSTS.E.BYPASS.LTC128B.128 [R0+0x4100], [R10.64], !P3 ;  /* 0x041000000a006fae */ /* 0x0003e2000d901d56 */
[----:B------:R-:W-:-:S03]  /*10e0*/  UIADD3 UR11, UR17, UR11, URZ ;  /* 0x0000000b110b7290 */ /* 0x000fc6000fffe03f */
[----:B------:R1:W-:Y:S04]  /*10f0*/  @P6 LDGSTS.E.BYPASS.LTC128B.128 [R0+0x6100], [R10.64+0x80], !P0 ;  /* 0x061000800a006fae */ /* 0x0003e8000c101d56 */
[----:B------:R4:W-:Y:S04]  /*1100*/  @P5 LDGSTS.E.BYPASS.LTC128B.128 [R3+0x4900], [R8.64], !P3 ;  /* 0x0490000008035fae */ /* 0x0009e8000d901d56 */
[----:B------:R4:W-:Y:S04]  /*1110*/  @P5 LDGSTS.E.BYPASS.LTC128B.128 [R3+0x6900], [R8.64+0x80], !P0 ;  /* 0x0690008008035fae */ /* 0x0009e8000c101d56 */
[----:B------:R5:W-:Y:S04]  /*1120*/  @P4 LDGSTS.E.BYPASS.LTC128B.128 [R2+0x5100], [R6.64], !P3 ;  /* 0x0510000006024fae */ /* 0x000be8000d901d56 */
[----:B------:R5:W-:Y:S01]  /*1130*/  @P4 LDGSTS.E.BYPASS.LTC128B.128 [R2+0x7100], [R6.64+0x80], !P0 ;  /* 0x0710008006024fae */ /* 0x000be2000c101d56 */
[----:B------:R-:W-:Y:S01]  /*1140*/  LOP3.LUT P4, RZ, R64, 0x2, RZ, 0xc0, !PT ;  /* 0x0000000240ff7812 */ /* 0x000fe2000788c0ff */
[----:B-1----:R-:W-:-:S05]  /*1150*/  @P2 IMAD.SHL.U32 R0, R160, 0x2, RZ ;  /* 0x00000002a0002824 */ /* 0x002fca00078e00ff */
[----:B------:R1:W-:Y:S01]  /*1160*/  @P2 LDGSTS.E.BYPASS.LTC128B.128 [R0+0x5900], [R4.64], !P3 ;  /* 0x0590000004002fae */ /* 0x0003e2000d901d56 */
[----:B----4-:R-:W-:-:S03]  /*1170*/  IMAD.SHL.U32 R3, R12, 0x8, RZ ;  /* 0x000000080c037824 */ /* 0x010fc600078e00ff */
[----:B------:R1:W-:Y:S01]  /*1180*/  @P2 LDGSTS.E.BYPASS.LTC128B.128 [R0+0x7900], [R4.64+0x80], !P0 ;  /* 0x0790008004002fae */ /* 0x0003e2000c101d56 */
[----:B------:R-:W-:-:S03]  /*1190*/  R2P PR, R13, 0x6 ;  /* 0x000000060d007804 */ /* 0x000fc60000000000 */
[----:B------:R-:W0:Y:S01]  /*11a0*/  LDGDEPBAR ;  /* 0x00000000000079af */ /* 0x000e220000000000 */
[----:B-----5:R-:W-:Y:S01]  /*11b0*/  IMAD.SHL.U32 R2, R13, 0x40, RZ ;  /* 0x000000400d027824 */ /* 0x020fe200078e00ff */
[----:B------:R-:W-:-:S04]  /*11c0*/  LEA.HI R6, R22, R29, RZ, 0x5 ;  /* 0x0000001d16067211 */ /* 0x000fc800078f28ff */
[----:B------:R-:W-:-:S04]  /*11d0*/  LOP3.LUT R2, R2, 0x1c0, RZ, 0xc0, !PT ;  /* 0x000001c002027812 */ /* 0x000fc800078ec0ff */
[----:B------:R-:W-:Y:S02]  /*11e0*/  LOP3.LUT R3, R2, 0x8, R3, 0xf8, !PT ;  /* 0x0000000802037812 */ /* 0x000fe400078ef803 */
[----:B------:R-:W-:-:S04]  /*11f0*/  SHF.R.U32.HI R2, RZ, 0x3, R2 ;  /* 0x00000003ff027819 */ /* 0x000fc80000011602 */
[----:B------:R-:W-:Y:S01]  /*1200*/  LOP3.LUT R157, R3, R2, RZ, 0x3c, !PT ;  /* 0x00000002039d7212 */ /* 0x000fe200078e3cff */
[----:B------:R-:W-:Y:S02]  /*1210*/  IMAD R2, R21, c[0x0][0x208], RZ ;  /* 0x0000820015027a24 */ /* 0x000fe400078e02ff */
[----:B-1----:R-:W-:Y:S01]  /*1220*/  IMAD.SHL.U32 R4, R15, 0x40, RZ ;  /* 0x000000400f047824 */ /* 0x002fe200078e00ff */
[----:B------:R-:W-:Y:S01]  /*1230*/  SHF.R.S32.HI R5, RZ, 0x5, R6 ;  /* 0x00000005ff057819 */ /* 0x000fe20000011406 */
[----:B------:R-:W-:Y:S01]  /*1240*/  IMAD R0, R12, 0x200, R18 ;  /* 0x000002000c007824 */ /* 0x000fe200078e0212 */
[----:B------:R-:W-:-:S04]  /*1250*/  DEPBAR.LE SB0, 0x1 ;  /* 0x000080400000791a */ /* 0x000fc80000000000 */
[----:B------:R-:W-:Y:S01]  /*1260*/  LOP3.LUT R158, R4, 0xfffffe00, RZ, 0xc0, !PT ;  /* 0xfffffe00049e7812 */ /* 0x000fe200078ec0ff */
[----:B------:R-:W-:Y:S01]  /*1270*/  IMAD.SHL.U32 R224, R0, 0x2, RZ ;  /* 0x0000000200e07824 */ /* 0x000fe200078e00ff */
[----:B------:R-:W-:-:S04]  /*1280*/  DEPBAR.LE SB0, 0x0 ;  /* 0x000080000000791a */ /* 0x000fc80000000000 */
[----:B------:R-:W-:Y:S01]  /*1290*/  IMAD R0, R5, 0x400, R158 ;  /* 0x0000040005007824 */ /* 0x000fe200078e029e */
[C---:B------:R-:W-:Y:S01]  /*12a0*/  IADD3 R3, R224.reuse, 0x4100, RZ ;  /* 0x00004100e0037810 */ /* 0x040fe20007ffe0ff */
[----:B------:R-:W-:Y:S01]  /*12b0*/  BAR.SYNC.DEFER_BLOCKING 0x0 ;  /* 0x0000000000007b1d */ /* 0x000fe20000010000 */
[----:B------:R-:W-:Y:S01]  /*12c0*/  IADD3 R235, R224, 0x4120, RZ ;  /* 0x00004120e0eb7810 */ /* 0x000fe20007ffe0ff */
[----:B------:R-:W-:Y:S01]  /*12d0*/  IMAD.IADD R0, R157, 0x1, R0 ;  /* 0x000000019d007824 */ /* 0x000fe200078e0200 */
[----:B------:R-:W-:Y:S01]  /*12e0*/  @P4 IADD3 R235, R3, -0x20, RZ ;  /* 0xffffffe003eb4810 */ /* 0x000fe20007ffe0ff */
[----:B------:R-:W-:Y:S01]  /*12f0*/  IMAD.MOV.U32 R4, RZ, RZ, 0x10 ;  /* 0x00000010ff047424 */ /* 0x000fe200078e00ff */
[----:B------:R-:W-:Y:S01]  /*1300*/  LOP3.LUT R5, R6, 0xffffffe0, RZ, 0xc0, !PT ;  /* 0xffffffe006057812 */ /* 0x000fe200078ec0ff */
[----:B------:R-:W-:Y:S01]  /*1310*/  IMAD.SHL.U32 R231, R0, 0x2, RZ ;  /* 0x0000000200e77824 */ /* 0x000fe200078e00ff */
[----:B------:R-:W-:Y:S01]  /*1320*/  IADD3 R243, R235, 0x800, RZ ;  /* 0x00000800ebf37810 */ /* 0x000fe20007ffe0ff */
[----:B------:R-:W-:Y:S01]  /*1330*/  IMAD R0, R28, c[0x0][0x20c], R2 ;  /* 0x000083001c007a24 */ /* 0x000fe200078e0202 */
[----:B------:R-:W-:Y:S01]  /*1340*/  SEL R4, R4, 0xfffffff0, !P1 ;  /* 0xfffffff004047807 */ /* 0x000fe20004800000 */
[----:B------:R-:W-:Y:S01]  /*1350*/  IMAD.WIDE.U32 R2, R28, c[0x0][0x208], R26 ;  /* 0x000082001c027a25 */ /* 0x000fe200078e001a */
[----:B------:R-:W-:-:S02]  /*1360*/  PLOP3.LUT P1, PT, PT, PT, UP0, 0x80, 0x0 ;  /* 0x000000000000781c */ /* 0x000fc40003f2f008 */
[----:B------:R-:W-:Y:S01]  /*1370*/  IADD3 R242, R235, 0x1000, RZ ;  /* 0x00001000ebf27810 */ /* 0x000fe20007ffe0ff */
[----:B------:R-:W-:Y:S01]  /*1380*/  IMAD.IADD R3, R3, 0x1, R0 ;  /* 0x0000000103037824 */ /* 0x000fe200078e0200 */
[----:B------:R-:W-:Y:S01]  /*1390*/  IADD3 R241, R235, 0x1800, RZ ;  /* 0x00001800ebf17810 */ /* 0x000fe20007ffe0ff */
[----:B------:R-:W-:Y:S02]  /*13a0*/  IMAD R0, R31, c[0x0][0x210], RZ ;  /* 0x000084001f007a24 */ /* 0x000fe400078e02ff */
[----:B------:R-:W-:-:S04]  /*13b0*/  IMAD.WIDE.U32 R2, R30, c[0x0][0x210], R2 ;  /* 0x000084001e027a25 */ /* 0x000fc800078e0002 */
[----:B------:R-:W-:Y:S02]  /*13c0*/  IMAD R0, R30, c[0x0][0x214], R0 ;  /* 0x000085001e007a24 */ /* 0x000fe400078e0200 */
[----:B------:R-:W-:Y:S01]  /*13d0*/  IMAD R233, R4, 0x2, R231 ;  /* 0x0000000204e97824 */ /* 0x000fe200078e02e7 */
[----:B------:R3:W1:Y:S01]  /*13e0*/  LDSM.16.M88.4 R12, [R231+0x8100] ;  /* 0x00810000e70c783b */ /* 0x0006620000000200 */
[----:B------:R-:W-:Y:S02]  /*13f0*/  IMAD.IADD R3, R3, 0x1, R0 ;  /* 0x0000000103037824 */ /* 0x000fe400078e0200 */
[----:B------:R-:W-:Y:S01]  /*1400*/  IMAD R0, R17, c[0x0][0x218], RZ ;  /* 0x0000860011007a24 */ /* 0x000fe200078e02ff */
[----:B------:R3:W4:Y:S01]  /*1410*/  LDSM.16.M88.4 R8, [R231+0xa100] ;  /* 0x00a10000e708783b */ /* 0x0007220000000200 */
[----:B--2---:R-:W-:-:S03]  /*1420*/  IMAD.WIDE.U32 R32, R16, c[0x0][0x218], R2 ;  /* 0x0000860010207a25 */ /* 0x004fc600078e0002 */
[----:B------:R3:W2:Y:S01]  /*1430*/  LDSM.16.M88.4 R60, [R224+0x4100] ;  /* 0x00410000e03c783b */ /* 0x0006a20000000200 */
[----:B------:R-:W-:Y:S02]  /*1440*/  IMAD R0, R16, c[0x0][0x21c], R0 ;  /* 0x0000870010007a24 */ /* 0x000fe400078e0200 */
[----:B------:R-:W-:Y:S01]  /*1450*/  IMAD.IADD R144, R29, 0x1, -R5 ;  /* 0x000000011d907824 */ /* 0x000fe200078e0a05 */
[----:B------:R3:W-:Y:S01]  /*1460*/  STL.64 [R1+0x38], R32 ;  /* 0x0000382001007387 */ /* 0x0007e20000100a00 */
[----:B------:R-:W-:Y:S02]  /*1470*/  IMAD.IADD R18, R33, 0x1, R0 ;  /* 0x0000000121127824 */ /* 0x000fe400078e0200 */
[----:B------:R-:W-:Y:S01]  /*1480*/  IMAD.MOV.U32 R5, RZ, RZ, 0x20 ;  /* 0x00000020ff057424 */ /* 0x000fe200078e00ff */
[----:B------:R3:W1:Y:S04]  /*1490*/  LDSM.16.M88.4 R56, [R224+0x4900] ;  /* 0x00490000e038783b */ /* 0x0006680000000200 */
[----:B------:R3:W-:Y:S01]  /*14a0*/  STL [R1+0x48], R18 ;  /* 0x0000481201007387 */ /* 0x0007e20000100800 */
[----:B------:R-:W-:-:S03]  /*14b0*/  SEL R2, R5, 0xffffffe0, !P2 ;  /* 0xffffffe005027807 */ /* 0x000fc60005000000 */
[----:B------:R3:W1:Y:S04]  /*14c0*/  LDSM.16.M88.4 R52, [R224+0x5100] ;  /* 0x00510000e034783b */ /* 0x0006680000000200 */
[----:B------:R3:W1:Y:S04]  /*14d0*/  LDSM.16.M88.4 R48, [R224+0x5900] ;  /* 0x00590000e030783b */ /* 0x0006680000000200 */
[----:B------:R3:W1:Y:S04]  /*14e0*/  LDSM.16.M88.4 R24, [R233+0x8100] ;  /* 0x00810000e918783b */ /* 0x0006680000000200 */
[----:B------:R3:W1:Y:S04]  /*14f0*/  LDSM.16.M88.4 R20, [R233+0xa100] ;  /* 0x00a10000e914783b */ /* 0x0006680000000200 */
[----:B------:R3:W1:Y:S04]  /*1500*/  LDSM.16.M88.4 R72, [R235] ;  /* 0x00000000eb48783b */ /* 0x0006680000000200 */
[----:B------:R3:W1:Y:S04]  /*1510*/  LDSM.16.M88.4 R84, [R235+0x800] ;  /* 0x00080000eb54783b */ /* 0x0006680000000200 */
[----:B------:R3:W1:Y:S04]  /*1520*/  LDSM.16.M88.4 R80, [R235+0x1000] ;  /* 0x00100000eb50783b */ /* 0x0006680000000200 */
[----:B------:R3:W1:Y:S01]  /*1530*/  LDSM.16.M88.4 R76, [R235+0x1800] ;  /* 0x00180000eb4c783b */ /* 0x0006620000000200 */
[----:B------:R-:W-:Y:S05]  /*1540*/  @!P1 BRA `(.L_x_643) ;  /* 0x0000031000009947 */ /* 0x000fea0003800000 */
[----:B--2-4-:R-:W-:Y:S02]  /*1550*/  ULDC.64 UR4, c[0x0][0x208] ;  /* 0x0000820000047ab9 */ /* 0x014fe40000000a00 */
        /* <DEDUP_REMOVED lines=14> */
[----:B------:R-:W-:Y:S01]  /*1640*/  LEA.HI.X R5, R6, R18, R5, 0x6, P1 ;  /* 0x0000001206057211 */ /* 0x000fe200008f3405 */
[----:B---3--:R-:W-:Y:S01]  /*1650*/  IMAD.U32 R18, RZ, RZ, UR16 ;  /* 0x00000010ff127e24 */ /* 0x008fe2000f8e00ff */
[----:B------:R-:W-:Y:S02]  /*1660*/  LEA R6, P1, R3, c[0x0][0x1f8], 0x1 ;  /* 0x00007e0003067a11 */ /* 0x000fe400078208ff */
[----:B------:R-:W-:-:S02]  /*1670*/  ISETP.LT.OR P6, PT, R0, 0x11, P3 ;  /* 0x000000110000780c */ /* 0x000fc40001fc1670 */
[----:B------:R-:W-:Y:S01]  /*1680*/  LEA.HI.X R7, R3, c[0x0][0x1fc], R5, 0x1, P1 ;  /* 0x00007f0003077a11 */ /* 0x000fe200008f0c05 */
[----:B------:R-:W-:Y:S01]  /*1690*/  IMAD.SHL.U32 R3, R160, 0x2, RZ ;  /* 0x00000002a0037824 */ /* 0x000fe200078e00ff */
[----:B------:R-:W-:Y:S02]  /*16a0*/  ISETP.LT.OR P1, PT, R0, 0x11, P0 ;  /* 0x000000110000780c */ /* 0x000fe40000721670 */
[----:B------:R-:W-:Y:S02]  /*16b0*/  IADD3 R16, P5, R6, UR16, RZ ;  /* 0x0000001006107c10 */ /* 0x000fe4000ffbe0ff */
[----:B------:R-:W-:Y:S01]  /*16c0*/  @!PT LDS RZ, [RZ] ;  /* 0x00000000fffff984 */ /* 0x000fe20000000800 */
[----:B------:R-:W-:Y:S01]  /*16d0*/  @!PT LDS RZ, [RZ] ;  /* 0x00000000fffff984 */ /* 0x000fe20000000800 */
[----:B------:R-:W-:Y:S01]  /*16e0*/  @!PT LDS RZ, [RZ] ;  /* 0x00000000fffff984 */ /* 0x000fe20000000800 */
[----:B------:R2:W-:Y:S02]  /*16f0*/  LDGSTS.E.BYPASS.LTC128B.128 [R3+0x100], [R6.64], !P4 ;  /* 0x0010000006037fae */ /* 0x0005e4000e101d56 */
[----:B------:R-:W-:Y:S02]  /*1700*/  IADD3.X R17, R7, UR11, RZ, P5, !PT ;  /* 0x0000000b07117c10 */ /* 0x000fe4000affe4ff */
[----:B------:R2:W-:Y:S01]  /*1710*/  LDGSTS.E.BYPASS.LTC128B.128 [R3+0x2100], [R6.64+0x80], !P2 ;  /* 0x0210008006037fae */ /* 0x0005e2000d101d56 */
[----:B------:R-:W-:-:S02]  /*1720*/  IADD3 R18, P4, P2, R18, 0x80, R6 ;  /* 0x0000008012127810 */ /* 0x000fc40007a9e006 */
[----:B------:R-:W-:Y:S01]  /*1730*/  ISETP.LT.OR P5, PT, R0, 0x21, P0 ;  /* 0x000000210000780c */ /* 0x000fe200007a1670 */
[----:B------:R3:W-:Y:S01]  /*1740*/  LDGSTS.E.BYPASS.LTC128B.128 [R3+0x900], [R16.64], !P6 ;  /* 0x0090000010037fae */ /* 0x0007e2000f101d56 */
[----:B------:R-:W-:Y:S02]  /*1750*/  IADD3.X R19, RZ, UR11, R7, P4, P2 ;  /* 0x0000000bff137c10 */ /* 0x000fe4000a7e4407 */
[----:B------:R-:W-:Y:S02]  /*1760*/  IADD3 R28, P2, R16, UR5, RZ ;  /* 0x00000005101c7c10 */ /* 0x000fe4000ff5e0ff */
[C---:B------:R-:W-:Y:S01]  /*1770*/  ISETP.LT.OR P6, PT, R0.reuse, 0x21, P3 ;  /* 0x000000210000780c */ /* 0x040fe20001fc1670 */
[----:B------:R4:W-:Y:S01]  /*1780*/  LDGSTS.E.BYPASS.LTC128B.128 [R3+0x2900], [R18.64], !P1 ;  /* 0x0290000012037fae */ /* 0x0009e2000c901d56 */
[----:B------:R-:W-:Y:S02]  /*1790*/  IADD3.X R29, R17, UR4, RZ, P2, !PT ;  /* 0x00000004111d7c10 */ /* 0x000fe400097fe4ff */
[----:B------:R-:W-:-:S02]  /*17a0*/  ISETP.LT.OR P2, PT, R0, 0x31, P0 ;  /* 0x000000310000780c */ /* 0x000fc40000741670 */
[----:B--2---:R-:W-:-:S04]  /*17b0*/  IADD3 R6, P4, R16, UR16, RZ ;  /* 0x0000001010067c10 */ /* 0x004fc8000ff9e0ff */
[----:B------:R-:W-:Y:S02]  /*17c0*/  IADD3.X R7, R17, UR11, RZ, P4, !PT ;  /* 0x0000000b11077c10 */ /* 0x000fe4000a7fe4ff */
[----:B------:R-:W-:-:S03]  /*17d0*/  ISETP.LT.OR P4, PT, R0, 0x31, P3 ;  /* 0x000000310000780c */ /* 0x000fc60001f81670 */
[----:B------:R2:W-:Y:S01]  /*17e0*/  LDGSTS.E.BYPASS.LTC128B.128 [R3+0x1100], [R6.64], !P6 ;  /* 0x0110000006037fae */ /* 0x0005e2000f101d56 */
[----:B----4-:R-:W-:-:S03]  /*17f0*/  IADD3 R18, P1, R6, UR16, RZ ;  /* 0x0000001006127c10 */ /* 0x010fc6000ff3e0ff */
[----:B------:R2:W-:Y:S01]  /*1800*/  LDGSTS.E.BYPASS.LTC128B.128 [R3+0x3100], [R28.64], !P5 ;  /* 0x031000001c037fae */ /* 0x0005e2000e901d56 */
[----:B------:R-:W-:Y:S02]  /*1810*/  IADD3.X R19, R7, UR11, RZ, P1, !PT ;  /* 0x0000000b07137c10 */ /* 0x000fe40008ffe4ff */
[----:B---3--:R-:W-:-:S03]  /*1820*/  IADD3 R16, P1, R6, UR5, RZ ;  /* 0x0000000506107c10 */ /* 0x008fc6000ff3e0ff */
[----:B------:R2:W-:Y:S01]  /*1830*/  LDGSTS.E.BYPASS.LTC128B.128 [R3+0x1900], [R18.64], !P4 ;  /* 0x0190000012037fae */ /* 0x0005e2000e101d56 */
[----:B------:R-:W-:-:S05]  /*1840*/  IADD3.X R17, R7, UR4, RZ, P1, !PT ;  /* 0x0000000407117c10 */ /* 0x000fca0008ffe4ff */
[----:B------:R2:W-:Y:S04]  /*1850*/  LDGSTS.E.BYPASS.LTC128B.128 [R3+0x3900], [R16.64], !P2 ;  /* 0x0390000010037fae */ /* 0x0005e8000d101d56 */
.L_x_643:
[C---:B-12-4-:R-:W-:Y:S01]  /*1860*/  HMMA.16816.F32 R44, R8.reuse, R58, RZ ;  /* 0x0000003a082c723c */ /* 0x056fe200000018ff */
[----:B------:R-:W-:Y:S01]  /*1870*/  LOP3.LUT P1, RZ, R64, 0x4, RZ, 0xc0, !PT ;  /* 0x0000000440ff7812 */ /* 0x000fe2000782c0ff */
[----:B------:R-:W0:Y:S01]  /*1880*/  LDGDEPBAR ;  /* 0x00000000000079af */ /* 0x000e220000000000 */
[----:B------:R-:W-:Y:S01]  /*1890*/  MOV R0, 0x40 ;  /* 0x0000004000007802 */ /* 0x000fe20000000f00 */
[----:B------:R-:W-:Y:S01]  /*18a0*/  UISETP.GE.AND UP0, UPT, UR8, 0x41, UPT ;  /* 0x000000410800788c */ /* 0x000fe2000bf06270 */
[----:B------:R-:W-:Y:S01]  /*18b0*/  LEA R232, R2, R231, 0x1 ;  /* 0x000000e702e87211 */ /* 0x000fe200078e08ff */
[----:B------:R-:W-:Y:S01]  /*18c0*/  LDSM.16.M88.4 R64, [R224+0x6100] ;  /* 0x00610000e040783b */ /* 0x000fe20000000200 */
[----:B------:R-:W-:Y:S01]  /*18d0*/  SEL R0, R0, 0xffffffc0, !P1 ;  /* 0xffffffc000007807 */ /* 0x000fe20004800000 */
[----:B---3--:R-:W-:Y:S01]  /*18e0*/  HMMA.16816.F32 R16, R8, R48, RZ ;  /* 0x000000300810723c */ /* 0x008fe200000018ff */
[----:B------:R-:W-:Y:S02]  /*18f0*/  LEA R234, R2, R233, 0x1 ;  /* 0x000000e902ea7211 */ /* 0x000fe400078e08ff */
[----:B------:R-:W-:-:S02]  /*1900*/  IADD3 R230, R224, R0, RZ ;  /* 0x00000000e0e67210 */ /* 0x000fc40007ffe0ff */
[C---:B------:R-:W-:Y:S02]  /*1910*/  IADD3 R229, R235.reuse, R0, RZ ;  /* 0x00000000ebe57210 */ /* 0x040fe40007ffe0ff */
[----:B------:R-:W-:Y:S01]  /*1920*/  LEA R236, R4, R232, 0x1 ;  /* 0x000000e804ec7211 */ /* 0x000fe200078e08ff */
[C---:B------:R-:W-:Y:S01]  /*1930*/  HMMA.16816.F32 R40, R8.reuse, R60, RZ ;  /* 0x0000003c0828723c */ /* 0x040fe200000018ff */
[----:B------:R-:W-:Y:S02]  /*1940*/  PLOP3.LUT P1, PT, PT, PT, UP0, 0x80, 0x0 ;  /* 0x000000000000781c */ /* 0x000fe40003f2f008 */
[C---:B------:R-:W-:Y:S02]  /*1950*/  IADD3 R240, R235.reuse, 0x2000, RZ ;  /* 0x00002000ebf07810 */ /* 0x040fe40007ffe0ff */
[C---:B------:R-:W-:Y:S02]  /*1960*/  IADD3 R239, R235.reuse, 0x2800, RZ ;  /* 0x00002800ebef7810 */ /* 0x040fe40007ffe0ff */
[C---:B------:R-:W-:Y:S01]  /*1970*/  IADD3 R238, R235.reuse, 0x3000, RZ ;  /* 0x00003000ebee7810 */ /* 0x040fe20007ffe0ff */
[----:B------:R-:W-:Y:S01]  /*1980*/  HMMA.16816.F32 R36, R8, R62, RZ ;  /* 0x0000003e0824723c */ /* 0x000fe200000018ff */
[----:B------:R-:W-:-:S07]  /*1990*/  IADD3 R237, R235, 0x3800, RZ ;  /* 0x00003800ebed7810 */ /* 0x000fce0007ffe0ff */
[C---:B------:R-:W-:Y:S08]  /*19a0*/  HMMA.16816.F32 R100, R12.reuse, R60, RZ ;  /* 0x0000003c0c64723c */ /* 0x040ff000000018ff */
[----:B------:R-:W-:Y:S08]  /*19b0*/  HMMA.16816.F32 R88, R12, R62, RZ ;  /* 0x0000003e0c58723c */ /* 0x000ff000000018ff */
[C---:B------:R-:W-:Y:S08]  /*19c0*/  HMMA.16816.F32 R32, R8.reuse, R56, RZ ;  /* 0x000000380820723c */ /* 0x040ff000000018ff */
[C---:B------:R-:W-:Y:S08]  /*19d0*/  HMMA.16816.F32 R28, R8.reuse, R52, RZ ;  /* 0x00000034081c723c */ /* 0x040ff000000018ff */
[----:B------:R-:W-:Y:S08]  /*19e0*/  HMMA.16816.F32 R68, R8, R54, RZ ;  /* 0x000000360844723c */ /* 0x000ff000000018ff */
[C---:B------:R-:W-:Y:S08]  /*19f0*/  HMMA.16816.F32 R104, R12.reuse, R56, RZ ;  /* 0x000000380c68723c */ /* 0x040ff000000018ff */
[----:B------:R-:W-:Y:S08]  /*1a00*/  HMMA.16816.F32 R60, R12, R58, RZ ;  /* 0x0000003a0c3c723c */ /* 0x000ff000000018ff */
[----:B------:R-:W-:Y:S08]  /*1a10*/  HMMA.16816.F32 R8, R8, R50, RZ ;  /* 0x000000320808723c */ /* 0x000ff000000018ff */
[C---:B------:R-:W-:Y:S08]  /*1a20*/  HMMA.16816.F32 R96, R12.reuse, R52, RZ ;  /* 0x000000340c60723c */ /* 0x040ff000000018ff */
[C---:B------:R-:W-:Y:S08]  /*1a30*/  HMMA.16816.F32 R56, R12.reuse, R54, RZ ;  /* 0x000000360c38723c */ /* 0x040ff000000018ff */
[C---:B------:R-:W-:Y:S08]  /*1a40*/  HMMA.16816.F32 R92, R12.reuse, R48, RZ ;  /* 0x000000300c5c723c */ /* 0x040ff000000018ff */
[----:B------:R-:W-:Y:S01]  /*1a50*/  HMMA.16816.F32 R52, R12, R50, RZ ;  /* 0x000000320c34723c */ /* 0x000fe200000018ff */
[----:B------:R-:W-:Y:S07]  /*1a60*/  LDSM.16.M88.4 R12, [R232+0xa100] ;  /* 0x00a10000e80c783b */ /* 0x000fee0000000200 */
[C---:B------:R-:W-:Y:S01]  /*1a70*/  HMMA.16816.F32 R136, R20.reuse, R86, R44 ;  /* 0x000000561488723c */ /* 0x040fe2000000182c */
[----:B------:R-:W1:Y:S07]  /*1a80*/  LDSM.16.M88.4 R44, [R230+0x4100] ;  /* 0x00410000e62c783b */ /* 0x000e6e0000000200 */
[C---:B------:R-:W-:Y:S01]  /*1a90*/  HMMA.16816.F32 R112, R20.reuse, R76, R16 ;  /* 0x0000004c1470723c */ /* 0x040fe20000001810 */
[----:B------:R-:W2:Y:S07]  /*1aa0*/  LDSM.16.M88.4 R16, [R232+0x8100] ;  /* 0x00810000e810783b */ /* 0x000eae0000000200 */
[C---:B------:R-:W-:Y:S08]  /*1ab0*/  HMMA.16816.F32 R40, R20.reuse, R72, R40 ;  /* 0x000000481428723c */ /* 0x040ff00000001828 */
[C---:B------:R-:W-:Y:S08]  /*1ac0*/  HMMA.16816.F32 R140, R20.reuse, R82, R68 ;  /* 0x00000052148c723c */ /* 0x040ff00000001844 */
[----:B------:R-:W-:Y:S08]  /*1ad0*/  HMMA.16816.F32 R68, R20, R78, R8 ;  /* 0x0000004e1444723c */ /* 0x000ff00000001808 */
[----:B------:R-:W-:Y:S08]  /*1ae0*/  HMMA.16816.F32 R8, R24, R72, R100 ;  /* 0x000000481808723c */ /* 0x000ff00000001864 */
[C---:B------:R-:W-:Y:S01]  /*1af0*/  HMMA.16816.F32 R120, R20.reuse, R84, R32 ;  /* 0x000000541478723c */ /* 0x040fe20000001820 */
[----:B------:R-:W-:Y:S07]  /*1b00*/  LDSM.16.M88.4 R32, [R230+0x4900] ;  /* 0x00490000e620783b */ /* 0x000fee0000000200 */
[C---:B------:R-:W-:Y:S01]  /*1b10*/  HMMA.16816.F32 R116, R20.reuse, R80, R28 ;  /* 0x000000501474723c */ /* 0x040fe2000000181c */
[----:B------:R-:W-:Y:S07]  /*1b20*/  LDSM.16.M88.4 R28, [R230+0x5100] ;  /* 0x00510000e61c783b */ /* 0x000fee0000000200 */
[----:B------:R-:W-:Y:S01]  /*1b30*/  HMMA.16816.F32 R36, R20, R74, R36 ;  /* 0x0000004a1424723c */ /* 0x000fe20000001824 */
[----:B------:R-:W3:Y:S07]  /*1b40*/  LDSM.16.M88.4 R20, [R230+0x5900] ;  /* 0x00590000e614783b */ /* 0x000eee0000000200 */
[C---:B------:R-:W-:Y:S08]  /*1b50*/  HMMA.16816.F32 R128, R24.reuse, R84, R104 ;  /* 0x000000541880723c */ /* 0x040ff00000001868 */
[C---:B------:R-:W-:Y:S08]  /*1b60*/  HMMA.16816.F32 R108, R24.reuse, R86, R60 ;  /* 0x00000056186c723c */ /* 0x040ff0000000183c */
[C---:B------:R-:W-:Y:S08]  /*1b70*/  HMMA.16816.F32 R132, R24.reuse, R80, R96 ;  /* 0x000000501884723c */ /* 0x040ff00000001860 */
[C---:B------:R-:W-:Y:S08]  /*1b80*/  HMMA.16816.F32 R124, R24.reuse, R76, R92 ;  /* 0x0000004c187c723c */ /* 0x040ff0000000185c */
[C---:B------:R-:W-:Y:S01]  /*1b90*/  HMMA.16816.F32 R104, R24.reuse, R74, R88 ;  /* 0x0000004a1868723c */ /* 0x040fe20000001858 */
[----:B------:R-:W-:Y:S07]  /*1ba0*/  LDSM.16.M88.4 R88, [R229+0x1000] ;  /* 0x00100000e558783b */ /* 0x000fee0000000200 */
[C---:B------:R-:W-:Y:S01]  /*1bb0*/  HMMA.16816.F32 R100, R24.reuse, R82, R56 ;  /* 0x000000521864723c */ /* 0x040fe20000001838 */
[----:B------:R-:W-:Y:S07]  /*1bc0*/  LDSM.16.M88.4 R56, [R229+0x800] ;  /* 0x00080000e538783b */ /* 0x000fee0000000200 */
[----:B------:R-:W-:Y:S01]  /*1bd0*/  HMMA.16816.F32 R52, R24, R78, R52 ;  /* 0x0000004e1834723c */ /* 0x000fe20000001834 */
[----:B------:R-:W-:Y:S07]  /*1be0*/  LDSM.16.M88.4 R24, [R229] ;  /* 0x00000000e518783b */ /* 0x000fee0000000200 */
[-C--:B-1----:R-:W-:Y:S01]  /*1bf0*/  HMMA.16816.F32 R60, R12, R44.reuse, R40 ;  /* 0x0000002c0c3c723c */ /* 0x082fe20000001828 */
[----:B------:R-:W1:Y:S07]  /*1c00*/  LDSM.16.M88.4 R40, [R234+0x8100] ;  /* 0x00810000ea28783b */ /* 0x000e6e0000000200 */
[----:B--2---:R-:W-:Y:S01]  /*1c10*/  HMMA.16816.F32 R48, R16, R44, R8 ;  /* 0x0000002c1030723c */ /* 0x004fe20000001808 */
[----:B------:R-:W2:Y:S07]  /*1c20*/  LDSM.16.M88.4 R8, [R234+0xa100] ;  /* 0x00a10000ea08783b */ /* 0x000eae0000000200 */
[C---:B------:R-:W-:Y:S01]  /*1c30*/  HMMA.16816.F32 R96, R12.reuse, R46, R36 ;  /* 0x0000002e0c60723c */ /* 0x040fe20000001824 */
[----:B------:R-:W4:Y:S07]  /*1c40*/  LDSM.16.M88.4 R36, [R231+0xc100] ;  /* 0x00c10000e724783b */ /* 0x000f2e0000000200 */
[C---:B---3--:R-:W-:Y:S01]  /*1c50*/  HMMA.16816.F32 R72, R12.reuse, R20, R112 ;  /* 0x000000140c48723c */ /* 0x048fe20000001870 */
[----:B------:R-:W3:Y:S07]  /*1c60*/  LDSM.16.M88.4 R112, [R229+0x1800] ;  /* 0x00180000e570783b */ /* 0x000eee0000000200 */
[C---:B------:R-:W-:Y:S08]  /*1c70*/  HMMA.16816.F32 R92, R12.reuse, R32, R120 ;  /* 0x000000200c5c723c */ /* 0x040ff00000001878 */
[C---:B------:R-:W-:Y:S08]  /*1c80*/  HMMA.16816.F32 R80, R12.reuse, R28, R116 ;  /* 0x0000001c0c50723c */ /* 0x040ff00000001874 */
[C---:B------:R-:W-:Y:S08]  /*1c90*/  HMMA.16816.F32 R84, R12.reuse, R34, R136 ;  /* 0x000000220c54723c */ /* 0x040ff00000001888 */
[C---:B------:R-:W-:Y:S08]  /*1ca0*/  HMMA.16816.F32 R76, R12.reuse, R30, R140 ;  /* 0x0000001e0c4c723c */ /* 0x040ff0000000188c */
[----:B------:R-:W-:Y:S08]  /*1cb0*/  HMMA.16816.F32 R68, R12, R22, R68 ;  /* 0x000000160c44723c */ /* 0x000ff00000001844 */
[----:B-1----:R-:W-:Y:S08]  /*1cc0*/  HMMA.16816.F32 R12, R40, R24, R48 ;  /* 0x00000018280c723c */ /* 0x002ff00000001830 */
[C---:B------:R-:W-:Y:S08]  /*1cd0*/  HMMA.16816.F32 R44, R16.reuse, R46, R104 ;  /* 0x0000002e102c723c */ /* 0x040ff00000001868 */
[C---:B------:R-:W-:Y:S08]  /*1ce0*/  HMMA.16816.F32 R104, R16.reuse, R32, R128 ;  /* 0x000000201068723c */ /* 0x040ff00000001880 */
[C---:B------:R-:W-:Y:S01]  /*1cf0*/  HMMA.16816.F32 R108, R16.reuse, R34, R108 ;  /* 0x00000022106c723c */ /* 0x040fe2000000186c */
[----:B------:R-:W1:Y:S07]  /*1d00*/  LDSM.16.M88.4 R32, [R231+0xe100] ;  /* 0x00e10000e720783b */ /* 0x000e6e0000000200 */
[C---:B------:R-:W-:Y:S08]  /*1d10*/  HMMA.16816.F32 R132, R16.reuse, R28, R132 ;  /* 0x0000001c1084723c */ /* 0x040ff00000001884 */
[C---:B------:R-:W-:Y:S01]  /*1d20*/  HMMA.16816.F32 R100, R16.reuse, R30, R100 ;  /* 0x0000001e1064723c */ /* 0x040fe20000001864 */
[----:B------:R-:W-:Y:S07]  /*1d30*/  LDSM.16.M88.4 R28, [R233+0xc100] ;  /* 0x00c10000e91c783b */ /* 0x000fee0000000200 */
[C---:B------:R-:W-:Y:S08]  /*1d40*/  HMMA.16816.F32 R124, R16.reuse, R20, R124 ;  /* 0x00000014107c723c */ /* 0x040ff0000000187c */
[----:B------:R-:W-:Y:S01]  /*1d50*/  HMMA.16816.F32 R116, R16, R22, R52 ;  /* 0x000000161074723c */ /* 0x000fe20000001834 */
[----:B------:R-:W-:Y:S04]  /*1d60*/  LDSM.16.M88.4 R20, [R232+0xc100] ;  /* 0x00c10000e814783b */ /* 0x000fe80000000200 */
[----:B------:R-:W-:Y:S03]  /*1d70*/  LDSM.16.M88.4 R52, [R230+0x6100] ;  /* 0x00610000e634783b */ /* 0x000fe60000000200 */
[----:B--2---:R-:W-:Y:S01]  /*1d80*/  HMMA.16816.F32 R16, R8, R24, R60 ;  /* 0x000000180810723c */ /* 0x004fe2000000183c */
[----:B------:R-:W2:Y:S07]  /*1d90*/  LDSM.16.M88.4 R60, [R235+0x2000] ;  /* 0x00200000eb3c783b */ /* 0x000eae0000000200 */
[----:B----4-:R-:W-:Y:S08]  /*1da0*/  HMMA.16816.F32 R12, R36, R64, R12 ;  /* 0x00000040240c723c */ /* 0x010ff0000000180c */
[C---:B---3--:R-:W-:Y:S08]  /*1db0*/  HMMA.16816.F32 R152, R8.reuse, R114, R68 ;  /* 0x000000720898723c */ /* 0x048ff00000001844 */
[-C--:B------:R-:W-:Y:S08]  /*1dc0*/  HMMA.16816.F32 R96, R8, R26.reuse, R96 ;  /* 0x0000001a0860723c */ /* 0x080ff00000001860 */
[----:B------:R-:W-:Y:S01]  /*1dd0*/  HMMA.16816.F32 R68, R40, R26, R44 ;  /* 0x0000001a2844723c */ /* 0x000fe2000000182c */
[----:B------:R-:W3:Y:S04]  /*1de0*/  LDSM.16.M88.4 R24, [R233+0xe100] ;  /* 0x00e10000e918783b */ /* 0x000ee80000000200 */
[----:B------:R-:W-:Y:S03]  /*1df0*/  LDSM.16.M88.4 R44, [R229+0x2000] ;  /* 0x00200000e52c783b */ /* 0x000fe60000000200 */
[C---:B------:R-:W-:Y:S08]  /*1e00*/  HMMA.16816.F32 R92, R8.reuse, R56, R92 ;  /* 0x00000038085c723c */ /* 0x040ff0000000185c */
[C---:B------:R-:W-:Y:S08]  /*1e10*/  HMMA.16816.F32 R120, R8.reuse, R58, R84 ;  /* 0x0000003a0878723c */ /* 0x040ff00000001854 */
[C---:B------:R-:W-:Y:S08]  /*1e20*/  HMMA.16816.F32 R128, R8.reuse, R88, R80 ;  /* 0x000000580880723c */ /* 0x040ff00000001850 */
[C---:B------:R-:W-:Y:S08]  /*1e30*/  HMMA.16816.F32 R136, R8.reuse, R90, R76 ;  /* 0x0000005a0888723c */ /* 0x040ff0000000184c */
[----:B------:R-:W-:Y:S08]  /*1e40*/  HMMA.16816.F32 R140, R8, R112, R72 ;  /* 0x00000070088c723c */ /* 0x000ff00000001848 */
[----:B-1----:R-:W-:Y:S01]  /*1e50*/  HMMA.16816.F32 R8, R32, R64, R16 ;  /* 0x000000402008723c */ /* 0x002fe20000001810 */
[----:B------:R-:W1:Y:S07]  /*1e60*/  LDSM.16.M88.4 R16, [R232+0xe100] ;  /* 0x00e10000e810783b */ /* 0x000e6e0000000200 */
[----:B--2---:R-:W-:Y:S01]  /*1e70*/  HMMA.16816.F32 R48, R28, R60, R12 ;  /* 0x0000003c1c30723c */ /* 0x004fe2000000180c */
[----:B------:R-:W2:Y:S07]  /*1e80*/  LDSM.16.M88.4 R12, [R234+0xc100] ;  /* 0x00c10000ea0c783b */ /* 0x000eae0000000200 */
[C---:B------:R-:W-:Y:S08]  /*1e90*/  HMMA.16816.F32 R104, R40.reuse, R56, R104 ;  /* 0x000000382868723c */ /* 0x040ff00000001868 */
[----:B------:R-:W-:Y:S08]  /*1ea0*/  HMMA.16816.F32 R108, R40, R58, R108 ;  /* 0x0000003a286c723c */ /* 0x000ff0000000186c */
[----:B---3--:R-:W-:Y:S01]  /*1eb0*/  HMMA.16816.F32 R56, R24, R60, R8 ;  /* 0x0000003c1838723c */ /* 0x008fe20000001808 */
[----:B------:R-:W-:Y:S07]  /*1ec0*/  LDSM.16.M88.4 R8, [R236+0xe100] ;  /* 0x00e10000ec08783b */ /* 0x000fee0000000200 */
[----:B------:R-:W-:Y:S01]  /*1ed0*/  HMMA.16816.F32 R72, R20, R52, R48 ;  /* 0x000000341448723c */ /* 0x000fe20000001830 */
[----:B------:R-:W3:Y:S07]  /*1ee0*/  LDSM.16.M88.4 R48, [R224+0x6900] ;  /* 0x00690000e030783b */ /* 0x000eee0000000200 */
[-C--:B------:R-:W-:Y:S08]  /*1ef0*/  HMMA.16816.F32 R68, R36, R66.reuse, R68 ;  /* 0x000000422444723c */ /* 0x080ff00000001844 */
[----:B------:R-:W-:Y:S08]  /*1f00*/  HMMA.16816.F32 R76, R32, R66, R96 ;  /* 0x00000042204c723c */ /* 0x000ff00000001860 */
[----:B-1----:R-:W-:Y:S01]  /*1f10*/  HMMA.16816.F32 R64, R16, R52, R56 ;  /* 0x000000341040723c */ /* 0x002fe20000001838 */
[----:B------:R-:W1:Y:S07]  /*1f20*/  LDSM.16.M88.4 R56, [R235+0x2800] ;  /* 0x00280000eb38783b */ /* 0x000e6e0000000200 */
[----:B------:R-:W-:Y:S08]  /*1f30*/  HMMA.16816.F32 R68, R28, R62, R68 ;  /* 0x0000003e1c44723c */ /* 0x000ff00000001844 */
[----:B--2---:R-:W-:Y:S08]  /*1f40*/  HMMA.16816.F32 R80, R12, R44, R72 ;  /* 0x0000002c0c50723c */ /* 0x004ff00000001848 */
[----:B------:R-:W-:Y:S08]  /*1f50*/  HMMA.16816.F32 R76, R24, R62, R76 ;  /* 0x0000003e184c723c */ /* 0x000ff0000000184c */
[----:B---3--:R-:W-:Y:S08]  /*1f60*/  HMMA.16816.F32 R72, R36, R48, R104 ;  /* 0x000000302448723c */ /* 0x008ff00000001868 */
[----:B------:R-:W-:Y:S01]  /*1f70*/  HMMA.16816.F32 R132, R40, R88, R132 ;  /* 0x000000582884723c */ /* 0x000fe20000001884 */
[----:B------:R-:W-:-:S04]  /*1f80*/  FMUL.FTZ R0, R80, c[0x0][0x320] ;  /* 0x0000c80050007a20 */ /* 0x000fc80000410000 */
[----:B------:R2:W3:Y:S03]  /*1f90*/  MUFU.TANH R156, R0 ;  /* 0x00000000009c7308 */ /* 0x0004e60000002400 */
[C---:B------:R-:W-:Y:S08]  /*1fa0*/  HMMA.16816.F32 R100, R40.reuse, R90, R100 ;  /* 0x0000005a2864723c */ /* 0x040ff00000001864 */
[----:B------:R-:W-:Y:S01]  /*1fb0*/  HMMA.16816.F32 R124, R40, R112, R124 ;  /* 0x00000070287c723c */ /* 0x000fe2000000187c */
[----:B--2---:R-:W-:-:S07]  /*1fc0*/  FMUL.FTZ R0, R81, c[0x0][0x320] ;  /* 0x0000c80051007a20 */ /* 0x004fce0000410000 */
[----:B------:R-:W-:Y:S01]  /*1fd0*/  HMMA.16816.F32 R116, R40, R114, R116 ;  /* 0x000000722874723c */ /* 0x000fe20000001874 */
[----:B------:R-:W2:Y:S01]  /*1fe0*/  LDSM.16.M88.4 R40, [R230+0x6900] ;  /* 0x00690000e628783b */ /* 0x000ea20000000200 */
[----:B------:R4:W1:Y:S06]  /*1ff0*/  MUFU.TANH R151, R0 ;  /* 0x0000000000977308 */ /* 0x00086c0000002400 */
[----:B------:R-:W-:Y:S08]  /*2000*/  HMMA.16816.F32 R84, R8, R44, R64 ;  /* 0x0000002c0854723c */ /* 0x000ff00000001840 */
[----:B------:R-:W-:Y:S01]  /*2010*/  HMMA.16816.F32 R64, R20, R54, R68 ;  /* 0x000000361440723c */ /* 0x000fe20000001844 */
[----:B----4-:R-:W-:-:S04]  /*2020*/  FMUL.FTZ R0, R82, c[0x0][0x320] ;  /* 0x0000c80052007a20 */ /* 0x010fc80000410000 */
[----:B------:R4:W1:Y:S03]  /*2030*/  MUFU.TANH R150, R0 ;  /* 0x0000000000967308 */ /* 0x0008660000002400 */
[----:B------:R-:W-:Y:S08]  /*2040*/  HMMA.16816.F32 R60, R32, R48, R92 ;  /* 0x00000030203c723c */ /* 0x000ff0000000185c */
[----:B------:R-:W-:Y:S01]  /*2050*/  HMMA.16816.F32 R68, R16, R54, R76 ;  /* 0x000000361044723c */ /* 0x000fe2000000184c */
[----:B------:R-:W5:Y:S01]  /*2060*/  LDSM.16.M88.4 R52, [R229+0x2800] ;  /* 0x00280000e534783b */ /* 0x000f620000000200 */
[----:B----4-:R-:W-:-:S06]  /*2070*/  FMUL.FTZ R0, R83, c[0x0][0x320] ;  /* 0x0000c80053007a20 */ /* 0x010fcc0000410000 */
[----:B-1----:R-:W-:Y:S01]  /*2080*/  HMMA.16816.F32 R72, R28, R56, R72 ;  /* 0x000000381c48723c */ /* 0x002fe20000001848 */
[----:B------:R1:W4:Y:S07]  /*2090*/  MUFU.TANH R149, R0 ;  /* 0x0000000000957308 */ /* 0x00032e0000002400 */
[----:B------:R-:W-:Y:S08]  /*20a0*/  HMMA.16816.F32 R76, R12, R46, R64 ;  /* 0x0000002e0c4c723c */ /* 0x000ff00000001840 */
[----:B------:R-:W-:Y:S01]  /*20b0*/  HMMA.16816.F32 R64, R24, R56, R60 ;  /* 0x000000381840723c */ /* 0x000fe2000000183c */
[----:B------:R-:W3:Y:S01]  /*20c0*/  LDSM.16.M88.4 R60, [R224+0x7100] ;  /* 0x00710000e03c783b */ /* 0x000ee20000000200 */
[----:B-1----:R-:W-:-:S04]  /*20d0*/  FMUL.FTZ R0, R84, c[0x0][0x320] ;  /* 0x0000c80054007a20 */ /* 0x002fc80000410000 */
[----:B------:R1:W1:Y:S02]  /*20e0*/  MUFU.TANH R148, R0 ;  /* 0x0000000000947308 */ /* 0x0002640000002400 */
[----:B------:R-:W-:Y:S08]  /*20f0*/  HMMA.16816.F32 R88, R8, R46, R68 ;  /* 0x0000002e0858723c */ /* 0x000ff00000001844 */
[----:B------:R-:W-:Y:S01]  /*2100*/  HMMA.16816.F32 R44, R36, R50, R108 ;  /* 0x00000032242c723c */ /* 0x000fe2000000186c */
[----:B-1----:R-:W-:-:S07]  /*2110*/  FMUL.FTZ R0, R85, c[0x0][0x320] ;  /* 0x0000c80055007a20 */ /* 0x002fce0000410000 */
[----:B--2---:R-:W-:Y:S01]  /*2120*/  HMMA.16816.F32 R68, R20, R40, R72 ;  /* 0x000000281444723c */ /* 0x004fe20000001848 */
[----:B------:R1:W2:Y:S07]  /*2130*/  MUFU.TANH R147, R0 ;  /* 0x0000000000937308 */ /* 0x0002ae0000002400 */
[----:B------:R-:W-:Y:S08]  /*2140*/  HMMA.16816.F32 R72, R32, R50, R120 ;  /* 0x000000322048723c */ /* 0x000ff00000001878 */
[----:B------:R-:W-:Y:S01]  /*2150*/  HMMA.16816.F32 R48, R16, R40, R64 ;  /* 0x000000281030723c */ /* 0x000fe20000001840 */
[----:B-1----:R-:W-:-:S04]  /*2160*/  FMUL.FTZ R0, R86, c[0x0][0x320] ;  /* 0x0000c80056007a20 */ /* 0x002fc80000410000 */
[----:B------:R1:W1:Y:S03]  /*2170*/  MUFU.TANH R146, R0 ;  /* 0x0000000000927308 */ /* 0x0002660000002400 */
[----:B------:R-:W-:Y:S01]  /*2180*/  HMMA.16816.F32 R64, R28, R58, R44 ;  /* 0x0000003a1c40723c */ /* 0x000fe2000000182c */
[----:B------:R-:W2:Y:S01]  /*2190*/  LDSM.16.M88.4 R44, [R235+0x3000] ;  /* 0x00300000eb2c783b */ /* 0x000ea20000000200 */
[----:B-1----:R-:W-:Y:S11]  /*21a0*/  FMUL.FTZ R0, R87, c[0x0][0x320] ;  /* 0x0000c80057007a20 */ /* 0x002ff60000410000 */
[----:B------:R-:W-:Y:S03]  /*21b0*/  @!UPT UIADD3 URZ, URZ, URZ, URZ ;  /* 0x0000003f3f3ff290 */ /* 0x000fe6000fffe03f */
[----:B-----5:R-:W-:Y:S01]  /*21c0*/  HMMA.16816.F32 R80, R8, R52, R48 ;  /* 0x000000340850723c */ /* 0x020fe20000001830 */
[----:B------:R1:W1:Y:S07]  /*21d0*/  MUFU.TANH R115, R0 ;  /* 0x0000000000737308 */ /* 0x00026e0000002400 */
[----:B------:R-:W-:Y:S08]  /*21e0*/  HMMA.16816.F32 R64, R20, R42, R64 ;  /* 0x0000002a1440723c */ /* 0x000ff00000001840 */
[----:B---3--:R-:W-:Y:S01]  /*21f0*/  HMMA.16816.F32 R48, R32, R60, R128 ;  /* 0x0000003c2030723c */ /* 0x008fe20000001880 */
[----:B-1----:R-:W-:-:S04]  /*2200*/  FMUL.FTZ R0, R76, c[0x0][0x320] ;  /* 0x0000c8004c007a20 */ /* 0x002fc80000410000 */
[----:B------:R1:W3:Y:S02]  /*2210*/  MUFU.TANH R145, R0 ;  /* 0x0000000000917308 */ /* 0x0002e40000002400 */
[----:B-1----:R-:W-:-:S06]  /*2220*/  FMUL.FTZ R0, R77, c[0x0][0x320] ;  /* 0x0000c8004d007a20 */ /* 0x002fcc0000410000 */
[----:B------:R1:W1:Y:S02]  /*2230*/  MUFU.TANH R114, R0 ;  /* 0x0000000000727308 */ /* 0x0002640000002400 */
        /* <DEDUP_REMOVED lines=8> */
[----:B-1----:R-:W-:-:S04]  /*22c0*/  FMUL.FTZ R0, R88, c[0x0][0x320] ;  /* 0x0000c80058007a20 */ /* 0x002fc80000410000 */
[----:B------:R1:W1:Y:S11]  /*22d0*/  MUFU.TANH R111, R0 ;  /* 0x00000000006f7308 */ /* 0x0002760000002400 */
[----:B------:R-:W-:Y:S01]  /*22e0*/  HMMA.16816.F32 R68, R16, R42, R68 ;  /* 0x0000002a1044723c */ /* 0x000fe20000001844 */
[----:B------:R-:W3:Y:S01]  /*22f0*/  LDSM.16.M88.4 R40, [R229+0x3000] ;  /* 0x00300000e528783b */ /* 0x000ee20000000200 */
[----:B-1----:R-:W-:-:S06]  /*2300*/  FMUL.FTZ R0, R89, c[0x0][0x320] ;  /* 0x0000c80059007a20 */ /* 0x002fcc0000410000 */
[----:B--2---:R-:W-:Y:S01]  /*2310*/  HMMA.16816.F32 R72, R28, R44, R72 ;  /* 0x0000002c1c48723c */ /* 0x004fe20000001848 */
[----:B------:R1:W2:Y:S11]  /*2320*/  MUFU.TANH R110, R0 ;  /* 0x00000000006e7308 */ /* 0x0002b60000002400 */
[----:B------:R-:W-:Y:S04]  /*2330*/  @!UPT UIADD3 URZ, URZ, URZ, URZ ;  /* 0x0000003f3f3ff290 */ /* 0x000fe8000fffe03f */
[----:B------:R-:W-:Y:S01]  /*2340*/  HMMA.16816.F32 R84, R8, R54, R68 ;  /* 0x000000360854723c */ /* 0x000fe20000001844 */
[----:B-1----:R-:W-:-:S04]  /*2350*/  FMUL.FTZ R0, R90, c[0x0][0x320] ;  /* 0x0000c8005a007a20 */ /* 0x002fc80000410000 */
[----:B------:R1:W1:Y:S03]  /*2360*/  MUFU.TANH R109, R0 ;  /* 0x00000000006d7308 */ /* 0x0002660000002400 */
[----:B-----5:R-:W-:Y:S08]  /*2370*/  HMMA.16816.F32 R68, R20, R56, R72 ;  /* 0x000000381444723c */ /* 0x020ff00000001848 */
[----:B------:R-:W-:Y:S01]  /*2380*/  HMMA.16816.F32 R72, R32, R62, R136 ;  /* 0x0000003e2048723c */ /* 0x000fe20000001888 */
[----:B-1----:R-:W-:-:S04]  /*2390*/  FMUL.FTZ R0, R91, c[0x0][0x320] ;  /* 0x0000c8005b007a20 */ /* 0x002fc80000410000 */
[----:B------:R1:W1:Y:S11]  /*23a0*/  MUFU.TANH R107, R0 ;  /* 0x00000000006b7308 */ /* 0x0002760000002400 */
[----:B------:R-:W-:Y:S08]  /*23b0*/  @!UPT UIADD3 URZ, URZ, URZ, URZ ;  /* 0x0000003f3f3ff290 */ /* 0x000ff0000fffe03f */
[----:B------:R-:W-:Y:S01]  /*23c0*/  HMMA.16816.F32 R72, R24, R46, R72 ;  /* 0x0000002e1848723c */ /* 0x000fe20000001848 */
[----:B-1----:R-:W-:-:S04]  /*23d0*/  FMUL.FTZ R0, R76, c[0x0][0x320] ;  /* 0x0000c8004c007a20 */ /* 0x002fc80000410000 */
[----:B------:R1:W1:Y:S02]  /*23e0*/  MUFU.TANH R108, R0 ;  /* 0x00000000006c7308 */ /* 0x0002640000002400 */
[----:B-1----:R-:W-:Y:S11]  /*23f0*/  FMUL.FTZ R0, R77, c[0x0][0x320] ;  /* 0x0000c8004d007a20 */ /* 0x002ff60000410000 */
[----:B------:R-:W-:Y:S06]  /*2400*/  @!UPT UIADD3 URZ, URZ, URZ, URZ ;  /* 0x0000003f3f3ff290 */ /* 0x000fec000fffe03f */
[----:B------:R-:W-:Y:S01]  /*2410*/  HMMA.16816.F32 R72, R16, R58, R72 ;  /* 0x0000003a1048723c */ /* 0x000fe20000001848 */
[----:B------:R1:W1:Y:S02]  /*2420*/  MUFU.TANH R106, R0 ;  /* 0x00000000006a7308 */ /* 0x0002640000002400 */
[----:B-1----:R-:W-:-:S06]  /*2430*/  FMUL.FTZ R0, R78, c[0x0][0x320] ;  /* 0x0000c8004e007a20 */ /* 0x002fcc0000410000 */
[----:B------:R1:W1:Y:S11]  /*2440*/  MUFU.TANH R105, R0 ;  /* 0x0000000000697308 */ /* 0x0002760000002400 */
[----:B------:R-:W-:Y:S04]  /*2450*/  @!UPT UIADD3 URZ, URZ, URZ, URZ ;  /* 0x0000003f3f3ff290 */ /* 0x000fe8000fffe03f */
[----:B---3--:R-:W-:Y:S01]  /*2460*/  HMMA.16816.F32 R72, R8, R42, R72 ;  /* 0x0000002a0848723c */ /* 0x008fe20000001848 */
[----:B-1----:R-:W-:-:S07]  /*2470*/  FMUL.FTZ R0, R79, c[0x0][0x320] ;  /* 0x0000c8004f007a20 */ /* 0x002fce0000410000 */
[----:B------:R-:W-:Y:S01]  /*2480*/  HMMA.16816.F32 R76, R12, R54, R64 ;  /* 0x000000360c4c723c */ /* 0x000fe20000001840 */
[----:B------:R1:W3:Y:S07]  /*2490*/  MUFU.TANH R104, R0 ;  /* 0x0000000000687308 */ /* 0x0002ee0000002400 */
[----:B------:R-:W-:Y:S01]  /*24a0*/  HMMA.16816.F32 R64, R24, R44, R48 ;  /* 0x0000002c1840723c */ /* 0x000fe20000001830 */
[----:B------:R-:W5:Y:S07]  /*24b0*/  LDSM.16.M88.4 R48, [R224+0x7900] ;  /* 0x00790000e030783b */ /* 0x000f6e0000000200 */
[----:B------:R-:W-:-:S02]  /*24c0*/  FMUL.FTZ R72, R72, c[0x0][0x320] ;  /* 0x0000c80048487a20 */ /* 0x000fc40000410000 */
[----:B------:R-:W-:Y:S02]  /*24d0*/  FMUL.FTZ R73, R73, c[0x0][0x320] ;  /* 0x0000c80049497a20 */ /* 0x000fe40000410000 */
[----:B------:R-:W-:Y:S01]  /*24e0*/  FMUL.FTZ R74, R74, c[0x0][0x320] ;  /* 0x0000c8004a4a7a20 */ /* 0x000fe20000410000 */
[----:B------:R-:W-:Y:S01]  /*24f0*/  HMMA.16816.F32 R52, R36, R62, R100 ;  /* 0x0000003e2434723c */ /* 0x000fe20000001864 */
[----:B------:R-:W2:Y:S01]  /*2500*/  MUFU.TANH R72, R72 ;  /* 0x0000004800487308 */ /* 0x000ea20000002400 */
[----:B-1----:R-:W-:-:S07]  /*2510*/  FMUL.FTZ R0, R80, c[0x0][0x320] ;  /* 0x0000c80050007a20 */ /* 0x002fce0000410000 */
[----:B------:R1:W1:Y:S02]  /*2520*/  MUFU.TANH R99, R0 ;  /* 0x0000000000637308 */ /* 0x0002640000002400 */
[----:B------:R-:W-:Y:S06]  /*2530*/  HMMA.16816.F32 R60, R16, R56, R64 ;  /* 0x00000038103c723c */ /* 0x000fec0000001840 */
[----:B------:R-:W2:Y:S07]  /*2540*/  MUFU.TANH R73, R73 ;  /* 0x0000004900497308 */ /* 0x000eae0000002400 */
[----:B------:R-:W-:Y:S01]  /*2550*/  HMMA.16816.F32 R64, R28, R46, R52 ;  /* 0x0000002e1c40723c */ /* 0x000fe20000001834 */
[----:B-1----:R-:W-:Y:S01]  /*2560*/  FMUL.FTZ R0, R81, c[0x0][0x320] ;  /* 0x0000c80051007a20 */ /* 0x002fe20000410000 */
[----:B------:R-:W1:Y:S01]  /*2570*/  LDSM.16.M88.4 R52, [R235+0x3800] ;  /* 0x00380000eb34783b */ /* 0x000e620000000200 */
[----:B------:R-:W1:Y:S03]  /*2580*/  MUFU.TANH R74, R74 ;  /* 0x0000004a004a7308 */ /* 0x000e660000002400 */
[----:B------:R-:W1:Y:S05]  /*2590*/  LDSM.16.M88.4 R44, [R230+0x7900] ;  /* 0x00790000e62c783b */ /* 0x000e6a0000000200 */
[----:B------:R2:W1:Y:S02]  /*25a0*/  MUFU.TANH R98, R0 ;  /* 0x0000000000627308 */ /* 0x0004640000002400 */
[----:B--2---:R-:W-:-:S06]  /*25b0*/  FMUL.FTZ R0, R82, c[0x0][0x320] ;  /* 0x0000c80052007a20 */ /* 0x004fcc0000410000 */
[----:B------:R2:W1:Y:S02]  /*25c0*/  MUFU.TANH R95, R0 ;  /* 0x00000000005f7308 */ /* 0x0004640000002400 */
[----:B--2---:R-:W-:Y:S02]  /*25d0*/  FMUL.FTZ R0, R83, c[0x0][0x320] ;  /* 0x0000c80053007a20 */ /* 0x004fe40000410000 */
[----:B------:R-:W-:Y:S04]  /*25e0*/  HMMA.16816.F32 R80, R8, R40, R60 ;  /* 0x000000280850723c */ /* 0x000fe8000000183c */
[----:B------:R2:W1:Y:S04]  /*25f0*/  MUFU.TANH R94, R0 ;  /* 0x00000000005e7308 */ /* 0x0004680000002400 */
[----:B------:R-:W-:Y:S08]  /*2600*/  HMMA.16816.F32 R60, R20, R58, R64 ;  /* 0x0000003a143c723c */ /* 0x000ff00000001840 */
[----:B-----5:R-:W-:Y:S01]  /*2610*/  HMMA.16816.F32 R64, R32, R48, R140 ;  /* 0x000000302040723c */ /* 0x020fe2000000188c */
[----:B--2---:R-:W-:-:S04]  /*2620*/  FMUL.FTZ R0, R76, c[0x0][0x320] ;  /* 0x0000c8004c007a20 */ /* 0x004fc80000410000 */
[----:B------:R2:W1:Y:S03]  /*2630*/  MUFU.TANH R96, R0 ;  /* 0x0000000000607308 */ /* 0x0004660000002400 */
[----:B------:R-:W-:Y:S01]  /*2640*/  HMMA.16816.F32 R32, R32, R50, R152 ;  /* 0x000000322020723c */ /* 0x000fe20000001898 */
[----:B--2---:R-:W-:Y:S11]  /*2650*/  FMUL.FTZ R0, R77, c[0x0][0x320] ;  /* 0x0000c8004d007a20 */ /* 0x004ff60000410000 */
[----:B------:R-:W-:Y:S04]  /*2660*/  @!UPT UIADD3 URZ, URZ, URZ, URZ ;  /* 0x0000003f3f3ff290 */ /* 0x000fe8000fffe03f */
[----:B-1----:R-:W-:Y:S01]  /*2670*/  HMMA.16816.F32 R64, R24, R52, R64 ;  /* 0x000000341840723c */ /* 0x002fe20000001840 */
[----:B------:R1:W2:Y:S02]  /*2680*/  MUFU.TANH R97, R0 ;  /* 0x0000000000617308 */ /* 0x0002a40000002400 */
[----:B-1----:R-:W-:-:S06]  /*2690*/  FMUL.FTZ R0, R78, c[0x0][0x320] ;  /* 0x0000c8004e007a20 */ /* 0x002fcc0000410000 */
[----:B------:R1:W1:Y:S02]  /*26a0*/  MUFU.TANH R93, R0 ;  /* 0x00000000005d7308 */ /* 0x0002640000002400 */
[----:B-1----:R-:W-:Y:S02]  /*26b0*/  FMUL.FTZ R0, R79, c[0x0][0x320] ;  /* 0x0000c8004f007a20 */ /* 0x002fe40000410000 */
[----:B------:R-:W-:Y:S04]  /*26c0*/  HMMA.16816.F32 R76, R12, R40, R68 ;  /* 0x000000280c4c723c */ /* 0x000fe80000001844 */
[----:B------:R1:W1:Y:S04]  /*26d0*/  MUFU.TANH R92, R0 ;  /* 0x00000000005c7308 */ /* 0x0002680000002400 */
[----:B------:R-:W-:Y:S01]  /*26e0*/  HMMA.16816.F32 R68, R36, R48, R124 ;  /* 0x000000302444723c */ /* 0x000fe2000000187c */
[----:B-1----:R-:W-:-:S04]  /*26f0*/  FMUL.FTZ R0, R84, c[0x0][0x320] ;  /* 0x0000c80054007a20 */ /* 0x002fc80000410000 */
[----:B------:R1:W1:Y:S11]  /*2700*/  MUFU.TANH R91, R0 ;  /* 0x00000000005b7308 */ /* 0x0002760000002400 */
[----:B------:R-:W-:Y:S08]  /*2710*/  @!UPT UIADD3 URZ, URZ, URZ, URZ ;  /* 0x0000003f3f3ff290 */ /* 0x000ff0000fffe03f */
[----:B------:R-:W-:Y:S01]  /*2720*/  HMMA.16816.F32 R56, R28, R52, R68 ;  /* 0x000000341c38723c */ /* 0x000fe20000001844 */
[----:B-1----:R-:W-:-:S07]  /*2730*/  FMUL.FTZ R0, R85, c[0x0][0x320] ;  /* 0x0000c80055007a20 */ /* 0x002fce0000410000 */
[----:B------:R-:W-:Y:S01]  /*2740*/  HMMA.16816.F32 R68, R12, R42, R60 ;  /* 0x0000002a0c44723c */ /* 0x000fe2000000183c */
[----:B------:R1:W1:Y:S07]  /*2750*/  MUFU.TANH R90, R0 ;  /* 0x00000000005a7308 */ /* 0x00026e0000002400 */
[----:B------:R-:W-:Y:S01]  /*2760*/  HMMA.16816.F32 R60, R36, R50, R116 ;  /* 0x00000032243c723c */ /* 0x000fe20000001874 */
[----:B------:R-:W5:Y:S01]  /*2770*/  LDSM.16.M88.4 R36, [R229+0x3800] ;  /* 0x00380000e524783b */ /* 0x000f620000000200 */
[----:B------:R-:W-:-:S06]  /*2780*/  DEPBAR.LE SB0, 0x0 ;  /* 0x000080000000791a */ /* 0x000fcc0000000000 */
[----:B------:R-:W-:Y:S01]  /*2790*/  HMMA.16816.F32 R56, R20, R44, R56 ;  /* 0x0000002c1438723c */ /* 0x000fe20000001838 */
[----:B-1----:R-:W-:-:S04]  /*27a0*/  FMUL.FTZ R0, R86, c[0x0][0x320] ;  /* 0x0000c80056007a20 */ /* 0x002fc80000410000 */
[----:B------:R1:W1:Y:S03]  /*27b0*/  MUFU.TANH R86, R0 ;  /* 0x0000000000567308 */ /* 0x0002660000002400 */
[----:B------:R-:W-:Y:S01]  /*27c0*/  HMMA.16816.F32 R40, R16, R44, R64 ;  /* 0x0000002c1028723c */ /* 0x000fe20000001840 */
[----:B------:R-:W-:Y:S02]  /*27d0*/  FMUL.FTZ R69, R69, c[0x0][0x320] ;  /* 0x0000c80045457a20 */ /* 0x000fe40000410000 */
[----:B------:R-:W-:Y:S02]  /*27e0*/  FMUL.FTZ R70, R70, c[0x0][0x320] ;  /* 0x0000c80046467a20 */ /* 0x000fe40000410000 */
[----:B------:R-:W-:Y:S02]  /*27f0*/  FMUL.FTZ R71, R71, c[0x0][0x320] ;  /* 0x0000c80047477a20 */ /* 0x000fe40000410000 */
[----:B------:R-:W2:Y:S01]  /*2800*/  MUFU.TANH R69, R69 ;  /* 0x0000004500457308 */ /* 0x000ea20000002400 */
[----:B------:R-:W-:Y:S01]  /*2810*/  HMMA.16816.F32 R28, R28, R54, R60 ;  /* 0x000000361c1c723c */ /* 0x000fe2000000183c */
[----:B-1----:R-:W-:-:S06]  /*2820*/  FMUL.FTZ R0, R87, c[0x0][0x320] ;  /* 0x0000c80057007a20 */ /* 0x002fcc0000410000 */
[----:B------:R-:W1:Y:S01]  /*2830*/  MUFU.TANH R70, R70 ;  /* 0x0000004600467308 */ /* 0x000e620000002400 */
[----:B------:R-:W-:Y:S07]  /*2840*/  HMMA.16816.F32 R52, R24, R54, R32 ;  /* 0x000000361834723c */ /* 0x000fee0000001820 */
[----:B------:R1:W1:Y:S01]  /*2850*/  MUFU.TANH R88, R0 ;  /* 0x0000000000587308 */ /* 0x0002620000002400 */
[----:B-----5:R-:W-:Y:S07]  /*2860*/  HMMA.16816.F32 R56, R12, R36, R56 ;  /* 0x000000240c38723c */ /* 0x020fee0000001838 */
[----:B------:R-:W2:Y:S01]  /*2870*/  MUFU.TANH R71, R71 ;  /* 0x0000004700477308 */ /* 0x000ea20000002400 */
[----:B------:R-:W-:Y:S01]  /*2880*/  HMMA.16816.F32 R20, R20, R46, R28 ;  /* 0x0000002e1414723c */ /* 0x000fe2000000181c */
[----:B-1----:R-:W-:-:S07]  /*2890*/  FMUL.FTZ R0, R76, c[0x0][0x320] ;  /* 0x0000c8004c007a20 */ /* 0x002fce0000410000 */
[----:B------:R-:W-:Y:S01]  /*28a0*/  HMMA.16816.F32 R16, R16, R46, R52 ;  /* 0x0000002e1010723c */ /* 0x000fe20000001834 */
[----:B------:R1:W1:Y:S07]  /*28b0*/  MUFU.TANH R89, R0 ;  /* 0x0000000000597308 */ /* 0x00026e0000002400 */
[----:B------:R-:W-:Y:S01]  /*28c0*/  HMMA.16816.F32 R24, R8, R36, R40 ;  /* 0x000000240818723c */ /* 0x000fe20000001828 */
[----:B------:R-:W-:Y:S02]  /*28d0*/  FMUL.FTZ R56, R56, c[0x0][0x320] ;  /* 0x0000c80038387a20 */ /* 0x000fe40000410000 */
[----:B------:R-:W-:-:S02]  /*28e0*/  FMUL.FTZ R57, R57, c[0x0][0x320] ;  /* 0x0000c80039397a20 */ /* 0x000fc40000410000 */
[----:B------:R-:W-:Y:S02]  /*28f0*/  FMUL.FTZ R58, R58, c[0x0][0x320] ;  /* 0x0000c8003a3a7a20 */ /* 0x000fe40000410000 */
[----:B------:R-:W2:Y:S01]  /*2900*/  MUFU.TANH R56, R56 ;  /* 0x0000003800387308 */ /* 0x000ea20000002400 */
[----:B------:R-:W-:Y:S01]  /*2910*/  HMMA.16816.F32 R12, R12, R38, R20 ;  /* 0x000000260c0c723c */ /* 0x000fe20000001814 */
[----:B-1----:R-:W-:-:S06]  /*2920*/  FMUL.FTZ R0, R77, c[0x0][0x320] ;  /* 0x0000c8004d007a20 */ /* 0x002fcc0000410000 */
[----:B------:R1:W1:Y:S01]  /*2930*/  MUFU.TANH R87, R0 ;  /* 0x0000000000577308 */ /* 0x0002620000002400 */
[----:B------:R-:W-:Y:S07]  /*2940*/  HMMA.16816.F32 R8, R8, R38, R16 ;  /* 0x000000260808723c */ /* 0x000fee0000001810 */
[----:B------:R-:W2:Y:S01]  /*2950*/  MUFU.TANH R57, R57 ;  /* 0x0000003900397308 */ /* 0x000ea20000002400 */
[----:B------:R-:W-:Y:S02]  /*2960*/  FMUL.FTZ R24, R24, c[0x0][0x320] ;  /* 0x0000c80018187a20 */ /* 0x000fe40000410000 */
[----:B------:R-:W-:-:S02]  /*2970*/  FMUL.FTZ R25, R25, c[0x0][0x320] ;  /* 0x0000c80019197a20 */ /* 0x000fc40000410000 */
[----:B------:R-:W-:Y:S02]  /*2980*/  FMUL.FTZ R26, R26, c[0x0][0x320] ;  /* 0x0000c8001a1a7a20 */ /* 0x000fe40000410000 */
[----:B------:R-:W-:Y:S01]  /*2990*/  FMUL.FTZ R27, R27, c[0x0][0x320] ;  /* 0x0000c8001b1b7a20 */ /* 0x000fe20000410000 */
[----:B------:R-:W2:Y:S01]  /*29a0*/  MUFU.TANH R58, R58 ;  /* 0x0000003a003a7308 */ /* 0x000ea20000002400 */
[----:B-1----:R-:W-:Y:S02]  /*29b0*/  FMUL.FTZ R0, R78, c[0x0][0x320] ;  /* 0x0000c8004e007a20 */ /* 0x002fe40000410000 */
[----:B------:R-:W-:Y:S02]  /*29c0*/  FMUL.FTZ R12, R12, c[0x0][0x320] ;  /* 0x0000c8000c0c7a20 */ /* 0x000fe40000410000 */
[----:B------:R-:W-:Y:S02]  /*29d0*/  FMUL.FTZ R13, R13, c[0x0][0x320] ;  /* 0x0000c8000d0d7a20 */ /* 0x000fe40000410000 */
[----:B------:R-:W-:Y:S01]  /*29e0*/  FMUL.FTZ R14, R14, c[0x0][0x320] ;  /* 0x0000c8000e0e7a20 */ /* 0x000fe20000410000 */
[----:B------:R1:W1:Y:S01]  /*29f0*/  MUFU.TANH R85, R0 ;  /* 0x0000000000557308 */ /* 0x0002620000002400 */
[----:B------:R-:W-:-:S02]  /*2a00*/  FMUL.FTZ R15, R15, c[0x0][0x320] ;  /* 0x0000c8000f0f7a20 */ /* 0x000fc40000410000 */
[----:B------:R-:W-:Y:S02]  /*2a10*/  FMUL.FTZ R8, R8, c[0x0][0x320] ;  /* 0x0000c80008087a20 */ /* 0x000fe40000410000 */
[----:B------:R-:W-:Y:S02]  /*2a20*/  FMUL.FTZ R9, R9, c[0x0][0x320] ;  /* 0x0000c80009097a20 */ /* 0x000fe40000410000 */
[----:B------:R-:W-:Y:S01]  /*2a30*/  FMUL.FTZ R10, R10, c[0x0][0x320] ;  /* 0x0000c8000a0a7a20 */ /* 0x000fe20000410000 */
[----:B------:R-:W2:Y:S01]  /*2a40*/  MUFU.TANH R49, R24 ;  /* 0x0000001800317308 */ /* 0x000ea20000002400 */
[----:B------:R-:W-:Y:S02]  /*2a50*/  FMUL.FTZ R11, R11, c[0x0][0x320] ;  /* 0x0000c8000b0b7a20 */ /* 0x000fe40000410000 */
[----:B-1----:R-:W-:-:S05]  /*2a60*/  FMUL.FTZ R0, R79, c[0x0][0x320] ;  /* 0x0000c8004f007a20 */ /* 0x002fca0000410000 */
[----:B------:R-:W1:Y:S08]  /*2a70*/  MUFU.TANH R50, R25 ;  /* 0x0000001900327308 */ /* 0x000e700000002400 */
[----:B------:R5:W1:Y:S08]  /*2a80*/  MUFU.TANH R84, R0 ;  /* 0x0000000000547308 */ /* 0x000a700000002400 */
[----:B------:R-:W1:Y:S01]  /*2a90*/  MUFU.TANH R52, R26 ;  /* 0x0000001a00347308 */ /* 0x000e620000002400 */
[----:B-----5:R-:W-:-:S07]  /*2aa0*/  FMUL.FTZ R0, R80, c[0x0][0x320] ;  /* 0x0000c80050007a20 */ /* 0x020fce0000410000 */
        /* <DEDUP_REMOVED lines=17> */
[----:B------:R5:W1:Y:S02]  /*2bc0*/  MUFU.TANH R68, R0 ;  /* 0x0000000000447308 */ /* 0x000a640000002400 */
[----:B-----5:R-:W-:-:S06]  /*2bd0*/  FMUL.FTZ R0, R75, c[0x0][0x320] ;  /* 0x0000c8004b007a20 */ /* 0x020fcc0000410000 */
[----:B------:R5:W1:Y:S02]  /*2be0*/  MUFU.TANH R48, R0 ;  /* 0x0000000000307308 */ /* 0x000a640000002400 */
[----:B-----5:R-:W-:-:S06]  /*2bf0*/  FMUL.FTZ R0, R59, c[0x0][0x320] ;  /* 0x0000c8003b007a20 */ /* 0x020fcc0000410000 */
[----:B------:R5:W1:Y:S02]  /*2c00*/  MUFU.TANH R41, R0 ;  /* 0x0000000000297308 */ /* 0x000a640000002400 */
[----:B-----5:R-:W-:Y:S01]  /*2c10*/  IADD3 R0, R158, R157, RZ ;  /* 0x0000009d9e007210 */ /* 0x020fe20007ffe0ff */
[----:B------:R-:W-:Y:S06]  /*2c20*/  BAR.SYNC.DEFER_BLOCKING 0x0 ;  /* 0x0000000000007b1d */ /* 0x000fec0000010000 */
[----:B------:R-:W-:Y:S05]  /*2c30*/  @!P1 BRA `(.L_x_644) ;  /* 0x0000025000009947 */ /* 0x000fea0003800000 */
[----:B-1234-:R-:W-:-:S04]  /*2c40*/  ULEA.HI.SX32 UR5, UR18, 0xfffffffe, 0x1a ;  /* 0xfffffffe12057891 */ /* 0x01efc8000f8fd23f */
[----:B------:R-:W-:Y:S02]  /*2c50*/  USHF.R.S32.HI UR4, URZ, 0x1f, UR5 ;  /* 0x0000001f3f047899 */ /* 0x000fe40008011405 */
[----:B------:R-:W-:Y:S01]  /*2c60*/  UIMAD UR9, UR9, UR5, URZ ;  /* 0x00000005090972a4 */ /* 0x000fe2000f8e023f */
[----:B------:R-:W-:Y:S01]  /*2c70*/  IMAD.WIDE.U32 R8, R159, UR5, R162 ;  /* 0x000000059f087c25 */ /* 0x000fe2000f8e00a2 */
[----:B------:R-:W-:Y:S02]  /*2c80*/  USHF.L.U32 UR5, UR6, 0x5, URZ ;  /* 0x0000000506057899 */ /* 0x000fe4000800063f */
[----:B------:R-:W-:Y:S02]  /*2c90*/  UIMAD UR4, UR4, UR10, UR9 ;  /* 0x0000000a040472a4 */ /* 0x000fe4000f8e0209 */
[----:B------:R-:W-:Y:S01]  /*2ca0*/  LEA R6, P2, R8, c[0x0][0x1c8], 0x1 ;  /* 0x0000720008067a11 */ /* 0x000fe200078408ff */
[----:B------:R-:W-:Y:S01]  /*2cb0*/  USHF.L.U64.HI UR6, UR6, 0x5, UR7 ;  /* 0x0000000506067899 */ /* 0x000fe20008010207 */
[----:B------:R-:W-:Y:S01]  /*2cc0*/  IMAD.U32 R14, RZ, RZ, UR5 ;  /* 0x00000005ff0e7e24 */ /* 0x000fe2000f8e00ff */
[----:B------:R-:W-:Y:S01]  /*2cd0*/  UIADD3 UR7, UP0, UR20, 0x80, URZ ;  /* 0x0000008014077890 */ /* 0x000fe2000ff1e03f */
[----:B------:R-:W-:-:S03]  /*2ce0*/  IADD3 R3, R9, UR4, RZ ;  /* 0x0000000409037c10 */ /* 0x000fc6000fffe0ff */
[----:B------:R-:W-:Y:S01]  /*2cf0*/  UIADD3.X UR4, URZ, UR14, URZ, UP0, !UPT ;  /* 0x0000000e3f047290 */ /* 0x000fe200087fe43f */
[----:B------:R-:W-:Y:S01]  /*2d00*/  LEA.HI.X R7, R8, c[0x0][0x1cc], R3, 0x1, P2 ;  /* 0x0000730008077a11 */ /* 0x000fe200010f0c03 */
[----:B------:R-:W-:Y:S01]  /*2d10*/  IMAD.SHL.U32 R3, R160, 0x2, RZ ;  /* 0x00000002a0037824 */ /* 0x000fe200078e00ff */
[----:B------:R-:W-:Y:S02]  /*2d20*/  IADD3 R8, P5, R6, UR5, RZ ;  /* 0x0000000506087c10 */ /* 0x000fe4000ffbe0ff */
[----:B------:R-:W-:Y:S02]  /*2d30*/  IADD3 R14, P4, P2, R14, 0x80, R6 ;  /* 0x000000800e0e7810 */ /* 0x000fe40007a9e006 */
        /* <DEDUP_REMOVED lines=12> */
[C---:B------:R-:W-:Y:S02]  /*2e00*/  IADD3 R10, P4, R6.reuse, UR5, RZ ;  /* 0x00000005060a7c10 */ /* 0x040fe4000ff9e0ff */
[----:B------:R-:W-:Y:S02]  /*2e10*/  IADD3.X R7, R9, UR6, RZ, P6, !PT ;  /* 0x0000000609077c10 */ /* 0x000fe4000b7fe4ff */
[----:B--2---:R-:W-:Y:S02]  /*2e20*/  IADD3 R8, P2, R6, UR7, RZ ;  /* 0x0000000706087c10 */ /* 0x004fe4000ff5e0ff */
[C---:B------:R-:W-:Y:S01]  /*2e30*/  IADD3.X R11, R7.reuse, UR6, RZ, P4, !PT ;  /* 0x00000006070b7c10 */ /* 0x040fe2000a7fe4ff */
[----:B------:R3:W-:Y:S01]  /*2e40*/  LDGSTS.E.BYPASS.LTC128B.128 [R3+0x5100], [R6.64], !P3 ;  /* 0x0510000006037fae */ /* 0x0007e2000d901d56 */
[----:B------:R-:W-:-:S03]  /*2e50*/  IADD3.X R9, R7, UR4, RZ, P2, !PT ;  /* 0x0000000407097c10 */ /* 0x000fc600097fe4ff */
[----:B------:R3:W-:Y:S04]  /*2e60*/  LDGSTS.E.BYPASS.LTC128B.128 [R3+0x7100], [R12.64], !P0 ;  /* 0x071000000c037fae */ /* 0x0007e8000c101d56 */
[----:B------:R3:W-:Y:S04]  /*2e70*/  LDGSTS.E.BYPASS.LTC128B.128 [R3+0x5900], [R10.64], !P3 ;  /* 0x059000000a037fae */ /* 0x0007e8000d901d56 */
[----:B------:R3:W-:Y:S02]  /*2e80*/  LDGSTS.E.BYPASS.LTC128B.128 [R3+0x7900], [R8.64], !P0 ;  /* 0x0790000008037fae */ /* 0x0007e4000c101d56 */
.L_x_644:
[----:B-1234-:R-:W-:Y:S01]  /*2e90*/  SHF.R.S32.HI R3, RZ, 0x1f, R144 ;  /* 0x0000001fff037819 */ /* 0x01efe20000011490 */
[----:B------:R-:W-:Y:S01]  /*2ea0*/  STL [R1+0x78], R235 ;  /* 0x000078eb01007387 */ /* 0x000fe20000100800 */
[----:B------:R-:W-:Y:S01]  /*2eb0*/  UIMAD UR8, UR13, -0x40, UR8 ;  /* 0xffffffc00d0878a4 */ /* 0x000fe2000f8e0208 */
[----:B------:R-:W-:Y:S01]  /*2ec0*/  IMAD.SHL.U32 R225, R0, 0x2, RZ ;  /* 0x0000000200e17824 */ /* 0x000fe200078e00ff */
[----:B------:R-:W-:Y:S01]  /*2ed0*/  LEA.HI R5, R3, R144, RZ, 0x2 ;  /* 0x0000009003057211 */ /* 0x000fe200078f10ff */
[----:B------:R-:W-:Y:S02]  /*2ee0*/  STL [R1+0x74], R234 ;  /* 0x000074ea01007387 */ /* 0x000fe40000100800 */
[----:B------:R-:W-:Y:S01]  /*2ef0*/  IMAD R228, R2, 0x2, R225 ;  /* 0x0000000202e47824 */ /* 0x000fe200078e02e1 */
[----:B------:R-:W-:Y:S01]  /*2f00*/  LOP3.LUT R3, R5, 0x7ffffffc, RZ, 0xc0, !PT ;  /* 0x7ffffffc05037812 */ /* 0x000fe200078ec0ff */
[----:B------:R-:W-:Y:S01]  /*2f10*/  STL [R1+0x70], R233 ;  /* 0x000070e901007387 */ /* 0x000fe20000100800 */
[----:B------:R-:W-:-:S03]  /*2f20*/  LEA R226, R4, R225, 0x1 ;  /* 0x000000e104e27211 */ /* 0x000fc600078e08ff */
[----:B------:R-:W-:Y:S01]  /*2f30*/  STL [R1+0x6c], R232 ;  /* 0x00006ce801007387 */ /* 0x000fe20000100800 */
[----:B------:R-:W-:Y:S02]  /*2f40*/  IMAD.IADD R3, R144, 0x1, -R3 ;  /* 0x0000000190037824 */ /* 0x000fe400078e0a03 */
[----:B------:R-:W-:Y:S01]  /*2f50*/  IMAD R227, R2, 0x2, R226 ;  /* 0x0000000202e37824 */ /* 0x000fe200078e02e2 */
[----:B------:R-:W-:Y:S04]  /*2f60*/  STL [R1+0x68], R231 ;  /* 0x000068e701007387 */ /* 0x000fe80000100800 */
[----:B------:R-:W-:Y:S04]  /*2f70*/  STL [R1+0x64], R230 ;  /* 0x000064e601007387 */ /* 0x000fe80000100800 */
[----:B------:R-:W-:Y:S04]  /*2f80*/  STL [R1+0x60], R229 ;  /* 0x000060e501007387 */ /* 0x000fe80000100800 */
[----:B------:R-:W-:Y:S04]  /*2f90*/  STL [R1+0x5c], R224 ;  /* 0x00005ce001007387 */ /* 0x000fe80000100800 */
[----:B------:R1:W-:Y:S04]  /*2fa0*/  STL [R1+0x58], R5 ;  /* 0x0000580501007387 */ /* 0x0003e80000100800 */
[----:B------:R-:W-:Y:S04]  /*2fb0*/  LDSM.16.MT88.4 R64, [R226+0x2100] ;  /* 0x00210000e240783b */ /* 0x000fe80000004200 */
[----:B------:R-:W-:Y:S04]  /*2fc0*/  LDSM.16.MT88.4 R60, [R225+0x900] ;  /* 0x00090000e13c783b */ /* 0x000fe80000004200 */
[----:B------:R-:W-:Y:S04]  /*2fd0*/  LDSM.16.MT88.4 R80, [R227+0x2900] ;  /* 0x00290000e350783b */ /* 0x000fe80000004200 */
[----:B------:R-:W0:Y:S01]  /*2fe0*/  LDGDEPBAR ;  /* 0x00000000000079af */ /* 0x000e220000000000 */
        /* <DEDUP_REMOVED lines=61> */
[----:B------:R-:W-:-:S02]  /*33c0*/  FSEL R133, R69, -INF , P2 ;  /* 0xff80000045857808 */ /* 0x000fc40001000000 */
[----:B------:R-:W-:Y:S02]  /*33d0*/  FMNMX.FTZ R136, R137, R136, !PT ;  /* 0x0000008889887209 */ /* 0x000fe40007810000 */
        /* <DEDUP_REMOVED lines=9> */
[----:B------:R-:W-:Y:S01]  /*3470*/  FSEL R166, R84, -INF , P5 ;  /* 0xff80000054a67808 */ /* 0x000fe20002800000 */
[----:B------:R-:W-:Y:S01]  /*3480*/  LDSM.16.MT88.4 R76, [R228+0x100] ;  /* 0x00010000e44c783b */ /* 0x000fe20000004200 */
[----:B------:R-:W-:-:S02]  /*3490*/  ISETP.GT.AND P5, PT, R3, 0x38, PT ;  /* 0x000000380300780c */ /* 0x000fc40003fa4270 */
[----:B------:R-:W-:Y:S01]  /*34a0*/  FSEL R248, R57, -INF , P6 ;  /* 0xff80000039f87808 */ /* 0x000fe20003000000 */
[----:B------:R-:W-:Y:S01]  /*34b0*/  LDSM.16.MT88.4 R84, [R228+0x2900] ;  /* 0x00290000e454783b */ /* 0x000fe20000004200 */
[----:B------:R-:W-:Y:S02]  /*34c0*/  FMNMX.FTZ R136, R175, R136, !PT ;  /* 0x00000088af887209 */ /* 0x000fe40007810000 */
[----:B------:R-:W-:Y:S02]  /*34d0*/  ISETP.GT.AND P4, PT, R3, 0x39, PT ;  /* 0x000000390300780c */ /* 0x000fe40003f84270 */
[----:B------:R-:W-:Y:S02]  /*34e0*/  FSEL R204, R21, -INF , P5 ;  /* 0xff80000015cc7808 */ /* 0x000fe40002800000 */
[----:B------:R-:W-:Y:S02]  /*34f0*/  FMNMX.FTZ R136, R248, R136, !PT ;  /* 0x00000088f8887209 */ /* 0x000fe40007810000 */
[----:B------:R-:W-:-:S02]  /*3500*/  FSEL R206, R19, -INF , P4 ;  /* 0xff80000013ce7808 */ /* 0x000fc40002000000 */
[----:B------:R-:W-:Y:S02]  /*3510*/  FMNMX.FTZ R136, R204, R136, !PT ;  /* 0x00000088cc887209 */ /* 0x000fe40007810000 */
[----:B------:R-:W-:Y:S02]  /*3520*/  FSEL R170, R48, -INF , P2 ;  /* 0xff80000030aa7808 */ /* 0x000fe40001000000 */
[----:B------:R-:W-:Y:S02]  /*3530*/  FMNMX.FTZ R136, R206, R136, !PT ;  /* 0x00000088ce887209 */ /* 0x000fe40007810000 */
[----:B------:R-:W-:Y:S02]  /*3540*/  FSEL R165, R73, -INF , P2 ;  /* 0xff80000049a57808 */ /* 0x000fe40001000000 */
[----:B------:R-:W-:Y:S01]  /*3550*/  FSEL R132, R71, -INF , P2 ;  /* 0xff80000047847808 */ /* 0x000fe20001000000 */
[----:B------:R-:W1:Y:S01]  /*3560*/  SHFL.BFLY PT, R5, R136, 0x2, 0x1f ;  /* 0x0c401f0088057f89 */ /* 0x000e6200000e0000 */
[----:B------:R-:W-:-:S02]  /*3570*/  FSEL R219, R41, -INF , P6 ;  /* 0xff80000029db7808 */ /* 0x000fc40003000000 */
[----:B------:R-:W-:Y:S01]  /*3580*/  FSEL R218, R35, -INF , P5 ;  /* 0xff80000023da7808 */ /* 0x000fe20002800000 */
[----:B------:R-:W-:Y:S01]  /*3590*/  LDSM.16.MT88.4 R72, [R227+0x100] ;  /* 0x00010000e348783b */ /* 0x000fe20000004200 */
[----:B------:R-:W-:Y:S02]  /*35a0*/  FSEL R252, R34, -INF , P4 ;  /* 0xff80000022fc7808 */ /* 0x000fe40002000000 */
[----:B------:R-:W-:Y:S01]  /*35b0*/  FMNMX.FTZ R134, R25, R26, !PT ;  /* 0x0000001a19867209 */ /* 0x000fe20007810000 */
[----:B------:R-:W-:Y:S01]  /*35c0*/  LDSM.16.MT88.4 R68, [R225+0x2100] ;  /* 0x00210000e144783b */ /* 0x000fe20000004200 */
[----:B------:R-:W-:Y:S02]  /*35d0*/  FSEL R246, R50, -INF , P6 ;  /* 0xff80000032f67808 */ /* 0x000fe40003000000 */
[----:B------:R-:W-:Y:S02]  /*35e0*/  FMNMX.FTZ R134, R27, R134, !PT ;  /* 0x000000861b867209 */ /* 0x000fe40007810000 */
[----:B------:R-:W-:-:S02]  /*35f0*/  FSEL R245, R39, -INF , P5 ;  /* 0xff80000027f57808 */ /* 0x000fc40002800000 */
[----:B------:R-:W-:Y:S02]  /*3600*/  FMNMX.FTZ R134, R28, R134, !PT ;  /* 0x000000861c867209 */ /* 0x000fe40007810000 */
[----:B------:R-:W-:Y:S02]  /*3610*/  FSEL R244, R40, -INF , P4 ;  /* 0xff80000028f47808 */ /* 0x000fe40002000000 */
[----:B------:R-:W-:Y:S02]  /*3620*/  FMNMX.FTZ R134, R33, R134, !PT ;  /* 0x0000008621867209 */ /* 0x000fe40007810000 */
[----:B------:R-:W-:Y:S02]  /*3630*/  FSEL R221, R51, -INF , P6 ;  /* 0xff80000033dd7808 */ /* 0x000fe40003000000 */
[----:B------:R-:W-:Y:S02]  /*3640*/  FMNMX.FTZ R134, R36, R134, !PT ;  /* 0x0000008624867209 */ /* 0x000fe40007810000 */
[----:B-1----:R-:W-:-:S02]  /*3650*/  FMNMX.FTZ R136, R136, R5, !PT ;  /* 0x0000000588887209 */ /* 0x002fc40007810000 */
[----:B------:R-:W-:Y:S02]  /*3660*/  FMNMX.FTZ R134, R37, R134, !PT ;  /* 0x0000008625867209 */ /* 0x000fe40007810000 */
[----:B------:R-:W-:Y:S01]  /*3670*/  FSEL R220, R43, -INF , P5 ;  /* 0xff8000002bdc7808 */ /* 0x000fe20002800000 */
[----:B------:R-:W1:Y:S01]  /*3680*/  SHFL.BFLY PT, R5, R136, 0x1, 0x1f ;  /* 0x0c201f0088057f89 */ /* 0x000e6200000e0000 */
[----:B------:R-:W-:Y:S02]  /*3690*/  FMNMX.FTZ R134, R38, R134, !PT ;  /* 0x0000008626867209 */ /* 0x000fe40007810000 */
[----:B------:R-:W-:Y:S02]  /*36a0*/  FSEL R203, R42, -INF , P4 ;  /* 0xff8000002acb7808 */ /* 0x000fe40002000000 */
[----:B------:R-:W-:Y:S01]  /*36b0*/  FMNMX.FTZ R134, R171, R134, !PT ;  /* 0x00000086ab867209 */ /* 0x000fe20007810000 */
[----:B------:R-:W-:Y:S03]  /*36c0*/  LDSM.16.MT88.4 R40, [R225+0x100] ;  /* 0x00010000e128783b */ /* 0x000fe60000004200 */
[----:B------:R-:W-:-:S04]  /*36d0*/  FMNMX.FTZ R134, R169, R134, !PT ;  /* 0x00000086a9867209 */ /* 0x000fc80007810000 */
[----:B------:R-:W-:-:S04]  /*36e0*/  FMNMX.FTZ R134, R168, R134, !PT ;  /* 0x00000086a8867209 */ /* 0x000fc80007810000 */
[----:B------:R-:W-:Y:S02]  /*36f0*/  FMNMX.FTZ R134, R165, R134, !PT ;  /* 0x00000086a5867209 */ /* 0x000fe40007810000 */
[----:B-1----:R-:W-:Y:S02]  /*3700*/  FMNMX.FTZ R136, R136, R5, !PT ;  /* 0x0000000588887209 */ /* 0x002fe40007810000 */
[----:B------:R-:W-:Y:S02]  /*3710*/  FMNMX.FTZ R5, R14, R15, !PT ;  /* 0x0000000f0e057209 */ /* 0x000fe40007810000 */
[C---:B------:R-:W-:Y:S01]  /*3720*/  FSETP.NEU.FTZ.AND P2, PT, R136.reuse, -INF , PT ;  /* 0xff8000008800780b */ /* 0x040fe20003f5d000 */
[----:B------:R-:W-:Y:S01]  /*3730*/  FMUL.FTZ R22, R136, c[0x0][0x2d0] ;  /* 0x0000b40088167a20 */ /* 0x000fe20000410000 */
[----:B------:R-:W-:-:S04]  /*3740*/  FMNMX.FTZ R5, R16, R5, !PT ;  /* 0x0000000510057209 */ /* 0x000fc80007810000 */
[----:B------:R-:W-:Y:S02]  /*3750*/  FMNMX.FTZ R5, R17, R5, !PT ;  /* 0x0000000511057209 */ /* 0x000fe40007810000 */
[----:B------:R-:W-:Y:S02]  /*3760*/  FSEL R22, R22, RZ, P2 ;  /* 0x000000ff16167208 */ /* 0x000fe40001000000 */
[----:B------:R-:W-:Y:S02]  /*3770*/  FMNMX.FTZ R5, R18, R5, !PT ;  /* 0x0000000512057209 */ /* 0x000fe40007810000 */
[----:B------:R-:W-:Y:S02]  /*3780*/  ISETP.GT.AND P2, PT, R3, 0x30, PT ;  /* 0x000000300300780c */ /* 0x000fe40003f44270 */
[----:B------:R-:W-:Y:S02]  /*3790*/  FMNMX.FTZ R5, R20, R5, !PT ;  /* 0x0000000514057209 */ /* 0x000fe40007810000 */
[----:B------:R-:W-:-:S02]  /*37a0*/  FSEL R205, R58, -INF , P2 ;  /* 0xff8000003acd7808 */ /* 0x000fc40001000000 */
[----:B------:R-:W-:Y:S01]  /*37b0*/  FMNMX.FTZ R5, R24, R5, !PT ;  /* 0x0000000518057209 */ /* 0x000fe20007810000 */
[----:B------:R-:W-:Y:S01]  /*37c0*/  LDSM.16.MT88.4 R56, [R228+0x900] ;  /* 0x00090000e438783b */ /* 0x000fe20000004200 */
[----:B------:R-:W-:Y:S02]  /*37d0*/  FSEL R247, R49, -INF , P2 ;  /* 0xff80000031f77808 */ /* 0x000fe40001000000 */
[----:B------:R-:W-:Y:S01]  /*37e0*/  FMNMX.FTZ R5, R23, R5, !PT ;  /* 0x0000000517057209 */ /* 0x000fe20007810000 */
[----:B------:R-:W-:Y:S01]  /*37f0*/  LDSM.16.MT88.4 R48, [R225+0x2900] ;  /* 0x00290000e130783b */ /* 0x000fe20000004200 */
[----:B------:R-:W-:Y:S02]  /*3800*/  FMNMX.FTZ R134, R247, R134, !PT ;  /* 0x00000086f7867209 */ /* 0x000fe40007810000 */
[----:B------:R-:W-:Y:S01]  /*3810*/  FMNMX.FTZ R3, R167, R5, !PT ;  /* 0x00000005a7037209 */ /* 0x000fe20007810000 */
[----:B------:R-:W-:Y:S01]  /*3820*/  FFMA.FTZ R5, R6, c[0x0][0x2d0], -R22 ;  /* 0x0000b40006057a23 */ /* 0x000fe20000010816 */
[----:B------:R-:W-:-:S02]  /*3830*/  FMNMX.FTZ R6, R29, R30, !PT ;  /* 0x0000001e1d067209 */ /* 0x000fc40007810000 */
[----:B------:R-:W-:Y:S01]  /*3840*/  FMNMX.FTZ R3, R166, R3, !PT ;  /* 0x00000003a6037209 */ /* 0x000fe20007810000 */
[----:B------:R1:W-:Y:S01]  /*3850*/  MUFU.EX2 R230, R5 ;  /* 0x0000000500e67308 */ /* 0x0003e20000000800 */
[----:B------:R-:W-:Y:S02]  /*3860*/  FMNMX.FTZ R134, R246, R134, !PT ;  /* 0x00000086f6867209 */ /* 0x000fe40007810000 */
[----:B------:R-:W-:Y:S02]  /*3870*/  FMNMX.FTZ R3, R138, R3, !PT ;  /* 0x000000038a037209 */ /* 0x000fe40007810000 */
[----:B------:R-:W-:Y:S02]  /*3880*/  FMNMX.FTZ R134, R245, R134, !PT ;  /* 0x00000086f5867209 */ /* 0x000fe40007810000 */
[----:B------:R-:W-:Y:S02]  /*3890*/  FMNMX.FTZ R3, R132, R3, !PT ;  /* 0x0000000384037209 */ /* 0x000fe40007810000 */
[----:B------:R-:W-:-:S02]  /*38a0*/  FMNMX.FTZ R134, R244, R134, !PT ;  /* 0x00000086f4867209 */ /* 0x000fc40007810000 */
[----:B------:R-:W-:Y:S02]  /*38b0*/  FMNMX.FTZ R3, R205, R3, !PT ;  /* 0x00000003cd037209 */ /* 0x000fe40007810000 */
[----:B------:R-:W-:Y:S02]  /*38c0*/  FSEL R222, R52, -INF , P2 ;  /* 0xff80000034de7808 */ /* 0x000fe40001000000 */
[----:B------:R-:W-:Y:S02]  /*38d0*/  FMNMX.FTZ R3, R219, R3, !PT ;  /* 0x00000003db037209 */ /* 0x000fe40007810000 */
[----:B-1----:R-:W-:Y:S01]  /*38e0*/  FMNMX.FTZ R5, R31, R6, !PT ;  /* 0x000000061f057209 */ /* 0x002fe20007810000 */
[----:B------:R-:W-:Y:S01]  /*38f0*/  FFMA.FTZ R6, R7, c[0x0][0x2d0], -R22 ;  /* 0x0000b40007067a23 */ /* 0x000fe20000010816 */
[----:B------:R-:W-:-:S03]  /*3900*/  FMNMX.FTZ R3, R218, R3, !PT ;  /* 0x00000003da037209 */ /* 0x000fc60007810000 */
[----:B------:R1:W2:Y:S01]  /*3910*/  MUFU.EX2 R229, R6 ;  /* 0x0000000600e57308 */ /* 0x0002a20000000800 */
[----:B------:R-:W-:-:S05]  /*3920*/  FMNMX.FTZ R3, R252, R3, !PT ;  /* 0x00000003fc037209 */ /* 0x000fca0007810000 */
[----:B------:R-:W3:Y:S04]  /*3930*/  SHFL.BFLY PT, R135, R3, 0x2, 0x1f ;  /* 0x0c401f0003877f89 */ /* 0x000ee800000e0000 */
[----:B-1----:R-:W1:Y:S01]  /*3940*/  SHFL.BFLY PT, R6, R134, 0x2, 0x1f ;  /* 0x0c401f0086067f89 */ /* 0x002e6200000e0000 */
[----:B---3--:R-:W-:Y:S02]  /*3950*/  FMNMX.FTZ R135, R3, R135, !PT ;  /* 0x0000008703877209 */ /* 0x008fe40007810000 */
[----:B------:R-:W-:-:S03]  /*3960*/  FMNMX.FTZ R3, R32, R5, !PT ;  /* 0x0000000520037209 */ /* 0x000fc60007810000 */
[----:B------:R-:W3:Y:S01]  /*3970*/  SHFL.BFLY PT, R7, R135, 0x1, 0x1f ;  /* 0x0c201f0087077f89 */ /* 0x000ee200000e0000 */
[----:B------:R-:W-:Y:S01]  /*3980*/  FMNMX.FTZ R5, R44, R3, !PT ;  /* 0x000000032c057209 */ /* 0x000fe20007810000 */
[----:B------:R-:W-:-:S03]  /*3990*/  FFMA.FTZ R3, R8, c[0x0][0x2d0], -R22 ;  /* 0x0000b40008037a23 */ /* 0x000fc60000010816 */
[----:B------:R-:W-:Y:S01]  /*39a0*/  FMNMX.FTZ R5, R45, R5, !PT ;  /* 0x000000052d057209 */ /* 0x000fe20007810000 */
[----:B------:R4:W-:Y:S01]  /*39b0*/  MUFU.EX2 R214, R3 ;  /* 0x0000000300d67308 */ /* 0x0009e20000000800 */
[----:B-1----:R-:W-:Y:S02]  /*39c0*/  FMNMX.FTZ R134, R134, R6, !PT ;  /* 0x0000000686867209 */ /* 0x002fe40007810000 */
[----:B------:R-:W-:Y:S01]  /*39d0*/  FMNMX.FTZ R5, R46, R5, !PT ;  /* 0x000000052e057209 */ /* 0x000fe20007810000 */
[----:B----4-:R-:W-:Y:S01]  /*39e0*/  FFMA.FTZ R3, R9, c[0x0][0x2d0], -R22 ;  /* 0x0000b40009037a23 */ /* 0x010fe20000010816 */
[----:B---3--:R-:W-:-:S03]  /*39f0*/  FMNMX.FTZ R135, R135, R7, !PT ;  /* 0x0000000787877209 */ /* 0x008fc60007810000 */
[----:B------:R1:W-:Y:S01]  /*3a00*/  MUFU.EX2 R233, R3 ;  /* 0x0000000300e97308 */ /* 0x0003e20000000800 */
[----:B------:R-:W3:Y:S01]  /*3a10*/  SHFL.BFLY PT, R7, R134, 0x1, 0x1f ;  /* 0x0c201f0086077f89 */ /* 0x000ee200000e0000 */
[C---:B------:R-:W-:Y:S01]  /*3a20*/  FSETP.NEU.FTZ.AND P2, PT, R135.reuse, -INF , PT ;  /* 0xff8000008700780b */ /* 0x040fe20003f5d000 */
[----:B------:R-:W-:-:S05]  /*3a30*/  FMUL.FTZ R21, R135, c[0x0][0x2d0] ;  /* 0x0000b40087157a20 */ /* 0x000fca0000410000 */
[----:B------:R-:W-:Y:S02]  /*3a40*/  FSEL R21, R21, RZ, P2 ;  /* 0x000000ff15157208 */ /* 0x000fe40001000000 */
[----:B-1----:R-:W-:Y:S01]  /*3a50*/  FMNMX.FTZ R3, R47, R5, !PT ;  /* 0x000000052f037209 */ /* 0x002fe20007810000 */
[----:B------:R-:W-:-:S03]  /*3a60*/  FFMA.FTZ R5, R10, c[0x0][0x2d0], -R22 ;  /* 0x0000b4000a057a23 */ /* 0x000fc60000010816 */
[----:B------:R-:W-:Y:S01]  /*3a70*/  FMNMX.FTZ R3, R174, R3, !PT ;  /* 0x00000003ae037209 */ /* 0x000fe20007810000 */
[----:B------:R1:W-:Y:S03]  /*3a80*/  MUFU.EX2 R250, R5 ;  /* 0x0000000500fa7308 */ /* 0x0003e60000000800 */
[----:B------:R-:W-:Y:S02]  /*3a90*/  FMNMX.FTZ R3, R173, R3, !PT ;  /* 0x00000003ad037209 */ /* 0x000fe40007810000 */
[----:B---3--:R-:W-:Y:S02]  /*3aa0*/  FMNMX.FTZ R134, R134, R7, !PT ;  /* 0x0000000786867209 */ /* 0x008fe40007810000 */
[----:B------:R-:W-:Y:S02]  /*3ab0*/  FMNMX.FTZ R3, R172, R3, !PT ;  /* 0x00000003ac037209 */ /* 0x000fe40007810000 */
[----:B------:R-:W-:-:S02]  /*3ac0*/  FSETP.NEU.FTZ.AND P2, PT, R134, -INF , PT ;  /* 0xff8000008600780b */ /* 0x000fc40003f5d000 */
[----:B------:R-:W-:-:S04]  /*3ad0*/  FMNMX.FTZ R3, R170, R3, !PT ;  /* 0x00000003aa037209 */ /* 0x000fc80007810000 */
[----:B------:R-:W-:Y:S01]  /*3ae0*/  FMNMX.FTZ R3, R222, R3, !PT ;  /* 0x00000003de037209 */ /* 0x000fe20007810000 */
[----:B-1----:R-:W-:-:S03]  /*3af0*/  FFMA.FTZ R5, R11, c[0x0][0x2d0], -R22 ;  /* 0x0000b4000b057a23 */ /* 0x002fc60000010816 */
[----:B------:R-:W-:Y:S01]  /*3b00*/  FMNMX.FTZ R3, R221, R3, !PT ;  /* 0x00000003dd037209 */ /* 0x000fe20007810000 */
[----:B------:R1:W-:Y:S03]  /*3b10*/  MUFU.EX2 R55, R5 ;  /* 0x0000000500377308 */ /* 0x0003e60000000800 */
[----:B------:R-:W-:-:S04]  /*3b20*/  FMNMX.FTZ R3, R220, R3, !PT ;  /* 0x00000003dc037209 */ /* 0x000fc80007810000 */
[----:B------:R-:W-:-:S05]  /*3b30*/  FMNMX.FTZ R3, R203, R3, !PT ;  /* 0x00000003cb037209 */ /* 0x000fca0007810000 */
[----:B------:R-:W3:Y:S01]  /*3b40*/  SHFL.BFLY PT, R6, R3, 0x2, 0x1f ;  /* 0x0c401f0003067f89 */ /* 0x000ee200000e0000 */
[----:B-1----:R-:W-:-:S04]  /*3b50*/  FFMA.FTZ R5, R12, c[0x0][0x2d0], -R22 ;  /* 0x0000b4000c057a23 */ /* 0x002fc80000010816 */
[----:B------:R1:W-:Y:S02]  /*3b60*/  MUFU.EX2 R231, R5 ;  /* 0x0000000500e77308 */ /* 0x0003e40000000800 */
[----:B-1----:R-:W-:Y:S01]  /*3b70*/  FFMA.FTZ R5, R13, c[0x0][0x2d0], -R22 ;  /* 0x0000b4000d057a23 */ /* 0x002fe20000010816 */
[----:B---3--:R-:W-:-:S05]  /*3b80*/  FMNMX.FTZ R3, R3, R6, !PT ;  /* 0x0000000603037209 */ /* 0x008fca0007810000 */
[----:B------:R1:W-:Y:S01]  /*3b90*/  MUFU.EX2 R54, R5 ;  /* 0x0000000500367308 */ /* 0x0003e20000000800 */
[----:B------:R-:W3:Y:S01]  /*3ba0*/  SHFL.BFLY PT, R6, R3, 0x1, 0x1f ;  /* 0x0c201f0003067f89 */ /* 0x000ee200000e0000 */
[----:B-1----:R-:W-:-:S06]  /*3bb0*/  FFMA.FTZ R5, R14, c[0x0][0x2d0], -R21 ;  /* 0x0000b4000e057a23 */ /* 0x002fcc0000010815 */
[----:B------:R1:W-:Y:S01]  /*3bc0*/  MUFU.EX2 R202, R5 ;  /* 0x0000000500ca7308 */ /* 0x0003e20000000800 */
[----:B---3--:R-:W-:-:S05]  /*3bd0*/  FMNMX.FTZ R3, R3, R6, !PT ;  /* 0x0000000603037209 */ /* 0x008fca0007810000 */
[----:B------:R-:W-:Y:S02]  /*3be0*/  FMUL.FTZ R6, R3, c[0x0][0x2d0] ;  /* 0x0000b40003067a20 */ /* 0x000fe40000410000 */
[----:B-1----:R-:W-:-:S04]  /*3bf0*/  FFMA.FTZ R5, R15, c[0x0][0x2d0], -R21 ;  /* 0x0000b4000f057a23 */ /* 0x002fc80000010815 */
[----:B------:R1:W3:Y:S02]  /*3c00*/  MUFU.EX2 R201, R5 ;  /* 0x0000000500c97308 */ /* 0x0002e40000000800 */
[----:B-1----:R-:W-:Y:S01]  /*3c10*/  FFMA.FTZ R5, R16, c[0x0][0x2d0], -R21 ;  /* 0x0000b40010057a23 */ /* 0x002fe20000010815 */
[----:B--2---:R-:W-:-:S05]  /*3c20*/  F2FP.PACK_AB R16, R229, R230 ;  /* 0x000000e6e510723e */ /* 0x004fca00000000ff */
[----:B------:R1:W-:Y:S02]  /*3c30*/  MUFU.EX2 R223, R5 ;  /* 0x0000000500df7308 */ /* 0x0003e40000000800 */
[----:B-1----:R-:W-:Y:S01]  /*3c40*/  FFMA.FTZ R5, R17, c[0x0][0x2d0], -R21 ;  /* 0x0000b40011057a23 */ /* 0x002fe20000010815 */
[----:B---3--:R-:W-:-:S05]  /*3c50*/  F2FP.PACK_AB R17, R201, R202 ;  /* 0x000000cac911723e */ /* 0x008fca00000000ff */
[----:B------:R1:W2:Y:S02]  /*3c60*/  MUFU.EX2 R116, R5 ;  /* 0x0000000500747308 */ /* 0x0002a40000000800 */
[----:B-1----:R-:W-:Y:S01]  /*3c70*/  FFMA.FTZ R5, R18, c[0x0][0x2d0], -R21 ;  /* 0x0000b40012057a23 */ /* 0x002fe20000010815 */
[----:B------:R-:W-:Y:S02]  /*3c80*/  F2FP.PACK_AB R18, R233, R214 ;  /* 0x000000d6e912723e */ /* 0x000fe400000000ff */
[----:B--2---:R-:W-:-:S03]  /*3c90*/  F2FP.PACK_AB R19, R116, R223 ;  /* 0x000000df7413723e */ /* 0x004fc600000000ff */
[----:B------:R1:W-:Y:S04]  /*3ca0*/  MUFU.EX2 R224, R5 ;  /* 0x0000000500e07308 */ /* 0x0003e80000000800 */
[----:B------:R-:W-:Y:S01]  /*3cb0*/  HMMA.16816.F32 R100, R16, R40, RZ ;  /* 0x000000281064723c */ /* 0x000fe200000018ff */
[----:B-1----:R-:W-:Y:S02]  /*3cc0*/  FFMA.FTZ R5, R20, c[0x0][0x2d0], -R21 ;  /* 0x0000b40014057a23 */ /* 0x002fe40000010815 */
[----:B------:R-:W-:Y:S02]  /*3cd0*/  FMUL.FTZ R20, R134, c[0x0][0x2d0] ;  /* 0x0000b40086147a20 */ /* 0x000fe40000410000 */
[----:B------:R1:W2:Y:S03]  /*3ce0*/  MUFU.EX2 R235, R5 ;  /* 0x0000000500eb7308 */ /* 0x0002a60000000800 */
[----:B------:R-:W-:-:S02]  /*3cf0*/  FSEL R20, R20, RZ, P2 ;  /* 0x000000ff14147208 */ /* 0x000fc40001000000 */
[----:B------:R-:W-:-:S03]  /*3d00*/  FSETP.NEU.FTZ.AND P2, PT, R3, -INF , PT ;  /* 0xff8000000300780b */ /* 0x000fc60003f5d000 */
[----:B------:R-:W-:Y:S01]  /*3d10*/  FFMA.FTZ R2, R36, c[0x0][0x2d0], -R20 ;  /* 0x0000b40024027a23 */ /* 0x000fe20000010814 */
[----:B------:R-:W-:-:S03]  /*3d20*/  FSEL R0, R6, RZ, P2 ;  /* 0x000000ff06007208 */ /* 0x000fc60001000000 */
[----:B------:R3:W-:Y:S02]  /*3d30*/  MUFU.EX2 R234, R2 ;  /* 0x0000000200ea7308 */ /* 0x0007e40000000800 */
[----:B------:R-:W-:Y:S02]  /*3d40*/  FFMA.FTZ R4, R31, c[0x0][0x2d0], -R0 ;  /* 0x0000b4001f047a23 */ /* 0x000fe40000010800 */
[----:B-1----:R-:W-:Y:S01]  /*3d50*/  FFMA.FTZ R5, R24, c[0x0][0x2d0], -R21 ;  /* 0x0000b40018057a23 */ /* 0x002fe20000010815 */
[----:B--2---:R-:W-:-:S03]  /*3d60*/  F2FP.PACK_AB R9, R235, R224 ;  /* 0x000000e0eb09723e */ /* 0x004fc600000000ff */
[----:B------:R1:W-:Y:S08]  /*3d70*/  MUFU.EX2 R217, R5 ;  /* 0x0000000500d97308 */ /* 0x0003f00000000800 */
[----:B------:R2:W-:Y:S01]  /*3d80*/  MUFU.EX2 R207, R4 ;  /* 0x0000000400cf7308 */ /* 0x0005e20000000800 */
[----:B---3--:R-:W-:Y:S02]  /*3d90*/  FFMA.FTZ R2, R37, c[0x0][0x2d0], -R20 ;  /* 0x0000b40025027a23 */ /* 0x008fe40000010814 */
[----:B-1----:R-:W-:-:S05]  /*3da0*/  FFMA.FTZ R5, R23, c[0x0][0x2d0], -R21 ;  /* 0x0000b40017057a23 */ /* 0x002fca0000010815 */
[----:B------:R1:W-:Y:S01]  /*3db0*/  MUFU.EX2 R216, R2 ;  /* 0x0000000200d87308 */ /* 0x0003e20000000800 */
[----:B--2---:R-:W-:-:S07]  /*3dc0*/  FFMA.FTZ R4, R32, c[0x0][0x2d0], -R0 ;  /* 0x0000b40020047a23 */ /* 0x004fce0000010800 */
[----:B------:R2:W3:Y:S08]  /*3dd0*/  MUFU.EX2 R212, R5 ;  /* 0x0000000500d47308 */ /* 0x0004f00000000800 */
[----:B------:R-:W4:Y:S01]  /*3de0*/  MUFU.EX2 R249, R4 ;  /* 0x0000000400f97308 */ /* 0x000f220000000800 */
[--C-:B-1----:R-:W-:Y:S02]  /*3df0*/  FFMA.FTZ R2, R38, c[0x0][0x2d0], -R20.reuse ;  /* 0x0000b40026027a23 */ /* 0x102fe40000010814 */
[----:B------:R-:W-:Y:S01]  /*3e00*/  LDSM.16.MT88.4 R36, [R228+0x2100] ;  /* 0x00210000e424783b */ /* 0x000fe20000004200 */
[----:B--2---:R-:W-:-:S04]  /*3e10*/  FFMA.FTZ R5, R25, c[0x0][0x2d0], -R20 ;  /* 0x0000b40019057a23 */ /* 0x004fc80000010814 */
[----:B------:R1:W2:Y:S01]  /*3e20*/  MUFU.EX2 R23, R2 ;  /* 0x0000000200177308 */ /* 0x0002a20000000800 */
[----:B---3--:R-:W-:Y:S02]  /*3e30*/  F2FP.PACK_AB R11, R212, R217 ;  /* 0x000000d9d40b723e */ /* 0x008fe400000000ff */
[----:B----4-:R-:W-:-:S05]  /*3e40*/  F2FP.PACK_AB R15, R249, R207 ;  /* 0x000000cff90f723e */ /* 0x010fca00000000ff */
[----:B------:R3:W-:Y:S01]  /*3e50*/  MUFU.EX2 R199, R5 ;  /* 0x0000000500c77308 */ /* 0x0007e20000000800 */
[----:B------:R-:W-:Y:S02]  /*3e60*/  FFMA.FTZ R4, R33, c[0x0][0x2d0], -R20 ;  /* 0x0000b40021047a23 */ /* 0x000fe40000010814 */
[----:B------:R-:W-:Y:S01]  /*3e70*/  LDSM.16.MT88.4 R32, [R227+0x2100] ;  /* 0x00210000e320783b */ /* 0x000fe20000004200 */
[----:B-1----:R-:W-:-:S04]  /*3e80*/  FFMA.FTZ R2, R44, c[0x0][0x2d0], -R0 ;  /* 0x0000b4002c027a23 */ /* 0x002fc80000010800 */
[----:B------:R-:W-:Y:S01]  /*3e90*/  MUFU.EX2 R53, R4 ;  /* 0x0000000400357308 */ /* 0x000fe20000000800 */
[----:B--2---:R-:W-:Y:S01]  /*3ea0*/  F2FP.PACK_AB R6, R23, R216 ;  /* 0x000000d81706723e */ /* 0x004fe200000000ff */
[----:B---3--:R-:W-:-:S06]  /*3eb0*/  FFMA.FTZ R5, R26, c[0x0][0x2d0], -R20 ;  /* 0x0000b4001a057a23 */ /* 0x008fcc0000010814 */
[----:B------:R1:W2:Y:S02]  /*3ec0*/  MUFU.EX2 R198, R5 ;  /* 0x0000000500c67308 */ /* 0x0002a40000000800 */
[--C-:B-1----:R-:W-:Y:S01]  /*3ed0*/  FFMA.FTZ R5, R27, c[0x0][0x2d0], -R20.reuse ;  /* 0x0000b4001b057a23 */ /* 0x102fe20000010814 */
[----:B--2---:R-:W-:Y:S01]  /*3ee0*/  F2FP.PACK_AB R12, R198, R199 ;  /* 0x000000c7c60c723e */ /* 0x004fe200000000ff */
[----:B------:R-:W1:Y:S04]  /*3ef0*/  LDSM.16.MT88.4 R24, [R226+0x100] ;  /* 0x00010000e218783b */ /* 0x000e680000004200 */
[----:B------:R2:W-:Y:S02]  /*3f00*/  MUFU.EX2 R200, R5 ;  /* 0x0000000500c87308 */ /* 0x0005e40000000800 */
[----:B--2---:R-:W-:-:S06]  /*3f10*/  FFMA.FTZ R5, R28, c[0x0][0x2d0], -R20 ;  /* 0x0000b4001c057a23 */ /* 0x004fcc0000010814 */
[----:B------:R2:W3:Y:S02]  /*3f20*/  MUFU.EX2 R117, R5 ;  /* 0x0000000500757308 */ /* 0x0004e40000000800 */
[--C-:B--2---:R-:W-:Y:S01]  /*3f30*/  FFMA.FTZ R5, R29, c[0x0][0x2d0], -R0.reuse ;  /* 0x0000b4001d057a23 */ /* 0x104fe20000010800 */
[----:B---3--:R-:W-:Y:S01]  /*3f40*/  F2FP.PACK_AB R14, R117, R200 ;  /* 0x000000c8750e723e */ /* 0x008fe200000000ff */
[----:B-1----:R-:W-:Y:S04]  /*3f50*/  HMMA.16816.F32 R92, R16, R24, RZ ;  /* 0x00000018105c723c */ /* 0x002fe800000018ff */
[----:B------:R1:W-:Y:S02]  /*3f60*/  MUFU.EX2 R197, R5 ;  /* 0x0000000500c57308 */ /* 0x0003e40000000800 */
[----:B-1----:R-:W-:-:S02]  /*3f70*/  FFMA.FTZ R5, R30, c[0x0][0x2d0], -R0 ;  /* 0x0000b4001e057a23 */ /* 0x002fc40000010800 */
[----:B------:R-:W1:Y:S04]  /*3f80*/  LDSM.16.MT88.4 R28, [R226+0x900] ;  /* 0x00090000e21c783b */ /* 0x000e680000004200 */
[----:B------:R-:W2:Y:S02]  /*3f90*/  MUFU.EX2 R196, R5 ;  /* 0x0000000500c47308 */ /* 0x000ea40000000800 */
[----:B--2---:R-:W-:-:S07]  /*3fa0*/  F2FP.PACK_AB R13, R196, R197 ;  /* 0x000000c5c40d723e */ /* 0x004fce00000000ff */
[C---:B------:R-:W-:Y:S01]  /*3fb0*/  HMMA.16816.F32 R96, R12.reuse, R40, RZ ;  /* 0x000000280c60723c */ /* 0x040fe200000018ff */
[----:B------:R2:W-:Y:S06]  /*3fc0*/  MUFU.EX2 R40, R2 ;  /* 0x0000000200287308 */ /* 0x0005ec0000000800 */
[----:B------:R-:W-:Y:S01]  /*3fd0*/  IMAD.MOV.U32 R41, RZ, RZ, R55 ;  /* 0x000000ffff297224 */ /* 0x000fe200078e0037 */
[----:B------:R-:W-:Y:S04]  /*3fe0*/  HMMA.16816.F32 R88, R12, R24, RZ ;  /* 0x000000180c58723c */ /* 0x000fe800000018ff */
[----:B------:R-:W-:-:S03]  /*3ff0*/  F2FP.PACK_AB R8, R41, R250 ;  /* 0x000000fa2908723e */ /* 0x000fc600000000ff */
[----:B------:R-:W-:Y:S01]  /*4000*/  IMAD.MOV.U32 R25, RZ, RZ, R53 ;  /* 0x000000ffff197224 */ /* 0x000fe200078e0035 */
[C---:B------:R-:W-:Y:S01]  /*4010*/  HMMA.16816.F32 R148, R12.reuse, R64, RZ ;  /* 0x000000400c94723c */ /* 0x040fe200000018ff */
[--C-:B--2---:R-:W-:Y:S01]  /*4020*/  FFMA.FTZ R2, R45, c[0x0][0x2d0], -R0.reuse ;  /* 0x0000b4002d027a23 */ /* 0x104fe20000010800 */
[----:B------:R-:W-:Y:S02]  /*4030*/  MOV R24, R54 ;  /* 0x0000003600187202 */ /* 0x000fe40000000f00 */
[----:B------:R-:W-:Y:S01]  /*4040*/  F2FP.PACK_AB R4, R234, R25 ;  /* 0x00000019ea04723e */ /* 0x000fe200000000ff */
[----:B------:R2:W3:Y:S01]  /*4050*/  MUFU.EX2 R232, R2 ;  /* 0x0000000200e87308 */ /* 0x0004e20000000800 */
[----:B------:R-:W-:Y:S01]  /*4060*/  F2FP.PACK_AB R10, R24, R231 ;  /* 0x000000e7180a723e */ /* 0x000fe200000000ff */
[----:B------:R-:W-:Y:S01]  /*4070*/  LDSM.16.MT88.4 R52, [R227+0x900] ;  /* 0x00090000e334783b */ /* 0x000fe20000004200 */
[C---:B------:R-:W-:Y:S08]  /*4080*/  HMMA.16816.F32 R112, R12.reuse, R36, RZ ;  /* 0x000000240c70723c */ /* 0x040ff000000018ff */
[----:B------:R-:W-:Y:S01]  /*4090*/  HMMA.16816.F32 R104, R12, R32, RZ ;  /* 0x000000200c68723c */ /* 0x000fe200000018ff */
[----:B--2---:R-:W-:Y:S01]  /*40a0*/  FFMA.FTZ R2, R46, c[0x0][0x2d0], -R0 ;  /* 0x0000b4002e027a23 */ /* 0x004fe20000010800 */
[----:B---3--:R-:W-:-:S06]  /*40b0*/  F2FP.PACK_AB R5, R232, R40 ;  /* 0x00000028e805723e */ /* 0x008fcc00000000ff */
[C---:B-1----:R-:W-:Y:S01]  /*40c0*/  HMMA.16816.F32 R188, R8.reuse, R28, R92 ;  /* 0x0000001c08bc723c */ /* 0x042fe2000000185c */
[----:B------:R1:W-:Y:S07]  /*40d0*/  MUFU.EX2 R251, R2 ;  /* 0x0000000200fb7308 */ /* 0x0003ee0000000800 */
[----:B------:R-:W-:Y:S08]  /*40e0*/  HMMA.16816.F32 R176, R8, R60, R100 ;  /* 0x0000003c08b0723c */ /* 0x000ff00000001864 */
[----:B------:R-:W-:Y:S01]  /*40f0*/  HMMA.16816.F32 R160, R12, R76, RZ ;  /* 0x0000004c0ca0723c */ /* 0x000fe200000018ff */
[----:B-1----:R-:W-:-:S02]  /*4100*/  FFMA.FTZ R2, R47, c[0x0][0x2d0], -R0 ;  /* 0x0000b4002f027a23 */ /* 0x002fc40000010800 */
[----:B------:R-:W1:Y:S02]  /*4110*/  LDSM.16.MT88.4 R44, [R226+0x2900] ;  /* 0x00290000e22c783b */ /* 0x000e640000004200 */
[----:B------:R-:W2:Y:S03]  /*4120*/  MUFU.EX2 R215, R2 ;  /* 0x0000000200d77308 */ /* 0x000ea60000000800 */
[C---:B------:R-:W-:Y:S08]  /*4130*/  HMMA.16816.F32 R156, R12.reuse, R72, RZ ;  /* 0x000000480c9c723c */ /* 0x040ff000000018ff */
[----:B------:R-:W-:Y:S01]  /*4140*/  HMMA.16816.F32 R152, R12, R68, RZ ;  /* 0x000000440c98723c */ /* 0x000fe200000018ff */
[----:B--2---:R-:W-:-:S07]  /*4150*/  F2FP.PACK_AB R7, R215, R251 ;  /* 0x000000fbd707723e */ /* 0x004fce00000000ff */
[----:B------:R-:W-:Y:S08]  /*4160*/  HMMA.16816.F32 R144, R12, R42, RZ ;  /* 0x0000002a0c90723c */ /* 0x000ff000000018ff */
[----:B------:R-:W-:Y:S07]  /*4170*/  HMMA.16816.F32 R184, R4, R28, R88 ;  /* 0x0000001c04b8723c */ /* 0x000fee0000001858 */
[----:B------:R-:W-:Y:S01]  /*4180*/  IMAD.MOV.U32 R29, RZ, RZ, R117 ;  /* 0x000000ffff1d7224 */ /* 0x000fe200078e0075 */
[----:B------:R-:W-:Y:S01]  /*4190*/  HMMA.16816.F32 R140, R12, R26, RZ ;  /* 0x0000001a0c8c723c */ /* 0x000fe200000018ff */
[----:B------:R-:W-:-:S07]  /*41a0*/  IMAD.MOV.U32 R28, RZ, RZ, R116 ;  /* 0x000000ffff1c7224 */ /* 0x000fce00078e0074 */
[C---:B------:R-:W-:Y:S08]  /*41b0*/  HMMA.16816.F32 R128, R12.reuse, R78, RZ ;  /* 0x0000004e0c80723c */ /* 0x040ff000000018ff */
[C---:B------:R-:W-:Y:S08]  /*41c0*/  HMMA.16816.F32 R124, R12.reuse, R74, RZ ;  /* 0x0000004a0c7c723c */ /* 0x040ff000000018ff */
[C---:B------:R-:W-:Y:S08]  /*41d0*/  HMMA.16816.F32 R120, R12.reuse, R70, RZ ;  /* 0x000000460c78723c */ /* 0x040ff000000018ff */
[C---:B------:R-:W-:Y:S08]  /*41e0*/  HMMA.16816.F32 R116, R12.reuse, R66, RZ ;  /* 0x000000420c74723c */ /* 0x040ff000000018ff */
[C---:B------:R-:W-:Y:S08]  /*41f0*/  HMMA.16816.F32 R108, R12.reuse, R38, RZ ;  /* 0x000000260c6c723c */ /* 0x040ff000000018ff */
[----:B------:R-:W-:Y:S08]  /*4200*/  HMMA.16816.F32 R100, R12, R34, RZ ;  /* 0x000000220c64723c */ /* 0x000ff000000018ff */
[C---:B-1----:R-:W-:Y:S07]  /*4210*/  HMMA.16816.F32 R12, R4.reuse, R44, R148 ;  /* 0x0000002c040c723c */ /* 0x042fee0000001894 */
[----:B------:R-:W-:Y:S01]  /*4220*/  IMAD.MOV.U32 R151, RZ, RZ, R251 ;  /* 0x000000ffff977224 */ /* 0x000fe200078e00fb */
[----:B------:R-:W-:Y:S01]  /*4230*/  HMMA.16816.F32 R112, R4, R84, R112 ;  /* 0x000000540470723c */ /* 0x000fe20000001870 */
[----:B------:R-:W-:Y:S01]  /*4240*/  MOV R150, R250 ;  /* 0x000000fa00967202 */ /* 0x000fe20000000f00 */
[----:B------:R-:W-:-:S02]  /*4250*/  IMAD.MOV.U32 R149, RZ, RZ, R249 ;  /* 0x000000ffff957224 */ /* 0x000fc400078e00f9 */
[----:B------:R-:W-:-:S04]  /*4260*/  IMAD.MOV.U32 R148, RZ, RZ, R248 ;  /* 0x000000ffff947224 */ /* 0x000fc800078e00f8 */
[C---:B------:R-:W-:Y:S08]  /*4270*/  HMMA.16816.F32 R104, R4.reuse, R80, R104 ;  /* 0x000000500468723c */ /* 0x040ff00000001868 */
[C---:B------:R-:W-:Y:S07]  /*4280*/  HMMA.16816.F32 R208, R4.reuse, R48, R152 ;  /* 0x0000003004d0723c */ /* 0x040fee0000001898 */
[----:B------:R-:W-:Y:S01]  /*4290*/  MOV R155, R14 ;  /* 0x0000000e009b7202 */ /* 0x000fe20000000f00 */
[----:B------:R-:W-:Y:S01]  /*42a0*/  IMAD.MOV.U32 R154, RZ, RZ, R15 ;  /* 0x000000ffff9a7224 */ /* 0x000fe200078e000f */
[----:B------:R-:W-:Y:S01]  /*42b0*/  HMMA.16816.F32 R180, R4, R60, R96 ;  /* 0x0000003c04b4723c */ /* 0x000fe20000001860 */
[----:B------:R-:W-:Y:S01]  /*42c0*/  IMAD.MOV.U32 R153, RZ, RZ, R12 ;  /* 0x000000ffff997224 */ /* 0x000fe200078e000c */
[----:B------:R-:W-:Y:S01]  /*42d0*/  MOV R2, R113 ;  /* 0x0000007100027202 */ /* 0x000fe20000000f00 */
[----:B------:R-:W-:-:S04]  /*42e0*/  IMAD.MOV.U32 R152, RZ, RZ, R13 ;  /* 0x000000ffff987224 */ /* 0x000fc800078e000d */
[----:B------:R-:W-:Y:S01]  /*42f0*/  IMAD.MOV.U32 R61, RZ, RZ, R115 ;  /* 0x000000ffff3d7224 */ /* 0x000fe200078e0073 */
[C---:B------:R-:W-:Y:S01]  /*4300*/  HMMA.16816.F32 R12, R16.reuse, R64, RZ ;  /* 0x00000040100c723c */ /* 0x040fe200000018ff */
[----:B------:R-:W-:Y:S02]  /*4310*/  IMAD.MOV.U32 R60, RZ, RZ, R112 ;  /* 0x000000ffff3c7224 */ /* 0x000fe400078e0070 */
[----:B------:R-:W-:Y:S02]  /*4320*/  IMAD.MOV.U32 R213, RZ, RZ, R104 ;  /* 0x000000ffffd57224 */ /* 0x000fe400078e0068 */
[----:B------:R-:W-:Y:S02]  /*4330*/  IMAD.MOV.U32 R104, RZ, RZ, R60 ;  /* 0x000000ffff687224 */ /* 0x000fe400078e003c */
[----:B------:R-:W-:Y:S01]  /*4340*/  IMAD.MOV.U32 R64, RZ, RZ, R114 ;  /* 0x000000ffff407224 */ /* 0x000fe200078e0072 */
[----:B------:R-:W-:Y:S01]  /*4350*/  HMMA.16816.F32 R96, R16, R76, RZ ;  /* 0x0000004c1060723c */ /* 0x000fe200000018ff */
[----:B------:R-:W-:-:S06]  /*4360*/  IMAD.MOV.U32 R60, RZ, RZ, R40 ;  /* 0x000000ffff3c7224 */ /* 0x000fcc00078e0028 */
[----:B------:R-:W-:Y:S01]  /*4370*/  MOV R77, R212 ;  /* 0x000000d4004d7202 */ /* 0x000fe20000000f00 */
[----:B------:R-:W-:Y:S01]  /*4380*/  IMAD.MOV.U32 R212, RZ, RZ, R105 ;  /* 0x000000ffffd47224 */ /* 0x000fe200078e0069 */
[----:B------:R-:W-:Y:S01]  /*4390*/  HMMA.16816.F32 R192, R4, R56, R160 ;  /* 0x0000003804c0723c */ /* 0x000fe200000018a0 */
[----:B------:R-:W-:Y:S02]  /*43a0*/  IMAD.MOV.U32 R105, RZ, RZ, R2 ;  /* 0x000000ffff697224 */ /* 0x000fe400078e0002 */
[----:B------:R-:W-:-:S04]  /*43b0*/  FFMA.FTZ R2, R164, c[0x0][0x2d0], -R22 ;  /* 0x0000b400a4027a23 */ /* 0x000fc80000010816 */
[----:B------:R-:W-:Y:S01]  /*43c0*/  MOV R163, R207 ;  /* 0x000000cf00a37202 */ /* 0x000fe20000000f00 */
[----:B------:R-:W-:Y:S01]  /*43d0*/  IMAD.MOV.U32 R162, RZ, RZ, R206 ;  /* 0x000000ffffa27224 */ /* 0x000fe200078e00ce */
[----:B------:R-:W-:Y:S01]  /*43e0*/  HMMA.16816.F32 R92, R16, R72, RZ ;  /* 0x00000048105c723c */ /* 0x000fe200000018ff */
[----:B------:R-:W-:Y:S01]  /*43f0*/  IMAD.MOV.U32 R161, RZ, RZ, R205 ;  /* 0x000000ffffa17224 */ /* 0x000fe200078e00cd */
[----:B------:R1:W-:Y:S01]  /*4400*/  MUFU.EX2 R65, R2 ;  /* 0x0000000200417308 */ /* 0x0003e20000000800 */
[----:B------:R-:W-:-:S05]  /*4410*/  IMAD.MOV.U32 R160, RZ, RZ, R204 ;  /* 0x000000ffffa07224 */ /* 0x000fca00078e00cc */
[C---:B------:R-:W-:Y:S08]  /*4420*/  HMMA.16816.F32 R248, R4.reuse, R46, R116 ;  /* 0x0000002e04f8723c */ /* 0x040ff00000001874 */
[----:B------:R-:W-:Y:S01]  /*4430*/  HMMA.16816.F32 R204, R4, R52, R156 ;  /* 0x0000003404cc723c */ /* 0x000fe2000000189c */
[----:B-1----:R-:W-:-:S04]  /*4440*/  FFMA.FTZ R2, R139, c[0x0][0x2d0], -R22 ;  /* 0x0000b4008b027a23 */ /* 0x002fc80000010816 */
[----:B------:R1:W-:Y:S03]  /*4450*/  MUFU.EX2 R139, R2 ;  /* 0x00000002008b7308 */ /* 0x0003e60000000800 */
[----:B------:R-:W-:Y:S08]  /*4460*/  HMMA.16816.F32 R116, R8, R44, R12 ;  /* 0x0000002c0874723c */ /* 0x000ff0000000180c */
[----:B------:R-:W-:Y:S01]  /*4470*/  HMMA.16816.F32 R156, R4, R62, R144 ;  /* 0x0000003e049c723c */ /* 0x000fe20000001890 */
[----:B-1----:R-:W-:-:S06]  /*4480*/  FFMA.FTZ R2, R137, c[0x0][0x2d0], -R22 ;  /* 0x0000b40089027a23 */ /* 0x002fcc0000010816 */
[----:B------:R-:W-:Y:S01]  /*4490*/  MOV R145, R155 ;  /* 0x0000009b00917202 */ /* 0x000fe20000000f00 */
[C---:B------:R-:W-:Y:S01]  /*44a0*/  HMMA.16816.F32 R12, R16.reuse, R36, RZ ;  /* 0x00000024100c723c */ /* 0x040fe200000018ff */
[----:B------:R-:W-:Y:S01]  /*44b0*/  IMAD.MOV.U32 R146, RZ, RZ, R154 ;  /* 0x000000ffff927224 */ /* 0x000fe200078e009a */
[----:B------:R-:W-:Y:S01]  /*44c0*/  MOV R144, R152 ;  /* 0x0000009800907202 */ /* 0x000fe20000000f00 */
[----:B------:R-:W-:Y:S01]  /*44d0*/  IMAD.MOV.U32 R147, RZ, RZ, R153 ;  /* 0x000000ffff937224 */ /* 0x000fe200078e0099 */
[----:B------:R1:W-:Y:S04]  /*44e0*/  MUFU.EX2 R137, R2 ;  /* 0x0000000200897308 */ /* 0x0003e80000000800 */
[----:B------:R-:W-:Y:S07]  /*44f0*/  HMMA.16816.F32 R88, R16, R68, RZ ;  /* 0x000000441058723c */ /* 0x000fee00000018ff */
[----:B------:R-:W-:Y:S01]  /*4500*/  IMAD.MOV.U32 R68, RZ, RZ, R107 ;  /* 0x000000ffff447224 */ /* 0x000fe200078e006b */
[----:B------:R-:W-:Y:S01]  /*4510*/  HMMA.16816.F32 R140, R4, R30, R140 ;  /* 0x0000001e048c723c */ /* 0x000fe2000000188c */
[----:B------:R-:W-:-:S02]  /*4520*/  MOV R107, R61 ;  /* 0x0000003d006b7202 */ /* 0x000fc40000000f00 */
[----:B------:R-:W-:Y:S01]  /*4530*/  MOV R69, R106 ;  /* 0x0000006a00457202 */ /* 0x000fe20000000f00 */
[----:B-1----:R-:W-:Y:S02]  /*4540*/  FFMA.FTZ R2, R133, c[0x0][0x2d0], -R22 ;  /* 0x0000b40085027a23 */ /* 0x002fe40000010816 */
[----:B------:R-:W-:Y:S02]  /*4550*/  IMAD.MOV.U32 R106, RZ, RZ, R64 ;  /* 0x000000ffff6a7224 */ /* 0x000fe400078e0040 */
[C---:B------:R-:W-:Y:S01]  /*4560*/  HMMA.16816.F32 R128, R4.reuse, R58, R128 ;  /* 0x0000003a0480723c */ /* 0x040fe20000001880 */
[----:B------:R1:W-:Y:S07]  /*4570*/  MUFU.EX2 R133, R2 ;  /* 0x0000000200857308 */ /* 0x0003ee0000000800 */
[C---:B------:R-:W-:Y:S08]  /*4580*/  HMMA.16816.F32 R124, R4.reuse, R54, R124 ;  /* 0x00000036047c723c */ /* 0x040ff0000000187c */
[----:B------:R-:W-:Y:S01]  /*4590*/  HMMA.16816.F32 R120, R4, R50, R120 ;  /* 0x000000320478723c */ /* 0x000fe20000001878 */
[----:B-1----:R-:W-:-:S04]  /*45a0*/  FFMA.FTZ R2, R167, c[0x0][0x2d0], -R21 ;  /* 0x0000b400a7027a23 */ /* 0x002fc80000010815 */
[----:B------:R1:W-:Y:S03]  /*45b0*/  MUFU.EX2 R61, R2 ;  /* 0x00000002003d7308 */ /* 0x0003e60000000800 */
[C---:B------:R-:W-:Y:S08]  /*45c0*/  HMMA.16816.F32 R108, R4.reuse, R86, R108 ;  /* 0x00000056046c723c */ /* 0x040ff0000000186c */
[----:B------:R-:W-:Y:S01]  /*45d0*/  HMMA.16816.F32 R152, R4, R82, R100 ;  /* 0x000000520498723c */ /* 0x000fe20000001864 */
[----:B-1----:R-:W-:-:S07]  /*45e0*/  FFMA.FTZ R2, R166, c[0x0][0x2d0], -R21 ;  /* 0x0000b400a6027a23 */ /* 0x002fce0000010815 */
[----:B------:R-:W-:Y:S01]  /*45f0*/  HMMA.16816.F32 R4, R16, R32, RZ ;  /* 0x000000201004723c */ /* 0x000fe200000018ff */
[----:B------:R1:W-:Y:S07]  /*4600*/  MUFU.EX2 R64, R2 ;  /* 0x0000000200407308 */ /* 0x0003ee0000000800 */
[C---:B------:R-:W-:Y:S07]  /*4610*/  HMMA.16816.F32 R96, R8.reuse, R56, R96 ;  /* 0x000000380860723c */ /* 0x040fee0000001860 */
[----:B------:R-:W-:Y:S01]  /*4620*/  IMAD.MOV.U32 R57, RZ, RZ, R77 ;  /* 0x000000ffff397224 */ /* 0x000fe200078e004d */
[----:B------:R-:W-:Y:S01]  /*4630*/  HMMA.16816.F32 R100, R8, R52, R92 ;  /* 0x000000340864723c */ /* 0x000fe2000000185c */
[----:B-1----:R-:W-:Y:S01]  /*4640*/  FFMA.FTZ R2, R138, c[0x0][0x2d0], -R21 ;  /* 0x0000b4008a027a23 */ /* 0x002fe20000010815 */
[----:B------:R-:W-:Y:S01]  /*4650*/  MOV R56, R24 ;  /* 0x0000001800387202 */ /* 0x000fe20000000f00 */
[----:B------:R-:W-:-:S04]  /*4660*/  IMAD.MOV.U32 R138, RZ, RZ, R149 ;  /* 0x000000ffff8a7224 */ /* 0x000fc800078e0095 */
[----:B------:R-:W-:Y:S01]  /*4670*/  MOV R52, R41 ;  /* 0x0000002900347202 */ /* 0x000fe20000000f00 */
[----:B------:R-:W-:Y:S01]  /*4680*/  HMMA.16816.F32 R76, R16, R78, RZ ;  /* 0x0000004e104c723c */ /* 0x000fe200000018ff */
[----:B------:R-:W-:-:S07]  /*4690*/  IMAD.MOV.U32 R53, RZ, RZ, R25 ;  /* 0x000000ffff357224 */ /* 0x000fce00078e0019 */
[----:B------:R-:W-:Y:S08]  /*46a0*/  HMMA.16816.F32 R40, R16, R42, RZ ;  /* 0x0000002a1028723c */ /* 0x000ff000000018ff */
[----:B------:R-:W-:Y:S07]  /*46b0*/  HMMA.16816.F32 R112, R8, R84, R12 ;  /* 0x000000540870723c */ /* 0x000fee000000180c */
[----:B------:R-:W-:Y:S01]  /*46c0*/  IMAD.MOV.U32 R85, RZ, RZ, R160 ;  /* 0x000000ffff557224 */ /* 0x000fe200078e00a0 */
[----:B------:R-:W-:Y:S01]  /*46d0*/  HMMA.16816.F32 R12, R16, R70, RZ ;  /* 0x00000046100c723c */ /* 0x000fe200000018ff */
[----:B------:R-:W-:-:S06]  /*46e0*/  IMAD.MOV.U32 R84, RZ, RZ, R161 ;  /* 0x000000ffff547224 */ /* 0x000fcc00078e00a1 */
[----:B------:R-:W-:Y:S01]  /*46f0*/  IMAD.MOV.U32 R71, RZ, RZ, R144 ;  /* 0x000000ffff477224 */ /* 0x000fe200078e0090 */
[----:B------:R-:W-:Y:S01]  /*4700*/  HMMA.16816.F32 R92, R8, R48, R88 ;  /* 0x00000030085c723c */ /* 0x000fe20000001858 */
[----:B------:R-:W-:-:S07]  /*4710*/  IMAD.MOV.U32 R70, RZ, RZ, R147 ;  /* 0x000000ffff467224 */ /* 0x000fce00078e0093 */
[----:B------:R-:W-:Y:S08]  /*4720*/  HMMA.16816.F32 R88, R8, R80, R4 ;  /* 0x000000500858723c */ /* 0x000ff00000001804 */
[----:B------:R-:W-:Y:S01]  /*4730*/  HMMA.16816.F32 R4, R16, R66, RZ ;  /* 0x000000421004723c */ /* 0x000fe200000018ff */
[----:B------:R1:W-:Y:S07]  /*4740*/  MUFU.EX2 R67, R2 ;  /* 0x0000000200437308 */ /* 0x0003ee0000000800 */
[C---:B------:R-:W-:Y:S08]  /*4750*/  HMMA.16816.F32 R76, R8.reuse, R58, R76 ;  /* 0x0000003a084c723c */ /* 0x040ff0000000184c */
[----:B------:R-:W-:Y:S01]  /*4760*/  HMMA.16816.F32 R40, R8, R62, R40 ;  /* 0x0000003e0828723c */ /* 0x000fe20000001828 */
[----:B-1----:R-:W-:-:S04]  /*4770*/  FFMA.FTZ R2, R132, c[0x0][0x2d0], -R21 ;  /* 0x0000b40084027a23 */ /* 0x002fc80000010815 */
[----:B------:R1:W-:Y:S03]  /*4780*/  MUFU.EX2 R132, R2 ;  /* 0x0000000200847308 */ /* 0x0003e60000000800 */
[----:B------:R-:W-:Y:S01]  /*4790*/  HMMA.16816.F32 R48, R8, R50, R12 ;  /* 0x000000320830723c */ /* 0x000fe2000000180c */
[----:B------:R-:W2:Y:S07]  /*47a0*/  LDSM.16.MT88.4 R12, [R225+0x1100] ;  /* 0x00110000e10c783b */ /* 0x000eae0000004200 */
[----:B------:R-:W-:Y:S01]  /*47b0*/  HMMA.16816.F32 R24, R16, R26, RZ ;  /* 0x0000001a1018723c */ /* 0x000fe200000018ff */
[----:B-1----:R-:W-:-:S02]  /*47c0*/  FFMA.FTZ R2, R171, c[0x0][0x2d0], -R20 ;  /* 0x0000b400ab027a23 */ /* 0x002fc40000010814 */
[----:B------:R-:W-:-:S05]  /*47d0*/  IMAD.MOV.U32 R171, RZ, RZ, R52 ;  /* 0x000000ffffab7224 */ /* 0x000fca00078e0034 */
[----:B------:R-:W-:Y:S01]  /*47e0*/  HMMA.16816.F32 R72, R16, R74, RZ ;  /* 0x0000004a1048723c */ /* 0x000fe200000018ff */
[----:B------:R1:W-:Y:S01]  /*47f0*/  MUFU.EX2 R58, R2 ;  /* 0x00000002003a7308 */ /* 0x0003e20000000800 */
[----:B------:R-:W-:-:S06]  /*4800*/  IMAD.MOV.U32 R52, RZ, RZ, R56 ;  /* 0x000000ffff347224 */ /* 0x000fcc00078e0038 */
[C---:B------:R-:W-:Y:S08]  /*4810*/  HMMA.16816.F32 R36, R16.reuse, R38, RZ ;  /* 0x000000261024723c */ /* 0x040ff000000018ff */
[----:B------:R-:W-:Y:S01]  /*4820*/  HMMA.16816.F32 R16, R16, R34, RZ ;  /* 0x000000221010723c */ /* 0x000fe200000018ff */
[----:B-1----:R-:W-:Y:S02]  /*4830*/  FFMA.FTZ R2, R169, c[0x0][0x2d0], -R20 ;  /* 0x0000b400a9027a23 */ /* 0x002fe40000010814 */
[----:B------:R-:W-:-:S02]  /*4840*/  IMAD.MOV.U32 R169, RZ, RZ, R60 ;  /* 0x000000ffffa97224 */ /* 0x000fc400078e003c */
[----:B------:R1:W3:Y:S03]  /*4850*/  MUFU.EX2 R60, R2 ;  /* 0x00000002003c7308 */ /* 0x0002e60000000800 */
[C---:B------:R-:W-:Y:S07]  /*4860*/  HMMA.16816.F32 R44, R8.reuse, R46, R4 ;  /* 0x0000002e082c723c */ /* 0x040fee0000001804 */
[--C-:B------:R-:W-:Y:S01]  /*4870*/  FFMA.FTZ R4, R165, c[0x0][0x2d0], -R20.reuse ;  /* 0x0000b400a5047a23 */ /* 0x100fe20000010814 */
[----:B------:R-:W-:Y:S03]  /*4880*/  HMMA.16816.F32 R24, R8, R30, R24 ;  /* 0x0000001e0818723c */ /* 0x000fe60000001818 */
[----:B------:R3:W-:Y:S01]  /*4890*/  MUFU.EX2 R66, R4 ;  /* 0x0000000400427308 */ /* 0x0007e20000000800 */
[----:B-1----:R-:W-:Y:S01]  /*48a0*/  FFMA.FTZ R2, R168, c[0x0][0x2d0], -R20 ;  /* 0x0000b400a8027a23 */ /* 0x002fe20000010814 */
[----:B------:R-:W-:Y:S01]  /*48b0*/  MOV R168, R53 ;  /* 0x0000003500a87202 */ /* 0x000fe20000000f00 */
[----:B------:R-:W-:-:S02]  /*48c0*/  IMAD.MOV.U32 R53, RZ, RZ, R57 ;  /* 0x000000ffff357224 */ /* 0x000fc400078e0039 */
[C---:B------:R-:W-:Y:S03]  /*48d0*/  HMMA.16816.F32 R72, R8.reuse, R54, R72 ;  /* 0x000000360848723c */ /* 0x040fe60000001848 */
[----:B------:R1:W4:Y:S01]  /*48e0*/  MUFU.EX2 R63, R2 ;  /* 0x00000002003f7308 */ /* 0x0003220000000800 */
[----:B------:R-:W-:Y:S02]  /*48f0*/  IMAD.MOV.U32 R33, RZ, RZ, R53 ;  /* 0x000000ffff217224 */ /* 0x000fe400078e0035 */
[----:B------:R-:W-:Y:S01]  /*4900*/  IMAD.MOV.U32 R53, RZ, RZ, R146 ;  /* 0x000000ffff357224 */ /* 0x000fe200078e0092 */
[----:B------:R-:W-:Y:S01]  /*4910*/  MOV R55, R148 ;  /* 0x0000009400377202 */ /* 0x000fe20000000f00 */
[----:B------:R-:W-:Y:S01]  /*4920*/  HMMA.16816.F32 R36, R8, R86, R36 ;  /* 0x000000560824723c */ /* 0x000fe20000001824 */
[----:B------:R-:W-:Y:S02]  /*4930*/  MOV R54, R162 ;  /* 0x000000a200367202 */ /* 0x000fe40000000f00 */
[----:B---3--:R-:W-:-:S04]  /*4940*/  F2FP.PACK_AB R4, R60, R58 ;  /* 0x0000003a3c04723e */ /* 0x008fc800000000ff */
[----:B------:R-:W-:Y:S01]  /*4950*/  IMAD.MOV.U32 R86, RZ, RZ, R150 ;  /* 0x000000ffff567224 */ /* 0x000fe200078e0096 */
[----:B------:R-:W-:Y:S01]  /*4960*/  HMMA.16816.F32 R80, R8, R82, R16 ;  /* 0x000000520850723c */ /* 0x000fe20000001810 */
[----:B------:R-:W-:Y:S01]  /*4970*/  MOV R87, R151 ;  /* 0x0000009700577202 */ /* 0x000fe20000000f00 */
[----:B------:R-:W3:Y:S01]  /*4980*/  LDSM.16.MT88.4 R16, [R226+0x1100] ;  /* 0x00110000e210783b */ /* 0x000ee20000004200 */
[----:B-1----:R-:W-:Y:S01]  /*4990*/  FFMA.FTZ R2, R174, c[0x0][0x2d0], -R0 ;  /* 0x0000b400ae027a23 */ /* 0x002fe20000010800 */
[----:B----4-:R-:W-:-:S03]  /*49a0*/  F2FP.PACK_AB R6, R66, R63 ;  /* 0x0000003f4206723e */ /* 0x010fc600000000ff */
[----:B------:R1:W-:Y:S01]  /*49b0*/  MUFU.EX2 R56, R2 ;  /* 0x0000000200387308 */ /* 0x0003e20000000800 */
[----:B------:R-:W-:Y:S02]  /*49c0*/  F2FP.PACK_AB R8, R139, R65 ;  /* 0x000000418b08723e */ /* 0x000fe400000000ff */
[----:B------:R-:W-:Y:S02]  /*49d0*/  F2FP.PACK_AB R9, R64, R61 ;  /* 0x0000003d4009723e */ /* 0x000fe400000000ff */
[----:B------:R-:W-:Y:S02]  /*49e0*/  F2FP.PACK_AB R10, R133, R137 ;  /* 0x00000089850a723e */ /* 0x000fe400000000ff */
[----:B------:R-:W-:-:S07]  /*49f0*/  F2FP.PACK_AB R11, R132, R67 ;  /* 0x00000043840b723e */ /* 0x000fce00000000ff */
[----:B--2---:R-:W-:Y:S01]  /*4a00*/  HMMA.16816.F32 R148, R8, R12, R176 ;  /* 0x0000000c0894723c */ /* 0x004fe200000018b0 */
[----:B-1----:R-:W-:-:S04]  /*4a10*/  FFMA.FTZ R2, R173, c[0x0][0x2d0], -R0 ;  /* 0x0000b400ad027a23 */ /* 0x002fc80000010800 */
[----:B------:R1:W2:Y:S02]  /*4a20*/  MUFU.EX2 R57, R2 ;  /* 0x0000000200397308 */ /* 0x0002a40000000800 */
[----:B------:R-:W-:Y:S01]  /*4a30*/  IMAD.MOV.U32 R178, RZ, RZ, R28 ;  /* 0x000000ffffb27224 */ /* 0x000fe200078e001c */
[----:B------:R-:W-:Y:S01]  /*4a40*/  MOV R179, R29 ;  /* 0x0000001d00b37202 */ /* 0x000fe20000000f00 */
[----:B------:R-:W-:Y:S01]  /*4a50*/  IMAD.MOV.U32 R177, RZ, RZ, R163 ;  /* 0x000000ffffb17224 */ /* 0x000fe200078e00a3 */
[C---:B------:R-:W-:Y:S07]  /*4a60*/  HMMA.16816.F32 R28, R8.reuse, R14, R40 ;  /* 0x0000000e081c723c */ /* 0x040fee0000001828 */
[----:B------:R-:W-:Y:S01]  /*4a70*/  IMAD.MOV.U32 R40, RZ, RZ, R70 ;  /* 0x000000ffff287224 */ /* 0x000fe200078e0046 */
[----:B------:R-:W-:Y:S01]  /*4a80*/  MOV R41, R71 ;  /* 0x0000004700297202 */ /* 0x000fe20000000f00 */
[----:B------:R-:W-:Y:S01]  /*4a90*/  IMAD.MOV.U32 R43, RZ, RZ, R53 ;  /* 0x000000ffff2b7224 */ /* 0x000fe200078e0035 */
[----:B---3--:R-:W-:Y:S01]  /*4aa0*/  HMMA.16816.F32 R164, R8, R16, R188 ;  /* 0x0000001008a4723c */ /* 0x008fe200000018bc */
[----:B-1----:R-:W-:Y:S01]  /*4ab0*/  FFMA.FTZ R2, R172, c[0x0][0x2d0], -R0 ;  /* 0x0000b400ac027a23 */ /* 0x002fe20000010800 */
[----:B--2---:R-:W-:-:S03]  /*4ac0*/  F2FP.PACK_AB R5, R57, R56 ;  /* 0x000000383905723e */ /* 0x004fc600000000ff */
[----:B------:R1:W-:Y:S02]  /*4ad0*/  MUFU.EX2 R59, R2 ;  /* 0x00000002003b7308 */ /* 0x0003e40000000800 */
[----:B-1----:R-:W-:Y:S01]  /*4ae0*/  FFMA.FTZ R2, R170, c[0x0][0x2d0], -R0 ;  /* 0x0000b400aa027a23 */ /* 0x002fe20000010800 */
[----:B------:R-:W-:Y:S02]  /*4af0*/  MOV R170, R52 ;  /* 0x0000003400aa7202 */ /* 0x000fe40000000f00 */
[----:B------:R-:W-:-:S03]  /*4b00*/  MOV R52, R145 ;  /* 0x0000009100347202 */ /* 0x000fc60000000f00 */
[----:B------:R-:W1:Y:S02]  /*4b10*/  MUFU.EX2 R62, R2 ;  /* 0x00000002003e7308 */ /* 0x000e640000000800 */
[----:B------:R-:W-:Y:S01]  /*4b20*/  IMAD.MOV.U32 R42, RZ, RZ, R52 ;  /* 0x000000ffff2a7224 */ /* 0x000fe200078e0034 */
[----:B-1----:R-:W-:Y:S01]  /*4b30*/  F2FP.PACK_AB R7, R62, R59 ;  /* 0x0000003b3e07723e */ /* 0x002fe200000000ff */
[----:B------:R-:W-:-:S06]  /*4b40*/  IMAD.MOV.U32 R2, RZ, RZ, R175 ;  /* 0x000000ffff027224 */ /* 0x000fcc00078e00af */
[C---:B------:R-:W-:Y:S08]  /*4b50*/  HMMA.16816.F32 R144, R4.reuse, R12, R180 ;  /* 0x0000000c0490723c */ /* 0x040ff000000018b4 */
[C---:B------:R-:W-:Y:S01]  /*4b60*/  HMMA.16816.F32 R156, R4.reuse, R14, R156 ;  /* 0x0000000e049c723c */ /* 0x040fe2000000189c */
[----:B------:R-:W1:Y:S07]  /*4b70*/  LDSM.16.MT88.4 R12, [R228+0x1100] ;  /* 0x00110000e40c783b */ /* 0x000e6e0000004200 */
[C---:B------:R-:W-:Y:S07]  /*4b80*/  HMMA.16816.F32 R160, R4.reuse, R16, R184 ;  /* 0x0000001004a0723c */ /* 0x040fee00000018b8 */
[----:B------:R-:W-:Y:S01]  /*4b90*/  IMAD.MOV.U32 R187, RZ, RZ, R33 ;  /* 0x000000ffffbb7224 */ /* 0x000fe200078e0021 */
[----:B------:R-:W-:Y:S01]  /*4ba0*/  HMMA.16816.F32 R172, R4, R18, R140 ;  /* 0x0000001204ac723c */ /* 0x000fe2000000188c */
[----:B------:R-:W-:-:S02]  /*4bb0*/  IMAD.MOV.U32 R186, RZ, RZ, R214 ;  /* 0x000000ffffba7224 */ /* 0x000fc400078e00d6 */
[----:B------:R-:W-:Y:S02]  /*4bc0*/  IMAD.MOV.U32 R184, RZ, RZ, R86 ;  /* 0x000000ffffb87224 */ /* 0x000fe400078e0056 */
[----:B------:R-:W-:Y:S01]  /*4bd0*/  IMAD.MOV.U32 R185, RZ, RZ, R87 ;  /* 0x000000ffffb97224 */ /* 0x000fe200078e0057 */
[----:B------:R-:W-:Y:S01]  /*4be0*/  MOV R87, R54 ;  /* 0x0000003600577202 */ /* 0x000fe20000000f00 */
[----:B------:R-:W-:Y:S01]  /*4bf0*/  IMAD.MOV.U32 R86, RZ, RZ, R55 ;  /* 0x000000ffff567224 */ /* 0x000fe200078e0037 */
[----:B------:R-:W-:Y:S01]  /*4c00*/  HMMA.16816.F32 R32, R8, R18, R24 ;  /* 0x000000120820723c */ /* 0x000fe20000001818 */
[----:B------:R-:W2:Y:S01]  /*4c10*/  LDSM.16.MT88.4 R16, [R227+0x1100] ;  /* 0x00110000e310783b */ /* 0x000ea20000004200 */
[----:B------:R-:W-:Y:S01]  /*4c20*/  MOV R140, R219 ;  /* 0x000000db008c7202 */ /* 0x000fe20000000f00 */
[----:B------:R-:W-:Y:S01]  /*4c30*/  IMAD.MOV.U32 R141, RZ, RZ, R218 ;  /* 0x000000ffff8d7224 */ /* 0x000fe200078e00da */
[----:B------:R-:W-:Y:S01]  /*4c40*/  MOV R143, R216 ;  /* 0x000000d8008f7202 */ /* 0x000fe20000000f00 */
[----:B------:R-:W3:Y:S01]  /*4c50*/  LDSM.16.MT88.4 R24, [R226+0x3100] ;  /* 0x00310000e218783b */ /* 0x000ee20000004200 */
[----:B------:R-:W-:-:S02]  /*4c60*/  IMAD.MOV.U32 R142, RZ, RZ, R217 ;  /* 0x000000ffff8e7224 */ /* 0x000fc400078e00d9 */
[----:B-1----:R-:W-:Y:S07]  /*4c70*/  HMMA.16816.F32 R180, R8, R12, R96 ;  /* 0x0000000c08b4723c */ /* 0x002fee0000001860 */
[----:B------:R-:W-:Y:S01]  /*4c80*/  MOV R99, R177 ;  /* 0x000000b100637202 */ /* 0x000fe20000000f00 */
[----:B------:R-:W-:Y:S01]  /*4c90*/  IMAD.MOV.U32 R98, RZ, RZ, R178 ;  /* 0x000000ffff627224 */ /* 0x000fe200078e00b2 */
[----:B------:R-:W-:Y:S01]  /*4ca0*/  HMMA.16816.F32 R188, R4, R14, R128 ;  /* 0x0000000e04bc723c */ /* 0x000fe20000001880 */
[----:B------:R-:W-:Y:S01]  /*4cb0*/  IMAD.MOV.U32 R97, RZ, RZ, R179 ;  /* 0x000000ffff617224 */ /* 0x000fe200078e00b3 */
[----:B------:R-:W-:Y:S01]  /*4cc0*/  MOV R96, R138 ;  /* 0x0000008a00607202 */ /* 0x000fe20000000f00 */
[----:B------:R-:W-:-:S04]  /*4cd0*/  IMAD.MOV.U32 R138, RZ, RZ, R215 ;  /* 0x000000ffff8a7224 */ /* 0x000fc800078e00d7 */
[----:B------:R-:W-:Y:S01]  /*4ce0*/  MOV R128, R213 ;  /* 0x000000d500807202 */ /* 0x000fe20000000f00 */
[----:B------:R-:W-:Y:S01]  /*4cf0*/  HMMA.16816.F32 R176, R4, R12, R192 ;  /* 0x0000000c04b0723c */ /* 0x000fe200000018c0 */
[----:B------:R-:W-:Y:S01]  /*4d00*/  IMAD.MOV.U32 R129, RZ, RZ, R212 ;  /* 0x000000ffff817224 */ /* 0x000fe200078e00d4 */
[----:B------:R-:W-:Y:S01]  /*4d10*/  MOV R131, R68 ;  /* 0x0000004400837202 */ /* 0x000fe20000000f00 */
[----:B------:R-:W-:-:S05]  /*4d20*/  IMAD.MOV.U32 R130, RZ, RZ, R69 ;  /* 0x000000ffff827224 */ /* 0x000fca00078e0045 */
[C---:B------:R-:W-:Y:S01]  /*4d30*/  HMMA.16816.F32 R76, R8.reuse, R14, R76 ;  /* 0x0000000e084c723c */ /* 0x040fe2000000184c */
[----:B------:R-:W1:Y:S07]  /*4d40*/  LDSM.16.MT88.4 R12, [R225+0x3100] ;  /* 0x00310000e10c783b */ /* 0x000e6e0000004200 */
[----:B--2---:R-:W-:Y:S08]  /*4d50*/  HMMA.16816.F32 R212, R8, R18, R72 ;  /* 0x0000001208d4723c */ /* 0x004ff00000001848 */
[-C--:B------:R-:W-:Y:S08]  /*4d60*/  HMMA.16816.F32 R192, R4, R16.reuse, R204 ;  /* 0x0000001004c0723c */ /* 0x080ff000000018cc */
[----:B------:R-:W-:Y:S07]  /*4d70*/  HMMA.16816.F32 R216, R8, R16, R100 ;  /* 0x0000001008d8723c */ /* 0x000fee0000001864 */
[----:B------:R-:W-:Y:S01]  /*4d80*/  IMAD.MOV.U32 R100, RZ, RZ, R128 ;  /* 0x000000ffff647224 */ /* 0x000fe200078e0080 */
[----:B------:R-:W-:Y:S01]  /*4d90*/  HMMA.16816.F32 R204, R4, R18, R124 ;  /* 0x0000001204cc723c */ /* 0x000fe2000000187c */
[----:B------:R-:W2:Y:S01]  /*4da0*/  LDSM.16.MT88.4 R16, [R228+0x3100] ;  /* 0x00310000e410783b */ /* 0x000ea20000004200 */
[----:B------:R-:W-:Y:S01]  /*4db0*/  IMAD.MOV.U32 R101, RZ, RZ, R129 ;  /* 0x000000ffff657224 */ /* 0x000fe200078e0081 */
[----:B------:R-:W-:Y:S01]  /*4dc0*/  MOV R102, R130 ;  /* 0x0000008200667202 */ /* 0x000fe20000000f00 */
[----:B------:R-:W-:Y:S01]  /*4dd0*/  IMAD.MOV.U32 R103, RZ, RZ, R131 ;  /* 0x000000ffff677224 */ /* 0x000fe200078e0083 */
[----:B------:R-:W-:Y:S01]  /*4de0*/  MOV R131, R168 ;  /* 0x000000a800837202 */ /* 0x000fe20000000f00 */
[----:B------:R-:W-:-:S02]  /*4df0*/  IMAD.MOV.U32 R128, RZ, RZ, R96 ;  /* 0x000000ffff807224 */ /* 0x000fc400078e0060 */
[C---:B---3--:R-:W-:Y:S08]  /*4e00*/  HMMA.16816.F32 R40, R4.reuse, R24, R40 ;  /* 0x000000180428723c */ /* 0x048ff00000001828 */
[-C--:B-1----:R-:W-:Y:S08]  /*4e10*/  HMMA.16816.F32 R72, R4, R12.reuse, R208 ;  /* 0x0000000c0448723c */ /* 0x082ff000000018d0 */
[----:B------:R-:W-:Y:S08]  /*4e20*/  HMMA.16816.F32 R68, R8, R12, R92 ;  /* 0x0000000c0844723c */ /* 0x000ff0000000185c */
[----:B------:R-:W-:Y:S01]  /*4e30*/  HMMA.16816.F32 R52, R4, R14, R120 ;  /* 0x0000000e0434723c */ /* 0x000fe20000001878 */
[----:B------:R-:W-:Y:S01]  /*4e40*/  IMAD.MOV.U32 R124, RZ, RZ, R100 ;  /* 0x000000ffff7c7224 */ /* 0x000fe200078e0064 */
[----:B------:R-:W-:Y:S01]  /*4e50*/  MOV R126, R102 ;  /* 0x00000066007e7202 */ /* 0x000fe20000000f00 */
[----:B------:R-:W-:Y:S01]  /*4e60*/  IMAD.MOV.U32 R125, RZ, RZ, R101 ;  /* 0x000000ffff7d7224 */ /* 0x000fe200078e0065 */
[----:B------:R-:W-:Y:S01]  /*4e70*/  MOV R96, R97 ;  /* 0x0000006100607202 */ /* 0x000fe20000000f00 */
[----:B------:R-:W-:-:S02]  /*4e80*/  FFMA.FTZ R2, R2, c[0x0][0x2d0], -R22 ;  /* 0x0000b40002027a23 */ /* 0x000fc40000010816 */
[----:B------:R-:W-:Y:S01]  /*4e90*/  IMAD.MOV.U32 R129, RZ, RZ, R171 ;  /* 0x000000ffff817224 */ /* 0x000fe200078e00ab */
[----:B------:R-:W-:Y:S01]  /*4ea0*/  HMMA.16816.F32 R208, R8, R14, R48 ;  /* 0x0000000e08d0723c */ /* 0x000fe20000001830 */
[----:B------:R-:W1:Y:S01]  /*4eb0*/  LDSM.16.MT88.4 R12, [R227+0x3100] ;  /* 0x00310000e30c783b */ /* 0x000e620000004200 */
[----:B------:R-:W-:Y:S02]  /*4ec0*/  IMAD.MOV.U32 R127, RZ, RZ, R103 ;  /* 0x000000ffff7f7224 */ /* 0x000fe400078e0067 */
[----:B------:R-:W-:Y:S02]  /*4ed0*/  IMAD.MOV.U32 R100, RZ, RZ, R128 ;  /* 0x000000ffff647224 */ /* 0x000fe400078e0080 */
[----:B------:R-:W-:Y:S02]  /*4ee0*/  IMAD.MOV.U32 R130, RZ, RZ, R169 ;  /* 0x000000ffff827224 */ /* 0x000fe400078e00a9 */
[C---:B------:R-:W-:Y:S08]  /*4ef0*/  HMMA.16816.F32 R92, R4.reuse, R26, R248 ;  /* 0x0000001a045c723c */ /* 0x040ff000000018f8 */
[----:B--2---:R-:W-:Y:S01]  /*4f00*/  HMMA.16816.F32 R104, R4, R16, R104 ;  /* 0x000000100468723c */ /* 0x004fe20000001868 */
[----:B------:R-:W-:Y:S01]  /*4f10*/  MOV R248, R140 ;  /* 0x0000008c00f87202 */ /* 0x000fe20000000f00 */
[----:B------:R-:W-:Y:S01]  /*4f20*/  IMAD.MOV.U32 R249, RZ, RZ, R141 ;  /* 0x000000fffff97224 */ /* 0x000fe200078e008d */
[----:B------:R-:W-:Y:S01]  /*4f30*/  MOV R251, R143 ;  /* 0x0000008f00fb7202 */ /* 0x000fe20000000f00 */
[----:B------:R-:W-:-:S04]  /*4f40*/  IMAD.MOV.U32 R250, RZ, RZ, R142 ;  /* 0x000000fffffa7224 */ /* 0x000fc800078e008e */
[----:B------:R-:W-:Y:S01]  /*4f50*/  HMMA.16816.F32 R108, R4, R18, R108 ;  /* 0x00000012046c723c */ /* 0x000fe2000000186c */
[----:B------:R-:W-:Y:S02]  /*4f60*/  IMAD.MOV.U32 R168, RZ, RZ, R234 ;  /* 0x000000ffffa87224 */ /* 0x000fe400078e00ea */
[----:B------:R-:W-:-:S05]  /*4f70*/  IMAD.MOV.U32 R97, RZ, RZ, R98 ;  /* 0x000000ffff617224 */ /* 0x000fca00078e0062 */
[C---:B-1----:R-:W-:Y:S08]  /*4f80*/  HMMA.16816.F32 R48, R4.reuse, R14, R152 ;  /* 0x0000000e0430723c */ /* 0x042ff00000001898 */
[----:B------:R-:W-:Y:S01]  /*4f90*/  HMMA.16816.F32 R120, R4, R12, R124 ;  /* 0x0000000c0478723c */ /* 0x000fe2000000187c */
[----:B------:R-:W-:Y:S02]  /*4fa0*/  IMAD.MOV.U32 R152, RZ, RZ, R86 ;  /* 0x000000ffff987224 */ /* 0x000fe400078e0056 */
[----:B------:R-:W-:Y:S01]  /*4fb0*/  IMAD.MOV.U32 R155, RZ, RZ, R85 ;  /* 0x000000ffff9b7224 */ /* 0x000fe200078e0055 */
[----:B------:R-:W-:Y:S01]  /*4fc0*/  MOV R171, R232 ;  /* 0x000000e800ab7202 */ /* 0x000fe20000000f00 */
[----:B------:R-:W-:-:S02]  /*4fd0*/  IMAD.MOV.U32 R101, RZ, RZ, R168 ;  /* 0x000000ffff657224 */ /* 0x000fc400078e00a8 */
[----:B------:R-:W-:Y:S01]  /*4fe0*/  IMAD.MOV.U32 R7, RZ, RZ, R152 ;  /* 0x000000ffff077224 */ /* 0x000fe200078e0098 */
[----:B------:R-:W-:Y:S01]  /*4ff0*/  MOV R152, R155 ;  /* 0x0000009b00987202 */ /* 0x000fe20000000f00 */
[----:B------:R-:W-:Y:S02]  /*5000*/  IMAD.MOV.U32 R127, RZ, RZ, R100 ;  /* 0x000000ffff7f7224 */ /* 0x000fe400078e0064 */
[----:B------:R-:W-:Y:S02]  /*5010*/  IMAD.MOV.U32 R155, RZ, RZ, R248 ;  /* 0x000000ffff9b7224 */ /* 0x000fe400078e00f8 */
[----:B------:R-:W-:Y:S01]  /*5020*/  IMAD.MOV.U32 R248, RZ, RZ, R249 ;  /* 0x000000fffff87224 */ /* 0x000fe200078e00f9 */
[----:B------:R-:W-:Y:S01]  /*5030*/  MOV R249, R250 ;  /* 0x000000fa00f97202 */ /* 0x000fe20000000f00 */
[----:B------:R-:W-:Y:S02]  /*5040*/  IMAD.MOV.U32 R250, RZ, RZ, R251 ;  /* 0x000000fffffa7224 */ /* 0x000fe400078e00fb */
[----:B------:R-:W-:Y:S01]  /*5050*/  IMAD.MOV.U32 R251, RZ, RZ, R127 ;  /* 0x000000fffffb7224 */ /* 0x000fe200078e007f */
[----:B------:R-:W-:Y:S01]  /*5060*/  MOV R127, R184 ;  /* 0x000000b8007f7202 */ /* 0x000fe20000000f00 */
[----:B------:R-:W-:-:S02]  /*5070*/  IMAD.MOV.U32 R184, RZ, RZ, R185 ;  /* 0x000000ffffb87224 */ /* 0x000fc400078e00b9 */
[----:B------:R-:W-:Y:S01]  /*5080*/  IMAD.MOV.U32 R185, RZ, RZ, R186 ;  /* 0x000000ffffb97224 */ /* 0x000fe200078e00ba */
[----:B------:R-:W-:Y:S01]  /*5090*/  MOV R186, R23 ;  /* 0x0000001700ba7202 */ /* 0x000fe20000000f00 */
[----:B------:R-:W-:Y:S01]  /*50a0*/  IMAD.MOV.U32 R103, RZ, RZ, R231 ;  /* 0x000000ffff677224 */ /* 0x000fe200078e00e7 */
[----:B------:R1:W-:Y:S01]  /*50b0*/  MUFU.EX2 R23, R2 ;  /* 0x0000000200177308 */ /* 0x0003e20000000800 */
[----:B------:R-:W-:Y:S01]  /*50c0*/  IMAD.MOV.U32 R153, RZ, RZ, R87 ;  /* 0x000000ffff997224 */ /* 0x000fe200078e0057 */
[----:B------:R-:W-:Y:S01]  /*50d0*/  MOV R154, R84 ;  /* 0x00000054009a7202 */ /* 0x000fe20000000f00 */
[----:B------:R-:W-:Y:S01]  /*50e0*/  HMMA.16816.F32 R140, R8, R26, R44 ;  /* 0x0000001a088c723c */ /* 0x000fe2000000182c */
[----:B------:R-:W-:Y:S01]  /*50f0*/  IMAD.MOV.U32 R98, RZ, RZ, R99 ;  /* 0x000000ffff627224 */ /* 0x000fe200078e0063 */
[----:B------:R-:W-:Y:S01]  /*5100*/  MOV R102, R171 ;  /* 0x000000ab00667202 */ /* 0x000fe20000000f00 */
[----:B------:R-:W-:Y:S01]  /*5110*/  IMAD.MOV.U32 R124, RZ, RZ, R103 ;  /* 0x000000ffff7c7224 */ /* 0x000fe200078e0067 */
[----:B------:R-:W-:-:S04]  /*5120*/  MOV R126, R101 ;  /* 0x00000065007e7202 */ /* 0x000fc80000000f00 */
[----:B------:R-:W-:Y:S01]  /*5130*/  HMMA.16816.F32 R36, R8, R18, R36 ;  /* 0x000000120824723c */ /* 0x000fe20000001824 */
[----:B-1----:R-:W-:Y:S01]  /*5140*/  FFMA.FTZ R2, R7, c[0x0][0x2d0], -R22 ;  /* 0x0000b40007027a23 */ /* 0x002fe20000010816 */
[----:B------:R-:W-:-:S06]  /*5150*/  MOV R99, R235 ;  /* 0x000000eb00637202 */ /* 0x000fcc0000000f00 */
[----:B------:R-:W-:Y:S01]  /*5160*/  HMMA.16816.F32 R84, R8, R24, R116 ;  /* 0x000000180854723c */ /* 0x000fe20000001874 */
[----:B------:R1:W-:Y:S01]  /*5170*/  MUFU.EX2 R24, R2 ;  /* 0x0000000200187308 */ /* 0x0003e20000000800 */
[----:B------:R-:W-:-:S06]  /*5180*/  IMAD.MOV.U32 R125, RZ, RZ, R102 ;  /* 0x000000ffff7d7224 */ /* 0x000fcc00078e0066 */
[C---:B------:R-:W-:Y:S01]  /*5190*/  HMMA.16816.F32 R44, R8.reuse, R14, R80 ;  /* 0x0000000e082c723c */ /* 0x040fe20000001850 */
[----:B------:R-:W-:Y:S02]  /*51a0*/  FFMA.FTZ R4, R220, c[0x0][0x2d0], -R0 ;  /* 0x0000b400dc047a23 */ /* 0x000fe40000010800 */
[----:B------:R-:W-:Y:S02]  /*51b0*/  IMAD.MOV.U32 R169, RZ, RZ, R233 ;  /* 0x000000ffffa97224 */ /* 0x000fe400078e00e9 */
[----:B------:R-:W-:Y:S01]  /*51c0*/  IMAD.MOV.U32 R171, RZ, RZ, R224 ;  /* 0x000000ffffab7224 */ /* 0x000fe200078e00e0 */
[----:B------:R-:W-:Y:S01]  /*51d0*/  MOV R168, R229 ;  /* 0x000000e500a87202 */ /* 0x000fe20000000f00 */
[----:B------:R-:W-:Y:S01]  /*51e0*/  FADD.FTZ R6, R202, R201 ;  /* 0x000000c9ca067221 */ /* 0x000fe20000010000 */
[----:B------:R-:W-:Y:S01]  /*51f0*/  MOV R7, R251 ;  /* 0x000000fb00077202 */ /* 0x000fe20000000f00 */
[----:B-1----:R-:W-:Y:S01]  /*5200*/  FFMA.FTZ R2, R152, c[0x0][0x2d0], -R22 ;  /* 0x0000b40098027a23 */ /* 0x002fe20000010816 */
[C---:B------:R-:W-:Y:S01]  /*5210*/  HMMA.16816.F32 R100, R8.reuse, R16, R112 ;  /* 0x000000100864723c */ /* 0x040fe20000001870 */
[----:B------:R-:W-:Y:S01]  /*5220*/  MOV R128, R99 ;  /* 0x0000006300807202 */ /* 0x000fe20000000f00 */
[----:B------:R-:W-:Y:S01]  /*5230*/  FADD.FTZ R5, R199, R198 ;  /* 0x000000c6c7057221 */ /* 0x000fe20000010000 */
[----:B------:R1:W-:Y:S01]  /*5240*/  MUFU.EX2 R25, R2 ;  /* 0x0000000200197308 */ /* 0x0003e20000000800 */
[----:B------:R-:W-:Y:S01]  /*5250*/  IMAD.MOV.U32 R27, RZ, RZ, R250 ;  /* 0x000000ffff1b7224 */ /* 0x000fe200078e00fa */
[----:B------:R-:W-:Y:S04]  /*5260*/  LDSM.16.MT88.4 R80, [R225+0x3900] ;  /* 0x00390000e150783b */ /* 0x000fe80000004200 */
[----:B------:R2:W5:Y:S01]  /*5270*/  LDL.LU R235, [R1+0x78] ;  /* 0x0000780001eb7983 */ /* 0x0005620000300800 */
[----:B-1----:R-:W-:Y:S01]  /*5280*/  FFMA.FTZ R2, R153, c[0x0][0x2d0], -R22 ;  /* 0x0000b40099027a23 */ /* 0x002fe20000010816 */
[----:B------:R-:W-:Y:S01]  /*5290*/  HMMA.16816.F32 R116, R8, R12, R88 ;  /* 0x0000000c0874723c */ /* 0x000fe20000001858 */
[----:B------:R-:W-:Y:S01]  /*52a0*/  IMAD.MOV.U32 R99, RZ, RZ, R169 ;  /* 0x000000ffff637224 */ /* 0x000fe200078e00a9 */
[----:B------:R-:W-:Y:S01]  /*52b0*/  MOV R220, R131 ;  /* 0x0000008300dc7202 */ /* 0x000fe20000000f00 */
[----:B------:R1:W-:Y:S01]  /*52c0*/  MUFU.EX2 R26, R2 ;  /* 0x00000002001a7308 */ /* 0x0003e20000000800 */
[----:B------:R-:W-:Y:S01]  /*52d0*/  IMAD.MOV.U32 R115, RZ, RZ, R127 ;  /* 0x000000ffff737224 */ /* 0x000fe200078e007f */
[----:B------:R-:W-:Y:S01]  /*52e0*/  MOV R113, R185 ;  /* 0x000000b900717202 */ /* 0x000fe20000000f00 */
[----:B------:R-:W-:Y:S01]  /*52f0*/  IMAD.MOV.U32 R114, RZ, RZ, R249 ;  /* 0x000000ffff727224 */ /* 0x000fe200078e00f9 */
[----:B------:R2:W5:Y:S01]  /*5300*/  LDL.LU R234, [R1+0x74] ;  /* 0x0000740001ea7983 */ /* 0x0005620000300800 */
[----:B-1----:R-:W-:-:S03]  /*5310*/  FFMA.FTZ R2, R154, c[0x0][0x2d0], -R21 ;  /* 0x0000b4009a027a23 */ /* 0x002fc60000010815 */
[----:B------:R-:W-:Y:S01]  /*5320*/  MUFU.EX2 R13, R4 ;  /* 0x00000004000d7308 */ /* 0x000fe20000000800 */
[----:B------:R-:W-:Y:S02]  /*5330*/  IMAD.MOV.U32 R169, RZ, RZ, R230 ;  /* 0x000000ffffa97224 */ /* 0x000fe400078e00e6 */
[----:B------:R-:W-:Y:S01]  /*5340*/  IMAD.MOV.U32 R127, RZ, RZ, R171 ;  /* 0x000000ffff7f7224 */ /* 0x000fe200078e00ab */
[----:B------:R-:W-:Y:S01]  /*5350*/  MOV R249, R170 ;  /* 0x000000aa00f97202 */ /* 0x000fe20000000f00 */
[----:B------:R-:W-:Y:S01]  /*5360*/  FADD.FTZ R9, R197, R196 ;  /* 0x000000c4c5097221 */ /* 0x000fe20000010000 */
[----:B------:R2:W5:Y:S02]  /*5370*/  LDL.LU R233, [R1+0x70] ;  /* 0x0000700001e97983 */ /* 0x0005640000300800 */
[----:B------:R1:W-:Y:S01]  /*5380*/  MUFU.EX2 R16, R2 ;  /* 0x0000000200107308 */ /* 0x0003e20000000800 */
[----:B------:R-:W-:Y:S01]  /*5390*/  IMAD.MOV.U32 R251, RZ, RZ, R186 ;  /* 0x000000fffffb7224 */ /* 0x000fe200078e00ba */
[----:B------:R2:W5:Y:S01]  /*53a0*/  LDL.LU R232, [R1+0x6c] ;  /* 0x00006c0001e87983 */ /* 0x0005620000300800 */
[----:B------:R-:W-:-:S03]  /*53b0*/  IMAD.MOV.U32 R250, RZ, RZ, R187 ;  /* 0x000000fffffa7224 */ /* 0x000fc600078e00bb */
[----:B------:R2:W5:Y:S04]  /*53c0*/  LDL.LU R231, [R1+0x68] ;  /* 0x0000680001e77983 */ /* 0x0005680000300800 */
[----:B------:R2:W5:Y:S04]  /*53d0*/  LDL.LU R230, [R1+0x64] ;  /* 0x0000640001e67983 */ /* 0x0005680000300800 */
[----:B------:R2:W5:Y:S01]  /*53e0*/  LDL.LU R229, [R1+0x60] ;  /* 0x0000600001e57983 */ /* 0x0005620000300800 */
[----:B-1----:R-:W-:-:S03]  /*53f0*/  FFMA.FTZ R2, R155, c[0x0][0x2d0], -R21 ;  /* 0x0000b4009b027a23 */ /* 0x002fc60000010815 */
[----:B------:R-:W1:Y:S01]  /*5400*/  LDSM.16.MT88.4 R152, [R225+0x1900] ;  /* 0x00190000e198783b */ /* 0x000e620000004200 */
[----:B------:R3:W-:Y:S03]  /*5410*/  MUFU.EX2 R18, R2 ;  /* 0x0000000200127308 */ /* 0x0007e60000000800 */
[----:B------:R2:W5:Y:S01]  /*5420*/  LDL.LU R224, [R1+0x5c] ;  /* 0x00005c0001e07983 */ /* 0x0005620000300800 */
[--C-:B---3--:R-:W-:Y:S02]  /*5430*/  FFMA.FTZ R2, R248, c[0x0][0x2d0], -R21.reuse ;  /* 0x0000b400f8027a23 */ /* 0x108fe40000010815 */
[----:B------:R-:W-:Y:S02]  /*5440*/  IMAD.MOV.U32 R248, RZ, RZ, R184 ;  /* 0x000000fffff87224 */ /* 0x000fe400078e00b8 */
[----:B------:R3:W-:Y:S01]  /*5450*/  MUFU.EX2 R22, R2 ;  /* 0x0000000200167308 */ /* 0x0007e20000000800 */
[----:B------:R-:W4:Y:S01]  /*5460*/  LDSM.16.MT88.4 R184, [R228+0x1900] ;  /* 0x00190000e4b8783b */ /* 0x000f220000004200 */
[----:B---3--:R-:W-:-:S02]  /*5470*/  FFMA.FTZ R2, R252, c[0x0][0x2d0], -R21 ;  /* 0x0000b400fc027a23 */ /* 0x008fc40000010815 */
[----:B------:R-:W-:-:S04]  /*5480*/  IMAD.MOV.U32 R252, RZ, RZ, R114 ;  /* 0x000000fffffc7224 */ /* 0x000fc800078e0072 */
[----:B------:R3:W1:Y:S02]  /*5490*/  MUFU.EX2 R21, R2 ;  /* 0x0000000200157308 */ /* 0x0006640000000800 */
[----:B---3--:R-:W-:Y:S01]  /*54a0*/  FFMA.FTZ R2, R247, c[0x0][0x2d0], -R20 ;  /* 0x0000b400f7027a23 */ /* 0x008fe20000010814 */
[----:B------:R-:W-:Y:S02]  /*54b0*/  MOV R247, R124 ;  /* 0x0000007c00f77202 */ /* 0x000fe40000000f00 */
[----:B-1----:R-:W-:-:S03]  /*54c0*/  F2FP.PACK_AB R131, R21, R22 ;  /* 0x000000161583723e */ /* 0x002fc600000000ff */
[----:B------:R1:W-:Y:S02]  /*54d0*/  MUFU.EX2 R12, R2 ;  /* 0x00000002000c7308 */ /* 0x0003e40000000800 */
[----:B-1----:R-:W-:Y:S02]  /*54e0*/  FFMA.FTZ R2, R246, c[0x0][0x2d0], -R20 ;  /* 0x0000b400f6027a23 */ /* 0x002fe40000010814 */
[----:B------:R-:W-:-:S04]  /*54f0*/  IMAD.MOV.U32 R246, RZ, RZ, R125 ;  /* 0x000000fffff67224 */ /* 0x000fc800078e007d */
[----:B------:R1:W3:Y:S02]  /*5500*/  MUFU.EX2 R15, R2 ;  /* 0x00000002000f7308 */ /* 0x0002e40000000800 */
[----:B-1----:R-:W-:Y:S01]  /*5510*/  FFMA.FTZ R2, R245, c[0x0][0x2d0], -R20 ;  /* 0x0000b400f5027a23 */ /* 0x002fe20000010814 */
[----:B---3--:R-:W-:Y:S01]  /*5520*/  F2FP.PACK_AB R124, R15, R12 ;  /* 0x0000000c0f7c723e */ /* 0x008fe200000000ff */
[----:B------:R-:W-:-:S04]  /*5530*/  IMAD.MOV.U32 R245, RZ, RZ, R126 ;  /* 0x000000fffff57224 */ /* 0x000fc800078e007e */
[----:B------:R1:W-:Y:S02]  /*5540*/  MUFU.EX2 R17, R2 ;  /* 0x0000000200117308 */ /* 0x0003e40000000800 */
[----:B-1----:R-:W-:Y:S01]  /*5550*/  FFMA.FTZ R2, R244, c[0x0][0x2d0], -R20 ;  /* 0x0000b400f4027a23 */ /* 0x002fe20000010814 */
[----:B------:R-:W-:Y:S01]  /*5560*/  MOV R244, R128 ;  /* 0x0000008000f47202 */ /* 0x000fe20000000f00 */
[----:B------:R-:W-:Y:S01]  /*5570*/  FADD.FTZ R20, R223, R6 ;  /* 0x00000006df147221 */ /* 0x000fe20000010000 */
[----:B------:R-:W-:-:S03]  /*5580*/  F2FP.PACK_AB R128, R24, R23 ;  /* 0x000000171880723e */ /* 0x000fc600000000ff */
[----:B------:R1:W3:Y:S01]  /*5590*/  MUFU.EX2 R19, R2 ;  /* 0x0000000200137308 */ /* 0x0002e20000000800 */
[----:B------:R-:W-:Y:S02]  /*55a0*/  IMAD.MOV.U32 R223, RZ, RZ, R127 ;  /* 0x000000ffffdf7224 */ /* 0x000fe400078e007f */
[--C-:B-1----:R-:W-:Y:S01]  /*55b0*/  FFMA.FTZ R2, R222, c[0x0][0x2d0], -R0.reuse ;  /* 0x0000b400de027a23 */ /* 0x102fe20000010800 */
[----:B---3--:R-:W-:Y:S01]  /*55c0*/  F2FP.PACK_AB R126, R19, R17 ;  /* 0x00000011137e723e */ /* 0x008fe200000000ff */
[----:B------:R-:W-:Y:S01]  /*55d0*/  IMAD.MOV.U32 R222, RZ, RZ, R129 ;  /* 0x000000ffffde7224 */ /* 0x000fe200078e0081 */
[----:B------:R-:W-:Y:S02]  /*55e0*/  F2FP.PACK_AB R129, R18, R16 ;  /* 0x000000101281723e */ /* 0x000fe400000000ff */
[----:B------:R1:W-:Y:S02]  /*55f0*/  MUFU.EX2 R10, R2 ;  /* 0x00000002000a7308 */ /* 0x0003e40000000800 */
[----:B-1----:R-:W-:-:S02]  /*5600*/  FFMA.FTZ R2, R221, c[0x0][0x2d0], -R0 ;  /* 0x0000b400dd027a23 */ /* 0x002fc40000010800 */
[----:B------:R-:W-:Y:S01]  /*5610*/  IMAD.MOV.U32 R221, RZ, RZ, R130 ;  /* 0x000000ffffdd7224 */ /* 0x000fe200078e0082 */
[----:B------:R-:W-:-:S03]  /*5620*/  F2FP.PACK_AB R130, R26, R25 ;  /* 0x000000191a82723e */ /* 0x000fc600000000ff */
[----:B------:R1:W3:Y:S04]  /*5630*/  MUFU.EX2 R11, R2 ;  /* 0x00000002000b7308 */ /* 0x0002e80000000800 */
[C---:B------:R-:W-:Y:S08]  /*5640*/  HMMA.16816.F32 R148, R128.reuse, R152, R148 ;  /* 0x000000988094723c */ /* 0x040ff00000001894 */
[----:B----4-:R-:W-:Y:S01]  /*5650*/  HMMA.16816.F32 R180, R128, R184, R180 ;  /* 0x000000b880b4723c */ /* 0x010fe200000018b4 */
[----:B-1----:R-:W-:Y:S01]  /*5660*/  FFMA.FTZ R2, R203, c[0x0][0x2d0], -R0 ;  /* 0x0000b400cb027a23 */ /* 0x002fe20000010800 */
[----:B---3--:R-:W-:Y:S01]  /*5670*/  F2FP.PACK_AB R125, R11, R10 ;  /* 0x0000000a0b7d723e */ /* 0x008fe200000000ff */
[----:B------:R-:W-:-:S02]  /*5680*/  FADD.FTZ R0, R169, R168 ;  /* 0x000000a8a9007221 */ /* 0x000fc40000010000 */
[----:B------:R-:W1:Y:S01]  /*5690*/  MUFU.EX2 R14, R2 ;  /* 0x00000002000e7308 */ /* 0x000e620000000800 */
[----:B------:R-:W3:Y:S01]  /*56a0*/  LDSM.16.MT88.4 R168, [R226+0x1900] ;  /* 0x00190000e2a8783b */ /* 0x000ee20000004200 */
[----:B------:R-:W-:Y:S01]  /*56b0*/  FADD.FTZ R8, R113, R0 ;  /* 0x0000000071087221 */ /* 0x000fe20000010000 */
[----:B------:R-:W-:Y:S01]  /*56c0*/  MOV R0, R98 ;  /* 0x0000006200007202 */ /* 0x000fe20000000f00 */
[----:B------:R-:W-:Y:S04]  /*56d0*/  HMMA.16816.F32 R68, R128, R80, R68 ;  /* 0x000000508044723c */ /* 0x000fe80000001844 */
[----:B------:R-:W-:Y:S01]  /*56e0*/  FADD.FTZ R0, R0, R9 ;  /* 0x0000000900007221 */ /* 0x000fe20000010000 */
[----:B-1----:R-:W-:Y:S01]  /*56f0*/  F2FP.PACK_AB R127, R14, R13 ;  /* 0x0000000d0e7f723e */ /* 0x002fe200000000ff */
[----:B------:R-:W-:-:S02]  /*5700*/  FADD.FTZ R2, R200, R5 ;  /* 0x00000005c8027221 */ /* 0x000fc40000010000 */
[----:B------:R-:W-:Y:S04]  /*5710*/  LDSM.16.MT88.4 R200, [R227+0x1900] ;  /* 0x00190000e3c8783b */ /* 0x000fe80000004200 */
[C---:B------:R-:W-:Y:S08]  /*5720*/  HMMA.16816.F32 R144, R124.reuse, R152, R144 ;  /* 0x000000987c90723c */ /* 0x040ff00000001890 */
[-C--:B------:R-:W-:Y:S08]  /*5730*/  HMMA.16816.F32 R156, R124, R154.reuse, R156 ;  /* 0x0000009a7c9c723c */ /* 0x080ff0000000189c */
[C---:B------:R-:W-:Y:S07]  /*5740*/  HMMA.16816.F32 R152, R128.reuse, R154, R28 ;  /* 0x0000009a8098723c */ /* 0x040fee000000181c */
[----:B------:R-:W-:Y:S01]  /*5750*/  MOV R30, R7 ;  /* 0x00000007001e7202 */ /* 0x000fe20000000f00 */
[----:B---3--:R-:W-:Y:S01]  /*5760*/  HMMA.16816.F32 R164, R128, R168, R164 ;  /* 0x000000a880a4723c */ /* 0x008fe200000018a4 */
[----:B------:R-:W1:Y:S01]  /*5770*/  LDSM.16.MT88.4 R4, [R227+0x3900] ;  /* 0x00390000e304783b */ /* 0x000e620000004200 */
[----:B------:R-:W-:-:S02]  /*5780*/  IMAD.MOV.U32 R31, RZ, RZ, R115 ;  /* 0x000000ffff1f7224 */ /* 0x000fc400078e0073 */
[----:B------:R-:W-:Y:S01]  /*5790*/  IMAD.MOV.U32 R28, RZ, RZ, R97 ;  /* 0x000000ffff1c7224 */ /* 0x000fe200078e0061 */
[----:B------:R-:W-:Y:S01]  /*57a0*/  LDSM.16.MT88.4 R112, [R228+0x3900] ;  /* 0x00390000e470783b */ /* 0x000fe20000004200 */
[----:B------:R-:W-:Y:S02]  /*57b0*/  IMAD.MOV.U32 R29, RZ, RZ, R96 ;  /* 0x000000ffff1d7224 */ /* 0x000fe400078e0060 */
[----:B------:R-:W-:Y:S01]  /*57c0*/  HMMA.16816.F32 R160, R124, R168, R160 ;  /* 0x000000a87ca0723c */ /* 0x000fe200000018a0 */
[----:B------:R-:W-:Y:S02]  /*57d0*/  FADD.FTZ R0, R30, R0 ;  /* 0x000000001e007221 */ /* 0x000fe40000010000 */
[----:B------:R-:W-:-:S05]  /*57e0*/  FADD.FTZ R2, R29, R2 ;  /* 0x000000021d027221 */ /* 0x000fca0000010000 */
[-C--:B------:R-:W-:Y:S08]  /*57f0*/  HMMA.16816.F32 R172, R124, R170.reuse, R172 ;  /* 0x000000aa7cac723c */ /* 0x080ff000000018ac */
[----:B------:R-:W-:Y:S07]  /*5800*/  HMMA.16816.F32 R168, R128, R170, R32 ;  /* 0x000000aa80a8723c */ /* 0x000fee0000001820 */
[----:B------:R-:W-:Y:S01]  /*5810*/  IMAD.MOV.U32 R35, RZ, RZ, R99 ;  /* 0x000000ffff237224 */ /* 0x000fe200078e0063 */
[----:B------:R-:W-:Y:S01]  /*5820*/  HMMA.16816.F32 R176, R124, R184, R176 ;  /* 0x000000b87cb0723c */ /* 0x000fe200000018b0 */
[----:B------:R-:W3:Y:S02]  /*5830*/  LDSM.16.MT88.4 R96, [R226+0x3900] ;  /* 0x00390000e260783b */ /* 0x000ee40000004200 */
[----:B------:R-:W-:-:S04]  /*5840*/  FADD.FTZ R8, R35, R8 ;  /* 0x0000000823087221 */ /* 0x000fc80000010000 */
[----:B------:R-:W-:Y:S01]  /*5850*/  FADD.FTZ R9, R31, R8 ;  /* 0x000000081f097221 */ /* 0x000fe20000010000 */
[C---:B------:R-:W-:Y:S08]  /*5860*/  HMMA.16816.F32 R188, R124.reuse, R186, R188 ;  /* 0x000000ba7cbc723c */ /* 0x040ff000000018bc */
[-C--:B-1----:R-:W-:Y:S08]  /*5870*/  HMMA.16816.F32 R120, R124, R4.reuse, R120 ;  /* 0x000000047c78723c */ /* 0x082ff00000001878 */
[C---:B------:R-:W-:Y:S07]  /*5880*/  HMMA.16816.F32 R116, R128.reuse, R4, R116 ;  /* 0x000000048074723c */ /* 0x040fee0000001874 */
        /* <DEDUP_REMOVED lines=26> */
[C---:B---3--:R-:W-:Y:S01]  /*5a30*/  HMMA.16816.F32 R88, R124.reuse, R96, R40 ;  /* 0x000000607c58723c */ /* 0x048fe20000001828 */
        /* <DEDUP_REMOVED lines=24> */
[C---:B------:R-:W-:Y:S01]  /*5bc0*/  HMMA.16816.F32 R84, R128.reuse, R96, R84 ;  /* 0x000000608054723c */ /* 0x040fe20000001854 */
[----:B------:R-:W-:Y:S02]  /*5bd0*/  FADD.FTZ R0, R26, R0 ;  /* 0x000000001a007221 */ /* 0x000fe40000010000 */
[----:B------:R-:W-:Y:S02]  /*5be0*/  FADD.FTZ R2, R22, R2 ;  /* 0x0000000216027221 */ /* 0x000fe40000010000 */
[----:B------:R-:W-:Y:S01]  /*5bf0*/  FADD.FTZ R5, R13, R5 ;  /* 0x000000050d057221 */ /* 0x000fe20000010000 */
[----:B------:R1:W-:Y:S01]  /*5c00*/  STL [R1], R0 ;  /* 0x0000000001007387 */ /* 0x0003e20000100800 */
[----:B------:R-:W-:Y:S01]  /*5c10*/  FADD.FTZ R4, R17, R4 ;  /* 0x0000000411047221 */ /* 0x000fe20000010000 */
[C---:B------:R-:W-:Y:S08]  /*5c20*/  HMMA.16816.F32 R100, R128.reuse, R112, R100 ;  /* 0x000000708064723c */ /* 0x040ff00000001864 */
[C---:B------:R-:W-:Y:S08]  /*5c30*/  HMMA.16816.F32 R200, R128.reuse, R202, R212 ;  /* 0x000000ca80c8723c */ /* 0x040ff000000018d4 */
[----:B------:R-:W-:Y:S01]  /*5c40*/  HMMA.16816.F32 R80, R128, R82, R208 ;  /* 0x000000528050723c */ /* 0x000fe200000018d0 */
[----:B-1----:R-:W-:-:S07]  /*5c50*/  FADD.FTZ R0, R14, R5 ;  /* 0x000000050e007221 */ /* 0x002fce0000010000 */
[C---:B------:R-:W-:Y:S08]  /*5c60*/  HMMA.16816.F32 R96, R128.reuse, R98, R140 ;  /* 0x000000628060723c */ /* 0x040ff0000000188c */
[----:B------:R-:W-:Y:S08]  /*5c70*/  HMMA.16816.F32 R112, R128, R114, R36 ;  /* 0x000000728070723c */ /* 0x000ff00000001824 */
[-C--:B------:R-:W-:Y:S08]  /*5c80*/  HMMA.16816.F32 R124, R124, R6.reuse, R48 ;  /* 0x000000067c7c723c */ /* 0x080ff00000001830 */
[----:B------:R-:W-:Y:S07]  /*5c90*/  HMMA.16816.F32 R128, R128, R6, R44 ;  /* 0x000000068080723c */ /* 0x000fee000000182c */
[----:B------:R-:W-:-:S02]  /*5ca0*/  FADD.FTZ R6, R21, R2 ;  /* 0x0000000215067221 */ /* 0x000fc40000010000 */
[----:B------:R-:W-:-:S03]  /*5cb0*/  FADD.FTZ R2, R19, R4 ;  /* 0x0000000413027221 */ /* 0x000fc60000010000 */
[----:B------:R2:W-:Y:S04]  /*5cc0*/  STL [R1+0x8], R6 ;  /* 0x0000080601007387 */ /* 0x0005e80000100800 */
[----:B------:R2:W-:Y:S04]  /*5cd0*/  STL [R1+0xc], R0 ;  /* 0x00000c0001007387 */ /* 0x0005e80000100800 */
[----:B------:R2:W-:Y:S01]  /*5ce0*/  STL [R1+0x4], R2 ;  /* 0x0000040201007387 */ /* 0x0005e20000100800 */
[----:B------:R-:W-:Y:S05]  /*5cf0*/  @!P1 BRA `(.L_x_645) ;  /* 0x0000501000009947 */ /* 0x000fea0003800000 */
[----:B------:R-:W3:Y:S04]  /*5d00*/  LDL.64 R244, [R1+0x38] ;  /* 0x0000380001f47983 */ /* 0x000ee80000100a00 */
[----:B------:R-:W4:Y:S04]  /*5d10*/  LDL.64 R246, [R1+0x40] ;  /* 0x0000400001f67983 */ /* 0x000f280000100a00 */
[----:B--2---:R-:W2:Y:S04]  /*5d20*/  LDL R249, [R1+0x48] ;  /* 0x0000480001f97983 */ /* 0x004ea80000100800 */
[----:B------:R-:W2:Y:S04]  /*5d30*/  LDL.64 R250, [R1+0x30] ;  /* 0x0000300001fa7983 */ /* 0x000ea80000100a00 */
[----:B------:R-:W2:Y:S01]  /*5d40*/  LDL R248, [R1+0x4c] ;  /* 0x00004c0001f87983 */ /* 0x000ea20000100800 */
[----:B------:R-:W-:Y:S01]  /*5d50*/  UIADD3 UR12, UP0, UR16, 0x80, URZ ;  /* 0x00000080100c7890 */ /* 0x000fe2000ff1e03f */
[----:B------:R-:W-:Y:S01]  /*5d60*/  IMAD.MOV.U32 R133, RZ, RZ, R135 ;  /* 0x000000ffff857224 */ /* 0x000fe200078e0087 */
[----:B------:R-:W-:Y:S01]  /*5d70*/  MOV R132, R136 ;  /* 0x0000008800847202 */ /* 0x000fe20000000f00 */
        /* <DEDUP_REMOVED lines=9> */
[----:B---3--:R-:W-:-:S02]  /*5e10*/  IADD3 R2, P2, R244, 0x40, RZ ;  /* 0x00000040f4027810 */ /* 0x008fc40007f5e0ff */
[----:B----4-:R-:W-:-:S03]  /*5e20*/  IADD3 R0, P1, R246, 0x40, RZ ;  /* 0x00000040f6007810 */ /* 0x010fc60007f3e0ff */
[----:B------:R2:W-:Y:S04]  /*5e30*/  STL [R1+0x2c], R2 ;  /* 0x00002c0201007387 */ /* 0x0005e80000100800 */
[----:B------:R1:W-:Y:S01]  /*5e40*/  STL [R1+0x24], R0 ;  /* 0x0000240001007387 */ /* 0x0003e20000100800 */
[----:B--2---:R-:W-:Y:S01]  /*5e50*/  IADD3.X R2, RZ, R249, RZ, P2, !PT ;  /* 0x000000f9ff027210 */ /* 0x004fe200017fe4ff */
[----:B-1----:R-:W-:-:S04]  /*5e60*/  IMAD.X R0, RZ, RZ, R251, P1 ;  /* 0x000000ffff007224 */ /* 0x002fc800008e06fb */
[----:B------:R1:W-:Y:S04]  /*5e70*/  STL [R1+0x28], R2 ;  /* 0x0000280201007387 */ /* 0x0003e80000100800 */
[----:B------:R1:W-:Y:S01]  /*5e80*/  STL [R1+0x20], R0 ;  /* 0x0000200001007387 */ /* 0x0003e20000100800 */
[----:B------:R-:W-:-:S03]  /*5e90*/  IMAD.SHL.U32 R244, R248, 0x2, RZ ;  /* 0x00000002f8f47824 */ /* 0x000fc600078e00ff */
.L_x_646:
[----:B------:R-:W-:Y:S04]  /*5ea0*/  DEPBAR.LE SB0, 0x0 ;  /* 0x000080000000791a */ /* 0x000fe80000000000 */
[----:B------:R-:W-:Y:S01]  /*5eb0*/  BAR.SYNC.DEFER_BLOCKING 0x0 ;  /* 0x0000000000007b1d */ /* 0x000fe20000010000 */
[----:B------:R-:W-:Y:S02]  /*5ec0*/  USHF.R.S32.HI UR8, URZ, 0x1f, UR18 ;  /* 0x0000001f3f087899 */ /* 0x000fe40008011412 */
[----:B------:R-:W-:Y:S02]  /*5ed0*/  UIMAD.WIDE.U32 UR24, UR18, UR6, URZ ;  /* 0x00000006121872a5 */ /* 0x000fe4000f8e003f */
[----:B------:R-:W-:Y:S02]  /*5ee0*/  UIMAD UR8, UR8, UR6, URZ ;  /* 0x00000006080872a4 */ /* 0x000fe4000f8e023f */
[----:B------:R-:W-:Y:S02]  /*5ef0*/  USHF.L.U32 UR9, UR24, 0x6, URZ ;  /* 0x0000000618097899 */ /* 0x000fe4000800063f */
[----:B------:R-:W-:Y:S02]  /*5f00*/  UIMAD UR8, UR18, UR7, UR8 ;  /* 0x00000007120872a4 */ /* 0x000fe4000f8e0208 */
[----:B------:R-:W-:Y:S02]  /*5f10*/  UISETP.GT.AND UP1, UPT, UR18, URZ, UPT ;  /* 0x0000003f1200728c */ /* 0x000fe4000bf24270 */
[----:B------:R-:W-:Y:S02]  /*5f20*/  UIADD3 UR8, UR25, UR8, URZ ;  /* 0x0000000819087290 */ /* 0x000fe4000fffe03f */
[----:B------:R-:W-:Y:S02]  /*5f30*/  UIADD3 UR18, UR18, -0x1, URZ ;  /* 0xffffffff12127890 */ /* 0x000fe4000fffe03f */
[----:B------:R-:W-:Y:S05]  /*5f40*/  USHF.L.U64.HI UR8, UR24, 0x6, UR8 ;  /* 0x0000000618087899 */ /* 0x000fea0008010208 */
[----:B------:R-:W-:Y:S01]  /*5f50*/  @UP1 USHF.L.U32 UR10, UR4, 0x5, URZ ;  /* 0x00000005040a1899 */ /* 0x000fe2000800063f */
[----:B-----5:R-:W-:Y:S01]  /*5f60*/  LDSM.16.M88.4 R64, [R231+0x8100] ;  /* 0x00810000e740783b */ /* 0x020fe20000000200 */
[----:B------:R-:W-:Y:S02]  /*5f70*/  @UP1 USHF.L.U64.HI UR17, UR4, UR13, UR5 ;  /* 0x0000000d04111299 */ /* 0x000fe40008010205 */
[----:B------:R-:W-:Y:S05]  /*5f80*/  @UP1 UIMAD.WIDE.U32 UR24, UR18, UR4, URZ ;  /* 0x00000004121812a5 */ /* 0x000fea000f8e003f */
[----:B------:R-:W2:Y:S08]  /*5f90*/  LDSM.16.M88.4 R16, [R224+0x4100] ;  /* 0x00410000e010783b */ /* 0x000eb00000000200 */
[----:B------:R-:W3:Y:S08]  /*5fa0*/  LDSM.16.M88.4 R60, [R231+0xa100] ;  /* 0x00a10000e73c783b */ /* 0x000ef00000000200 */
[----:B------:R-:W3:Y:S08]  /*5fb0*/  LDSM.16.M88.4 R32, [R224+0x4900] ;  /* 0x00490000e020783b */ /* 0x000ef00000000200 */
[----:B-1----:R-:W4:Y:S06]  /*5fc0*/  LDL.64 R2, [R1+0x38] ;  /* 0x0000380001027983 */ /* 0x002f2c0000100a00 */
[----:B------:R-:W1:Y:S08]  /*5fd0*/  LDSM.16.M88.4 R48, [R224+0x5100] ;  /* 0x00510000e030783b */ /* 0x000e700000000200 */
[----:B------:R-:W4:Y:S01]  /*5fe0*/  LDL R134, [R1+0x48] ;  /* 0x0000480001867983 */ /* 0x000f220000100800 */
[-C--:B--2---:R-:W-:Y:S03]  /*5ff0*/  HMMA.16816.F32 R4, R64, R16.reuse, RZ ;  /* 0x000000104004723c */ /* 0x084fe600000018ff */
[----:B------:R-:W2:Y:S05]  /*6000*/  LDSM.16.M88.4 R140, [R224+0x5900] ;  /* 0x00590000e08c783b */ /* 0x000eaa0000000200 */
[C---:B---3--:R-:W-:Y:S03]  /*6010*/  HMMA.16816.F32 R8, R60.reuse, R16, RZ ;  /* 0x000000103c08723c */ /* 0x048fe600000018ff */
[----:B------:R-:W3:Y:S04]  /*6020*/  LDL R0, [R1+0x2c] ;  /* 0x00002c0001007983 */ /* 0x000ee80000100800 */
[----:B------:R-:W-:Y:S01]  /*6030*/  LDSM.16.M88.4 R208, [R233+0x8100] ;  /* 0x00810000e9d0783b */ /* 0x000fe20000000200 */
[-C--:B------:R-:W-:Y:S07]  /*6040*/  HMMA.16816.F32 R12, R60, R18.reuse, RZ ;  /* 0x000000123c0c723c */ /* 0x080fee00000018ff */
[----:B------:R-:W3:Y:S01]  /*6050*/  LDL R135, [R1+0x28] ;  /* 0x0000280001877983 */ /* 0x000ee20000100800 */
[C---:B------:R-:W-:Y:S03]  /*6060*/  HMMA.16816.F32 R16, R64.reuse, R18, RZ ;  /* 0x000000124010723c */ /* 0x040fe600000018ff */
[----:B------:R-:W2:Y:S05]  /*6070*/  LDSM.16.M88.4 R212, [R235] ;  /* 0x00000000ebd4783b */ /* 0x000eaa0000000200 */
[-C--:B------:R-:W-:Y:S03]  /*6080*/  HMMA.16816.F32 R20, R64, R32.reuse, RZ ;  /* 0x000000204014723c */ /* 0x080fe600000018ff */
[----:B------:R-:W-:Y:S04]  /*6090*/  STL [R1+0x6c], R128 ;  /* 0x00006c8001007387 */ /* 0x000fe80000100800 */
[----:B------:R-:W-:Y:S01]  /*60a0*/  STL [R1+0x68], R129 ;  /* 0x0000688101007387 */ /* 0x000fe20000100800 */
[C---:B------:R-:W-:Y:S03]  /*60b0*/  HMMA.16816.F32 R24, R60.reuse, R32, RZ ;  /* 0x000000203c18723c */ /* 0x040fe600000018ff */
[----:B------:R-:W-:Y:S04]  /*60c0*/  STL [R1+0x64], R130 ;  /* 0x0000648201007387 */ /* 0x000fe80000100800 */
[----:B------:R-:W-:Y:S01]  /*60d0*/  STL [R1+0x60], R131 ;  /* 0x0000608301007387 */ /* 0x000fe20000100800 */
[-C--:B------:R-:W-:Y:S03]  /*60e0*/  HMMA.16816.F32 R28, R60, R34.reuse, RZ ;  /* 0x000000223c1c723c */ /* 0x080fe600000018ff */
[----:B------:R-:W-:Y:S04]  /*60f0*/  STL [R1+0x5c], R235 ;  /* 0x00005ceb01007387 */ /* 0x000fe80000100800 */
[----:B------:R-:W-:Y:S01]  /*6100*/  STL [R1+0x70], R243 ;  /* 0x000070f301007387 */ /* 0x000fe20000100800 */
[C---:B------:R-:W-:Y:S03]  /*6110*/  HMMA.16816.F32 R32, R64.reuse, R34, RZ ;  /* 0x000000224020723c */ /* 0x040fe600000018ff */
[----:B------:R-:W-:Y:S04]  /*6120*/  STL [R1+0x74], R242 ;  /* 0x000074f201007387 */ /* 0x000fe80000100800 */
[----:B------:R-:W-:Y:S01]  /*6130*/  STL [R1+0x78], R241 ;  /* 0x000078f101007387 */ /* 0x000fe20000100800 */
[-C--:B-1----:R-:W-:Y:S08]  /*6140*/  HMMA.16816.F32 R36, R64, R48.reuse, RZ ;  /* 0x000000304024723c */ /* 0x082ff000000018ff */
[C---:B------:R-:W-:Y:S08]  /*6150*/  HMMA.16816.F32 R40, R60.reuse, R48, RZ ;  /* 0x000000303c28723c */ /* 0x040ff000000018ff */
[-C--:B------:R-:W-:Y:S08]  /*6160*/  HMMA.16816.F32 R44, R60, R50.reuse, RZ ;  /* 0x000000323c2c723c */ /* 0x080ff000000018ff */
[C---:B------:R-:W-:Y:S08]  /*6170*/  HMMA.16816.F32 R48, R64.reuse, R50, RZ ;  /* 0x000000324030723c */ /* 0x040ff000000018ff */
[-C--:B--2---:R-:W-:Y:S08]  /*6180*/  HMMA.16816.F32 R52, R64, R140.reuse, RZ ;  /* 0x0000008c4034723c */ /* 0x084ff000000018ff */
[C---:B------:R-:W-:Y:S08]  /*6190*/  HMMA.16816.F32 R56, R60.reuse, R140, RZ ;  /* 0x0000008c3c38723c */ /* 0x040ff000000018ff */
[-C--:B------:R-:W-:Y:S08]  /*61a0*/  HMMA.16816.F32 R60, R60, R142.reuse, RZ ;  /* 0x0000008e3c3c723c */ /* 0x080ff000000018ff */
[----:B------:R-:W-:Y:S01]  /*61b0*/  HMMA.16816.F32 R64, R64, R142, RZ ;  /* 0x0000008e4040723c */ /* 0x000fe200000018ff */
[----:B------:R-:W1:Y:S07]  /*61c0*/  LDSM.16.M88.4 R140, [R233+0xa100] ;  /* 0x00a10000e98c783b */ /* 0x000e6e0000000200 */
[-C--:B------:R-:W-:Y:S08]  /*61d0*/  HMMA.16816.F32 R4, R208, R212.reuse, R4 ;  /* 0x000000d4d004723c */ /* 0x080ff00000001804 */
[C---:B-1----:R-:W-:Y:S08]  /*61e0*/  HMMA.16816.F32 R8, R140.reuse, R212, R8 ;  /* 0x000000d48c08723c */ /* 0x042ff00000001808 */
[-C--:B------:R-:W-:Y:S08]  /*61f0*/  HMMA.16816.F32 R12, R140, R214.reuse, R12 ;  /* 0x000000d68c0c723c */ /* 0x080ff0000000180c */
[C---:B------:R-:W-:Y:S01]  /*6200*/  HMMA.16816.F32 R16, R208.reuse, R214, R16 ;  /* 0x000000d6d010723c */ /* 0x040fe20000001810 */
[----:B------:R-:W1:Y:S07]  /*6210*/  LDSM.16.M88.4 R212, [R243] ;  /* 0x00000000f3d4783b */ /* 0x000e6e0000000200 */
[-C--:B-1----:R-:W-:Y:S08]  /*6220*/  HMMA.16816.F32 R20, R208, R212.reuse, R20 ;  /* 0x000000d4d014723c */ /* 0x082ff00000001814 */
[C---:B------:R-:W-:Y:S08]  /*6230*/  HMMA.16816.F32 R24, R140.reuse, R212, R24 ;  /* 0x000000d48c18723c */ /* 0x040ff00000001818 */
[-C--:B------:R-:W-:Y:S08]  /*6240*/  HMMA.16816.F32 R28, R140, R214.reuse, R28 ;  /* 0x000000d68c1c723c */ /* 0x080ff0000000181c */
[C---:B------:R-:W-:Y:S01]  /*6250*/  HMMA.16816.F32 R32, R208.reuse, R214, R32 ;  /* 0x000000d6d020723c */ /* 0x040fe20000001820 */
[----:B------:R-:W1:Y:S07]  /*6260*/  LDSM.16.M88.4 R212, [R242] ;  /* 0x00000000f2d4783b */ /* 0x000e6e0000000200 */
[-C--:B-1----:R-:W-:Y:S04]  /*6270*/  HMMA.16816.F32 R36, R208, R212.reuse, R36 ;  /* 0x000000d4d024723c */ /* 0x082fe80000001824 */
[----:B----4-:R-:W-:Y:S04]  /*6280*/  IADD3 R3, P2, R2, UR9, RZ ;  /* 0x0000000902037c10 */ /* 0x010fe8000ff5e0ff */
[C---:B------:R-:W-:Y:S01]  /*6290*/  LEA R2, P1, R3.reuse, c[0x0][0x1f8], 0x1 ;  /* 0x00007e0003027a11 */ /* 0x040fe200078208ff */
[C---:B------:R-:W-:Y:S04]  /*62a0*/  HMMA.16816.F32 R40, R140.reuse, R212, R40 ;  /* 0x000000d48c28723c */ /* 0x040fe80000001828 */
[----:B------:R-:W-:Y:S04]  /*62b0*/  IADD3.X R134, R134, UR8, RZ, P2, !PT ;  /* 0x0000000886867c10 */ /* 0x000fe800097fe4ff */
[-C--:B------:R-:W-:Y:S04]  /*62c0*/  HMMA.16816.F32 R44, R140, R214.reuse, R44 ;  /* 0x000000d68c2c723c */ /* 0x080fe8000000182c */
[----:B------:R-:W-:Y:S04]  /*62d0*/  LEA.HI.X R3, R3, c[0x0][0x1fc], R134, 0x1, P1 ;  /* 0x00007f0003037a11 */ /* 0x000fe800008f0c86 */
[C---:B------:R-:W-:Y:S01]  /*62e0*/  HMMA.16816.F32 R48, R208.reuse, R214, R48 ;  /* 0x000000d6d030723c */ /* 0x040fe20000001830 */
[----:B------:R-:W1:Y:S03]  /*62f0*/  LDSM.16.M88.4 R212, [R241] ;  /* 0x00000000f1d4783b */ /* 0x000e660000000200 */
[----:B---3--:R-:W-:Y:S01]  /*6300*/  IADD3 R0, P2, R0, UR9, RZ ;  /* 0x0000000900007c10 */ /* 0x008fe2000ff5e0ff */
[----:B------:R-:W-:Y:S04]  /*6310*/  @UP1 USHF.L.U32 UR9, UR24, 0x6, URZ ;  /* 0x0000000618091899 */ /* 0x000fe8000800063f */
[----:B------:R-:W-:Y:S01]  /*6320*/  @!PT LDS RZ, [RZ] ;  /* 0x00000000fffff984 */ /* 0x000fe20000000800 */
[----:B------:R-:W-:Y:S01]  /*6330*/  @!PT LDS RZ, [RZ] ;  /* 0x00000000fffff984 */ /* 0x000fe20000000800 */
[----:B------:R-:W-:Y:S01]  /*6340*/  @!PT LDS RZ, [RZ] ;  /* 0x00000000fffff984 */ /* 0x000fe20000000800 */
[----:B------:R2:W-:Y:S03]  /*6350*/  LDGSTS.E.BYPASS.LTC128B.128 [R244+0x100], [R2.64], !P3 ;  /* 0x0010000002f47fae */ /* 0x0005e6000d901d56 */
[----:B------:R-:W-:Y:S01]  /*6360*/  IADD3.X R134, R135, UR8, RZ, P2, !PT ;  /* 0x0000000887867c10 */ /* 0x000fe200097fe4ff */
[----:B------:R-:W-:Y:S04]  /*6370*/  @UP1 USHF.R.S32.HI UR8, URZ, 0x1f, UR18 ;  /* 0x0000001f3f081899 */ /* 0x000fe80008011412 */
[----:B------:R-:W-:Y:S04]  /*6380*/  @UP1 UIMAD UR8, UR8, UR4, URZ ;  /* 0x00000004080812a4 */ /* 0x000fe8000f8e023f */
[----:B------:R-:W-:Y:S04]  /*6390*/  @UP1 UIMAD UR8, UR18, UR5, UR8 ;  /* 0x00000005120812a4 */ /* 0x000fe8000f8e0208 */
[----:B------:R-:W-:Y:S04]  /*63a0*/  @UP1 UIADD3 UR8, UR25, UR8, URZ ;  /* 0x0000000819081290 */ /* 0x000fe8000fffe03f */
[----:B------:R-:W-:Y:S01]  /*63b0*/  @UP1 USHF.L.U64.HI UR8, UR24, 0x6, UR8 ;  /* 0x0000000618081899 */ /* 0x000fe20008010208 */
[----:B--2---:R-:W-:Y:S04]  /*63c0*/  IADD3 R2, P2, R2, UR16, RZ ;  /* 0x0000001002027c10 */ /* 0x004fe8000ff5e0ff */
[----:B------:R-:W-:Y:S01]  /*63d0*/  IADD3.X R3, R3, UR15, RZ, P2, !PT ;  /* 0x0000000f03037c10 */ /* 0x000fe200097fe4ff */
[-C--:B-1----:R-:W-:Y:S08]  /*63e0*/  HMMA.16816.F32 R52, R208, R212.reuse, R52 ;  /* 0x000000d4d034723c */ /* 0x082ff00000001834 */
[C---:B------:R-:W-:Y:S08]  /*63f0*/  HMMA.16816.F32 R56, R140.reuse, R212, R56 ;  /* 0x000000d48c38723c */ /* 0x040ff00000001838 */
[-C--:B------:R-:W-:Y:S07]  /*6400*/  HMMA.16816.F32 R60, R140, R214.reuse, R60 ;  /* 0x000000d68c3c723c */ /* 0x080fee000000183c */
[C---:B------:R-:W-:Y:S01]  /*6410*/  LEA R140, P1, R0.reuse, c[0x0][0x1f8], 0x1 ;  /* 0x00007e00008c7a11 */ /* 0x040fe200078208ff */
[----:B------:R-:W-:Y:S04]  /*6420*/  HMMA.16816.F32 R64, R208, R214, R64 ;  /* 0x000000d6d040723c */ /* 0x000fe80000001840 */
[----:B------:R-:W-:Y:S02]  /*6430*/  LEA.HI.X R141, R0, c[0x0][0x1fc], R134, 0x1, P1 ;  /* 0x00007f00008d7a11 */ /* 0x000fe400008f0c86 */
[C---:B------:R-:W-:Y:S02]  /*6440*/  IADD3 R134, P1, R2.reuse, UR16, RZ ;  /* 0x0000001002867c10 */ /* 0x040fe4000ff3e0ff */
[----:B------:R-:W-:Y:S01]  /*6450*/  IADD3 R142, P4, R2, UR12, RZ ;  /* 0x0000000c028e7c10 */ /* 0x000fe2000ff9e0ff */
[----:B------:R1:W-:Y:S03]  /*6460*/  LDGSTS.E.BYPASS.LTC128B.128 [R244+0x2100], [R140.64], !P0 ;  /* 0x021000008cf47fae */ /* 0x0003e6000c101d56 */
[C---:B------:R-:W-:Y:S02]  /*6470*/  IADD3.X R135, R3.reuse, UR15, RZ, P1, !PT ;  /* 0x0000000f03877c10 */ /* 0x040fe40008ffe4ff */
[----:B------:R-:W-:Y:S03]  /*6480*/  IADD3.X R143, R3, UR11, RZ, P4, !PT ;  /* 0x0000000b038f7c10 */ /* 0x000fe6000a7fe4ff */
[----:B------:R2:W-:Y:S08]  /*6490*/  LDGSTS.E.BYPASS.LTC128B.128 [R244+0x900], [R2.64], !P3 ;  /* 0x0090000002f47fae */ /* 0x0005f0000d901d56 */
[----:B------:R2:W-:Y:S08]  /*64a0*/  LDGSTS.E.BYPASS.LTC128B.128 [R244+0x2900], [R2.64+0x80], !P0 ;  /* 0x0290008002f47fae */ /* 0x0005f0000c101d56 */
[----:B------:R3:W-:Y:S01]  /*64b0*/  LDGSTS.E.BYPASS.LTC128B.128 [R244+0x1100], [R134.64], !P3 ;  /* 0x0110000086f47fae */ /* 0x0007e2000d901d56 */
[C---:B-1----:R-:W-:Y:S04]  /*64c0*/  IADD3 R140, P2, R134.reuse, UR16, RZ ;  /* 0x00000010868c7c10 */ /* 0x042fe8000ff5e0ff */
[C---:B------:R-:W-:Y:S03]  /*64d0*/  IADD3.X R141, R135.reuse, UR15, RZ, P2, !PT ;  /* 0x0000000f878d7c10 */ /* 0x040fe600097fe4ff */
[----:B------:R1:W-:Y:S08]  /*64e0*/  LDGSTS.E.BYPASS.LTC128B.128 [R244+0x3100], [R142.64], !P0 ;  /* 0x031000008ef47fae */ /* 0x0003f0000c101d56 */
[----:B------:R1:W-:Y:S01]  /*64f0*/  LDGSTS.E.BYPASS.LTC128B.128 [R244+0x1900], [R140.64], !P3 ;  /* 0x019000008cf47fae */ /* 0x0003e2000d901d56 */
[----:B--2---:R-:W-:Y:S04]  /*6500*/  IADD3 R2, P1, R134, UR12, RZ ;  /* 0x0000000c86027c10 */ /* 0x004fe8000ff3e0ff */
[----:B------:R-:W-:Y:S02]  /*6510*/  IADD3.X R3, R135, UR11, RZ, P1, !PT ;  /* 0x0000000b87037c10 */ /* 0x000fe40008ffe4ff */
[----:B------:R-:W-:Y:S03]  /*6520*/  PLOP3.LUT P1, PT, PT, PT, UP1, 0x80, 0x0 ;  /* 0x000000000000781c */ /* 0x000fe60003f2f018 */
[----:B------:R2:W-:Y:S08]  /*6530*/  LDGSTS.E.BYPASS.LTC128B.128 [R244+0x3900], [R2.64], !P0 ;  /* 0x0390000002f47fae */ /* 0x0005f0000c101d56 */
[----:B------:R-:W-:Y:S08]  /*6540*/  LDSM.16.M88.4 R208, [R230+0x4100] ;  /* 0x00410000e6d0783b */ /* 0x000ff00000000200 */
[----:B-1----:R-:W1:Y:S08]  /*6550*/  LDSM.16.M88.4 R140, [R232+0x8100] ;  /* 0x00810000e88c783b */ /* 0x002e700000000200 */
[----:B------:R-:W4:Y:S08]  /*6560*/  LDSM.16.M88.4 R212, [R232+0xa100] ;  /* 0x00a10000e8d4783b */ /* 0x000f300000000200 */
[----:B------:R-:W0:Y:S01]  /*6570*/  LDGDEPBAR ;  /* 0x00000000000079af */ /* 0x000e220000000000 */
[-C--:B-1----:R-:W-:Y:S08]  /*6580*/  HMMA.16816.F32 R4, R140, R208.reuse, R4 ;  /* 0x000000d08c04723c */ /* 0x082ff00000001804 */
[C---:B----4-:R-:W-:Y:S08]  /*6590*/  HMMA.16816.F32 R8, R212.reuse, R208, R8 ;  /* 0x000000d0d408723c */ /* 0x050ff00000001808 */
[-C--:B------:R-:W-:Y:S08]  /*65a0*/  HMMA.16816.F32 R12, R212, R210.reuse, R12 ;  /* 0x000000d2d40c723c */ /* 0x080ff0000000180c */
[C---:B------:R-:W-:Y:S01]  /*65b0*/  HMMA.16816.F32 R16, R140.reuse, R210, R16 ;  /* 0x000000d28c10723c */ /* 0x040fe20000001810 */
[----:B------:R-:W1:Y:S07]  /*65c0*/  LDSM.16.M88.4 R208, [R230+0x4900] ;  /* 0x00490000e6d0783b */ /* 0x000e6e0000000200 */
[-C--:B-1----:R-:W-:Y:S08]  /*65d0*/  HMMA.16816.F32 R20, R140, R208.reuse, R20 ;  /* 0x000000d08c14723c */ /* 0x082ff00000001814 */
[C---:B------:R-:W-:Y:S08]  /*65e0*/  HMMA.16816.F32 R24, R212.reuse, R208, R24 ;  /* 0x000000d0d418723c */ /* 0x040ff00000001818 */
        /* <DEDUP_REMOVED lines=10> */
[-C--:B------:R-:W-:Y:S01]  /*6690*/  HMMA.16816.F32 R60, R212, R210.reuse, R60 ;  /* 0x000000d2d43c723c */ /* 0x080fe2000000183c */
[----:B------:R-:W-:Y:S07]  /*66a0*/  LDSM.16.M88.4 R212, [R234+0x8100] ;  /* 0x00810000ead4783b */ /* 0x000fee0000000200 */
[----:B------:R-:W-:Y:S01]  /*66b0*/  HMMA.16816.F32 R64, R140, R210, R64 ;  /* 0x000000d28c40723c */ /* 0x000fe20000001840 */
[----:B------:R-:W1:Y:S08]  /*66c0*/  LDSM.16.M88.4 R140, [R229] ;  /* 0x00000000e58c783b */ /* 0x000e700000000200 */
[----:B------:R-:W4:Y:S01]  /*66d0*/  LDSM.16.M88.4 R208, [R234+0xa100] ;  /* 0x00a10000ead0783b */ /* 0x000f220000000200 */
        /* <DEDUP_REMOVED lines=20> */
[----:B------:R-:W1:Y:S08]  /*6820*/  LDSM.16.M88.4 R140, [R224+0x6100] ;  /* 0x00610000e08c783b */ /* 0x000e700000000200 */
        /* <DEDUP_REMOVED lines=90> */
[----:B------:R-:W-:Y:S09]  /*6dd0*/  FMUL.FTZ R15, R15, c[0x0][0x320] ;  /* 0x0000c8000f0f7a20 */ /* 0x000ff20000410000 */
[----:B------:R1:W-:Y:S10]  /*6de0*/  MUFU.TANH R217, R7 ;  /* 0x0000000700d97308 */ /* 0x0003f40000002400 */
[----:B------:R4:W-:Y:S10]  /*6df0*/  MUFU.TANH R218, R8 ;  /* 0x0000000800da7308 */ /* 0x0009f40000002400 */
[----:B------:R2:W-:Y:S01]  /*6e00*/  MUFU.TANH R221, R10 ;  /* 0x0000000a00dd7308 */ /* 0x0005e20000002400 */
[----:B-1----:R-:W1:Y:S09]  /*6e10*/  LDSM.16.M88.4 R4, [R229+0x2800] ;  /* 0x00280000e504783b */ /* 0x002e720000000200 */
[----:B------:R-:W-:Y:S01]  /*6e20*/  MUFU.TANH R16, R16 ;  /* 0x0000001000107308 */ /* 0x000fe20000002400 */
[----:B----4-:R-:W4:Y:S09]  /*6e30*/  LDL R8, [R1+0x24] ;  /* 0x0000240001087983 */ /* 0x010f320000100800 */
[----:B------:R-:W-:Y:S01]  /*6e40*/  MUFU.TANH R17, R17 ;  /* 0x0000001100117308 */ /* 0x000fe20000002400 */
[----:B--2---:R-:W2:Y:S09]  /*6e50*/  LDL R10, [R1+0x20] ;  /* 0x00002000010a7983 */ /* 0x004eb20000100800 */
[----:B------:R-:W-:Y:S10]  /*6e60*/  MUFU.TANH R219, R9 ;  /* 0x0000000900db7308 */ /* 0x000ff40000002400 */
[----:B------:R-:W-:Y:S01]  /*6e70*/  MUFU.TANH R18, R18 ;  /* 0x0000001200127308 */ /* 0x000fe20000002400 */
[-C--:B-1----:R-:W-:Y:S09]  /*6e80*/  HMMA.16816.F32 R20, R212, R4.reuse, R20 ;  /* 0x00000004d414723c */ /* 0x082ff20000001814 */
[----:B------:R-:W-:Y:S01]  /*6e90*/  MUFU.TANH R19, R19 ;  /* 0x0000001300137308 */ /* 0x000fe20000002400 */
[C---:B------:R-:W-:Y:S09]  /*6ea0*/  HMMA.16816.F32 R24, R208.reuse, R4, R24 ;  /* 0x00000004d018723c */ /* 0x040ff20000001818 */
[----:B------:R-:W-:Y:S01]  /*6eb0*/  MUFU.TANH R11, R11 ;  /* 0x0000000b000b7308 */ /* 0x000fe20000002400 */
[-C--:B------:R-:W-:Y:S04]  /*6ec0*/  HMMA.16816.F32 R28, R208, R6.reuse, R28 ;  /* 0x00000006d01c723c */ /* 0x080fe8000000181c */
[----:B------:R-:W-:Y:S04]  /*6ed0*/  FMUL.FTZ R22, R22, c[0x0][0x320] ;  /* 0x0000c80016167a20 */ /* 0x000fe80000410000 */
[C---:B------:R-:W-:Y:S01]  /*6ee0*/  HMMA.16816.F32 R32, R212.reuse, R6, R32 ;  /* 0x00000006d420723c */ /* 0x040fe20000001820 */
[----:B------:R-:W-:Y:S01]  /*6ef0*/  MUFU.TANH R13, R13 ;  /* 0x0000000d000d7308 */ /* 0x000fe20000002400 */
[----:B------:R-:W1:Y:S02]  /*6f00*/  LDSM.16.M88.4 R4, [R229+0x3000] ;  /* 0x00300000e504783b */ /* 0x000e640000000200 */
[----:B------:R-:W-:Y:S02]  /*6f10*/  FMUL.FTZ R23, R23, c[0x0][0x320] ;  /* 0x0000c80017177a20 */ /* 0x000fe40000410000 */
        /* <DEDUP_REMOVED lines=8> */
[----:B------:R3:W-:Y:S01]  /*6fa0*/  MUFU.TANH R247, R23 ;  /* 0x0000001700f77308 */ /* 0x0007e20000002400 */
[----:B------:R-:W-:Y:S02]  /*6fb0*/  FMUL.FTZ R29, R29, c[0x0][0x320] ;  /* 0x0000c8001d1d7a20 */ /* 0x000fe40000410000 */
[----:B------:R-:W-:Y:S02]  /*6fc0*/  FMUL.FTZ R33, R33, c[0x0][0x320] ;  /* 0x0000c80021217a20 */ /* 0x000fe40000410000 */
[----:B------:R-:W-:Y:S02]  /*6fd0*/  FMUL.FTZ R32, R32, c[0x0][0x320] ;  /* 0x0000c80020207a20 */ /* 0x000fe40000410000 */
[----:B------:R-:W-:Y:S02]  /*6fe0*/  FMUL.FTZ R34, R34, c[0x0][0x320] ;  /* 0x0000c80022227a20 */ /* 0x000fe40000410000 */
[----:B------:R-:W-:Y:S01]  /*6ff0*/  FMUL.FTZ R26, R26, c[0x0][0x320] ;  /* 0x0000c8001a1a7a20 */ /* 0x000fe20000410000 */
[----:B------:R-:W3:Y:S01]  /*7000*/  MUFU.TANH R131, R20 ;  /* 0x0000001400837308 */ /* 0x000ee20000002400 */
[----:B------:R-:W-:Y:S02]  /*7010*/  FMUL.FTZ R35, R35, c[0x0][0x320] ;  /* 0x0000c80023237a20 */ /* 0x000fe40000410000 */
[----:B------:R-:W-:Y:S07]  /*7020*/  FMUL.FTZ R27, R27, c[0x0][0x320] ;  /* 0x0000c8001b1b7a20 */ /* 0x000fee0000410000 */
[----:B------:R3:W-:Y:S01]  /*7030*/  MUFU.TANH R252, R21 ;  /* 0x0000001500fc7308 */ /* 0x0007e20000002400 */
[-C--:B-1----:R-:W-:Y:S01]  /*7040*/  HMMA.16816.F32 R36, R212, R4.reuse, R36 ;  /* 0x00000004d424723c */ /* 0x082fe20000001824 */
[----:B---3--:R-:W3:Y:S07]  /*7050*/  LDL.64 R22, [R1+0x40] ;  /* 0x0000400001167983 */ /* 0x008eee0000100a00 */
[C---:B------:R-:W-:Y:S01]  /*7060*/  HMMA.16816.F32 R40, R208.reuse, R4, R40 ;  /* 0x00000004d028723c */ /* 0x040fe20000001828 */
[----:B------:R-:W-:Y:S07]  /*7070*/  MUFU.TANH R128, R24 ;  /* 0x0000001800807308 */ /* 0x000fee0000002400 */
[-C--:B------:R-:W-:Y:S03]  /*7080*/  HMMA.16816.F32 R44, R208, R6.reuse, R44 ;  /* 0x00000006d02c723c */ /* 0x080fe6000000182c */
[----:B------:R-:W1:Y:S01]  /*7090*/  MUFU.TANH R249, R33 ;  /* 0x0000002100f97308 */ /* 0x000e620000002400 */
[----:B------:R-:W2:Y:S04]  /*70a0*/  LDL.64 R20, [R1+0x30] ;  /* 0x0000300001147983 */ /* 0x000ea80000100a00 */
[C---:B------:R-:W-:Y:S04]  /*70b0*/  HMMA.16816.F32 R48, R212.reuse, R6, R48 ;  /* 0x00000006d430723c */ /* 0x040fe80000001830 */
[----:B------:R-:W-:Y:S01]  /*70c0*/  FMUL.FTZ R36, R36, c[0x0][0x320] ;  /* 0x0000c80024247a20 */ /* 0x000fe20000410000 */
[----:B------:R-:W-:Y:S01]  /*70d0*/  MUFU.TANH R241, R31 ;  /* 0x0000001f00f17308 */ /* 0x000fe20000002400 */
[----:B------:R-:W1:Y:S01]  /*70e0*/  LDSM.16.M88.4 R4, [R229+0x3800] ;  /* 0x00380000e504783b */ /* 0x000e620000000200 */
[----:B------:R-:W-:Y:S01]  /*70f0*/  FMUL.FTZ R37, R37, c[0x0][0x320] ;  /* 0x0000c80025257a20 */ /* 0x000fe20000410000 */
[----:B------:R-:W-:Y:S04]  /*7100*/  DEPBAR.LE SB0, 0x0 ;  /* 0x000080000000791a */ /* 0x000fe80000000000 */
[----:B------:R-:W-:Y:S02]  /*7110*/  FMUL.FTZ R40, R40, c[0x0][0x320] ;  /* 0x0000c80028287a20 */ /* 0x000fe40000410000 */
[----:B------:R-:W-:Y:S01]  /*7120*/  FMUL.FTZ R38, R38, c[0x0][0x320] ;  /* 0x0000c80026267a20 */ /* 0x000fe20000410000 */
[----:B------:R-:W-:Y:S01]  /*7130*/  MUFU.TANH R250, R36 ;  /* 0x0000002400fa7308 */ /* 0x000fe20000002400 */
[----:B------:R-:W-:Y:S01]  /*7140*/  FMUL.FTZ R45, R45, c[0x0][0x320] ;  /* 0x0000c8002d2d7a20 */ /* 0x000fe20000410000 */
[----:B------:R-:W-:Y:S01]  /*7150*/  BAR.SYNC.DEFER_BLOCKING 0x0 ;  /* 0x0000000000007b1d */ /* 0x000fe20000010000 */
        /* <DEDUP_REMOVED lines=10> */
[----:B------:R1:W-:Y:S01]  /*7200*/  MUFU.TANH R24, R49 ;  /* 0x0000003100187308 */ /* 0x0003e20000002400 */
[----:B------:R-:W-:Y:S02]  /*7210*/  FMUL.FTZ R51, R51, c[0x0][0x320] ;  /* 0x0000c80033337a20 */ /* 0x000fe40000410000 */
[----:B------:R-:W-:Y:S07]  /*7220*/  FMUL.FTZ R44, R44, c[0x0][0x320] ;  /* 0x0000c8002c2c7a20 */ /* 0x000fee0000410000 */
[----:B------:R-:W1:Y:S02]  /*7230*/  MUFU.TANH R0, R40 ;  /* 0x0000002800007308 */ /* 0x000e640000002400 */
[-C--:B-1----:R-:W-:Y:S05]  /*7240*/  HMMA.16816.F32 R52, R212, R4.reuse, R52 ;  /* 0x00000004d434723c */ /* 0x082fea0000001834 */
[----:B------:R-:W-:Y:S03]  /*7250*/  MOV R45, R131 ;  /* 0x00000083002d7202 */ /* 0x000fe60000000f00 */
[C---:B------:R-:W-:Y:S01]  /*7260*/  HMMA.16816.F32 R56, R208.reuse, R4, R56 ;  /* 0x00000004d038723c */ /* 0x040fe20000001838 */
[----:B------:R1:W-:Y:S03]  /*7270*/  MUFU.TANH R131, R46 ;  /* 0x0000002e00837308 */ /* 0x0003e60000002400 */
[----:B------:R-:W-:Y:S03]  /*7280*/  MOV R49, R249 ;  /* 0x000000f900317202 */ /* 0x000fe60000000f00 */
[----:B------:R-:W-:Y:S01]  /*7290*/  FMNMX.FTZ R4, R218, R137, !PT ;  /* 0x00000089da047209 */ /* 0x000fe20007810000 */
[-C--:B------:R-:W-:Y:S03]  /*72a0*/  HMMA.16816.F32 R60, R208, R6.reuse, R60 ;  /* 0x00000006d03c723c */ /* 0x080fe6000000183c */
[----:B------:R1:W-:Y:S01]  /*72b0*/  MUFU.TANH R3, R47 ;  /* 0x0000002f00037308 */ /* 0x0003e20000002400 */
[----:B------:R-:W-:Y:S02]  /*72c0*/  FMNMX.FTZ R4, R219, R4, !PT ;  /* 0x00000004db047209 */ /* 0x000fe40007810000 */
[----:B------:R-:W-:Y:S02]  /*72d0*/  FMNMX.FTZ R5, R221, R138, !PT ;  /* 0x0000008add057209 */ /* 0x000fe40007810000 */
[----:B------:R-:W-:Y:S01]  /*72e0*/  FMUL.FTZ R55, R55, c[0x0][0x320] ;  /* 0x0000c80037377a20 */ /* 0x000fe20000410000 */
[----:B------:R-:W-:Y:S04]  /*72f0*/  HMMA.16816.F32 R64, R212, R6, R64 ;  /* 0x00000006d440723c */ /* 0x000fe80000001840 */
[----:B------:R1:W1:Y:S01]  /*7300*/  MUFU.TANH R2, R55 ;  /* 0x0000003700027308 */ /* 0x0002620000002400 */
[----:B------:R-:W-:Y:S01]  /*7310*/  FMUL.FTZ R52, R52, c[0x0][0x320] ;  /* 0x0000c80034347a20 */ /* 0x000fe20000410000 */
[----:B------:R-:W-:Y:S01]  /*7320*/  FMNMX.FTZ R4, R12, R4, !PT ;  /* 0x000000040c047209 */ /* 0x000fe20007810000 */
[----:B------:R-:W-:Y:S01]  /*7330*/  FMUL.FTZ R59, R59, c[0x0][0x320] ;  /* 0x0000c8003b3b7a20 */ /* 0x000fe20000410000 */
[----:B-1----:R-:W-:Y:S01]  /*7340*/  MOV R46, R0 ;  /* 0x00000000002e7202 */ /* 0x002fe20000000f00 */
[----:B------:R-:W-:Y:S03]  /*7350*/  FMUL.FTZ R53, R53, c[0x0][0x320] ;  /* 0x0000c80035357a20 */ /* 0x000fe60000410000 */
[----:B------:R-:W-:Y:S01]  /*7360*/  FMUL.FTZ R54, R54, c[0x0][0x320] ;  /* 0x0000c80036367a20 */ /* 0x000fe20000410000 */
[----:B------:R-:W-:Y:S01]  /*7370*/  FMNMX.FTZ R4, R13, R4, !PT ;  /* 0x000000040d047209 */ /* 0x000fe20007810000 */
[----:B------:R1:W-:Y:S01]  /*7380*/  MUFU.TANH R249, R59 ;  /* 0x0000003b00f97308 */ /* 0x0003e20000002400 */
[----:B------:R-:W-:Y:S01]  /*7390*/  FMUL.FTZ R57, R57, c[0x0][0x320] ;  /* 0x0000c80039397a20 */ /* 0x000fe20000410000 */
[----:B------:R-:W-:Y:S01]  /*73a0*/  FMNMX.FTZ R5, R11, R5, !PT ;  /* 0x000000050b057209 */ /* 0x000fe20007810000 */
[----:B------:R-:W-:Y:S01]  /*73b0*/  FMUL.FTZ R56, R56, c[0x0][0x320] ;  /* 0x0000c80038387a20 */ /* 0x000fe20000410000 */
[----:B------:R-:W-:Y:S01]  /*73c0*/  MOV R47, R252 ;  /* 0x000000fc002f7202 */ /* 0x000fe20000000f00 */
[----:B------:R-:W-:Y:S02]  /*73d0*/  FMUL.FTZ R58, R58, c[0x0][0x320] ;  /* 0x0000c8003a3a7a20 */ /* 0x000fe40000410000 */
[----:B------:R-:W-:Y:S02]  /*73e0*/  FMUL.FTZ R61, R61, c[0x0][0x320] ;  /* 0x0000c8003d3d7a20 */ /* 0x000fe40000410000 */
[----:B------:R-:W-:Y:S01]  /*73f0*/  FMUL.FTZ R62, R62, c[0x0][0x320] ;  /* 0x0000c8003e3e7a20 */ /* 0x000fe20000410000 */
[----:B------:R-:W-:Y:S01]  /*7400*/  MUFU.TANH R130, R42 ;  /* 0x0000002a00827308 */ /* 0x000fe20000002400 */
[----:B------:R-:W-:Y:S02]  /*7410*/  FMUL.FTZ R60, R60, c[0x0][0x320] ;  /* 0x0000c8003c3c7a20 */ /* 0x000fe40000410000 */
[----:B------:R-:W-:Y:S02]  /*7420*/  FMUL.FTZ R64, R64, c[0x0][0x320] ;  /* 0x0000c80040407a20 */ /* 0x000fe40000410000 */
[----:B------:R-:W-:Y:S02]  /*7430*/  IMAD.MOV.U32 R55, RZ, RZ, R128 ;  /* 0x000000ffff377224 */ /* 0x000fe400078e0080 */
[----:B------:R-:W-:Y:S02]  /*7440*/  FMUL.FTZ R65, R65, c[0x0][0x320] ;  /* 0x0000c80041417a20 */ /* 0x000fe40000410000 */
[----:B------:R-:W-:Y:S01]  /*7450*/  FMUL.FTZ R66, R66, c[0x0][0x320] ;  /* 0x0000c80042427a20 */ /* 0x000fe20000410000 */
[----:B------:R1:W-:Y:S01]  /*7460*/  MUFU.TANH R42, R57 ;  /* 0x00000039002a7308 */ /* 0x0003e20000002400 */
[----:B------:R-:W-:Y:S01]  /*7470*/  FMNMX.FTZ R4, R55, R4, !PT ;  /* 0x0000000437047209 */ /* 0x000fe20007810000 */
[----:B------:R-:W-:Y:S01]  /*7480*/  FMUL.FTZ R67, R67, c[0x0][0x320] ;  /* 0x0000c80043437a20 */ /* 0x000fe20000410000 */
[----:B-1----:R-:W-:Y:S02]  /*7490*/  MOV R59, R2 ;  /* 0x00000002003b7202 */ /* 0x002fe40000000f00 */
[----:B------:R-:W-:Y:S05]  /*74a0*/  FMNMX.FTZ R2, R216, R132, !PT ;  /* 0x00000084d8027209 */ /* 0x000fea0007810000 */
[----:B------:R1:W-:Y:S01]  /*74b0*/  MUFU.TANH R40, R43 ;  /* 0x0000002b00287308 */ /* 0x0003e20000002400 */
[----:B------:R-:W-:Y:S04]  /*74c0*/  FMNMX.FTZ R2, R141, R2, !PT ;  /* 0x000000028d027209 */ /* 0x000fe80007810000 */
[----:B------:R-:W-:Y:S04]  /*74d0*/  FMNMX.FTZ R2, R16, R2, !PT ;  /* 0x0000000210027209 */ /* 0x000fe80007810000 */
[----:B------:R-:W-:Y:S01]  /*74e0*/  FMNMX.FTZ R2, R17, R2, !PT ;  /* 0x0000000211027209 */ /* 0x000fe20007810000 */
[----:B------:R1:W-:Y:S03]  /*74f0*/  MUFU.TANH R31, R50 ;  /* 0x00000032001f7308 */ /* 0x0003e60000002400 */
[----:B------:R-:W-:Y:S02]  /*7500*/  FMNMX.FTZ R2, R45, R2, !PT ;  /* 0x000000022d027209 */ /* 0x000fe40007810000 */
[----:B------:R-:W-:Y:S02]  /*7510*/  MOV R57, R3 ;  /* 0x0000000300397202 */ /* 0x000fe40000000f00 */
[----:B------:R-:W-:Y:S02]  /*7520*/  FMNMX.FTZ R3, R220, R133, !PT ;  /* 0x00000085dc037209 */ /* 0x000fe40007810000 */
[----:B------:R-:W-:Y:S01]  /*7530*/  FMNMX.FTZ R2, R47, R2, !PT ;  /* 0x000000022f027209 */ /* 0x000fe20007810000 */
[----:B------:R-:W-:Y:S01]  /*7540*/  MUFU.TANH R242, R41 ;  /* 0x0000002900f27308 */ /* 0x000fe20000002400 */
[----:B------:R-:W-:Y:S02]  /*7550*/  FMNMX.FTZ R3, R217, R3, !PT ;  /* 0x00000003d9037209 */ /* 0x000fe40007810000 */
[----:B-1----:R-:W-:Y:S02]  /*7560*/  MOV R43, R250 ;  /* 0x000000fa002b7202 */ /* 0x002fe40000000f00 */
[----:B------:R-:W-:Y:S05]  /*7570*/  FMNMX.FTZ R3, R18, R3, !PT ;  /* 0x0000000312037209 */ /* 0x000fea0007810000 */
[----:B------:R-:W1:Y:S01]  /*7580*/  MUFU.TANH R251, R32 ;  /* 0x0000002000fb7308 */ /* 0x000e620000002400 */
[----:B------:R-:W-:Y:S02]  /*7590*/  FMNMX.FTZ R3, R19, R3, !PT ;  /* 0x0000000313037209 */ /* 0x000fe40007810000 */
[----:B------:R-:W-:Y:S04]  /*75a0*/  MOV R50, R248 ;  /* 0x000000f800327202 */ /* 0x000fe80000000f00 */
[----:B------:R-:W-:Y:S03]  /*75b0*/  FMNMX.FTZ R3, R50, R3, !PT ;  /* 0x0000000332037209 */ /* 0x000fe60007810000 */
[----:B------:R1:W-:Y:S10]  /*75c0*/  MUFU.TANH R41, R48 ;  /* 0x0000003000297308 */ /* 0x0003f40000002400 */
[----:B------:R4:W-:Y:S10]  /*75d0*/  MUFU.TANH R0, R51 ;  /* 0x0000003300007308 */ /* 0x0009f40000002400 */
[----:B------:R-:W-:Y:S01]  /*75e0*/  MUFU.TANH R245, R25 ;  /* 0x0000001900f57308 */ /* 0x000fe20000002400 */
[----:B-1----:R-:W-:Y:S04]  /*75f0*/  MOV R48, R251 ;  /* 0x000000fb00307202 */ /* 0x002fe80000000f00 */
[----:B------:R-:W-:Y:S05]  /*7600*/  FMNMX.FTZ R2, R48, R2, !PT ;  /* 0x0000000230027209 */ /* 0x000fea0007810000 */
[----:B------:R-:W-:Y:S01]  /*7610*/  MUFU.TANH R223, R28 ;  /* 0x0000001c00df7308 */ /* 0x000fe20000002400 */
[----:B------:R-:W-:Y:S02]  /*7620*/  FMNMX.FTZ R2, R49, R2, !PT ;  /* 0x0000000231027209 */ /* 0x000fe40007810000 */
[----:B----4-:R-:W-:Y:S02]  /*7630*/  MOV R51, R247 ;  /* 0x000000f700337202 */ /* 0x010fe40000000f00 */
[----:B------:R-:W-:Y:S02]  /*7640*/  FMNMX.FTZ R2, R43, R2, !PT ;  /* 0x000000022b027209 */ /* 0x000fe40007810000 */
[----:B------:R-:W-:Y:S03]  /*7650*/  FMNMX.FTZ R3, R51, R3, !PT ;  /* 0x0000000333037209 */ /* 0x000fe60007810000 */
[----:B------:R-:W1:Y:S10]  /*7660*/  MUFU.TANH R246, R34 ;  /* 0x0000002200f67308 */ /* 0x000e740000002400 */
[----:B------:R1:W-:Y:S10]  /*7670*/  MUFU.TANH R28, R52 ;  /* 0x00000034001c7308 */ /* 0x0003f40000002400 */
[----:B------:R-:W4:Y:S10]  /*7680*/  MUFU.TANH R14, R14 ;  /* 0x0000000e000e7308 */ /* 0x000f340000002400 */
[----:B------:R-:W4:Y:S01]  /*7690*/  MUFU.TANH R136, R30 ;  /* 0x0000001e00887308 */ /* 0x000f220000002400 */
[----:B-1----:R-:W-:Y:S04]  /*76a0*/  MOV R52, R246 ;  /* 0x000000f600347202 */ /* 0x002fe80000000f00 */
[----:B------:R-:W-:Y:S05]  /*76b0*/  FMNMX.FTZ R3, R52, R3, !PT ;  /* 0x0000000334037209 */ /* 0x000fea0007810000 */
[----:B------:R1:W-:Y:S01]  /*76c0*/  MUFU.TANH R30, R53 ;  /* 0x00000035001e7308 */ /* 0x0003e20000002400 */
[----:B----4-:R-:W-:Y:S09]  /*76d0*/  FMNMX.FTZ R5, R14, R5, !PT ;  /* 0x000000050e057209 */ /* 0x010ff20007810000 */
[----:B------:R4:W-:Y:S01]  /*76e0*/  MUFU.TANH R128, R56 ;  /* 0x0000003800807308 */ /* 0x0009e20000002400 */
[----:B------:R-:W-:Y:S09]  /*76f0*/  MOV R34, R136 ;  /* 0x0000008800227202 */ /* 0x000ff20000000f00 */
[----:B------:R-:W2:Y:S01]  /*7700*/  MUFU.TANH R139, R26 ;  /* 0x0000001a008b7308 */ /* 0x000ea20000002400 */
[----:B-1----:R-:W-:Y:S04]  /*7710*/  MOV R53, R245 ;  /* 0x000000f500357202 */ /* 0x002fe80000000f00 */
[----:B------:R-:W-:Y:S05]  /*7720*/  FMNMX.FTZ R4, R53, R4, !PT ;  /* 0x0000000435047209 */ /* 0x000fea0007810000 */
[----:B------:R-:W-:Y:S01]  /*7730*/  MUFU.TANH R222, R29 ;  /* 0x0000001d00de7308 */ /* 0x000fe20000002400 */
[----:B----4-:R-:W-:Y:S04]  /*7740*/  MOV R56, R223 ;  /* 0x000000df00387202 */ /* 0x010fe80000000f00 */
[----:B------:R-:W-:Y:S05]  /*7750*/  FMNMX.FTZ R4, R56, R4, !PT ;  /* 0x0000000438047209 */ /* 0x000fea0007810000 */
[----:B------:R2:W1:Y:S10]  /*7760*/  MUFU.TANH R235, R35 ;  /* 0x0000002300eb7308 */ /* 0x0004740000002400 */
[----:B------:R1:W-:Y:S10]  /*7770*/  MUFU.TANH R29, R54 ;  /* 0x00000036001d7308 */ /* 0x0003f40000002400 */
[----:B------:R-:W4:Y:S01]  /*7780*/  MUFU.TANH R15, R15 ;  /* 0x0000000f000f7308 */ /* 0x000f220000002400 */
[----:B--2---:R-:W-:Y:S09]  /*7790*/  MOV R35, R139 ;  /* 0x0000008b00237202 */ /* 0x004ff20000000f00 */
[----:B------:R2:W-:Y:S01]  /*77a0*/  MUFU.TANH R252, R60 ;  /* 0x0000003c00fc7308 */ /* 0x0005e20000002400 */
[----:B-1----:R-:W-:Y:S04]  /*77b0*/  MOV R54, R235 ;  /* 0x000000eb00367202 */ /* 0x002fe80000000f00 */
[----:B------:R-:W-:Y:S05]  /*77c0*/  FMNMX.FTZ R3, R54, R3, !PT ;  /* 0x0000000336037209 */ /* 0x000fea0007810000 */
[----:B------:R1:W-:Y:S01]  /*77d0*/  MUFU.TANH R250, R58 ;  /* 0x0000003a00fa7308 */ /* 0x0003e20000002400 */
[----:B----4-:R-:W-:Y:S04]  /*77e0*/  FMNMX.FTZ R5, R15, R5, !PT ;  /* 0x000000050f057209 */ /* 0x010fe80007810000 */
[----:B------:R-:W-:Y:S05]  /*77f0*/  FMNMX.FTZ R5, R35, R5, !PT ;  /* 0x0000000523057209 */ /* 0x000fea0007810000 */
[----:B------:R-:W4:Y:S01]  /*7800*/  MUFU.TANH R129, R37 ;  /* 0x0000002500817308 */ /* 0x000f220000002400 */
[----:B--2---:R-:W-:Y:S01]  /*7810*/  MOV R60, R0 ;  /* 0x00000000003c7202 */ /* 0x004fe20000000f00 */
[----:B------:R-:W-:Y:S08]  /*7820*/  FMUL.FTZ R0, R63, c[0x0][0x320] ;  /* 0x0000c8003f007a20 */ /* 0x000ff00000410000 */
[----:B------:R-:W2:Y:S01]  /*7830*/  MUFU.TANH R33, R38 ;  /* 0x0000002600217308 */ /* 0x000ea20000002400 */
[----:B-1----:R-:W-:Y:S04]  /*7840*/  MOV R58, R222 ;  /* 0x000000de003a7202 */ /* 0x002fe80000000f00 */
[----:B------:R-:W-:Y:S05]  /*7850*/  FMNMX.FTZ R4, R58, R4, !PT ;  /* 0x000000043a047209 */ /* 0x000fea0007810000 */
[----:B------:R-:W1:Y:S01]  /*7860*/  MUFU.TANH R25, R27 ;  /* 0x0000001b00197308 */ /* 0x000e620000002400 */
[----:B------:R-:W-:Y:S02]  /*7870*/  FMNMX.FTZ R4, R46, R4, !PT ;  /* 0x000000042e047209 */ /* 0x000fe40007810000 */
[----:B----4-:R-:W-:Y:S02]  /*7880*/  FMNMX.FTZ R2, R129, R2, !PT ;  /* 0x0000000281027209 */ /* 0x010fe40007810000 */
[----:B------:R-:W-:Y:S02]  /*7890*/  FMNMX.FTZ R4, R242, R4, !PT ;  /* 0x00000004f2047209 */ /* 0x000fe40007810000 */
[----:B------:R-:W-:Y:S03]  /*78a0*/  FMNMX.FTZ R2, R41, R2, !PT ;  /* 0x0000000229027209 */ /* 0x000fe60007810000 */
[----:B------:R-:W4:Y:S01]  /*78b0*/  MUFU.TANH R32, R39 ;  /* 0x0000002700207308 */ /* 0x000f220000002400 */
[----:B------:R-:W-:Y:S02]  /*78c0*/  FMNMX.FTZ R2, R24, R2, !PT ;  /* 0x0000000218027209 */ /* 0x000fe40007810000 */
[----:B--2---:R-:W-:Y:S02]  /*78d0*/  FMNMX.FTZ R3, R33, R3, !PT ;  /* 0x0000000321037209 */ /* 0x004fe40007810000 */
[----:B------:R-:W-:Y:S05]  /*78e0*/  FMNMX.FTZ R2, R28, R2, !PT ;  /* 0x000000021c027209 */ /* 0x000fea0007810000 */
[----:B------:R-:W2:Y:S01]  /*78f0*/  MUFU.TANH R44, R44 ;  /* 0x0000002c002c7308 */ /* 0x000ea20000002400 */
[----:B------:R-:W-:Y:S02]  /*7900*/  FMNMX.FTZ R136, R30, R2, !PT ;  /* 0x000000021e887209 */ /* 0x000fe40007810000 */
[----:B-1----:R-:W-:Y:S04]  /*7910*/  FMNMX.FTZ R5, R25, R5, !PT ;  /* 0x0000000519057209 */ /* 0x002fe80007810000 */
[----:B------:R-:W-:Y:S03]  /*7920*/  FMNMX.FTZ R5, R34, R5, !PT ;  /* 0x0000000522057209 */ /* 0x000fe60007810000 */
[----:B------:R-:W1:Y:S01]  /*7930*/  MUFU.TANH R248, R64 ;  /* 0x0000004000f87308 */ /* 0x000e620000002400 */
[----:B------:R-:W-:Y:S02]  /*7940*/  FMNMX.FTZ R5, R241, R5, !PT ;  /* 0x00000005f1057209 */ /* 0x000fe40007810000 */
[----:B----4-:R-:W-:Y:S02]  /*7950*/  FMNMX.FTZ R3, R32, R3, !PT ;  /* 0x0000000320037209 */ /* 0x010fe40007810000 */
[----:B------:R-:W-:Y:S02]  /*7960*/  FMNMX.FTZ R5, R130, R5, !PT ;  /* 0x0000000582057209 */ /* 0x000fe40007810000 */
[----:B------:R-:W-:Y:S03]  /*7970*/  FMNMX.FTZ R3, R31, R3, !PT ;  /* 0x000000031f037209 */ /* 0x000fe60007810000 */
[----:B------:R4:W-:Y:S01]  /*7980*/  MUFU.TANH R139, R0 ;  /* 0x00000000008b7308 */ /* 0x0009e20000002400 */
[----:B------:R-:W-:Y:S02]  /*7990*/  FMNMX.FTZ R3, R60, R3, !PT ;  /* 0x000000033c037209 */ /* 0x000fe40007810000 */
[----:B--2---:R-:W-:Y:S02]  /*79a0*/  FMNMX.FTZ R4, R44, R4, !PT ;  /* 0x000000042c047209 */ /* 0x004fe40007810000 */
[----:B------:R-:W-:Y:S02]  /*79b0*/  FMNMX.FTZ R2, R29, R3, !PT ;  /* 0x000000031d027209 */ /* 0x000fe40007810000 */
[----:B------:R-:W-:Y:S03]  /*79c0*/  FMNMX.FTZ R3, R40, R5, !PT ;  /* 0x0000000528037209 */ /* 0x000fe60007810000 */
[----:B------:R-:W2:Y:S01]  /*79d0*/  MUFU.TANH R247, R65 ;  /* 0x0000004100f77308 */ /* 0x000ea20000002400 */
[----:B------:R-:W-:Y:S02]  /*79e0*/  FMNMX.FTZ R5, R243, R4, !PT ;  /* 0x00000004f3057209 */ /* 0x000fe40007810000 */
[----:B------:R-:W-:Y:S02]  /*79f0*/  FMNMX.FTZ R4, R59, R2, !PT ;  /* 0x000000023b047209 */ /* 0x000fe40007810000 */
[----:B-1----:R-:W-:Y:S02]  /*7a00*/  FMNMX.FTZ R136, R248, R136, !PT ;  /* 0x00000088f8887209 */ /* 0x002fe40007810000 */
[----:B------:R-:W-:Y:S03]  /*7a10*/  FMNMX.FTZ R2, R131, R3, !PT ;  /* 0x0000000383027209 */ /* 0x000fe60007810000 */
[----:B------:R-:W1:Y:S01]  /*7a20*/  MUFU.TANH R246, R66 ;  /* 0x0000004200f67308 */ /* 0x000e620000002400 */
[----:B------:R-:W-:Y:S02]  /*7a30*/  FMNMX.FTZ R2, R57, R2, !PT ;  /* 0x0000000239027209 */ /* 0x000fe40007810000 */
[----:B----4-:R-:W-:Y:S02]  /*7a40*/  FMNMX.FTZ R0, R128, R5, !PT ;  /* 0x0000000580007209 */ /* 0x010fe40007810000 */
[----:B------:R-:W-:Y:S02]  /*7a50*/  FMNMX.FTZ R2, R250, R2, !PT ;  /* 0x00000002fa027209 */ /* 0x000fe40007810000 */
[----:B------:R-:W-:Y:S03]  /*7a60*/  FMNMX.FTZ R0, R42, R0, !PT ;  /* 0x000000002a007209 */ /* 0x000fe60007810000 */
[----:B------:R-:W4:Y:S01]  /*7a70*/  MUFU.TANH R251, R61 ;  /* 0x0000003d00fb7308 */ /* 0x000f220000002400 */
[----:B--2---:R-:W-:Y:S05]  /*7a80*/  FMNMX.FTZ R136, R247, R136, !PT ;  /* 0x00000088f7887209 */ /* 0x004fea0007810000 */
[----:B------:R-:W2:Y:S04]  /*7a90*/  SHFL.BFLY PT, R6, R136, 0x2, 0x1f ;  /* 0x0c401f0088067f89 */ /* 0x000ea800000e0000 */
[----:B------:R-:W3:Y:S01]  /*7aa0*/  MUFU.TANH R245, R67 ;  /* 0x0000004300f57308 */ /* 0x000ee20000002400 */
[----:B-1----:R-:W-:Y:S02]  /*7ab0*/  FMNMX.FTZ R3, R246, R4, !PT ;  /* 0x00000004f6037209 */ /* 0x002fe40007810000 */
[----:B------:R-:W-:Y:S02]  /*7ac0*/  FMNMX.FTZ R4, R252, R0, !PT ;  /* 0x00000000fc047209 */ /* 0x000fe40007810000 */
[----:B------:R-:W-:Y:S05]  /*7ad0*/  FMNMX.FTZ R0, R249, R2, !PT ;  /* 0x00000002f9007209 */ /* 0x000fea0007810000 */
[----:B------:R-:W1:Y:S01]  /*7ae0*/  MUFU.TANH R140, R62 ;  /* 0x0000003e008c7308 */ /* 0x000e620000002400 */
[----:B----4-:R-:W-:Y:S05]  /*7af0*/  FMNMX.FTZ R4, R251, R4, !PT ;  /* 0x00000004fb047209 */ /* 0x010fea0007810000 */
[----:B------:R-:W4:Y:S01]  /*7b00*/  SHFL.BFLY PT, R5, R4, 0x2, 0x1f ;  /* 0x0c401f0004057f89 */ /* 0x000f2200000e0000 */
[----:B--2---:R-:W-:Y:S02]  /*7b10*/  FMNMX.FTZ R136, R136, R6, !PT ;  /* 0x0000000688887209 */ /* 0x004fe40007810000 */
[----:B---3--:R-:W-:Y:S05]  /*7b20*/  FMNMX.FTZ R3, R245, R3, !PT ;  /* 0x00000003f5037209 */ /* 0x008fea0007810000 */
[----:B------:R-:W2:Y:S01]  /*7b30*/  SHFL.BFLY PT, R6, R136, 0x1, 0x1f ;  /* 0x0c201f0088067f89 */ /* 0x000ea200000e0000 */
[----:B-1----:R-:W-:Y:S07]  /*7b40*/  FMNMX.FTZ R0, R140, R0, !PT ;  /* 0x000000008c007209 */ /* 0x002fee0007810000 */
[----:B------:R-:W1:Y:S01]  /*7b50*/  SHFL.BFLY PT, R135, R3, 0x2, 0x1f ;  /* 0x0c401f0003877f89 */ /* 0x000e6200000e0000 */
[----:B------:R-:W-:Y:S02]  /*7b60*/  FMNMX.FTZ R0, R139, R0, !PT ;  /* 0x000000008b007209 */ /* 0x000fe40007810000 */
[----:B----4-:R-:W-:Y:S05]  /*7b70*/  FMNMX.FTZ R4, R4, R5, !PT ;  /* 0x0000000504047209 */ /* 0x010fea0007810000 */
[----:B------:R-:W3:Y:S01]  /*7b80*/  SHFL.BFLY PT, R2, R0, 0x2, 0x1f ;  /* 0x0c401f0000027f89 */ /* 0x000ee200000e0000 */
[----:B------:R-:W-:Y:S04]  /*7b90*/  @P1 IADD3 R5, P4, R8, UR9, RZ ;  /* 0x0000000908051c10 */ /* 0x000fe8000ff9e0ff */
[C---:B------:R-:W-:Y:S02]  /*7ba0*/  @P1 LEA R8, P2, R5.reuse, c[0x0][0x1c8], 0x1 ;  /* 0x0000720005081a11 */ /* 0x040fe400078408ff */
[----:B------:R-:W-:Y:S01]  /*7bb0*/  @P1 IADD3.X R9, R10, UR8, RZ, P4, !PT ;  /* 0x000000080a091c10 */ /* 0x000fe2000a7fe4ff */
[----:B------:R-:W4:Y:S01]  /*7bc0*/  SHFL.BFLY PT, R134, R4, 0x1, 0x1f ;  /* 0x0c201f0004867f89 */ /* 0x000f2200000e0000 */
[----:B--2---:R-:W-:Y:S02]  /*7bd0*/  FMNMX.FTZ R136, R136, R6, !PT ;  /* 0x0000000688887209 */ /* 0x004fe40007810000 */
[----:B------:R-:W-:Y:S03]  /*7be0*/  @P1 LEA.HI.X R9, R5, c[0x0][0x1cc], R9, 0x1, P2 ;  /* 0x0000730005091a11 */ /* 0x000fe600010f0c09 */
[----:B------:R-:W-:Y:S01]  /*7bf0*/  FMUL.FTZ R143, R136, c[0x0][0x2d0] ;  /* 0x0000b400888f7a20 */ /* 0x000fe20000410000 */
[----:B-1----:R-:W-:Y:S05]  /*7c00*/  FMNMX.FTZ R135, R3, R135, !PT ;  /* 0x0000008703877209 */ /* 0x002fea0007810000 */
[----:B------:R-:W1:Y:S01]  /*7c10*/  SHFL.BFLY PT, R7, R135, 0x1, 0x1f ;  /* 0x0c201f0087077f89 */ /* 0x000e6200000e0000 */
[----:B---3--:R-:W-:Y:S01]  /*7c20*/  FMNMX.FTZ R2, R0, R2, !PT ;  /* 0x0000000200027209 */ /* 0x008fe20007810000 */
[----:B------:R-:W-:Y:S04]  /*7c30*/  FADD.FTZ R0, -R136, R132 ;  /* 0x0000008488007221 */ /* 0x000fe80000010100 */
[----:B------:R-:W-:Y:S02]  /*7c40*/  FMUL.FTZ R0, R0, c[0x0][0x2d0] ;  /* 0x0000b40000007a20 */ /* 0x000fe40000410000 */
[----:B------:R-:W2:Y:S01]  /*7c50*/  SHFL.BFLY PT, R3, R2, 0x1, 0x1f ;  /* 0x0c201f0002037f89 */ /* 0x000ea200000e0000 */
[----:B----4-:R-:W-:Y:S01]  /*7c60*/  FMNMX.FTZ R134, R4, R134, !PT ;  /* 0x0000008604867209 */ /* 0x010fe20007810000 */
[----:B------:R-:W-:Y:S01]  /*7c70*/  FFMA.FTZ R4, R216, c[0x0][0x2d0], -R143 ;  /* 0x0000b400d8047a23 */ /* 0x000fe2000001088f */
[----:B------:R3:W4:Y:S10]  /*7c80*/  MUFU.EX2 R132, R0 ;  /* 0x0000000000847308 */ /* 0x0007340000000800 */
[----:B------:R4:W-:Y:S01]  /*7c90*/  MUFU.EX2 R210, R4 ;  /* 0x0000000400d27308 */ /* 0x0009e20000000800 */
[----:B-1----:R-:W-:Y:S05]  /*7ca0*/  FMNMX.FTZ R135, R135, R7, !PT ;  /* 0x0000000787877209 */ /* 0x002fea0007810000 */
[----:B------:R-:W-:Y:S04]  /*7cb0*/  FMUL.FTZ R142, R135, c[0x0][0x2d0] ;  /* 0x0000b400878e7a20 */ /* 0x000fe80000410000 */
[--C-:B------:R-:W-:Y:S01]  /*7cc0*/  FFMA.FTZ R6, R217, c[0x0][0x2d0], -R142.reuse ;  /* 0x0000b400d9067a23 */ /* 0x100fe2000001088e */
[----:B--2---:R-:W-:Y:S01]  /*7cd0*/  FMNMX.FTZ R3, R2, R3, !PT ;  /* 0x0000000302037209 */ /* 0x004fe20007810000 */
[--C-:B------:R-:W-:Y:S02]  /*7ce0*/  FFMA.FTZ R5, R19, c[0x0][0x2d0], -R142.reuse ;  /* 0x0000b40013057a23 */ /* 0x100fe4000001088e */
[----:B------:R-:W-:Y:S01]  /*7cf0*/  MUFU.EX2 R216, R6 ;  /* 0x0000000600d87308 */ /* 0x000fe20000000800 */
[----:B---3--:R-:W-:Y:S02]  /*7d00*/  FADD.FTZ R0, -R135, R133 ;  /* 0x0000008587007221 */ /* 0x008fe40000010100 */
[----:B------:R-:W-:Y:S02]  /*7d10*/  FFMA.FTZ R10, R18, c[0x0][0x2d0], -R142 ;  /* 0x0000b400120a7a23 */ /* 0x000fe4000001088e */
[----:B------:R-:W-:Y:S02]  /*7d20*/  FMUL.FTZ R0, R0, c[0x0][0x2d0] ;  /* 0x0000b40000007a20 */ /* 0x000fe40000410000 */
[C---:B----4-:R-:W-:Y:S02]  /*7d30*/  FMUL.FTZ R65, R132.reuse, R201 ;  /* 0x000000c984417220 */ /* 0x050fe40000410000 */
[----:B------:R-:W-:Y:S01]  /*7d40*/  FMUL.FTZ R64, R132, R200 ;  /* 0x000000c884407220 */ /* 0x000fe20000410000 */
[----:B------:R1:W2:Y:S01]  /*7d50*/  MUFU.EX2 R133, R0 ;  /* 0x0000000000857308 */ /* 0x0002a20000000800 */
[----:B------:R-:W-:Y:S02]  /*7d60*/  FFMA.FTZ R4, R141, c[0x0][0x2d0], -R143 ;  /* 0x0000b4008d047a23 */ /* 0x000fe4000001088f */
[----:B------:R-:W-:Y:S02]  /*7d70*/  FMUL.FTZ R141, R134, c[0x0][0x2d0] ;  /* 0x0000b400868d7a20 */ /* 0x000fe40000410000 */
[C---:B------:R-:W-:Y:S02]  /*7d80*/  FMUL.FTZ R68, R132.reuse, R68 ;  /* 0x0000004484447220 */ /* 0x040fe40000410000 */
[C---:B------:R-:W-:Y:S02]  /*7d90*/  FMUL.FTZ R69, R132.reuse, R69 ;  /* 0x0000004584457220 */ /* 0x040fe40000410000 */
[C---:B------:R-:W-:Y:S01]  /*7da0*/  FMUL.FTZ R80, R132.reuse, R80 ;  /* 0x0000005084507220 */ /* 0x040fe20000410000 */
[----:B------:R3:W-:Y:S01]  /*7db0*/  MUFU.EX2 R222, R4 ;  /* 0x0000000400de7308 */ /* 0x0007e20000000800 */
[C---:B------:R-:W-:Y:S02]  /*7dc0*/  FMUL.FTZ R81, R132.reuse, R81 ;  /* 0x0000005184517220 */ /* 0x040fe40000410000 */
[C---:B------:R-:W-:Y:S02]  /*7dd0*/  FMUL.FTZ R84, R132.reuse, R84 ;  /* 0x0000005484547220 */ /* 0x040fe40000410000 */
[C---:B------:R-:W-:Y:S02]  /*7de0*/  FMUL.FTZ R85, R132.reuse, R85 ;  /* 0x0000005584557220 */ /* 0x040fe40000410000 */
[C---:B------:R-:W-:Y:S02]  /*7df0*/  FMUL.FTZ R96, R132.reuse, R96 ;  /* 0x0000006084607220 */ /* 0x040fe40000410000 */
[C---:B------:R-:W-:Y:S01]  /*7e00*/  FMUL.FTZ R97, R132.reuse, R97 ;  /* 0x0000006184617220 */ /* 0x040fe20000410000 */
[----:B------:R4:W-:Y:S01]  /*7e10*/  MUFU.EX2 R217, R10 ;  /* 0x0000000a00d97308 */ /* 0x0009e20000000800 */
[C---:B------:R-:W-:Y:S02]  /*7e20*/  FMUL.FTZ R100, R132.reuse, R100 ;  /* 0x0000006484647220 */ /* 0x040fe40000410000 */
[----:B------:R-:W-:Y:S02]  /*7e30*/  FMUL.FTZ R101, R132, R101 ;  /* 0x0000006584657220 */ /* 0x000fe40000410000 */
[----:B-1----:R-:W-:Y:S02]  /*7e40*/  FADD.FTZ R0, -R134, R137 ;  /* 0x0000008986007221 */ /* 0x002fe40000010100 */
[----:B------:R-:W-:Y:S02]  /*7e50*/  FMUL.FTZ R137, R3, c[0x0][0x2d0] ;  /* 0x0000b40003897a20 */ /* 0x000fe40000410000 */
[----:B------:R-:W-:Y:S02]  /*7e60*/  FMUL.FTZ R0, R0, c[0x0][0x2d0] ;  /* 0x0000b40000007a20 */ /* 0x000fe40000410000 */
[C---:B--2---:R-:W-:Y:S02]  /*7e70*/  FMUL.FTZ R18, R133.reuse, R154 ;  /* 0x0000009a85127220 */ /* 0x044fe40000410000 */
[----:B------:R1:W2:Y:S01]  /*7e80*/  MUFU.EX2 R2, R0 ;  /* 0x0000000000027308 */ /* 0x0002a20000000800 */
[----:B---3--:R-:W-:Y:S02]  /*7e90*/  FFMA.FTZ R4, R16, c[0x0][0x2d0], -R143 ;  /* 0x0000b40010047a23 */ /* 0x008fe4000001088f */
[----:B------:R-:W-:Y:S02]  /*7ea0*/  FMUL.FTZ R16, R132, R152 ;  /* 0x0000009884107220 */ /* 0x000fe40000410000 */
[C---:B------:R-:W-:Y:S02]  /*7eb0*/  FMUL.FTZ R19, R133.reuse, R155 ;  /* 0x0000009b85137220 */ /* 0x040fe40000410000 */
[C---:B------:R-:W-:Y:S02]  /*7ec0*/  FMUL.FTZ R67, R133.reuse, R203 ;  /* 0x000000cb85437220 */ /* 0x040fe40000410000 */
[----:B------:R-:W-:Y:S01]  /*7ed0*/  FMUL.FTZ R66, R133, R202 ;  /* 0x000000ca85427220 */ /* 0x000fe20000410000 */
[----:B------:R3:W-:Y:S01]  /*7ee0*/  MUFU.EX2 R223, R4 ;  /* 0x0000000400df7308 */ /* 0x0007e20000000800 */
[----:B----4-:R-:W-:Y:S01]  /*7ef0*/  FFMA.FTZ R10, R221, c[0x0][0x2d0], -R137 ;  /* 0x0000b400dd0a7a23 */ /* 0x010fe20000010889 */
[----:B------:R-:W-:Y:S01]  /*7f00*/  MOV R221, R57 ;  /* 0x0000003900dd7202 */ /* 0x000fe20000000f00 */
[C---:B------:R-:W-:Y:S02]  /*7f10*/  FMUL.FTZ R70, R133.reuse, R70 ;  /* 0x0000004685467220 */ /* 0x040fe40000410000 */
[C---:B------:R-:W-:Y:S02]  /*7f20*/  FMUL.FTZ R71, R133.reuse, R71 ;  /* 0x0000004785477220 */ /* 0x040fe40000410000 */
[C---:B------:R-:W-:Y:S02]  /*7f30*/  FMUL.FTZ R82, R133.reuse, R82 ;  /* 0x0000005285527220 */ /* 0x040fe40000410000 */
[C---:B------:R-:W-:Y:S01]  /*7f40*/  FMUL.FTZ R83, R133.reuse, R83 ;  /* 0x0000005385537220 */ /* 0x040fe20000410000 */
[----:B------:R-:W-:Y:S01]  /*7f50*/  MUFU.EX2 R208, R10 ;  /* 0x0000000a00d07308 */ /* 0x000fe20000000800 */
[C---:B------:R-:W-:Y:S02]  /*7f60*/  FMUL.FTZ R86, R133.reuse, R86 ;  /* 0x0000005685567220 */ /* 0x040fe40000410000 */
[----:B------:R-:W-:Y:S02]  /*7f70*/  FMUL.FTZ R87, R133, R87 ;  /* 0x0000005785577220 */ /* 0x000fe40000410000 */
[----:B-1----:R-:W-:Y:S01]  /*7f80*/  FADD.FTZ R0, -R3, R138 ;  /* 0x0000008a03007221 */ /* 0x002fe20000010100 */
[----:B------:R-:W-:Y:S01]  /*7f90*/  MOV R138, R45 ;  /* 0x0000002d008a7202 */ /* 0x000fe20000000f00 */
[----:B--2---:R-:W-:Y:S02]  /*7fa0*/  FMUL.FTZ R45, R2, R189 ;  /* 0x000000bd022d7220 */ /* 0x004fe40000410000 */
[----:B------:R-:W-:Y:S02]  /*7fb0*/  FMUL.FTZ R0, R0, c[0x0][0x2d0] ;  /* 0x0000b40000007a20 */ /* 0x000fe40000410000 */
[C---:B------:R-:W-:Y:S02]  /*7fc0*/  FMUL.FTZ R57, R2.reuse, R193 ;  /* 0x000000c102397220 */ /* 0x040fe40000410000 */
[----:B------:R-:W-:Y:S02]  /*7fd0*/  FMUL.FTZ R61, R2, R205 ;  /* 0x000000cd023d7220 */ /* 0x000fe40000410000 */
[--C-:B---3--:R-:W-:Y:S01]  /*7fe0*/  FFMA.FTZ R4, R17, c[0x0][0x2d0], -R143.reuse ;  /* 0x0000b40011047a23 */ /* 0x108fe2000001088f */
[----:B------:R-:W1:Y:S01]  /*7ff0*/  MUFU.EX2 R0, R0 ;  /* 0x0000000000007308 */ /* 0x000e620000000800 */
[----:B------:R-:W-:Y:S02]  /*8000*/  FMUL.FTZ R17, R132, R153 ;  /* 0x0000009984117220 */ /* 0x000fe40000410000 */
[----:B------:R-:W-:Y:S02]  /*8010*/  FFMA.FTZ R138, R138, c[0x0][0x2d0], -R143 ;  /* 0x0000b4008a8a7a23 */ /* 0x000fe4000001088f */
        /* <DEDUP_REMOVED lines=8> */
[----:B------:R-:W-:Y:S02]  /*80a0*/  FMUL.FTZ R93, R2, R93 ;  /* 0x0000005d025d7220 */ /* 0x000fe40000410000 */
[C---:B------:R-:W-:Y:S02]  /*80b0*/  FMUL.FTZ R98, R133.reuse, R98 ;  /* 0x0000006285627220 */ /* 0x040fe40000410000 */
[----:B------:R-:W-:Y:S02]  /*80c0*/  FMUL.FTZ R99, R133, R99 ;  /* 0x0000006385637220 */ /* 0x000fe40000410000 */
[C---:B-1----:R-:W-:Y:S02]  /*80d0*/  FMUL.FTZ R10, R0.reuse, R146 ;  /* 0x00000092000a7220 */ /* 0x042fe40000410000 */
[C---:B------:R-:W-:Y:S01]  /*80e0*/  FMUL.FTZ R26, R0.reuse, R162 ;  /* 0x000000a2001a7220 */ /* 0x040fe20000410000 */
[----:B------:R-:W-:Y:S01]  /*80f0*/  MOV R162, R44 ;  /* 0x0000002c00a27202 */ /* 0x000fe20000000f00 */
[----:B------:R-:W-:Y:S01]  /*8100*/  FMUL.FTZ R27, R0, R163 ;  /* 0x000000a3001b7220 */ /* 0x000fe20000410000 */
[----:B------:R-:W-:Y:S01]  /*8110*/  MOV R163, R28 ;  /* 0x0000001c00a37202 */ /* 0x000fe20000000f00 */
[----:B------:R-:W-:Y:S01]  /*8120*/  FMUL.FTZ R28, R2, R172 ;  /* 0x000000ac021c7220 */ /* 0x000fe20000410000 */
[----:B------:R-:W-:Y:S01]  /*8130*/  MOV R172, R30 ;  /* 0x0000001e00ac7202 */ /* 0x000fe20000000f00 */
[----:B------:R-:W-:Y:S01]  /*8140*/  FMUL.FTZ R30, R0, R174 ;  /* 0x000000ae001e7220 */ /* 0x000fe20000410000 */
[----:B--2---:R-:W-:Y:S01]  /*8150*/  F2FP.PACK_AB R146, R235, R223 ;  /* 0x000000dfeb92723e */ /* 0x004fe200000000ff */
[--C-:B------:R-:W-:Y:S01]  /*8160*/  FFMA.FTZ R4, R220, c[0x0][0x2d0], -R142.reuse ;  /* 0x0000b400dc047a23 */ /* 0x100fe2000001088e */
[----:B------:R-:W-:Y:S01]  /*8170*/  MOV R174, R60 ;  /* 0x0000003c00ae7202 */ /* 0x000fe20000000f00 */
[----:B------:R-:W-:Y:S01]  /*8180*/  MUFU.EX2 R220, R5 ;  /* 0x0000000500dc7308 */ /* 0x000fe20000000800 */
[----:B------:R-:W-:Y:S02]  /*8190*/  FMUL.FTZ R44, R2, R188 ;  /* 0x000000bc022c7220 */ /* 0x000fe40000410000 */
[----:B------:R-:W-:Y:S02]  /*81a0*/  IMAD.MOV.U32 R188, RZ, RZ, R47 ;  /* 0x000000ffffbc7224 */ /* 0x000fe400078e002f */
[----:B------:R-:W-:Y:S02]  /*81b0*/  FMUL.FTZ R47, R0, R191 ;  /* 0x000000bf002f7220 */ /* 0x000fe40000410000 */
[----:B------:R-:W-:Y:S02]  /*81c0*/  FMUL.FTZ R60, R2, R204 ;  /* 0x000000cc023c7220 */ /* 0x000fe40000410000 */
[C---:B------:R-:W-:Y:S01]  /*81d0*/  FMUL.FTZ R62, R0.reuse, R206 ;  /* 0x000000ce003e7220 */ /* 0x040fe20000410000 */
[----:B------:R1:W2:Y:S01]  /*81e0*/  MUFU.EX2 R215, R4 ;  /* 0x0000000400d77308 */ /* 0x0002a20000000800 */
[C---:B------:R-:W-:Y:S02]  /*81f0*/  FMUL.FTZ R63, R0.reuse, R207 ;  /* 0x000000cf003f7220 */ /* 0x040fe40000410000 */
[C---:B------:R-:W-:Y:S02]  /*8200*/  FMUL.FTZ R74, R0.reuse, R74 ;  /* 0x0000004a004a7220 */ /* 0x040fe40000410000 */
[C---:B------:R-:W-:Y:S02]  /*8210*/  FMUL.FTZ R75, R0.reuse, R75 ;  /* 0x0000004b004b7220 */ /* 0x040fe40000410000 */
[C---:B------:R-:W-:Y:S02]  /*8220*/  FMUL.FTZ R78, R0.reuse, R78 ;  /* 0x0000004e004e7220 */ /* 0x040fe40000410000 */
[C---:B------:R-:W-:Y:S02]  /*8230*/  FMUL.FTZ R79, R0.reuse, R79 ;  /* 0x0000004f004f7220 */ /* 0x040fe40000410000 */
[C---:B------:R-:W-:Y:S02]  /*8240*/  FMUL.FTZ R90, R0.reuse, R90 ;  /* 0x0000005a005a7220 */ /* 0x040fe40000410000 */
[C---:B------:R-:W-:Y:S02]  /*8250*/  FMUL.FTZ R91, R0.reuse, R91 ;  /* 0x0000005b005b7220 */ /* 0x040fe40000410000 */
[C---:B------:R-:W-:Y:S02]  /*8260*/  FMUL.FTZ R94, R0.reuse, R94 ;  /* 0x0000005e005e7220 */ /* 0x040fe40000410000 */
[----:B------:R-:W-:Y:S02]  /*8270*/  FMUL.FTZ R95, R0, R95 ;  /* 0x0000005f005f7220 */ /* 0x000fe40000410000 */
[C---:B------:R-:W-:Y:S02]  /*8280*/  FMUL.FTZ R102, R133.reuse, R102 ;  /* 0x0000006685667220 */ /* 0x040fe40000410000 */
[----:B------:R-:W-:Y:S02]  /*8290*/  FMUL.FTZ R103, R133, R103 ;  /* 0x0000006785677220 */ /* 0x000fe40000410000 */
[----:B------:R-:W-:Y:S01]  /*82a0*/  FMUL.FTZ R104, R2, R104 ;  /* 0x0000006802687220 */ /* 0x000fe20000410000 */
[----:B-1----:R-:W-:Y:S01]  /*82b0*/  @P1 IADD3 R4, P6, R22, UR9, RZ ;  /* 0x0000000916041c10 */ /* 0x002fe2000ffde0ff */
[----:B------:R-:W-:Y:S01]  /*82c0*/  @UP1 UIADD3 UR9, UP0, UR20, 0x80, URZ ;  /* 0x0000008014091890 */ /* 0x000fe2000ff1e03f */
[----:B------:R-:W-:Y:S02]  /*82d0*/  FMUL.FTZ R105, R2, R105 ;  /* 0x0000006902697220 */ /* 0x000fe40000410000 */
[----:B------:R-:W-:Y:S01]  /*82e0*/  @P1 LEA R6, P5, R4, c[0x0][0x1c8], 0x1 ;  /* 0x0000720004061a11 */ /* 0x000fe200078a08ff */
[C---:B------:R-:W-:Y:S01]  /*82f0*/  FMUL.FTZ R106, R0.reuse, R106 ;  /* 0x0000006a006a7220 */ /* 0x040fe20000410000 */
[----:B------:R-:W-:Y:S01]  /*8300*/  @P1 IADD3.X R7, R21, UR8, RZ, P6, !PT ;  /* 0x0000000815071c10 */ /* 0x000fe2000b7fe4ff */
[----:B------:R-:W-:Y:S01]  /*8310*/  @UP1 UIADD3.X UR8, URZ, UR14, URZ, UP0, !UPT ;  /* 0x0000000e3f081290 */ /* 0x000fe200087fe43f */
[----:B------:R-:W-:Y:S02]  /*8320*/  FMUL.FTZ R107, R0, R107 ;  /* 0x0000006b006b7220 */ /* 0x000fe40000410000 */
[----:B------:R-:W-:Y:S01]  /*8330*/  @P1 LEA.HI.X R7, R4, c[0x0][0x1cc], R7, 0x1, P5 ;  /* 0x0000730004071a11 */ /* 0x000fe200028f0c07 */
[----:B------:R-:W-:Y:S01]  /*8340*/  FMUL.FTZ R108, R2, R108 ;  /* 0x0000006c026c7220 */ /* 0x000fe20000410000 */
[----:B------:R-:W-:Y:S01]  /*8350*/  @P1 IADD3 R4, P2, R6, UR10, RZ ;  /* 0x0000000a06041c10 */ /* 0x000fe2000ff5e0ff */
[----:B------:R-:W-:Y:S02]  /*8360*/  FMUL.FTZ R109, R2, R109 ;  /* 0x0000006d026d7220 */ /* 0x000fe40000410000 */
[----:B------:R1:W-:Y:S01]  /*8370*/  @P1 LDGSTS.E.BYPASS.LTC128B.128 [R244+0x4100], [R6.64], !P3 ;  /* 0x0410000006f41fae */ /* 0x0003e2000d901d56 */
[----:B------:R-:W-:Y:S01]  /*8380*/  @P1 IADD3.X R5, R7, UR17, RZ, P2, !PT ;  /* 0x0000001107051c10 */ /* 0x000fe200097fe4ff */
[C---:B------:R-:W-:Y:S02]  /*8390*/  FMUL.FTZ R110, R0.reuse, R110 ;  /* 0x0000006e006e7220 */ /* 0x040fe40000410000 */
[----:B------:R-:W-:Y:S02]  /*83a0*/  FMUL.FTZ R111, R0, R111 ;  /* 0x0000006f006f7220 */ /* 0x000fe40000410000 */
[C---:B------:R-:W-:Y:S02]  /*83b0*/  FMUL.FTZ R112, R132.reuse, R112 ;  /* 0x0000007084707220 */ /* 0x040fe40000410000 */
[----:B------:R3:W-:Y:S01]  /*83c0*/  @P1 LDGSTS.E.BYPASS.LTC128B.128 [R244+0x6100], [R8.64], !P0 ;  /* 0x0610000008f41fae */ /* 0x0007e2000c101d56 */
[C---:B------:R-:W-:Y:S02]  /*83d0*/  FMUL.FTZ R113, R132.reuse, R113 ;  /* 0x0000007184717220 */ /* 0x040fe40000410000 */
[C---:B------:R-:W-:Y:S02]  /*83e0*/  FMUL.FTZ R114, R133.reuse, R114 ;  /* 0x0000007285727220 */ /* 0x040fe40000410000 */
[C---:B------:R-:W-:Y:S02]  /*83f0*/  FMUL.FTZ R115, R133.reuse, R115 ;  /* 0x0000007385737220 */ /* 0x040fe40000410000 */
[C---:B------:R-:W-:Y:S01]  /*8400*/  FMUL.FTZ R116, R132.reuse, R116 ;  /* 0x0000007484747220 */ /* 0x040fe20000410000 */
[----:B------:R4:W-:Y:S01]  /*8410*/  @P1 LDGSTS.E.BYPASS.LTC128B.128 [R244+0x4900], [R4.64], !P3 ;  /* 0x0490000004f41fae */ /* 0x0009e2000d901d56 */
[----:B------:R-:W-:Y:S02]  /*8420*/  FMUL.FTZ R117, R132, R117 ;  /* 0x0000007584757220 */ /* 0x000fe40000410000 */
[C---:B------:R-:W-:Y:S02]  /*8430*/  FMUL.FTZ R118, R133.reuse, R118 ;  /* 0x0000007685767220 */ /* 0x040fe40000410000 */
[----:B------:R-:W-:Y:S02]  /*8440*/  FMUL.FTZ R119, R133, R119 ;  /* 0x0000007785777220 */ /* 0x000fe40000410000 */
[C---:B------:R-:W-:Y:S01]  /*8450*/  FMUL.FTZ R120, R2.reuse, R120 ;  /* 0x0000007802787220 */ /* 0x040fe20000410000 */
[----:B------:R4:W-:Y:S01]  /*8460*/  @P1 LDGSTS.E.BYPASS.LTC128B.128 [R244+0x6900], [R4.64+0x80], !P0 ;  /* 0x0690008004f41fae */ /* 0x0009e2000c101d56 */
[----:B------:R-:W-:Y:S02]  /*8470*/  FMUL.FTZ R121, R2, R121 ;  /* 0x0000007902797220 */ /* 0x000fe40000410000 */
[--C-:B-1----:R-:W-:Y:S01]  /*8480*/  FFMA.FTZ R7, R218, c[0x0][0x2d0], -R141.reuse ;  /* 0x0000b400da077a23 */ /* 0x102fe2000001088d */
[----:B------:R-:W-:Y:S01]  /*8490*/  @P1 IADD3 R6, P2, R4, UR10, RZ ;  /* 0x0000000a04061c10 */ /* 0x000fe2000ff5e0ff */
[C---:B------:R-:W-:Y:S02]  /*84a0*/  FMUL.FTZ R122, R0.reuse, R122 ;  /* 0x0000007a007a7220 */ /* 0x040fe40000410000 */
[----:B------:R1:W-:Y:S01]  /*84b0*/  MUFU.EX2 R213, R7 ;  /* 0x0000000700d57308 */ /* 0x0003e20000000800 */
[----:B------:R-:W-:Y:S02]  /*84c0*/  FMUL.FTZ R123, R0, R123 ;  /* 0x0000007b007b7220 */ /* 0x000fe40000410000 */
[----:B------:R-:W-:Y:S02]  /*84d0*/  FMUL.FTZ R124, R2, R124 ;  /* 0x0000007c027c7220 */ /* 0x000fe40000410000 */
[--C-:B---3--:R-:W-:Y:S02]  /*84e0*/  FFMA.FTZ R8, R219, c[0x0][0x2d0], -R141.reuse ;  /* 0x0000b400db087a23 */ /* 0x108fe4000001088d */
[--C-:B------:R-:W-:Y:S02]  /*84f0*/  FFMA.FTZ R9, R12, c[0x0][0x2d0], -R141.reuse ;  /* 0x0000b4000c097a23 */ /* 0x100fe4000001088d */
[----:B------:R-:W-:Y:S01]  /*8500*/  FMUL.FTZ R12, R2, R156 ;  /* 0x0000009c020c7220 */ /* 0x000fe20000410000 */
[----:B------:R3:W-:Y:S01]  /*8510*/  MUFU.EX2 R214, R8 ;  /* 0x0000000800d67308 */ /* 0x0007e20000000800 */
[----:B------:R-:W-:Y:S01]  /*8520*/  MOV R156, R33 ;  /* 0x00000021009c7202 */ /* 0x000fe20000000f00 */
[----:B------:R-:W-:Y:S01]  /*8530*/  FMUL.FTZ R33, R132, R169 ;  /* 0x000000a984217220 */ /* 0x000fe20000410000 */
[----:B------:R-:W-:Y:S01]  /*8540*/  MOV R169, R34 ;  /* 0x0000002200a97202 */ /* 0x000fe20000000f00 */
[C---:B------:R-:W-:Y:S01]  /*8550*/  FMUL.FTZ R34, R133.reuse, R170 ;  /* 0x000000aa85227220 */ /* 0x040fe20000410000 */
[----:B------:R-:W-:Y:S01]  /*8560*/  MOV R170, R35 ;  /* 0x0000002300aa7202 */ /* 0x000fe20000000f00 */
[----:B------:R-:W-:Y:S01]  /*8570*/  FMUL.FTZ R35, R133, R171 ;  /* 0x000000ab85237220 */ /* 0x000fe20000410000 */
[----:B------:R-:W-:Y:S01]  /*8580*/  MOV R171, R58 ;  /* 0x0000003a00ab7202 */ /* 0x000fe20000000f00 */
[----:B------:R-:W-:Y:S02]  /*8590*/  FMUL.FTZ R58, R0, R194 ;  /* 0x000000c2003a7220 */ /* 0x000fe40000410000 */
[----:B------:R2:W-:Y:S01]  /*85a0*/  MUFU.EX2 R218, R9 ;  /* 0x0000000900da7308 */ /* 0x0005e20000000800 */
[----:B------:R-:W-:Y:S02]  /*85b0*/  FMUL.FTZ R125, R2, R125 ;  /* 0x0000007d027d7220 */ /* 0x000fe40000410000 */
[C---:B------:R-:W-:Y:S01]  /*85c0*/  FMUL.FTZ R126, R0.reuse, R126 ;  /* 0x0000007e007e7220 */ /* 0x040fe20000410000 */
[C---:B-1----:R-:W-:Y:S01]  /*85d0*/  @P1 IADD3.X R7, R5.reuse, UR17, RZ, P2, !PT ;  /* 0x0000001105071c10 */ /* 0x042fe200097fe4ff */
[----:B------:R-:W-:Y:S01]  /*85e0*/  FMUL.FTZ R127, R0, R127 ;  /* 0x0000007f007f7220 */ /* 0x000fe20000410000 */
[----:B----4-:R-:W-:Y:S01]  /*85f0*/  @P1 IADD3 R4, P2, R4, UR9, RZ ;  /* 0x0000000904041c10 */ /* 0x010fe2000ff5e0ff */
[--C-:B------:R-:W-:Y:S02]  /*8600*/  FFMA.FTZ R156, R156, c[0x0][0x2d0], -R142.reuse ;  /* 0x0000b4009c9c7a23 */ /* 0x100fe4000001088e */
[----:B------:R1:W-:Y:S01]  /*8610*/  @P1 LDGSTS.E.BYPASS.LTC128B.128 [R244+0x5100], [R6.64], !P3 ;  /* 0x0510000006f41fae */ /* 0x0003e2000d901d56 */
[----:B------:R-:W-:Y:S01]  /*8620*/  @P1 IADD3.X R5, R5, UR8, RZ, P2, !PT ;  /* 0x0000000805051c10 */ /* 0x000fe200097fe4ff */
[--C-:B------:R-:W-:Y:S01]  /*8630*/  FFMA.FTZ R252, R252, c[0x0][0x2d0], -R141.reuse ;  /* 0x0000b400fcfc7a23 */ /* 0x100fe2000001088d */
[----:B------:R-:W-:Y:S01]  /*8640*/  MUFU.EX2 R202, R156 ;  /* 0x0000009c00ca7308 */ /* 0x000fe20000000800 */
[--C-:B------:R-:W-:Y:S01]  /*8650*/  FFMA.FTZ R251, R251, c[0x0][0x2d0], -R141.reuse ;  /* 0x0000b400fbfb7a23 */ /* 0x100fe2000001088d */
[C---:B---3--:R-:W-:Y:S03]  /*8660*/  @P1 IADD3 R8, P4, R6.reuse, UR10, RZ ;  /* 0x0000000a06081c10 */ /* 0x048fe6000ff9e0ff */
[----:B------:R3:W-:Y:S05]  /*8670*/  @P1 LDGSTS.E.BYPASS.LTC128B.128 [R244+0x7100], [R4.64], !P0 ;  /* 0x0710000004f41fae */ /* 0x0007ea000c101d56 */
[----:B------:R-:W-:Y:S01]  /*8680*/  MUFU.EX2 R251, R251 ;  /* 0x000000fb00fb7308 */ /* 0x000fe20000000800 */
[----:B--2---:R-:W-:Y:S05]  /*8690*/  @P1 IADD3.X R9, R7, UR17, RZ, P4, !PT ;  /* 0x0000001107091c10 */ /* 0x004fea000a7fe4ff */
[----:B------:R2:W-:Y:S04]  /*86a0*/  @P1 LDGSTS.E.BYPASS.LTC128B.128 [R244+0x5900], [R8.64], !P3 ;  /* 0x0590000008f41fae */ /* 0x0005e8000d901d56 */
[----:B------:R-:W-:Y:S01]  /*86b0*/  MUFU.EX2 R252, R252 ;  /* 0x000000fc00fc7308 */ /* 0x000fe20000000800 */
[----:B---3--:R-:W-:Y:S01]  /*86c0*/  @P1 IADD3 R4, P2, R6, UR9, RZ ;  /* 0x0000000906041c10 */ /* 0x008fe2000ff5e0ff */
[----:B-1----:R-:W-:Y:S02]  /*86d0*/  FFMA.FTZ R6, R13, c[0x0][0x2d0], -R141 ;  /* 0x0000b4000d067a23 */ /* 0x002fe4000001088d */
[C---:B------:R-:W-:Y:S01]  /*86e0*/  FMUL.FTZ R13, R2.reuse, R157 ;  /* 0x0000009d020d7220 */ /* 0x040fe20000410000 */
[----:B------:R-:W-:Y:S05]  /*86f0*/  @P1 IADD3.X R5, R7, UR8, RZ, P2, !PT ;  /* 0x0000000807051c10 */ /* 0x000fea00097fe4ff */
[----:B------:R1:W3:Y:S01]  /*8700*/  MUFU.EX2 R219, R6 ;  /* 0x0000000600db7308 */ /* 0x0002e20000000800 */
[----:B------:R-:W-:Y:S01]  /*8710*/  FMUL.FTZ R7, R133, R151 ;  /* 0x0000009785077220 */ /* 0x000fe20000410000 */
[----:B------:R-:W-:Y:S01]  /*8720*/  MOV R157, R24 ;  /* 0x00000018009d7202 */ /* 0x000fe20000000f00 */
[----:B------:R-:W-:Y:S01]  /*8730*/  FMUL.FTZ R24, R2, R160 ;  /* 0x000000a002187220 */ /* 0x000fe20000410000 */
[----:B------:R4:W-:Y:S01]  /*8740*/  @P1 LDGSTS.E.BYPASS.LTC128B.128 [R244+0x7900], [R4.64], !P0 ;  /* 0x0790000004f41fae */ /* 0x0009e2000c101d56 */
[----:B------:R-:W-:Y:S01]  /*8750*/  MOV R160, R43 ;  /* 0x0000002b00a07202 */ /* 0x000fe20000000f00 */
[----:B------:R-:W-:Y:S01]  /*8760*/  FMUL.FTZ R43, R0, R179 ;  /* 0x000000b3002b7220 */ /* 0x000fe20000410000 */
[----:B------:R-:W-:Y:S01]  /*8770*/  MOV R179, R48 ;  /* 0x0000003000b37202 */ /* 0x000fe20000000f00 */
[----:B--2---:R-:W-:Y:S01]  /*8780*/  FMUL.FTZ R8, R2, R144 ;  /* 0x0000009002087220 */ /* 0x004fe20000410000 */
[----:B------:R-:W-:Y:S01]  /*8790*/  F2FP.PACK_AB R144, R222, R210 ;  /* 0x000000d2de90723e */ /* 0x000fe200000000ff */
[----:B------:R-:W-:Y:S01]  /*87a0*/  FMUL.FTZ R9, R2, R145 ;  /* 0x0000009102097220 */ /* 0x000fe20000410000 */
[----:B------:R-:W-:Y:S01]  /*87b0*/  F2FP.PACK_AB R145, R216, R215 ;  /* 0x000000d7d891723e */ /* 0x000fe200000000ff */
[----:B------:R-:W2:Y:S01]  /*87c0*/  LDSM.16.MT88.4 R20, [R225+0x100] ;  /* 0x00010000e114783b */ /* 0x000ea20000004200 */
[----:B------:R-:W-:Y:S01]  /*87d0*/  FMUL.FTZ R48, R132, R184 ;  /* 0x000000b884307220 */ /* 0x000fe20000410000 */
[----:B------:R-:W-:Y:S01]  /*87e0*/  MOV R189, R179 ;  /* 0x000000b300bd7202 */ /* 0x000fe20000000f00 */
[--C-:B------:R-:W-:Y:S02]  /*87f0*/  FFMA.FTZ R160, R160, c[0x0][0x2d0], -R143.reuse ;  /* 0x0000b400a0a07a23 */ /* 0x100fe4000001088f */
[----:B------:R-:W-:Y:S01]  /*8800*/  FFMA.FTZ R157, R157, c[0x0][0x2d0], -R143 ;  /* 0x0000b4009d9d7a23 */ /* 0x000fe2000001088f */
[----:B------:R-:W-:Y:S01]  /*8810*/  MOV R191, R189 ;  /* 0x000000bd00bf7202 */ /* 0x000fe20000000f00 */
[----:B------:R-:W-:Y:S01]  /*8820*/  MUFU.EX2 R206, R160 ;  /* 0x000000a000ce7308 */ /* 0x000fe20000000800 */
[----:B------:R-:W2:Y:S01]  /*8830*/  LDSM.16.MT88.4 R36, [R226+0x100] ;  /* 0x00010000e224783b */ /* 0x000ea20000004200 */
[----:B-1----:R-:W-:Y:S01]  /*8840*/  FMUL.FTZ R6, R133, R150 ;  /* 0x0000009685067220 */ /* 0x002fe20000410000 */
[----:B---3--:R-:W-:Y:S06]  /*8850*/  F2FP.PACK_AB R150, R219, R218 ;  /* 0x000000dadb96723e */ /* 0x008fec00000000ff */
[----:B------:R-:W-:Y:S01]  /*8860*/  LDSM.16.MT88.4 R152, [R227+0x100] ;  /* 0x00010000e398783b */ /* 0x000fe20000004200 */
[--C-:B----4-:R-:W-:Y:S02]  /*8870*/  FFMA.FTZ R4, R11, c[0x0][0x2d0], -R137.reuse ;  /* 0x0000b4000b047a23 */ /* 0x110fe40000010889 */
[----:B------:R-:W-:Y:S02]  /*8880*/  FMUL.FTZ R5, R132, R149 ;  /* 0x0000009584057220 */ /* 0x000fe40000410000 */
[----:B------:R1:W3:Y:S01]  /*8890*/  MUFU.EX2 R209, R4 ;  /* 0x0000000400d17308 */ /* 0x0002e20000000800 */
[----:B------:R-:W-:Y:S01]  /*88a0*/  FMUL.FTZ R11, R0, R147 ;  /* 0x00000093000b7220 */ /* 0x000fe20000410000 */
[----:B------:R-:W-:Y:S01]  /*88b0*/  F2FP.PACK_AB R147, R220, R217 ;  /* 0x000000d9dc93723e */ /* 0x000fe200000000ff */
[----:B------:R-:W0:Y:S01]  /*88c0*/  LDGDEPBAR ;  /* 0x00000000000079af */ /* 0x000e220000000000 */
[----:B-1----:R-:W-:Y:S01]  /*88d0*/  FFMA.FTZ R4, R14, c[0x0][0x2d0], -R137 ;  /* 0x0000b4000e047a23 */ /* 0x002fe20000010889 */
[----:B---3--:R-:W-:Y:S01]  /*88e0*/  F2FP.PACK_AB R149, R209, R208 ;  /* 0x000000d0d195723e */ /* 0x008fe200000000ff */
[----:B------:R-:W-:Y:S01]  /*88f0*/  FMUL.FTZ R14, R0, R158 ;  /* 0x0000009e000e7220 */ /* 0x000fe20000410000 */
[----:B------:R-:W-:Y:S03]  /*8900*/  MOV R158, R41 ;  /* 0x00000029009e7202 */ /* 0x000fe60000000f00 */
[----:B------:R1:W-:Y:S01]  /*8910*/  MUFU.EX2 R211, R4 ;  /* 0x0000000400d37308 */ /* 0x0003e20000000800 */
[----:B------:R-:W-:Y:S01]  /*8920*/  FMUL.FTZ R41, R2, R177 ;  /* 0x000000b102297220 */ /* 0x000fe20000410000 */
[----:B------:R-:W-:Y:S01]  /*8930*/  MOV R177, R50 ;  /* 0x0000003200b17202 */ /* 0x000fe20000000f00 */
[----:B------:R-:W-:Y:S02]  /*8940*/  FMUL.FTZ R50, R133, R186 ;  /* 0x000000ba85327220 */ /* 0x000fe40000410000 */
[----:B------:R-:W-:Y:S01]  /*8950*/  FFMA.FTZ R158, R158, c[0x0][0x2d0], -R143 ;  /* 0x0000b4009e9e7a23 */ /* 0x000fe2000001088f */
[----:B------:R-:W-:Y:S05]  /*8960*/  MOV R179, R177 ;  /* 0x000000b100b37202 */ /* 0x000fea0000000f00 */
[----:B------:R-:W-:Y:S02]  /*8970*/  IMAD.MOV.U32 R189, RZ, RZ, R179 ;  /* 0x000000ffffbd7224 */ /* 0x000fe400078e00b3 */
[----:B-1----:R-:W-:Y:S02]  /*8980*/  FFMA.FTZ R4, R15, c[0x0][0x2d0], -R137 ;  /* 0x0000b4000f047a23 */ /* 0x002fe40000010889 */
[C---:B------:R-:W-:Y:S01]  /*8990*/  FMUL.FTZ R15, R0.reuse, R159 ;  /* 0x0000009f000f7220 */ /* 0x040fe20000410000 */
[----:B------:R-:W-:Y:S01]  /*89a0*/  MOV R159, R42 ;  /* 0x0000002a009f7202 */ /* 0x000fe20000000f00 */
[----:B------:R1:W3:Y:S01]  /*89b0*/  MUFU.EX2 R212, R4 ;  /* 0x0000000400d47308 */ /* 0x0002e20000000800 */
[----:B------:R-:W-:Y:S01]  /*89c0*/  FMUL.FTZ R42, R0, R178 ;  /* 0x000000b2002a7220 */ /* 0x000fe20000410000 */
[----:B------:R-:W-:Y:S01]  /*89d0*/  MOV R178, R49 ;  /* 0x0000003100b27202 */ /* 0x000fe20000000f00 */
[C---:B------:R-:W-:Y:S02]  /*89e0*/  FMUL.FTZ R49, R132.reuse, R185 ;  /* 0x000000b984317220 */ /* 0x040fe40000410000 */
[----:B-1----:R-:W-:Y:S01]  /*89f0*/  FMUL.FTZ R4, R132, R148 ;  /* 0x0000009484047220 */ /* 0x002fe20000410000 */
[----:B------:R-:W-:Y:S02]  /*8a00*/  F2FP.PACK_AB R148, R214, R213 ;  /* 0x000000d5d694723e */ /* 0x000fe400000000ff */
[----:B---3--:R-:W-:Y:S04]  /*8a10*/  F2FP.PACK_AB R151, R212, R211 ;  /* 0x000000d3d497723e */ /* 0x008fe800000000ff */
[-C--:B--2---:R-:W-:Y:S08]  /*8a20*/  HMMA.16816.F32 R4, R144, R20.reuse, R4 ;  /* 0x000000149004723c */ /* 0x084ff00000001804 */
[C---:B------:R-:W-:Y:S07]  /*8a30*/  HMMA.16816.F32 R8, R148.reuse, R20, R8 ;  /* 0x000000149408723c */ /* 0x040fee0000001808 */
[C---:B------:R-:W-:Y:S01]  /*8a40*/  FMUL.FTZ R20, R132.reuse, R164 ;  /* 0x000000a484147220 */ /* 0x040fe20000410000 */
[-C--:B------:R-:W-:Y:S04]  /*8a50*/  HMMA.16816.F32 R12, R148, R22.reuse, R12 ;  /* 0x00000016940c723c */ /* 0x080fe8000000180c */
[----:B------:R-:W-:Y:S01]  /*8a60*/  FMUL.FTZ R21, R132, R165 ;  /* 0x000000a584157220 */ /* 0x000fe20000410000 */
[----:B------:R-:W-:Y:S01]  /*8a70*/  MOV R165, R40 ;  /* 0x0000002800a57202 */ /* 0x000fe20000000f00 */
[C---:B------:R-:W-:Y:S01]  /*8a80*/  FMUL.FTZ R40, R2.reuse, R176 ;  /* 0x000000b002287220 */ /* 0x040fe20000410000 */
[----:B------:R-:W-:Y:S01]  /*8a90*/  MOV R176, R51 ;  /* 0x0000003300b07202 */ /* 0x000fe20000000f00 */
[C---:B------:R-:W-:Y:S04]  /*8aa0*/  HMMA.16816.F32 R16, R144.reuse, R22, R16 ;  /* 0x000000169010723c */ /* 0x040fe80000001810 */
[----:B------:R-:W-:Y:S02]  /*8ab0*/  IMAD.MOV.U32 R164, RZ, RZ, R29 ;  /* 0x000000ffffa47224 */ /* 0x000fe400078e001d */
[C---:B------:R-:W-:Y:S01]  /*8ac0*/  FMUL.FTZ R29, R2.reuse, R173 ;  /* 0x000000ad021d7220 */ /* 0x040fe20000410000 */
[----:B------:R-:W-:Y:S01]  /*8ad0*/  MOV R173, R53 ;  /* 0x0000003500ad7202 */ /* 0x000fe20000000f00 */
[C---:B------:R-:W-:Y:S01]  /*8ae0*/  FMUL.FTZ R22, R133.reuse, R166 ;  /* 0x000000a685167220 */ /* 0x040fe20000410000 */
[----:B------:R-:W-:Y:S03]  /*8af0*/  MOV R166, R46 ;  /* 0x0000002e00a67202 */ /* 0x000fe60000000f00 */
[----:B------:R-:W-:Y:S01]  /*8b00*/  FMUL.FTZ R23, R133, R167 ;  /* 0x000000a785177220 */ /* 0x000fe20000410000 */
[----:B------:R-:W-:Y:S01]  /*8b10*/  MOV R167, R25 ;  /* 0x0000001900a77202 */ /* 0x000fe20000000f00 */
[----:B------:R-:W-:Y:S01]  /*8b20*/  FMUL.FTZ R25, R2, R161 ;  /* 0x000000a102197220 */ /* 0x000fe20000410000 */
[----:B------:R-:W-:Y:S01]  /*8b30*/  MOV R161, R31 ;  /* 0x0000001f00a17202 */ /* 0x000fe20000000f00 */
[----:B------:R-:W-:Y:S01]  /*8b40*/  FMUL.FTZ R31, R0, R175 ;  /* 0x000000af001f7220 */ /* 0x000fe20000410000 */
[----:B------:R-:W-:Y:S01]  /*8b50*/  MOV R175, R32 ;  /* 0x0000002000af7202 */ /* 0x000fe20000000f00 */
[----:B------:R-:W-:Y:S01]  /*8b60*/  FMUL.FTZ R32, R132, R168 ;  /* 0x000000a884207220 */ /* 0x000fe20000410000 */
[-C--:B------:R-:W-:Y:S03]  /*8b70*/  HMMA.16816.F32 R20, R144, R36.reuse, R20 ;  /* 0x000000249014723c */ /* 0x080fe60000001814 */
[----:B------:R-:W-:Y:S01]  /*8b80*/  FFMA.FTZ R161, R161, c[0x0][0x2d0], -R142 ;  /* 0x0000b400a1a17a23 */ /* 0x000fe2000001088e */
[----:B------:R-:W-:Y:S01]  /*8b90*/  MOV R168, R59 ;  /* 0x0000003b00a87202 */ /* 0x000fe20000000f00 */
[C---:B------:R-:W-:Y:S01]  /*8ba0*/  FMUL.FTZ R46, R0.reuse, R190 ;  /* 0x000000be002e7220 */ /* 0x040fe20000410000 */
[----:B------:R-:W-:Y:S01]  /*8bb0*/  MOV R190, R188 ;  /* 0x000000bc00be7202 */ /* 0x000fe20000000f00 */
[C---:B------:R-:W-:Y:S01]  /*8bc0*/  FMUL.FTZ R51, R133.reuse, R187 ;  /* 0x000000bb85337220 */ /* 0x040fe20000410000 */
[C---:B------:R-:W-:Y:S04]  /*8bd0*/  HMMA.16816.F32 R24, R148.reuse, R36, R24 ;  /* 0x000000249418723c */ /* 0x040fe80000001818 */
[----:B------:R-:W-:Y:S01]  /*8be0*/  FMUL.FTZ R59, R0, R195 ;  /* 0x000000c3003b7220 */ /* 0x000fe20000410000 */
[----:B------:R-:W-:Y:S01]  /*8bf0*/  MOV R188, R178 ;  /* 0x000000b200bc7202 */ /* 0x000fe20000000f00 */
[----:B------:R-:W-:Y:S01]  /*8c00*/  MUFU.EX2 R195, R161 ;  /* 0x000000a100c37308 */ /* 0x000fe20000000800 */
[C---:B------:R-:W-:Y:S01]  /*8c10*/  FMUL.FTZ R37, R132.reuse, R181 ;  /* 0x000000b584257220 */ /* 0x040fe20000410000 */
[-C--:B------:R-:W-:Y:S04]  /*8c20*/  HMMA.16816.F32 R28, R148, R38.reuse, R28 ;  /* 0x00000026941c723c */ /* 0x080fe8000000181c */
[----:B------:R-:W-:Y:S01]  /*8c30*/  MOV R181, R55 ;  /* 0x0000003700b57202 */ /* 0x000fe20000000f00 */
[----:B------:R-:W-:Y:S01]  /*8c40*/  FMUL.FTZ R36, R132, R180 ;  /* 0x000000b484247220 */ /* 0x000fe20000410000 */
[----:B------:R-:W-:Y:S01]  /*8c50*/  MOV R180, R56 ;  /* 0x0000003800b47202 */ /* 0x000fe20000000f00 */
[----:B------:R-:W-:Y:S01]  /*8c60*/  FMUL.FTZ R56, R2, R192 ;  /* 0x000000c002387220 */ /* 0x000fe20000410000 */
[C---:B------:R-:W-:Y:S01]  /*8c70*/  HMMA.16816.F32 R32, R144.reuse, R38, R32 ;  /* 0x000000269020723c */ /* 0x040fe20000001820 */
[----:B------:R-:W-:Y:S03]  /*8c80*/  MUFU.EX2 R192, R157 ;  /* 0x0000009d00c07308 */ /* 0x000fe60000000800 */
[----:B------:R-:W-:Y:S03]  /*8c90*/  MOV R178, R176 ;  /* 0x000000b000b27202 */ /* 0x000fe60000000f00 */
[C---:B------:R-:W-:Y:S02]  /*8ca0*/  FMUL.FTZ R38, R133.reuse, R182 ;  /* 0x000000b685267220 */ /* 0x040fe40000410000 */
[----:B------:R-:W-:Y:S03]  /*8cb0*/  IMAD.MOV.U32 R182, RZ, RZ, R54 ;  /* 0x000000ffffb67224 */ /* 0x000fe600078e0036 */
[----:B------:R-:W-:Y:S01]  /*8cc0*/  FMUL.FTZ R39, R133, R183 ;  /* 0x000000b785277220 */ /* 0x000fe20000410000 */
[----:B------:R-:W-:Y:S02]  /*8cd0*/  MOV R183, R52 ;  /* 0x0000003400b77202 */ /* 0x000fe40000000f00 */
[----:B------:R-:W1:Y:S01]  /*8ce0*/  LDSM.16.MT88.4 R52, [R228+0x100] ;  /* 0x00010000e434783b */ /* 0x000e620000004200 */
[----:B------:R-:W-:Y:S02]  /*8cf0*/  MOV R176, R182 ;  /* 0x000000b600b07202 */ /* 0x000fe40000000f00 */
[----:B------:R-:W-:Y:S02]  /*8d00*/  MOV R182, R180 ;  /* 0x000000b400b67202 */ /* 0x000fe40000000f00 */
[----:B------:R-:W-:Y:S02]  /*8d10*/  MOV R180, R170 ;  /* 0x000000aa00b47202 */ /* 0x000fe40000000f00 */
[----:B------:R-:W-:Y:S02]  /*8d20*/  MOV R170, R168 ;  /* 0x000000a800aa7202 */ /* 0x000fe40000000f00 */
[----:B------:R-:W-:Y:S02]  /*8d30*/  MOV R168, R174 ;  /* 0x000000ae00a87202 */ /* 0x000fe40000000f00 */
[----:B------:R-:W-:Y:S02]  /*8d40*/  MOV R174, R163 ;  /* 0x000000a300ae7202 */ /* 0x000fe40000000f00 */
[----:B------:R-:W-:Y:S01]  /*8d50*/  MOV R163, R167 ;  /* 0x000000a700a37202 */ /* 0x000fe20000000f00 */
[----:B------:R-:W-:Y:S01]  /*8d60*/  FFMA.FTZ R168, R168, c[0x0][0x2d0], -R142 ;  /* 0x0000b400a8a87a23 */ /* 0x000fe2000001088e */
[----:B------:R-:W-:Y:S02]  /*8d70*/  MOV R167, R241 ;  /* 0x000000f100a77202 */ /* 0x000fe40000000f00 */
[----:B------:R2:W5:Y:S01]  /*8d80*/  LDL.LU R241, [R1+0x78] ;  /* 0x0000780001f17983 */ /* 0x0005620000300800 */
[----:B------:R-:W-:Y:S02]  /*8d90*/  MOV R177, R183 ;  /* 0x000000b700b17202 */ /* 0x000fe40000000f00 */
[----:B------:R-:W-:Y:S01]  /*8da0*/  MOV R183, R181 ;  /* 0x000000b500b77202 */ /* 0x000fe20000000f00 */
[----:B------:R-:W-:Y:S01]  /*8db0*/  IMAD.MOV.U32 R181, RZ, RZ, R171 ;  /* 0x000000ffffb57224 */ /* 0x000fe200078e00ab */
[----:B------:R-:W-:Y:S02]  /*8dc0*/  MOV R171, R169 ;  /* 0x000000a900ab7202 */ /* 0x000fe40000000f00 */
[----:B------:R-:W-:Y:S02]  /*8dd0*/  MOV R169, R175 ;  /* 0x000000af00a97202 */ /* 0x000fe40000000f00 */
[----:B------:R-:W-:Y:S02]  /*8de0*/  MOV R175, R172 ;  /* 0x000000ac00af7202 */ /* 0x000fe40000000f00 */
[----:B------:R3:W-:Y:S01]  /*8df0*/  MUFU.EX2 R172, R138 ;  /* 0x0000008a00ac7308 */ /* 0x0007e20000000800 */
[----:B------:R-:W-:Y:S02]  /*8e00*/  MOV R179, R177 ;  /* 0x000000b100b37202 */ /* 0x000fe40000000f00 */
[----:B------:R-:W-:Y:S02]  /*8e10*/  MOV R177, R183 ;  /* 0x000000b700b17202 */ /* 0x000fe40000000f00 */
[----:B------:R-:W-:Y:S02]  /*8e20*/  MOV R183, R181 ;  /* 0x000000b500b77202 */ /* 0x000fe40000000f00 */
[----:B------:R-:W-:Y:S02]  /*8e30*/  MOV R181, R171 ;  /* 0x000000ab00b57202 */ /* 0x000fe40000000f00 */
[----:B------:R-:W-:Y:S01]  /*8e40*/  MOV R171, R169 ;  /* 0x000000a900ab7202 */ /* 0x000fe20000000f00 */
[----:B------:R-:W-:Y:S01]  /*8e50*/  IMAD.MOV.U32 R169, RZ, RZ, R174 ;  /* 0x000000ffffa97224 */ /* 0x000fe200078e00ae */
[----:B------:R-:W-:Y:S01]  /*8e60*/  MOV R174, R163 ;  /* 0x000000a300ae7202 */ /* 0x000fe20000000f00 */
[-C--:B-1----:R-:W-:Y:S03]  /*8e70*/  HMMA.16816.F32 R36, R144, R52.reuse, R36 ;  /* 0x000000349024723c */ /* 0x082fe60000001824 */
[----:B------:R-:W-:Y:S02]  /*8e80*/  MOV R163, R167 ;  /* 0x000000a700a37202 */ /* 0x000fe40000000f00 */
[----:B------:R-:W-:Y:S02]  /*8e90*/  MOV R167, R166 ;  /* 0x000000a600a77202 */ /* 0x000fe40000000f00 */
[----:B------:R-:W-:Y:S01]  /*8ea0*/  MOV R166, R242 ;  /* 0x000000f200a67202 */ /* 0x000fe20000000f00 */
[C---:B------:R-:W-:Y:S01]  /*8eb0*/  HMMA.16816.F32 R40, R148.reuse, R52, R40 ;  /* 0x000000349428723c */ /* 0x040fe20000001828 */
[----:B------:R2:W5:Y:S03]  /*8ec0*/  LDL.LU R242, [R1+0x74] ;  /* 0x0000740001f27983 */ /* 0x0005660000300800 */
[--C-:B------:R-:W-:Y:S02]  /*8ed0*/  FFMA.FTZ R167, R167, c[0x0][0x2d0], -R141.reuse ;  /* 0x0000b400a7a77a23 */ /* 0x100fe4000001088d */
[----:B------:R-:W-:Y:S02]  /*8ee0*/  FFMA.FTZ R166, R166, c[0x0][0x2d0], -R141 ;  /* 0x0000b400a6a67a23 */ /* 0x000fe4000001088d */
[-C--:B------:R-:W-:Y:S01]  /*8ef0*/  HMMA.16816.F32 R44, R148, R54.reuse, R44 ;  /* 0x00000036942c723c */ /* 0x080fe2000000182c */
[----:B------:R-:W-:Y:S03]  /*8f00*/  MUFU.EX2 R200, R167 ;  /* 0x000000a700c87308 */ /* 0x000fe60000000800 */
[C---:B------:R-:W-:Y:S02]  /*8f10*/  FMUL.FTZ R52, R132.reuse, R196 ;  /* 0x000000c484347220 */ /* 0x040fe40000410000 */
[----:B------:R-:W-:Y:S02]  /*8f20*/  FMUL.FTZ R53, R132, R197 ;  /* 0x000000c584357220 */ /* 0x000fe40000410000 */
[C---:B------:R-:W-:Y:S04]  /*8f30*/  HMMA.16816.F32 R48, R144.reuse, R54, R48 ;  /* 0x000000369030723c */ /* 0x040fe80000001830 */
[--C-:B---3--:R-:W-:Y:S01]  /*8f40*/  FFMA.FTZ R138, R190, c[0x0][0x2d0], -R143.reuse ;  /* 0x0000b400be8a7a23 */ /* 0x108fe2000001088f */
[----:B------:R-:W-:Y:S02]  /*8f50*/  MOV R190, R188 ;  /* 0x000000bc00be7202 */ /* 0x000fe40000000f00 */
[C---:B------:R-:W-:Y:S01]  /*8f60*/  FMUL.FTZ R54, R133.reuse, R198 ;  /* 0x000000c685367220 */ /* 0x040fe20000410000 */
[----:B------:R-:W-:Y:S01]  /*8f70*/  MOV R188, R178 ;  /* 0x000000b200bc7202 */ /* 0x000fe20000000f00 */
[----:B------:R-:W-:Y:S03]  /*8f80*/  FMUL.FTZ R55, R133, R199 ;  /* 0x000000c785377220 */ /* 0x000fe60000410000 */
[----:B------:R-:W-:Y:S02]  /*8f90*/  MOV R178, R176 ;  /* 0x000000b000b27202 */ /* 0x000fe40000000f00 */
[----:B------:R-:W-:Y:S02]  /*8fa0*/  MOV R176, R182 ;  /* 0x000000b600b07202 */ /* 0x000fe40000000f00 */
[-C--:B------:R-:W-:Y:S03]  /*8fb0*/  HMMA.16816.F32 R52, R144, R152.reuse, R52 ;  /* 0x000000989034723c */ /* 0x080fe60000001834 */
[----:B------:R-:W-:Y:S02]  /*8fc0*/  MOV R184, R190 ;  /* 0x000000be00b87202 */ /* 0x000fe40000000f00 */
[----:B------:R-:W-:Y:S02]  /*8fd0*/  MOV R182, R180 ;  /* 0x000000b400b67202 */ /* 0x000fe40000000f00 */
[----:B------:R-:W-:Y:S01]  /*8fe0*/  MOV R180, R170 ;  /* 0x000000aa00b47202 */ /* 0x000fe20000000f00 */
[C---:B------:R-:W-:Y:S04]  /*8ff0*/  HMMA.16816.F32 R56, R148.reuse, R152, R56 ;  /* 0x000000989438723c */ /* 0x040fe80000001838 */
[----:B------:R-:W-:Y:S02]  /*9000*/  MOV R170, R175 ;  /* 0x000000af00aa7202 */ /* 0x000fe40000000f00 */
[----:B------:R1:W-:Y:S01]  /*9010*/  MUFU.EX2 R175, R138 ;  /* 0x0000008a00af7308 */ /* 0x0003e20000000800 */
[----:B------:R-:W-:Y:S01]  /*9020*/  MOV R190, R188 ;  /* 0x000000bc00be7202 */ /* 0x000fe20000000f00 */
[-C--:B------:R-:W-:Y:S04]  /*9030*/  HMMA.16816.F32 R60, R148, R154.reuse, R60 ;  /* 0x0000009a943c723c */ /* 0x080fe8000000183c */
[----:B------:R-:W-:Y:S02]  /*9040*/  MOV R188, R178 ;  /* 0x000000b200bc7202 */ /* 0x000fe40000000f00 */
[----:B------:R-:W-:Y:S02]  /*9050*/  MOV R178, R176 ;  /* 0x000000b000b27202 */ /* 0x000fe40000000f00 */
[C---:B------:R-:W-:Y:S01]  /*9060*/  HMMA.16816.F32 R64, R144.reuse, R154, R64 ;  /* 0x0000009a9040723c */ /* 0x040fe20000001840 */
[----:B------:R-:W3:Y:S03]  /*9070*/  LDSM.16.MT88.4 R152, [R225+0x2100] ;  /* 0x00210000e198783b */ /* 0x000ee60000004200 */
[----:B-1----:R-:W-:Y:S01]  /*9080*/  FFMA.FTZ R138, R191, c[0x0][0x2d0], -R143 ;  /* 0x0000b400bf8a7a23 */ /* 0x002fe2000001088f */
[----:B------:R-:W-:Y:S02]  /*9090*/  MOV R191, R189 ;  /* 0x000000bd00bf7202 */ /* 0x000fe40000000f00 */
[----:B------:R-:W-:Y:S01]  /*90a0*/  MOV R189, R179 ;  /* 0x000000b300bd7202 */ /* 0x000fe20000000f00 */
[----:B------:R1:W-:Y:S01]  /*90b0*/  MUFU.EX2 R176, R138 ;  /* 0x0000008a00b07308 */ /* 0x0003e20000000800 */
[----:B------:R-:W-:Y:S03]  /*90c0*/  MOV R185, R191 ;  /* 0x000000bf00b97202 */ /* 0x000fe60000000f00 */
[----:B------:R-:W-:Y:S01]  /*90d0*/  MOV R179, R177 ;  /* 0x000000b100b37202 */ /* 0x000fe20000000f00 */
[----:B------:R-:W-:Y:S01]  /*90e0*/  IMAD.MOV.U32 R177, RZ, RZ, R183 ;  /* 0x000000ffffb17224 */ /* 0x000fe200078e00b7 */
[----:B------:R-:W-:Y:S02]  /*90f0*/  MOV R183, R182 ;  /* 0x000000b600b77202 */ /* 0x000fe40000000f00 */
[----:B------:R-:W-:Y:S02]  /*9100*/  MOV R182, R181 ;  /* 0x000000b500b67202 */ /* 0x000fe40000000f00 */
[----:B------:R-:W-:Y:S02]  /*9110*/  MOV R181, R180 ;  /* 0x000000b400b57202 */ /* 0x000fe40000000f00 */
[----:B------:R-:W-:Y:S02]  /*9120*/  MOV R180, R171 ;  /* 0x000000ab00b47202 */ /* 0x000fe40000000f00 */
[----:B------:R-:W-:Y:S02]  /*9130*/  MOV R171, R170 ;  /* 0x000000aa00ab7202 */ /* 0x000fe40000000f00 */
[----:B------:R-:W-:Y:S02]  /*9140*/  MOV R170, R169 ;  /* 0x000000a900aa7202 */ /* 0x000fe40000000f00 */
[----:B------:R-:W-:Y:S02]  /*9150*/  MOV R169, R174 ;  /* 0x000000ae00a97202 */ /* 0x000fe40000000f00 */
[----:B------:R-:W-:Y:S02]  /*9160*/  MOV R174, R163 ;  /* 0x000000a300ae7202 */ /* 0x000fe40000000f00 */
[----:B------:R-:W-:Y:S01]  /*9170*/  MOV R163, R162 ;  /* 0x000000a200a37202 */ /* 0x000fe20000000f00 */
[-C--:B---3--:R-:W-:Y:S03]  /*9180*/  HMMA.16816.F32 R68, R144, R152.reuse, R68 ;  /* 0x000000989044723c */ /* 0x088fe60000001844 */
[----:B------:R-:W-:Y:S01]  /*9190*/  MOV R162, R243 ;  /* 0x000000f300a27202 */ /* 0x000fe20000000f00 */
[----:B------:R-:W-:Y:S01]  /*91a0*/  FFMA.FTZ R163, R163, c[0x0][0x2d0], -R141 ;  /* 0x0000b400a3a37a23 */ /* 0x000fe2000001088d */
[----:B------:R2:W5:Y:S01]  /*91b0*/  LDL.LU R243, [R1+0x70] ;  /* 0x0000700001f37983 */ /* 0x0005620000300800 */
[----:B-1----:R-:W-:Y:S02]  /*91c0*/  FFMA.FTZ R138, R184, c[0x0][0x2d0], -R143 ;  /* 0x0000b400b88a7a23 */ /* 0x002fe4000001088f */
[C---:B------:R-:W-:Y:S01]  /*91d0*/  HMMA.16816.F32 R72, R148.reuse, R152, R72 ;  /* 0x000000989448723c */ /* 0x040fe20000001848 */
[----:B------:R-:W-:Y:S03]  /*91e0*/  MUFU.EX2 R194, R163 ;  /* 0x000000a300c27308 */ /* 0x000fe60000000800 */
[----:B------:R-:W-:Y:S02]  /*91f0*/  FFMA.FTZ R162, R162, c[0x0][0x2d0], -R141 ;  /* 0x0000b400a2a27a23 */ /* 0x000fe4000001088d */
[----:B------:R-:W-:Y:S01]  /*9200*/  IMAD.MOV.U32 R184, RZ, RZ, R190 ;  /* 0x000000ffffb87224 */ /* 0x000fe200078e00be */
[----:B------:R-:W-:Y:S01]  /*9210*/  MOV R190, R189 ;  /* 0x000000bd00be7202 */ /* 0x000fe20000000f00 */
[-C--:B------:R-:W-:Y:S03]  /*9220*/  HMMA.16816.F32 R76, R148, R154.reuse, R76 ;  /* 0x0000009a944c723c */ /* 0x080fe6000000184c */
[----:B------:R1:W-:Y:S01]  /*9230*/  MUFU.EX2 R191, R138 ;  /* 0x0000008a00bf7308 */ /* 0x0003e20000000800 */
[----:B------:R-:W-:Y:S02]  /*9240*/  MOV R186, R184 ;  /* 0x000000b800ba7202 */ /* 0x000fe40000000f00 */
[----:B------:R-:W-:Y:S02]  /*9250*/  MOV R189, R188 ;  /* 0x000000bc00bd7202 */ /* 0x000fe40000000f00 */
[C---:B------:R-:W-:Y:S01]  /*9260*/  HMMA.16816.F32 R80, R144.reuse, R154, R80 ;  /* 0x0000009a9050723c */ /* 0x040fe20000001850 */
[----:B------:R-:W3:Y:S03]  /*9270*/  LDSM.16.MT88.4 R152, [R226+0x2100] ;  /* 0x00210000e298783b */ /* 0x000ee60000004200 */
[----:B------:R-:W-:Y:S02]  /*9280*/  MOV R188, R179 ;  /* 0x000000b300bc7202 */ /* 0x000fe40000000f00 */
[----:B------:R-:W-:Y:S02]  /*9290*/  MOV R179, R178 ;  /* 0x000000b200b37202 */ /* 0x000fe40000000f00 */
[----:B------:R-:W-:Y:S04]  /*92a0*/  MOV R178, R177 ;  /* 0x000000b100b27202 */ /* 0x000fe80000000f00 */
[----:B------:R-:W-:Y:S02]  /*92b0*/  MOV R177, R183 ;  /* 0x000000b700b17202 */ /* 0x000fe40000000f00 */
[----:B------:R-:W-:Y:S02]  /*92c0*/  MOV R183, R182 ;  /* 0x000000b600b77202 */ /* 0x000fe40000000f00 */
[----:B------:R-:W-:Y:S02]  /*92d0*/  MOV R182, R181 ;  /* 0x000000b500b67202 */ /* 0x000fe40000000f00 */
[----:B------:R-:W-:Y:S01]  /*92e0*/  MOV R181, R171 ;  /* 0x000000ab00b57202 */ /* 0x000fe20000000f00 */
[----:B-1----:R-:W-:Y:S01]  /*92f0*/  FFMA.FTZ R138, R185, c[0x0][0x2d0], -R142 ;  /* 0x0000b400b98a7a23 */ /* 0x002fe2000001088e */
[----:B------:R-:W-:Y:S02]  /*9300*/  MOV R171, R170 ;  /* 0x000000aa00ab7202 */ /* 0x000fe40000000f00 */
[----:B------:R-:W-:Y:S01]  /*9310*/  MOV R170, R169 ;  /* 0x000000a900aa7202 */ /* 0x000fe20000000f00 */
[----:B------:R-:W-:Y:S01]  /*9320*/  IMAD.MOV.U32 R169, RZ, RZ, R174 ;  /* 0x000000ffffa97224 */ /* 0x000fe200078e00ae */
[----:B------:R-:W-:Y:S02]  /*9330*/  MOV R174, R128 ;  /* 0x0000008000ae7202 */ /* 0x000fe40000000f00 */
[----:B------:R-:W4:Y:S01]  /*9340*/  LDL.LU R128, [R1+0x6c] ;  /* 0x00006c0001807983 */ /* 0x000f220000300800 */
[----:B------:R-:W-:Y:S02]  /*9350*/  MOV R185, R190 ;  /* 0x000000be00b97202 */ /* 0x000fe40000000f00 */
[----:B------:R-:W-:Y:S02]  /*9360*/  MOV R190, R188 ;  /* 0x000000bc00be7202 */ /* 0x000fe40000000f00 */
[----:B------:R-:W-:Y:S02]  /*9370*/  MOV R187, R185 ;  /* 0x000000b900bb7202 */ /* 0x000fe40000000f00 */
[----:B------:R-:W-:Y:S02]  /*9380*/  MOV R188, R178 ;  /* 0x000000b200bc7202 */ /* 0x000fe40000000f00 */
[----:B------:R-:W-:Y:S02]  /*9390*/  MOV R178, R183 ;  /* 0x000000b700b27202 */ /* 0x000fe40000000f00 */
[----:B------:R-:W-:Y:S02]  /*93a0*/  MOV R183, R182 ;  /* 0x000000b600b77202 */ /* 0x000fe40000000f00 */
[----:B------:R-:W-:Y:S01]  /*93b0*/  MOV R182, R171 ;  /* 0x000000ab00b67202 */ /* 0x000fe20000000f00 */
[-C--:B---3--:R-:W-:Y:S01]  /*93c0*/  HMMA.16816.F32 R84, R144, R152.reuse, R84 ;  /* 0x000000989054723c */ /* 0x088fe20000001854 */
[----:B------:R1:W-:Y:S02]  /*93d0*/  MUFU.EX2 R171, R138 ;  /* 0x0000008a00ab7308 */ /* 0x0003e40000000800 */
[----:B------:R-:W-:Y:S01]  /*93e0*/  FFMA.FTZ R183, R183, c[0x0][0x2d0], -R142 ;  /* 0x0000b400b7b77a23 */ /* 0x000fe2000001088e */
[----:B------:R-:W-:Y:S02]  /*93f0*/  MOV R185, R190 ;  /* 0x000000be00b97202 */ /* 0x000fe40000000f00 */
[----:B------:R-:W-:Y:S02]  /*9400*/  MOV R184, R189 ;  /* 0x000000bd00b87202 */ /* 0x000fe40000000f00 */
[C---:B------:R-:W-:Y:S03]  /*9410*/  HMMA.16816.F32 R88, R148.reuse, R152, R88 ;  /* 0x000000989458723c */ /* 0x040fe60000001858 */
[----:B------:R-:W-:Y:S01]  /*9420*/  MUFU.EX2 R183, R183 ;  /* 0x000000b700b77308 */ /* 0x000fe20000000800 */
[----:B------:R-:W-:Y:S02]  /*9430*/  MOV R189, R179 ;  /* 0x000000b300bd7202 */ /* 0x000fe40000000f00 */
[----:B------:R-:W-:Y:S01]  /*9440*/  MOV R179, R177 ;  /* 0x000000b100b37202 */ /* 0x000fe20000000f00 */
[----:B------:R-:W-:Y:S01]  /*9450*/  IMAD.MOV.U32 R177, RZ, RZ, R170 ;  /* 0x000000ffffb17224 */ /* 0x000fe200078e00aa */
[-C--:B------:R-:W-:Y:S04]  /*9460*/  HMMA.16816.F32 R92, R148, R154.reuse, R92 ;  /* 0x0000009a945c723c */ /* 0x080fe8000000185c */
[----:B------:R-:W-:Y:S02]  /*9470*/  MOV R170, R169 ;  /* 0x000000a900aa7202 */ /* 0x000fe40000000f00 */
[----:B------:R-:W-:Y:S02]  /*9480*/  MOV R169, R174 ;  /* 0x000000ae00a97202 */ /* 0x000fe40000000f00 */
[C---:B------:R-:W-:Y:S01]  /*9490*/  HMMA.16816.F32 R96, R144.reuse, R154, R96 ;  /* 0x0000009a9060723c */ /* 0x040fe20000001860 */
[----:B------:R-:W3:Y:S03]  /*94a0*/  LDSM.16.MT88.4 R152, [R228+0x2100] ;  /* 0x00210000e498783b */ /* 0x000ee60000004200 */
[----:B------:R-:W-:Y:S01]  /*94b0*/  MOV R174, R159 ;  /* 0x0000009f00ae7202 */ /* 0x000fe20000000f00 */
[--C-:B-1----:R-:W-:Y:S01]  /*94c0*/  FFMA.FTZ R138, R186, c[0x0][0x2d0], -R142.reuse ;  /* 0x0000b400ba8a7a23 */ /* 0x102fe2000001088e */
[----:B------:R-:W-:Y:S02]  /*94d0*/  MOV R159, R129 ;  /* 0x00000081009f7202 */ /* 0x000fe40000000f00 */
[----:B------:R-:W-:Y:S01]  /*94e0*/  MOV R186, R184 ;  /* 0x000000b800ba7202 */ /* 0x000fe20000000f00 */
[----:B------:R-:W2:Y:S03]  /*94f0*/  LDL.LU R129, [R1+0x68] ;  /* 0x0000680001817983 */ /* 0x000ea60000300800 */
[----:B------:R-:W-:Y:S01]  /*9500*/  FFMA.FTZ R159, R159, c[0x0][0x2d0], -R143 ;  /* 0x0000b4009f9f7a23 */ /* 0x000fe2000001088f */
[----:B------:R-:W-:Y:S02]  /*9510*/  MOV R196, R186 ;  /* 0x000000ba00c47202 */ /* 0x000fe40000000f00 */
[----:B------:R-:W-:Y:S02]  /*9520*/  MOV R184, R189 ;  /* 0x000000bd00b87202 */ /* 0x000fe40000000f00 */
[----:B------:R-:W-:Y:S01]  /*9530*/  MOV R189, R179 ;  /* 0x000000b300bd7202 */ /* 0x000fe20000000f00 */
[----:B------:R-:W1:Y:S01]  /*9540*/  MUFU.EX2 R159, R159 ;  /* 0x0000009f009f7308 */ /* 0x000e620000000800 */
[----:B------:R-:W-:Y:S01]  /*9550*/  IMAD.MOV.U32 R179, RZ, RZ, R177 ;  /* 0x000000ffffb37224 */ /* 0x000fe200078e00b1 */
[----:B------:R-:W-:Y:S02]  /*9560*/  MOV R177, R169 ;  /* 0x000000a900b17202 */ /* 0x000fe40000000f00 */
[----:B------:R-:W-:Y:S02]  /*9570*/  MOV R169, R130 ;  /* 0x0000008200a97202 */ /* 0x000fe40000000f00 */
[----:B------:R-:W2:Y:S01]  /*9580*/  LDL.LU R130, [R1+0x64] ;  /* 0x0000640001827983 */ /* 0x000ea20000300800 */
        /* <DEDUP_REMOVED lines=10> */
[----:B-1----:R-:W-:Y:S05]  /*9630*/  MOV R167, R159 ;  /* 0x0000009f00a77202 */ /* 0x002fea0000000f00 */
[C---:B------:R-:W-:Y:S08]  /*9640*/  HMMA.16816.F32 R104, R148.reuse, R152, R104 ;  /* 0x000000989468723c */ /* 0x040ff00000001868 */
[-C--:B------:R-:W-:Y:S08]  /*9650*/  HMMA.16816.F32 R108, R148, R154.reuse, R108 ;  /* 0x0000009a946c723c */ /* 0x080ff0000000186c */
[C---:B------:R-:W-:Y:S01]  /*9660*/  HMMA.16816.F32 R112, R144.reuse, R154, R112 ;  /* 0x0000009a9070723c */ /* 0x040fe20000001870 */
[----:B------:R-:W1:Y:S03]  /*9670*/  LDSM.16.MT88.4 R152, [R227+0x2100] ;  /* 0x00210000e398783b */ /* 0x000e660000004200 */
[----:B---3--:R-:W-:Y:S01]  /*9680*/  FFMA.FTZ R138, R187, c[0x0][0x2d0], -R142 ;  /* 0x0000b400bb8a7a23 */ /* 0x008fe2000001088e */
[----:B------:R-:W-:Y:S02]  /*9690*/  MOV R187, R185 ;  /* 0x000000b900bb7202 */ /* 0x000fe40000000f00 */
[----:B------:R-:W-:Y:S01]  /*96a0*/  MOV R185, R190 ;  /* 0x000000be00b97202 */ /* 0x000fe20000000f00 */
[----:B------:R3:W-:Y:S01]  /*96b0*/  MUFU.EX2 R177, R138 ;  /* 0x0000008a00b17308 */ /* 0x0007e20000000800 */
[----:B------:R-:W-:Y:S03]  /*96c0*/  MOV R190, R188 ;  /* 0x000000bc00be7202 */ /* 0x000fe60000000f00 */
[----:B------:R-:W-:Y:S01]  /*96d0*/  IMAD.MOV.U32 R188, RZ, RZ, R178 ;  /* 0x000000ffffbc7224 */ /* 0x000fe200078e00b2 */
[----:B------:R-:W-:Y:S02]  /*96e0*/  MOV R178, R170 ;  /* 0x000000aa00b27202 */ /* 0x000fe40000000f00 */
[----:B------:R-:W-:Y:S02]  /*96f0*/  MOV R170, R169 ;  /* 0x000000a900aa7202 */ /* 0x000fe40000000f00 */
[----:B------:R-:W-:Y:S02]  /*9700*/  MOV R169, R165 ;  /* 0x000000a500a97202 */ /* 0x000fe40000000f00 */
[----:B------:R-:W-:Y:S02]  /*9710*/  MOV R165, R131 ;  /* 0x0000008300a57202 */ /* 0x000fe40000000f00 */
[----:B------:R-:W2:Y:S01]  /*9720*/  LDL.LU R131, [R1+0x60] ;  /* 0x0000600001837983 */ /* 0x000ea20000300800 */
[----:B---3--:R-:W-:Y:S01]  /*9730*/  FFMA.FTZ R138, R196, c[0x0][0x2d0], -R142 ;  /* 0x0000b400c48a7a23 */ /* 0x008fe2000001088e */
[----:B------:R-:W-:Y:S02]  /*9740*/  MOV R196, R187 ;  /* 0x000000bb00c47202 */ /* 0x000fe40000000f00 */
[----:B------:R-:W-:Y:S02]  /*9750*/  MOV R187, R186 ;  /* 0x000000ba00bb7202 */ /* 0x000fe40000000f00 */
[----:B------:R-:W-:Y:S02]  /*9760*/  MOV R186, R185 ;  /* 0x000000b900ba7202 */ /* 0x000fe40000000f00 */
[----:B------:R-:W-:Y:S01]  /*9770*/  MOV R185, R184 ;  /* 0x000000b800b97202 */ /* 0x000fe20000000f00 */
[-C--:B-1----:R-:W-:Y:S03]  /*9780*/  HMMA.16816.F32 R116, R144, R152.reuse, R116 ;  /* 0x000000989074723c */ /* 0x082fe60000001874 */
[----:B------:R-:W-:Y:S02]  /*9790*/  MOV R184, R190 ;  /* 0x000000be00b87202 */ /* 0x000fe40000000f00 */
[----:B------:R-:W-:Y:S01]  /*97a0*/  MOV R190, R189 ;  /* 0x000000bd00be7202 */ /* 0x000fe20000000f00 */
[----:B------:R-:W-:Y:S02]  /*97b0*/  IMAD.MOV.U32 R189, RZ, RZ, R188 ;  /* 0x000000ffffbd7224 */ /* 0x000fe400078e00bc */
[C---:B------:R-:W-:Y:S01]  /*97c0*/  HMMA.16816.F32 R120, R148.reuse, R152, R120 ;  /* 0x000000989478723c */ /* 0x040fe20000001878 */
[----:B------:R1:W3:Y:S07]  /*97d0*/  MUFU.EX2 R188, R138 ;  /* 0x0000008a00bc7308 */ /* 0x0002ee0000000800 */
[-C--:B------:R-:W-:Y:S01]  /*97e0*/  HMMA.16816.F32 R124, R148, R154.reuse, R124 ;  /* 0x0000009a947c723c */ /* 0x080fe2000000187c */
[----:B------:R-:W2:Y:S04]  /*97f0*/  LDL.LU R148, [R1] ;  /* 0x0000000001947983 */ /* 0x000ea80000300800 */
[----:B------:R-:W2:Y:S04]  /*9800*/  LDL.LU R201, [R1+0x8] ;  /* 0x0000080001c97983 */ /* 0x000ea80000300800 */
[----:B------:R-:W2:Y:S03]  /*9810*/  LDL.LU R198, [R1+0x4] ;  /* 0x0000040001c67983 */ /* 0x000ea60000300800 */
[--C-:B-1----:R-:W-:Y:S01]  /*9820*/  FFMA.FTZ R138, R196, c[0x0][0x2d0], -R141.reuse ;  /* 0x0000b400c48a7a23 */ /* 0x102fe2000001088d */
        /* <DEDUP_REMOVED lines=9> */
[----:B------:R1:W-:Y:S02]  /*98c0*/  MUFU.EX2 R170, R138 ;  /* 0x0000008a00aa7308 */ /* 0x0003e40000000800 */
[--C-:B-1----:R-:W-:Y:S08]  /*98d0*/  FFMA.FTZ R138, R173, c[0x0][0x2d0], -R141.reuse ;  /* 0x0000b400ad8a7a23 */ /* 0x102ff0000001088d */
[----:B------:R1:W-:Y:S02]  /*98e0*/  MUFU.EX2 R173, R138 ;  /* 0x0000008a00ad7308 */ /* 0x0003e40000000800 */
[----:B-1----:R-:W-:Y:S01]  /*98f0*/  FFMA.FTZ R138, R196, c[0x0][0x2d0], -R141 ;  /* 0x0000b400c48a7a23 */ /* 0x002fe2000001088d */
[----:B------:R-:W-:Y:S02]  /*9900*/  MOV R196, R190 ;  /* 0x000000be00c47202 */ /* 0x000fe40000000f00 */
[----:B------:R-:W-:Y:S05]  /*9910*/  MOV R190, R178 ;  /* 0x000000b200be7202 */ /* 0x000fea0000000f00 */
[----:B------:R1:W-:Y:S01]  /*9920*/  MUFU.EX2 R197, R138 ;  /* 0x0000008a00c57308 */ /* 0x0003e20000000800 */
[--C-:B------:R-:W-:Y:S02]  /*9930*/  FFMA.FTZ R178, R182, c[0x0][0x2d0], -R143.reuse ;  /* 0x0000b400b6b27a23 */ /* 0x100fe4000001088f */
[----:B------:R-:W-:Y:S07]  /*9940*/  FFMA.FTZ R182, R248, c[0x0][0x2d0], -R143 ;  /* 0x0000b400f8b67a23 */ /* 0x000fee000001088f */
[----:B------:R-:W-:Y:S10]  /*9950*/  MUFU.EX2 R178, R178 ;  /* 0x000000b200b27308 */ /* 0x000ff40000000800 */
[----:B------:R-:W-:Y:S01]  /*9960*/  MUFU.EX2 R182, R182 ;  /* 0x000000b600b67308 */ /* 0x000fe20000000800 */
[----:B-1----:R-:W-:Y:S01]  /*9970*/  FFMA.FTZ R138, R187, c[0x0][0x2d0], -R141 ;  /* 0x0000b400bb8a7a23 */ /* 0x002fe2000001088d */
[----:B------:R-:W-:Y:S01]  /*9980*/  MOV R187, R179 ;  /* 0x000000b300bb7202 */ /* 0x000fe20000000f00 */
[--C-:B------:R-:W-:Y:S02]  /*9990*/  FFMA.FTZ R179, R181, c[0x0][0x2d0], -R143.reuse ;  /* 0x0000b400b5b37a23 */ /* 0x100fe4000001088f */
[----:B------:R-:W-:Y:S01]  /*99a0*/  FFMA.FTZ R181, R247, c[0x0][0x2d0], -R143 ;  /* 0x0000b400f7b57a23 */ /* 0x000fe2000001088f */
[----:B---3--:R-:W-:Y:S04]  /*99b0*/  F2FP.PACK_AB R143, R188, R177 ;  /* 0x000000b1bc8f723e */ /* 0x008fe800000000ff */
[----:B------:R1:W3:Y:S01]  /*99c0*/  MUFU.EX2 R199, R138 ;  /* 0x0000008a00c77308 */ /* 0x0002e20000000800 */
[----:B------:R-:W-:Y:S09]  /*99d0*/  FFMA.FTZ R187, R187, c[0x0][0x2d0], -R141 ;  /* 0x0000b400bbbb7a23 */ /* 0x000ff2000001088d */
[----:B------:R-:W-:Y:S01]  /*99e0*/  MUFU.EX2 R205, R187 ;  /* 0x000000bb00cd7308 */ /* 0x000fe20000000800 */
[----:B----4-:R-:W-:Y:S09]  /*99f0*/  FMUL.FTZ R128, R132, R128 ;  /* 0x0000008084807220 */ /* 0x010ff20000410000 */
[----:B------:R-:W-:Y:S01]  /*9a00*/  MUFU.EX2 R179, R179 ;  /* 0x000000b300b37308 */ /* 0x000fe20000000800 */
[--C-:B-1----:R-:W-:Y:S01]  /*9a10*/  FFMA.FTZ R138, R186, c[0x0][0x2d0], -R137.reuse ;  /* 0x0000b400ba8a7a23 */ /* 0x102fe20000010889 */
[----:B------:R-:W-:Y:S02]  /*9a20*/  MOV R186, R185 ;  /* 0x000000b900ba7202 */ /* 0x000fe40000000f00 */
[----:B------:R-:W-:Y:S01]  /*9a30*/  MOV R185, R180 ;  /* 0x000000b400b97202 */ /* 0x000fe20000000f00 */
[----:B------:R-:W-:Y:S01]  /*9a40*/  IMAD.MOV.U32 R180, RZ, RZ, R164 ;  /* 0x000000ffffb47224 */ /* 0x000fe200078e00a4 */
[----:B---3--:R-:W-:Y:S04]  /*9a50*/  F2FP.PACK_AB R150, R199, R197 ;  /* 0x000000c5c796723e */ /* 0x008fe800000000ff */
[----:B------:R1:W-:Y:S01]  /*9a60*/  MUFU.EX2 R164, R138 ;  /* 0x0000008a00a47308 */ /* 0x0003e20000000800 */
[--C-:B------:R-:W-:Y:S09]  /*9a70*/  FFMA.FTZ R180, R180, c[0x0][0x2d0], -R142.reuse ;  /* 0x0000b400b4b47a23 */ /* 0x100ff2000001088e */
[----:B------:R-:W-:Y:S01]  /*9a80*/  MUFU.EX2 R180, R180 ;  /* 0x000000b400b47308 */ /* 0x000fe20000000800 */
[----:B-1----:R-:W-:Y:S01]  /*9a90*/  FFMA.FTZ R138, R184, c[0x0][0x2d0], -R137 ;  /* 0x0000b400b88a7a23 */ /* 0x002fe20000010889 */
[----:B------:R-:W-:Y:S02]  /*9aa0*/  MOV R184, R189 ;  /* 0x000000bd00b87202 */ /* 0x000fe40000000f00 */
[----:B------:R-:W-:Y:S02]  /*9ab0*/  MOV R189, R169 ;  /* 0x000000a900bd7202 */ /* 0x000fe40000000f00 */
[----:B------:R-:W-:Y:S01]  /*9ac0*/  MOV R169, R165 ;  /* 0x000000a500a97202 */ /* 0x000fe20000000f00 */
[----:B------:R-:W-:Y:S03]  /*9ad0*/  FFMA.FTZ R184, R184, c[0x0][0x2d0], -R141 ;  /* 0x0000b400b8b87a23 */ /* 0x000fe6000001088d */
[----:B------:R1:W3:Y:S01]  /*9ae0*/  MUFU.EX2 R165, R138 ;  /* 0x0000008a00a57308 */ /* 0x0002e20000000800 */
[----:B------:R-:W-:Y:S01]  /*9af0*/  F2FP.PACK_AB R141, R174, R171 ;  /* 0x000000abae8d723e */ /* 0x000fe200000000ff */
[--C-:B------:R-:W-:Y:S02]  /*9b00*/  FFMA.FTZ R153, R189, c[0x0][0x2d0], -R137.reuse ;  /* 0x0000b400bd997a23 */ /* 0x100fe40000010889 */
[----:B--2---:R-:W-:Y:S02]  /*9b10*/  FMUL.FTZ R129, R132, R129 ;  /* 0x0000008184817220 */ /* 0x004fe40000410000 */
[--C-:B------:R-:W-:Y:S02]  /*9b20*/  FFMA.FTZ R152, R169, c[0x0][0x2d0], -R137.reuse ;  /* 0x0000b400a9987a23 */ /* 0x100fe40000010889 */
[--C-:B------:R-:W-:Y:S01]  /*9b30*/  FFMA.FTZ R169, R140, c[0x0][0x2d0], -R137.reuse ;  /* 0x0000b4008ca97a23 */ /* 0x100fe20000010889 */
[----:B------:R-:W-:Y:S01]  /*9b40*/  F2FP.PACK_AB R140, R175, R172 ;  /* 0x000000acaf8c723e */ /* 0x000fe200000000ff */
[----:B------:R-:W-:Y:S01]  /*9b50*/  MUFU.EX2 R248, R153 ;  /* 0x0000009900f87308 */ /* 0x000fe20000000800 */
[----:B------:R-:W-:Y:S09]  /*9b60*/  FMUL.FTZ R130, R133, R130 ;  /* 0x0000008285827220 */ /* 0x000ff20000410000 */
[----:B------:R2:W-:Y:S01]  /*9b70*/  MUFU.EX2 R189, R162 ;  /* 0x000000a200bd7308 */ /* 0x0005e20000000800 */
[--C-:B-1----:R-:W-:Y:S01]  /*9b80*/  FFMA.FTZ R138, R186, c[0x0][0x2d0], -R137.reuse ;  /* 0x0000b400ba8a7a23 */ /* 0x102fe20000010889 */
[----:B---3--:R-:W-:Y:S01]  /*9b90*/  F2FP.PACK_AB R149, R165, R164 ;  /* 0x000000a4a595723e */ /* 0x008fe200000000ff */
[--C-:B------:R-:W-:Y:S02]  /*9ba0*/  FFMA.FTZ R186, R246, c[0x0][0x2d0], -R142.reuse ;  /* 0x0000b400f6ba7a23 */ /* 0x100fe4000001088e */
[--C-:B------:R-:W-:Y:S05]  /*9bb0*/  FFMA.FTZ R246, R250, c[0x0][0x2d0], -R137.reuse ;  /* 0x0000b400faf67a23 */ /* 0x100fea0000010889 */
[----:B------:R1:W-:Y:S10]  /*9bc0*/  MUFU.EX2 R193, R138 ;  /* 0x0000008a00c17308 */ /* 0x0003f40000000800 */
[----:B------:R-:W-:Y:S01]  /*9bd0*/  MUFU.EX2 R207, R186 ;  /* 0x000000ba00cf7308 */ /* 0x000fe20000000800 */
[----:B--2---:R-:W-:Y:S09]  /*9be0*/  LDSM.16.MT88.4 R160, [R227+0x1100] ;  /* 0x00110000e3a0783b */ /* 0x004ff20000004200 */
[----:B------:R-:W-:Y:S01]  /*9bf0*/  MUFU.EX2 R246, R246 ;  /* 0x000000f600f67308 */ /* 0x000fe20000000800 */
[--C-:B-1----:R-:W-:Y:S09]  /*9c00*/  FFMA.FTZ R138, R196, c[0x0][0x2d0], -R137.reuse ;  /* 0x0000b400c48a7a23 */ /* 0x102ff20000010889 */
[----:B------:R-:W1:Y:S10]  /*9c10*/  MUFU.EX2 R204, R138 ;  /* 0x0000008a00cc7308 */ /* 0x000e740000000800 */
[----:B------:R2:W-:Y:S01]  /*9c20*/  MUFU.EX2 R196, R158 ;  /* 0x0000009e00c47308 */ /* 0x0005e20000000800 */
[----:B------:R-:W-:Y:S01]  /*9c30*/  FMUL.FTZ R131, R133, R131 ;  /* 0x0000008385837220 */ /* 0x000fe20000410000 */
[----:B-1----:R-:W-:Y:S01]  /*9c40*/  F2FP.PACK_AB R151, R204, R193 ;  /* 0x000000c1cc97723e */ /* 0x002fe200000000ff */
[--C-:B------:R-:W-:Y:S05]  /*9c50*/  FFMA.FTZ R138, R221, c[0x0][0x2d0], -R137.reuse ;  /* 0x0000b400dd8a7a23 */ /* 0x100fea0000010889 */
[----:B------:R-:W-:Y:S01]  /*9c60*/  HMMA.16816.F32 R128, R144, R154, R128 ;  /* 0x0000009a9080723c */ /* 0x000fe20000001880 */
[----:B------:R-:W1:Y:S01]  /*9c70*/  LDSM.16.MT88.4 R144, [R225+0x900] ;  /* 0x00090000e190783b */ /* 0x000e620000004200 */
[----:B------:R3:W-:Y:S05]  /*9c80*/  MUFU.EX2 R250, R138 ;  /* 0x0000008a00fa7308 */ /* 0x0007ea0000000800 */
[--C-:B------:R-:W-:Y:S02]  /*9c90*/  FFMA.FTZ R155, R185, c[0x0][0x2d0], -R142.reuse ;  /* 0x0000b400b99b7a23 */ /* 0x100fe4000001088e */
[----:B------:R-:W-:Y:S01]  /*9ca0*/  FFMA.FTZ R185, R245, c[0x0][0x2d0], -R142 ;  /* 0x0000b400f5b97a23 */ /* 0x000fe2000001088e */
[----:B--2---:R-:W-:Y:S02]  /*9cb0*/  LDSM.16.MT88.4 R156, [R228+0x1100] ;  /* 0x00110000e49c783b */ /* 0x004fe40000004200 */
[----:B------:R-:W-:Y:S01]  /*9cc0*/  F2FP.PACK_AB R142, R191, R176 ;  /* 0x000000b0bf8e723e */ /* 0x000fe200000000ff */
[--C-:B------:R-:W-:Y:S01]  /*9cd0*/  FFMA.FTZ R154, R190, c[0x0][0x2d0], -R137.reuse ;  /* 0x0000b400be9a7a23 */ /* 0x100fe20000010889 */
[----:B------:R-:W-:Y:S01]  /*9ce0*/  MUFU.EX2 R155, R155 ;  /* 0x0000009b009b7308 */ /* 0x000fe20000000800 */
[--C-:B------:R-:W-:Y:S02]  /*9cf0*/  FFMA.FTZ R245, R249, c[0x0][0x2d0], -R137.reuse ;  /* 0x0000b400f9f57a23 */ /* 0x100fe40000010889 */
[----:B------:R-:W-:Y:S02]  /*9d00*/  FFMA.FTZ R137, R139, c[0x0][0x2d0], -R137 ;  /* 0x0000b4008b897a23 */ /* 0x000fe40000010889 */
[----:B------:R-:W2:Y:S05]  /*9d10*/  LDL.LU R139, [R1+0xc] ;  /* 0x00000c00018b7983 */ /* 0x000eaa0000300800 */
[----:B------:R-:W-:Y:S01]  /*9d20*/  MUFU.EX2 R247, R154 ;  /* 0x0000009a00f77308 */ /* 0x000fe20000000800 */
[----:B------:R-:W-:Y:S01]  /*9d30*/  FFMA.FTZ R132, R132, R148, R210 ;  /* 0x0000009484847223 */ /* 0x000fe200000100d2 */
[----:B------:R-:W-:Y:S08]  /*9d40*/  F2FP.PACK_AB R148, R173, R170 ;  /* 0x000000aaad94723e */ /* 0x000ff000000000ff */
[----:B------:R-:W-:Y:S01]  /*9d50*/  MUFU.EX2 R249, R152 ;  /* 0x0000009800f97308 */ /* 0x000fe20000000800 */
[----:B------:R-:W-:Y:S02]  /*9d60*/  FFMA.FTZ R133, R133, R201, R215 ;  /* 0x000000c985857223 */ /* 0x000fe400000100d7 */
[----:B------:R-:W-:Y:S02]  /*9d70*/  FADD.FTZ R132, R222, R132 ;  /* 0x00000084de847221 */ /* 0x000fe40000010000 */
[----:B------:R-:W-:Y:S01]  /*9d80*/  FADD.FTZ R133, R216, R133 ;  /* 0x00000085d8857221 */ /* 0x000fe20000010000 */
[-C--:B-1----:R-:W-:Y:S04]  /*9d90*/  HMMA.16816.F32 R4, R140, R144.reuse, R4 ;  /* 0x000000908c04723c */ /* 0x082fe80000001804 */
[----:B------:R1:W-:Y:S01]  /*9da0*/  MUFU.EX2 R201, R181 ;  /* 0x000000b500c97308 */ /* 0x0003e20000000800 */
[----:B---3--:R-:W-:Y:S02]  /*9db0*/  FADD.FTZ R138, R223, R132 ;  /* 0x00000084df8a7221 */ /* 0x008fe40000010000 */
[----:B------:R-:W-:Y:S01]  /*9dc0*/  FADD.FTZ R132, R217, R133 ;  /* 0x00000085d9847221 */ /* 0x000fe20000010000 */
[C---:B------:R-:W-:Y:S04]  /*9dd0*/  HMMA.16816.F32 R8, R148.reuse, R144, R8 ;  /* 0x000000909408723c */ /* 0x040fe80000001808 */
[----:B------:R-:W-:Y:S02]  /*9de0*/  FADD.FTZ R133, R235, R138 ;  /* 0x0000008aeb857221 */ /* 0x000fe40000010000 */
[----:B------:R-:W3:Y:S01]  /*9df0*/  MUFU.EX2 R210, R185 ;  /* 0x000000b900d27308 */ /* 0x000ee20000000800 */
[----:B------:R4:W5:Y:S01]  /*9e00*/  LDL.LU R235, [R1+0x5c] ;  /* 0x00005c0001eb7983 */ /* 0x0009620000300800 */
[----:B------:R-:W-:Y:S01]  /*9e10*/  FFMA.FTZ R2, R2, R198, R213 ;  /* 0x000000c602027223 */ /* 0x000fe200000100d5 */
[-C--:B------:R-:W-:Y:S03]  /*9e20*/  HMMA.16816.F32 R12, R148, R146.reuse, R12 ;  /* 0x00000092940c723c */ /* 0x080fe6000000180c */
[----:B------:R-:W-:Y:S02]  /*9e30*/  FADD.FTZ R2, R214, R2 ;  /* 0x00000002d6027221 */ /* 0x000fe40000010000 */
[----:B------:R-:W-:Y:S02]  /*9e40*/  FADD.FTZ R132, R220, R132 ;  /* 0x00000084dc847221 */ /* 0x000fe40000010000 */
[----:B------:R4:W2:Y:S01]  /*9e50*/  MUFU.EX2 R198, R184 ;  /* 0x000000b800c67308 */ /* 0x0008a20000000800 */
[C---:B------:R-:W-:Y:S01]  /*9e60*/  HMMA.16816.F32 R16, R140.reuse, R146, R16 ;  /* 0x000000928c10723c */ /* 0x040fe20000001810 */
[----:B------:R-:W4:Y:S03]  /*9e70*/  LDSM.16.MT88.4 R144, [R226+0x900] ;  /* 0x00090000e290783b */ /* 0x000f260000004200 */
[----:B------:R-:W-:Y:S01]  /*9e80*/  FADD.FTZ R2, R218, R2 ;  /* 0x00000002da027221 */ /* 0x000fe20000010000 */
[----:B-1----:R-:W-:Y:S01]  /*9e90*/  MOV R181, R202 ;  /* 0x000000ca00b57202 */ /* 0x002fe20000000f00 */
[----:B------:R-:W-:Y:S02]  /*9ea0*/  FADD.FTZ R132, R171, R132 ;  /* 0x00000084ab847221 */ /* 0x000fe40000010000 */
[----:B------:R-:W-:Y:S01]  /*9eb0*/  FADD.FTZ R2, R219, R2 ;  /* 0x00000002db027221 */ /* 0x000fe20000010000 */
[----:B------:R-:W-:Y:S01]  /*9ec0*/  LDSM.16.MT88.4 R220, [R228+0x3900] ;  /* 0x00390000e4dc783b */ /* 0x000fe20000004200 */
[----:B------:R-:W-:Y:S02]  /*9ed0*/  MUFU.EX2 R190, R168 ;  /* 0x000000a800be7308 */ /* 0x000fe40000000800 */
[----:B------:R-:W-:Y:S02]  /*9ee0*/  FADD.FTZ R2, R170, R2 ;  /* 0x00000002aa027221 */ /* 0x000fe40000010000 */
[----:B------:R-:W-:Y:S02]  /*9ef0*/  FADD.FTZ R133, R172, R133 ;  /* 0x00000085ac857221 */ /* 0x000fe40000010000 */
[----:B------:R-:W-:Y:S01]  /*9f00*/  FADD.FTZ R132, R174, R132 ;  /* 0x00000084ae847221 */ /* 0x000fe20000010000 */
[----:B------:R-:W-:Y:S03]  /*9f10*/  LDSM.16.MT88.4 R216, [R226+0x3900] ;  /* 0x00390000e2d8783b */ /* 0x000fe60000004200 */
[----:B------:R1:W-:Y:S01]  /*9f20*/  MUFU.EX2 R168, R166 ;  /* 0x000000a600a87308 */ /* 0x0003e20000000800 */
[----:B------:R-:W-:Y:S01]  /*9f30*/  FADD.FTZ R132, R177, R132 ;  /* 0x00000084b1847221 */ /* 0x000fe20000010000 */
[----:B---3--:R-:W-:Y:S03]  /*9f40*/  MOV R177, R210 ;  /* 0x000000d200b17202 */ /* 0x008fe60000000f00 */
[----:B----4-:R-:W-:Y:S05]  /*9f50*/  LDSM.16.MT88.4 R184, [R228+0x1900] ;  /* 0x00190000e4b8783b */ /* 0x010fea0000004200 */
[----:B------:R-:W-:Y:S10]  /*9f60*/  MUFU.EX2 R138, R137 ;  /* 0x00000089008a7308 */ /* 0x000ff40000000800 */
[----:B------:R-:W3:Y:S01]  /*9f70*/  MUFU.EX2 R245, R245 ;  /* 0x000000f500f57308 */ /* 0x000ee20000000800 */
[-C--:B------:R-:W-:Y:S03]  /*9f80*/  HMMA.16816.F32 R20, R140, R144.reuse, R20 ;  /* 0x000000908c14723c */ /* 0x080fe60000001814 */
[----:B-1----:R-:W-:Y:S02]  /*9f90*/  MOV R166, R155 ;  /* 0x0000009b00a67202 */ /* 0x002fe40000000f00 */
[----:B------:R-:W-:Y:S03]  /*9fa0*/  LDSM.16.MT88.4 R152, [R226+0x1100] ;  /* 0x00110000e298783b */ /* 0x000fe60000004200 */
[C---:B------:R-:W-:Y:S08]  /*9fb0*/  HMMA.16816.F32 R24, R148.reuse, R144, R24 ;  /* 0x000000909418723c */ /* 0x040ff00000001818 */
[-C--:B------:R-:W-:Y:S08]  /*9fc0*/  HMMA.16816.F32 R28, R148, R146.reuse, R28 ;  /* 0x00000092941c723c */ /* 0x080ff0000000181c */
[C---:B------:R-:W-:Y:S01]  /*9fd0*/  HMMA.16816.F32 R32, R140.reuse, R146, R32 ;  /* 0x000000928c20723c */ /* 0x040fe20000001820 */
[----:B------:R-:W1:Y:S07]  /*9fe0*/  LDSM.16.MT88.4 R144, [R228+0x900] ;  /* 0x00090000e490783b */ /* 0x000e6e0000004200 */
[-C--:B-1----:R-:W-:Y:S08]  /*9ff0*/  HMMA.16816.F32 R36, R140, R144.reuse, R36 ;  /* 0x000000908c24723c */ /* 0x082ff00000001824 */
        /* <DEDUP_REMOVED lines=11> */
[-C--:B------:R-:W-:Y:S04]  /*a0b0*/  HMMA.16816.F32 R76, R148, R146.reuse, R76 ;  /* 0x00000092944c723c */ /* 0x080fe8000000184c */
[----:B--2---:R-:W-:Y:S01]  /*a0c0*/  FFMA.FTZ R0, R0, R139, R208 ;  /* 0x0000008b00007223 */ /* 0x004fe200000100d0 */
[----:B------:R-:W-:Y:S01]  /*a0d0*/  F2FP.PACK_AB R208, R205, R198 ;  /* 0x000000c6cdd0723e */ /* 0x000fe200000000ff */
[----:B------:R-:W1:Y:S02]  /*a0e0*/  MUFU.EX2 R139, R169 ;  /* 0x000000a9008b7308 */ /* 0x000e640000000800 */
[C---:B------:R-:W-:Y:S01]  /*a0f0*/  HMMA.16816.F32 R80, R140.reuse, R146, R80 ;  /* 0x000000928c50723c */ /* 0x040fe20000001850 */
[----:B------:R-:W2:Y:S03]  /*a100*/  LDSM.16.MT88.4 R144, [R226+0x2900] ;  /* 0x00290000e290783b */ /* 0x000ea60000004200 */
[----:B------:R-:W-:Y:S01]  /*a110*/  FADD.FTZ R0, R209, R0 ;  /* 0x00000000d1007221 */ /* 0x000fe20000010000 */
[----:B---3--:R-:W-:Y:S03]  /*a120*/  F2FP.PACK_AB R209, R245, R246 ;  /* 0x000000f6f5d1723e */ /* 0x008fe600000000ff */
[----:B------:R-:W-:Y:S04]  /*a130*/  FADD.FTZ R0, R211, R0 ;  /* 0x00000000d3007221 */ /* 0x000fe80000010000 */
[----:B------:R-:W-:Y:S02]  /*a140*/  FADD.FTZ R0, R212, R0 ;  /* 0x00000000d4007221 */ /* 0x000fe40000010000 */
[----:B------:R-:W-:Y:S02]  /*a150*/  LDSM.16.MT88.4 R212, [R225+0x3900] ;  /* 0x00390000e1d4783b */ /* 0x000fe40000004200 */
[----:B------:R-:W-:Y:S02]  /*a160*/  FADD.FTZ R137, R164, R0 ;  /* 0x00000000a4897221 */ /* 0x000fe40000010000 */
[----:B------:R-:W-:Y:S02]  /*a170*/  FADD.FTZ R0, R175, R133 ;  /* 0x00000085af007221 */ /* 0x000fe40000010000 */
[----:B------:R-:W-:Y:S02]  /*a180*/  FADD.FTZ R133, R173, R2 ;  /* 0x00000002ad857221 */ /* 0x000fe40000010000 */
[----:B------:R-:W-:Y:S01]  /*a190*/  FADD.FTZ R2, R176, R0 ;  /* 0x00000000b0027221 */ /* 0x000fe20000010000 */
[----:B------:R-:W-:Y:S01]  /*a1a0*/  MOV R176, R201 ;  /* 0x000000c900b07202 */ /* 0x000fe20000000f00 */
[----:B------:R-:W-:Y:S01]  /*a1b0*/  IMAD.MOV.U32 R0, RZ, RZ, R200 ;  /* 0x000000ffff007224 */ /* 0x000fe200078e00c8 */
[----:B-1----:R-:W-:Y:S01]  /*a1c0*/  F2FP.PACK_AB R211, R138, R139 ;  /* 0x0000008b8ad3723e */ /* 0x002fe200000000ff */
[----:B------:R-:W-:Y:S01]  /*a1d0*/  FADD.FTZ R137, R165, R137 ;  /* 0x00000089a5897221 */ /* 0x000fe20000010000 */
[-C--:B--2---:R-:W-:Y:S08]  /*a1e0*/  HMMA.16816.F32 R84, R140, R144.reuse, R84 ;  /* 0x000000908c54723c */ /* 0x084ff00000001854 */
        /* <DEDUP_REMOVED lines=10> */
[C---:B------:R-:W-:Y:S07]  /*a290*/  HMMA.16816.F32 R120, R148.reuse, R144, R120 ;  /* 0x000000909478723c */ /* 0x040fee0000001878 */
[----:B------:R-:W-:Y:S01]  /*a2a0*/  F2FP.PACK_AB R144, R168, R200 ;  /* 0x000000c8a890723e */ /* 0x000fe200000000ff */
[-C--:B------:R-:W-:Y:S01]  /*a2b0*/  HMMA.16816.F32 R124, R148, R146.reuse, R124 ;  /* 0x00000092947c723c */ /* 0x080fe2000000187c */
[----:B------:R-:W1:Y:S03]  /*a2c0*/  LDSM.16.MT88.4 R148, [R225+0x1100] ;  /* 0x00110000e194783b */ /* 0x000e660000004200 */
[----:B------:R-:W-:Y:S04]  /*a2d0*/  F2FP.PACK_AB R145, R248, R247 ;  /* 0x000000f7f891723e */ /* 0x000fe800000000ff */
[----:B------:R-:W-:Y:S07]  /*a2e0*/  HMMA.16816.F32 R128, R140, R146, R128 ;  /* 0x000000928c80723c */ /* 0x000fee0000001880 */
[----:B------:R-:W-:Y:S02]  /*a2f0*/  F2FP.PACK_AB R141, R166, R202 ;  /* 0x000000caa68d723e */ /* 0x000fe400000000ff */
[----:B------:R-:W-:Y:S01]  /*a300*/  F2FP.PACK_AB R140, R167, R206 ;  /* 0x000000cea78c723e */ /* 0x000fe200000000ff */
[----:B------:R-:W-:Y:S02]  /*a310*/  LDSM.16.MT88.4 R200, [R227+0x1900] ;  /* 0x00190000e3c8783b */ /* 0x000fe40000004200 */
[----:B------:R-:W-:Y:S02]  /*a320*/  F2FP.PACK_AB R142, R192, R196 ;  /* 0x000000c4c08e723e */ /* 0x000fe400000000ff */
[----:B------:R-:W-:Y:S02]  /*a330*/  F2FP.PACK_AB R143, R190, R195 ;  /* 0x000000c3be8f723e */ /* 0x000fe400000000ff */
[----:B------:R-:W-:Y:S02]  /*a340*/  F2FP.PACK_AB R146, R189, R194 ;  /* 0x000000c2bd92723e */ /* 0x000fe400000000ff */
[----:B------:R-:W-:Y:S03]  /*a350*/  F2FP.PACK_AB R147, R250, R249 ;  /* 0x000000f9fa93723e */ /* 0x000fe600000000ff */
[-C--:B-1----:R-:W-:Y:S08]  /*a360*/  HMMA.16816.F32 R4, R140, R148.reuse, R4 ;  /* 0x000000948c04723c */ /* 0x082ff00000001804 */
[C---:B------:R-:W-:Y:S08]  /*a370*/  HMMA.16816.F32 R8, R144.reuse, R148, R8 ;  /* 0x000000949008723c */ /* 0x040ff00000001808 */
[-C--:B------:R-:W-:Y:S08]  /*a380*/  HMMA.16816.F32 R12, R144, R150.reuse, R12 ;  /* 0x00000096900c723c */ /* 0x080ff0000000180c */
[C---:B------:R-:W-:Y:S01]  /*a390*/  HMMA.16816.F32 R16, R140.reuse, R150, R16 ;  /* 0x000000968c10723c */ /* 0x040fe20000001810 */
[----:B------:R-:W1:Y:S07]  /*a3a0*/  LDSM.16.MT88.4 R148, [R225+0x3100] ;  /* 0x00310000e194783b */ /* 0x000e6e0000004200 */
[-C--:B------:R-:W-:Y:S08]  /*a3b0*/  HMMA.16816.F32 R20, R140, R152.reuse, R20 ;  /* 0x000000988c14723c */ /* 0x080ff00000001814 */
[C---:B------:R-:W-:Y:S08]  /*a3c0*/  HMMA.16816.F32 R24, R144.reuse, R152, R24 ;  /* 0x000000989018723c */ /* 0x040ff00000001818 */
[-C--:B------:R-:W-:Y:S08]  /*a3d0*/  HMMA.16816.F32 R28, R144, R154.reuse, R28 ;  /* 0x0000009a901c723c */ /* 0x080ff0000000181c */
[C---:B------:R-:W-:Y:S01]  /*a3e0*/  HMMA.16816.F32 R32, R140.reuse, R154, R32 ;  /* 0x0000009a8c20723c */ /* 0x040fe20000001820 */
[----:B------:R-:W2:Y:S07]  /*a3f0*/  LDSM.16.MT88.4 R152, [R226+0x3100] ;  /* 0x00310000e298783b */ /* 0x000eae0000004200 */
[-C--:B------:R-:W-:Y:S08]  /*a400*/  HMMA.16816.F32 R36, R140, R156.reuse, R36 ;  /* 0x0000009c8c24723c */ /* 0x080ff00000001824 */
[C---:B------:R-:W-:Y:S08]  /*a410*/  HMMA.16816.F32 R40, R144.reuse, R156, R40 ;  /* 0x0000009c9028723c */ /* 0x040ff00000001828 */
[-C--:B------:R-:W-:Y:S08]  /*a420*/  HMMA.16816.F32 R44, R144, R158.reuse, R44 ;  /* 0x0000009e902c723c */ /* 0x080ff0000000182c */
[C---:B------:R-:W-:Y:S01]  /*a430*/  HMMA.16816.F32 R48, R140.reuse, R158, R48 ;  /* 0x0000009e8c30723c */ /* 0x040fe20000001830 */
[----:B------:R-:W3:Y:S07]  /*a440*/  LDSM.16.MT88.4 R156, [R228+0x3100] ;  /* 0x00310000e49c783b */ /* 0x000eee0000004200 */
[-C--:B------:R-:W-:Y:S08]  /*a450*/  HMMA.16816.F32 R52, R140, R160.reuse, R52 ;  /* 0x000000a08c34723c */ /* 0x080ff00000001834 */
[C---:B------:R-:W-:Y:S08]  /*a460*/  HMMA.16816.F32 R56, R144.reuse, R160, R56 ;  /* 0x000000a09038723c */ /* 0x040ff00000001838 */
[-C--:B------:R-:W-:Y:S08]  /*a470*/  HMMA.16816.F32 R60, R144, R162.reuse, R60 ;  /* 0x000000a2903c723c */ /* 0x080ff0000000183c */
[C---:B------:R-:W-:Y:S01]  /*a480*/  HMMA.16816.F32 R64, R140.reuse, R162, R64 ;  /* 0x000000a28c40723c */ /* 0x040fe20000001840 */
[----:B------:R-:W4:Y:S07]  /*a490*/  LDSM.16.MT88.4 R160, [R227+0x3100] ;  /* 0x00310000e3a0783b */ /* 0x000f2e0000004200 */
[-C--:B-1----:R-:W-:Y:S08]  /*a4a0*/  HMMA.16816.F32 R68, R140, R148.reuse, R68 ;  /* 0x000000948c44723c */ /* 0x082ff00000001844 */
[C---:B------:R-:W-:Y:S08]  /*a4b0*/  HMMA.16816.F32 R72, R144.reuse, R148, R72 ;  /* 0x000000949048723c */ /* 0x040ff00000001848 */
[-C--:B------:R-:W-:Y:S08]  /*a4c0*/  HMMA.16816.F32 R76, R144, R150.reuse, R76 ;  /* 0x00000096904c723c */ /* 0x080ff0000000184c */
[C---:B------:R-:W-:Y:S08]  /*a4d0*/  HMMA.16816.F32 R80, R140.reuse, R150, R80 ;  /* 0x000000968c50723c */ /* 0x040ff00000001850 */
[-C--:B--2---:R-:W-:Y:S08]  /*a4e0*/  HMMA.16816.F32 R84, R140, R152.reuse, R84 ;  /* 0x000000988c54723c */ /* 0x084ff00000001854 */
[C---:B------:R-:W-:Y:S08]  /*a4f0*/  HMMA.16816.F32 R88, R144.reuse, R152, R88 ;  /* 0x000000989058723c */ /* 0x040ff00000001858 */
[-C--:B------:R-:W-:Y:S08]  /*a500*/  HMMA.16816.F32 R92, R144, R154.reuse, R92 ;  /* 0x0000009a905c723c */ /* 0x080ff0000000185c */
[C---:B------:R-:W-:Y:S01]  /*a510*/  HMMA.16816.F32 R96, R140.reuse, R154, R96 ;  /* 0x0000009a8c60723c */ /* 0x040fe20000001860 */
[----:B------:R-:W1:Y:S07]  /*a520*/  LDSM.16.MT88.4 R152, [R225+0x1900] ;  /* 0x00190000e198783b */ /* 0x000e6e0000004200 */
[-C--:B---3--:R-:W-:Y:S08]  /*a530*/  HMMA.16816.F32 R100, R140, R156.reuse, R100 ;  /* 0x0000009c8c64723c */ /* 0x088ff00000001864 */
[C---:B------:R-:W-:Y:S07]  /*a540*/  HMMA.16816.F32 R104, R144.reuse, R156, R104 ;  /* 0x0000009c9068723c */ /* 0x040fee0000001868 */
[----:B------:R-:W-:Y:S01]  /*a550*/  MOV R157, R168 ;  /* 0x000000a8009d7202 */ /* 0x000fe20000000f00 */
[-C--:B------:R-:W-:Y:S01]  /*a560*/  HMMA.16816.F32 R108, R144, R158.reuse, R108 ;  /* 0x0000009e906c723c */ /* 0x080fe2000000186c */
[----:B------:R-:W2:Y:S07]  /*a570*/  LDSM.16.MT88.4 R168, [R226+0x1900] ;  /* 0x00190000e2a8783b */ /* 0x000eae0000004200 */
[C---:B------:R-:W-:Y:S08]  /*a580*/  HMMA.16816.F32 R112, R140.reuse, R158, R112 ;  /* 0x0000009e8c70723c */ /* 0x040ff00000001870 */
[-C--:B----4-:R-:W-:Y:S08]  /*a590*/  HMMA.16816.F32 R116, R140, R160.reuse, R116 ;  /* 0x000000a08c74723c */ /* 0x090ff00000001874 */
[C---:B------:R-:W-:Y:S08]  /*a5a0*/  HMMA.16816.F32 R120, R144.reuse, R160, R120 ;  /* 0x000000a09078723c */ /* 0x040ff00000001878 */
[-C--:B------:R-:W-:Y:S08]  /*a5b0*/  HMMA.16816.F32 R124, R144, R162.reuse, R124 ;  /* 0x000000a2907c723c */ /* 0x080ff0000000187c */
[----:B------:R-:W-:Y:S07]  /*a5c0*/  HMMA.16816.F32 R128, R140, R162, R128 ;  /* 0x000000a28c80723c */ /* 0x000fee0000001880 */
[----:B------:R-:W-:Y:S02]  /*a5d0*/  F2FP.PACK_AB R140, R179, R178 ;  /* 0x000000b2b38c723e */ /* 0x000fe400000000ff */
[----:B------:R-:W-:Y:S03]  /*a5e0*/  F2FP.PACK_AB R142, R176, R182 ;  /* 0x000000b6b08e723e */ /* 0x000fe600000000ff */
[----:B------:R-:W-:Y:S02]  /*a5f0*/  F2FP.PACK_AB R141, R183, R180 ;  /* 0x000000b4b78d723e */ /* 0x000fe400000000ff */
[----:B------:R-:W-:Y:S02]  /*a600*/  F2FP.PACK_AB R143, R210, R207 ;  /* 0x000000cfd28f723e */ /* 0x000fe400000000ff */
[----:B------:R-:W-:Y:S05]  /*a610*/  F2FP.PACK_AB R210, R251, R252 ;  /* 0x000000fcfbd2723e */ /* 0x000fea00000000ff */
[-C--:B-1----:R-:W-:Y:S01]  /*a620*/  HMMA.16816.F32 R148, R140, R152.reuse, R4 ;  /* 0x000000988c94723c */ /* 0x082fe20000001804 */
[----:B------:R-:W1:Y:S07]  /*a630*/  LDSM.16.MT88.4 R4, [R227+0x3900] ;  /* 0x00390000e304783b */ /* 0x000e6e0000004200 */
[C---:B------:R-:W-:Y:S07]  /*a640*/  HMMA.16816.F32 R144, R208.reuse, R152, R8 ;  /* 0x00000098d090723c */ /* 0x040fee0000001808 */
[----:B------:R-:W-:Y:S02]  /*a650*/  MOV R9, R157 ;  /* 0x0000009d00097202 */ /* 0x000fe40000000f00 */
[-C--:B------:R-:W-:Y:S03]  /*a660*/  HMMA.16816.F32 R156, R208, R154.reuse, R12 ;  /* 0x0000009ad09c723c */ /* 0x080fe6000000180c */
[----:B------:R-:W-:Y:S02]  /*a670*/  MOV R10, R166 ;  /* 0x000000a6000a7202 */ /* 0x000fe40000000f00 */
[----:B------:R-:W-:Y:S02]  /*a680*/  MOV R11, R167 ;  /* 0x000000a7000b7202 */ /* 0x000fe40000000f00 */
[----:B------:R-:W-:Y:S01]  /*a690*/  MOV R15, R177 ;  /* 0x000000b1000f7202 */ /* 0x000fe20000000f00 */
[C---:B------:R-:W-:Y:S04]  /*a6a0*/  HMMA.16816.F32 R152, R140.reuse, R154, R16 ;  /* 0x0000009a8c98723c */ /* 0x040fe80000001810 */
[----:B------:R-:W-:Y:S01]  /*a6b0*/  MOV R14, R176 ;  /* 0x000000b0000e7202 */ /* 0x000fe20000000f00 */
[----:B------:R-:W-:Y:S01]  /*a6c0*/  IMAD.MOV.U32 R13, RZ, RZ, R207 ;  /* 0x000000ffff0d7224 */ /* 0x000fe200078e00cf */
[----:B------:R-:W-:Y:S02]  /*a6d0*/  MOV R12, R182 ;  /* 0x000000b6000c7202 */ /* 0x000fe40000000f00 */
[-C--:B--2---:R-:W-:Y:S04]  /*a6e0*/  HMMA.16816.F32 R164, R140, R168.reuse, R20 ;  /* 0x000000a88ca4723c */ /* 0x084fe80000001814 */
[----:B------:R-:W-:Y:S02]  /*a6f0*/  MOV R19, R205 ;  /* 0x000000cd00137202 */ /* 0x000fe40000000f00 */
[----:B------:R-:W-:Y:S02]  /*a700*/  MOV R18, R183 ;  /* 0x000000b700127202 */ /* 0x000fe40000000f00 */
[C---:B------:R-:W-:Y:S04]  /*a710*/  HMMA.16816.F32 R160, R208.reuse, R168, R24 ;  /* 0x000000a8d0a0723c */ /* 0x040fe80000001818 */
[----:B------:R-:W-:Y:S02]  /*a720*/  MOV R17, R179 ;  /* 0x000000b300117202 */ /* 0x000fe40000000f00 */
[----:B------:R-:W-:Y:S01]  /*a730*/  MOV R16, R198 ;  /* 0x000000c600107202 */ /* 0x000fe20000000f00 */
[----:B------:R-:W-:Y:S01]  /*a740*/  IMAD.MOV.U32 R25, RZ, RZ, R195 ;  /* 0x000000ffff197224 */ /* 0x000fe200078e00c3 */
[-C--:B------:R-:W-:Y:S04]  /*a750*/  HMMA.16816.F32 R172, R208, R170.reuse, R28 ;  /* 0x000000aad0ac723c */ /* 0x080fe8000000181c */
[----:B------:R-:W-:Y:S02]  /*a760*/  MOV R23, R180 ;  /* 0x000000b400177202 */ /* 0x000fe40000000f00 */
[----:B------:R-:W-:Y:S02]  /*a770*/  MOV R22, R178 ;  /* 0x000000b200167202 */ /* 0x000fe40000000f00 */
[C---:B------:R-:W-:Y:S04]  /*a780*/  HMMA.16816.F32 R168, R140.reuse, R170, R32 ;  /* 0x000000aa8ca8723c */ /* 0x040fe80000001820 */
[----:B------:R-:W-:Y:S02]  /*a790*/  MOV R28, R181 ;  /* 0x000000b5001c7202 */ /* 0x000fe40000000f00 */
[----:B------:R-:W-:Y:S02]  /*a7a0*/  MOV R20, R190 ;  /* 0x000000be00147202 */ /* 0x000fe40000000f00 */
[-C--:B------:R-:W-:Y:S04]  /*a7b0*/  HMMA.16816.F32 R180, R140, R184.reuse, R36 ;  /* 0x000000b88cb4723c */ /* 0x080fe80000001824 */
[----:B------:R-:W-:Y:S02]  /*a7c0*/  MOV R21, R189 ;  /* 0x000000bd00157202 */ /* 0x000fe40000000f00 */
[----:B------:R-:W-:Y:S02]  /*a7d0*/  MOV R31, R9 ;  /* 0x00000009001f7202 */ /* 0x000fe40000000f00 */
[C---:B------:R-:W-:Y:S04]  /*a7e0*/  HMMA.16816.F32 R176, R208.reuse, R184, R40 ;  /* 0x000000b8d0b0723c */ /* 0x040fe80000001828 */
[----:B------:R-:W-:Y:S02]  /*a7f0*/  MOV R30, R10 ;  /* 0x0000000a001e7202 */ /* 0x000fe40000000f00 */
[----:B------:R-:W-:Y:S02]  /*a800*/  MOV R33, R191 ;  /* 0x000000bf00217202 */ /* 0x000fe40000000f00 */
[----:B------:R-:W-:Y:S02]  /*a810*/  MOV R10, R188 ;  /* 0x000000bc000a7202 */ /* 0x000fe40000000f00 */
[-C--:B------:R-:W-:Y:S03]  /*a820*/  HMMA.16816.F32 R188, R208, R186.reuse, R44 ;  /* 0x000000bad0bc723c */ /* 0x080fe6000000182c */
[----:B------:R-:W-:Y:S01]  /*a830*/  MOV R24, R196 ;  /* 0x000000c400187202 */ /* 0x000fe20000000f00 */
[----:B------:R-:W-:Y:S01]  /*a840*/  FADD.FTZ R2, R33, R2 ;  /* 0x0000000221027221 */ /* 0x000fe20000010000 */
[----:B------:R-:W-:Y:S01]  /*a850*/  MOV R26, R194 ;  /* 0x000000c2001a7202 */ /* 0x000fe20000000f00 */
[----:B------:R-:W-:Y:S01]  /*a860*/  FADD.FTZ R10, R10, R132 ;  /* 0x000000840a0a7221 */ /* 0x000fe20000010000 */
[----:B------:R-:W-:Y:S01]  /*a870*/  MOV R27, R192 ;  /* 0x000000c0001b7202 */ /* 0x000fe20000000f00 */
[C---:B------:R-:W-:Y:S04]  /*a880*/  HMMA.16816.F32 R184, R140.reuse, R186, R48 ;  /* 0x000000ba8cb8723c */ /* 0x040fe80000001830 */
[----:B------:R-:W-:Y:S02]  /*a890*/  MOV R29, R11 ;  /* 0x0000000b001d7202 */ /* 0x000fe40000000f00 */
[----:B------:R-:W-:Y:S02]  /*a8a0*/  MOV R11, R0 ;  /* 0x00000000000b7202 */ /* 0x000fe40000000f00 */
[----:B------:R-:W-:Y:S04]  /*a8b0*/  MOV R9, R199 ;  /* 0x000000c700097202 */ /* 0x000fe80000000f00 */
[----:B------:R-:W-:Y:S02]  /*a8c0*/  MOV R0, R197 ;  /* 0x000000c500007202 */ /* 0x000fe40000000f00 */
[-C--:B------:R-:W-:Y:S03]  /*a8d0*/  HMMA.16816.F32 R196, R140, R200.reuse, R52 ;  /* 0x000000c88cc4723c */ /* 0x080fe60000001834 */
[----:B------:R-:W-:Y:S01]  /*a8e0*/  MOV R8, R193 ;  /* 0x000000c100087202 */ /* 0x000fe20000000f00 */
[----:B------:R-:W-:Y:S01]  /*a8f0*/  FADD.FTZ R0, R0, R133 ;  /* 0x0000008500007221 */ /* 0x000fe20000010000 */
[----:B------:R-:W-:Y:S02]  /*a900*/  MOV R35, R206 ;  /* 0x000000ce00237202 */ /* 0x000fe40000000f00 */
[----:B------:R-:W-:Y:S01]  /*a910*/  MOV R34, R204 ;  /* 0x000000cc00227202 */ /* 0x000fe20000000f00 */
[C---:B------:R-:W-:Y:S04]  /*a920*/  HMMA.16816.F32 R192, R208.reuse, R200, R56 ;  /* 0x000000c8d0c0723c */ /* 0x040fe80000001838 */
[----:B------:R-:W-:Y:S01]  /*a930*/  FADD.FTZ R2, R35, R2 ;  /* 0x0000000223027221 */ /* 0x000fe20000010000 */
[----:B------:R-:W-:Y:S01]  /*a940*/  MOV R133, R135 ;  /* 0x0000008700857202 */ /* 0x000fe20000000f00 */
[----:B------:R-:W-:Y:S01]  /*a950*/  FADD.FTZ R9, R9, R0 ;  /* 0x0000000009097221 */ /* 0x000fe20000010000 */
[----:B------:R-:W-:Y:S01]  /*a960*/  MOV R132, R136 ;  /* 0x0000008800847202 */ /* 0x000fe20000000f00 */
[-C--:B------:R-:W-:Y:S04]  /*a970*/  HMMA.16816.F32 R204, R208, R202.reuse, R60 ;  /* 0x000000cad0cc723c */ /* 0x080fe8000000183c */
[----:B------:R-:W-:Y:S02]  /*a980*/  FADD.FTZ R0, R28, R10 ;  /* 0x0000000a1c007221 */ /* 0x000fe40000010000 */
[----:B------:R-:W-:Y:S02]  /*a990*/  FADD.FTZ R11, R11, R9 ;  /* 0x000000090b0b7221 */ /* 0x000fe40000010000 */
[C---:B------:R-:W-:Y:S04]  /*a9a0*/  HMMA.16816.F32 R200, R140.reuse, R202, R64 ;  /* 0x000000ca8cc8723c */ /* 0x040fe80000001840 */
[----:B------:R-:W-:Y:S02]  /*a9b0*/  FADD.FTZ R9, R29, R2 ;  /* 0x000000021d097221 */ /* 0x000fe40000010000 */
[----:B------:R-:W-:Y:S01]  /*a9c0*/  FADD.FTZ R8, R8, R137 ;  /* 0x0000008908087221 */ /* 0x000fe20000010000 */
[----:B------:R-:W-:Y:S01]  /*a9d0*/  MOV R137, R134 ;  /* 0x0000008600897202 */ /* 0x000fe20000000f00 */
[-C--:B------:R-:W-:Y:S04]  /*a9e0*/  HMMA.16816.F32 R68, R140, R212.reuse, R68 ;  /* 0x000000d48c44723c */ /* 0x080fe80000001844 */
[----:B------:R-:W-:Y:S04]  /*a9f0*/  FADD.FTZ R8, R34, R8 ;  /* 0x0000000822087221 */ /* 0x000fe80000010000 */
[C---:B------:R-:W-:Y:S04]  /*aa00*/  HMMA.16816.F32 R72, R208.reuse, R212, R72 ;  /* 0x000000d4d048723c */ /* 0x040fe80000001848 */
[----:B------:R-:W-:Y:S02]  /*aa10*/  FADD.FTZ R10, R247, R8 ;  /* 0x00000008f70a7221 */ /* 0x000fe40000010000 */
[----:B------:R-:W-:Y:S02]  /*aa20*/  FADD.FTZ R8, R30, R0 ;  /* 0x000000001e087221 */ /* 0x000fe40000010000 */
[-C--:B------:R-:W-:Y:S04]  /*aa30*/  HMMA.16816.F32 R76, R208, R214.reuse, R76 ;  /* 0x000000d6d04c723c */ /* 0x080fe8000000184c */
[----:B------:R-:W-:Y:S02]  /*aa40*/  FADD.FTZ R0, R24, R9 ;  /* 0x0000000918007221 */ /* 0x000fe40000010000 */
[----:B------:R-:W-:Y:S02]  /*aa50*/  FADD.FTZ R2, R248, R10 ;  /* 0x0000000af8027221 */ /* 0x000fe40000010000 */
[C---:B------:R-:W-:Y:S04]  /*aa60*/  HMMA.16816.F32 R80, R140.reuse, R214, R80 ;  /* 0x000000d68c50723c */ /* 0x040fe80000001850 */
[----:B------:R-:W-:Y:S02]  /*aa70*/  FADD.FTZ R10, R25, R8 ;  /* 0x00000008190a7221 */ /* 0x000fe40000010000 */
[----:B------:R-:W-:Y:S02]  /*aa80*/  FADD.FTZ R9, R27, R0 ;  /* 0x000000001b097221 */ /* 0x000fe40000010000 */
[-C--:B------:R-:W-:Y:S04]  /*aa90*/  HMMA.16816.F32 R84, R140, R216.reuse, R84 ;  /* 0x000000d88c54723c */ /* 0x080fe80000001854 */
[----:B------:R-:W-:Y:S04]  /*aaa0*/  FADD.FTZ R9, R22, R9 ;  /* 0x0000000916097221 */ /* 0x000fe80000010000 */
[C---:B------:R-:W-:Y:S08]  /*aab0*/  HMMA.16816.F32 R88, R208.reuse, R216, R88 ;  /* 0x000000d8d058723c */ /* 0x040ff00000001858 */
[-C--:B------:R-:W-:Y:S08]  /*aac0*/  HMMA.16816.F32 R92, R208, R218.reuse, R92 ;  /* 0x000000dad05c723c */ /* 0x080ff0000000185c */
[C---:B------:R-:W-:Y:S08]  /*aad0*/  HMMA.16816.F32 R96, R140.reuse, R218, R96 ;  /* 0x000000da8c60723c */ /* 0x040ff00000001860 */
[-C--:B------:R-:W-:Y:S08]  /*aae0*/  HMMA.16816.F32 R100, R140, R220.reuse, R100 ;  /* 0x000000dc8c64723c */ /* 0x080ff00000001864 */
[C---:B------:R-:W-:Y:S08]  /*aaf0*/  HMMA.16816.F32 R104, R208.reuse, R220, R104 ;  /* 0x000000dcd068723c */ /* 0x040ff00000001868 */
[-C--:B------:R-:W-:Y:S08]  /*ab00*/  HMMA.16816.F32 R108, R208, R222.reuse, R108 ;  /* 0x000000ded06c723c */ /* 0x080ff0000000186c */
[C---:B------:R-:W-:Y:S08]  /*ab10*/  HMMA.16816.F32 R112, R140.reuse, R222, R112 ;  /* 0x000000de8c70723c */ /* 0x040ff00000001870 */
[-C--:B-1----:R-:W-:Y:S08]  /*ab20*/  HMMA.16816.F32 R116, R140, R4.reuse, R116 ;  /* 0x000000048c74723c */ /* 0x082ff00000001874 */
[C---:B------:R-:W-:Y:S07]  /*ab30*/  HMMA.16816.F32 R120, R208.reuse, R4, R120 ;  /* 0x00000004d078723c */ /* 0x040fee0000001878 */
[----:B------:R-:W-:Y:S01]  /*ab40*/  FADD.FTZ R4, R31, R11 ;  /* 0x0000000b1f047221 */ /* 0x000fe20000010000 */
[-C--:B------:R-:W-:Y:S04]  /*ab50*/  HMMA.16816.F32 R124, R208, R6.reuse, R124 ;  /* 0x00000006d07c723c */ /* 0x080fe8000000187c */
        /* <DEDUP_REMOVED lines=17> */
[----:B------:R1:W-:Y:S01]  /*ac70*/  STL [R1], R5 ;  /* 0x0000000501007387 */ /* 0x0003e20000100800 */
[----:B------:R-:W-:Y:S02]  /*ac80*/  FADD.FTZ R2, R251, R2 ;  /* 0x00000002fb027221 */ /* 0x000fe40000010000 */
[----:B------:R-:W-:Y:S02]  /*ac90*/  FADD.FTZ R4, R15, R4 ;  /* 0x000000040f047221 */ /* 0x000fe40000010000 */
[----:B------:R-:W-:Y:S03]  /*aca0*/  FADD.FTZ R0, R139, R7 ;  /* 0x000000078b007221 */ /* 0x000fe60000010000 */
[----:B------:R1:W-:Y:S01]  /*acb0*/  STL [R1+0x8], R4 ;  /* 0x0000080401007387 */ /* 0x0003e20000100800 */
[----:B------:R-:W-:Y:S01]  /*acc0*/  FADD.FTZ R0, R138, R0 ;  /* 0x000000008a007221 */ /* 0x000fe20000010000 */
[----:B------:R-:W-:Y:S02]  /*acd0*/  MOV R138, R3 ;  /* 0x00000003008a7202 */ /* 0x000fe40000000f00 */
[----:B------:R1:W-:Y:S04]  /*ace0*/  STL [R1+0x4], R2 ;  /* 0x0000040201007387 */ /* 0x0003e80000100800 */
[----:B------:R1:W-:Y:S01]  /*acf0*/  STL [R1+0xc], R0 ;  /* 0x00000c0001007387 */ /* 0x0003e20000100800 */
[----:B------:R-:W-:-:S05]  /*ad00*/  @P1 BRA `(.L_x_646) ;  /* 0xffffb19000001947 */ /* 0x000fca000383ffff */
.L_x_645:
[----:B-1----:R-:W3:Y:S04]  /*ad10*/  LDL.LU R5, [R1] ;  /* 0x0000000001057983 */ /* 0x002ee80000300800 */
[----:B------:R-:W4:Y:S04]  /*ad20*/  LDL.LU R4, [R1+0x8] ;  /* 0x0000080001047983 */ /* 0x000f280000300800 */
[----:B--2---:R-:W2:Y:S04]  /*ad30*/  LDL.LU R2, [R1+0x4] ;  /* 0x0000040001027983 */ /* 0x004ea80000300800 */
[----:B------:R-:W2:Y:S04]  /*ad40*/  LDL.LU R0, [R1+0xc] ;  /* 0x00000c0001007983 */ /* 0x000ea80000300800 */
[----:B------:R-:W2:Y:S01]  /*ad50*/  LDL.LU R11, [R1+0x54] ;  /* 0x00005400010b7983 */ /* 0x000ea20000300800 */
[----:B------:R-:W-:-:S03]  /*ad60*/  MOV R138, c[0x0][0x4e8] ;  /* 0x00013a00008a7a02 */ /* 0x000fc60000000f00 */
[----:B------:R-:W2:Y:S01]  /*ad70*/  LDL.LU R139, [R1+0x58] ;  /* 0x00005800018b7983 */ /* 0x000ea20000300800 */
[----:B------:R-:W-:-:S03]  /*ad80*/  ISETP.NE.AND P0, PT, R138, 0x1, PT ;  /* 0x000000018a00780c */ /* 0x000fc60003f05270 */
[----:B------:R-:W1:Y:S04]  /*ad90*/  S2R R6, SR_CTAID.Y ;  /* 0x0000000000067919 */ /* 0x000e680000002600 */
[----:B------:R-:W1:Y:S02]  /*ada0*/  S2R R9, SR_TID.X ;  /* 0x0000000000097919 */ /* 0x000e640000002100 */
[----:B-1----:R-:W-:Y:S01]  /*adb0*/  IMAD.WIDE.U32 R18, R6, c[0x0][0x490], RZ ;  /* 0x0001240006127a25 */ /* 0x002fe200078e00ff */
[----:B------:R-:W-:-:S03]  /*adc0*/  SHF.R.S32.HI R137, RZ, 0x1f, R9 ;  /* 0x0000001fff897819 */ /* 0x000fc60000011409 */
[----:B------:R-:W-:Y:S01]  /*add0*/  IMAD.WIDE.U32 R20, R6, c[0x0][0x3e8], RZ ;  /* 0x0000fa0006147a25 */ /* 0x000fe200078e00ff */
[----:B------:R-:W-:Y:S06]  /*ade0*/  BAR.SYNC.DEFER_BLOCKING 0x1, 0x80 ;  /* 0x0042000000007b1d */ /* 0x000fec0000010000 */
[----:B---3--:R-:W1:Y:S04]  /*adf0*/  SHFL.BFLY PT, R12, R5, 0x2, 0x1f ;  /* 0x0c401f00050c7f89 */ /* 0x008e6800000e0000 */
[----:B----4-:R-:W3:Y:S04]  /*ae00*/  SHFL.BFLY PT, R10, R4, 0x2, 0x1f ;  /* 0x0c401f00040a7f89 */ /* 0x010ee800000e0000 */
[----:B--2---:R-:W2:Y:S04]  /*ae10*/  SHFL.BFLY PT, R8, R2, 0x2, 0x1f ;  /* 0x0c401f0002087f89 */ /* 0x004ea800000e0000 */
[----:B------:R-:W4:Y:S01]  /*ae20*/  SHFL.BFLY PT, R7, R0, 0x2, 0x1f ;  /* 0x0c401f0000077f89 */ /* 0x000f2200000e0000 */
[----:B------:R-:W-:Y:S01]  /*ae30*/  MOV R16, R11 ;  /* 0x0000000b00107202 */ /* 0x000fe20000000f00 */
[----:B-1----:R-:W-:-:S02]  /*ae40*/  FADD.FTZ R12, R12, R5 ;  /* 0x000000050c0c7221 */ /* 0x002fc40000010000 */
[----:B---3--:R-:W-:Y:S02]  /*ae50*/  FADD.FTZ R10, R10, R4 ;  /* 0x000000040a0a7221 */ /* 0x008fe40000010000 */
[----:B--2---:R-:W-:-:S03]  /*ae60*/  FADD.FTZ R8, R8, R2 ;  /* 0x0000000208087221 */ /* 0x004fc60000010000 */
[----:B------:R-:W1:Y:S01]  /*ae70*/  SHFL.BFLY PT, R2, R10, 0x1, 0x1f ;  /* 0x0c201f000a027f89 */ /* 0x000e6200000e0000 */
[----:B----4-:R-:W-:-:S03]  /*ae80*/  FADD.FTZ R7, R7, R0 ;  /* 0x0000000007077221 */ /* 0x010fc60000010000 */
[----:B------:R-:W2:Y:S04]  /*ae90*/  SHFL.BFLY PT, R4, R8, 0x1, 0x1f ;  /* 0x0c201f0008047f89 */ /* 0x000ea800000e0000 */
[----:B------:R-:W3:Y:S04]  /*aea0*/  SHFL.BFLY PT, R0, R12, 0x1, 0x1f ;  /* 0x0c201f000c007f89 */ /* 0x000ee800000e0000 */
[----:B------:R-:W4:Y:S01]  /*aeb0*/  SHFL.BFLY PT, R5, R7, 0x1, 0x1f ;  /* 0x0c201f0007057f89 */ /* 0x000f2200000e0000 */
[----:B-1----:R-:W-:Y:S01]  /*aec0*/  FADD.FTZ R10, R10, R2 ;  /* 0x000000020a0a7221 */ /* 0x002fe20000010000 */
[----:B------:R-:W-:Y:S01]  /*aed0*/  SHF.R.S32.HI R2, RZ, 0x1f, R6 ;  /* 0x0000001fff027819 */ /* 0x000fe20000011406 */
[----:B--2---:R-:W-:-:S03]  /*aee0*/  FADD.FTZ R8, R8, R4 ;  /* 0x0000000408087221 */ /* 0x004fc60000010000 */
[----:B------:R-:W-:Y:S01]  /*aef0*/  FSETP.NE.FTZ.AND P4, PT, R10, RZ, PT ;  /* 0x000000ff0a00720b */ /* 0x000fe20003f95000 */
[C---:B------:R-:W-:Y:S01]  /*af00*/  IMAD R26, R2.reuse, c[0x0][0x490], RZ ;  /* 0x00012400021a7a24 */ /* 0x040fe200078e02ff */
[----:B------:R-:W-:Y:S01]  /*af10*/  MOV R4, RZ ;  /* 0x000000ff00047202 */ /* 0x000fe20000000f00 */
[----:B------:R-:W-:Y:S02]  /*af20*/  IMAD R14, R2, c[0x0][0x3e8], RZ ;  /* 0x0000fa00020e7a24 */ /* 0x000fe400078e02ff */
[----:B------:R-:W-:Y:S01]  /*af30*/  @P0 IMAD.HI.U32 R2, R11, c[0x0][0x4ec], RZ ;  /* 0x00013b000b020a27 */ /* 0x000fe200078e00ff */
[----:B------:R-:W-:-:S03]  /*af40*/  FSETP.NE.FTZ.AND P2, PT, R8, RZ, PT ;  /* 0x000000ff0800720b */ /* 0x000fc60003f55000 */
[----:B---3--:R-:W-:Y:S01]  /*af50*/  FADD.FTZ R12, R12, R0 ;  /* 0x000000000c0c7221 */ /* 0x008fe20000010000 */
[----:B------:R-:W-:Y:S01]  /*af60*/  @P0 SHF.R.U32.HI R16, RZ, c[0x0][0x4f0], R2 ;  /* 0x00013c00ff100a19 */ /* 0x000fe20000011602 */
[----:B----4-:R-:W-:Y:S01]  /*af70*/  FADD.FTZ R7, R7, R5 ;  /* 0x0000000507077221 */ /* 0x010fe20000010000 */
[----:B------:R-:W-:Y:S01]  /*af80*/  MOV R0, RZ ;  /* 0x000000ff00007202 */ /* 0x000fe20000000f00 */
[----:B------:R-:W1:Y:S01]  /*af90*/  @P4 MUFU.RCP R4, R10 ;  /* 0x0000000a00044308 */ /* 0x000e620000001000 */
[----:B------:R-:W-:Y:S01]  /*afa0*/  IADD3 R2, -R16, RZ, RZ ;  /* 0x000000ff10027210 */ /* 0x000fe20007ffe1ff */
[----:B------:R-:W-:Y:S01]  /*afb0*/  IMAD R26, R6, c[0x0][0x494], R26 ;  /* 0x00012500061a7a24 */ /* 0x000fe200078e021a */
[----:B------:R-:W-:Y:S01]  /*afc0*/  FSETP.NE.FTZ.AND P5, PT, R12, RZ, PT ;  /* 0x000000ff0c00720b */ /* 0x000fe20003fb5000 */
[----:B------:R-:W-:Y:S01]  /*afd0*/  IMAD R14, R6, c[0x0][0x3ec], R14 ;  /* 0x0000fb00060e7a24 */ /* 0x000fe200078e020e */
[----:B------:R-:W-:Y:S01]  /*afe0*/  FSETP.NE.FTZ.AND P1, PT, R7, RZ, PT ;  /* 0x000000ff0700720b */ /* 0x000fe20003f35000 */
[----:B------:R-:W-:Y:S01]  /*aff0*/  IMAD R132, R2, c[0x0][0x4e8], R11 ;  /* 0x00013a0002847a24 */ /* 0x000fe200078e020b */
[----:B------:R-:W-:-:S02]  /*b000*/  MOV R2, RZ ;  /* 0x000000ff00027202 */ /* 0x000fc40000000f00 */
[----:B------:R-:W-:Y:S02]  /*b010*/  IADD3 R27, R19, R26, RZ ;  /* 0x0000001a131b7210 */ /* 0x000fe40007ffe0ff */
[----:B------:R-:W-:Y:S02]  /*b020*/  MOV R26, R18 ;  /* 0x00000012001a7202 */ /* 0x000fe40000000f00 */
[----:B------:R-:W2:Y:S01]  /*b030*/  @P2 MUFU.RCP R2, R8 ;  /* 0x0000000800022308 */ /* 0x000ea20000001000 */
[----:B------:R-:W-:-:S07]  /*b040*/  LEA.HI R6, R137, R9, RZ, 0x2 ;  /* 0x0000000989067211 */ /* 0x000fce00078f10ff */
[----:B------:R-:W3:Y:S01]  /*b050*/  @P5 MUFU.RCP R0, R12 ;  /* 0x0000000c00005308 */ /* 0x000ee20000001000 */
[C---:B-1----:R-:W-:Y:S01]  /*b060*/  FMUL.FTZ R151, R4.reuse, R151 ;  /* 0x0000009704977220 */ /* 0x042fe20000410000 */
[----:B------:R-:W-:Y:S01]  /*b070*/  LEA.HI R137, R137, R9, RZ, 0x5 ;  /* 0x0000000989897211 */ /* 0x000fe200078f28ff */
[C---:B------:R-:W-:Y:S01]  /*b080*/  FMUL.FTZ R150, R4.reuse, R150 ;  /* 0x0000009604967220 */ /* 0x040fe20000410000 */
[----:B------:R-:W-:Y:S01]  /*b090*/  IADD3 R15, R21, R14, RZ ;  /* 0x0000000e150f7210 */ /* 0x000fe20007ffe0ff */
[----:B------:R-:W-:Y:S01]  /*b0a0*/  FMUL.FTZ R155, R4, R155 ;  /* 0x0000009b049b7220 */ /* 0x000fe20000410000 */
[----:B------:R-:W-:Y:S01]  /*b0b0*/  LOP3.LUT R5, R137, 0xffffffe0, RZ, 0xc0, !PT ;  /* 0xffffffe089057812 */ /* 0x000fe200078ec0ff */
[----:B--2---:R-:W-:Y:S01]  /*b0c0*/  FMUL.FTZ R39, R2, R92 ;  /* 0x0000005c02277220 */ /* 0x004fe20000410000 */
[----:B------:R-:W-:Y:S01]  /*b0d0*/  LOP3.LUT R17, R6, 0xfffffffc, RZ, 0xc0, !PT ;  /* 0xfffffffc06117812 */ /* 0x000fe200078ec0ff */
[----:B------:R-:W2:Y:S01]  /*b0e0*/  LDL.LU R92, [R1+0x4c] ;  /* 0x00004c00015c7983 */ /* 0x000ea20000300800 */
[----:B------:R-:W-:Y:S01]  /*b0f0*/  FMUL.FTZ R89, R2, R89 ;  /* 0x0000005902597220 */ /* 0x000fe20000410000 */
[----:B------:R-:W-:Y:S01]  /*b100*/  IADD3 R5, -R5, R9, RZ ;  /* 0x0000000905057210 */ /* 0x000fe20007ffe1ff */
[----:B---3--:R-:W-:-:S03]  /*b110*/  FMUL.FTZ R149, R0, R149 ;  /* 0x0000009500957220 */ /* 0x008fc60000410000 */
[----:B------:R-:W-:Y:S01]  /*b120*/  LOP3.LUT P3, RZ, R5, 0x3, RZ, 0xc0, !PT ;  /* 0x0000000305ff7812 */ /* 0x000fe2000786c0ff */
        /* <DEDUP_REMOVED lines=16> */
[C---:B------:R-:W-:Y:S01]  /*b230*/  FMUL.FTZ R53, R0.reuse, R68 ;  /* 0x0000004400357220 */ /* 0x040fe20000410000 */
[----:B------:R-:W-:Y:S01]  /*b240*/  MOV R14, R20 ;  /* 0x00000014000e7202 */ /* 0x000fe20000000f00 */
        /* <DEDUP_REMOVED lines=28> */
[----:B------:R-:W-:Y:S01]  /*b410*/  @P2 MUFU.LG2 R8, R8 ;  /* 0x0000000800082308 */ /* 0x000fe20000000c00 */
[C---:B------:R-:W-:Y:S01]  /*b420*/  FMUL.FTZ R49, R0.reuse, R80 ;  /* 0x0000005000317220 */ /* 0x040fe20000410000 */
[----:B------:R-:W-:Y:S01]  /*b430*/  IADD3 R17, -R17, R9, RZ ;  /* 0x0000000911117210 */ /* 0x000fe20007ffe1ff */
        /* <DEDUP_REMOVED lines=12> */
[----:B------:R-:W-:Y:S01]  /*b500*/  MOV R0, RZ ;  /* 0x000000ff00007202 */ /* 0x000fe20000000f00 */
[----:B------:R-:W-:Y:S02]  /*b510*/  FMUL.FTZ R43, R2, R88 ;  /* 0x00000058022b7220 */ /* 0x000fe40000410000 */
[----:B------:R1:W5:Y:S03]  /*b520*/  LDL R88, [R1+0x10] ;  /* 0x0000100001587983 */ /* 0x0003660000100800 */
[----:B------:R-:W3:Y:S01]  /*b530*/  @P1 MUFU.RCP R0, R7 ;  /* 0x0000000700001308 */ /* 0x000ee20000001000 */
[----:B------:R-:W-:-:S02]  /*b540*/  F2FP.PACK_AB R43, R89, R43 ;  /* 0x0000002b592b723e */ /* 0x000fc400000000ff */
[----:B------:R-:W4:Y:S01]  /*b550*/  LDL R89, [R1+0x50] ;  /* 0x0000500001597983 */ /* 0x000f220000100800 */
[C---:B---3--:R-:W-:Y:S02]  /*b560*/  FMUL.FTZ R91, R0.reuse, R91 ;  /* 0x0000005b005b7220 */ /* 0x048fe40000410000 */
[----:B------:R-:W-:-:S05]  /*b570*/  FMUL.FTZ R42, R0, R90 ;  /* 0x0000005a002a7220 */ /* 0x000fca0000410000 */
[----:B------:R-:W-:Y:S02]  /*b580*/  F2FP.PACK_AB R42, R91, R42 ;  /* 0x0000002a5b2a723e */ /* 0x000fe400000000ff */
[----:B------:R1:W5:Y:S01]  /*b590*/  LDL.64 R90, [R1+0x18] ;  /* 0x00001800015a7983 */ /* 0x0003620000100a00 */
[C---:B------:R-:W-:Y:S02]  /*b5a0*/  FMUL.FTZ R80, R4.reuse, R102 ;  /* 0x0000006604507220 */ /* 0x040fe40000410000 */
[----:B------:R-:W-:Y:S02]  /*b5b0*/  FMUL.FTZ R68, R4, R130 ;  /* 0x0000008204447220 */ /* 0x000fe40000410000 */
[----:B------:R-:W3:Y:S01]  /*b5c0*/  S2R R4, SR_CTAID.Z ;  /* 0x0000000000047919 */ /* 0x000ee20000002700 */
[C---:B------:R-:W-:Y:S01]  /*b5d0*/  FMUL.FTZ R145, R2.reuse, R145 ;  /* 0x0000009102917220 */ /* 0x040fe20000410000 */
[----:B------:R-:W-:Y:S01]  /*b5e0*/  SHF.R.S32.HI R5, RZ, 0x2, R6 ;  /* 0x00000002ff057819 */ /* 0x000fe20000011406 */
        /* <DEDUP_REMOVED lines=28> */
[----:B------:R-:W-:Y:S01]  /*b7b0*/  SHF.R.S32.HI R2, RZ, 0x1f, R6 ;  /* 0x0000001fff027819 */ /* 0x000fe20000011406 */
[----:B------:R-:W1:Y:S01]  /*b7c0*/  @P1 MUFU.LG2 R7, R7 ;  /* 0x0000000700071308 */ /* 0x000e620000000c00 */
[----:B---3--:R-:W-:Y:S02]  /*b7d0*/  SHF.R.S32.HI R6, RZ, 0x1f, R4 ;  /* 0x0000001fff067819 */ /* 0x008fe40000011404 */
[----:B------:R-:W-:-:S03]  /*b7e0*/  LEA.HI R2, R2, R5, RZ, 0x3 ;  /* 0x0000000502027211 */ /* 0x000fc600078f18ff */
[----:B------:R-:W-:Y:S01]  /*b7f0*/  IMAD R86, R6, c[0x0][0x498], RZ ;  /* 0x0001260006567a24 */ /* 0x000fe200078e02ff */
[----:B------:R-:W-:Y:S01]  /*b800*/  LOP3.LUT R2, R2, 0xfffffff8, RZ, 0xc0, !PT ;  /* 0xfffffff802027812 */ /* 0x000fe200078ec0ff */
[----:B------:R-:W-:Y:S02]  /*b810*/  IMAD R85, R6, c[0x0][0x3f0], RZ ;  /* 0x0000fc0006557a24 */ /* 0x000fe400078e02ff */
[C---:B------:R-:W-:Y:S01]  /*b820*/  FMUL.FTZ R50, R0.reuse, R74 ;  /* 0x0000004a00327220 */ /* 0x040fe20000410000 */
[----:B------:R-:W-:Y:S01]  /*b830*/  IADD3 R5, R5, -R2, RZ ;  /* 0x8000000205057210 */ /* 0x000fe20007ffe0ff */
[C---:B------:R-:W-:Y:S01]  /*b840*/  FMUL.FTZ R46, R0.reuse, R78 ;  /* 0x0000004e002e7220 */ /* 0x040fe20000410000 */
[----:B------:R-:W-:Y:S01]  /*b850*/  @P4 MOV R2, 0x3f317218 ;  /* 0x3f31721800024802 */ /* 0x000fe20000000f00 */
        /* <DEDUP_REMOVED lines=27> */
[----:B------:R-:W-:Y:S01]  /*ba10*/  FMUL.FTZ R66, R0, R126 ;  /* 0x0000007e00427220 */ /* 0x000fe20000410000 */
[----:B------:R-:W-:Y:S01]  /*ba20*/  @P2 MOV R0, 0x3f317218 ;  /* 0x3f31721800002802 */ /* 0x000fe20000000f00 */
[C---:B------:R-:W-:Y:S02]  /*ba30*/  IMAD R86, R4.reuse, c[0x0][0x49c], R86 ;  /* 0x0001270004567a24 */ /* 0x040fe400078e0256 */
[C---:B------:R-:W-:Y:S02]  /*ba40*/  IMAD R85, R4.reuse, c[0x0][0x3f4], R85 ;  /* 0x0000fd0004557a24 */ /* 0x040fe400078e0255 */
[----:B------:R-:W-:Y:S01]  /*ba50*/  IMAD.WIDE.U32 R26, R4, c[0x0][0x498], R26 ;  /* 0x00012600041a7a25 */ /* 0x000fe200078e001a */
[----:B------:R-:W-:-:S03]  /*ba60*/  @P1 MOV R9, 0x3f317218 ;  /* 0x3f31721800091802 */ /* 0x000fc60000000f00 */
[----:B------:R-:W-:Y:S01]  /*ba70*/  IMAD.WIDE.U32 R14, R4, c[0x0][0x3f0], R14 ;  /* 0x0000fc00040e7a25 */ /* 0x000fe200078e000e */
[----:B------:R-:W-:-:S03]  /*ba80*/  @P5 MOV R4, 0x3f317218 ;  /* 0x3f31721800045802 */ /* 0x000fc60000000f00 */
[----:B------:R-:W-:Y:S02]  /*ba90*/  @P4 FMUL.FTZ R6, R2, c[0x0][0x2d0] ;  /* 0x0000b40002064a20 */ /* 0x000fe40000410000 */
[----:B------:R-:W-:Y:S02]  /*baa0*/  @P5 FMUL.FTZ R11, R4, c[0x0][0x2d0] ;  /* 0x0000b400040b5a20 */ /* 0x000fe40000410000 */
[----:B------:R-:W-:Y:S02]  /*bab0*/  @P2 FMUL.FTZ R2, R0, c[0x0][0x2d0] ;  /* 0x0000b40000022a20 */ /* 0x000fe40000410000 */
[----:B-1----:R-:W-:Y:S02]  /*bac0*/  @P1 FMUL.FTZ R4, R7, 0.69314718246459960938 ;  /* 0x3f31721807041820 */ /* 0x002fe40000410000 */
[----:B------:R-:W-:Y:S01]  /*bad0*/  @P1 FMUL.FTZ R0, R9, c[0x0][0x2d0] ;  /* 0x0000b40009001a20 */ /* 0x000fe20000410000 */
[----:B------:R-:W-:Y:S01]  /*bae0*/  MOV R83, 0xff800000 ;  /* 0xff80000000537802 */ /* 0x000fe20000000f00 */
[----:B------:R-:W-:-:S02]  /*baf0*/  @P2 FMUL.FTZ R8, R8, 0.69314718246459960938 ;  /* 0x3f31721808082820 */ /* 0x000fc40000410000 */
[----:B------:R-:W-:Y:S01]  /*bb00*/  @P1 FFMA.FTZ R83, R0, R3, R4 ;  /* 0x0000000300531223 */ /* 0x000fe20000010004 */
[----:B------:R-:W-:Y:S01]  /*bb10*/  SHF.R.S32.HI R0, RZ, 0x5, R137 ;  /* 0x00000005ff007819 */ /* 0x000fe20000011489 */
[----:B------:R-:W1:Y:S01]  /*bb20*/  @P4 MUFU.LG2 R10, R10 ;  /* 0x0000000a000a4308 */ /* 0x000e620000000c00 */
[----:B------:R-:W-:Y:S01]  /*bb30*/  MOV R84, 0xff800000 ;  /* 0xff80000000547802 */ /* 0x000fe20000000f00 */
[----:B------:R-:W-:Y:S01]  /*bb40*/  @P2 FFMA.FTZ R84, R2, R134, R8 ;  /* 0x0000008602542223 */ /* 0x000fe20000010008 */
[----:B------:R-:W-:Y:S02]  /*bb50*/  SHF.R.S32.HI R2, RZ, 0x1f, R0 ;  /* 0x0000001fff027819 */ /* 0x000fe40000011400 */
[----:B------:R-:W-:Y:S02]  /*bb60*/  LEA.HI R4, R17, R17, RZ, 0x1 ;  /* 0x0000001111047211 */ /* 0x000fe400078f08ff */
[----:B------:R-:W-:-:S04]  /*bb70*/  LEA.HI R2, R2, R0, RZ, 0x2 ;  /* 0x0000000002027211 */ /* 0x000fc800078f10ff */
[----:B------:R-:W-:Y:S02]  /*bb80*/  LOP3.LUT R3, R2, 0xffffffc, RZ, 0xc0, !PT ;  /* 0x0ffffffc02037812 */ /* 0x000fe400078ec0ff */
[----:B------:R-:W-:Y:S02]  /*bb90*/  LOP3.LUT R2, R4, 0x1ffffffe, RZ, 0xc0, !PT ;  /* 0x1ffffffe04027812 */ /* 0x000fe400078ec0ff */
[----:B------:R-:W-:Y:S01]  /*bba0*/  F2FP.PACK_AB R44, R87, R44 ;  /* 0x0000002c572c723e */ /* 0x000fe200000000ff */
[----:B-1----:R-:W-:Y:S01]  /*bbb0*/  @P4 FMUL.FTZ R10, R10, 0.69314718246459960938 ;  /* 0x3f3172180a0a4820 */ /* 0x002fe20000410000 */
[----:B------:R-:W1:Y:S01]  /*bbc0*/  S2R R87, SR_CTAID.X ;  /* 0x0000000000577919 */ /* 0x000e620000002500 */
[----:B------:R-:W-:Y:S02]  /*bbd0*/  IADD3 R8, R17, -R2, RZ ;  /* 0x8000000211087210 */ /* 0x000fe40007ffe0ff */
[----:B------:R-:W-:Y:S02]  /*bbe0*/  IADD3 R9, R0, -R3, RZ ;  /* 0x8000000300097210 */ /* 0x000fe40007ffe0ff */
[----:B------:R-:W-:-:S02]  /*bbf0*/  LOP3.LUT R2, R5, 0x1, RZ, 0xc0, !PT ;  /* 0x0000000105027812 */ /* 0x000fc400078ec0ff */
[C---:B------:R-:W-:Y:S02]  /*bc00*/  SHF.L.U32 R3, R5.reuse, 0x6, RZ ;  /* 0x0000000605037819 */ /* 0x040fe400000006ff */
[----:B------:R-:W-:Y:S01]  /*bc10*/  MOV R81, 0xff800000 ;  /* 0xff80000000517802 */ /* 0x000fe20000000f00 */
[----:B------:R-:W-:Y:S01]  /*bc20*/  @P4 FFMA.FTZ R81, R6, R135, R10 ;  /* 0x0000008706514223 */ /* 0x000fe2000001000a */
[----:B------:R-:W-:Y:S02]  /*bc30*/  R2P PR, R5, 0x6 ;  /* 0x0000000605007804 */ /* 0x000fe40000000000 */
[----:B------:R-:W-:Y:S02]  /*bc40*/  ISETP.NE.U32.AND P4, PT, R2, 0x1, PT ;  /* 0x000000010200780c */ /* 0x000fe40003f85070 */
[----:B------:R-:W-:Y:S02]  /*bc50*/  LOP3.LUT R2, R3, 0x1c0, RZ, 0xc0, !PT ;  /* 0x000001c003027812 */ /* 0x000fe400078ec0ff */
[----:B------:R-:W-:-:S02]  /*bc60*/  LEA R10, R0, R17, 0x9 ;  /* 0x00000011000a7211 */ /* 0x000fc400078e48ff */
[----:B------:R-:W-:Y:S02]  /*bc70*/  SHF.L.U32 R0, R4, 0x5, RZ ;  /* 0x0000000504007819 */ /* 0x000fe400000006ff */
[----:B------:R-:W-:Y:S01]  /*bc80*/  LEA.HI R7, R2, R2, RZ, 0x1d ;  /* 0x0000000202077211 */ /* 0x000fe200078fe8ff */
[----:B------:R-:W3:Y:S01]  /*bc90*/  @P5 MUFU.LG2 R12, R12 ;  /* 0x0000000c000c5308 */ /* 0x000ee20000000c00 */
[----:B------:R-:W-:Y:S02]  /*bca0*/  SHF.R.S32.HI R5, RZ, 0x2, R139 ;  /* 0x00000002ff057819 */ /* 0x000fe4000001148b */
[----:B------:R-:W-:Y:S02]  /*bcb0*/  SHF.R.S32.HI R6, RZ, 0x1f, R16 ;  /* 0x0000001fff067819 */ /* 0x000fe40000011410 */
[----:B------:R-:W-:Y:S02]  /*bcc0*/  LOP3.LUT R4, R0, 0xffffffc0, RZ, 0xc0, !PT ;  /* 0xffffffc000047812 */ /* 0x000fe400078ec0ff */
[----:B------:R-:W-:-:S02]  /*bcd0*/  LEA R7, R10, R7, 0x1 ;  /* 0x000000070a077211 */ /* 0x000fc400078e08ff */
[----:B------:R-:W-:Y:S01]  /*bce0*/  LEA R0, R9, R5, 0x4 ;  /* 0x0000000509007211 */ /* 0x000fe200078e20ff */
[----:B------:R-:W-:Y:S01]  /*bcf0*/  IMAD R5, R6, c[0x0][0x3e0], RZ ;  /* 0x0000f80006057a24 */ /* 0x000fe200078e02ff */
[----:B------:R-:W-:Y:S02]  /*bd00*/  LEA R4, R8, R4, 0x3 ;  /* 0x0000000408047211 */ /* 0x000fe400078e18ff */
[----:B------:R-:W-:Y:S01]  /*bd10*/  SHF.L.U32 R7, R7, 0x1, RZ ;  /* 0x0000000107077819 */ /* 0x000fe200000006ff */
[----:B------:R-:W-:Y:S01]  /*bd20*/  IMAD R9, R16, c[0x0][0x3e4], R5 ;  /* 0x0000f90010097a24 */ /* 0x000fe200078e0205 */
[----:B------:R-:W-:Y:S02]  /*bd30*/  IADD3 R6, R0, R4, RZ ;  /* 0x0000000400067210 */ /* 0x000fe40007ffe0ff */
[----:B------:R-:W-:Y:S02]  /*bd40*/  IADD3 R5, R7, 0x80, RZ ;  /* 0x0000008007057810 */ /* 0x000fe40007ffe0ff */
[----:B-1----:R-:W-:-:S02]  /*bd50*/  LEA R0, R87, R0, 0x7 ;  /* 0x0000000057007211 */ /* 0x002fc400078e38ff */
[----:B------:R-:W-:Y:S01]  /*bd60*/  IADD3 R3, R15, R85, RZ ;  /* 0x000000550f037210 */ /* 0x000fe20007ffe0ff */
[----:B------:R-:W-:Y:S01]  /*bd70*/  IMAD R85, R138, c[0x0][0x388], RZ ;  /* 0x0000e2008a557a24 */ /* 0x000fe200078e02ff */
[----:B------:R-:W-:Y:S02]  /*bd80*/  IADD3 R8, R7, 0x70, RZ ;  /* 0x0000007007087810 */ /* 0x000fe40007ffe0ff */
[----:B------:R-:W-:Y:S01]  /*bd90*/  @P4 IADD3 R8, R5, 0x10, RZ ;  /* 0x0000001005084810 */ /* 0x000fe20007ffe0ff */
[----:B---3--:R-:W-:Y:S01]  /*bda0*/  @P5 FMUL.FTZ R12, R12, 0.69314718246459960938 ;  /* 0x3f3172180c0c5820 */ /* 0x008fe20000410000 */
[----:B------:R-:W-:Y:S02]  /*bdb0*/  LEA R6, R87, R6, 0x7 ;  /* 0x0000000657067211 */ /* 0x000fe400078e38ff */
[C---:B------:R-:W-:Y:S02]  /*bdc0*/  IADD3 R5, R0.reuse, 0x40, RZ ;  /* 0x0000004000057810 */ /* 0x040fe40007ffe0ff */
[----:B------:R-:W-:-:S02]  /*bdd0*/  IADD3 R4, R0, 0x8, RZ ;  /* 0x0000000800047810 */ /* 0x000fc40007ffe0ff */
[----:B------:R-:W-:Y:S02]  /*bde0*/  MOV R2, R14 ;  /* 0x0000000e00027202 */ /* 0x000fe40000000f00 */
[----:B------:R-:W-:Y:S01]  /*bdf0*/  MOV R82, 0xff800000 ;  /* 0xff80000000527802 */ /* 0x000fe20000000f00 */
[----:B------:R-:W-:Y:S01]  /*be00*/  @P5 FFMA.FTZ R82, R11, R136, R12 ;  /* 0x000000880b525223 */ /* 0x000fe2000001000c */
[-C--:B------:R-:W-:Y:S01]  /*be10*/  ISETP.GE.OR P4, PT, R5, R85.reuse, P3 ;  /* 0x000000550500720c */ /* 0x080fe20001f86670 */
[----:B------:R-:W-:Y:S01]  /*be20*/  @P0 IMAD.HI.U32 R5, R6, c[0x0][0x4ec], RZ ;  /* 0x00013b0006050a27 */ /* 0x000fe200078e00ff */
[-C--:B------:R-:W-:Y:S02]  /*be30*/  ISETP.GE.OR P5, PT, R4, R85.reuse, P3 ;  /* 0x000000550400720c */ /* 0x080fe40001fa6670 */
[----:B------:R-:W-:Y:S01]  /*be40*/  IADD3 R4, R0, 0x48, RZ ;  /* 0x0000004800047810 */ /* 0x000fe20007ffe0ff */
[----:B------:R-:W-:Y:S01]  /*be50*/  IMAD.WIDE.U32 R2, R16, c[0x0][0x3e0], R2 ;  /* 0x0000f80010027a25 */ /* 0x000fe200078e0002 */
[----:B------:R-:W-:-:S02]  /*be60*/  ISETP.GE.OR P6, PT, R0, R85, P3 ;  /* 0x000000550000720c */ /* 0x000fc40001fc6670 */
[----:B------:R-:W-:Y:S02]  /*be70*/  MOV R0, R6 ;  /* 0x0000000600007202 */ /* 0x000fe40000000f00 */
[----:B------:R-:W-:Y:S02]  /*be80*/  @P0 SHF.R.U32.HI R0, RZ, c[0x0][0x4f0], R5 ;  /* 0x00013c00ff000a19 */ /* 0x000fe40000011605 */
[----:B------:R-:W-:Y:S02]  /*be90*/  ISETP.GE.OR P3, PT, R4, R85, P3 ;  /* 0x000000550400720c */ /* 0x000fe40001f66670 */
[----:B------:R-:W-:Y:S02]  /*bea0*/  SHF.R.S32.HI R4, RZ, 0x1f, R132 ;  /* 0x0000001fff047819 */ /* 0x000fe40000011484 */
[----:B------:R-:W-:Y:S02]  /*beb0*/  IADD3 R3, R3, R9, RZ ;  /* 0x0000000903037210 */ /* 0x000fe40007ffe0ff */
[----:B------:R-:W-:Y:S01]  /*bec0*/  IADD3 R9, -R0, RZ, RZ ;  /* 0x000000ff00097210 */ /* 0x000fe20007ffe1ff */
[----:B------:R-:W-:Y:S01]  /*bed0*/  IMAD R5, R4, c[0x0][0x3d8], RZ ;  /* 0x0000f60004057a24 */ /* 0x000fe200078e02ff */
[----:B------:R-:W-:Y:S01]  /*bee0*/  SHF.R.S32.HI R10, RZ, 0x1f, R0 ;  /* 0x0000001fff0a7819 */ /* 0x000fe20000011400 */
[----:B------:R-:W-:Y:S01]  /*bef0*/  IMAD.WIDE.U32 R16, R132, c[0x0][0x3d8], R2 ;  /* 0x0000f60084107a25 */ /* 0x000fe200078e0002 */
[----:B------:R-:W-:-:S02]  /*bf00*/  IADD3 R4, P0, R0, R26, RZ ;  /* 0x0000001a00047210 */ /* 0x000fc40007f1e0ff */
[----:B------:R-:W-:Y:S01]  /*bf10*/  MOV R2, 0x20 ;  /* 0x0000002000027802 */ /* 0x000fe20000000f00 */
[----:B------:R-:W-:Y:S01]  /*bf20*/  IMAD R0, R9, c[0x0][0x4e8], R6 ;  /* 0x00013a0009007a24 */ /* 0x000fe200078e0206 */
[----:B------:R-:W-:Y:S02]  /*bf30*/  F2FP.PACK_AB R11, R151, R150 ;  /* 0x00000096970b723e */ /* 0x000fe400000000ff */
[----:B------:R-:W-:Y:S02]  /*bf40*/  SEL R9, R2, 0xffffffe0, !P1 ;  /* 0xffffffe002097807 */ /* 0x000fe40004800000 */
[----:B------:R-:W-:Y:S01]  /*bf50*/  SHF.R.S32.HI R2, RZ, 0x1f, R0 ;  /* 0x0000001fff027819 */ /* 0x000fe20000011400 */
[----:B------:R1:W-:Y:S01]  /*bf60*/  STS [R7+0x480], R11 ;  /* 0x0004800b07007388 */ /* 0x0003e20000000800 */
[----:B------:R-:W-:Y:S02]  /*bf70*/  F2FP.PACK_AB R12, R149, R148 ;  /* 0x00000094950c723e */ /* 0x000fe400000000ff */
[----:B------:R-:W-:-:S02]  /*bf80*/  F2FP.PACK_AB R13, R153, R13 ;  /* 0x0000000d990d723e */ /* 0x000fc400000000ff */
[----:B------:R-:W-:Y:S02]  /*bf90*/  F2FP.PACK_AB R18, R155, R18 ;  /* 0x000000129b12723e */ /* 0x000fe400000000ff */
[----:B------:R-:W-:Y:S02]  /*bfa0*/  F2FP.PACK_AB R19, R145, R19 ;  /* 0x000000139113723e */ /* 0x000fe400000000ff */
[----:B------:R-:W-:Y:S02]  /*bfb0*/  F2FP.PACK_AB R22, R147, R22 ;  /* 0x000000169316723e */ /* 0x000fe400000000ff */
[----:B------:R-:W-:Y:S02]  /*bfc0*/  IADD3 R6, R7, R9, RZ ;  /* 0x0000000907067210 */ /* 0x000fe40007ffe0ff */
[----:B------:R-:W-:Y:S01]  /*bfd0*/  F2FP.PACK_AB R21, R157, R21 ;  /* 0x000000159d15723e */ /* 0x000fe200000000ff */
[----:B-1----:R-:W-:Y:S01]  /*bfe0*/  IMAD R11, R132, c[0x0][0x3dc], R5 ;  /* 0x0000f700840b7a24 */ /* 0x002fe200078e0205 */
[----:B------:R-:W-:Y:S01]  /*bff0*/  IADD3.X R5, R10, R27, R86, P0, !PT ;  /* 0x0000001b0a057210 */ /* 0x000fe200007fe456 */
[----:B------:R-:W-:-:S04]  /*c000*/  IMAD R10, R2, c[0x0][0x488], RZ ;  /* 0x00012200020a7a24 */ /* 0x000fc800078e02ff */
[----:B------:R-:W-:Y:S01]  /*c010*/  IMAD.WIDE.U32 R2, R0, c[0x0][0x488], R4 ;  /* 0x0001220000027a25 */ /* 0x000fe200078e0004 */
[----:B------:R-:W-:-:S03]  /*c020*/  MOV R5, 0x40 ;  /* 0x0000004000057802 */ /* 0x000fc60000000f00 */
[----:B------:R-:W-:Y:S01]  /*c030*/  IMAD R0, R0, c[0x0][0x48c], R10 ;  /* 0x0001230000007a24 */ /* 0x000fe200078e020a */
[----:B------:R-:W-:Y:S02]  /*c040*/  IADD3 R4, R9, R8, RZ ;  /* 0x0000000809047210 */ /* 0x000fe40007ffe0ff */
[----:B------:R-:W-:Y:S02]  /*c050*/  F2FP.PACK_AB R20, R159, R20 ;  /* 0x000000149f14723e */ /* 0x000fe400000000ff */
[----:B------:R-:W-:Y:S02]  /*c060*/  LEA R10, P0, R2, c[0x0][0x450], 0x2 ;  /* 0x00011400020a7a11 */ /* 0x000fe400078010ff */
[----:B------:R-:W-:Y:S01]  /*c070*/  IADD3 R9, R3, R0, RZ ;  /* 0x0000000003097210 */ /* 0x000fe20007ffe0ff */
[----:B------:R-:W-:Y:S01]  /*c080*/  STS [R7+0x80], R12 ;  /* 0x0000800c07007388 */ /* 0x000fe20000000800 */
[----:B------:R-:W-:Y:S02]  /*c090*/  F2FP.PACK_AB R23, R165, R23 ;  /* 0x00000017a517723e */ /* 0x000fe400000000ff */
[----:B------:R-:W-:-:S02]  /*c0a0*/  F2FP.PACK_AB R24, R167, R24 ;  /* 0x00000018a718723e */ /* 0x000fc400000000ff */
[----:B------:R-:W-:Y:S01]  /*c0b0*/  SEL R3, R5, 0xffffffc0, !P2 ;  /* 0xffffffc005037807 */ /* 0x000fe20005000000 */
[----:B------:R-:W-:Y:S01]  /*c0c0*/  STS [R8], R13 ;  /* 0x0000000d08007388 */ /* 0x000fe20000000800 */
        /* <DEDUP_REMOVED lines=8> */
[----:B------:R-:W-:Y:S01]  /*c150*/  STS [R7+0x2480], R22 ;  /* 0x0024801607007388 */ /* 0x000fe20000000800 */
[----:B------:R-:W-:Y:S02]  /*c160*/  LEA.HI.X R9, R2, c[0x0][0x454], R9, 0x2, P0 ;  /* 0x0001150002097a11 */ /* 0x000fe400000f1409 */
[----:B------:R-:W-:Y:S01]  /*c170*/  F2FP.PACK_AB R35, R181, R35 ;  /* 0x00000023b523723e */ /* 0x000fe200000000ff */
[----:B------:R-:W-:Y:S01]  /*c180*/  STS [R8+0x2000], R21 ;  /* 0x0020001508007388 */ /* 0x000fe20000000800 */
[----:B------:R-:W-:Y:S02]  /*c190*/  F2FP.PACK_AB R34, R183, R34 ;  /* 0x00000022b722723e */ /* 0x000fe400000000ff */
[----:B------:R-:W-:Y:S01]  /*c1a0*/  IADD3 R2, R7, R3, RZ ;  /* 0x0000000307027210 */ /* 0x000fe20007ffe0ff */
[----:B------:R-:W-:Y:S01]  /*c1b0*/  STS [R8+0x2400], R20 ;  /* 0x0024001408007388 */ /* 0x000fe20000000800 */
[----:B------:R-:W-:-:S02]  /*c1c0*/  F2FP.PACK_AB R32, R185, R32 ;  /* 0x00000020b920723e */ /* 0x000fc400000000ff */
[----:B------:R-:W-:Y:S01]  /*c1d0*/  F2FP.PACK_AB R31, R187, R31 ;  /* 0x0000001fbb1f723e */ /* 0x000fe200000000ff */
[----:B------:R-:W-:Y:S01]  /*c1e0*/  STS [R6+0x80], R23 ;  /* 0x0000801706007388 */ /* 0x000fe20000000800 */
[----:B------:R-:W-:Y:S02]  /*c1f0*/  IADD3 R5, R3, R8, RZ ;  /* 0x0000000803057210 */ /* 0x000fe40007ffe0ff */
[----:B------:R-:W-:Y:S01]  /*c200*/  F2FP.PACK_AB R33, R177, R33 ;  /* 0x00000021b121723e */ /* 0x000fe200000000ff */
[----:B------:R-:W-:Y:S01]  /*c210*/  STS [R6+0x480], R24 ;  /* 0x0004801806007388 */ /* 0x000fe20000000800 */
[----:B------:R-:W-:Y:S02]  /*c220*/  F2FP.PACK_AB R38, R179, R38 ;  /* 0x00000026b326723e */ /* 0x000fe400000000ff */
[----:B------:R-:W-:Y:S01]  /*c230*/  F2FP.PACK_AB R63, R189, R63 ;  /* 0x0000003fbd3f723e */ /* 0x000fe200000000ff */
[----:B------:R-:W-:Y:S01]  /*c240*/  STS [R4], R25 ;  /* 0x0000001904007388 */ /* 0x000fe20000000800 */
[----:B------:R-:W-:-:S03]  /*c250*/  F2FP.PACK_AB R62, R191, R62 ;  /* 0x0000003ebf3e723e */ /* 0x000fc600000000ff */
[----:B------:R-:W-:Y:S01]  /*c260*/  STS [R4+0x400], R28 ;  /* 0x0004001c04007388 */ /* 0x000fe20000000800 */
[----:B------:R-:W-:Y:S02]  /*c270*/  F2FP.PACK_AB R61, R197, R61 ;  /* 0x0000003dc53d723e */ /* 0x000fe400000000ff */
[----:B------:R-:W-:Y:S01]  /*c280*/  F2FP.PACK_AB R60, R199, R60 ;  /* 0x0000003cc73c723e */ /* 0x000fe200000000ff */
[----:B------:R-:W-:Y:S01]  /*c290*/  STS [R6+0x2080], R29 ;  /* 0x0020801d06007388 */ /* 0x000fe20000000800 */
[----:B------:R-:W-:-:S03]  /*c2a0*/  IADD3 R0, R3, R6, RZ ;  /* 0x0000000603007210 */ /* 0x000fc60007ffe0ff */
        /* <DEDUP_REMOVED lines=88> */
[----:B------:R-:W1:Y:S04]  /*c830*/  SHFL.IDX PT, R15, R9, RZ, 0x1c1f ;  /* 0x001c1fff090f7589 */ /* 0x000e6800000e0000 */
[----:B------:R-:W-:Y:S06]  /*c840*/  BAR.SYNC.DEFER_BLOCKING 0x1, 0x80 ;  /* 0x0042000000007b1d */ /* 0x000fec0000010000 */
[----:B------:R-:W-:Y:S04]  /*c850*/  SHFL.IDX PT, R6, R10, 0x1, 0x1c1f ;  /* 0x003c1f000a067f89 */ /* 0x000fe800000e0000 */
[----:B------:R-:W3:Y:S04]  /*c860*/  SHFL.IDX PT, R7, R9, 0x1, 0x1c1f ;  /* 0x003c1f0009077f89 */ /* 0x000ee800000e0000 */
[----:B------:R-:W-:Y:S04]  /*c870*/  SHFL.IDX PT, R12, R10, 0x2, 0x1c1f ;  /* 0x005c1f000a0c7f89 */ /* 0x000fe800000e0000 */
[----:B------:R-:W4:Y:S04]  /*c880*/  SHFL.IDX PT, R13, R9, 0x2, 0x1c1f ;  /* 0x005c1f00090d7f89 */ /* 0x000f2800000e0000 */
[----:B------:R-:W-:Y:S04]  /*c890*/  SHFL.IDX PT, R8, R10, 0x3, 0x1c1f ;  /* 0x007c1f000a087f89 */ /* 0x000fe800000e0000 */
[----:B------:R-:W4:Y:S01]  /*c8a0*/  SHFL.IDX PT, R9, R9, 0x3, 0x1c1f ;  /* 0x007c1f0009097f89 */ /* 0x000f2200000e0000 */
[----:B--2---:R-:W-:-:S03]  /*c8b0*/  SHF.L.U32 R4, R92, 0x1, RZ ;  /* 0x000000015c047819 */ /* 0x004fc600000006ff */
[----:B-1----:R-:W-:Y:S04]  /*c8c0*/  @!P6 ST.E [R14.64], R82 ;  /* 0x000000520e00e985 */ /* 0x002fe8000c101916 */
[----:B---3--:R1:W-:Y:S04]  /*c8d0*/  @!P5 ST.E [R6.64], R81 ;  /* 0x000000510600d985 */ /* 0x0083e8000c101916 */
[----:B----4-:R2:W-:Y:S04]  /*c8e0*/  @!P4 ST.E [R12.64], R84 ;  /* 0x000000540c00c985 */ /* 0x0105e8000c101916 */
[----:B------:R2:W-:Y:S04]  /*c8f0*/  @!P3 ST.E [R8.64], R83 ;  /* 0x000000530800b985 */ /* 0x0005e8000c101916 */
[----:B------:R2:W3:Y:S04]  /*c900*/  LDS.128 R24, [R4+0x880] ;  /* 0x0008800004187984 */ /* 0x0004e80000000c00 */
[----:B------:R2:W4:Y:S04]  /*c910*/  LDS.128 R32, [R4+0x1080] ;  /* 0x0010800004207984 */ /* 0x0005280000000c00 */
[----:B------:R2:W1:Y:S04]  /*c920*/  LDS.128 R40, [R4+0x1880] ;  /* 0x0018800004287984 */ /* 0x0004680000000c00 */
[----:B------:R2:W1:Y:S04]  /*c930*/  LDS.128 R48, [R4+0x2080] ;  /* 0x0020800004307984 */ /* 0x0004680000000c00 */
[----:B------:R2:W2:Y:S04]  /*c940*/  LDS.128 R56, [R4+0x2880] ;  /* 0x0028800004387984 */ /* 0x0004a80000000c00 */
        /* <DEDUP_REMOVED lines=8> */
[----:B------:R2:W2:Y:S01]  /*c9d0*/  LDS.128 R72, [R4+0x7880] ;  /* 0x0078800004487984 */ /* 0x0004a20000000c00 */
[----:B------:R-:W-:-:S02]  /*c9e0*/  IADD3 R0, R17, R11, RZ ;  /* 0x0000000b11007210 */ /* 0x000fc40007ffe0ff */
[----:B-1----:R-:W-:-:S04]  /*c9f0*/  LEA R7, P0, R16, c[0x0][0x380], 0x1 ;  /* 0x0000e00010077a11 */ /* 0x002fc800078008ff */
[----:B------:R-:W-:Y:S02]  /*ca00*/  LEA.HI.X R6, R16, c[0x0][0x384], R0, 0x1, P0 ;  /* 0x0000e10010067a11 */ /* 0x000fe400000f0c00 */
[----:B------:R-:W-:Y:S01]  /*ca10*/  ISETP.GE.AND P0, PT, R89, R85, PT ;  /* 0x000000555900720c */ /* 0x000fe20003f06270 */
[----:B------:R1:W1:Y:S01]  /*ca20*/  SHFL.IDX PT, R2, R7, RZ, 0x181f ;  /* 0x00181fff07027589 */ /* 0x00026200000e0000 */
[----:B------:R-:W-:Y:S03]  /*ca30*/  BSSY B0, `(.L_x_647) ;  /* 0x000000e000007945 */ /* 0x000fe60003800000 */
[----:B------:R1:W1:Y:S08]  /*ca40*/  SHFL.IDX PT, R3, R6, RZ, 0x181f ;  /* 0x00181fff06037589 */ /* 0x00027000000e0000 */
[----:B------:R-:W-:Y:S05]  /*ca50*/  @P0 BRA `(.L_x_648) ;  /* 0x000000b000000947 */ /* 0x000fea0003800000 */
[----:B--234-:R-:W2:Y:S01]  /*ca60*/  LDS.128 R12, [R4+0x80] ;  /* 0x00008000040c7984 */ /* 0x01cea20000000c00 */
[----:B-----5:R-:W-:-:S02]  /*ca70*/  ISETP.GE.AND P0, PT, R88, c[0x0][0x3c8], PT ;  /* 0x0000f20058007a0c */ /* 0x020fc40003f06270 */
[----:B------:R-:W-:Y:S01]  /*ca80*/  ISETP.GE.AND P1, PT, R90, c[0x0][0x3c8], PT ;  /* 0x0000f2005a007a0c */ /* 0x000fe20003f26270 */
[----:B------:R3:W4:Y:S10]  /*ca90*/  LDS.128 R8, [R4+0x4080] ;  /* 0x0040800004087984 */ /* 0x0007340000000c00 */
[----:B------:R-:W-:-:S04]  /*caa0*/  @!P0 SHF.R.S32.HI R0, RZ, 0x1f, R88 ;  /* 0x0000001fff008819 */ /* 0x000fc80000011458 */
[----:B------:R-:W-:-:S04]  /*cab0*/  @!P0 LEA.HI R0, R0, R88, RZ, 0x3 ;  /* 0x0000005800008211 */ /* 0x000fc800078f18ff */
[----:B------:R-:W-:Y:S01]  /*cac0*/  @!P0 LOP3.LUT R0, R0, 0xfffffff8, RZ, 0xc0, !PT ;  /* 0xfffffff800008812 */ /* 0x000fe200078ec0ff */
[----:B-1-3--:R-:W-:-:S04]  /*cad0*/  @!P1 IMAD.WIDE R4, R90, 0x2, R2 ;  /* 0x000000025a049825 */ /* 0x00afc800078e0202 */
[----:B------:R-:W-:Y:S01]  /*cae0*/  @!P0 IMAD.WIDE R2, R0, 0x2, R2 ;  /* 0x0000000200028825 */ /* 0x000fe200078e0202 */
[----:B--2---:R1:W-:Y:S04]  /*caf0*/  @!P1 ST.E.128 [R4.64], R12 ;  /* 0x0000000c04009985 */ /* 0x0043e8000c101d16 */
[----:B----4-:R1:W-:Y:S02]  /*cb00*/  @!P0 ST.E.128 [R2.64], R8 ;  /* 0x0000000802008985 */ /* 0x0103e4000c101d16 */
.L_x_648:
[----:B---34-:R-:W-:Y:S05]  /*cb10*/  BSYNC B0 ;  /* 0x0000000000007941 */ /* 0x018fea0003800000 */
.L_x_647:
[----:B------:R-:W-:Y:S01]  /*cb20*/  IADD3 R0, R89, 0x10, RZ ;  /* 0x0000001059007810 */ /* 0x000fe20007ffe0ff */
[----:B-1----:R1:W3:Y:S01]  /*cb30*/  SHFL.IDX PT, R3, R6, 0x1, 0x181f ;  /* 0x00381f0006037f89 */ /* 0x0022e200000e0000 */
[----:B------:R-:W-:Y:S02]  /*cb40*/  BSSY B0, `(.L_x_649) ;  /* 0x000000d000007945 */ /* 0x000fe40003800000 */
[----:B------:R-:W-:Y:S01]  /*cb50*/  ISETP.GE.AND P0, PT, R0, R85, PT ;  /* 0x000000550000720c */ /* 0x000fe20003f06270 */
[----:B------:R1:W4:-:S12]  /*cb60*/  SHFL.IDX PT, R2, R7, 0x1, 0x181f ;  /* 0x00381f0007027f89 */ /* 0x00031800000e0000 */
[----:B------:R-:W-:Y:S05]  /*cb70*/  @P0 BRA `(.L_x_650) ;  /* 0x0000009000000947 */ /* 0x000fea0003800000 */
[----:B-----5:R-:W-:Y:S02]  /*cb80*/  ISETP.GE.AND P0, PT, R88, c[0x0][0x3c8], PT ;  /* 0x0000f20058007a0c */ /* 0x020fe40003f06270 */
[----:B------:R-:W-:-:S11]  /*cb90*/  ISETP.GE.AND P1, PT, R90, c[0x0][0x3c8], PT ;  /* 0x0000f2005a007a0c */ /* 0x000fd60003f26270 */
[----:B------:R-:W-:Y:S02]  /*cba0*/  @!P0 SHF.R.S32.HI R0, RZ, 0x1f, R88 ;  /* 0x0000001fff008819 */ /* 0x000fe40000011458 */
[----:B--234-:R-:W-:Y:S02]  /*cbb0*/  @!P1 IMAD.WIDE R4, R90, 0x2, R2 ;  /* 0x000000025a049825 */ /* 0x01cfe400078e0202 */
[----:B------:R-:W-:-:S03]  /*cbc0*/  @!P0 LEA.HI R0, R0, R88, RZ, 0x3 ;  /* 0x0000005800008211 */ /* 0x000fc600078f18ff */
[----:B------:R2:W-:Y:S01]  /*cbd0*/  @!P1 ST.E.128 [R4.64], R24 ;  /* 0x0000001804009985 */ /* 0x0005e2000c101d16 */
[----:B------:R-:W-:-:S05]  /*cbe0*/  @!P0 LOP3.LUT R0, R0, 0xfffffff8, RZ, 0xc0, !PT ;  /* 0xfffffff800008812 */ /* 0x000fca00078ec0ff */
[----:B------:R-:W-:-:S05]  /*cbf0*/  @!P0 IMAD.WIDE R2, R0, 0x2, R2 ;  /* 0x0000000200028825 */ /* 0x000fca00078e0202 */
[----:B------:R2:W-:Y:S02]  /*cc00*/  @!P0 ST.E.128 [R2.64], R20 ;  /* 0x0000001402008985 */ /* 0x0005e4000c101d16 */
.L_x_650:
[----:B------:R-:W-:Y:S05]  /*cc10*/  BSYNC B0 ;  /* 0x0000000000007941 */ /* 0x000fea0003800000 */
.L_x_649:
[----:B------:R-:W-:Y:S01]  /*cc20*/  IADD3 R0, R89, 0x20, RZ ;  /* 0x0000002059007810 */ /* 0x000fe20007ffe0ff */
[----:B--23--:R2:W3:Y:S01]  /*cc30*/  SHFL.IDX PT, R3, R6, 0x2, 0x181f ;  /* 0x00581f0006037f89 */ /* 0x00c4e200000e0000 */
[----:B------:R-:W-:Y:S02]  /*cc40*/  BSSY B0, `(.L_x_651) ;  /* 0x000000d000007945 */ /* 0x000fe40003800000 */
[----:B------:R-:W-:Y:S01]  /*cc50*/  ISETP.GE.AND P0, PT, R0, R85, PT ;  /* 0x000000550000720c */ /* 0x000fe20003f06270 */
[----:B----4-:R2:W4:-:S12]  /*cc60*/  SHFL.IDX PT, R2, R7, 0x2, 0x181f ;  /* 0x00581f0007027f89 */ /* 0x01051800000e0000 */
[----:B------:R-:W-:Y:S05]  /*cc70*/  @P0 BRA `(.L_x_652) ;  /* 0x0000009000000947 */ /* 0x000fea0003800000 */
[----:B-----5:R-:W-:Y:S02]  /*cc80*/  ISETP.GE.AND P0, PT, R88, c[0x0][0x3c8], PT ;  /* 0x0000f20058007a0c */ /* 0x020fe40003f06270 */
        /* <DEDUP_REMOVED lines=8> */
.L_x_652:
[----:B------:R-:W-:Y:S05]  /*cd10*/  BSYNC B0 ;  /* 0x0000000000007941 */ /* 0x000fea0003800000 */
.L_x_651:
[----:B------:R-:W-:Y:S01]  /*cd20*/  IADD3 R0, R89, 0x30, RZ ;  /* 0x0000003059007810 */ /* 0x000fe20007ffe0ff */
[----:B---3--:R3:W1:Y:S01]  /*cd30*/  SHFL.IDX PT, R3, R6, 0x3, 0x181f ;  /* 0x00781f0006037f89 */ /* 0x00866200000e0000 */
        /* <DEDUP_REMOVED lines=9> */
[----:B------:R1:W-:Y:S01]  /*cdd0*/  @!P1 ST.E.128 [R4.64], R40 ;  /* 0x0000002804009985 */ /* 0x0003e2000c101d16 */
[----:B------:R-:W-:-:S05]  /*cde0*/  @!P0 LOP3.LUT R0, R0, 0xfffffff8, RZ, 0xc0, !PT ;  /* 0xfffffff800008812 */ /* 0x000fca00078ec0ff */
[----:B------:R-:W-:-:S05]  /*cdf0*/  @!P0 IMAD.WIDE R2, R0, 0x2, R2 ;  /* 0x0000000200028825 */ /* 0x000fca00078e0202 */
[----:B------:R1:W-:Y:S02]  /*ce00*/  @!P0 ST.E.128 [R2.64], R36 ;  /* 0x0000002402008985 */ /* 0x0003e4000c101d16 */
.L_x_654:
[----:B------:R-:W-:Y:S05]  /*ce10*/  BSYNC B0 ;  /* 0x0000000000007941 */ /* 0x000fea0003800000 */
.L_x_653:
[----:B------:R-:W-:Y:S01]  /*ce20*/  IADD3 R0, R89, 0x40, RZ ;  /* 0x0000004059007810 */ /* 0x000fe20007ffe0ff */
[----:B-1----:R1:W2:Y:S01]  /*ce30*/  SHFL.IDX PT, R3, R6, 0x4, 0x181f ;  /* 0x00981f0006037f89 */ /* 0x0022a200000e0000 */
[----:B------:R-:W-:Y:S02]  /*ce40*/  BSSY B0, `(.L_x_655) ;  /* 0x000000d000007945 */ /* 0x000fe40003800000 */
[----:B------:R-:W-:Y:S01]  /*ce50*/  ISETP.GE.AND P0, PT, R0, R85, PT ;  /* 0x000000550000720c */ /* 0x000fe20003f06270 */
[----:B----4-:R1:W4:-:S12]  /*ce60*/  SHFL.IDX PT, R2, R7, 0x4, 0x181f ;  /* 0x00981f0007027f89 */ /* 0x01031800000e0000 */
        /* <DEDUP_REMOVED lines=10> */
.L_x_656:
[----:B------:R-:W-:Y:S05]  /*cf10*/  BSYNC B0 ;  /* 0x0000000000007941 */ /* 0x000fea0003800000 */
.L_x_655:
        /* <DEDUP_REMOVED lines=15> */
.L_x_658:
[----:B------:R-:W-:Y:S05]  /*d010*/  BSYNC B0 ;  /* 0x0000000000007941 */ /* 0x000fea0003800000 */
.L_x_657:
        /* <DEDUP_REMOVED lines=15> */
.L_x_660:
[----:B------:R-:W-:Y:S05]  /*d110*/  BSYNC B0 ;  /* 0x0000000000007941 */ /* 0x000fea0003800000 */
.L_x_659:
[----:B------:R-:W-:Y:S01]  /*d120*/  IADD3 R0, R89, 0x70, RZ ;  /* 0x0000007059007810 */ /* 0x000fe20007ffe0ff */
[----:B--2---:R2:W1:Y:S03]  /*d130*/  SHFL.IDX PT, R3, R6, 0x7, 0x181f ;  /* 0x00f81f0006037f89 */ /* 0x00446600000e0000 */
[----:B------:R-:W-:Y:S01]  /*d140*/  ISETP.GE.AND P0, PT, R0, R85, PT ;  /* 0x000000550000720c */ /* 0x000fe20003f06270 */
[----:B----4-:R2:W4:-:S12]  /*d150*/  SHFL.IDX PT, R2, R7, 0x7, 0x181f ;  /* 0x00f81f0007027f89 */ /* 0x01051800000e0000 */
[----:B------:R-:W-:Y:S05]  /*d160*/  @P0 EXIT ;  /* 0x000000000000094d */ /* 0x000fea0003800000 */
[----:B-----5:R-:W-:-:S13]  /*d170*/  ISETP.GE.AND P0, PT, R90, c[0x0][0x3c8], PT ;  /* 0x0000f2005a007a0c */ /* 0x020fda0003f06270 */
        /* <DEDUP_REMOVED lines=10> */
.L_x_661:
        /* <DEDUP_REMOVED lines=14> */
.L_x_1723:


//--------------------- .text._ZN7cutlass13device_kernelIN5flash19enable_sm80_to_sm89INS1_16FlashAttnFwdSm80INS1_25CollectiveMainloopFwdSm80ILi4ELi1ELb0EN4cute5tupleIJNS5_1CILi128EEENS7_ILi64EEES8_EEELi128ENS_6half_tEfNS_4arch4Sm80ELb0ELb0ELb1ELb1ELb0ELb0ELb1ELb0EEENS1_21CollectiveEpilogueFwdINS6_IJS8_S8_S9_EEENS6_IJNS7_ILi1EEESH_SH_EEESB_SD_Li128ELb1ELb1ELb0ELb0EEENS1_19SingleTileSchedulerILb1ELb0ELb1ELi128EEEEEEEEEvNT_6ParamsE --------------------------
	.section	.text._ZN7cutlass13device_kernelIN5flash19enable_sm80_to_sm89INS1_16FlashAttnFwdSm80INS1_25CollectiveMainloopFwdSm80ILi4ELi1ELb0EN4cute5tupleIJNS5_1CILi128EEENS7_ILi64EEES8_EEELi128ENS_6half_tEfNS_4arch4Sm80ELb0ELb0ELb1ELb1ELb0ELb0ELb1ELb0EEENS1_21CollectiveEpilogueFwdINS6_IJS8_S8_S9_EEENS6_IJNS7_ILi1EEESH_SH_EEESB_SD_Li128ELb1ELb1ELb0ELb0EEENS1_19SingleTileSchedulerILb1ELb0ELb1ELi128EEEEEEEEEvNT_6ParamsE,"ax",@progbits
	.sectioninfo	@"SHI_REGISTERS=255"
	.align	128
.text._ZN7cutlass13device_kernelIN5flash19enable_sm80_to_sm89INS1_16FlashAttnFwdSm80INS1_25CollectiveMainloopFwdSm80ILi4ELi1ELb0EN4cute5tupleIJNS5_1CILi128EEENS7_ILi64EEES8_EEELi128ENS_6half_tEfNS_4arch4Sm80ELb0ELb0ELb1ELb1ELb0ELb0ELb1ELb0EEENS1_21CollectiveEpilogueFwdINS6_IJS8_S8_S9_EEENS6_IJNS7_ILi1EEESH_SH_EEESB_SD_Li128ELb1ELb1ELb0ELb0EEENS1_19SingleTileSchedulerILb1ELb0ELb1ELi128EEEEEEEEEvNT_6ParamsE:
        .type           _ZN7cutlass13device_kernelIN5flash19enable_sm80_to_sm89INS1_16FlashAttnFwdSm80INS1_25CollectiveMainloopFwdSm80ILi4ELi1ELb0EN4cute5tupleIJNS5_1CILi128EEENS7_ILi64EEES8_EEELi128ENS_6half_tEfNS_4arch4Sm80ELb0ELb0ELb1ELb1ELb0ELb0ELb1ELb0EEENS1_21CollectiveEpilogueFwdINS6_IJS8_S8_S9_EEENS6_IJNS7_ILi1EEESH_SH_EEESB_SD_Li128ELb1ELb1ELb0ELb0EEENS1_19SingleTileSchedulerILb1ELb0ELb1ELi128EEEEEEEEEvNT_6ParamsE,@function
        .size           _ZN7cutlass13device_kernelIN5flash19enable_sm80_to_sm89INS1_16FlashAttnFwdSm80INS1_25CollectiveMainloopFwdSm80ILi4ELi1ELb0EN4cute5tupleIJNS5_1CILi128EEENS7_ILi64EEES8_EEELi128ENS_6half_tEfNS_4arch4Sm80ELb0ELb0ELb1ELb1ELb0ELb0ELb1ELb0EEENS1_21CollectiveEpilogueFwdINS6_IJS8_S8_S9_EEENS6_IJNS7_ILi1EEESH_SH_EEESB_SD_Li128ELb1ELb1ELb0ELb0EEENS1_19SingleTileSchedulerILb1ELb0ELb1ELi128EEEEEEEEEvNT_6ParamsE,(.L_x_1724 - _ZN7cutlass13device_kernelIN5flash19enable_sm80_to_sm89INS1_16FlashAttnFwdSm80INS1_25CollectiveMainloopFwdSm80ILi4ELi1ELb0EN4cute5tupleIJNS5_1CILi128EEENS7_ILi64EEES8_EEELi128ENS_6half_tEfNS_4arch4Sm80ELb0ELb0ELb1ELb1ELb0ELb0ELb1ELb0EEENS1_21CollectiveEpilogueFwdINS6_IJS8_S8_S9_EEENS6_IJNS7_ILi1EEESH_SH_EEESB_SD_Li128ELb1ELb1ELb0ELb0EEENS1_19SingleTileSchedulerILb1ELb0ELb1ELi128EEEEEEEEEvNT_6ParamsE)
        .other          _ZN7cutlass13device_kernelIN5flash19enable_sm80_to_sm89INS1_16FlashAttnFwdSm80INS1_25CollectiveMainloopFwdSm80ILi4ELi1ELb0EN4cute5tupleIJNS5_1CILi128EEENS7_ILi64EEES8_EEELi128ENS_6half_tEfNS_4arch4Sm80ELb0ELb0ELb1ELb1ELb0ELb0ELb1ELb0EEENS1_21CollectiveEpilogueFwdINS6_IJS8_S8_S9_EEENS6_IJNS7_ILi1EEESH_SH_EEESB_SD_Li128ELb1ELb1ELb0ELb0EEENS1_19SingleTileSchedulerILb1ELb0ELb1ELi128EEEEEEEEEvNT_6ParamsE,@"STO_CUDA_ENTRY STV_DEFAULT"
_ZN7cutlass13device_kernelIN5flash19enable_sm80_to_sm89INS1_16FlashAttnFwdSm80INS1_25CollectiveMainloopFwdSm80ILi4ELi1ELb0EN4cute5tupleIJNS5_1CILi128EEENS7_ILi64EEES8_EEELi128ENS_6half_tEfNS_4arch4Sm80ELb0ELb0ELb1ELb1ELb0ELb0ELb1ELb0EEENS1_21CollectiveEpilogueFwdINS6_IJS8_S8_S9_EEENS6_IJNS7_ILi1EEESH_SH_EEESB_SD_Li128ELb1ELb1ELb0ELb0EEENS1_19SingleTileSchedulerILb1ELb0ELb1ELi128EEEEEEEEEvNT_6ParamsE:
        /* <DEDUP_REMOVED lines=17> */
.L_x_663:
        /* <DEDUP_REMOVED lines=8> */
.L_x_665:
[----:B------:R-:W-:-:S05]  /*0190*/  MOV R0, c[0x0][0x54c] ;  /* 0x0001530000007a02 */ /* 0x000fca0000000f00 */
.L_x_664:
[----:B-----5:R-:W-:Y:S01]  /*01a0*/  IMAD R0, R0, c[0x0][0x548], RZ ;  /* 0x0001520000007a24 */ /* 0x020fe200078e02ff */
[----:B-1----:R-:W-:-:S04]  /*01b0*/  SHF.L.U32 R2, R60, 0x7, RZ ;  /* 0x000000073c027819 */ /* 0x002fc800000006ff */
[----:B------:R-:W-:-:S04]  /*01c0*/  ISETP.GE.AND P0, PT, R2, R0, PT ;  /* 0x000000000200720c */ /* 0x000fc80003f06270 */
[----:B------:R-:W-:-:S05]  /*01d0*/  SEL R0, R5, 0xffffffff, !P0 ;  /* 0xffffffff05007807 */ /* 0x000fca0004000000 */
[----:B------:R1:W-:Y:S01]  /*01e0*/  STL [R1+0x44], R0 ;  /* 0x0000440001007387 */ /* 0x0003e20000100800 */
[----:B------:R-:W-:Y:S05]  /*01f0*/  BRA `(.L_x_666) ;  /* 0x0000013000007947 */ /* 0x000fea0003800000 */
.L_x_662:
[----:B---3--:R-:W-:-:S04]  /*0200*/  ISETP.NE.U32.AND P0, PT, RZ, c[0x0][0x568], PT ;  /* 0x00015a00ff007a0c */ /* 0x008fc80003f05070 */
[----:B------:R-:W-:-:S13]  /*0210*/  ISETP.NE.AND.EX P0, PT, RZ, c[0x0][0x56c], PT, P0 ;  /* 0x00015b00ff007a0c */ /* 0x000fda0003f05300 */
[----:B------:R-:W-:Y:S05]  /*0220*/  @!P0 BRA `(.L_x_667) ;  /* 0x0000002000008947 */ /* 0x000fea0003800000 */
[----:B------:R1:W5:Y:S01]  /*0230*/  LDG.E R0, [R2.64] ;  /* 0x0000001002007981 */ /* 0x000362000c1e1900 */
[----:B------:R-:W-:Y:S05]  /*0240*/  BRA `(.L_x_668) ;  /* 0x0000009000007947 */ /* 0x000fea0003800000 */
.L_x_667:
        /* <DEDUP_REMOVED lines=8> */
.L_x_669:
[----:B------:R-:W-:-:S05]  /*02d0*/  MOV R0, c[0x0][0x54c] ;  /* 0x0001530000007a02 */ /* 0x000fca0000000f00 */
.L_x_668:
[----:B-----5:R-:W-:Y:S01]  /*02e0*/  IMAD R0, R0, c[0x0][0x548], RZ ;  /* 0x0001520000007a24 */ /* 0x020fe200078e02ff */
[----:B-1----:R-:W-:-:S04]  /*02f0*/  SHF.L.U32 R2, R60, 0x7, RZ ;  /* 0x000000073c027819 */ /* 0x002fc800000006ff */
[----:B------:R-:W-:-:S04]  /*0300*/  ISETP.GE.AND P0, PT, R2, R0, PT ;  /* 0x000000000200720c */ /* 0x000fc80003f06270 */
[----:B------:R-:W-:-:S05]  /*0310*/  SEL R0, R5, 0xffffffff, !P0 ;  /* 0xffffffff05007807 */ /* 0x000fca0004000000 */
[----:B------:R1:W-:Y:S04]  /*0320*/  STL [R1+0x44], R0 ;  /* 0x0000440001007387 */ /* 0x0003e80000100800 */
.L_x_666:
        /* <DEDUP_REMOVED lines=11> */
[----:B------:R-:W-:Y:S01]  /*03e0*/  @P1 IMAD.WIDE R2, R61, R10, c[0x0][0x370] ;  /* 0x0000dc003d021625 */ /* 0x000fe200078e020a */
[----:B------:R-:W-:-:S03]  /*03f0*/  CS2R R8, SRZ ;  /* 0x0000000000087805 */ /* 0x000fc6000001ff00 */
[----:B------:R-:W-:Y:S01]  /*0400*/  IMAD.MOV.U32 R20, RZ, RZ, c[0x0][0x168] ;  /* 0x00005a00ff147624 */ /* 0x000fe200078e00ff */
[----:B-1----:R1:W2:Y:S01]  /*0410*/  @P1 LDG.E R0, [R2.64] ;  /* 0x0000001002001981 */ /* 0x0022a2000c1e1900 */
        /* <DEDUP_REMOVED lines=11> */
[----:B------:R1:W2:Y:S04]  /*04d0*/  LDG.E R0, [R4.64] ;  /* 0x0000001004007981 */ /* 0x0002a8000c1e1900 */
[----:B-1----:R-:W2:Y:S02]  /*04e0*/  LDG.E R4, [R4.64+0x4] ;  /* 0x0000041004047981 */ /* 0x002ea4000c1e1900 */
[----:B--2--5:R-:W-:-:S02]  /*04f0*/  IADD3 R20, -R0, R4, RZ ;  /* 0x0000000400147210 */ /* 0x024fc40007ffe1ff */
.L_x_670:
[----:B------:R-:W-:-:S04]  /*0500*/  ISETP.NE.U32.AND P0, PT, RZ, c[0x0][0x368], PT ;  /* 0x0000da00ff007a0c */ /* 0x000fc80003f05070 */
[----:B------:R-:W-:-:S13]  /*0510*/  ISETP.NE.AND.EX P0, PT, RZ, c[0x0][0x36c], PT, P0 ;  /* 0x0000db00ff007a0c */ /* 0x000fda0003f05300 */
[----:B------:R-:W-:Y:S05]  /*0520*/  @!P0 BRA `(.L_x_671) ;  /* 0x0000004000008947 */ /* 0x000fea0003800000 */
[----:B------:R-:W-:-:S05]  /*0530*/  IMAD.WIDE R2, R61, R10, c[0x0][0x368] ;  /* 0x0000da003d027625 */ /* 0x000fca00078e020a */
[----:B------:R-:W2:Y:S02]  /*0540*/  LDG.E R0, [R2.64] ;  /* 0x0000001002007981 */ /* 0x000ea4000c1e1900 */
[----:B--2---:R1:W2:Y:S02]  /*0550*/  R2UR UR19, R0 ;  /* 0x00000000001373c2 */ /* 0x0042a400000e0000 */
[----:B-12---:R-:W-:Y:S05]  /*0560*/  BRA `(.L_x_672) ;  /* 0x0000006000007947 */ /* 0x006fea0003800000 */
.L_x_671:
[----:B------:R-:W-:Y:S05]  /*0570*/  @!P4 BRA `(.L_x_672) ;  /* 0x000000500000c947 */ /* 0x000fea0003800000 */
[----:B------:R1:W2:Y:S04]  /*0580*/  LDG.E R0, [R2.64] ;  /* 0x0000001002007981 */ /* 0x0002a8000c1e1900 */
[----:B-1----:R-:W3:Y:S01]  /*0590*/  LDG.E R2, [R2.64+0x4] ;  /* 0x0000041002027981 */ /* 0x002ee2000c1e1900 */
[----:B--2---:R-:W1:Y:S08]  /*05a0*/  R2UR UR5, R0 ;  /* 0x00000000000573c2 */ /* 0x004e7000000e0000 */
[----:B---3--:R-:W1:Y:S02]  /*05b0*/  R2UR UR6, R2 ;  /* 0x00000000020673c2 */ /* 0x008e6400000e0000 */
[----:B-1----:R-:W-:-:S06]  /*05c0*/  UIADD3 UR19, -UR5, UR6, URZ ;  /* 0x0000000605137290 */ /* 0x002fcc000fffe13f */
.L_x_672:
[----:B------:R-:W-:Y:S01]  /*05d0*/  UIADD3 UR19, -UR4, UR19, URZ ;  /* 0x0000001304137290 */ /* 0x000fe2000fffe13f */
[----:B-----5:R-:W-:Y:S01]  /*05e0*/  IADD3 R9, R9, UR4, RZ ;  /* 0x0000000409097c10 */ /* 0x020fe2000fffe0ff */
[----:B------:R-:W-:Y:S01]  /*05f0*/  CS2R R14, SRZ ;  /* 0x00000000000e7805 */ /* 0x000fe2000001ff00 */
[----:B------:R-:W-:Y:S01]  /*0600*/  PLOP3.LUT P0, PT, PT, PT, PT, 0x80, 0x0 ;  /* 0x000000000000781c */ /* 0x000fe20003f0f070 */
[----:B------:R-:W-:Y:S01]  /*0610*/  UISETP.GE.AND UP0, UPT, UR19, 0x1, UPT ;  /* 0x000000011300788c */ /* 0x000fe2000bf06270 */
[----:B------:R-:W-:Y:S01]  /*0620*/  IMAD.MOV.U32 R126, RZ, RZ, RZ ;  /* 0x000000ffff7e7224 */ /* 0x000fe200078e00ff */
[----:B------:R-:W-:Y:S01]  /*0630*/  UIADD3 UR4, UR19, 0x3f, URZ ;  /* 0x0000003f13047890 */ /* 0x000fe2000fffe03f */
[----:B------:R-:W-:Y:S01]  /*0640*/  IMAD.MOV.U32 R124, RZ, RZ, RZ ;  /* 0x000000ffff7c7224 */ /* 0x000fe200078e00ff */
[----:B------:R-:W-:Y:S01]  /*0650*/  CS2R R130, SRZ ;  /* 0x0000000000827805 */ /* 0x000fe2000001ff00 */
[----:B------:R-:W-:Y:S01]  /*0660*/  CS2R R128, SRZ ;  /* 0x0000000000807805 */ /* 0x000fe2000001ff00 */
[----:B------:R-:W-:Y:S01]  /*0670*/  PLOP3.LUT P1, PT, PT, PT, UP0, 0x80, 0x0 ;  /* 0x000000000000781c */ /* 0x000fe20003f2f008 */
[----:B------:R-:W-:Y:S01]  /*0680*/  USHF.R.S32.HI UR18, URZ, 0x1f, UR4 ;  /* 0x0000001f3f127899 */ /* 0x000fe20008011404 */
[----:B------:R-:W-:Y:S01]  /*0690*/  CS2R R16, SRZ ;  /* 0x0000000000107805 */ /* 0x000fe2000001ff00 */
[----:B------:R-:W-:Y:S01]  /*06a0*/  MOV R122, RZ ;  /* 0x000000ff007a7202 */ /* 0x000fe20000000f00 */
[----:B------:R-:W-:Y:S01]  /*06b0*/  CS2R R120, SRZ ;  /* 0x0000000000787805 */ /* 0x000fe2000001ff00 */
[----:B------:R-:W-:Y:S01]  /*06c0*/  ULEA.HI UR18, UR18, UR4, URZ, 0x6 ;  /* 0x0000000412127291 */ /* 0x000fe2000f8f303f */
        /* <DEDUP_REMOVED lines=25> */
[----:B------:R-:W-:Y:S01]  /*0860*/  MOV R33, RZ ;  /* 0x000000ff00217202 */ /* 0x000fe20000000f00 */
[----:B------:R-:W-:Y:S01]  /*0870*/  IMAD.MOV.U32 R84, RZ, RZ, RZ ;  /* 0x000000ffff547224 */ /* 0x000fe200078e00ff */
[----:B------:R-:W-:Y:S01]  /*0880*/  CS2R R78, SRZ ;  /* 0x00000000004e7805 */ /* 0x000fe2000001ff00 */
        /* <DEDUP_REMOVED lines=45> */
[----:B------:R-:W-:Y:S01]  /*0b60*/  MOV R154, RZ ;  /* 0x000000ff009a7202 */ /* 0x000fe20000000f00 */
[----:B------:R-:W-:Y:S01]  /*0b70*/  CS2R R152, SRZ ;  /* 0x0000000000987805 */ /* 0x000fe2000001ff00 */
[----:B------:R-:W-:Y:S01]  /*0b80*/  CS2R R142, SRZ ;  /* 0x00000000008e7805 */ /* 0x000fe2000001ff00 */
[----:B------:R-:W-:Y:S01]  /*0b90*/  CS2R R58, SRZ ;  /* 0x00000000003a7805 */ /* 0x000fe2000001ff00 */
[----:B------:R-:W-:Y:S01]  /*0ba0*/  IMAD.MOV.U32 R140, RZ, RZ, RZ ;  /* 0x000000ffff8c7224 */ /* 0x000fe200078e00ff */
[----:B------:R-:W-:Y:S01]  /*0bb0*/  MOV R146, RZ ;  /* 0x000000ff00927202 */ /* 0x000fe20000000f00 */
[----:B------:R-:W-:Y:S01]  /*0bc0*/  IMAD.MOV.U32 R144, RZ, RZ, RZ ;  /* 0x000000ffff907224 */ /* 0x000fe200078e00ff */
[----:B------:R-:W-:Y:S01]  /*0bd0*/  CS2R R64, SRZ ;  /* 0x0000000000407805 */ /* 0x000fe2000001ff00 */
[----:B------:R-:W-:Y:S01]  /*0be0*/  CS2R R62, SRZ ;  /* 0x00000000003e7805 */ /* 0x000fe2000001ff00 */
[----:B------:R-:W-:Y:S05]  /*0bf0*/  @!P1 BRA `(.L_x_673) ;  /* 0x0000bf1000009947 */ /* 0x000fea0003800000 */
[----:B------:R-:W-:-:S04]  /*0c00*/  ISETP.NE.U32.AND P2, PT, RZ, c[0x0][0x340], PT ;  /* 0x0000d000ff007a0c */ /* 0x000fc80003f45070 */
[----:B------:R-:W-:-:S13]  /*0c10*/  ISETP.NE.AND.EX P2, PT, RZ, c[0x0][0x344], PT, P2 ;  /* 0x0000d100ff007a0c */ /* 0x000fda0003f45320 */
[----:B------:R-:W-:-:S05]  /*0c20*/  @P2 IMAD.WIDE R2, R61, R10, c[0x0][0x340] ;  /* 0x0000d0003d022625 */ /* 0x000fca00078e020a */
[----:B------:R1:W2:Y:S01]  /*0c30*/  @P2 LDG.E R19, [R2.64] ;  /* 0x0000001002132981 */ /* 0x0002a2000c1e1900 */
[----:B------:R-:W-:Y:S01]  /*0c40*/  SHF.R.S32.HI R25, RZ, 0x1f, R155 ;  /* 0x0000001fff197819 */ /* 0x000fe2000001149b */
[----:B------:R-:W-:Y:S01]  /*0c50*/  IMAD.MOV.U32 R6, RZ, RZ, c[0x0][0x2c4] ;  /* 0x0000b100ff067624 */ /* 0x000fe200078e00ff */
[----:B------:R-:W-:Y:S01]  /*0c60*/  SHF.R.S32.HI R0, RZ, 0x1f, R8 ;  /* 0x0000001fff007819 */ /* 0x000fe20000011408 */
[----:B------:R-:W3:Y:S01]  /*0c70*/  S2R R17, SR_CTAID.Y ;  /* 0x0000000000117919 */ /* 0x000ee20000002600 */
[-C--:B------:R-:W-:Y:S01]  /*0c80*/  LEA.HI R4, R25, R155.reuse, RZ, 0x3 ;  /* 0x0000009b19047211 */ /* 0x080fe200078f18ff */
[----:B------:R-:W-:Y:S01]  /*0c90*/  IMAD.MOV.U32 R26, RZ, RZ, 0x20 ;  /* 0x00000020ff1a7424 */ /* 0x000fe200078e00ff */
[----:B------:R-:W-:Y:S01]  /*0ca0*/  ISETP.NE.AND P1, PT, R6, 0x1, PT ;  /* 0x000000010600780c */ /* 0x000fe20003f25270 */
[----:B------:R-:W-:Y:S01]  /*0cb0*/  IMAD R0, R0, c[0x0][0x178], RZ ;  /* 0x00005e0000007a24 */ /* 0x000fe200078e02ff */
[----:B------:R-:W-:Y:S01]  /*0cc0*/  SHF.R.S32.HI R33, RZ, 0x3, R4 ;  /* 0x00000003ff217819 */ /* 0x000fe20000011404 */
[----:B------:R-:W-:Y:S01]  /*0cd0*/  BSSY B0, `(.L_x_674) ;  /* 0x0000076000007945 */ /* 0x000fe20003800000 */
[----:B------:R-:W-:Y:S01]  /*0ce0*/  LOP3.LUT R4, R4, 0xfffffff8, RZ, 0xc0, !PT ;  /* 0xfffffff804047812 */ /* 0x000fe200078ec0ff */
[----:B------:R-:W-:Y:S01]  /*0cf0*/  IMAD R0, R8, c[0x0][0x17c], R0 ;  /* 0x00005f0008007a24 */ /* 0x000fe200078e0200 */
[----:B------:R-:W-:Y:S01]  /*0d00*/  SHF.R.S32.HI R7, RZ, 0x1f, R9 ;  /* 0x0000001fff077819 */ /* 0x000fe20000011409 */
[----:B------:R-:W-:Y:S01]  /*0d10*/  IMAD.SHL.U32 R5, R33, 0x40, RZ ;  /* 0x0000004021057824 */ /* 0x000fe200078e00ff */
[----:B------:R-:W-:-:S02]  /*0d20*/  IADD3 R32, -R4, R155, RZ ;  /* 0x0000009b04207210 */ /* 0x000fc40007ffe1ff */
[----:B------:R-:W-:Y:S02]  /*0d30*/  SHF.R.S32.HI R18, RZ, 0x1f, R61 ;  /* 0x0000001fff127819 */ /* 0x000fe4000001143d */
[----:B------:R-:W-:Y:S01]  /*0d40*/  LEA.HI R24, R25, R155, RZ, 0x4 ;  /* 0x0000009b19187211 */ /* 0x000fe200078f20ff */
[----:B------:R-:W-:Y:S01]  /*0d50*/  IMAD.SHL.U32 R12, R32, 0x8, RZ ;  /* 0x00000008200c7824 */ /* 0x000fe200078e00ff */
[----:B------:R-:W-:Y:S01]  /*0d60*/  SEL R10, R18, RZ, !P5 ;  /* 0x000000ff120a7207 */ /* 0x000fe20006800000 */
[----:B-1----:R-:W-:-:S03]  /*0d70*/  IMAD.WIDE.U32 R2, R8, c[0x0][0x178], RZ ;  /* 0x00005e0008027a25 */ /* 0x002fc600078e00ff */
[----:B------:R-:W-:Y:S02]  /*0d80*/  SHF.R.S32.HI R13, RZ, 0x1f, R12 ;  /* 0x0000001fff0d7819 */ /* 0x000fe4000001140c */
[----:B---3--:R-:W-:Y:S01]  /*0d90*/  SHF.R.S32.HI R16, RZ, 0x1f, R17 ;  /* 0x0000001fff107819 */ /* 0x008fe20000011411 */
[----:B------:R-:W-:Y:S01]  /*0da0*/  IMAD.IADD R3, R3, 0x1, R0 ;  /* 0x0000000103037824 */ /* 0x000fe200078e0200 */
[----:B------:R-:W-:Y:S01]  /*0db0*/  LOP3.LUT R0, R5, 0x1c0, RZ, 0xc0, !PT ;  /* 0x000001c005007812 */ /* 0x000fe200078ec0ff */
[----:B------:R-:W-:Y:S01]  /*0dc0*/  IMAD R10, R10, c[0x0][0x1c0], RZ ;  /* 0x000070000a0a7a24 */ /* 0x000fe200078e02ff */
[----:B------:R-:W-:Y:S01]  /*0dd0*/  IADD3 R5, R12, 0x40, RZ ;  /* 0x000000400c057810 */ /* 0x000fe20007ffe0ff */
[----:B------:R-:W-:Y:S01]  /*0de0*/  IMAD R8, R16, c[0x0][0x1b8], RZ ;  /* 0x00006e0010087a24 */ /* 0x000fe200078e02ff */
[----:B------:R-:W-:Y:S01]  /*0df0*/  LOP3.LUT R6, R0, 0x38, R12, 0xf8, !PT ;  /* 0x0000003800067812 */ /* 0x000fe200078ef80c */
[----:B------:R-:W-:Y:S01]  /*0e00*/  IMAD.WIDE.U32 R2, R17, c[0x0][0x1b8], R2 ;  /* 0x00006e0011027a25 */ /* 0x000fe200078e0002 */
[----:B------:R-:W-:-:S02]  /*0e10*/  SHF.R.U32.HI R4, RZ, 0x3, R0 ;  /* 0x00000003ff047819 */ /* 0x000fc40000011600 */
[-C--:B------:R-:W-:Y:S01]  /*0e20*/  IADD3 R0, P0, R9, R33.reuse, RZ ;  /* 0x0000002109007210 */ /* 0x080fe20007f1e0ff */
[----:B------:R-:W-:Y:S01]  /*0e30*/  IMAD R8, R17, c[0x0][0x1bc], R8 ;  /* 0x00006f0011087a24 */ /* 0x000fe200078e0208 */
[----:B------:R-:W-:Y:S02]  /*0e40*/  LOP3.LUT R21, R6, R4, RZ, 0x3c, !PT ;  /* 0x0000000406157212 */ /* 0x000fe400078e3cff */
[----:B------:R-:W-:Y:S01]  /*0e50*/  LEA R9, R32, R33, 0x4 ;  /* 0x0000002120097211 */ /* 0x000fe200078e20ff */
[----:B------:R-:W-:Y:S01]  /*0e60*/  IMAD.IADD R3, R3, 0x1, R8 ;  /* 0x0000000103037824 */ /* 0x000fe200078e0208 */
[----:B------:R-:W-:Y:S01]  /*0e70*/  LEA.HI.X.SX32 R4, R33, R7, 0x1, P0 ;  /* 0x0000000721047211 */ /* 0x000fe200000f0eff */
[----:B------:R-:W-:Y:S01]  /*0e80*/  IMAD.WIDE.U32 R6, R0, c[0x0][0x1e0], R12 ;  /* 0x0000780000067a25 */ /* 0x000fe200078e000c */
[----:B------:R-:W-:Y:S02]  /*0e90*/  ISETP.GE.AND P0, PT, R5, c[0x0][0x1d4], PT ;  /* 0x0000750005007a0c */ /* 0x000fe40003f06270 */
[----:B------:R-:W-:Y:S01]  /*0ea0*/  SEL R8, R61, RZ, !P5 ;  /* 0x000000ff3d087207 */ /* 0x000fe20006800000 */
[----:B------:R-:W-:Y:S01]  /*0eb0*/  IMAD R9, R60, 0x80, R9 ;  /* 0x000000803c097824 */ /* 0x000fe200078e0209 */
[----:B------:R-:W-:Y:S01]  /*0ec0*/  ISETP.GE.AND P3, PT, R12, c[0x0][0x1d4], PT ;  /* 0x000075000c007a0c */ /* 0x000fe20003f66270 */
[----:B------:R-:W-:-:S02]  /*0ed0*/  IMAD R5, R4, c[0x0][0x1e0], RZ ;  /* 0x0000780004057a24 */ /* 0x000fc400078e02ff */
[----:B------:R-:W-:Y:S02]  /*0ee0*/  IMAD R4, R4, c[0x0][0x208], RZ ;  /* 0x0000820004047a24 */ /* 0x000fe400078e02ff */
[----:B------:R-:W-:-:S04]  /*0ef0*/  @P1 IMAD.HI.U32 R11, R9, c[0x0][0x2c8], RZ ;  /* 0x0000b200090b1a27 */ /* 0x000fc800078e00ff */
[C---:B------:R-:W-:Y:S02]  /*0f00*/  IMAD R14, R0.reuse, c[0x0][0x1e4], R5 ;  /* 0x00007900000e7a24 */ /* 0x040fe400078e0205 */
[C---:B------:R-:W-:Y:S02]  /*0f10*/  IMAD R15, R0.reuse, c[0x0][0x20c], R4 ;  /* 0x00008300000f7a24 */ /* 0x040fe400078e0204 */
[----:B------:R-:W-:Y:S01]  /*0f20*/  IMAD.WIDE.U32 R4, R0, c[0x0][0x208], R12 ;  /* 0x0000820000047a25 */ /* 0x000fe200078e000c */
[----:B------:R-:W-:Y:S02]  /*0f30*/  MOV R0, R9 ;  /* 0x0000000900007202 */ /* 0x000fe40000000f00 */
[----:B------:R-:W-:Y:S01]  /*0f40*/  @P1 SHF.R.U32.HI R0, RZ, c[0x0][0x2cc], R11 ;  /* 0x0000b300ff001a19 */ /* 0x000fe2000001160b */
[C---:B------:R-:W-:Y:S02]  /*0f50*/  IMAD R11, R8.reuse, c[0x0][0x1c4], R10 ;  /* 0x00007100080b7a24 */ /* 0x040fe400078e020a */
[----:B------:R-:W-:Y:S01]  /*0f60*/  IMAD.WIDE.U32 R2, R8, c[0x0][0x1c0], R2 ;  /* 0x0000700008027a25 */ /* 0x000fe200078e0002 */
[----:B------:R-:W-:-:S02]  /*0f70*/  IADD3 R10, -R0, RZ, RZ ;  /* 0x000000ff000a7210 */ /* 0x000fc40007ffe1ff */
[----:B------:R-:W-:Y:S01]  /*0f80*/  SHF.R.S32.HI R8, RZ, 0x1f, R0 ;  /* 0x0000001fff087819 */ /* 0x000fe20000011400 */
[----:B------:R-:W-:Y:S02]  /*0f90*/  IMAD.IADD R3, R3, 0x1, R11 ;  /* 0x0000000103037824 */ /* 0x000fe400078e020b */
[----:B------:R-:W-:Y:S01]  /*0fa0*/  IMAD R10, R10, c[0x0][0x2c4], R9 ;  /* 0x0000b1000a0a7a24 */ /* 0x000fe200078e0209 */
[----:B------:R-:W-:Y:S01]  /*0fb0*/  LOP3.LUT R9, R24, 0xfffffff0, RZ, 0xc0, !PT ;  /* 0xfffffff018097812 */ /* 0x000fe200078ec0ff */
[----:B------:R-:W-:Y:S02]  /*0fc0*/  IMAD R8, R8, c[0x0][0x1b0], RZ ;  /* 0x00006c0008087a24 */ /* 0x000fe400078e02ff */
[----:B------:R-:W-:Y:S01]  /*0fd0*/  IMAD.WIDE.U32 R2, R0, c[0x0][0x1b0], R2 ;  /* 0x00006c0000027a25 */ /* 0x000fe200078e0002 */
[----:B------:R-:W-:-:S03]  /*0fe0*/  SHF.R.S32.HI R11, RZ, 0x1f, R10 ;  /* 0x0000001fff0b7819 */ /* 0x000fc6000001140a */
[----:B------:R-:W-:Y:S02]  /*0ff0*/  IMAD R8, R0, c[0x0][0x1b4], R8 ;  /* 0x00006d0000087a24 */ /* 0x000fe400078e0208 */
[----:B------:R-:W-:Y:S02]  /*1000*/  IMAD.IADD R7, R7, 0x1, R14 ;  /* 0x0000000107077824 */ /* 0x000fe400078e020e */
[----:B------:R-:W-:Y:S01]  /*1010*/  IMAD.IADD R5, R5, 0x1, R15 ;  /* 0x0000000105057824 */ /* 0x000fe200078e020f */
[----:B------:R-:W-:Y:S01]  /*1020*/  IADD3 R3, R3, R8, RZ ;  /* 0x0000000803037210 */ /* 0x000fe20007ffe0ff */
[----:B------:R-:W-:Y:S02]  /*1030*/  IMAD R11, R11, c[0x0][0x1a8], RZ ;  /* 0x00006a000b0b7a24 */ /* 0x000fe400078e02ff */
[----:B------:R-:W-:Y:S02]  /*1040*/  IMAD.IADD R0, R155, 0x1, -R9 ;  /* 0x000000019b007824 */ /* 0x000fe400078e0a09 */
[----:B------:R-:W-:-:S04]  /*1050*/  IMAD.WIDE.U32 R8, R17, c[0x0][0x1e8], R6 ;  /* 0x00007a0011087a25 */ /* 0x000fc800078e0006 */
[----:B------:R-:W-:-:S04]  /*1060*/  IMAD.WIDE.U32 R6, R17, c[0x0][0x210], R4 ;  /* 0x0000840011067a25 */ /* 0x000fc800078e0004 */
[C---:B------:R-:W-:Y:S02]  /*1070*/  IMAD R14, R16.reuse, c[0x0][0x1e8], RZ ;  /* 0x00007a00100e7a24 */ /* 0x040fe400078e02ff */
[----:B------:R-:W-:Y:S01]  /*1080*/  IMAD R15, R16, c[0x0][0x210], RZ ;  /* 0x00008400100f7a24 */ /* 0x000fe200078e02ff */
[----:B------:R-:W-:Y:S01]  /*1090*/  SHF.R.S32.HI R16, RZ, 0x1f, R0 ;  /* 0x0000001fff107819 */ /* 0x000fe20000011400 */
[C---:B------:R-:W-:Y:S02]  /*10a0*/  IMAD R11, R10.reuse, c[0x0][0x1ac], R11 ;  /* 0x00006b000a0b7a24 */ /* 0x040fe400078e020b */
[----:B------:R-:W-:Y:S01]  /*10b0*/  IMAD.WIDE.U32 R4, R10, c[0x0][0x1a8], R2 ;  /* 0x00006a000a047a25 */ /* 0x000fe200078e0002 */
[----:B------:R-:W-:-:S03]  /*10c0*/  LEA.HI R23, R16, R0, RZ, 0x3 ;  /* 0x0000000010177211 */ /* 0x000fc600078f18ff */
[----:B------:R-:W-:Y:S01]  /*10d0*/  IMAD R14, R17, c[0x0][0x1ec], R14 ;  /* 0x00007b00110e7a24 */ /* 0x000fe200078e020e */
[----:B------:R-:W-:Y:S01]  /*10e0*/  LOP3.LUT R10, R23, 0xfffffff8, RZ, 0xc0, !PT ;  /* 0xfffffff8170a7812 */ /* 0x000fe200078ec0ff */
[----:B------:R-:W-:Y:S01]  /*10f0*/  IMAD R15, R17, c[0x0][0x214], R15 ;  /* 0x00008500110f7a24 */ /* 0x000fe200078e020f */
[----:B------:R-:W-:Y:S01]  /*1100*/  LEA R17, P1, R4, c[0x0][0x160], 0x1 ;  /* 0x0000580004117a11 */ /* 0x000fe200078208ff */
[----:B------:R-:W-:Y:S01]  /*1110*/  IMAD.IADD R2, R5, 0x1, R11 ;  /* 0x0000000105027824 */ /* 0x000fe200078e020b */
[----:B------:R-:W-:Y:S01]  /*1120*/  IADD3 R22, R0, -R10, RZ ;  /* 0x8000000a00167210 */ /* 0x000fe20007ffe0ff */
[----:B------:R-:W-:Y:S01]  /*1130*/  IMAD.IADD R9, R9, 0x1, R14 ;  /* 0x0000000109097824 */ /* 0x000fe200078e020e */
[----:B------:R-:W-:Y:S01]  /*1140*/  IADD3 R7, R7, R15, RZ ;  /* 0x0000000f07077210 */ /* 0x000fe20007ffe0ff */
[----:B------:R-:W-:Y:S01]  /*1150*/  IMAD R15, R20, c[0x0][0x2c4], RZ ;  /* 0x0000b100140f7a24 */ /* 0x000fe200078e02ff */
[----:B------:R-:W-:Y:S01]  /*1160*/  LEA.HI.X R16, R4, c[0x0][0x164], R2, 0x1, P1 ;  /* 0x0000590004107a11 */ /* 0x000fe200008f0c02 */
[----:B------:R-:W-:Y:S01]  /*1170*/  IMAD.SHL.U32 R14, R32, 0x8, RZ ;  /* 0x00000008200e7824 */ /* 0x000fe200078e00ff */
[----:B------:R-:W-:Y:S01]  /*1180*/  LEA.HI R11, R25, R155, RZ, 0x6 ;  /* 0x0000009b190b7211 */ /* 0x000fe200078f30ff */
[----:B------:R1:W3:Y:S01]  /*1190*/  SHFL.IDX PT, R4, R17, RZ, 0x181f ;  /* 0x00181fff11047589 */ /* 0x0002e200000e0000 */
[----:B------:R-:W-:-:S02]  /*11a0*/  MOV R20, 0x10 ;  /* 0x0000001000147802 */ /* 0x000fc40000000f00 */
[----:B------:R-:W-:Y:S01]  /*11b0*/  ISETP.GE.AND P5, PT, R14, c[0x0][0x198], PT ;  /* 0x000066000e007a0c */ /* 0x000fe20003fa6270 */
[----:B------:R1:W4:Y:S01]  /*11c0*/  SHFL.IDX PT, R5, R16, RZ, 0x181f ;  /* 0x00181fff10057589 */ /* 0x00032200000e0000 */
[----:B------:R-:W-:-:S04]  /*11d0*/  SHF.L.U32 R11, R11, 0x3, RZ ;  /* 0x000000030b0b7819 */ /* 0x000fc800000006ff */
[----:B------:R-:W-:Y:S02]  /*11e0*/  LOP3.LUT R11, R21, 0xfffffe00, R11, 0xf8, !PT ;  /* 0xfffffe00150b7812 */ /* 0x000fe400078ef80b */
[--C-:B--2---:R-:W-:Y:S01]  /*11f0*/  @P2 SHF.R.S32.HI R3, RZ, 0x1f, R19.reuse ;  /* 0x0000001fff032819 */ /* 0x104fe20000011413 */
[----:B------:R-:W-:Y:S01]  /*1200*/  @P2 IMAD.MOV.U32 R2, RZ, RZ, R19 ;  /* 0x000000ffff022224 */ /* 0x000fe200078e0013 */
[----:B------:R-:W-:Y:S01]  /*1210*/  @!P2 MOV R2, R61 ;  /* 0x0000003d0002a202 */ /* 0x000fe20000000f00 */
[----:B------:R-:W-:Y:S01]  /*1220*/  @!P2 IMAD.MOV.U32 R3, RZ, RZ, R18 ;  /* 0x000000ffff03a224 */ /* 0x000fe200078e0012 */
[----:B------:R-:W-:Y:S02]  /*1230*/  LEA R19, R60, R33, 0x7 ;  /* 0x000000213c137211 */ /* 0x000fe400078e38ff */
[----:B------:R-:W-:Y:S02]  /*1240*/  SEL R0, R2, RZ, !P4 ;  /* 0x000000ff02007207 */ /* 0x000fe40006000000 */
[----:B------:R-:W-:-:S02]  /*1250*/  SEL R2, R3, RZ, !P4 ;  /* 0x000000ff03027207 */ /* 0x000fc40006000000 */
[----:B------:R-:W-:Y:S01]  /*1260*/  ISETP.GE.AND P6, PT, R19, R15, PT ;  /* 0x0000000f1300720c */ /* 0x000fe20003fc6270 */
[----:B------:R-:W-:Y:S01]  /*1270*/  IMAD.WIDE.U32 R36, R0, c[0x0][0x218], R6 ;  /* 0x0000860000247a25 */ /* 0x000fe200078e0006 */
[----:B------:R-:W-:-:S03]  /*1280*/  IADD3 R18, R14, 0x40, RZ ;  /* 0x000000400e127810 */ /* 0x000fc60007ffe0ff */
[----:B------:R-:W-:Y:S01]  /*1290*/  IMAD R3, R2, c[0x0][0x1f0], RZ ;  /* 0x00007c0002037a24 */ /* 0x000fe200078e02ff */
[----:B------:R-:W-:Y:S01]  /*12a0*/  ISETP.GE.AND P4, PT, R18, c[0x0][0x198], PT ;  /* 0x0000660012007a0c */ /* 0x000fe20003f86270 */
[----:B------:R-:W-:Y:S02]  /*12b0*/  IMAD R2, R2, c[0x0][0x218], RZ ;  /* 0x0000860002027a24 */ /* 0x000fe400078e02ff */
[----:B------:R-:W-:Y:S01]  /*12c0*/  IMAD R10, R0, c[0x0][0x1f4], R3 ;  /* 0x00007d00000a7a24 */ /* 0x000fe200078e0203 */
[----:B------:R-:W-:Y:S01]  /*12d0*/  R2P PR, R22, 0x6 ;  /* 0x0000000616007804 */ /* 0x000fe20000000000 */
[C---:B------:R-:W-:Y:S02]  /*12e0*/  IMAD R2, R0.reuse, c[0x0][0x21c], R2 ;  /* 0x0000870000027a24 */ /* 0x040fe400078e0202 */
[----:B------:R-:W-:Y:S02]  /*12f0*/  IMAD.WIDE.U32 R28, R0, c[0x0][0x1f0], R8 ;  /* 0x00007c00001c7a25 */ /* 0x000fe400078e0008 */
[----:B------:R-:W-:-:S02]  /*1300*/  SEL R3, R20, 0xfffffff0, !P1 ;  /* 0xfffffff014037807 */ /* 0x000fc40004800000 */
[----:B------:R-:W-:Y:S01]  /*1310*/  IADD3 R34, R37, R2, RZ ;  /* 0x0000000225227210 */ /* 0x000fe20007ffe0ff */
[----:B------:R-:W-:Y:S01]  /*1320*/  IMAD.IADD R31, R29, 0x1, R10 ;  /* 0x000000011d1f7824 */ /* 0x000fe200078e020a */
[----:B------:R1:W-:Y:S01]  /*1330*/  STL.64 [R1+0x38], R28 ;  /* 0x0000381c01007387 */ /* 0x0003e20000100a00 */
[----:B------:R-:W-:-:S03]  /*1340*/  SEL R0, R26, 0xffffffe0, !P2 ;  /* 0xffffffe01a007807 */ /* 0x000fc60005000000 */
[----:B------:R1:W-:Y:S04]  /*1350*/  STL.64 [R1+0x30], R36 ;  /* 0x0000302401007387 */ /* 0x0003e80000100a00 */
[----:B------:R1:W-:Y:S04]  /*1360*/  STL [R1+0x40], R34 ;  /* 0x0000402201007387 */ /* 0x0003e80000100800 */
[----:B------:R1:W-:Y:S01]  /*1370*/  STL [R1+0x2c], R31 ;  /* 0x00002c1f01007387 */ /* 0x0003e20000100800 */
[----:B------:R-:W-:Y:S05]  /*1380*/  @P6 BRA `(.L_x_675) ;  /* 0x000000a000006947 */ /* 0x000fea0003800000 */
[----:B---34-:R-:W-:Y:S02]  /*1390*/  SHF.R.S32.HI R2, RZ, 0x1f, R18 ;  /* 0x0000001fff027819 */ /* 0x018fe40000011412 */
[----:B------:R-:W-:-:S02]  /*13a0*/  LEA R6, P1, R14, R4, 0x1 ;  /* 0x000000040e067211 */ /* 0x000fc400078208ff */
[----:B------:R-:W-:Y:S02]  /*13b0*/  LEA.HI R2, R2, R18, RZ, 0x3 ;  /* 0x0000001202027211 */ /* 0x000fe400078f18ff */
[----:B------:R-:W-:Y:S02]  /*13c0*/  LEA.HI.X R7, R14, R5, R13, 0x1, P1 ;  /* 0x000000050e077211 */ /* 0x000fe400008f0c0d */
[----:B------:R-:W-:Y:S01]  /*13d0*/  LOP3.LUT R8, R2, 0xfffffff8, RZ, 0xc0, !PT ;  /* 0xfffffff802087812 */ /* 0x000fe200078ec0ff */
[----:B------:R-:W-:-:S04]  /*13e0*/  IMAD.SHL.U32 R2, R11, 0x2, RZ ;  /* 0x000000020b027824 */ /* 0x000fc800078e00ff */
[----:B------:R-:W-:Y:S01]  /*13f0*/  IMAD.WIDE R4, R8, 0x2, R4 ;  /* 0x0000000208047825 */ /* 0x000fe200078e0204 */
[----:B------:R-:W-:Y:S01]  /*1400*/  @!PT LDS RZ, [RZ] ;  /* 0x00000000fffff984 */ /* 0x000fe20000000800 */
[----:B------:R2:W-:Y:S04]  /*1410*/  LDGSTS.E.BYPASS.LTC128B.128 [R2+0x8100], [R6.64], !P5 ;  /* 0x0810000006027fae */ /* 0x0005e8000e901d50 */
[----:B------:R2:W-:Y:S02]  /*1420*/  LDGSTS.E.BYPASS.LTC128B.128 [R2+0xc100], [R4.64], !P4 ;  /* 0x0c10000004027fae */ /* 0x0005e4000e101d50 */
.L_x_675:
[----:B---34-:R-:W-:Y:S05]  /*1430*/  BSYNC B0 ;  /* 0x0000000000007941 */ /* 0x018fea0003800000 */
.L_x_674:
[----:B--2---:R-:W-:Y:S01]  /*1440*/  IADD3 R2, R19, 0x10, RZ ;  /* 0x0000001013027810 */ /* 0x004fe20007ffe0ff */
[----:B------:R2:W3:Y:S01]  /*1450*/  SHFL.IDX PT, R5, R16, 0x1, 0x181f ;  /* 0x00381f0010057f89 */ /* 0x0004e200000e0000 */
[----:B------:R-:W-:Y:S02]  /*1460*/  BSSY B0, `(.L_x_676) ;  /* 0x000000e000007945 */ /* 0x000fe40003800000 */
[----:B------:R-:W-:Y:S01]  /*1470*/  ISETP.GE.AND P1, PT, R2, R15, PT ;  /* 0x0000000f0200720c */ /* 0x000fe20003f26270 */
[----:B------:R2:W4:-:S12]  /*1480*/  SHFL.IDX PT, R4, R17, 0x1, 0x181f ;  /* 0x00381f0011047f89 */ /* 0x00051800000e0000 */
[----:B------:R-:W-:Y:S05]  /*1490*/  @P1 BRA `(.L_x_677) ;  /* 0x000000a000001947 */ /* 0x000fea0003800000 */
[----:B------:R-:W-:Y:S02]  /*14a0*/  SHF.R.S32.HI R2, RZ, 0x1f, R18 ;  /* 0x0000001fff027819 */ /* 0x000fe40000011412 */
[----:B----4-:R-:W-:Y:S02]  /*14b0*/  LEA R6, P1, R14, R4, 0x1 ;  /* 0x000000040e067211 */ /* 0x010fe400078208ff */
[----:B------:R-:W-:Y:S02]  /*14c0*/  LEA.HI R2, R2, R18, RZ, 0x3 ;  /* 0x0000001202027211 */ /* 0x000fe400078f18ff */
[----:B---3--:R-:W-:Y:S02]  /*14d0*/  LEA.HI.X R7, R14, R5, R13, 0x1, P1 ;  /* 0x000000050e077211 */ /* 0x008fe400008f0c0d */
[----:B------:R-:W-:Y:S01]  /*14e0*/  LOP3.LUT R8, R2, 0xfffffff8, RZ, 0xc0, !PT ;  /* 0xfffffff802087812 */ /* 0x000fe200078ec0ff */
[----:B------:R-:W-:-:S04]  /*14f0*/  IMAD.SHL.U32 R2, R11, 0x2, RZ ;  /* 0x000000020b027824 */ /* 0x000fc800078e00ff */
[----:B------:R-:W-:Y:S01]  /*1500*/  IMAD.WIDE R4, R8, 0x2, R4 ;  /* 0x0000000208047825 */ /* 0x000fe200078e0204 */
[----:B------:R-:W-:Y:S01]  /*1510*/  @!PT LDS RZ, [RZ] ;  /* 0x00000000fffff984 */ /* 0x000fe20000000800 */
[----:B------:R3:W-:Y:S04]  /*1520*/  LDGSTS.E.BYPASS.LTC128B.128 [R2+0x8900], [R6.64], !P5 ;  /* 0x0890000006027fae */ /* 0x0007e8000e901d50 */
[----:B------:R3:W-:Y:S02]  /*1530*/  LDGSTS.E.BYPASS.LTC128B.128 [R2+0xc900], [R4.64], !P4 ;  /* 0x0c90000004027fae */ /* 0x0007e4000e101d50 */
.L_x_677:
[----:B------:R-:W-:Y:S05]  /*1540*/  BSYNC B0 ;  /* 0x0000000000007941 */ /* 0x000fea0003800000 */
.L_x_676:
[----:B---3--:R-:W-:Y:S01]  /*1550*/  IADD3 R2, R19, 0x20, RZ ;  /* 0x0000002013027810 */ /* 0x008fe20007ffe0ff */
[----:B------:R3:W1:Y:S01]  /*1560*/  SHFL.IDX PT, R5, R16, 0x2, 0x181f ;  /* 0x00581f0010057f89 */ /* 0x00066200000e0000 */
[----:B------:R-:W-:Y:S02]  /*1570*/  BSSY B0, `(.L_x_678) ;  /* 0x000000e000007945 */ /* 0x000fe40003800000 */
[----:B------:R-:W-:Y:S01]  /*1580*/  ISETP.GE.AND P1, PT, R2, R15, PT ;  /* 0x0000000f0200720c */ /* 0x000fe20003f26270 */
[----:B----4-:R3:W4:-:S12]  /*1590*/  SHFL.IDX PT, R4, R17, 0x2, 0x181f ;  /* 0x00581f0011047f89 */ /* 0x01071800000e0000 */
[----:B------:R-:W-:Y:S05]  /*15a0*/  @P1 BRA `(.L_x_679) ;  /* 0x000000a000001947 */ /* 0x000fea0003800000 */
[----:B------:R-:W-:Y:S02]  /*15b0*/  SHF.R.S32.HI R2, RZ, 0x1f, R18 ;  /* 0x0000001fff027819 */ /* 0x000fe40000011412 */
[----:B----4-:R-:W-:Y:S02]  /*15c0*/  LEA R6, P1, R14, R4, 0x1 ;  /* 0x000000040e067211 */ /* 0x010fe400078208ff */
[----:B------:R-:W-:Y:S02]  /*15d0*/  LEA.HI R2, R2, R18, RZ, 0x3 ;  /* 0x0000001202027211 */ /* 0x000fe400078f18ff */
[----:B-1----:R-:W-:Y:S02]  /*15e0*/  LEA.HI.X R7, R14, R5, R13, 0x1, P1 ;  /* 0x000000050e077211 */ /* 0x002fe400008f0c0d */
[----:B------:R-:W-:Y:S01]  /*15f0*/  LOP3.LUT R8, R2, 0xfffffff8, RZ, 0xc0, !PT ;  /* 0xfffffff802087812 */ /* 0x000fe200078ec0ff */
[----:B------:R-:W-:-:S04]  /*1600*/  IMAD.SHL.U32 R2, R11, 0x2, RZ ;  /* 0x000000020b027824 */ /* 0x000fc800078e00ff */
[----:B------:R-:W-:Y:S01]  /*1610*/  IMAD.WIDE R4, R8, 0x2, R4 ;  /* 0x0000000208047825 */ /* 0x000fe200078e0204 */
[----:B------:R-:W-:Y:S01]  /*1620*/  @!PT LDS RZ, [RZ] ;  /* 0x00000000fffff984 */ /* 0x000fe20000000800 */
[----:B------:R1:W-:Y:S04]  /*1630*/  LDGSTS.E.BYPASS.LTC128B.128 [R2+0x9100], [R6.64], !P5 ;  /* 0x0910000006027fae */ /* 0x0003e8000e901d50 */
[----:B------:R1:W-:Y:S02]  /*1640*/  LDGSTS.E.BYPASS.LTC128B.128 [R2+0xd100], [R4.64], !P4 ;  /* 0x0d10000004027fae */ /* 0x0003e4000e101d50 */
.L_x_679:
[----:B------:R-:W-:Y:S05]  /*1650*/  BSYNC B0 ;  /* 0x0000000000007941 */ /* 0x000fea0003800000 */
.L_x_678:
[----:B-1----:R-:W-:Y:S01]  /*1660*/  IADD3 R2, R19, 0x30, RZ ;  /* 0x0000003013027810 */ /* 0x002fe20007ffe0ff */
[----:B------:R1:W2:Y:S01]  /*1670*/  SHFL.IDX PT, R5, R16, 0x3, 0x181f ;  /* 0x00781f0010057f89 */ /* 0x0002a200000e0000 */
[----:B------:R-:W-:Y:S02]  /*1680*/  BSSY B0, `(.L_x_680) ;  /* 0x000000e000007945 */ /* 0x000fe40003800000 */
[----:B------:R-:W-:Y:S01]  /*1690*/  ISETP.GE.AND P1, PT, R2, R15, PT ;  /* 0x0000000f0200720c */ /* 0x000fe20003f26270 */
[----:B----4-:R1:W4:-:S12]  /*16a0*/  SHFL.IDX PT, R4, R17, 0x3, 0x181f ;  /* 0x00781f0011047f89 */ /* 0x01031800000e0000 */
[----:B------:R-:W-:Y:S05]  /*16b0*/  @P1 BRA `(.L_x_681) ;  /* 0x000000a000001947 */ /* 0x000fea0003800000 */
[----:B------:R-:W-:Y:S02]  /*16c0*/  SHF.R.S32.HI R2, RZ, 0x1f, R18 ;  /* 0x0000001fff027819 */ /* 0x000fe40000011412 */
[----:B----4-:R-:W-:Y:S02]  /*16d0*/  LEA R6, P1, R14, R4, 0x1 ;  /* 0x000000040e067211 */ /* 0x010fe400078208ff */
[----:B------:R-:W-:Y:S02]  /*16e0*/  LEA.HI R2, R2, R18, RZ, 0x3 ;  /* 0x0000001202027211 */ /* 0x000fe400078f18ff */
[----:B--2---:R-:W-:Y:S02]  /*16f0*/  LEA.HI.X R7, R14, R5, R13, 0x1, P1 ;  /* 0x000000050e077211 */ /* 0x004fe400008f0c0d */
[----:B------:R-:W-:Y:S01]  /*1700*/  LOP3.LUT R8, R2, 0xfffffff8, RZ, 0xc0, !PT ;  /* 0xfffffff802087812 */ /* 0x000fe200078ec0ff */
[----:B------:R-:W-:-:S04]  /*1710*/  IMAD.SHL.U32 R2, R11, 0x2, RZ ;  /* 0x000000020b027824 */ /* 0x000fc800078e00ff */
[----:B------:R-:W-:Y:S01]  /*1720*/  IMAD.WIDE R4, R8, 0x2, R4 ;  /* 0x0000000208047825 */ /* 0x000fe200078e0204 */
[----:B------:R-:W-:Y:S01]  /*1730*/  @!PT LDS RZ, [RZ] ;  /* 0x00000000fffff984 */ /* 0x000fe20000000800 */
[----:B------:R2:W-:Y:S04]  /*1740*/  LDGSTS.E.BYPASS.LTC128B.128 [R2+0x9900], [R6.64], !P5 ;  /* 0x0990000006027fae */ /* 0x0005e8000e901d50 */
[----:B------:R2:W-:Y:S02]  /*1750*/  LDGSTS.E.BYPASS.LTC128B.128 [R2+0xd900], [R4.64], !P4 ;  /* 0x0d90000004027fae */ /* 0x0005e4000e101d50 */
.L_x_681:
[----:B------:R-:W-:Y:S05]  /*1760*/  BSYNC B0 ;  /* 0x0000000000007941 */ /* 0x000fea0003800000 */
.L_x_680:
[----:B--2---:R-:W-:Y:S01]  /*1770*/  IADD3 R2, R19, 0x40, RZ ;  /* 0x0000004013027810 */ /* 0x004fe20007ffe0ff */
        /* <DEDUP_REMOVED lines=15> */
.L_x_683:
[----:B------:R-:W-:Y:S05]  /*1870*/  BSYNC B0 ;  /* 0x0000000000007941 */ /* 0x000fea0003800000 */
.L_x_682:
        /* <DEDUP_REMOVED lines=16> */
.L_x_685:
[----:B------:R-:W-:Y:S05]  /*1980*/  BSYNC B0 ;  /* 0x0000000000007941 */ /* 0x000fea0003800000 */
.L_x_684:
        /* <DEDUP_REMOVED lines=16> */
.L_x_687:
[----:B------:R-:W-:Y:S05]  /*1a90*/  BSYNC B0 ;  /* 0x0000000000007941 */ /* 0x000fea0003800000 */
.L_x_686:
[----:B-1--4-:R-:W1:Y:S01]  /*1aa0*/  SHFL.IDX PT, R4, R17, 0x7, 0x181f ;  /* 0x00f81f0011047f89 */ /* 0x012e6200000e0000 */
[----:B------:R-:W-:Y:S01]  /*1ab0*/  IADD3 R2, R19, 0x70, RZ ;  /* 0x0000007013027810 */ /* 0x000fe20007ffe0ff */
[----:B------:R-:W-:Y:S01]  /*1ac0*/  ULEA.HI.SX32 UR15, UR18, 0xffffffff, 0x1a ;  /* 0xffffffff120f7891 */ /* 0x000fe2000f8fd23f */
[----:B------:R-:W-:Y:S01]  /*1ad0*/  IMAD.MOV.U32 R156, RZ, RZ, R30 ;  /* 0x000000ffff9c7224 */ /* 0x000fe200078e001e */
[----:B------:R-:W4:Y:S01]  /*1ae0*/  SHFL.IDX PT, R5, R16, 0x7, 0x181f ;  /* 0x00f81f0010057f89 */ /* 0x000f2200000e0000 */
[----:B------:R-:W-:Y:S01]  /*1af0*/  ISETP.GE.AND P6, PT, R2, R15, PT ;  /* 0x0000000f0200720c */ /* 0x000fe20003fc6270 */
[----:B------:R-:W-:Y:S01]  /*1b00*/  ULDC.64 UR6, c[0x0][0x1e0] ;  /* 0x0000780000067ab9 */ /* 0x000fe20000000a00 */
[----:B------:R-:W-:Y:S01]  /*1b10*/  IADD3 R2, -R33, UR19, RZ ;  /* 0x0000001321027c10 */ /* 0x000fe2000fffe1ff */
[----:B------:R-:W-:Y:S01]  /*1b20*/  IMAD.U32 R7, RZ, RZ, UR15 ;  /* 0x0000000fff077e24 */ /* 0x000fe2000f8e00ff */
[----:B------:R-:W-:Y:S01]  /*1b30*/  UMOV UR20, 0x6 ;  /* 0x0000000600147882 */ /* 0x000fe20000000000 */
[----:B------:R-:W-:Y:S01]  /*1b40*/  IMAD.MOV.U32 R157, RZ, RZ, R31 ;  /* 0x000000ffff9d7224 */ /* 0x000fe200078e001f */
[----:B------:R-:W-:Y:S01]  /*1b50*/  USHF.L.U32 UR21, UR6, 0x6, URZ ;  /* 0x0000000606157899 */ /* 0x000fe2000800063f */
[----:B------:R-:W-:Y:S01]  /*1b60*/  IMAD R2, R7, -0x40, R2 ;  /* 0xffffffc007027824 */ /* 0x000fe200078e0202 */
[----:B------:R-:W-:Y:S01]  /*1b70*/  USHF.L.U64.HI UR20, UR6, UR20, UR7 ;  /* 0x0000001406147299 */ /* 0x000fe20008010207 */
[----:B------:R-:W-:Y:S01]  /*1b80*/  IMAD.MOV.U32 R156, RZ, RZ, R28 ;  /* 0x000000ffff9c7224 */ /* 0x000fe200078e001c */
[----:B------:R-:W-:Y:S01]  /*1b90*/  USHF.R.S32.HI UR9, URZ, 0x1f, UR15 ;  /* 0x0000001f3f097899 */ /* 0x000fe2000801140f */
[----:B------:R-:W-:Y:S01]  /*1ba0*/  IMAD.SHL.U32 R244, R11, 0x2, RZ ;  /* 0x000000020bf47824 */ /* 0x000fe200078e00ff */
[----:B------:R-:W-:Y:S01]  /*1bb0*/  ISETP.GE.AND P2, PT, R2, 0x1, PT ;  /* 0x000000010200780c */ /* 0x000fe20003f46270 */
[----:B------:R-:W-:Y:S01]  /*1bc0*/  UIMAD UR4, UR20, UR15, URZ ;  /* 0x0000000f140472a4 */ /* 0x000fe2000f8e023f */
[----:B------:R-:W-:Y:S01]  /*1bd0*/  @!P6 SHF.R.S32.HI R6, RZ, 0x1f, R18 ;  /* 0x0000001fff06e819 */ /* 0x000fe20000011412 */
[----:B------:R-:W-:Y:S01]  /*1be0*/  UIMAD.WIDE.U32 UR10, UR6, 0x20, URZ ;  /* 0x00000020060a78a5 */ /* 0x000fe2000f8e003f */
[----:B------:R-:W-:Y:S01]  /*1bf0*/  MOV R153, UR21 ;  /* 0x0000001500997c02 */ /* 0x000fe20008000f00 */
[----:B------:R-:W-:Y:S01]  /*1c00*/  UIMAD UR4, UR9, UR21, UR4 ;  /* 0x00000015090472a4 */ /* 0x000fe2000f8e0204 */
[----:B------:R-:W-:Y:S01]  /*1c10*/  @!P6 LEA.HI R8, R6, R18, RZ, 0x3 ;  /* 0x000000120608e211 */ /* 0x000fe200078f18ff */
[----:B------:R-:W-:Y:S01]  /*1c20*/  USHF.L.U32 UR8, UR7, 0x5, URZ ;  /* 0x0000000507087899 */ /* 0x000fe2000800063f */
[----:B-1----:R-:W-:Y:S01]  /*1c30*/  @!P6 LEA R6, P1, R14, R4, 0x1 ;  /* 0x000000040e06e211 */ /* 0x002fe200078208ff */
[----:B------:R-:W-:Y:S01]  /*1c40*/  STL.64 [R1+0x28], R156 ;  /* 0x0000289c01007387 */ /* 0x000fe20000100a00 */
[----:B------:R-:W-:Y:S01]  /*1c50*/  @!P6 LOP3.LUT R8, R8, 0xfffffff8, RZ, 0xc0, !PT ;  /* 0xfffffff80808e812 */ /* 0x000fe200078ec0ff */
[----:B------:R-:W-:Y:S01]  /*1c60*/  UIADD3 UR8, UR11, UR8, URZ ;  /* 0x000000080b087290 */ /* 0x000fe2000fffe03f */
[----:B----4-:R-:W-:-:S02]  /*1c70*/  @!P6 LEA.HI.X R7, R14, R5, R13, 0x1, P1 ;  /* 0x000000050e07e211 */ /* 0x010fc400008f0c0d */
[----:B------:R-:W-:Y:S01]  /*1c80*/  ISETP.GE.AND P1, PT, R2, 0x11, PT ;  /* 0x000000110200780c */ /* 0x000fe20003f26270 */
[----:B------:R-:W-:Y:S01]  /*1c90*/  @!P6 IMAD.WIDE R8, R8, 0x2, R4 ;  /* 0x000000020808e825 */ /* 0x000fe200078e0204 */
[----:B------:R-:W-:Y:S01]  /*1ca0*/  SHF.R.S32.HI R14, RZ, 0x4, R24 ;  /* 0x00000004ff0e7819 */ /* 0x000fe20000011418 */
[----:B------:R-:W-:Y:S01]  /*1cb0*/  @!PT LDS RZ, [RZ] ;  /* 0x00000000fffff984 */ /* 0x000fe20000000800 */
[----:B------:R1:W-:Y:S01]  /*1cc0*/  @!P6 LDGSTS.E.BYPASS.LTC128B.128 [R244+0xb900], [R6.64], !P5 ;  /* 0x0b90000006f4efae */ /* 0x0003e2000e901d50 */
[C---:B------:R-:W-:Y:S01]  /*1cd0*/  ISETP.GE.AND P5, PT, R2.reuse, 0x31, PT ;  /* 0x000000310200780c */ /* 0x040fe20003fa6270 */
[----:B------:R-:W-:Y:S01]  /*1ce0*/  IMAD.WIDE.U32 R4, R153, UR15, R156 ;  /* 0x0000000f99047c25 */ /* 0x000fe2000f8e009c */
[----:B------:R-:W-:Y:S01]  /*1cf0*/  LEA.HI R154, R25, R155, RZ, 0x5 ;  /* 0x0000009b199a7211 */ /* 0x000fe200078f28ff */
[----:B------:R4:W-:Y:S01]  /*1d00*/  @!P6 LDGSTS.E.BYPASS.LTC128B.128 [R244+0xf900], [R8.64], !P4 ;  /* 0x0f90000008f4efae */ /* 0x0009e2000e101d50 */
[----:B------:R-:W-:Y:S02]  /*1d10*/  ISETP.GE.AND P6, PT, R2, 0x21, PT ;  /* 0x000000210200780c */ /* 0x000fe40003fc6270 */
[----:B------:R-:W-:Y:S01]  /*1d20*/  IADD3 R5, R5, UR4, RZ ;  /* 0x0000000405057c10 */ /* 0x000fe2000fffe0ff */
[----:B------:R-:W0:Y:S04]  /*1d30*/  LDGDEPBAR ;  /* 0x00000000000079af */ /* 0x000e280000000000 */
[----:B------:R-:W-:Y:S01]  /*1d40*/  BAR.SYNC.DEFER_BLOCKING 0x0 ;  /* 0x0000000000007b1d */ /* 0x000fe20000010000 */
[----:B------:R-:W-:-:S04]  /*1d50*/  @P2 LEA R12, P4, R4, c[0x0][0x1c8], 0x1 ;  /* 0x00007200040c2a11 */ /* 0x000fc800078808ff */
[----:B------:R-:W-:Y:S01]  /*1d60*/  @P2 LEA.HI.X R13, R4, c[0x0][0x1cc], R5, 0x1, P4 ;  /* 0x00007300040d2a11 */ /* 0x000fe200020f0c05 */
[----:B------:R-:W-:-:S05]  /*1d70*/  VOTEU.ANY UP0, P5 ;  /* 0x00000000003f7886 */ /* 0x000fca0002800100 */
[----:B------:R-:W-:Y:S01]  /*1d80*/  @UP0 UIMAD UR4, UR7, 0x30, URZ ;  /* 0x00000030070408a4 */ /* 0x000fe2000f8e023f */
[----:B-1----:R-:W-:Y:S01]  /*1d90*/  IMAD.U32 R6, RZ, RZ, UR7 ;  /* 0x00000007ff067e24 */ /* 0x002fe2000f8e00ff */
[----:B----4-:R-:W-:-:S04]  /*1da0*/  MOV R8, c[0x0][0x1e0] ;  /* 0x0000780000087a02 */ /* 0x010fc80000000f00 */
[C---:B------:R-:W-:Y:S01]  /*1db0*/  @P1 LEA R2, P4, R8.reuse, R4, 0x4 ;  /* 0x0000000408021211 */ /* 0x040fe200078820ff */
[----:B------:R-:W-:Y:S01]  /*1dc0*/  @!PT LDS RZ, [RZ] ;  /* 0x00000000fffff984 */ /* 0x000fe20000000800 */
[----:B------:R-:W-:Y:S01]  /*1dd0*/  @!PT LDS RZ, [RZ] ;  /* 0x00000000fffff984 */ /* 0x000fe20000000800 */
[----:B------:R-:W-:Y:S01]  /*1de0*/  @!PT LDS RZ, [RZ] ;  /* 0x00000000fffff984 */ /* 0x000fe20000000800 */
[----:B------:R1:W-:Y:S03]  /*1df0*/  @P2 LDGSTS.E.BYPASS.LTC128B.128 [R244+0x4100], [R12.64], !P3 ;  /* 0x041000000cf42fae */ /* 0x0003e6000d901d50 */
[C---:B------:R-:W-:Y:S01]  /*1e00*/  @P1 LEA.HI.X R6, R8.reuse, R5, R6, 0x4, P4 ;  /* 0x0000000508061211 */ /* 0x040fe200020f2406 */
[----:B------:R-:W-:Y:S01]  /*1e10*/  @P5 IMAD.WIDE.U32 R8, R8, 0x30, R4 ;  /* 0x0000003008085825 */ /* 0x000fe200078e0004 */
[C---:B------:R-:W-:Y:S01]  /*1e20*/  @P1 LEA R10, P4, R2.reuse, c[0x0][0x1c8], 0x1 ;  /* 0x00007200020a1a11 */ /* 0x040fe200078808ff */
[----:B------:R1:W-:Y:S03]  /*1e30*/  @P2 LDGSTS.E.BYPASS.LTC128B.128 [R244+0x6100], [R12.64+0x80], !P0 ;  /* 0x061000800cf42fae */ /* 0x0003e6000c101d50 */
[----:B------:R-:W-:-:S02]  /*1e40*/  @P1 LEA.HI.X R11, R2, c[0x0][0x1cc], R6, 0x1, P4 ;  /* 0x00007300020b1a11 */ /* 0x000fc400020f0c06 */
[----:B------:R-:W-:-:S03]  /*1e50*/  @P6 IADD3 R2, P4, R4, UR10, RZ ;  /* 0x0000000a04026c10 */ /* 0x000fc6000ff9e0ff */
[----:B------:R4:W-:Y:S01]  /*1e60*/  @P1 LDGSTS.E.BYPASS.LTC128B.128 [R244+0x4900], [R10.64], !P3 ;  /* 0x049000000af41fae */ /* 0x0009e2000d901d50 */
[----:B------:R-:W-:Y:S02]  /*1e70*/  @P6 IADD3.X R4, R5, UR8, RZ, P4, !PT ;  /* 0x0000000805046c10 */ /* 0x000fe4000a7fe4ff */
[----:B------:R-:W-:Y:S01]  /*1e80*/  LEA.HI R5, R24, R14, RZ, 0x1 ;  /* 0x0000000e18057211 */ /* 0x000fe200078f08ff */
[----:B------:R4:W-:Y:S01]  /*1e90*/  @P1 LDGSTS.E.BYPASS.LTC128B.128 [R244+0x6900], [R10.64+0x80], !P0 ;  /* 0x069000800af41fae */ /* 0x0009e2000c101d50 */
[C---:B------:R-:W-:Y:S02]  /*1ea0*/  @P6 LEA R6, P4, R2.reuse, c[0x0][0x1c8], 0x1 ;  /* 0x0000720002066a11 */ /* 0x040fe400078808ff */
[----:B------:R-:W-:Y:S02]  /*1eb0*/  LOP3.LUT R5, R5, 0xfffffffe, RZ, 0xc0, !PT ;  /* 0xfffffffe05057812 */ /* 0x000fe400078ec0ff */
[----:B------:R-:W-:Y:S02]  /*1ec0*/  @P6 LEA.HI.X R7, R2, c[0x0][0x1cc], R4, 0x1, P4 ;  /* 0x0000730002076a11 */ /* 0x000fe400020f0c04 */
[----:B------:R-:W-:Y:S01]  /*1ed0*/  @P5 IADD3 R2, R9, UR4, RZ ;  /* 0x0000000409025c10 */ /* 0x000fe2000fffe0ff */
[----:B------:R-:W-:Y:S01]  /*1ee0*/  IMAD.IADD R9, R14, 0x1, -R5 ;  /* 0x000000010e097824 */ /* 0x000fe200078e0a05 */
[----:B------:R-:W-:Y:S01]  /*1ef0*/  @P5 LEA R4, P4, R8, c[0x0][0x1c8], 0x1 ;  /* 0x0000720008045a11 */ /* 0x000fe200078808ff */
[----:B------:R5:W-:Y:S01]  /*1f00*/  @P6 LDGSTS.E.BYPASS.LTC128B.128 [R244+0x5100], [R6.64], !P3 ;  /* 0x0510000006f46fae */ /* 0x000be2000d901d50 */
[----:B------:R-:W-:Y:S01]  /*1f10*/  ULDC.64 UR4, c[0x0][0x208] ;  /* 0x0000820000047ab9 */ /* 0x000fe20000000a00 */
[----:B------:R-:W-:Y:S01]  /*1f20*/  LOP3.LUT P1, RZ, R32, 0x2, RZ, 0xc0, !PT ;  /* 0x0000000220ff7812 */ /* 0x000fe2000782c0ff */
[----:B------:R-:W-:Y:S01]  /*1f30*/  UIMAD UR9, UR9, UR4, URZ ;  /* 0x00000004090972a4 */ /* 0x000fe2000f8e023f */
[----:B------:R-:W-:Y:S01]  /*1f40*/  @P5 LEA.HI.X R5, R8, c[0x0][0x1cc], R2, 0x1, P4 ;  /* 0x0000730008055a11 */ /* 0x000fe200020f0c02 */
[----:B------:R5:W-:Y:S01]  /*1f50*/  @P6 LDGSTS.E.BYPASS.LTC128B.128 [R244+0x7100], [R6.64+0x80], !P0 ;  /* 0x0710008006f46fae */ /* 0x000be2000c101d50 */
[----:B------:R-:W-:Y:S01]  /*1f60*/  SHF.L.U32 R2, R22, 0x6, RZ ;  /* 0x0000000616027819 */ /* 0x000fe200000006ff */
[----:B------:R-:W-:Y:S01]  /*1f70*/  IMAD.SHL.U32 R8, R33, 0x8, RZ ;  /* 0x0000000821087824 */ /* 0x000fe200078e00ff */
[----:B------:R-:W-:Y:S01]  /*1f80*/  UIMAD.WIDE.U32 UR12, UR15, UR4, URZ ;  /* 0x000000040f0c72a5 */ /* 0x000fe2000f8e003f */
[----:B------:R2:W-:Y:S01]  /*1f90*/  @P5 LDGSTS.E.BYPASS.LTC128B.128 [R244+0x5900], [R4.64], !P3 ;  /* 0x0590000004f45fae */ /* 0x0005e2000d901d50 */
[----:B------:R-:W-:-:S02]  /*1fa0*/  UIMAD UR9, UR15, UR5, UR9 ;  /* 0x000000050f0972a4 */ /* 0x000fc4000f8e0209 */
[----:B------:R-:W-:Y:S01]  /*1fb0*/  UIMAD UR15, UR15, -0x40, UR19 ;  /* 0xffffffc00f0f78a4 */ /* 0x000fe2000f8e0213 */
[----:B------:R2:W-:Y:S01]  /*1fc0*/  @P5 LDGSTS.E.BYPASS.LTC128B.128 [R244+0x7900], [R4.64+0x80], !P0 ;  /* 0x0790008004f45fae */ /* 0x0005e2000c101d50 */
[----:B------:R-:W-:-:S03]  /*1fd0*/  UIADD3 UR9, UR13, UR9, URZ ;  /* 0x000000090d097290 */ /* 0x000fc6000fffe03f */
[----:B------:R-:W0:Y:S01]  /*1fe0*/  LDGDEPBAR ;  /* 0x00000000000079af */ /* 0x000e220000000000 */
[----:B-----5:R-:W-:Y:S01]  /*1ff0*/  IMAD.SHL.U32 R6, R32, 0x40, RZ ;  /* 0x0000004020067824 */ /* 0x020fe200078e00ff */
[----:B--2---:R-:W-:Y:S01]  /*2000*/  LOP3.LUT R4, R2, 0x1c0, RZ, 0xc0, !PT ;  /* 0x000001c002047812 */ /* 0x004fe200078ec0ff */
[----:B------:R-:W-:-:S04]  /*2010*/  DEPBAR.LE SB0, 0x1 ;  /* 0x000080400000791a */ /* 0x000fc80000000000 */
[----:B------:R-:W-:-:S04]  /*2020*/  DEPBAR.LE SB0, 0x0 ;  /* 0x000080000000791a */ /* 0x000fc80000000000 */
[----:B------:R-:W-:Y:S02]  /*2030*/  LOP3.LUT R2, R6, 0x1c0, RZ, 0xc0, !PT ;  /* 0x000001c006027812 */ /* 0x000fe400078ec0ff */
[----:B------:R-:W-:Y:S02]  /*2040*/  SHF.L.U32 R5, R9, 0x3, RZ ;  /* 0x0000000309057819 */ /* 0x000fe400000006ff */
[----:B------:R-:W-:Y:S02]  /*2050*/  LOP3.LUT R8, R2, 0x8, R8, 0xf8, !PT ;  /* 0x0000000802087812 */ /* 0x000fe400078ef808 */
[----:B------:R-:W-:Y:S01]  /*2060*/  SHF.R.U32.HI R6, RZ, 0x3, R2 ;  /* 0x00000003ff067819 */ /* 0x000fe20000011602 */
[----:B------:R-:W-:Y:S01]  /*2070*/  IMAD.SHL.U32 R2, R154, 0x20, RZ ;  /* 0x000000209a027824 */ /* 0x000fe200078e00ff */
[----:B------:R-:W-:Y:S01]  /*2080*/  LOP3.LUT R7, R4, 0x8, R5, 0xf8, !PT ;  /* 0x0000000804077812 */ /* 0x000fe200078ef805 */
[----:B------:R-:W-:Y:S01]  /*2090*/  IMAD.SHL.U32 R5, R23, 0x40, RZ ;  /* 0x0000004017057824 */ /* 0x000fe200078e00ff */
[----:B------:R-:W-:-:S02]  /*20a0*/  SHF.R.U32.HI R4, RZ, 0x3, R4 ;  /* 0x00000003ff047819 */ /* 0x000fc40000011604 */
[----:B------:R-:W-:Y:S02]  /*20b0*/  LOP3.LUT R6, R8, R6, RZ, 0x3c, !PT ;  /* 0x0000000608067212 */ /* 0x000fe400078e3cff */
[----:B------:R-:W-:Y:S02]  /*20c0*/  LOP3.LUT R152, R7, R4, RZ, 0x3c, !PT ;  /* 0x0000000407987212 */ /* 0x000fe400078e3cff */
[----:B------:R-:W-:Y:S02]  /*20d0*/  LOP3.LUT R147, R5, 0xfffffe00, RZ, 0xc0, !PT ;  /* 0xfffffe0005937812 */ /* 0x000fe400078ec0ff */
[----:B------:R-:W-:Y:S02]  /*20e0*/  LOP3.LUT R4, R2, 0x7ffffc00, RZ, 0xc0, !PT ;  /* 0x7ffffc0002047812 */ /* 0x000fe400078ec0ff */
[----:B------:R-:W-:Y:S02]  /*20f0*/  LEA R2, R9, R6, 0x9 ;  /* 0x0000000609027211 */ /* 0x000fe400078e48ff */
[----:B------:R-:W-:-:S03]  /*2100*/  IADD3 R4, R152, R147, R4 ;  /* 0x0000009398047210 */ /* 0x000fc60007ffe004 */
[----:B------:R-:W-:Y:S01]  /*2110*/  IMAD.SHL.U32 R224, R2, 0x2, RZ ;  /* 0x0000000202e07824 */ /* 0x000fe200078e00ff */
[----:B------:R-:W-:Y:S01]  /*2120*/  BAR.SYNC.DEFER_BLOCKING 0x0 ;  /* 0x0000000000007b1d */ /* 0x000fe20000010000 */
[----:B------:R-:W-:-:S03]  /*2130*/  IMAD.SHL.U32 R231, R4, 0x2, RZ ;  /* 0x0000000204e77824 */ /* 0x000fc600078e00ff */
[C---:B------:R-:W-:Y:S02]  /*2140*/  IADD3 R2, R224.reuse, 0x4100, RZ ;  /* 0x00004100e0027810 */ /* 0x040fe40007ffe0ff */
[----:B------:R-:W-:Y:S02]  /*2150*/  IADD3 R235, R224, 0x4120, RZ ;  /* 0x00004120e0eb7810 */ /* 0x000fe40007ffe0ff */
[----:B------:R-:W-:Y:S02]  /*2160*/  @P1 IADD3 R235, R2, -0x20, RZ ;  /* 0xffffffe002eb1810 */ /* 0x000fe40007ffe0ff */
[-C--:B------:R-:W-:Y:S02]  /*2170*/  LEA R233, R3, R231.reuse, 0x1 ;  /* 0x000000e703e97211 */ /* 0x080fe400078e08ff */
[C---:B------:R-:W-:Y:S02]  /*2180*/  LEA R232, R0.reuse, R231, 0x1 ;  /* 0x000000e700e87211 */ /* 0x040fe400078e08ff */
[----:B------:R-:W-:-:S02]  /*2190*/  LEA R234, R0, R233, 0x1 ;  /* 0x000000e900ea7211 */ /* 0x000fc400078e08ff */
[----:B------:R-:W-:Y:S01]  /*21a0*/  IADD3 R243, R235, 0x800, RZ ;  /* 0x00000800ebf37810 */ /* 0x000fe20007ffe0ff */
[----:B------:R-:W-:Y:S01]  /*21b0*/  IMAD R236, R3, 0x2, R232 ;  /* 0x0000000203ec7824 */ /* 0x000fe200078e02e8 */
[C---:B------:R-:W-:Y:S02]  /*21c0*/  IADD3 R242, R235.reuse, 0x1000, RZ ;  /* 0x00001000ebf27810 */ /* 0x040fe40007ffe0ff */
[C---:B------:R-:W-:Y:S02]  /*21d0*/  IADD3 R241, R235.reuse, 0x1800, RZ ;  /* 0x00001800ebf17810 */ /* 0x040fe40007ffe0ff */
[C---:B------:R-:W-:Y:S01]  /*21e0*/  IADD3 R240, R235.reuse, 0x2000, RZ ;  /* 0x00002000ebf07810 */ /* 0x040fe20007ffe0ff */
[----:B------:R-:W-:Y:S01]  /*21f0*/  LDSM.16.M88.4 R4, [R231+0xa100] ;  /* 0x00a10000e704783b */ /* 0x000fe20000000200 */
[C---:B------:R-:W-:Y:S02]  /*2200*/  IADD3 R239, R235.reuse, 0x2800, RZ ;  /* 0x00002800ebef7810 */ /* 0x040fe40007ffe0ff */
[C---:B------:R-:W-:Y:S01]  /*2210*/  IADD3 R238, R235.reuse, 0x3000, RZ ;  /* 0x00003000ebee7810 */ /* 0x040fe20007ffe0ff */
[----:B-1----:R-:W1:Y:S01]  /*2220*/  LDSM.16.M88.4 R12, [R224+0x4100] ;  /* 0x00410000e00c783b */ /* 0x002e620000000200 */
[----:B------:R-:W-:-:S03]  /*2230*/  IADD3 R237, R235, 0x3800, RZ ;  /* 0x00003800ebed7810 */ /* 0x000fc60007ffe0ff */
[----:B---3--:R-:W2:Y:S04]  /*2240*/  LDSM.16.M88.4 R16, [R224+0x4900] ;  /* 0x00490000e010783b */ /* 0x008ea80000000200 */
[----:B------:R-:W3:Y:S04]  /*2250*/  LDSM.16.M88.4 R24, [R224+0x5100] ;  /* 0x00510000e018783b */ /* 0x000ee80000000200 */
[----:B------:R-:W5:Y:S04]  /*2260*/  LDSM.16.M88.4 R28, [R224+0x5900] ;  /* 0x00590000e01c783b */ /* 0x000f680000000200 */
[----:B----4-:R-:W4:Y:S04]  /*2270*/  LDSM.16.M88.4 R8, [R231+0x8100] ;  /* 0x00810000e708783b */ /* 0x010f280000000200 */
[----:B------:R-:W-:Y:S04]  /*2280*/  LDSM.16.M88.4 R20, [R233+0xa100] ;  /* 0x00a10000e914783b */ /* 0x000fe80000000200 */
[----:B------:R-:W4:Y:S04]  /*2290*/  LDSM.16.M88.4 R52, [R235] ;  /* 0x00000000eb34783b */ /* 0x000f280000000200 */
[----:B------:R-:W4:Y:S04]  /*22a0*/  LDSM.16.M88.4 R48, [R235+0x800] ;  /* 0x00080000eb30783b */ /* 0x000f280000000200 */
[----:B------:R-:W4:Y:S01]  /*22b0*/  LDSM.16.M88.4 R44, [R235+0x1000] ;  /* 0x00100000eb2c783b */ /* 0x000f220000000200 */
[C---:B-1----:R-:W-:Y:S08]  /*22c0*/  HMMA.16816.F32 R40, R4.reuse, R12, RZ ;  /* 0x0000000c0428723c */ /* 0x042ff000000018ff */
[C---:B--2---:R-:W-:Y:S08]  /*22d0*/  HMMA.16816.F32 R56, R4.reuse, R16, RZ ;  /* 0x000000100438723c */ /* 0x044ff000000018ff */
[C---:B---3--:R-:W-:Y:S08]  /*22e0*/  HMMA.16816.F32 R60, R4.reuse, R24, RZ ;  /* 0x00000018043c723c */ /* 0x048ff000000018ff */
[C---:B-----5:R-:W-:Y:S08]  /*22f0*/  HMMA.16816.F32 R64, R4.reuse, R28, RZ ;  /* 0x0000001c0440723c */ /* 0x060ff000000018ff */
[C---:B------:R-:W-:Y:S08]  /*2300*/  HMMA.16816.F32 R72, R4.reuse, R14, RZ ;  /* 0x0000000e0448723c */ /* 0x040ff000000018ff */
[C---:B------:R-:W-:Y:S08]  /*2310*/  HMMA.16816.F32 R80, R4.reuse, R18, RZ ;  /* 0x000000120450723c */ /* 0x040ff000000018ff */
[C---:B------:R-:W-:Y:S08]  /*2320*/  HMMA.16816.F32 R92, R4.reuse, R26, RZ ;  /* 0x0000001a045c723c */ /* 0x040ff000000018ff */
[----:B------:R-:W-:Y:S07]  /*2330*/  HMMA.16816.F32 R88, R4, R30, RZ ;  /* 0x0000001e0458723c */ /* 0x000fee00000018ff */
[----:B------:R-:W-:Y:S01]  /*2340*/  IMAD.U32 R6, RZ, RZ, UR12 ;  /* 0x0000000cff067e24 */ /* 0x000fe2000f8e00ff */
[----:B------:R-:W-:Y:S01]  /*2350*/  MOV R4, UR9 ;  /* 0x0000000900047c02 */ /* 0x000fe20008000f00 */
[----:B------:R-:W-:Y:S01]  /*2360*/  USHF.L.U32 UR9, UR4, 0x5, URZ ;  /* 0x0000000504097899 */ /* 0x000fe2000800063f */
[C---:B----4-:R-:W-:Y:S01]  /*2370*/  HMMA.16816.F32 R104, R8.reuse, R12, RZ ;  /* 0x0000000c0868723c */ /* 0x050fe200000018ff */
[----:B------:R-:W-:Y:S01]  /*2380*/  UMOV UR12, 0x5 ;  /* 0x00000005000c7882 */ /* 0x000fe20000000000 */
[C---:B------:R-:W-:Y:S01]  /*2390*/  LEA R2, P1, R6.reuse, R36, 0x6 ;  /* 0x0000002406027211 */ /* 0x040fe200078230ff */
[----:B------:R-:W-:Y:S01]  /*23a0*/  USHF.L.U64.HI UR12, UR4, UR12, UR5 ;  /* 0x0000000c040c7299 */ /* 0x000fe20008010205 */
[----:B------:R-:W1:Y:S01]  /*23b0*/  LDSM.16.M88.4 R36, [R235+0x1800] ;  /* 0x00180000eb24783b */ /* 0x000e620000000200 */
[----:B------:R-:W-:Y:S01]  /*23c0*/  IMAD.U32 R7, RZ, RZ, UR13 ;  /* 0x0000000dff077e24 */ /* 0x000fe2000f8e00ff */
[----:B------:R-:W-:Y:S01]  /*23d0*/  LEA.HI.X R5, R6, R34, R4, 0x6, P1 ;  /* 0x0000002206057211 */ /* 0x000fe200008f3404 */
[----:B------:R-:W-:Y:S01]  /*23e0*/  UIADD3 UR14, UP0, UR9, 0x80, URZ ;  /* 0x00000080090e7890 */ /* 0x000fe2000ff1e03f */
[C---:B------:R-:W-:Y:S01]  /*23f0*/  LEA R4, P1, R2.reuse, c[0x0][0x1f8], 0x1 ;  /* 0x00007e0002047a11 */ /* 0x040fe200078208ff */
[----:B------:R-:W-:Y:S02]  /*2400*/  HMMA.16816.F32 R120, R8, R14, RZ ;  /* 0x0000000e0878723c */ /* 0x000fe400000018ff */
[----:B------:R-:W-:Y:S01]  /*2410*/  UIADD3.X UR13, URZ, UR12, URZ, UP0, !UPT ;  /* 0x0000000c3f0d7290 */ /* 0x000fe200087fe43f */
[----:B------:R-:W-:Y:S01]  /*2420*/  LEA.HI.X R5, R2, c[0x0][0x1fc], R5, 0x1, P1 ;  /* 0x00007f0002057a11 */ /* 0x000fe200008f0c05 */
[----:B------:R-:W-:Y:S01]  /*2430*/  UISETP.GE.AND UP0, UPT, UR19, 0x41, UPT ;  /* 0x000000411300788c */ /* 0x000fe2000bf06270 */
[----:B------:R-:W-:-:S02]  /*2440*/  IADD3 R2, -R33, UR15, RZ ;  /* 0x0000000f21027c10 */ /* 0x000fc4000fffe1ff */
[----:B------:R-:W-:Y:S01]  /*2450*/  IADD3 R6, P1, R4, UR9, RZ ;  /* 0x0000000904067c10 */ /* 0x000fe2000ff3e0ff */
[C---:B------:R-:W-:Y:S01]  /*2460*/  HMMA.16816.F32 R100, R8.reuse, R16, RZ ;  /* 0x000000100864723c */ /* 0x040fe200000018ff */
[C---:B------:R-:W-:Y:S02]  /*2470*/  ISETP.LT.OR P5, PT, R2.reuse, 0x1, P3 ;  /* 0x000000010200780c */ /* 0x040fe40001fa1670 */
[C---:B------:R-:W-:Y:S02]  /*2480*/  ISETP.LT.OR P4, PT, R2.reuse, 0x1, P0 ;  /* 0x000000010200780c */ /* 0x040fe40000781670 */
[C---:B------:R-:W-:Y:S02]  /*2490*/  ISETP.LT.OR P2, PT, R2.reuse, 0x11, P3 ;  /* 0x000000110200780c */ /* 0x040fe40001f41670 */
[----:B------:R-:W-:Y:S01]  /*24a0*/  IADD3.X R7, R5, UR12, RZ, P1, !PT ;  /* 0x0000000c05077c10 */ /* 0x000fe20008ffe4ff */
[C---:B------:R-:W-:Y:S01]  /*24b0*/  HMMA.16816.F32 R116, R8.reuse, R18, RZ ;  /* 0x000000120874723c */ /* 0x040fe200000018ff */
[----:B------:R-:W2:Y:S05]  /*24c0*/  LDSM.16.M88.4 R16, [R233+0x8100] ;  /* 0x00810000e910783b */ /* 0x000eaa0000000200 */
[----:B------:R-:W-:Y:S01]  /*24d0*/  @!PT LDS RZ, [RZ] ;  /* 0x00000000fffff984 */ /* 0x000fe20000000800 */
[----:B------:R-:W-:Y:S01]  /*24e0*/  @!PT LDS RZ, [RZ] ;  /* 0x00000000fffff984 */ /* 0x000fe20000000800 */
[----:B------:R-:W-:Y:S01]  /*24f0*/  @!PT LDS RZ, [RZ] ;  /* 0x00000000fffff984 */ /* 0x000fe20000000800 */
[----:B------:R3:W-:Y:S01]  /*2500*/  LDGSTS.E.BYPASS.LTC128B.128 [R244+0x100], [R4.64], !P5 ;  /* 0x0010000004f47fae */ /* 0x0007e2000e901d50 */
[----:B------:R-:W-:Y:S01]  /*2510*/  ISETP.LT.OR P5, PT, R2, 0x11, P0 ;  /* 0x000000110200780c */ /* 0x000fe200007a1670 */
[C---:B------:R-:W-:Y:S02]  /*2520*/  HMMA.16816.F32 R96, R8.reuse, R24, RZ ;  /* 0x000000180860723c */ /* 0x040fe400000018ff */
[----:B------:R3:W-:Y:S04]  /*2530*/  LDGSTS.E.BYPASS.LTC128B.128 [R244+0x2100], [R4.64+0x80], !P4 ;  /* 0x0210008004f47fae */ /* 0x0007e8000e101d50 */
[----:B------:R4:W-:Y:S02]  /*2540*/  LDGSTS.E.BYPASS.LTC128B.128 [R244+0x900], [R6.64], !P2 ;  /* 0x0090000006f47fae */ /* 0x0009e4000d101d50 */
[C---:B------:R-:W-:Y:S08]  /*2550*/  HMMA.16816.F32 R108, R8.reuse, R26, RZ ;  /* 0x0000001a086c723c */ /* 0x040ff000000018ff */
[C---:B------:R-:W-:Y:S08]  /*2560*/  HMMA.16816.F32 R84, R8.reuse, R28, RZ ;  /* 0x0000001c0854723c */ /* 0x040ff000000018ff */
[----:B------:R-:W-:Y:S07]  /*2570*/  HMMA.16816.F32 R68, R8, R30, RZ ;  /* 0x0000001e0844723c */ /* 0x000fee00000018ff */
[----:B------:R-:W-:Y:S01]  /*2580*/  IMAD.U32 R10, RZ, RZ, UR9 ;  /* 0x00000009ff0a7e24 */ /* 0x000fe2000f8e00ff */
[----:B------:R-:W-:Y:S04]  /*2590*/  HMMA.16816.F32 R76, R20, R52, R40 ;  /* 0x00000034144c723c */ /* 0x000fe80000001828 */
[----:B------:R-:W-:-:S02]  /*25a0*/  IADD3 R10, P6, P1, R10, 0x80, R4 ;  /* 0x000000800a0a7810 */ /* 0x000fc400079de004 */
[----:B---3--:R-:W-:Y:S02]  /*25b0*/  IADD3 R4, P4, R6, UR9, RZ ;  /* 0x0000000906047c10 */ /* 0x008fe4000ff9e0ff */
[----:B------:R-:W-:Y:S01]  /*25c0*/  IADD3.X R11, RZ, UR12, R5, P6, P1 ;  /* 0x0000000cff0b7c10 */ /* 0x000fe2000b7e2405 */
[C---:B------:R-:W-:Y:S01]  /*25d0*/  HMMA.16816.F32 R136, R20.reuse, R48, R56 ;  /* 0x000000301488723c */ /* 0x040fe20000001838 */
[----:B------:R-:W-:Y:S02]  /*25e0*/  ISETP.LT.OR P1, PT, R2, 0x21, P3 ;  /* 0x000000210200780c */ /* 0x000fe40001f21670 */
[----:B------:R-:W-:Y:S01]  /*25f0*/  IADD3.X R5, R7, UR12, RZ, P4, !PT ;  /* 0x0000000c07057c10 */ /* 0x000fe2000a7fe4ff */
[----:B------:R3:W-:Y:S01]  /*2600*/  LDGSTS.E.BYPASS.LTC128B.128 [R244+0x2900], [R10.64], !P5 ;  /* 0x029000000af47fae */ /* 0x0007e2000e901d50 */
[----:B------:R-:W-:Y:S02]  /*2610*/  IADD3 R8, P4, R4, UR9, RZ ;  /* 0x0000000904087c10 */ /* 0x000fe4000ff9e0ff */
[----:B----4-:R-:W-:Y:S01]  /*2620*/  IADD3 R6, P2, R6, UR14, RZ ;  /* 0x0000000e06067c10 */ /* 0x010fe2000ff5e0ff */
[----:B------:R-:W-:Y:S01]  /*2630*/  HMMA.16816.F32 R60, R20, R44, R60 ;  /* 0x0000002c143c723c */ /* 0x000fe2000000183c */
[----:B------:R-:W-:-:S02]  /*2640*/  IADD3.X R9, R5, UR12, RZ, P4, !PT ;  /* 0x0000000c05097c10 */ /* 0x000fc4000a7fe4ff */
[C---:B------:R-:W-:Y:S02]  /*2650*/  ISETP.LT.OR P6, PT, R2.reuse, 0x21, P0 ;  /* 0x000000210200780c */ /* 0x040fe400007c1670 */
[C---:B------:R-:W-:Y:S01]  /*2660*/  ISETP.LT.OR P5, PT, R2.reuse, 0x31, P3 ;  /* 0x000000310200780c */ /* 0x040fe20001fa1670 */
[----:B------:R4:W-:Y:S01]  /*2670*/  LDGSTS.E.BYPASS.LTC128B.128 [R244+0x1100], [R4.64], !P1 ;  /* 0x0110000004f47fae */ /* 0x0009e2000c901d50 */
[----:B------:R-:W-:Y:S01]  /*2680*/  ISETP.LT.OR P4, PT, R2, 0x31, P0 ;  /* 0x000000310200780c */ /* 0x000fe20000781670 */
[----:B------:R-:W-:Y:S01]  /*2690*/  IMAD.MOV.U32 R2, RZ, RZ, 0x40 ;  /* 0x00000040ff027424 */ /* 0x000fe200078e00ff */
[----:B------:R-:W-:Y:S01]  /*26a0*/  IADD3.X R7, R7, UR13, RZ, P2, !PT ;  /* 0x0000000d07077c10 */ /* 0x000fe200097fe4ff */
[----:B-1----:R-:W-:Y:S01]  /*26b0*/  HMMA.16816.F32 R64, R20, R36, R64 ;  /* 0x000000241440723c */ /* 0x002fe20000001840 */
[----:B------:R-:W-:-:S04]  /*26c0*/  LOP3.LUT P2, RZ, R32, 0x4, RZ, 0xc0, !PT ;  /* 0x0000000420ff7812 */ /* 0x000fc8000784c0ff */
[----:B------:R-:W-:Y:S01]  /*26d0*/  SEL R2, R2, 0xffffffc0, !P2 ;  /* 0xffffffc002027807 */ /* 0x000fe20005000000 */
[----:B------:R1:W-:Y:S02]  /*26e0*/  LDGSTS.E.BYPASS.LTC128B.128 [R244+0x3100], [R6.64], !P6 ;  /* 0x0310000006f47fae */ /* 0x0003e4000f101d50 */
[----:B------:R-:W-:Y:S02]  /*26f0*/  HMMA.16816.F32 R72, R20, R54, R72 ;  /* 0x000000361448723c */ /* 0x000fe40000001848 */
[----:B------:R-:W-:Y:S01]  /*2700*/  IMAD.IADD R230, R224, 0x1, R2 ;  /* 0x00000001e0e67824 */ /* 0x000fe200078e0202 */
[----:B------:R3:W-:Y:S01]  /*2710*/  LDGSTS.E.BYPASS.LTC128B.128 [R244+0x1900], [R8.64], !P5 ;  /* 0x0190000008f47fae */ /* 0x0007e2000e901d50 */
[----:B------:R-:W-:-:S04]  /*2720*/  IMAD.IADD R229, R2, 0x1, R235 ;  /* 0x0000000102e57824 */ /* 0x000fc800078e02eb */
[----:B------:R-:W-:Y:S01]  /*2730*/  HMMA.16816.F32 R80, R20, R50, R80 ;  /* 0x000000321450723c */ /* 0x000fe20000001850 */
[----:B----4-:R-:W-:-:S07]  /*2740*/  IADD3 R4, P1, R4, UR14, RZ ;  /* 0x0000000e04047c10 */ /* 0x010fce000ff3e0ff */
[----:B------:R-:W-:Y:S01]  /*2750*/  HMMA.16816.F32 R140, R20, R46, R92 ;  /* 0x0000002e148c723c */ /* 0x000fe2000000185c */
[----:B------:R-:W-:Y:S02]  /*2760*/  IADD3.X R5, R5, UR13, RZ, P1, !PT ;  /* 0x0000000d05057c10 */ /* 0x000fe40008ffe4ff */
[----:B------:R-:W-:-:S03]  /*2770*/  PLOP3.LUT P1, PT, PT, PT, UP0, 0x80, 0x0 ;  /* 0x000000000000781c */ /* 0x000fc60003f2f008 */
[----:B------:R1:W-:Y:S02]  /*2780*/  LDGSTS.E.BYPASS.LTC128B.128 [R244+0x3900], [R4.64], !P4 ;  /* 0x0390000004f47fae */ /* 0x0003e4000e101d50 */
[----:B------:R-:W-:Y:S02]  /*2790*/  HMMA.16816.F32 R132, R20, R38, R88 ;  /* 0x000000261484723c */ /* 0x000fe40000001858 */
[----:B------:R-:W-:Y:S04]  /*27a0*/  LDSM.16.M88.4 R40, [R230+0x4100] ;  /* 0x00410000e628783b */ /* 0x000fe80000000200 */
[----:B------:R-:W4:Y:S02]  /*27b0*/  LDSM.16.M88.4 R12, [R232+0x8100] ;  /* 0x00810000e80c783b */ /* 0x000f240000000200 */
[C---:B--2---:R-:W-:Y:S02]  /*27c0*/  HMMA.16816.F32 R124, R16.reuse, R48, R100 ;  /* 0x00000030107c723c */ /* 0x044fe40000001864 */
[----:B---3--:R-:W2:Y:S04]  /*27d0*/  LDSM.16.M88.4 R8, [R232+0xa100] ;  /* 0x00a10000e808783b */ /* 0x008ea80000000200 */
[----:B------:R-:W3:Y:S02]  /*27e0*/  LDSM.16.M88.4 R24, [R230+0x5100] ;  /* 0x00510000e618783b */ /* 0x000ee40000000200 */
[C---:B------:R-:W-:Y:S02]  /*27f0*/  HMMA.16816.F32 R128, R16.reuse, R44, R96 ;  /* 0x0000002c1080723c */ /* 0x040fe40000001860 */
[----:B------:R-:W5:Y:S04]  /*2800*/  LDSM.16.M88.4 R20, [R230+0x5900] ;  /* 0x00590000e614783b */ /* 0x000f680000000200 */
[----:B------:R-:W2:Y:S02]  /*2810*/  LDSM.16.M88.4 R28, [R230+0x4900] ;  /* 0x00490000e61c783b */ /* 0x000ea40000000200 */
[C---:B------:R-:W-:Y:S02]  /*2820*/  HMMA.16816.F32 R112, R16.reuse, R36, R84 ;  /* 0x000000241070723c */ /* 0x040fe40000001854 */
[----:B------:R-:W-:Y:S04]  /*2830*/  LDSM.16.M88.4 R32, [R231+0xc100] ;  /* 0x00c10000e720783b */ /* 0x000fe80000000200 */
[----:B------:R-:W-:Y:S02]  /*2840*/  LDSM.16.M88.4 R88, [R229+0x1000] ;  /* 0x00100000e558783b */ /* 0x000fe40000000200 */
[C---:B-1----:R-:W-:Y:S02]  /*2850*/  HMMA.16816.F32 R4, R16.reuse, R52, R104 ;  /* 0x000000341004723c */ /* 0x042fe40000001868 */
[----:B------:R-:W0:Y:S06]  /*2860*/  LDGDEPBAR ;  /* 0x00000000000079af */ /* 0x000e2c0000000000 */
[C---:B------:R-:W-:Y:S08]  /*2870*/  HMMA.16816.F32 R104, R16.reuse, R50, R116 ;  /* 0x000000321068723c */ /* 0x040ff00000001874 */
[C---:B------:R-:W-:Y:S01]  /*2880*/  HMMA.16816.F32 R92, R16.reuse, R54, R120 ;  /* 0x00000036105c723c */ /* 0x040fe20000001878 */
[----:B------:R-:W-:Y:S07]  /*2890*/  LDSM.16.M88.4 R52, [R229+0x800] ;  /* 0x00080000e534783b */ /* 0x000fee0000000200 */
[C---:B------:R-:W-:Y:S01]  /*28a0*/  HMMA.16816.F32 R100, R16.reuse, R46, R108 ;  /* 0x0000002e1064723c */ /* 0x040fe2000000186c */
[----:B------:R-:W-:Y:S07]  /*28b0*/  LDSM.16.M88.4 R108, [R229+0x1800] ;  /* 0x00180000e56c783b */ /* 0x000fee0000000200 */
[----:B------:R-:W-:Y:S01]  /*28c0*/  HMMA.16816.F32 R48, R16, R38, R68 ;  /* 0x000000261030723c */ /* 0x000fe20000001844 */
[----:B------:R-:W-:Y:S04]  /*28d0*/  LDSM.16.M88.4 R16, [R229] ;  /* 0x00000000e510783b */ /* 0x000fe80000000200 */
[----:B------:R-:W1:Y:S03]  /*28e0*/  LDSM.16.M88.4 R36, [R234+0x8100] ;  /* 0x00810000ea24783b */ /* 0x000e660000000200 */
[-C--:B----4-:R-:W-:Y:S01]  /*28f0*/  HMMA.16816.F32 R44, R12, R40.reuse, R4 ;  /* 0x000000280c2c723c */ /* 0x090fe20000001804 */
[----:B------:R-:W4:Y:S07]  /*2900*/  LDSM.16.M88.4 R4, [R234+0xa100] ;  /* 0x00a10000ea04783b */ /* 0x000f2e0000000200 */
[C---:B--2---:R-:W-:Y:S08]  /*2910*/  HMMA.16816.F32 R56, R8.reuse, R40, R76 ;  /* 0x000000280838723c */ /* 0x044ff0000000184c */
[C---:B---3--:R-:W-:Y:S01]  /*2920*/  HMMA.16816.F32 R76, R8.reuse, R24, R60 ;  /* 0x00000018084c723c */ /* 0x048fe2000000183c */
[----:B------:R-:W2:Y:S07]  /*2930*/  LDSM.16.M88.4 R60, [R224+0x6100] ;  /* 0x00610000e03c783b */ /* 0x000eae0000000200 */
[C---:B-----5:R-:W-:Y:S08]  /*2940*/  HMMA.16816.F32 R68, R8.reuse, R20, R64 ;  /* 0x000000140844723c */ /* 0x060ff00000001840 */
        /* <DEDUP_REMOVED lines=8> */
[C---:B------:R-:W-:Y:S08]  /*29d0*/  HMMA.16816.F32 R92, R12.reuse, R28, R124 ;  /* 0x0000001c0c5c723c */ /* 0x040ff0000000187c */
[C---:B------:R-:W-:Y:S01]  /*29e0*/  HMMA.16816.F32 R104, R12.reuse, R30, R104 ;  /* 0x0000001e0c68723c */ /* 0x040fe20000001868 */
[----:B------:R-:W1:Y:S07]  /*29f0*/  LDSM.16.M88.4 R28, [R231+0xe100] ;  /* 0x00e10000e71c783b */ /* 0x000e6e0000000200 */
[C---:B------:R-:W-:Y:S08]  /*2a00*/  HMMA.16816.F32 R128, R12.reuse, R24, R128 ;  /* 0x000000180c80723c */ /* 0x040ff00000001880 */
[C---:B------:R-:W-:Y:S01]  /*2a10*/  HMMA.16816.F32 R100, R12.reuse, R26, R100 ;  /* 0x0000001a0c64723c */ /* 0x040fe20000001864 */
[----:B------:R-:W-:Y:S07]  /*2a20*/  LDSM.16.M88.4 R24, [R233+0xc100] ;  /* 0x00c10000e918783b */ /* 0x000fee0000000200 */
[----:B------:R-:W-:Y:S01]  /*2a30*/  HMMA.16816.F32 R112, R12, R22, R48 ;  /* 0x000000160c70723c */ /* 0x000fe20000001830 */
[----:B------:R-:W-:Y:S04]  /*2a40*/  LDSM.16.M88.4 R20, [R233+0xe100] ;  /* 0x00e10000e914783b */ /* 0x000fe80000000200 */
[----:B------:R-:W-:Y:S03]  /*2a50*/  LDSM.16.M88.4 R48, [R230+0x6100] ;  /* 0x00610000e630783b */ /* 0x000fe60000000200 */
[----:B----4-:R-:W-:Y:S01]  /*2a60*/  HMMA.16816.F32 R12, R4, R16, R56 ;  /* 0x00000010040c723c */ /* 0x010fe20000001838 */
[----:B------:R-:W3:Y:S07]  /*2a70*/  LDSM.16.M88.4 R56, [R235+0x2000] ;  /* 0x00200000eb38783b */ /* 0x000eee0000000200 */
[----:B--2---:R-:W-:Y:S08]  /*2a80*/  HMMA.16816.F32 R8, R32, R60, R8 ;  /* 0x0000003c2008723c */ /* 0x004ff00000001808 */
[C---:B------:R-:W-:Y:S08]  /*2a90*/  HMMA.16816.F32 R148, R4.reuse, R110, R64 ;  /* 0x0000006e0494723c */ /* 0x040ff00000001840 */
[-C--:B------:R-:W-:Y:S08]  /*2aa0*/  HMMA.16816.F32 R96, R4, R18.reuse, R96 ;  /* 0x000000120460723c */ /* 0x080ff00000001860 */
[----:B------:R-:W-:Y:S01]  /*2ab0*/  HMMA.16816.F32 R64, R36, R18, R40 ;  /* 0x000000122440723c */ /* 0x000fe20000001828 */
[----:B------:R-:W2:Y:S04]  /*2ac0*/  LDSM.16.M88.4 R16, [R232+0xc100] ;  /* 0x00c10000e810783b */ /* 0x000ea80000000200 */
        /* <DEDUP_REMOVED lines=8> */
[----:B---3--:R-:W-:Y:S01]  /*2b50*/  HMMA.16816.F32 R44, R24, R56, R8 ;  /* 0x00000038182c723c */ /* 0x008fe20000001808 */
[----:B------:R-:W3:Y:S07]  /*2b60*/  LDSM.16.M88.4 R8, [R234+0xc100] ;  /* 0x00c10000ea08783b */ /* 0x000eee0000000200 */
[C---:B------:R-:W-:Y:S08]  /*2b70*/  HMMA.16816.F32 R92, R36.reuse, R52, R92 ;  /* 0x00000034245c723c */ /* 0x040ff0000000185c */
[----:B------:R-:W-:Y:S08]  /*2b80*/  HMMA.16816.F32 R104, R36, R54, R104 ;  /* 0x000000362468723c */ /* 0x000ff00000001868 */
[----:B------:R-:W-:Y:S01]  /*2b90*/  HMMA.16816.F32 R52, R20, R56, R4 ;  /* 0x000000381434723c */ /* 0x000fe20000001804 */
[----:B------:R-:W-:Y:S07]  /*2ba0*/  LDSM.16.M88.4 R4, [R236+0xe100] ;  /* 0x00e10000ec04783b */ /* 0x000fee0000000200 */
[----:B--2---:R-:W-:Y:S01]  /*2bb0*/  HMMA.16816.F32 R68, R16, R48, R44 ;  /* 0x000000301044723c */ /* 0x004fe2000000182c */
[----:B------:R-:W2:Y:S07]  /*2bc0*/  LDSM.16.M88.4 R44, [R224+0x6900] ;  /* 0x00690000e02c783b */ /* 0x000eae0000000200 */
[-C--:B------:R-:W-:Y:S08]  /*2bd0*/  HMMA.16816.F32 R64, R32, R62.reuse, R64 ;  /* 0x0000003e2040723c */ /* 0x080ff00000001840 */
[----:B------:R-:W-:Y:S08]  /*2be0*/  HMMA.16816.F32 R72, R28, R62, R96 ;  /* 0x0000003e1c48723c */ /* 0x000ff00000001860 */
[----:B-1----:R-:W-:Y:S01]  /*2bf0*/  HMMA.16816.F32 R60, R12, R48, R52 ;  /* 0x000000300c3c723c */ /* 0x002fe20000001834 */
[----:B------:R-:W1:Y:S07]  /*2c00*/  LDSM.16.M88.4 R52, [R235+0x2800] ;  /* 0x00280000eb34783b */ /* 0x000e6e0000000200 */
[----:B------:R-:W-:Y:S08]  /*2c10*/  HMMA.16816.F32 R64, R24, R58, R64 ;  /* 0x0000003a1840723c */ /* 0x000ff00000001840 */
[----:B---3--:R-:W-:Y:S08]  /*2c20*/  HMMA.16816.F32 R76, R8, R40, R68 ;  /* 0x00000028084c723c */ /* 0x008ff00000001844 */
[----:B------:R-:W-:Y:S08]  /*2c30*/  HMMA.16816.F32 R72, R20, R58, R72 ;  /* 0x0000003a1448723c */ /* 0x000ff00000001848 */
[----:B--2---:R-:W-:Y:S08]  /*2c40*/  HMMA.16816.F32 R68, R32, R44, R92 ;  /* 0x0000002c2044723c */ /* 0x004ff0000000185c */
        /* <DEDUP_REMOVED lines=196> */
[----:B------:R5:W1:Y:S08]  /*3890*/  MUFU.TANH R22, R4 ;  /* 0x0000000400167308 */ /* 0x000a700000002400 */
[----:B------:R1:W1:Y:S01]  /*38a0*/  MUFU.TANH R44, R2 ;  /* 0x00000002002c7308 */ /* 0x0002620000002400 */
[----:B-----5:R-:W-:Y:S01]  /*38b0*/  LOP3.LUT R4, R152, R147, RZ, 0xfc, !PT ;  /* 0x0000009398047212 */ /* 0x020fe200078efcff */
[----:B-1----:R-:W-:-:S06]  /*38c0*/  FMUL.FTZ R2, R71, c[0x0][0x320] ;  /* 0x0000c80047027a20 */ /* 0x002fcc0000410000 */
[----:B------:R1:W1:Y:S02]  /*38d0*/  MUFU.TANH R40, R2 ;  /* 0x0000000200287308 */ /* 0x0002640000002400 */
[----:B-1----:R-:W-:-:S06]  /*38e0*/  FMUL.FTZ R2, R55, c[0x0][0x320] ;  /* 0x0000c80037027a20 */ /* 0x002fcc0000410000 */
[----:B------:R1:W1:Y:S01]  /*38f0*/  MUFU.TANH R50, R2 ;  /* 0x0000000200327308 */ /* 0x0002620000002400 */
[----:B------:R-:W-:Y:S06]  /*3900*/  BAR.SYNC.DEFER_BLOCKING 0x0 ;  /* 0x0000000000007b1d */ /* 0x000fec0000010000 */
[----:B------:R-:W-:Y:S05]  /*3910*/  @!P1 BRA `(.L_x_688) ;  /* 0x0000024000009947 */ /* 0x000fea0003800000 */
[----:B--234-:R-:W-:-:S04]  /*3920*/  ULEA.HI.SX32 UR5, UR18, 0xfffffffe, 0x1a ;  /* 0xfffffffe12057891 */ /* 0x01cfc8000f8fd23f */
        /* <DEDUP_REMOVED lines=9> */
[----:B-1----:R-:W-:-:S03]  /*39c0*/  IADD3 R2, R9, UR4, RZ ;  /* 0x0000000409027c10 */ /* 0x002fc6000fffe0ff */
[----:B------:R-:W-:Y:S01]  /*39d0*/  UIADD3.X UR4, URZ, UR8, URZ, UP0, !UPT ;  /* 0x000000083f047290 */ /* 0x000fe200087fe43f */
        /* <DEDUP_REMOVED lines=24> */
.L_x_688:
[----:B-1234-:R-:W-:Y:S01]  /*3b60*/  LOP3.LUT R2, R154, 0xffffffe0, RZ, 0xc0, !PT ;  /* 0xffffffe09a027812 */ /* 0x01efe200078ec0ff */
[----:B------:R-:W-:Y:S01]  /*3b70*/  IMAD.U32 R5, RZ, RZ, UR15 ;  /* 0x0000000fff057e24 */ /* 0x000fe2000f8e00ff */
[----:B------:R-:W-:Y:S01]  /*3b80*/  STL [R1+0x88], R244 ;  /* 0x000088f401007387 */ /* 0x000fe20000100800 */
[----:B------:R-:W-:-:S02]  /*3b90*/  IMAD.SHL.U32 R225, R4, 0x2, RZ ;  /* 0x0000000204e17824 */ /* 0x000fc400078e00ff */
[----:B------:R-:W-:Y:S01]  /*3ba0*/  IMAD.IADD R2, R155, 0x1, -R2 ;  /* 0x000000019b027824 */ /* 0x000fe200078e0a02 */
[----:B------:R-:W-:Y:S01]  /*3bb0*/  STL [R1+0x84], R243 ;  /* 0x000084f301007387 */ /* 0x000fe20000100800 */
[----:B------:R-:W-:Y:S01]  /*3bc0*/  IMAD R226, R3, 0x2, R225 ;  /* 0x0000000203e27824 */ /* 0x000fe200078e02e1 */
[C---:B------:R-:W-:Y:S02]  /*3bd0*/  LEA R228, R0.reuse, R225, 0x1 ;  /* 0x000000e100e47211 */ /* 0x040fe400078e08ff */
[----:B------:R-:W-:Y:S01]  /*3be0*/  SHF.R.S32.HI R8, RZ, 0x1f, R2 ;  /* 0x0000001fff087819 */ /* 0x000fe20000011402 */
[----:B------:R-:W-:Y:S01]  /*3bf0*/  STL [R1+0x80], R242 ;  /* 0x000080f201007387 */ /* 0x000fe20000100800 */
[----:B------:R-:W-:Y:S02]  /*3c00*/  IMAD R227, R0, 0x2, R226 ;  /* 0x0000000200e37824 */ /* 0x000fe400078e02e2 */
[----:B------:R-:W-:Y:S01]  /*3c10*/  LEA.HI R8, R8, R2, RZ, 0x2 ;  /* 0x0000000208087211 */ /* 0x000fe200078f10ff */
[----:B------:R-:W-:Y:S03]  /*3c20*/  STL [R1+0x7c], R241 ;  /* 0x00007cf101007387 */ /* 0x000fe60000100800 */
[----:B------:R-:W-:Y:S01]  /*3c30*/  LOP3.LUT R8, R8, 0x7ffffffc, RZ, 0xc0, !PT ;  /* 0x7ffffffc08087812 */ /* 0x000fe200078ec0ff */
[----:B------:R-:W-:Y:S03]  /*3c40*/  STL [R1+0x78], R240 ;  /* 0x000078f001007387 */ /* 0x000fe60000100800 */
[----:B------:R-:W-:Y:S01]  /*3c50*/  IADD3 R8, R2, -R8, RZ ;  /* 0x8000000802087210 */ /* 0x000fe20007ffe0ff */
[----:B------:R-:W-:Y:S04]  /*3c60*/  STL [R1+0x74], R239 ;  /* 0x000074ef01007387 */ /* 0x000fe80000100800 */
[----:B------:R-:W-:Y:S01]  /*3c70*/  IMAD R8, R8, -0x2, R5 ;  /* 0xfffffffe08087824 */ /* 0x000fe200078e0205 */
[----:B------:R-:W-:Y:S04]  /*3c80*/  STL [R1+0x70], R238 ;  /* 0x000070ee01007387 */ /* 0x000fe80000100800 */
[C---:B------:R-:W-:Y:S01]  /*3c90*/  ISETP.GT.AND P6, PT, R8.reuse, RZ, PT ;  /* 0x000000ff0800720c */ /* 0x040fe20003fc4270 */
[----:B------:R-:W-:Y:S01]  /*3ca0*/  STL [R1+0x6c], R237 ;  /* 0x00006ced01007387 */ /* 0x000fe20000100800 */
[----:B------:R-:W-:-:S02]  /*3cb0*/  ISETP.GT.AND P5, PT, R8, 0x1, PT ;  /* 0x000000010800780c */ /* 0x000fc40003fa4270 */
[----:B------:R-:W-:Y:S01]  /*3cc0*/  ISETP.GT.AND P4, PT, R8, 0x8, PT ;  /* 0x000000080800780c */ /* 0x000fe20003f84270 */
[----:B------:R-:W-:Y:S01]  /*3cd0*/  STL [R1+0x68], R236 ;  /* 0x000068ec01007387 */ /* 0x000fe20000100800 */
[----:B------:R-:W-:Y:S02]  /*3ce0*/  FSEL R6, R142, -INF , P6 ;  /* 0xff8000008e067808 */ /* 0x000fe40003000000 */
[----:B------:R-:W-:Y:S01]  /*3cf0*/  FSEL R7, R141, -INF , P5 ;  /* 0xff8000008d077808 */ /* 0x000fe20002800000 */
[----:B------:R-:W-:Y:S01]  /*3d00*/  STL [R1+0x64], R235 ;  /* 0x000064eb01007387 */ /* 0x000fe20000100800 */
[----:B------:R-:W-:Y:S02]  /*3d10*/  ISETP.GT.AND P2, PT, R8, 0x9, PT ;  /* 0x000000090800780c */ /* 0x000fe40003f44270 */
[----:B------:R-:W-:Y:S01]  /*3d20*/  FSEL R9, R106, -INF , P4 ;  /* 0xff8000006a097808 */ /* 0x000fe20002000000 */
[----:B------:R-:W-:Y:S01]  /*3d30*/  STL [R1+0x60], R234 ;  /* 0x000060ea01007387 */ /* 0x000fe20000100800 */
[----:B------:R-:W-:-:S02]  /*3d40*/  FMNMX.FTZ R135, R6, R7, !PT ;  /* 0x0000000706877209 */ /* 0x000fc40007810000 */
[----:B------:R-:W-:Y:S01]  /*3d50*/  FSEL R11, R108, -INF , P6 ;  /* 0xff8000006c0b7808 */ /* 0x000fe20003000000 */
        /* <DEDUP_REMOVED lines=15> */
[----:B------:R1:W-:Y:S01]  /*3e50*/  STL [R1+0x48], R224 ;  /* 0x000048e001007387 */ /* 0x0003e20000100800 */
[----:B------:R-:W-:-:S02]  /*3e60*/  FMNMX.FTZ R135, R10, R135, !PT ;  /* 0x000000870a877209 */ /* 0x000fc40007810000 */
[----:B------:R-:W-:Y:S01]  /*3e70*/  FSEL R126, R110, -INF , P4 ;  /* 0xff8000006e7e7808 */ /* 0x000fe20002000000 */
[----:B------:R-:W-:Y:S01]  /*3e80*/  LDSM.16.MT88.4 R60, [R225+0x900] ;  /* 0x00090000e13c783b */ /* 0x000fe20000004200 */
[----:B------:R-:W-:Y:S02]  /*3e90*/  FSEL R15, R104, -INF , P4 ;  /* 0xff800000680f7808 */ /* 0x000fe40002000000 */
[----:B------:R-:W-:Y:S01]  /*3ea0*/  FSEL R110, R140, -INF , P4 ;  /* 0xff8000008c6e7808 */ /* 0x000fe20002000000 */
[----:B------:R-:W-:Y:S01]  /*3eb0*/  LDSM.16.MT88.4 R100, [R228+0x2100] ;  /* 0x00210000e464783b */ /* 0x000fe20000004200 */
[----:B------:R-:W-:Y:S02]  /*3ec0*/  ISETP.GT.AND P4, PT, R8, 0x18, PT ;  /* 0x000000180800780c */ /* 0x000fe40003f84270 */
[----:B------:R-:W-:Y:S01]  /*3ed0*/  FSEL R18, R93, -INF , P5 ;  /* 0xff8000005d127808 */ /* 0x000fe20002800000 */
[----:B------:R-:W-:Y:S01]  /*3ee0*/  LDSM.16.MT88.4 R56, [R227+0x900] ;  /* 0x00090000e338783b */ /* 0x000fe20000004200 */
        /* <DEDUP_REMOVED lines=8> */
[----:B------:R-:W0:Y:S01]  /*3f70*/  LDGDEPBAR ;  /* 0x00000000000079af */ /* 0x000e220000000000 */
[----:B------:R-:W-:-:S02]  /*3f80*/  FMNMX.FTZ R135, R18, R135, !PT ;  /* 0x0000008712877209 */ /* 0x000fc40007810000 */
[----:B------:R-:W-:Y:S02]  /*3f90*/  FSEL R23, R90, -INF , P6 ;  /* 0xff8000005a177808 */ /* 0x000fe40003000000 */
[----:B------:R-:W-:Y:S02]  /*3fa0*/  FSEL R132, R96, -INF , P6 ;  /* 0xff80000060847808 */ /* 0x000fe40003000000 */
[----:B------:R-:W-:Y:S02]  /*3fb0*/  FSEL R116, R99, -INF , P6 ;  /* 0xff80000063747808 */ /* 0x000fe40003000000 */
[----:B------:R-:W-:Y:S02]  /*3fc0*/  ISETP.GT.AND P6, PT, R8, 0x20, PT ;  /* 0x000000200800780c */ /* 0x000fe40003fc4270 */
[----:B------:R-:W-:Y:S02]  /*3fd0*/  FSEL R20, R85, -INF , P2 ;  /* 0xff80000055147808 */ /* 0x000fe40001000000 */
[----:B------:R-:W-:-:S02]  /*3fe0*/  FMNMX.FTZ R135, R19, R135, !PT ;  /* 0x0000008713877209 */ /* 0x000fc40007810000 */
[----:B------:R-:W-:Y:S02]  /*3ff0*/  FSEL R24, R89, -INF , P5 ;  /* 0xff80000059187808 */ /* 0x000fe40002800000 */
[----:B------:R-:W-:Y:S02]  /*4000*/  FSEL R133, R95, -INF , P5 ;  /* 0xff8000005f857808 */ /* 0x000fe40002800000 */
[----:B------:R-:W-:Y:S02]  /*4010*/  FSEL R118, R97, -INF , P5 ;  /* 0xff80000061767808 */ /* 0x000fe40002800000 */
[----:B------:R-:W-:Y:S01]  /*4020*/  ISETP.GT.AND P5, PT, R8, 0x21, PT ;  /* 0x000000210800780c */ /* 0x000fe20003fa4270 */
[----:B------:R-:W-:Y:S01]  /*4030*/  LDSM.16.MT88.4 R96, [R226+0x2100] ;  /* 0x00210000e260783b */ /* 0x000fe20000004200 */
        /* <DEDUP_REMOVED lines=19> */
[----:B------:R-:W-:Y:S02]  /*4170*/  FSEL R177, R69, -INF , P2 ;  /* 0xff80000045b17808 */ /* 0x000fe40001000000 */
[----:B------:R-:W-:Y:S01]  /*4180*/  FMNMX.FTZ R135, R176, R135, !PT ;  /* 0x00000087b0877209 */ /* 0x000fe20007810000 */
[----:B------:R-:W-:Y:S01]  /*4190*/  LDSM.16.MT88.4 R68, [R226+0x2900] ;  /* 0x00290000e244783b */ /* 0x000fe20000004200 */
[----:B------:R-:W-:-:S02]  /*41a0*/  ISETP.GT.AND P4, PT, R8, 0x30, PT ;  /* 0x000000300800780c */ /* 0x000fc40003f84270 */
[----:B------:R-:W-:Y:S02]  /*41b0*/  FSEL R182, R72, -INF , P6 ;  /* 0xff80000048b67808 */ /* 0x000fe40003000000 */
[----:B------:R-:W-:Y:S02]  /*41c0*/  FSEL R170, R80, -INF , P6 ;  /* 0xff80000050aa7808 */ /* 0x000fe40003000000 */
[----:B------:R-:W-:Y:S02]  /*41d0*/  FSEL R168, R84, -INF , P6 ;  /* 0xff80000054a87808 */ /* 0x000fe40003000000 */
[----:B------:R-:W-:Y:S01]  /*41e0*/  ISETP.GT.AND P6, PT, R8, 0x31, PT ;  /* 0x000000310800780c */ /* 0x000fe20003fc4270 */
[----:B------:R-:W-:Y:S01]  /*41f0*/  LDSM.16.MT88.4 R84, [R228+0x100] ;  /* 0x00010000e454783b */ /* 0x000fe20000004200 */
[----:B------:R-:W-:Y:S02]  /*4200*/  FSEL R13, R30, -INF , P4 ;  /* 0xff8000001e0d7808 */ /* 0x000fe40002000000 */
[----:B------:R-:W-:-:S02]  /*4210*/  FMNMX.FTZ R135, R177, R135, !PT ;  /* 0x00000087b1877209 */ /* 0x000fc40007810000 */
[----:B------:R-:W-:Y:S01]  /*4220*/  FSEL R181, R45, -INF , P5 ;  /* 0xff8000002db57808 */ /* 0x000fe20002800000 */
[----:B------:R-:W-:Y:S01]  /*4230*/  STL [R1+0x4], R13 ;  /* 0x0000040d01007387 */ /* 0x000fe20000100800 */
[----:B------:R-:W-:Y:S02]  /*4240*/  FSEL R169, R75, -INF , P5 ;  /* 0xff8000004ba97808 */ /* 0x000fe40002800000 */
[----:B------:R-:W-:Y:S01]  /*4250*/  FSEL R166, R82, -INF , P5 ;  /* 0xff80000052a67808 */ /* 0x000fe20002800000 */
[----:B------:R-:W-:Y:S01]  /*4260*/  LDSM.16.MT88.4 R44, [R225+0x100] ;  /* 0x00010000e12c783b */ /* 0x000fe20000004200 */
[----:B------:R-:W-:Y:S02]  /*4270*/  ISETP.GT.AND P5, PT, R8, 0x38, PT ;  /* 0x000000380800780c */ /* 0x000fe40003fa4270 */
[----:B------:R-:W-:Y:S01]  /*4280*/  FSEL R12, R29, -INF , P6 ;  /* 0xff8000001d0c7808 */ /* 0x000fe20003000000 */
[----:B------:R-:W-:Y:S01]  /*4290*/  LDSM.16.MT88.4 R80, [R226+0x100] ;  /* 0x00010000e250783b */ /* 0x000fe20000004200 */
[----:B------:R-:W-:-:S02]  /*42a0*/  FMNMX.FTZ R135, R13, R135, !PT ;  /* 0x000000870d877209 */ /* 0x000fc40007810000 */
[----:B------:R-:W-:Y:S01]  /*42b0*/  ISETP.GT.AND P4, PT, R8, 0x39, PT ;  /* 0x000000390800780c */ /* 0x000fe20003f84270 */
[----:B------:R-:W-:Y:S01]  /*42c0*/  STL [R1], R12 ;  /* 0x0000000c01007387 */ /* 0x000fe20000100800 */
[----:B-1----:R-:W-:Y:S02]  /*42d0*/  FSEL R224, R22, -INF , P5 ;  /* 0xff80000016e07808 */ /* 0x002fe40002800000 */
[----:B------:R-:W-:Y:S01]  /*42e0*/  FMNMX.FTZ R135, R12, R135, !PT ;  /* 0x000000870c877209 */ /* 0x000fe20007810000 */
[----:B------:R-:W-:Y:S01]  /*42f0*/  LDSM.16.MT88.4 R72, [R225+0x2900] ;  /* 0x00290000e148783b */ /* 0x000fe20000004200 */
[----:B------:R-:W-:Y:S02]  /*4300*/  FSEL R243, R21, -INF , P4 ;  /* 0xff80000015f37808 */ /* 0x000fe40002000000 */
[----:B------:R-:W-:Y:S01]  /*4310*/  FMNMX.FTZ R135, R224, R135, !PT ;  /* 0x00000087e0877209 */ /* 0x000fe20007810000 */
[----:B------:R-:W-:Y:S01]  /*4320*/  STL [R1+0x8c], R224 ;  /* 0x00008ce001007387 */ /* 0x000fe20000100800 */
[----:B------:R-:W-:-:S02]  /*4330*/  FSEL R179, R40, -INF , P2 ;  /* 0xff80000028b37808 */ /* 0x000fc40001000000 */
[----:B------:R-:W-:Y:S01]  /*4340*/  FMNMX.FTZ R135, R243, R135, !PT ;  /* 0x00000087f3877209 */ /* 0x000fe20007810000 */
[----:B------:R-:W-:Y:S01]  /*4350*/  STL [R1+0x90], R243 ;  /* 0x000090f301007387 */ /* 0x000fe20000100800 */
[----:B------:R-:W-:Y:S02]  /*4360*/  FSEL R165, R67, -INF , P2 ;  /* 0xff80000043a57808 */ /* 0x000fe40001000000 */
[----:B------:R-:W-:Y:S01]  /*4370*/  FSEL R139, R65, -INF , P2 ;  /* 0xff800000418b7808 */ /* 0x000fe20001000000 */
[----:B------:R-:W1:Y:S01]  /*4380*/  SHFL.BFLY PT, R2, R135, 0x2, 0x1f ;  /* 0x0c401f0087027f89 */ /* 0x000e6200000e0000 */
[----:B------:R-:W-:Y:S02]  /*4390*/  FSEL R207, R31, -INF , P6 ;  /* 0xff8000001fcf7808 */ /* 0x000fe40003000000 */
[----:B------:R-:W-:Y:S02]  /*43a0*/  FSEL R206, R28, -INF , P5 ;  /* 0xff8000001cce7808 */ /* 0x000fe40002800000 */
[----:B------:R-:W-:-:S02]  /*43b0*/  FSEL R203, R27, -INF , P4 ;  /* 0xff8000001bcb7808 */ /* 0x000fc40002000000 */
[----:B------:R-:W-:Y:S02]  /*43c0*/  FMNMX.FTZ R0, R108, R109, !PT ;  /* 0x0000006d6c007209 */ /* 0x000fe40007810000 */
[----:B------:R-:W-:Y:S02]  /*43d0*/  FSEL R204, R53, -INF , P6 ;  /* 0xff80000035cc7808 */ /* 0x000fe40003000000 */
[----:B------:R-:W-:Y:S02]  /*43e0*/  FMNMX.FTZ R0, R110, R0, !PT ;  /* 0x000000006e007209 */ /* 0x000fe40007810000 */
[----:B------:R-:W-:Y:S02]  /*43f0*/  FSEL R191, R34, -INF , P5 ;  /* 0xff80000022bf7808 */ /* 0x000fe40002800000 */
[----:B------:R-:W-:Y:S02]  /*4400*/  FMNMX.FTZ R0, R111, R0, !PT ;  /* 0x000000006f007209 */ /* 0x000fe40007810000 */
[----:B------:R-:W-:-:S02]  /*4410*/  FSEL R190, R33, -INF , P4 ;  /* 0xff80000021be7808 */ /* 0x000fc40002000000 */
[----:B------:R-:W-:Y:S02]  /*4420*/  FMNMX.FTZ R0, R116, R0, !PT ;  /* 0x0000000074007209 */ /* 0x000fe40007810000 */
[----:B------:R-:W-:Y:S02]  /*4430*/  FSEL R186, R50, -INF , P6 ;  /* 0xff80000032ba7808 */ /* 0x000fe40003000000 */
[----:B------:R-:W-:Y:S02]  /*4440*/  FMNMX.FTZ R0, R118, R0, !PT ;  /* 0x0000000076007209 */ /* 0x000fe40007810000 */
[----:B-1----:R-:W-:Y:S02]  /*4450*/  FMNMX.FTZ R135, R135, R2, !PT ;  /* 0x0000000287877209 */ /* 0x002fe40007810000 */
[----:B------:R-:W-:Y:S02]  /*4460*/  FMNMX.FTZ R0, R117, R0, !PT ;  /* 0x0000000075007209 */ /* 0x000fe40007810000 */
[----:B------:R-:W-:Y:S01]  /*4470*/  FSEL R185, R48, -INF , P5 ;  /* 0xff80000030b97808 */ /* 0x000fe20002800000 */
[----:B------:R-:W1:Y:S01]  /*4480*/  SHFL.BFLY PT, R2, R135, 0x1, 0x1f ;  /* 0x0c201f0087027f89 */ /* 0x000e6200000e0000 */
[----:B------:R-:W-:-:S02]  /*4490*/  FMNMX.FTZ R0, R119, R0, !PT ;  /* 0x0000000077007209 */ /* 0x000fc40007810000 */
        /* <DEDUP_REMOVED lines=10> */
[----:B------:R-:W-:Y:S01]  /*4540*/  FMNMX.FTZ R2, R15, R2, !PT ;  /* 0x000000020f027209 */ /* 0x000fe20007810000 */
[----:B------:R-:W-:Y:S03]  /*4550*/  STL [R1+0x94], R135 ;  /* 0x0000948701007387 */ /* 0x000fe60000100800 */
[----:B------:R-:W-:-:S02]  /*4560*/  FMNMX.FTZ R2, R16, R2, !PT ;  /* 0x0000000210027209 */ /* 0x000fc40007810000 */
[----:B------:R-:W-:Y:S02]  /*4570*/  FSEL R13, R13, RZ, P2 ;  /* 0x000000ff0d0d7208 */ /* 0x000fe40001000000 */
[----:B------:R-:W-:Y:S02]  /*4580*/  FMNMX.FTZ R2, R23, R2, !PT ;  /* 0x0000000217027209 */ /* 0x000fe40007810000 */
[----:B------:R-:W-:Y:S02]  /*4590*/  ISETP.GT.AND P2, PT, R8, 0x30, PT ;  /* 0x000000300800780c */ /* 0x000fe40003f44270 */
[----:B------:R-:W-:Y:S02]  /*45a0*/  FMNMX.FTZ R2, R24, R2, !PT ;  /* 0x0000000218027209 */ /* 0x000fe40007810000 */
[----:B------:R-:W-:Y:S02]  /*45b0*/  FSEL R233, R32, -INF , P2 ;  /* 0xff80000020e97808 */ /* 0x000fe40001000000 */
[----:B------:R-:W-:-:S04]  /*45c0*/  FMNMX.FTZ R2, R25, R2, !PT ;  /* 0x0000000219027209 */ /* 0x000fc80007810000 */
        /* <DEDUP_REMOVED lines=8> */
[----:B------:R-:W-:-:S05]  /*4650*/  FMNMX.FTZ R2, R203, R2, !PT ;  /* 0x00000002cb027209 */ /* 0x000fca0007810000 */
[----:B------:R-:W1:Y:S02]  /*4660*/  SHFL.BFLY PT, R5, R2, 0x2, 0x1f ;  /* 0x0c401f0002057f89 */ /* 0x000e6400000e0000 */
[----:B-1----:R-:W-:-:S05]  /*4670*/  FMNMX.FTZ R2, R2, R5, !PT ;  /* 0x0000000502027209 */ /* 0x002fca0007810000 */
[----:B------:R-:W1:Y:S02]  /*4680*/  SHFL.BFLY PT, R5, R2, 0x1, 0x1f ;  /* 0x0c201f0002057f89 */ /* 0x000e6400000e0000 */
[----:B-1----:R-:W-:Y:S01]  /*4690*/  FMNMX.FTZ R2, R2, R5, !PT ;  /* 0x0000000502027209 */ /* 0x002fe20007810000 */
[----:B------:R-:W-:-:S03]  /*46a0*/  FFMA.FTZ R5, R6, c[0x0][0x2d0], -R13 ;  /* 0x0000b40006057a23 */ /* 0x000fc6000001080d */
[C---:B------:R-:W-:Y:S01]  /*46b0*/  FSETP.NEU.FTZ.AND P2, PT, R2.reuse, -INF , PT ;  /* 0xff8000000200780b */ /* 0x040fe20003f5d000 */
[----:B------:R-:W-:Y:S01]  /*46c0*/  FMUL.FTZ R12, R2, c[0x0][0x2d0] ;  /* 0x0000b400020c7a20 */ /* 0x000fe20000410000 */
[----:B------:R1:W-:Y:S04]  /*46d0*/  MUFU.EX2 R235, R5 ;  /* 0x0000000500eb7308 */ /* 0x0003e80000000800 */
[----:B------:R-:W-:Y:S02]  /*46e0*/  FSEL R12, R12, RZ, P2 ;  /* 0x000000ff0c0c7208 */ /* 0x000fe40001000000 */
[----:B------:R-:W-:Y:S02]  /*46f0*/  ISETP.GT.AND P2, PT, R8, 0x30, PT ;  /* 0x000000300800780c */ /* 0x000fe40003f44270 */
[----:B------:R-:W-:Y:S01]  /*4700*/  FMNMX.FTZ R8, R124, R125, !PT ;  /* 0x0000007d7c087209 */ /* 0x000fe20007810000 */
[--C-:B------:R-:W-:Y:S01]  /*4710*/  FFMA.FTZ R3, R15, c[0x0][0x2d0], -R12.reuse ;  /* 0x0000b4000f037a23 */ /* 0x100fe2000001080c */
[----:B------:R-:W-:Y:S01]  /*4720*/  FSEL R205, R52, -INF , P2 ;  /* 0xff80000034cd7808 */ /* 0x000fe20001000000 */
[----:B------:R-:W-:Y:S01]  /*4730*/  FFMA.FTZ R4, R14, c[0x0][0x2d0], -R12 ;  /* 0x0000b4000e047a23 */ /* 0x000fe2000001080c */
[----:B------:R-:W-:Y:S01]  /*4740*/  FMNMX.FTZ R8, R126, R8, !PT ;  /* 0x000000087e087209 */ /* 0x000fe20007810000 */
[----:B------:R2:W-:Y:S01]  /*4750*/  MUFU.EX2 R234, R3 ;  /* 0x0000000300ea7308 */ /* 0x0005e20000000800 */
[----:B------:R-:W-:Y:S01]  /*4760*/  FMNMX.FTZ R0, R205, R0, !PT ;  /* 0x00000000cd007209 */ /* 0x000fe20007810000 */
[----:B------:R-:W-:Y:S01]  /*4770*/  LDSM.16.MT88.4 R52, [R226+0x900] ;  /* 0x00090000e234783b */ /* 0x000fe20000004200 */
[----:B-1----:R-:W-:Y:S01]  /*4780*/  FFMA.FTZ R5, R7, c[0x0][0x2d0], -R13 ;  /* 0x0000b40007057a23 */ /* 0x002fe2000001080d */
[----:B------:R-:W-:-:S02]  /*4790*/  FSEL R187, R187, -INF , P2 ;  /* 0xff800000bbbb7808 */ /* 0x000fc40001000000 */
[----:B------:R-:W-:Y:S02]  /*47a0*/  FMNMX.FTZ R0, R204, R0, !PT ;  /* 0x00000000cc007209 */ /* 0x000fe40007810000 */
[----:B------:R1:W3:Y:S02]  /*47b0*/  MUFU.EX2 R236, R5 ;  /* 0x0000000500ec7308 */ /* 0x0002e40000000800 */
[----:B------:R-:W-:-:S04]  /*47c0*/  FMNMX.FTZ R0, R191, R0, !PT ;  /* 0x00000000bf007209 */ /* 0x000fc80007810000 */
[----:B------:R-:W-:Y:S01]  /*47d0*/  FMNMX.FTZ R0, R190, R0, !PT ;  /* 0x00000000be007209 */ /* 0x000fe20007810000 */
[----:B--2---:R-:W-:Y:S01]  /*47e0*/  FFMA.FTZ R3, R16, c[0x0][0x2d0], -R12 ;  /* 0x0000b40010037a23 */ /* 0x004fe2000001080c */
[----:B------:R3:W-:Y:S01]  /*47f0*/  MUFU.EX2 R200, R4 ;  /* 0x0000000400c87308 */ /* 0x0007e20000000800 */
[----:B-1----:R-:W-:-:S07]  /*4800*/  FFMA.FTZ R5, R9, c[0x0][0x2d0], -R13 ;  /* 0x0000b40009057a23 */ /* 0x002fce000001080d */
[----:B------:R1:W2:Y:S01]  /*4810*/  MUFU.EX2 R201, R3 ;  /* 0x0000000300c97308 */ /* 0x0002a20000000800 */
[----:B------:R-:W4:Y:S07]  /*4820*/  SHFL.BFLY PT, R9, R0, 0x2, 0x1f ;  /* 0x0c401f0000097f89 */ /* 0x000f2e00000e0000 */
[----:B------:R4:W-:Y:S01]  /*4830*/  MUFU.EX2 R135, R5 ;  /* 0x0000000500877308 */ /* 0x0009e20000000800 */
[----:B---3--:R-:W-:Y:S01]  /*4840*/  F2FP.PACK_AB R4, R236, R235 ;  /* 0x000000ebec04723e */ /* 0x008fe200000000ff */
[----:B-1----:R-:W-:Y:S01]  /*4850*/  FFMA.FTZ R3, R17, c[0x0][0x2d0], -R13 ;  /* 0x0000b40011037a23 */ /* 0x002fe2000001080d */
[----:B--2---:R-:W-:-:S05]  /*4860*/  F2FP.PACK_AB R7, R201, R234 ;  /* 0x000000eac907723e */ /* 0x004fca00000000ff */
[----:B------:R1:W-:Y:S01]  /*4870*/  MUFU.EX2 R241, R3 ;  /* 0x0000000300f17308 */ /* 0x0003e20000000800 */
[----:B----4-:R-:W-:Y:S01]  /*4880*/  FFMA.FTZ R5, R10, c[0x0][0x2d0], -R13 ;  /* 0x0000b4000a057a23 */ /* 0x010fe2000001080d */
[----:B------:R-:W-:-:S06]  /*4890*/  FMNMX.FTZ R0, R0, R9, !PT ;  /* 0x0000000900007209 */ /* 0x000fcc0007810000 */
[----:B------:R2:W3:Y:S01]  /*48a0*/  MUFU.EX2 R224, R5 ;  /* 0x0000000500e07308 */ /* 0x0004e20000000800 */
[----:B------:R-:W4:Y:S01]  /*48b0*/  SHFL.BFLY PT, R16, R0, 0x1, 0x1f ;  /* 0x0c201f0000107f89 */ /* 0x000f2200000e0000 */
[----:B-1----:R-:W-:-:S06]  /*48c0*/  FFMA.FTZ R3, R18, c[0x0][0x2d0], -R13 ;  /* 0x0000b40012037a23 */ /* 0x002fcc000001080d */
[----:B------:R1:W-:Y:S01]  /*48d0*/  MUFU.EX2 R231, R3 ;  /* 0x0000000300e77308 */ /* 0x0003e20000000800 */
[----:B--2---:R-:W-:Y:S01]  /*48e0*/  FFMA.FTZ R5, R11, c[0x0][0x2d0], -R12 ;  /* 0x0000b4000b057a23 */ /* 0x004fe2000001080c */
[----:B---3--:R-:W-:-:S06]  /*48f0*/  F2FP.PACK_AB R6, R224, R135 ;  /* 0x00000087e006723e */ /* 0x008fcc00000000ff */
[----:B------:R-:W2:Y:S01]  /*4900*/  MUFU.EX2 R188, R5 ;  /* 0x0000000500bc7308 */ /* 0x000ea20000000800 */
[----:B----4-:R-:W-:Y:S02]  /*4910*/  FMNMX.FTZ R137, R0, R16, !PT ;  /* 0x0000001000897209 */ /* 0x010fe40007810000 */
[----:B-1----:R-:W-:Y:S01]  /*4920*/  FMNMX.FTZ R3, R127, R8, !PT ;  /* 0x000000087f037209 */ /* 0x002fe20007810000 */
[----:B------:R-:W-:Y:S01]  /*4930*/  FFMA.FTZ R8, R19, c[0x0][0x2d0], -R13 ;  /* 0x0000b40013087a23 */ /* 0x000fe2000001080d */
[----:B------:R-:W-:Y:S02]  /*4940*/  FSETP.NEU.FTZ.AND P2, PT, R137, -INF , PT ;  /* 0xff8000008900780b */ /* 0x000fe40003f5d000 */
[----:B------:R-:W-:Y:S01]  /*4950*/  FMNMX.FTZ R3, R132, R3, !PT ;  /* 0x0000000384037209 */ /* 0x000fe20007810000 */
[----:B------:R1:W-:Y:S03]  /*4960*/  MUFU.EX2 R237, R8 ;  /* 0x0000000800ed7308 */ /* 0x0003e60000000800 */
[----:B------:R-:W-:-:S02]  /*4970*/  FMNMX.FTZ R3, R133, R3, !PT ;  /* 0x0000000385037209 */ /* 0x000fc40007810000 */
[----:B--2---:R-:W-:Y:S02]  /*4980*/  F2FP.PACK_AB R5, R200, R188 ;  /* 0x000000bcc805723e */ /* 0x004fe400000000ff */
[----:B------:R-:W-:-:S05]  /*4990*/  FMNMX.FTZ R3, R134, R3, !PT ;  /* 0x0000000386037209 */ /* 0x000fca0007810000 */
[----:B------:R-:W-:Y:S01]  /*49a0*/  HMMA.16816.F32 R64, R4, R44, RZ ;  /* 0x0000002c0440723c */ /* 0x000fe200000018ff */
[----:B-1----:R-:W-:-:S04]  /*49b0*/  FFMA.FTZ R8, R20, c[0x0][0x2d0], -R13 ;  /* 0x0000b40014087a23 */ /* 0x002fc8000001080d */
[----:B------:R1:W2:Y:S03]  /*49c0*/  MUFU.EX2 R238, R8 ;  /* 0x0000000800ee7308 */ /* 0x0002a60000000800 */
[C---:B------:R-:W-:Y:S08]  /*49d0*/  HMMA.16816.F32 R156, R4.reuse, R88, RZ ;  /* 0x00000058049c723c */ /* 0x040ff000000018ff */
[----:B------:R-:W-:Y:S01]  /*49e0*/  HMMA.16816.F32 R140, R4, R100, RZ ;  /* 0x00000064048c723c */ /* 0x000fe200000018ff */
[----:B-1----:R-:W-:Y:S01]  /*49f0*/  FMNMX.FTZ R8, R138, R3, !PT ;  /* 0x000000038a087209 */ /* 0x002fe20007810000 */
[----:B------:R-:W-:Y:S01]  /*4a00*/  FFMA.FTZ R3, R23, c[0x0][0x2d0], -R12 ;  /* 0x0000b40017037a23 */ /* 0x000fe2000001080c */
[----:B--2---:R-:W-:-:S05]  /*4a10*/  F2FP.PACK_AB R10, R238, R237 ;  /* 0x000000edee0a723e */ /* 0x004fca00000000ff */
[C---:B------:R-:W-:Y:S01]  /*4a20*/  HMMA.16816.F32 R128, R4.reuse, R104, RZ ;  /* 0x000000680480723c */ /* 0x040fe200000018ff */
[----:B------:R-:W-:Y:S01]  /*4a30*/  FMNMX.FTZ R8, R170, R8, !PT ;  /* 0x00000008aa087209 */ /* 0x000fe20007810000 */
[----:B------:R1:W-:Y:S06]  /*4a40*/  MUFU.EX2 R240, R3 ;  /* 0x0000000300f07308 */ /* 0x0003ec0000000800 */
[C---:B------:R-:W-:Y:S08]  /*4a50*/  HMMA.16816.F32 R152, R4.reuse, R80, RZ ;  /* 0x000000500498723c */ /* 0x040ff000000018ff */
[----:B------:R-:W-:Y:S01]  /*4a60*/  HMMA.16816.F32 R160, R4, R84, RZ ;  /* 0x0000005404a0723c */ /* 0x000fe200000018ff */
[----:B-1----:R-:W-:Y:S01]  /*4a70*/  FMNMX.FTZ R3, R169, R8, !PT ;  /* 0x00000008a9037209 */ /* 0x002fe20007810000 */
[----:B------:R-:W-:-:S03]  /*4a80*/  FFMA.FTZ R8, R24, c[0x0][0x2d0], -R12 ;  /* 0x0000b40018087a23 */ /* 0x000fc6000001080c */
[----:B------:R-:W-:Y:S01]  /*4a90*/  FMNMX.FTZ R3, R167, R3, !PT ;  /* 0x00000003a7037209 */ /* 0x000fe20007810000 */
[----:B------:R1:W2:Y:S02]  /*4aa0*/  MUFU.EX2 R242, R8 ;  /* 0x0000000800f27308 */ /* 0x0002a40000000800 */
[----:B------:R-:W-:Y:S01]  /*4ab0*/  HMMA.16816.F32 R148, R4, R92, RZ ;  /* 0x0000005c0494723c */ /* 0x000fe200000018ff */
[----:B------:R-:W-:-:S04]  /*4ac0*/  FMNMX.FTZ R3, R165, R3, !PT ;  /* 0x00000003a5037209 */ /* 0x000fc80007810000 */
[----:B------:R-:W-:-:S03]  /*4ad0*/  FMNMX.FTZ R3, R187, R3, !PT ;  /* 0x00000003bb037209 */ /* 0x000fc60007810000 */
[----:B------:R-:W-:Y:S01]  /*4ae0*/  HMMA.16816.F32 R144, R4, R96, RZ ;  /* 0x000000600490723c */ /* 0x000fe200000018ff */
[----:B------:R-:W-:-:S04]  /*4af0*/  FMNMX.FTZ R3, R186, R3, !PT ;  /* 0x00000003ba037209 */ /* 0x000fc80007810000 */
[----:B------:R-:W-:Y:S01]  /*4b00*/  FMNMX.FTZ R3, R185, R3, !PT ;  /* 0x00000003b9037209 */ /* 0x000fe20007810000 */
[----:B-1----:R-:W-:Y:S01]  /*4b10*/  FFMA.FTZ R8, R25, c[0x0][0x2d0], -R12 ;  /* 0x0000b40019087a23 */ /* 0x002fe2000001080c */
[----:B--2---:R-:W-:Y:S01]  /*4b20*/  F2FP.PACK_AB R9, R242, R240 ;  /* 0x000000f0f209723e */ /* 0x004fe200000000ff */
[----:B------:R-:W-:Y:S01]  /*4b30*/  HMMA.16816.F32 R120, R4, R46, RZ ;  /* 0x0000002e0478723c */ /* 0x000fe200000018ff */
[----:B------:R-:W-:Y:S01]  /*4b40*/  FMNMX.FTZ R14, R184, R3, !PT ;  /* 0x00000003b80e7209 */ /* 0x000fe20007810000 */
[----:B------:R1:W-:Y:S01]  /*4b50*/  MUFU.EX2 R202, R8 ;  /* 0x0000000800ca7308 */ /* 0x0003e20000000800 */
[----:B------:R-:W-:-:S03]  /*4b60*/  FMUL.FTZ R3, R137, c[0x0][0x2d0] ;  /* 0x0000b40089037a20 */ /* 0x000fc60000410000 */
[----:B------:R-:W2:Y:S02]  /*4b70*/  SHFL.BFLY PT, R15, R14, 0x2, 0x1f ;  /* 0x0c401f000e0f7f89 */ /* 0x000ea400000e0000 */
[----:B------:R-:W-:Y:S01]  /*4b80*/  FSEL R3, R3, RZ, P2 ;  /* 0x000000ff03037208 */ /* 0x000fe20001000000 */
[C---:B------:R-:W-:Y:S08]  /*4b90*/  HMMA.16816.F32 R112, R4.reuse, R82, RZ ;  /* 0x000000520470723c */ /* 0x040ff000000018ff */
[----:B------:R-:W-:Y:S01]  /*4ba0*/  HMMA.16816.F32 R40, R4, R86, RZ ;  /* 0x000000560428723c */ /* 0x000fe200000018ff */
[----:B-1----:R-:W-:-:S04]  /*4bb0*/  FFMA.FTZ R8, R26, c[0x0][0x2d0], -R12 ;  /* 0x0000b4001a087a23 */ /* 0x002fc8000001080c */
[----:B------:R1:W3:Y:S03]  /*4bc0*/  MUFU.EX2 R232, R8 ;  /* 0x0000000800e87308 */ /* 0x0002e60000000800 */
[----:B------:R-:W-:Y:S01]  /*4bd0*/  HMMA.16816.F32 R36, R4, R90, RZ ;  /* 0x0000005a0424723c */ /* 0x000fe200000018ff */
[----:B--2---:R-:W-:-:S07]  /*4be0*/  FMNMX.FTZ R0, R14, R15, !PT ;  /* 0x0000000f0e007209 */ /* 0x004fce0007810000 */
[----:B------:R-:W-:Y:S01]  /*4bf0*/  HMMA.16816.F32 R32, R4, R94, RZ ;  /* 0x0000005e0420723c */ /* 0x000fe200000018ff */
[----:B-1----:R-:W-:Y:S02]  /*4c00*/  F2FP.PACK_AB R8, R231, R241 ;  /* 0x000000f1e708723e */ /* 0x002fe400000000ff */
[----:B---3--:R-:W-:-:S05]  /*4c10*/  F2FP.PACK_AB R11, R232, R202 ;  /* 0x000000cae80b723e */ /* 0x008fca00000000ff */
[----:B------:R-:W-:Y:S08]  /*4c20*/  HMMA.16816.F32 R28, R4, R98, RZ ;  /* 0x00000062041c723c */ /* 0x000ff000000018ff */
[----:B------:R-:W-:Y:S01]  /*4c30*/  HMMA.16816.F32 R192, R8, R60, R64 ;  /* 0x0000003c08c0723c */ /* 0x000fe20000001840 */
[----:B------:R-:W-:Y:S07]  /*4c40*/  LDSM.16.MT88.4 R64, [R227+0x2900] ;  /* 0x00290000e340783b */ /* 0x000fee0000004200 */
[C---:B------:R-:W-:Y:S08]  /*4c50*/  HMMA.16816.F32 R24, R4.reuse, R102, RZ ;  /* 0x000000660418723c */ /* 0x040ff000000018ff */
[----:B------:R-:W-:Y:S01]  /*4c60*/  HMMA.16816.F32 R20, R4, R106, RZ ;  /* 0x0000006a0414723c */ /* 0x000fe200000018ff */
[----:B------:R-:W1:Y:S06]  /*4c70*/  SHFL.BFLY PT, R5, R0, 0x1, 0x1f ;  /* 0x0c201f0000057f89 */ /* 0x000e6c00000e0000 */
[--C-:B------:R-:W-:Y:S01]  /*4c80*/  FFMA.FTZ R4, R108, c[0x0][0x2d0], -R3.reuse ;  /* 0x0000b4006c047a23 */ /* 0x100fe20000010803 */
[C---:B------:R-:W-:Y:S03]  /*4c90*/  HMMA.16816.F32 R172, R8.reuse, R56, R156 ;  /* 0x0000003808ac723c */ /* 0x040fe6000000189c */
[----:B------:R2:W-:Y:S05]  /*4ca0*/  MUFU.EX2 R189, R4 ;  /* 0x0000000400bd7308 */ /* 0x0005ea0000000800 */
[C---:B------:R-:W-:Y:S08]  /*4cb0*/  HMMA.16816.F32 R140, R8.reuse, R48, R140 ;  /* 0x00000030088c723c */ /* 0x040ff0000000188c */
[----:B------:R-:W-:Y:S01]  /*4cc0*/  HMMA.16816.F32 R248, R8, R76, R160 ;  /* 0x0000004c08f8723c */ /* 0x000fe200000018a0 */
[----:B-1----:R-:W-:Y:S01]  /*4cd0*/  FMNMX.FTZ R136, R0, R5, !PT ;  /* 0x0000000500887209 */ /* 0x002fe20007810000 */
[----:B------:R-:W-:-:S02]  /*4ce0*/  FFMA.FTZ R0, R118, c[0x0][0x2d0], -R3 ;  /* 0x0000b40076007a23 */ /* 0x000fc40000010803 */
[----:B--2---:R-:W-:Y:S01]  /*4cf0*/  FFMA.FTZ R4, R109, c[0x0][0x2d0], -R3 ;  /* 0x0000b4006d047a23 */ /* 0x004fe20000010803 */
[----:B------:R-:W-:-:S03]  /*4d00*/  FSETP.NEU.FTZ.AND P2, PT, R136, -INF , PT ;  /* 0xff8000008800780b */ /* 0x000fc60003f5d000 */
[----:B------:R1:W-:Y:S01]  /*4d10*/  MUFU.EX2 R14, R4 ;  /* 0x00000004000e7308 */ /* 0x0003e20000000800 */
[C---:B------:R-:W-:Y:S01]  /*4d20*/  HMMA.16816.F32 R128, R8.reuse, R64, R128 ;  /* 0x000000400880723c */ /* 0x040fe20000001880 */
[----:B------:R-:W-:Y:S01]  /*4d30*/  MOV R162, R173 ;  /* 0x000000ad00a27202 */ /* 0x000fe20000000f00 */
[----:B------:R-:W-:Y:S02]  /*4d40*/  IMAD.MOV.U32 R160, RZ, RZ, R172 ;  /* 0x000000ffffa07224 */ /* 0x000fe400078e00ac */
[----:B------:R-:W-:Y:S02]  /*4d50*/  IMAD.MOV.U32 R163, RZ, RZ, R175 ;  /* 0x000000ffffa37224 */ /* 0x000fe400078e00af */
[----:B------:R-:W-:Y:S01]  /*4d60*/  IMAD.MOV.U32 R161, RZ, RZ, R174 ;  /* 0x000000ffffa17224 */ /* 0x000fe200078e00ae */
[----:B------:R-:W-:Y:S01]  /*4d70*/  MOV R173, R143 ;  /* 0x0000008f00ad7202 */ /* 0x000fe20000000f00 */
[----:B------:R-:W-:Y:S01]  /*4d80*/  HMMA.16816.F32 R148, R8, R72, R148 ;  /* 0x000000480894723c */ /* 0x000fe20000001894 */
[----:B------:R-:W-:-:S02]  /*4d90*/  IMAD.MOV.U32 R172, RZ, RZ, R142 ;  /* 0x000000ffffac7224 */ /* 0x000fc400078e008e */
[----:B------:R-:W-:Y:S02]  /*4da0*/  IMAD.MOV.U32 R142, RZ, RZ, R188 ;  /* 0x000000ffff8e7224 */ /* 0x000fe400078e00bc */
[----:B------:R-:W-:Y:S01]  /*4db0*/  IMAD.MOV.U32 R174, RZ, RZ, R141 ;  /* 0x000000ffffae7224 */ /* 0x000fe200078e008d */
[----:B------:R-:W-:Y:S01]  /*4dc0*/  MOV R141, R200 ;  /* 0x000000c8008d7202 */ /* 0x000fe20000000f00 */
[----:B-1----:R-:W-:Y:S01]  /*4dd0*/  FFMA.FTZ R4, R110, c[0x0][0x2d0], -R3 ;  /* 0x0000b4006e047a23 */ /* 0x002fe20000010803 */
[C---:B------:R-:W-:Y:S03]  /*4de0*/  HMMA.16816.F32 R196, R8.reuse, R52, R152 ;  /* 0x0000003408c4723c */ /* 0x040fe60000001898 */
[----:B------:R1:W2:Y:S05]  /*4df0*/  MUFU.EX2 R6, R4 ;  /* 0x0000000400067308 */ /* 0x0002aa0000000800 */
[----:B------:R-:W-:Y:S01]  /*4e00*/  IMAD.MOV.U32 R16, RZ, RZ, R130 ;  /* 0x000000ffff107224 */ /* 0x000fe200078e0082 */
[----:B------:R-:W-:Y:S01]  /*4e10*/  MOV R5, R129 ;  /* 0x0000008100057202 */ /* 0x000fe20000000f00 */
[----:B------:R-:W-:Y:S01]  /*4e20*/  IMAD.MOV.U32 R7, RZ, RZ, R131 ;  /* 0x000000ffff077224 */ /* 0x000fe200078e0083 */
[----:B------:R-:W-:Y:S01]  /*4e30*/  HMMA.16816.F32 R144, R8, R68, R144 ;  /* 0x000000440890723c */ /* 0x000fe20000001890 */
[----:B------:R-:W-:-:S04]  /*4e40*/  IMAD.MOV.U32 R118, RZ, RZ, R128 ;  /* 0x000000ffff767224 */ /* 0x000fc800078e0080 */
[----:B------:R-:W-:Y:S01]  /*4e50*/  MOV R17, R151 ;  /* 0x0000009700117202 */ /* 0x000fe20000000f00 */
[----:B------:R-:W-:Y:S01]  /*4e60*/  IMAD.MOV.U32 R230, RZ, RZ, R150 ;  /* 0x000000ffffe67224 */ /* 0x000fe200078e0096 */
[----:B------:R-:W-:Y:S01]  /*4e70*/  MOV R175, R149 ;  /* 0x0000009500af7202 */ /* 0x000fe20000000f00 */
[----:B-1----:R-:W-:Y:S01]  /*4e80*/  FFMA.FTZ R4, R111, c[0x0][0x2d0], -R3 ;  /* 0x0000b4006f047a23 */ /* 0x002fe20000010803 */
[----:B--2---:R-:W-:Y:S01]  /*4e90*/  MOV R143, R6 ;  /* 0x00000006008f7202 */ /* 0x004fe20000000f00 */
[----:B------:R-:W-:Y:S01]  /*4ea0*/  HMMA.16816.F32 R128, R8, R54, R112 ;  /* 0x000000360880723c */ /* 0x000fe20000001870 */
[----:B------:R1:W2:Y:S01]  /*4eb0*/  MUFU.EX2 R6, R0 ;  /* 0x0000000000067308 */ /* 0x0002a20000000800 */
[----:B------:R-:W-:-:S05]  /*4ec0*/  IMAD.MOV.U32 R229, RZ, RZ, R148 ;  /* 0x000000ffffe57224 */ /* 0x000fca00078e0094 */
[----:B------:R-:W-:Y:S01]  /*4ed0*/  IMAD.MOV.U32 R114, RZ, RZ, R230 ;  /* 0x000000ffff727224 */ /* 0x000fe200078e00e6 */
[C---:B------:R-:W-:Y:S01]  /*4ee0*/  HMMA.16816.F32 R148, R8.reuse, R62, R120 ;  /* 0x0000003e0894723c */ /* 0x040fe20000001878 */
[----:B------:R3:W4:Y:S05]  /*4ef0*/  MUFU.EX2 R15, R4 ;  /* 0x00000004000f7308 */ /* 0x00072a0000000800 */
[----:B------:R-:W-:Y:S01]  /*4f00*/  IMAD.MOV.U32 R111, RZ, RZ, R145 ;  /* 0x000000ffff6f7224 */ /* 0x000fe200078e0091 */
[----:B------:R-:W-:Y:S01]  /*4f10*/  MOV R120, R203 ;  /* 0x000000cb00787202 */ /* 0x000fe20000000f00 */
[C---:B------:R-:W-:Y:S01]  /*4f20*/  HMMA.16816.F32 R152, R8.reuse, R78, R40 ;  /* 0x0000004e0898723c */ /* 0x040fe20000001828 */
[----:B-1----:R-:W-:Y:S01]  /*4f30*/  FMUL.FTZ R0, R136, c[0x0][0x2d0] ;  /* 0x0000b40088007a20 */ /* 0x002fe20000410000 */
[----:B------:R-:W-:Y:S01]  /*4f40*/  MOV R122, R16 ;  /* 0x00000010007a7202 */ /* 0x000fe20000000f00 */
[----:B--2---:R-:W-:Y:S01]  /*4f50*/  IMAD.MOV.U32 R115, RZ, RZ, R6 ;  /* 0x000000ffff737224 */ /* 0x004fe200078e0006 */
[----:B------:R-:W-:Y:S01]  /*4f60*/  MOV R109, R146 ;  /* 0x00000092006d7202 */ /* 0x000fe20000000f00 */
[----:B------:R-:W-:Y:S01]  /*4f70*/  IMAD.MOV.U32 R123, RZ, RZ, R7 ;  /* 0x000000ffff7b7224 */ /* 0x000fe200078e0007 */
[----:B------:R-:W-:Y:S01]  /*4f80*/  FSEL R0, R0, RZ, P2 ;  /* 0x000000ff00007208 */ /* 0x000fe20001000000 */
[----:B------:R-:W-:Y:S01]  /*4f90*/  IMAD.MOV.U32 R121, RZ, RZ, R5 ;  /* 0x000000ffff797224 */ /* 0x000fe200078e0005 */
[----:B------:R-:W-:Y:S01]  /*4fa0*/  HMMA.16816.F32 R220, R8, R74, R32 ;  /* 0x0000004a08dc723c */ /* 0x000fe20000001820 */
[----:B---3--:R-:W-:-:S02]  /*4fb0*/  FFMA.FTZ R4, R116, c[0x0][0x2d0], -R3 ;  /* 0x0000b40074047a23 */ /* 0x008fc40000010803 */
[----:B------:R-:W-:Y:S01]  /*4fc0*/  IMAD.MOV.U32 R116, RZ, RZ, R140 ;  /* 0x000000ffff747224 */ /* 0x000fe200078e008c */
[----:B------:R-:W-:Y:S01]  /*4fd0*/  MOV R41, R121 ;  /* 0x0000007900297202 */ /* 0x000fe20000000f00 */
[----:B------:R1:W-:Y:S01]  /*4fe0*/  MUFU.EX2 R183, R4 ;  /* 0x0000000400b77308 */ /* 0x0003e20000000800 */
[----:B------:R-:W-:Y:S02]  /*4ff0*/  IMAD.MOV.U32 R140, RZ, RZ, R201 ;  /* 0x000000ffff8c7224 */ /* 0x000fe400078e00c9 */
[----:B------:R-:W-:Y:S01]  /*5000*/  HMMA.16816.F32 R216, R8, R70, R28 ;  /* 0x0000004608d8723c */ /* 0x000fe2000000181c */
[----:B------:R-:W-:Y:S02]  /*5010*/  IMAD.MOV.U32 R110, RZ, RZ, R147 ;  /* 0x000000ffff6e7224 */ /* 0x000fe400078e0093 */
[----:B------:R-:W-:Y:S02]  /*5020*/  IMAD.MOV.U32 R108, RZ, RZ, R144 ;  /* 0x000000ffff6c7224 */ /* 0x000fe400078e0090 */
[----:B------:R-:W-:-:S02]  /*5030*/  IMAD.MOV.U32 R43, RZ, RZ, R123 ;  /* 0x000000ffff2b7224 */ /* 0x000fc400078e007b */
[----:B------:R-:W-:Y:S01]  /*5040*/  IMAD.MOV.U32 R42, RZ, RZ, R122 ;  /* 0x000000ffff2a7224 */ /* 0x000fe200078e007a */
[----:B------:R-:W-:Y:S01]  /*5050*/  HMMA.16816.F32 R212, R8, R50, R24 ;  /* 0x0000003208d4723c */ /* 0x000fe20000001818 */
[----:B-1----:R-:W-:Y:S02]  /*5060*/  FFMA.FTZ R4, R117, c[0x0][0x2d0], -R3 ;  /* 0x0000b40075047a23 */ /* 0x002fe40000010803 */
[----:B------:R-:W-:-:S05]  /*5070*/  IMAD.MOV.U32 R117, RZ, RZ, R17 ;  /* 0x000000ffff757224 */ /* 0x000fca00078e0011 */
[----:B------:R-:W-:Y:S01]  /*5080*/  HMMA.16816.F32 R208, R8, R66, R20 ;  /* 0x0000004208d0723c */ /* 0x000fe20000001814 */
[----:B------:R1:W-:Y:S02]  /*5090*/  MUFU.EX2 R239, R4 ;  /* 0x0000000400ef7308 */ /* 0x0003e40000000800 */
[----:B-1----:R-:W-:Y:S02]  /*50a0*/  FFMA.FTZ R4, R119, c[0x0][0x2d0], -R3 ;  /* 0x0000b40077047a23 */ /* 0x002fe40000010803 */
[----:B------:R-:W-:-:S04]  /*50b0*/  IMAD.MOV.U32 R119, RZ, RZ, R202 ;  /* 0x000000ffff777224 */ /* 0x000fc800078e00ca */
[----:B------:R1:W2:Y:S01]  /*50c0*/  MUFU.EX2 R243, R4 ;  /* 0x0000000400f37308 */ /* 0x0002a20000000800 */
[----:B------:R-:W-:Y:S01]  /*50d0*/  HMMA.16816.F32 R200, R8, R58, R36 ;  /* 0x0000003a08c8723c */ /* 0x000fe20000001824 */
[----:B------:R-:W-:-:S06]  /*50e0*/  IMAD.MOV.U32 R40, RZ, RZ, R119 ;  /* 0x000000ffff287224 */ /* 0x000fcc00078e0077 */
[----:B------:R-:W-:Y:S02]  /*50f0*/  F2FP.PACK_AB R8, R14, R189 ;  /* 0x000000bd0e08723e */ /* 0x000fe400000000ff */
[----:B----4-:R-:W-:Y:S01]  /*5100*/  F2FP.PACK_AB R10, R15, R143 ;  /* 0x0000008f0f0a723e */ /* 0x010fe200000000ff */
[----:B-1----:R-:W-:Y:S01]  /*5110*/  FFMA.FTZ R4, R124, c[0x0][0x2d0], -R0 ;  /* 0x0000b4007c047a23 */ /* 0x002fe20000010800 */
[----:B--2---:R-:W-:-:S03]  /*5120*/  F2FP.PACK_AB R6, R243, R239 ;  /* 0x000000eff306723e */ /* 0x004fc600000000ff */
[----:B------:R1:W-:Y:S02]  /*5130*/  MUFU.EX2 R113, R4 ;  /* 0x0000000400717308 */ /* 0x0003e40000000800 */
[----:B-1----:R-:W-:-:S06]  /*5140*/  FFMA.FTZ R4, R125, c[0x0][0x2d0], -R0 ;  /* 0x0000b4007d047a23 */ /* 0x002fcc0000010800 */
[----:B------:R1:W2:Y:S02]  /*5150*/  MUFU.EX2 R112, R4 ;  /* 0x0000000400707308 */ /* 0x0002a40000000800 */
[----:B-1----:R-:W-:Y:S01]  /*5160*/  FFMA.FTZ R4, R126, c[0x0][0x2d0], -R0 ;  /* 0x0000b4007e047a23 */ /* 0x002fe20000010800 */
[----:B--2---:R-:W-:-:S05]  /*5170*/  F2FP.PACK_AB R9, R112, R113 ;  /* 0x000000717009723e */ /* 0x004fca00000000ff */
[----:B------:R1:W-:Y:S02]  /*5180*/  MUFU.EX2 R188, R4 ;  /* 0x0000000400bc7308 */ /* 0x0003e40000000800 */
[----:B-1----:R-:W-:-:S06]  /*5190*/  FFMA.FTZ R4, R127, c[0x0][0x2d0], -R0 ;  /* 0x0000b4007f047a23 */ /* 0x002fcc0000010800 */
[----:B------:R1:W2:Y:S02]  /*51a0*/  MUFU.EX2 R244, R4 ;  /* 0x0000000400f47308 */ /* 0x0002a40000000800 */
[----:B-1----:R-:W-:Y:S01]  /*51b0*/  FFMA.FTZ R4, R132, c[0x0][0x2d0], -R0 ;  /* 0x0000b40084047a23 */ /* 0x002fe20000010800 */
[----:B--2---:R-:W-:Y:S02]  /*51c0*/  F2FP.PACK_AB R11, R244, R188 ;  /* 0x000000bcf40b723e */ /* 0x004fe400000000ff */
[----:B------:R-:W-:-:S03]  /*51d0*/  MOV R132, R117 ;  /* 0x0000007500847202 */ /* 0x000fc60000000f00 */
[----:B------:R1:W-:Y:S02]  /*51e0*/  MUFU.EX2 R252, R4 ;  /* 0x0000000400fc7308 */ /* 0x0003e40000000800 */
[C---:B------:R-:W-:Y:S07]  /*51f0*/  HMMA.16816.F32 R16, R8.reuse, R80, RZ ;  /* 0x000000500810723c */ /* 0x040fee00000018ff */
[----:B------:R-:W-:Y:S01]  /*5200*/  IMAD.MOV.U32 R80, RZ, RZ, R172 ;  /* 0x000000ffff507224 */ /* 0x000fe200078e00ac */
[----:B------:R-:W-:Y:S01]  /*5210*/  HMMA.16816.F32 R20, R8, R44, RZ ;  /* 0x0000002c0814723c */ /* 0x000fe200000018ff */
[----:B------:R-:W-:-:S02]  /*5220*/  IMAD.MOV.U32 R81, RZ, RZ, R116 ;  /* 0x000000ffff517224 */ /* 0x000fc400078e0074 */
[----:B-1----:R-:W-:Y:S01]  /*5230*/  FFMA.FTZ R4, R133, c[0x0][0x2d0], -R0 ;  /* 0x0000b40085047a23 */ /* 0x002fe20000010800 */
[----:B------:R-:W-:-:S03]  /*5240*/  MOV R133, R175 ;  /* 0x000000af00857202 */ /* 0x000fc60000000f00 */
[----:B------:R-:W-:Y:S01]  /*5250*/  IMAD.MOV.U32 R44, RZ, RZ, R110 ;  /* 0x000000ffff2c7224 */ /* 0x000fe200078e006e */
[----:B------:R1:W2:Y:S01]  /*5260*/  MUFU.EX2 R245, R4 ;  /* 0x0000000400f57308 */ /* 0x0002a20000000800 */
[----:B------:R-:W-:Y:S01]  /*5270*/  HMMA.16816.F32 R36, R8, R84, RZ ;  /* 0x000000540824723c */ /* 0x000fe200000018ff */
[----:B------:R-:W-:-:S06]  /*5280*/  IMAD.MOV.U32 R45, RZ, RZ, R109 ;  /* 0x000000ffff2d7224 */ /* 0x000fcc00078e006d */
[----:B------:R-:W-:Y:S01]  /*5290*/  MOV R85, R115 ;  /* 0x0000007300557202 */ /* 0x000fe20000000f00 */
[----:B------:R-:W-:Y:S01]  /*52a0*/  HMMA.16816.F32 R32, R8, R88, RZ ;  /* 0x000000580820723c */ /* 0x000fe200000018ff */
[----:B-1----:R-:W-:Y:S01]  /*52b0*/  FFMA.FTZ R4, R134, c[0x0][0x2d0], -R0 ;  /* 0x0000b40086047a23 */ /* 0x002fe20000010800 */
[----:B--2---:R-:W-:-:S06]  /*52c0*/  F2FP.PACK_AB R5, R245, R252 ;  /* 0x000000fcf505723e */ /* 0x004fcc00000000ff */
[C---:B------:R-:W-:Y:S01]  /*52d0*/  HMMA.16816.F32 R28, R8.reuse, R92, RZ ;  /* 0x0000005c081c723c */ /* 0x040fe200000018ff */
[----:B------:R-:W-:Y:S01]  /*52e0*/  MOV R134, R108 ;  /* 0x0000006c00867202 */ /* 0x000fe20000000f00 */
[----:B------:R1:W-:Y:S03]  /*52f0*/  MUFU.EX2 R247, R4 ;  /* 0x0000000400f77308 */ /* 0x0003e60000000800 */
[----:B------:R-:W-:Y:S02]  /*5300*/  MOV R88, R134 ;  /* 0x0000008600587202 */ /* 0x000fe40000000f00 */
[----:B------:R-:W-:Y:S01]  /*5310*/  IMAD.MOV.U32 R93, RZ, RZ, R183 ;  /* 0x000000ffff5d7224 */ /* 0x000fe200078e00b7 */
[----:B------:R-:W-:Y:S07]  /*5320*/  HMMA.16816.F32 R24, R8, R96, RZ ;  /* 0x000000600818723c */ /* 0x000fee00000018ff */
[----:B------:R-:W-:Y:S01]  /*5330*/  MOV R96, R40 ;  /* 0x0000002800607202 */ /* 0x000fe20000000f00 */
[----:B------:R-:W-:-:S02]  /*5340*/  IMAD.MOV.U32 R97, RZ, RZ, R140 ;  /* 0x000000ffff617224 */ /* 0x000fc400078e008c */
[----:B-1----:R-:W-:Y:S01]  /*5350*/  FFMA.FTZ R4, R138, c[0x0][0x2d0], -R0 ;  /* 0x0000b4008a047a23 */ /* 0x002fe20000010800 */
[----:B------:R-:W-:-:S03]  /*5360*/  MOV R138, R111 ;  /* 0x0000006f008a7202 */ /* 0x000fc60000000f00 */
[----:B------:R1:W2:Y:S01]  /*5370*/  MUFU.EX2 R246, R4 ;  /* 0x0000000400f67308 */ /* 0x0002a20000000800 */
[----:B------:R-:W-:Y:S02]  /*5380*/  MOV R89, R138 ;  /* 0x0000008a00597202 */ /* 0x000fe40000000f00 */
[----:B-1----:R-:W-:Y:S01]  /*5390*/  F2FP.PACK_AB R4, R115, R183 ;  /* 0x000000b77304723e */ /* 0x002fe200000000ff */
[----:B------:R-:W-:Y:S01]  /*53a0*/  IMAD.MOV.U32 R115, RZ, RZ, R229 ;  /* 0x000000ffff737224 */ /* 0x000fe200078e00e5 */
[----:B--2---:R-:W-:-:S07]  /*53b0*/  F2FP.PACK_AB R7, R246, R247 ;  /* 0x000000f7f607723e */ /* 0x004fce00000000ff */
[----:B------:R-:W-:Y:S07]  /*53c0*/  HMMA.16816.F32 R156, R4, R52, R16 ;  /* 0x00000034049c723c */ /* 0x000fee0000001810 */
[----:B------:R-:W-:Y:S01]  /*53d0*/  IMAD.MOV.U32 R52, RZ, RZ, R120 ;  /* 0x000000ffff347224 */ /* 0x000fe200078e0078 */
[----:B------:R-:W-:Y:S01]  /*53e0*/  HMMA.16816.F32 R16, R8, R104, RZ ;  /* 0x000000680810723c */ /* 0x000fe200000018ff */
[----:B------:R-:W-:Y:S02]  /*53f0*/  IMAD.MOV.U32 R53, RZ, RZ, R118 ;  /* 0x000000ffff357224 */ /* 0x000fe400078e0076 */
[----:B------:R-:W-:-:S02]  /*5400*/  IMAD.MOV.U32 R84, RZ, RZ, R52 ;  /* 0x000000ffff547224 */ /* 0x000fc400078e0034 */
[----:B------:R-:W-:Y:S01]  /*5410*/  IMAD.MOV.U32 R52, RZ, RZ, R115 ;  /* 0x000000ffff347224 */ /* 0x000fe200078e0073 */
[----:B------:R-:W-:Y:S01]  /*5420*/  MOV R115, R141 ;  /* 0x0000008d00737202 */ /* 0x000fe20000000f00 */
[----:B------:R-:W-:Y:S01]  /*5430*/  IMAD.MOV.U32 R104, RZ, RZ, R81 ;  /* 0x000000ffff687224 */ /* 0x000fe200078e0051 */
[----:B------:R-:W-:Y:S01]  /*5440*/  HMMA.16816.F32 R144, R4, R60, R20 ;  /* 0x0000003c0490723c */ /* 0x000fe20000001814 */
[----:B------:R-:W-:-:S06]  /*5450*/  IMAD.MOV.U32 R81, RZ, RZ, R143 ;  /* 0x000000ffff517224 */ /* 0x000fcc00078e008f */
[----:B------:R-:W-:Y:S01]  /*5460*/  IMAD.MOV.U32 R60, RZ, RZ, R174 ;  /* 0x000000ffff3c7224 */ /* 0x000fe200078e00ae */
[----:B------:R-:W-:Y:S01]  /*5470*/  HMMA.16816.F32 R20, R8, R100, RZ ;  /* 0x000000640814723c */ /* 0x000fe200000018ff */
[----:B------:R-:W-:Y:S02]  /*5480*/  MOV R61, R173 ;  /* 0x000000ad003d7202 */ /* 0x000fe40000000f00 */
[----:B------:R-:W-:-:S04]  /*5490*/  IMAD.MOV.U32 R105, RZ, RZ, R60 ;  /* 0x000000ffff697224 */ /* 0x000fc800078e003c */
[----:B------:R-:W-:Y:S01]  /*54a0*/  IMAD.MOV.U32 R100, RZ, RZ, R42 ;  /* 0x000000ffff647224 */ /* 0x000fe200078e002a */
[----:B------:R-:W-:Y:S01]  /*54b0*/  HMMA.16816.F32 R16, R4, R64, R16 ;  /* 0x000000400410723c */ /* 0x000fe20000001810 */
[----:B------:R-:W-:-:S07]  /*54c0*/  MOV R101, R43 ;  /* 0x0000002b00657202 */ /* 0x000fce0000000f00 */
[C---:B------:R-:W-:Y:S07]  /*54d0*/  HMMA.16816.F32 R172, R4.reuse, R76, R36 ;  /* 0x0000004c04ac723c */ /* 0x040fee0000001824 */
[----:B------:R-:W-:Y:S01]  /*54e0*/  IMAD.MOV.U32 R77, RZ, RZ, R41 ;  /* 0x000000ffff4d7224 */ /* 0x000fe200078e0029 */
[C---:B------:R-:W-:Y:S08]  /*54f0*/  HMMA.16816.F32 R108, R4.reuse, R56, R32 ;  /* 0x00000038046c723c */ /* 0x040ff00000001820 */
[----:B------:R-:W-:Y:S01]  /*5500*/  HMMA.16816.F32 R124, R4, R72, R28 ;  /* 0x00000048047c723c */ /* 0x000fe2000000181c */
[----:B------:R-:W-:Y:S01]  /*5510*/  IMAD.MOV.U32 R76, RZ, RZ, R17 ;  /* 0x000000ffff4c7224 */ /* 0x000fe200078e0011 */
[----:B------:R-:W-:Y:S01]  /*5520*/  MOV R230, R18 ;  /* 0x0000001200e67202 */ /* 0x000fe20000000f00 */
[----:B------:R-:W-:-:S02]  /*5530*/  IMAD.MOV.U32 R92, RZ, RZ, R16 ;  /* 0x000000ffff5c7224 */ /* 0x000fc400078e0010 */
[----:B------:R-:W-:-:S03]  /*5540*/  IMAD.MOV.U32 R229, RZ, RZ, R19 ;  /* 0x000000ffffe57224 */ /* 0x000fc600078e0013 */
[C---:B------:R-:W-:Y:S07]  /*5550*/  HMMA.16816.F32 R32, R8.reuse, R86, RZ ;  /* 0x000000560820723c */ /* 0x040fee00000018ff */
[----:B------:R-:W-:Y:S01]  /*5560*/  IMAD.MOV.U32 R86, RZ, RZ, R44 ;  /* 0x000000ffff567224 */ /* 0x000fe200078e002c */
[----:B------:R-:W-:Y:S01]  /*5570*/  HMMA.16816.F32 R28, R8, R90, RZ ;  /* 0x0000005a081c723c */ /* 0x000fe200000018ff */
[----:B------:R-:W-:Y:S01]  /*5580*/  IMAD.MOV.U32 R87, RZ, RZ, R80 ;  /* 0x000000ffff577224 */ /* 0x000fe200078e0050 */
[----:B------:R-:W-:-:S05]  /*5590*/  MOV R80, R188 ;  /* 0x000000bc00507202 */ /* 0x000fca0000000f00 */
[----:B------:R-:W-:Y:S01]  /*55a0*/  IMAD.MOV.U32 R91, RZ, RZ, R45 ;  /* 0x000000ffff5b7224 */ /* 0x000fe200078e002d */
[----:B------:R-:W-:Y:S01]  /*55b0*/  HMMA.16816.F32 R116, R4, R68, R24 ;  /* 0x000000440474723c */ /* 0x000fe20000001818 */
[----:B------:R-:W-:-:S07]  /*55c0*/  IMAD.MOV.U32 R90, RZ, RZ, R132 ;  /* 0x000000ffff5a7224 */ /* 0x000fce00078e0084 */
[----:B------:R-:W-:Y:S08]  /*55d0*/  HMMA.16816.F32 R120, R4, R48, R20 ;  /* 0x000000300478723c */ /* 0x000ff00000001814 */
[C---:B------:R-:W-:Y:S08]  /*55e0*/  HMMA.16816.F32 R40, R8.reuse, R46, RZ ;  /* 0x0000002e0828723c */ /* 0x040ff000000018ff */
[C---:B------:R-:W-:Y:S07]  /*55f0*/  HMMA.16816.F32 R36, R8.reuse, R82, RZ ;  /* 0x000000520824723c */ /* 0x040fee00000018ff */
[----:B------:R-:W-:Y:S01]  /*5600*/  IMAD.MOV.U32 R83, RZ, RZ, R53 ;  /* 0x000000ffff537224 */ /* 0x000fe200078e0035 */
[----:B------:R-:W-:Y:S01]  /*5610*/  HMMA.16816.F32 R24, R8, R94, RZ ;  /* 0x0000005e0818723c */ /* 0x000fe200000018ff */
[----:B------:R-:W-:Y:S01]  /*5620*/  IMAD.MOV.U32 R53, RZ, RZ, R133 ;  /* 0x000000ffff357224 */ /* 0x000fe200078e0085 */
[----:B------:R-:W-:-:S05]  /*5630*/  MOV R82, R61 ;  /* 0x0000003d00527202 */ /* 0x000fca0000000f00 */
[----:B------:R-:W-:Y:S01]  /*5640*/  IMAD.MOV.U32 R94, RZ, RZ, R163 ;  /* 0x000000ffff5e7224 */ /* 0x000fe200078e00a3 */
[----:B------:R-:W-:Y:S01]  /*5650*/  HMMA.16816.F32 R20, R8, R98, RZ ;  /* 0x000000620814723c */ /* 0x000fe200000018ff */
[----:B------:R-:W-:Y:S01]  /*5660*/  MOV R95, R114 ;  /* 0x00000072005f7202 */ /* 0x000fe20000000f00 */
[----:B------:R-:W-:-:S05]  /*5670*/  IMAD.MOV.U32 R114, RZ, RZ, R142 ;  /* 0x000000ffff727224 */ /* 0x000fca00078e008e */
[----:B------:R-:W-:Y:S01]  /*5680*/  MOV R98, R162 ;  /* 0x000000a200627202 */ /* 0x000fe20000000f00 */
[----:B------:R-:W-:Y:S01]  /*5690*/  HMMA.16816.F32 R16, R8, R102, RZ ;  /* 0x000000660810723c */ /* 0x000fe200000018ff */
[----:B------:R-:W-:-:S06]  /*56a0*/  IMAD.MOV.U32 R99, RZ, RZ, R161 ;  /* 0x000000ffff637224 */ /* 0x000fcc00078e00a1 */
[----:B------:R-:W-:Y:S01]  /*56b0*/  IMAD.MOV.U32 R103, RZ, RZ, R160 ;  /* 0x000000ffff677224 */ /* 0x000fe200078e00a0 */
[----:B------:R-:W-:Y:S07]  /*56c0*/  HMMA.16816.F32 R44, R8, R106, RZ ;  /* 0x0000006a082c723c */ /* 0x000fee00000018ff */
[----:B------:R-:W-:Y:S01]  /*56d0*/  FFMA.FTZ R8, R168, c[0x0][0x2d0], -R3 ;  /* 0x0000b400a8087a23 */ /* 0x000fe20000010803 */
[----:B------:R-:W-:Y:S01]  /*56e0*/  HMMA.16816.F32 R40, R4, R62, R40 ;  /* 0x0000003e0428723c */ /* 0x000fe20000001828 */
[----:B------:R-:W-:-:S02]  /*56f0*/  IMAD.MOV.U32 R168, RZ, RZ, R103 ;  /* 0x000000ffffa87224 */ /* 0x000fc400078e0067 */
[----:B------:R1:W-:Y:S01]  /*5700*/  MUFU.EX2 R134, R8 ;  /* 0x0000000800867308 */ /* 0x0003e20000000800 */
[----:B------:R-:W-:Y:S02]  /*5710*/  IMAD.MOV.U32 R103, RZ, RZ, R95 ;  /* 0x000000ffff677224 */ /* 0x000fe400078e005f */
[----:B------:R-:W-:Y:S02]  /*5720*/  IMAD.MOV.U32 R95, RZ, RZ, R83 ;  /* 0x000000ffff5f7224 */ /* 0x000fe400078e0053 */
[----:B------:R-:W-:Y:S01]  /*5730*/  IMAD.MOV.U32 R83, RZ, RZ, R76 ;  /* 0x000000ffff537224 */ /* 0x000fe200078e004c */
[----:B------:R-:W-:Y:S01]  /*5740*/  MOV R76, R85 ;  /* 0x00000055004c7202 */ /* 0x000fe20000000f00 */
[C---:B------:R-:W-:Y:S08]  /*5750*/  HMMA.16816.F32 R36, R4.reuse, R54, R36 ;  /* 0x000000360424723c */ /* 0x040ff00000001824 */
[----:B------:R-:W-:Y:S01]  /*5760*/  HMMA.16816.F32 R32, R4, R78, R32 ;  /* 0x0000004e0420723c */ /* 0x000fe20000001820 */
[----:B-1----:R-:W-:-:S04]  /*5770*/  FFMA.FTZ R8, R166, c[0x0][0x2d0], -R3 ;  /* 0x0000b400a6087a23 */ /* 0x002fc80000010803 */
[----:B------:R1:W-:Y:S03]  /*5780*/  MUFU.EX2 R138, R8 ;  /* 0x00000008008a7308 */ /* 0x0003e60000000800 */
[C---:B------:R-:W-:Y:S08]  /*5790*/  HMMA.16816.F32 R28, R4.reuse, R58, R28 ;  /* 0x0000003a041c723c */ /* 0x040ff0000000181c */
[C---:B------:R-:W-:Y:S01]  /*57a0*/  HMMA.16816.F32 R72, R4.reuse, R74, R24 ;  /* 0x0000004a0448723c */ /* 0x040fe20000001818 */
[----:B------:R-:W-:Y:S01]  /*57b0*/  MOV R54, R103 ;  /* 0x0000006700367202 */ /* 0x000fe20000000f00 */
[----:B-1----:R-:W-:Y:S01]  /*57c0*/  FFMA.FTZ R8, R164, c[0x0][0x2d0], -R3 ;  /* 0x0000b400a4087a23 */ /* 0x002fe20000010803 */
[----:B------:R-:W-:Y:S05]  /*57d0*/  LDSM.16.MT88.4 R24, [R226+0x1100] ;  /* 0x00110000e218783b */ /* 0x000fea0000004200 */
[C---:B------:R-:W-:Y:S01]  /*57e0*/  HMMA.16816.F32 R68, R4.reuse, R70, R20 ;  /* 0x000000460444723c */ /* 0x040fe20000001814 */
[----:B------:R1:W-:Y:S01]  /*57f0*/  MUFU.EX2 R188, R8 ;  /* 0x0000000800bc7308 */ /* 0x0003e20000000800 */
[----:B------:R-:W-:Y:S01]  /*5800*/  IMAD.MOV.U32 R103, RZ, RZ, R95 ;  /* 0x000000ffff677224 */ /* 0x000fe200078e005f */
[----:B------:R-:W-:Y:S05]  /*5810*/  LDSM.16.MT88.4 R20, [R228+0x1100] ;  /* 0x00110000e414783b */ /* 0x000fea0000004200 */
[C---:B------:R-:W-:Y:S08]  /*5820*/  HMMA.16816.F32 R48, R4.reuse, R50, R16 ;  /* 0x000000320430723c */ /* 0x040ff00000001810 */
[----:B------:R-:W-:Y:S01]  /*5830*/  HMMA.16816.F32 R44, R4, R66, R44 ;  /* 0x00000042042c723c */ /* 0x000fe2000000182c */
[----:B-1----:R-:W-:Y:S01]  /*5840*/  FFMA.FTZ R8, R139, c[0x0][0x2d0], -R3 ;  /* 0x0000b4008b087a23 */ /* 0x002fe20000010803 */
[----:B------:R-:W1:Y:S03]  /*5850*/  LDSM.16.MT88.4 R16, [R225+0x1100] ;  /* 0x00110000e110783b */ /* 0x000e660000004200 */
[----:B------:R2:W3:Y:S01]  /*5860*/  MUFU.EX2 R139, R8 ;  /* 0x00000008008b7308 */ /* 0x0004e20000000800 */
[----:B------:R-:W-:-:S02]  /*5870*/  IMAD.MOV.U32 R95, RZ, RZ, R83 ;  /* 0x000000ffff5f7224 */ /* 0x000fc400078e0053 */
[----:B------:R-:W-:Y:S02]  /*5880*/  FFMA.FTZ R4, R176, c[0x0][0x2d0], -R13 ;  /* 0x0000b400b0047a23 */ /* 0x000fe4000001080d */
[----:B--2---:R-:W-:Y:S01]  /*5890*/  FFMA.FTZ R8, R170, c[0x0][0x2d0], -R0 ;  /* 0x0000b400aa087a23 */ /* 0x004fe20000010800 */
[----:B------:R-:W-:Y:S02]  /*58a0*/  MOV R170, R99 ;  /* 0x0000006300aa7202 */ /* 0x000fe40000000f00 */
[----:B------:R2:W-:Y:S01]  /*58b0*/  MUFU.EX2 R60, R4 ;  /* 0x00000004003c7308 */ /* 0x0005e20000000800 */
[----:B------:R-:W-:Y:S01]  /*58c0*/  MOV R99, R87 ;  /* 0x0000005700637202 */ /* 0x000fe20000000f00 */
[----:B------:R-:W-:Y:S01]  /*58d0*/  IMAD.MOV.U32 R87, RZ, RZ, R100 ;  /* 0x000000ffff577224 */ /* 0x000fe200078e0064 */
[----:B---3--:R-:W-:Y:S01]  /*58e0*/  F2FP.PACK_AB R10, R139, R188 ;  /* 0x000000bc8b0a723e */ /* 0x008fe200000000ff */
[----:B------:R-:W-:-:S04]  /*58f0*/  IMAD.MOV.U32 R100, RZ, RZ, R84 ;  /* 0x000000ffff647224 */ /* 0x000fc800078e0054 */
[----:B------:R3:W-:Y:S01]  /*5900*/  MUFU.EX2 R64, R8 ;  /* 0x0000000800407308 */ /* 0x0007e20000000800 */
[----:B------:R-:W-:Y:S01]  /*5910*/  MOV R83, R224 ;  /* 0x000000e000537202 */ /* 0x000fe20000000f00 */
[----:B--2---:R-:W-:-:S06]  /*5920*/  FFMA.FTZ R4, R177, c[0x0][0x2d0], -R13 ;  /* 0x0000b400b1047a23 */ /* 0x004fcc000001080d */
[----:B------:R2:W4:Y:S01]  /*5930*/  MUFU.EX2 R61, R4 ;  /* 0x00000004003d7308 */ /* 0x0005220000000800 */
[----:B---3--:R-:W-:Y:S02]  /*5940*/  FFMA.FTZ R8, R169, c[0x0][0x2d0], -R0 ;  /* 0x0000b400a9087a23 */ /* 0x008fe40000010800 */
[----:B------:R-:W-:Y:S01]  /*5950*/  IMAD.MOV.U32 R169, RZ, RZ, R98 ;  /* 0x000000ffffa97224 */ /* 0x000fe200078e0062 */
[----:B------:R-:W-:-:S04]  /*5960*/  MOV R98, R90 ;  /* 0x0000005a00627202 */ /* 0x000fc80000000f00 */
[----:B------:R3:W1:Y:S01]  /*5970*/  MUFU.EX2 R65, R8 ;  /* 0x0000000800417308 */ /* 0x0006620000000800 */
[----:B------:R-:W-:Y:S02]  /*5980*/  IMAD.MOV.U32 R90, RZ, RZ, R91 ;  /* 0x000000ffff5a7224 */ /* 0x000fe400078e005b */
[----:B------:R-:W-:Y:S01]  /*5990*/  IMAD.MOV.U32 R91, RZ, RZ, R86 ;  /* 0x000000ffff5b7224 */ /* 0x000fe200078e0056 */
[----:B------:R-:W-:Y:S01]  /*59a0*/  MOV R86, R77 ;  /* 0x0000004d00567202 */ /* 0x000fe20000000f00 */
[----:B------:R-:W-:Y:S02]  /*59b0*/  IMAD.MOV.U32 R77, RZ, RZ, R135 ;  /* 0x000000ffff4d7224 */ /* 0x000fe400078e0087 */
[----:B------:R1:W5:Y:S01]  /*59c0*/  LDL.LU R135, [R1+0x94] ;  /* 0x0000940001877983 */ /* 0x0003620000300800 */
[----:B--2---:R-:W-:Y:S01]  /*59d0*/  FFMA.FTZ R4, R182, c[0x0][0x2d0], -R12 ;  /* 0x0000b400b6047a23 */ /* 0x004fe2000001080c */
[----:B----4-:R-:W-:-:S03]  /*59e0*/  F2FP.PACK_AB R6, R61, R60 ;  /* 0x0000003c3d06723e */ /* 0x010fc600000000ff */
[----:B------:R2:W-:Y:S01]  /*59f0*/  MUFU.EX2 R56, R4 ;  /* 0x0000000400387308 */ /* 0x0005e20000000800 */
[----:B---3--:R-:W-:Y:S01]  /*5a00*/  FFMA.FTZ R8, R167, c[0x0][0x2d0], -R0 ;  /* 0x0000b400a7087a23 */ /* 0x008fe20000010800 */
[----:B-1----:R-:W-:-:S06]  /*5a10*/  F2FP.PACK_AB R9, R65, R64 ;  /* 0x000000404109723e */ /* 0x002fcc00000000ff */
[----:B------:R1:W-:Y:S01]  /*5a20*/  MUFU.EX2 R132, R8 ;  /* 0x0000000800847308 */ /* 0x0003e20000000800 */
[----:B--2---:R-:W-:-:S07]  /*5a30*/  FFMA.FTZ R4, R181, c[0x0][0x2d0], -R12 ;  /* 0x0000b400b5047a23 */ /* 0x004fce000001080c */
[----:B------:R2:W3:Y:S01]  /*5a40*/  MUFU.EX2 R57, R4 ;  /* 0x0000000400397308 */ /* 0x0004e20000000800 */
[----:B-1----:R-:W-:-:S07]  /*5a50*/  FFMA.FTZ R8, R165, c[0x0][0x2d0], -R0 ;  /* 0x0000b400a5087a23 */ /* 0x002fce0000010800 */
[----:B------:R1:W4:Y:S01]  /*5a60*/  MUFU.EX2 R133, R8 ;  /* 0x0000000800857308 */ /* 0x0003220000000800 */
[----:B--2---:R-:W-:Y:S01]  /*5a70*/  FFMA.FTZ R4, R180, c[0x0][0x2d0], -R12 ;  /* 0x0000b400b4047a23 */ /* 0x004fe2000001080c */
[----:B---3--:R-:W-:-:S06]  /*5a80*/  F2FP.PACK_AB R5, R57, R56 ;  /* 0x000000383905723e */ /* 0x008fcc00000000ff */
[----:B------:R2:W-:Y:S01]  /*5a90*/  MUFU.EX2 R58, R4 ;  /* 0x00000004003a7308 */ /* 0x0005e20000000800 */
[----:B-1----:R-:W-:Y:S01]  /*5aa0*/  FFMA.FTZ R8, R178, c[0x0][0x2d0], -R13 ;  /* 0x0000b400b2087a23 */ /* 0x002fe2000001080d */
[----:B----4-:R-:W-:-:S06]  /*5ab0*/  F2FP.PACK_AB R11, R133, R132 ;  /* 0x00000084850b723e */ /* 0x010fcc00000000ff */
[----:B------:R1:W-:Y:S01]  /*5ac0*/  MUFU.EX2 R62, R8 ;  /* 0x00000008003e7308 */ /* 0x0003e20000000800 */
[----:B--2---:R-:W-:-:S07]  /*5ad0*/  FFMA.FTZ R4, R179, c[0x0][0x2d0], -R12 ;  /* 0x0000b400b3047a23 */ /* 0x004fce000001080c */
[----:B------:R-:W2:Y:S01]  /*5ae0*/  MUFU.EX2 R59, R4 ;  /* 0x00000004003b7308 */ /* 0x000ea20000000800 */
[----:B-1----:R-:W-:Y:S02]  /*5af0*/  FFMA.FTZ R8, R171, c[0x0][0x2d0], -R13 ;  /* 0x0000b400ab087a23 */ /* 0x002fe4000001080d */
[----:B------:R-:W-:Y:S02]  /*5b00*/  IMAD.MOV.U32 R171, RZ, RZ, R94 ;  /* 0x000000ffffab7224 */ /* 0x000fe400078e005e */
[----:B------:R-:W-:-:S03]  /*5b10*/  IMAD.MOV.U32 R94, RZ, RZ, R82 ;  /* 0x000000ffff5e7224 */ /* 0x000fc600078e0052 */
[----:B------:R1:W3:Y:S01]  /*5b20*/  MUFU.EX2 R63, R8 ;  /* 0x00000008003f7308 */ /* 0x0002e20000000800 */
[----:B------:R-:W-:Y:S01]  /*5b30*/  IMAD.MOV.U32 R82, RZ, RZ, R101 ;  /* 0x000000ffff527224 */ /* 0x000fe200078e0065 */
[----:B------:R-:W-:Y:S01]  /*5b40*/  MOV R101, R96 ;  /* 0x0000006000657202 */ /* 0x000fe20000000f00 */
[----:B------:R-:W-:Y:S02]  /*5b50*/  IMAD.MOV.U32 R96, RZ, RZ, R243 ;  /* 0x000000ffff607224 */ /* 0x000fe400078e00f3 */
[----:B------:R-:W4:Y:S01]  /*5b60*/  LDL.LU R243, [R1+0x90] ;  /* 0x0000900001f37983 */ /* 0x000f220000300800 */
[----:B--2---:R-:W-:-:S03]  /*5b70*/  F2FP.PACK_AB R7, R59, R58 ;  /* 0x0000003a3b07723e */ /* 0x004fc600000000ff */
[----:B------:R-:W2:Y:S04]  /*5b80*/  LDL.LU R84, [R1+0x4] ;  /* 0x0000040001547983 */ /* 0x000ea80000300800 */
[----:B------:R-:W2:Y:S01]  /*5b90*/  LDL.LU R85, [R1] ;  /* 0x0000000001557983 */ /* 0x000ea20000300800 */
[----:B-1----:R-:W-:-:S03]  /*5ba0*/  F2FP.PACK_AB R8, R138, R134 ;  /* 0x000000868a08723e */ /* 0x002fc600000000ff */
[----:B------:R-:W2:Y:S01]  /*5bb0*/  LDL.LU R224, [R1+0x8c] ;  /* 0x00008c0001e07983 */ /* 0x000ea20000300800 */
[----:B---3--:R-:W-:-:S03]  /*5bc0*/  F2FP.PACK_AB R4, R63, R62 ;  /* 0x0000003e3f04723e */ /* 0x008fc600000000ff */
[-C--:B------:R-:W-:Y:S08]  /*5bd0*/  HMMA.16816.F32 R144, R8, R16.reuse, R144 ;  /* 0x000000100890723c */ /* 0x080ff00000001890 */
        /* <DEDUP_REMOVED lines=13> */
[----:B------:R-:W3:Y:S07]  /*5cb0*/  LDSM.16.MT88.4 R20, [R226+0x3100] ;  /* 0x00310000e214783b */ /* 0x000eee0000004200 */
[-C--:B-1----:R-:W-:Y:S08]  /*5cc0*/  HMMA.16816.F32 R108, R8, R16.reuse, R108 ;  /* 0x00000010086c723c */ /* 0x082ff0000000186c */
[C---:B------:R-:W-:Y:S08]  /*5cd0*/  HMMA.16816.F32 R196, R4.reuse, R16, R168 ;  /* 0x0000001004c4723c */ /* 0x040ff000000018a8 */
[-C--:B------:R-:W-:Y:S08]  /*5ce0*/  HMMA.16816.F32 R200, R4, R18.reuse, R200 ;  /* 0x0000001204c8723c */ /* 0x080ff000000018c8 */
[----:B------:R-:W-:Y:S01]  /*5cf0*/  HMMA.16816.F32 R248, R8, R18, R28 ;  /* 0x0000001208f8723c */ /* 0x000fe2000000181c */
[----:B------:R-:W1:Y:S01]  /*5d00*/  LDSM.16.MT88.4 R16, [R228+0x3100] ;  /* 0x00310000e410783b */ /* 0x000e620000004200 */
[----:B------:R-:W-:Y:S01]  /*5d10*/  IMAD.MOV.U32 R55, RZ, RZ, R98 ;  /* 0x000000ffff377224 */ /* 0x000fe200078e0062 */
[----:B------:R-:W-:Y:S01]  /*5d20*/  MOV R102, R94 ;  /* 0x0000005e00667202 */ /* 0x000fe20000000f00 */
[----:B------:R-:W-:Y:S01]  /*5d30*/  IMAD.MOV.U32 R107, RZ, RZ, R99 ;  /* 0x000000ffff6b7224 */ /* 0x000fe200078e0063 */
[----:B------:R-:W1:Y:S01]  /*5d40*/  LDSM.16.MT88.4 R28, [R227+0x3100] ;  /* 0x00310000e31c783b */ /* 0x000e620000004200 */
[----:B------:R-:W-:Y:S01]  /*5d50*/  IMAD.MOV.U32 R98, RZ, RZ, R86 ;  /* 0x000000ffff627224 */ /* 0x000fe200078e0056 */
[----:B------:R-:W-:Y:S01]  /*5d60*/  MOV R86, R76 ;  /* 0x0000004c00567202 */ /* 0x000fe20000000f00 */
        /* <DEDUP_REMOVED lines=10> */
[----:B------:R-:W-:-:S02]  /*5e10*/  IMAD.MOV.U32 R169, RZ, RZ, R98 ;  /* 0x000000ffffa97224 */ /* 0x000fc400078e0062 */
[----:B------:R-:W-:Y:S02]  /*5e20*/  IMAD.MOV.U32 R78, RZ, RZ, R95 ;  /* 0x000000ffff4e7224 */ /* 0x000fe400078e005f */
[----:B------:R-:W-:Y:S02]  /*5e30*/  IMAD.MOV.U32 R130, RZ, RZ, R109 ;  /* 0x000000ffff827224 */ /* 0x000fe400078e006d */
[----:B------:R-:W-:Y:S01]  /*5e40*/  IMAD.MOV.U32 R129, RZ, RZ, R110 ;  /* 0x000000ffff817224 */ /* 0x000fe200078e006e */
[C---:B---3--:R-:W-:Y:S01]  /*5e50*/  HMMA.16816.F32 R52, R4.reuse, R24, R52 ;  /* 0x000000180434723c */ /* 0x048fe20000001834 */
[----:B------:R-:W-:Y:S01]  /*5e60*/  IMAD.MOV.U32 R102, RZ, RZ, R83 ;  /* 0x000000ffff667224 */ /* 0x000fe200078e0053 */
[----:B------:R-:W-:Y:S01]  /*5e70*/  MOV R83, R240 ;  /* 0x000000f000537202 */ /* 0x000fe20000000f00 */
[----:B------:R-:W-:Y:S01]  /*5e80*/  IMAD.MOV.U32 R170, RZ, RZ, R99 ;  /* 0x000000ffffaa7224 */ /* 0x000fe200078e0063 */
[----:B------:R-:W-:Y:S01]  /*5e90*/  MOV R99, R97 ;  /* 0x0000006100637202 */ /* 0x000fe20000000f00 */
[----:B------:R-:W-:Y:S01]  /*5ea0*/  IMAD.MOV.U32 R95, RZ, RZ, R241 ;  /* 0x000000ffff5f7224 */ /* 0x000fe200078e00f1 */
[----:B------:R-:W-:Y:S01]  /*5eb0*/  MOV R168, R94 ;  /* 0x0000005e00a87202 */ /* 0x000fe20000000f00 */
[----:B------:R-:W-:Y:S01]  /*5ec0*/  IMAD.MOV.U32 R76, RZ, RZ, R239 ;  /* 0x000000ffff4c7224 */ /* 0x000fe200078e00ef */
[----:B------:R-:W-:Y:S01]  /*5ed0*/  HMMA.16816.F32 R88, R4, R20, R88 ;  /* 0x000000140458723c */ /* 0x000fe20000001858 */
[----:B------:R-:W-:Y:S01]  /*5ee0*/  IMAD.MOV.U32 R94, RZ, RZ, R93 ;  /* 0x000000ffff5e7224 */ /* 0x000fe200078e005d */
[----:B------:R3:W5:Y:S01]  /*5ef0*/  LDL.LU R244, [R1+0x88] ;  /* 0x0000880001f47983 */ /* 0x0007620000300800 */
        /* <DEDUP_REMOVED lines=24> */
[----:B------:R-:W-:Y:S02]  /*6080*/  IMAD.MOV.U32 R87, RZ, RZ, R82 ;  /* 0x000000ffff577224 */ /* 0x000fe400078e0052 */
[----:B------:R-:W-:Y:S01]  /*6090*/  IMAD.MOV.U32 R154, RZ, RZ, R94 ;  /* 0x000000ffff9a7224 */ /* 0x000fe200078e005e */
[C---:B-1----:R-:W-:Y:S08]  /*60a0*/  HMMA.16816.F32 R104, R4.reuse, R16, R104 ;  /* 0x000000100468723c */ /* 0x042ff00000001868 */
[----:B------:R-:W-:Y:S08]  /*60b0*/  HMMA.16816.F32 R192, R4, R28, R192 ;  /* 0x0000001c04c0723c */ /* 0x000ff000000018c0 */
[----:B------:R-:W-:Y:S01]  /*60c0*/  HMMA.16816.F32 R48, R8, R18, R48 ;  /* 0x000000120830723c */ /* 0x000fe20000001830 */
[----:B------:R-:W-:-:S02]  /*60d0*/  IMAD.MOV.U32 R15, RZ, RZ, R232 ;  /* 0x000000ffff0f7224 */ /* 0x000fc400078e00e8 */
[----:B----4-:R-:W-:-:S05]  /*60e0*/  IMAD.MOV.U32 R77, RZ, RZ, R243 ;  /* 0x000000ffff4d7224 */ /* 0x010fca00078e00f3 */
[----:B------:R-:W-:Y:S01]  /*60f0*/  HMMA.16816.F32 R44, R8, R30, R44 ;  /* 0x0000001e082c723c */ /* 0x000fe2000000182c */
[----:B------:R-:W-:Y:S01]  /*6100*/  MOV R96, R242 ;  /* 0x000000f200607202 */ /* 0x000fe20000000f00 */
[----:B------:R3:W5:Y:S01]  /*6110*/  LDL.LU R243, [R1+0x84] ;  /* 0x0000840001f37983 */ /* 0x0007620000300800 */
[----:B------:R-:W-:Y:S02]  /*6120*/  IMAD.MOV.U32 R98, RZ, RZ, R77 ;  /* 0x000000ffff627224 */ /* 0x000fe400078e004d */
        /* <DEDUP_REMOVED lines=9> */
[----:B------:R3:W5:Y:S01]  /*61c0*/  LDL.LU R242, [R1+0x80] ;  /* 0x0000800001f27983 */ /* 0x0007620000300800 */
[----:B------:R-:W-:-:S02]  /*61d0*/  IMAD.MOV.U32 R168, RZ, RZ, R77 ;  /* 0x000000ffffa87224 */ /* 0x000fc400078e004d */
[----:B------:R-:W-:Y:S01]  /*61e0*/  IMAD.MOV.U32 R155, RZ, RZ, R99 ;  /* 0x000000ffff9b7224 */ /* 0x000fe200078e0063 */
[C---:B------:R-:W-:Y:S01]  /*61f0*/  HMMA.16816.F32 R76, R4.reuse, R26, R220 ;  /* 0x0000001a044c723c */ /* 0x040fe200000018dc */
[----:B------:R-:W-:Y:S01]  /*6200*/  MOV R99, R93 ;  /* 0x0000005d00637202 */ /* 0x000fe20000000f00 */
[----:B------:R-:W-:Y:S01]  /*6210*/  IMAD.MOV.U32 R96, RZ, RZ, R238 ;  /* 0x000000ffff607224 */ /* 0x000fe200078e00ee */
[----:B------:R3:W5:Y:S04]  /*6220*/  LDL.LU R241, [R1+0x7c] ;  /* 0x00007c0001f17983 */ /* 0x0007680000300800 */
[----:B------:R-:W-:Y:S01]  /*6230*/  IMAD.MOV.U32 R223, RZ, RZ, R92 ;  /* 0x000000ffffdf7224 */ /* 0x000fe200078e005c */
[----:B------:R3:W5:Y:S01]  /*6240*/  LDL.LU R240, [R1+0x78] ;  /* 0x0000780001f07983 */ /* 0x0007620000300800 */
[C---:B------:R-:W-:Y:S03]  /*6250*/  HMMA.16816.F32 R92, R4.reuse, R22, R216 ;  /* 0x00000016045c723c */ /* 0x040fe600000018d8 */
[----:B------:R3:W5:Y:S04]  /*6260*/  LDL.LU R239, [R1+0x74] ;  /* 0x0000740001ef7983 */ /* 0x0007680000300800 */
[----:B------:R-:W-:Y:S01]  /*6270*/  IMAD.MOV.U32 R219, RZ, RZ, R111 ;  /* 0x000000ffffdb7224 */ /* 0x000fe200078e006f */
[----:B------:R3:W5:Y:S01]  /*6280*/  LDL.LU R238, [R1+0x70] ;  /* 0x0000700001ee7983 */ /* 0x0007620000300800 */
[C---:B------:R-:W-:Y:S03]  /*6290*/  HMMA.16816.F32 R108, R4.reuse, R18, R212 ;  /* 0x00000012046c723c */ /* 0x040fe600000018d4 */
[----:B------:R3:W5:Y:S04]  /*62a0*/  LDL.LU R237, [R1+0x6c] ;  /* 0x00006c0001ed7983 */ /* 0x0007680000300800 */
[----:B------:R-:W-:Y:S01]  /*62b0*/  MOV R212, R86 ;  /* 0x0000005600d47202 */ /* 0x000fe20000000f00 */
[----:B------:R-:W-:Y:S01]  /*62c0*/  IMAD.MOV.U32 R213, RZ, RZ, R87 ;  /* 0x000000ffffd57224 */ /* 0x000fe200078e0057 */
[----:B--2---:R-:W-:Y:S01]  /*62d0*/  MOV R214, R84 ;  /* 0x0000005400d67202 */ /* 0x004fe20000000f00 */
[----:B------:R-:W-:Y:S01]  /*62e0*/  IMAD.MOV.U32 R215, RZ, RZ, R85 ;  /* 0x000000ffffd77224 */ /* 0x000fe200078e0055 */
[----:B------:R3:W5:Y:S01]  /*62f0*/  LDL.LU R236, [R1+0x68] ;  /* 0x0000680001ec7983 */ /* 0x0007620000300800 */
[----:B------:R-:W-:Y:S03]  /*6300*/  HMMA.16816.F32 R84, R4, R30, R208 ;  /* 0x0000001e0454723c */ /* 0x000fe600000018d0 */
[----:B------:R3:W5:Y:S04]  /*6310*/  LDL.LU R235, [R1+0x64] ;  /* 0x0000640001eb7983 */ /* 0x0007680000300800 */
[----:B------:R-:W-:Y:S01]  /*6320*/  MOV R211, R223 ;  /* 0x000000df00d37202 */ /* 0x000fe20000000f00 */
[----:B------:R-:W-:Y:S01]  /*6330*/  FFMA.FTZ R4, R205, c[0x0][0x2d0], -R3 ;  /* 0x0000b400cd047a23 */ /* 0x000fe20000010803 */
[C---:B------:R-:W-:Y:S01]  /*6340*/  HMMA.16816.F32 R220, R8.reuse, R24, R124 ;  /* 0x0000001808dc723c */ /* 0x040fe2000000187c */
[----:B------:R-:W-:Y:S01]  /*6350*/  IMAD.MOV.U32 R6, RZ, RZ, R212 ;  /* 0x000000ffff067224 */ /* 0x000fe200078e00d4 */
[----:B------:R-:W-:Y:S01]  /*6360*/  MOV R7, R213 ;  /* 0x000000d500077202 */ /* 0x000fe20000000f00 */
[----:B------:R-:W-:Y:S01]  /*6370*/  IMAD.MOV.U32 R5, RZ, RZ, R100 ;  /* 0x000000ffff057224 */ /* 0x000fe200078e0064 */
[----:B------:R3:W5:Y:S03]  /*6380*/  LDL.LU R234, [R1+0x60] ;  /* 0x0000600001ea7983 */ /* 0x0007660000300800 */
[----:B------:R-:W-:Y:S01]  /*6390*/  IMAD.MOV.U32 R124, RZ, RZ, R219 ;  /* 0x000000ffff7c7224 */ /* 0x000fe200078e00db */
[----:B------:R-:W-:Y:S01]  /*63a0*/  MOV R127, R67 ;  /* 0x00000043007f7202 */ /* 0x000fe20000000f00 */
[C---:B------:R-:W-:Y:S01]  /*63b0*/  HMMA.16816.F32 R216, R8.reuse, R26, R72 ;  /* 0x0000001a08d8723c */ /* 0x040fe20000001848 */
[----:B------:R-:W-:Y:S01]  /*63c0*/  IMAD.MOV.U32 R125, RZ, RZ, R66 ;  /* 0x000000ffff7d7224 */ /* 0x000fe200078e0042 */
[----:B------:R3:W5:Y:S05]  /*63d0*/  LDL.LU R233, [R1+0x5c] ;  /* 0x00005c0001e97983 */ /* 0x00076a0000300800 */
[----:B------:R-:W-:Y:S01]  /*63e0*/  MOV R75, R211 ;  /* 0x000000d3004b7202 */ /* 0x000fe20000000f00 */
[----:B------:R-:W-:Y:S01]  /*63f0*/  IMAD.MOV.U32 R73, RZ, RZ, R214 ;  /* 0x000000ffff497224 */ /* 0x000fe200078e00d6 */
[----:B------:R-:W-:Y:S01]  /*6400*/  HMMA.16816.F32 R208, R8, R22, R68 ;  /* 0x0000001608d0723c */ /* 0x000fe20000001844 */
[----:B------:R1:W-:Y:S01]  /*6410*/  MUFU.EX2 R23, R4 ;  /* 0x0000000400177308 */ /* 0x0003e20000000800 */
[----:B------:R-:W-:Y:S01]  /*6420*/  MOV R74, R215 ;  /* 0x000000d7004a7202 */ /* 0x000fe20000000f00 */
[----:B------:R-:W-:Y:S01]  /*6430*/  IMAD.MOV.U32 R126, RZ, RZ, R102 ;  /* 0x000000ffff7e7224 */ /* 0x000fe200078e0066 */
[----:B------:R-:W-:Y:S01]  /*6440*/  MOV R67, R103 ;  /* 0x0000006700437202 */ /* 0x000fe20000000f00 */
[----:B------:R3:W5:Y:S01]  /*6450*/  LDL.LU R232, [R1+0x58] ;  /* 0x0000580001e87983 */ /* 0x0007620000300800 */
[----:B-1----:R-:W-:-:S02]  /*6460*/  FFMA.FTZ R4, R204, c[0x0][0x2d0], -R3 ;  /* 0x0000b400cc047a23 */ /* 0x002fc40000010803 */
[----:B------:R-:W-:Y:S01]  /*6470*/  HMMA.16816.F32 R212, R8, R20, R116 ;  /* 0x0000001408d4723c */ /* 0x000fe20000001874 */
[----:B------:R-:W-:Y:S01]  /*6480*/  IMAD.MOV.U32 R27, RZ, RZ, R74 ;  /* 0x000000ffff1b7224 */ /* 0x000fe200078e004a */
[----:B------:R-:W-:Y:S01]  /*6490*/  MOV R66, R101 ;  /* 0x0000006500427202 */ /* 0x000fe20000000f00 */
[----:B------:R1:W2:Y:S01]  /*64a0*/  MUFU.EX2 R24, R4 ;  /* 0x0000000400187308 */ /* 0x0002a20000000800 */
[----:B------:R-:W-:Y:S01]  /*64b0*/  MOV R72, R75 ;  /* 0x0000004b00487202 */ /* 0x000fe20000000f00 */
[----:B------:R-:W-:Y:S01]  /*64c0*/  IMAD.MOV.U32 R70, RZ, RZ, R5 ;  /* 0x000000ffff467224 */ /* 0x000fe200078e0005 */
[----:B------:R-:W-:Y:S01]  /*64d0*/  MOV R71, R154 ;  /* 0x0000009a00477202 */ /* 0x000fe20000000f00 */
[----:B------:R3:W5:Y:S01]  /*64e0*/  LDL.LU R231, [R1+0x54] ;  /* 0x0000540001e77983 */ /* 0x0007620000300800 */
[--C-:B-1----:R-:W-:Y:S02]  /*64f0*/  FFMA.FTZ R4, R191, c[0x0][0x2d0], -R3.reuse ;  /* 0x0000b400bf047a23 */ /* 0x102fe40000010803 */
[----:B------:R-:W-:-:S04]  /*6500*/  FFMA.FTZ R3, R190, c[0x0][0x2d0], -R3 ;  /* 0x0000b400be037a23 */ /* 0x000fc80000010803 */
[----:B------:R1:W-:Y:S02]  /*6510*/  MUFU.EX2 R25, R3 ;  /* 0x0000000300197308 */ /* 0x0003e40000000800 */
[----:B-1----:R-:W-:-:S06]  /*6520*/  FFMA.FTZ R3, R187, c[0x0][0x2d0], -R0 ;  /* 0x0000b400bb037a23 */ /* 0x002fcc0000010800 */
[----:B------:R1:W-:Y:S01]  /*6530*/  MUFU.EX2 R20, R3 ;  /* 0x0000000300147308 */ /* 0x0003e20000000800 */
[----:B------:R-:W-:Y:S01]  /*6540*/  HMMA.16816.F32 R100, R8, R16, R120 ;  /* 0x000000100864723c */ /* 0x000fe20000001878 */
[----:B-1----:R-:W-:-:S06]  /*6550*/  FFMA.FTZ R3, R186, c[0x0][0x2d0], -R0 ;  /* 0x0000b400ba037a23 */ /* 0x002fcc0000010800 */
[----:B------:R1:W4:Y:S02]  /*6560*/  MUFU.EX2 R21, R3 ;  /* 0x0000000300157308 */ /* 0x0003240000000800 */
[--C-:B-1----:R-:W-:Y:S02]  /*6570*/  FFMA.FTZ R3, R185, c[0x0][0x2d0], -R0.reuse ;  /* 0x0000b400b9037a23 */ /* 0x102fe40000010800 */
[----:B------:R-:W-:Y:S01]  /*6580*/  FFMA.FTZ R0, R184, c[0x0][0x2d0], -R0 ;  /* 0x0000b400b8007a23 */ /* 0x000fe20000010800 */
[----:B------:R-:W-:Y:S01]  /*6590*/  MOV R74, R230 ;  /* 0x000000e6004a7202 */ /* 0x000fe20000000f00 */
[----:B------:R-:W-:Y:S01]  /*65a0*/  IMAD.MOV.U32 R75, RZ, RZ, R229 ;  /* 0x000000ffff4b7224 */ /* 0x000fe200078e00e5 */
[----:B------:R-:W-:Y:S01]  /*65b0*/  MOV R5, R152 ;  /* 0x0000009800057202 */ /* 0x000fe20000000f00 */
[----:B------:R1:W-:Y:S01]  /*65c0*/  MUFU.EX2 R19, R0 ;  /* 0x0000000000137308 */ /* 0x0003e20000000800 */
[----:B------:R-:W-:Y:S07]  /*65d0*/  LDSM.16.MT88.4 R184, [R228+0x1900] ;  /* 0x00190000e4b8783b */ /* 0x000fee0000004200 */
[----:B------:R-:W2:Y:S01]  /*65e0*/  MUFU.EX2 R26, R4 ;  /* 0x00000004001a7308 */ /* 0x000ea20000000800 */
[----:B------:R-:W-:Y:S01]  /*65f0*/  IMAD.MOV.U32 R68, RZ, RZ, R71 ;  /* 0x000000ffff447224 */ /* 0x000fe200078e0047 */
[----:B------:R3:W5:Y:S01]  /*6600*/  LDL.LU R230, [R1+0x50] ;  /* 0x0000500001e67983 */ /* 0x0007620000300800 */
[----:B------:R-:W-:-:S03]  /*6610*/  IMAD.MOV.U32 R190, RZ, RZ, R99 ;  /* 0x000000ffffbe7224 */ /* 0x000fc600078e0063 */
[----:B------:R3:W5:Y:S01]  /*6620*/  LDL.LU R229, [R1+0x4c] ;  /* 0x00004c0001e57983 */ /* 0x0007620000300800 */
[--C-:B-1----:R-:W-:Y:S02]  /*6630*/  FFMA.FTZ R0, R73, c[0x0][0x2d0], -R13.reuse ;  /* 0x0000b40049007a23 */ /* 0x102fe4000001080d */
[----:B------:R-:W-:Y:S01]  /*6640*/  IMAD.MOV.U32 R73, RZ, RZ, R124 ;  /* 0x000000ffff497224 */ /* 0x000fe200078e007c */
[----:B------:R-:W-:Y:S01]  /*6650*/  MOV R124, R224 ;  /* 0x000000e0007c7202 */ /* 0x000fe20000000f00 */
[----:B------:R1:W-:Y:S08]  /*6660*/  MUFU.EX2 R16, R0 ;  /* 0x0000000000107308 */ /* 0x0003f00000000800 */
[----:B------:R-:W2:Y:S01]  /*6670*/  MUFU.EX2 R22, R3 ;  /* 0x0000000300167308 */ /* 0x000ea20000000800 */
[----:B------:R-:W-:Y:S01]  /*6680*/  HMMA.16816.F32 R116, R8, R28, R72 ;  /* 0x0000001c0874723c */ /* 0x000fe20000001848 */
[----:B------:R-:W-:Y:S01]  /*6690*/  IMAD.MOV.U32 R30, RZ, RZ, R190 ;  /* 0x000000ffff1e7224 */ /* 0x000fe200078e00be */
[----:B------:R3:W5:Y:S01]  /*66a0*/  LDL.LU R224, [R1+0x48] ;  /* 0x0000480001e07983 */ /* 0x0007620000300800 */
[----:B-1----:R-:W-:-:S04]  /*66b0*/  FFMA.FTZ R0, R27, c[0x0][0x2d0], -R13 ;  /* 0x0000b4001b007a23 */ /* 0x002fc8000001080d */
[----:B------:R1:W1:Y:S01]  /*66c0*/  MUFU.EX2 R17, R0 ;  /* 0x0000000000117308 */ /* 0x0002620000000800 */
[----:B------:R-:W-:Y:S02]  /*66d0*/  IMAD.MOV.U32 R75, RZ, RZ, R153 ;  /* 0x000000ffff4b7224 */ /* 0x000fe400078e0099 */
[----:B------:R-:W-:Y:S01]  /*66e0*/  IMAD.MOV.U32 R72, RZ, RZ, R155 ;  /* 0x000000ffff487224 */ /* 0x000fe200078e009b */
[----:B------:R-:W-:Y:S01]  /*66f0*/  MOV R73, R171 ;  /* 0x000000ab00497202 */ /* 0x000fe20000000f00 */
[----:B------:R-:W2:Y:S01]  /*6700*/  LDSM.16.MT88.4 R152, [R225+0x1900] ;  /* 0x00190000e198783b */ /* 0x000ea20000004200 */
[----:B------:R-:W-:Y:S02]  /*6710*/  IMAD.MOV.U32 R74, RZ, RZ, R169 ;  /* 0x000000ffff4a7224 */ /* 0x000fe400078e00a9 */
[----:B-1----:R-:W-:-:S04]  /*6720*/  FFMA.FTZ R0, R124, c[0x0][0x2d0], -R13 ;  /* 0x0000b4007c007a23 */ /* 0x002fc8000001080d */
[----:B------:R1:W-:Y:S01]  /*6730*/  MUFU.EX2 R18, R0 ;  /* 0x0000000000127308 */ /* 0x0003e20000000800 */
[----:B------:R-:W-:Y:S01]  /*6740*/  MOV R124, R170 ;  /* 0x000000aa007c7202 */ /* 0x000fe20000000f00 */
[----:B-1----:R-:W-:Y:S02]  /*6750*/  FFMA.FTZ R0, R125, c[0x0][0x2d0], -R13 ;  /* 0x0000b4007d007a23 */ /* 0x002fe4000001080d */
[----:B------:R-:W-:Y:S01]  /*6760*/  IMAD.MOV.U32 R125, RZ, RZ, R98 ;  /* 0x000000ffff7d7224 */ /* 0x000fe200078e0062 */
[----:B------:R-:W-:-:S03]  /*6770*/  MOV R98, R15 ;  /* 0x0000000f00627202 */ /* 0x000fc60000000f00 */
[----:B------:R1:W-:Y:S01]  /*6780*/  MUFU.EX2 R15, R0 ;  /* 0x00000000000f7308 */ /* 0x0003e20000000800 */
[--C-:B------:R-:W-:Y:S02]  /*6790*/  FFMA.FTZ R3, R206, c[0x0][0x2d0], -R12.reuse ;  /* 0x0000b400ce037a23 */ /* 0x100fe4000001080c */
[----:B-1----:R-:W-:Y:S02]  /*67a0*/  FFMA.FTZ R0, R168, c[0x0][0x2d0], -R12 ;  /* 0x0000b400a8007a23 */ /* 0x002fe4000001080c */
[----:B------:R-:W1:Y:S03]  /*67b0*/  LDSM.16.MT88.4 R168, [R226+0x1900] ;  /* 0x00190000e2a8783b */ /* 0x000e660000004200 */
[----:B------:R2:W-:Y:S01]  /*67c0*/  MUFU.EX2 R27, R0 ;  /* 0x00000000001b7308 */ /* 0x0005e20000000800 */
[----:B------:R-:W-:Y:S02]  /*67d0*/  FADD.FTZ R9, R189, R14 ;  /* 0x0000000ebd097221 */ /* 0x000fe40000010000 */
[----:B--2---:R-:W-:-:S05]  /*67e0*/  FFMA.FTZ R0, R207, c[0x0][0x2d0], -R12 ;  /* 0x0000b400cf007a23 */ /* 0x004fca000001080c */
[----:B------:R2:W1:Y:S01]  /*67f0*/  MUFU.EX2 R13, R0 ;  /* 0x00000000000d7308 */ /* 0x0004620000000800 */
[----:B------:R-:W-:Y:S01]  /*6800*/  MOV R205, R72 ;  /* 0x0000004800cd7202 */ /* 0x000fe20000000f00 */
[----:B------:R-:W-:Y:S01]  /*6810*/  IMAD.MOV.U32 R69, RZ, RZ, R73 ;  /* 0x000000ffff457224 */ /* 0x000fe200078e0049 */
[----:B------:R-:W-:Y:S01]  /*6820*/  MOV R72, R125 ;  /* 0x0000007d00487202 */ /* 0x000fe20000000f00 */
[----:B--2---:R-:W-:-:S04]  /*6830*/  FFMA.FTZ R0, R70, c[0x0][0x2d0], -R12 ;  /* 0x0000b40046007a23 */ /* 0x004fc8000001080c */
[----:B------:R-:W-:Y:S08]  /*6840*/  MUFU.EX2 R12, R3 ;  /* 0x00000003000c7308 */ /* 0x000ff00000000800 */
[----:B------:R-:W2:Y:S01]  /*6850*/  MUFU.EX2 R14, R0 ;  /* 0x00000000000e7308 */ /* 0x000ea20000000800 */
        /* <DEDUP_REMOVED lines=9> */
[----:B------:R-:W-:Y:S01]  /*68f0*/  FADD.FTZ R11, R68, R205 ;  /* 0x000000cd440b7221 */ /* 0x000fe20000010000 */
        /* <DEDUP_REMOVED lines=8> */
[----:B------:R-:W-:Y:S01]  /*6980*/  F2FP.PACK_AB R128, R24, R23 ;  /* 0x000000171880723e */ /* 0x000fe200000000ff */
[----:B------:R-:W-:Y:S01]  /*6990*/  IMAD.MOV.U32 R73, RZ, RZ, R125 ;  /* 0x000000ffff497224 */ /* 0x000fe200078e007d */
[----:B----4-:R-:W-:Y:S01]  /*69a0*/  F2FP.PACK_AB R129, R21, R20 ;  /* 0x000000141581723e */ /* 0x010fe200000000ff */
[----:B------:R-:W-:Y:S01]  /*69b0*/  IMAD.MOV.U32 R75, RZ, RZ, R127 ;  /* 0x000000ffff4b7224 */ /* 0x000fe200078e007f */
[----:B------:R-:W-:-:S02]  /*69c0*/  F2FP.PACK_AB R130, R25, R26 ;  /* 0x0000001a1982723e */ /* 0x000fc400000000ff */
[----:B------:R-:W-:Y:S02]  /*69d0*/  F2FP.PACK_AB R131, R19, R22 ;  /* 0x000000161383723e */ /* 0x000fe400000000ff */
[----:B------:R-:W-:Y:S02]  /*69e0*/  F2FP.PACK_AB R124, R17, R16 ;  /* 0x00000010117c723e */ /* 0x000fe400000000ff */
[----:B-1----:R-:W-:Y:S02]  /*69f0*/  F2FP.PACK_AB R125, R13, R27 ;  /* 0x0000001b0d7d723e */ /* 0x002fe400000000ff */
[----:B------:R-:W-:Y:S02]  /*6a00*/  F2FP.PACK_AB R126, R15, R18 ;  /* 0x000000120f7e723e */ /* 0x000fe400000000ff */
[----:B--2---:R-:W-:Y:S01]  /*6a10*/  F2FP.PACK_AB R127, R14, R12 ;  /* 0x0000000c0e7f723e */ /* 0x004fe200000000ff */
[----:B------:R-:W-:Y:S01]  /*6a20*/  HMMA.16816.F32 R144, R128, R152, R144 ;  /* 0x000000988090723c */ /* 0x000fe20000001890 */
[----:B------:R-:W-:-:S02]  /*6a30*/  IMAD.MOV.U32 R0, RZ, RZ, R81 ;  /* 0x000000ffff007224 */ /* 0x000fc400078e0051 */
[----:B------:R-:W-:-:S05]  /*6a40*/  IMAD.MOV.U32 R10, RZ, RZ, R5 ;  /* 0x000000ffff0a7224 */ /* 0x000fca00078e0005 */
[C---:B------:R-:W-:Y:S08]  /*6a50*/  HMMA.16816.F32 R140, R124.reuse, R152, R140 ;  /* 0x000000987c8c723c */ /* 0x040ff0000000188c */
[-C--:B------:R-:W-:Y:S08]  /*6a60*/  HMMA.16816.F32 R148, R124, R154.reuse, R148 ;  /* 0x0000009a7c94723c */ /* 0x080ff00000001894 */
[C---:B------:R-:W-:Y:S07]  /*6a70*/  HMMA.16816.F32 R152, R128.reuse, R154, R40 ;  /* 0x0000009a8098723c */ /* 0x040fee0000001828 */
[----:B------:R-:W-:Y:S01]  /*6a80*/  MOV R43, R191 ;  /* 0x000000bf002b7202 */ /* 0x000fe20000000f00 */
[----:B------:R-:W-:Y:S01]  /*6a90*/  HMMA.16816.F32 R172, R128, R184, R172 ;  /* 0x000000b880ac723c */ /* 0x000fe200000018ac */
[----:B------:R-:W-:Y:S01]  /*6aa0*/  IMAD.MOV.U32 R40, RZ, RZ, R68 ;  /* 0x000000ffff287224 */ /* 0x000fe200078e0044 */
[----:B------:R-:W-:Y:S01]  /*6ab0*/  MOV R191, R82 ;  /* 0x0000005200bf7202 */ /* 0x000fe20000000f00 */
[----:B------:R-:W-:-:S05]  /*6ac0*/  IMAD.MOV.U32 R68, RZ, RZ, R83 ;  /* 0x000000ffff447224 */ /* 0x000fca00078e0053 */
[C---:B------:R-:W-:Y:S08]  /*6ad0*/  HMMA.16816.F32 R176, R124.reuse, R184, R176 ;  /* 0x000000b87cb0723c */ /* 0x040ff000000018b0 */
[----:B------:R-:W-:Y:S08]  /*6ae0*/  HMMA.16816.F32 R180, R124, R186, R180 ;  /* 0x000000ba7cb4723c */ /* 0x000ff000000018b4 */
[-C--:B------:R-:W-:Y:S08]  /*6af0*/  HMMA.16816.F32 R156, R128, R168.reuse, R156 ;  /* 0x000000a8809c723c */ /* 0x080ff0000000189c */
[C---:B------:R-:W-:Y:S08]  /*6b00*/  HMMA.16816.F32 R160, R124.reuse, R168, R160 ;  /* 0x000000a87ca0723c */ /* 0x040ff000000018a0 */
[----:B------:R-:W-:Y:S08]  /*6b10*/  HMMA.16816.F32 R164, R124, R170, R164 ;  /* 0x000000aa7ca4723c */ /* 0x000ff000000018a4 */
[C---:B------:R-:W-:Y:S07]  /*6b20*/  HMMA.16816.F32 R184, R128.reuse, R186, R32 ;  /* 0x000000ba80b8723c */ /* 0x040fee0000001820 */
[----:B------:R-:W-:Y:S01]  /*6b30*/  MOV R35, R80 ;  /* 0x0000005000237202 */ /* 0x000fe20000000f00 */
[----:B------:R-:W-:Y:S01]  /*6b40*/  HMMA.16816.F32 R168, R128, R170, R36 ;  /* 0x000000aa80a8723c */ /* 0x000fe20000001824 */
[----:B------:R-:W1:Y:S06]  /*6b50*/  LDSM.16.MT88.4 R80, [R225+0x3900] ;  /* 0x00390000e150783b */ /* 0x000e6c0000004200 */
[----:B------:R-:W-:Y:S01]  /*6b60*/  MOV R37, R71 ;  /* 0x0000004700257202 */ /* 0x000fe20000000f00 */
[----:B------:R-:W-:Y:S01]  /*6b70*/  IMAD.MOV.U32 R71, RZ, RZ, R7 ;  /* 0x000000ffff477224 */ /* 0x000fe200078e0007 */
[----:B------:R-:W-:-:S02]  /*6b80*/  MOV R36, R6 ;  /* 0x0000000600247202 */ /* 0x000fc40000000f00 */
[----:B------:R-:W2:Y:S01]  /*6b90*/  LDSM.16.MT88.4 R4, [R227+0x3900] ;  /* 0x00390000e304783b */ /* 0x000ea20000004200 */
[----:B------:R-:W-:Y:S01]  /*6ba0*/  MOV R3, R114 ;  /* 0x0000007200037202 */ /* 0x000fe20000000f00 */
[----:B------:R-:W-:Y:S02]  /*6bb0*/  IMAD.MOV.U32 R34, RZ, RZ, R115 ;  /* 0x000000ffff227224 */ /* 0x000fe400078e0073 */
[----:B------:R-:W-:Y:S02]  /*6bc0*/  FADD.FTZ R0, R0, R9 ;  /* 0x0000000900007221 */ /* 0x000fe40000010000 */
[----:B------:R-:W-:Y:S01]  /*6bd0*/  FADD.FTZ R3, R3, R34 ;  /* 0x0000002203037221 */ /* 0x000fe20000010000 */
[----:B------:R-:W-:Y:S01]  /*6be0*/  MOV R121, R73 ;  /* 0x0000004900797202 */ /* 0x000fe20000000f00 */
[----:B------:R-:W-:Y:S01]  /*6bf0*/  FADD.FTZ R8, R113, R112 ;  /* 0x0000007071087221 */ /* 0x000fe20000010000 */
[----:B------:R-:W-:Y:S01]  /*6c00*/  MOV R123, R75 ;  /* 0x0000004b007b7202 */ /* 0x000fe20000000f00 */
[----:B------:R-:W-:Y:S01]  /*6c10*/  IMAD.MOV.U32 R120, RZ, RZ, R72 ;  /* 0x000000ffff787224 */ /* 0x000fe200078e0048 */
[----:B------:R-:W-:Y:S01]  /*6c20*/  MOV R41, R205 ;  /* 0x000000cd00297202 */ /* 0x000fe20000000f00 */
[----:B------:R-:W-:-:S02]  /*6c30*/  IMAD.MOV.U32 R122, RZ, RZ, R74 ;  /* 0x000000ffff7a7224 */ /* 0x000fc400078e004a */
[----:B------:R-:W-:Y:S01]  /*6c40*/  IMAD.MOV.U32 R29, RZ, RZ, R67 ;  /* 0x000000ffff1d7224 */ /* 0x000fe200078e0043 */
[----:B------:R-:W-:Y:S01]  /*6c50*/  MOV R39, R69 ;  /* 0x0000004500277202 */ /* 0x000fe20000000f00 */
[----:B------:R-:W-:Y:S01]  /*6c60*/  FADD.FTZ R10, R10, R3 ;  /* 0x000000030a0a7221 */ /* 0x000fe20000010000 */
[----:B------:R-:W-:Y:S01]  /*6c70*/  LDSM.16.MT88.4 R112, [R228+0x3900] ;  /* 0x00390000e470783b */ /* 0x000fe20000004200 */
[----:B------:R-:W-:Y:S02]  /*6c80*/  FADD.FTZ R9, R37, R0 ;  /* 0x0000000025097221 */ /* 0x000fe40000010000 */
[----:B------:R-:W-:Y:S02]  /*6c90*/  IMAD.MOV.U32 R38, RZ, RZ, R70 ;  /* 0x000000ffff267224 */ /* 0x000fe400078e0046 */
[----:B------:R-:W-:Y:S01]  /*6ca0*/  FADD.FTZ R8, R35, R8 ;  /* 0x0000000823087221 */ /* 0x000fe20000010000 */
[----:B------:R-:W-:Y:S01]  /*6cb0*/  MOV R189, R29 ;  /* 0x0000001d00bd7202 */ /* 0x000fe20000000f00 */
[----:B------:R-:W-:-:S02]  /*6cc0*/  FADD.FTZ R11, R36, R11 ;  /* 0x0000000b240b7221 */ /* 0x000fc40000010000 */
[----:B------:R-:W-:Y:S02]  /*6cd0*/  FADD.FTZ R0, R40, R10 ;  /* 0x0000000a28007221 */ /* 0x000fe40000010000 */
[----:B------:R-:W-:Y:S01]  /*6ce0*/  FADD.FTZ R9, R41, R9 ;  /* 0x0000000929097221 */ /* 0x000fe20000010000 */
[----:B-1----:R-:W-:Y:S01]  /*6cf0*/  HMMA.16816.F32 R72, R124, R80, R52 ;  /* 0x000000507c48723c */ /* 0x002fe20000001834 */
[----:B------:R-:W-:Y:S01]  /*6d00*/  MOV R70, R66 ;  /* 0x0000004200467202 */ /* 0x000fe20000000f00 */
[----:B------:R-:W-:Y:S01]  /*6d10*/  IMAD.MOV.U32 R42, RZ, RZ, R204 ;  /* 0x000000ffff2a7224 */ /* 0x000fe200078e00cc */
[----:B------:R-:W-:Y:S01]  /*6d20*/  MOV R67, R98 ;  /* 0x0000006200437202 */ /* 0x000fe20000000f00 */
[----:B------:R-:W-:-:S03]  /*6d30*/  IMAD.MOV.U32 R69, RZ, RZ, R97 ;  /* 0x000000ffff457224 */ /* 0x000fc600078e0061 */
[----:B------:R-:W-:Y:S01]  /*6d40*/  MOV R52, R120 ;  /* 0x0000007800347202 */ /* 0x000fe20000000f00 */
[----:B------:R-:W-:Y:S01]  /*6d50*/  IMAD.MOV.U32 R53, RZ, RZ, R121 ;  /* 0x000000ffff357224 */ /* 0x000fe200078e0079 */
[----:B------:R-:W-:Y:S01]  /*6d60*/  MOV R54, R122 ;  /* 0x0000007a00367202 */ /* 0x000fe20000000f00 */
[----:B------:R-:W-:Y:S01]  /*6d70*/  IMAD.MOV.U32 R55, RZ, RZ, R123 ;  /* 0x000000ffff377224 */ /* 0x000fe200078e007b */
[-C--:B--2---:R-:W-:Y:S01]  /*6d80*/  HMMA.16816.F32 R116, R128, R4.reuse, R116 ;  /* 0x000000048074723c */ /* 0x084fe20000001874 */
[----:B------:R-:W-:Y:S01]  /*6d90*/  MOV R66, R96 ;  /* 0x0000006000427202 */ /* 0x000fe20000000f00 */
[----:B------:R-:W-:Y:S01]  /*6da0*/  FADD.FTZ R3, R39, R11 ;  /* 0x0000000b27037221 */ /* 0x000fe20000010000 */
[----:B------:R-:W1:Y:S01]  /*6db0*/  LDSM.16.MT88.4 R204, [R227+0x1900] ;  /* 0x00190000e3cc783b */ /* 0x000e620000004200 */
[----:B------:R-:W-:Y:S01]  /*6dc0*/  IMAD.MOV.U32 R28, RZ, RZ, R68 ;  /* 0x000000ffff1c7224 */ /* 0x000fe200078e0044 */
[----:B------:R-:W-:Y:S02]  /*6dd0*/  MOV R31, R191 ;  /* 0x000000bf001f7202 */ /* 0x000fe40000000f00 */
[----:B------:R-:W2:Y:S01]  /*6de0*/  LDSM.16.MT88.4 R96, [R226+0x3900] ;  /* 0x00390000e260783b */ /* 0x000ea20000004200 */
[----:B------:R-:W-:Y:S01]  /*6df0*/  HMMA.16816.F32 R120, R124, R4, R192 ;  /* 0x000000047c78723c */ /* 0x000fe200000018c0 */
[----:B------:R-:W-:-:S06]  /*6e00*/  MOV R191, R71 ;  /* 0x0000004700bf7202 */ /* 0x000fcc0000000f00 */
[----:B------:R-:W-:Y:S02]  /*6e10*/  FADD.FTZ R4, R38, R8 ;  /* 0x0000000826047221 */ /* 0x000fe40000010000 */
[----:B------:R-:W-:Y:S02]  /*6e20*/  FADD.FTZ R5, R43, R0 ;  /* 0x000000002b057221 */ /* 0x000fe40000010000 */
[----:B------:R-:W-:Y:S02]  /*6e30*/  FADD.FTZ R0, R189, R9 ;  /* 0x00000009bd007221 */ /* 0x000fe40000010000 */
[----:B------:R-:W-:Y:S02]  /*6e40*/  FADD.FTZ R8, R252, R4 ;  /* 0x00000004fc087221 */ /* 0x000fe40000010000 */
[----:B------:R-:W-:Y:S02]  /*6e50*/  FADD.FTZ R4, R42, R3 ;  /* 0x000000032a047221 */ /* 0x000fe40000010000 */
[----:B------:R-:W-:Y:S01]  /*6e60*/  FADD.FTZ R0, R28, R0 ;  /* 0x000000001c007221 */ /* 0x000fe20000010000 */
[----:B------:R-:W-:Y:S01]  /*6e70*/  MOV R29, R69 ;  /* 0x00000045001d7202 */ /* 0x000fe20000000f00 */
[----:B------:R-:W-:-:S02]  /*6e80*/  FADD.FTZ R3, R245, R8 ;  /* 0x00000008f5037221 */ /* 0x000fc40000010000 */
[----:B------:R-:W-:Y:S02]  /*6e90*/  IMAD.MOV.U32 R190, RZ, RZ, R70 ;  /* 0x000000ffffbe7224 */ /* 0x000fe400078e0046 */
[----:B------:R-:W-:Y:S02]  /*6ea0*/  FADD.FTZ R5, R31, R5 ;  /* 0x000000051f057221 */ /* 0x000fe40000010000 */
[----:B------:R-:W-:Y:S02]  /*6eb0*/  FADD.FTZ R4, R30, R4 ;  /* 0x000000041e047221 */ /* 0x000fe40000010000 */
[----:B------:R-:W-:Y:S02]  /*6ec0*/  FADD.FTZ R0, R191, R0 ;  /* 0x00000000bf007221 */ /* 0x000fe40000010000 */
[----:B------:R-:W-:Y:S02]  /*6ed0*/  FADD.FTZ R3, R247, R3 ;  /* 0x00000003f7037221 */ /* 0x000fe40000010000 */
[----:B------:R-:W-:-:S02]  /*6ee0*/  FADD.FTZ R5, R190, R5 ;  /* 0x00000005be057221 */ /* 0x000fc40000010000 */
[----:B------:R-:W-:Y:S02]  /*6ef0*/  FADD.FTZ R4, R29, R4 ;  /* 0x000000041d047221 */ /* 0x000fe40000010000 */
        /* <DEDUP_REMOVED lines=26> */
[----:B------:R-:W-:Y:S01]  /*70a0*/  FADD.FTZ R5, R13, R5 ;  /* 0x000000050d057221 */ /* 0x000fe20000010000 */
[----:B-1----:R-:W-:Y:S01]  /*70b0*/  HMMA.16816.F32 R196, R124, R204, R196 ;  /* 0x000000cc7cc4723c */ /* 0x002fe200000018c4 */
[----:B------:R-:W-:Y:S02]  /*70c0*/  FADD.FTZ R4, R17, R4 ;  /* 0x0000000411047221 */ /* 0x000fe40000010000 */
[----:B------:R-:W-:-:S02]  /*70d0*/  FADD.FTZ R0, R25, R0 ;  /* 0x0000000019007221 */ /* 0x000fc40000010000 */
[----:B------:R-:W-:-:S03]  /*70e0*/  FADD.FTZ R3, R22, R3 ;  /* 0x0000000316037221 */ /* 0x000fc60000010000 */
[----:B------:R-:W-:Y:S01]  /*70f0*/  HMMA.16816.F32 R200, R124, R206, R200 ;  /* 0x000000ce7cc8723c */ /* 0x000fe200000018c8 */
[----:B------:R-:W-:Y:S02]  /*7100*/  FADD.FTZ R5, R12, R5 ;  /* 0x000000050c057221 */ /* 0x000fe40000010000 */
[----:B------:R-:W-:-:S05]  /*7110*/  FADD.FTZ R4, R18, R4 ;  /* 0x0000000412047221 */ /* 0x000fca0000010000 */
[C---:B------:R-:W-:Y:S01]  /*7120*/  HMMA.16816.F32 R76, R124.reuse, R82, R76 ;  /* 0x000000527c4c723c */ /* 0x040fe2000000184c */
[----:B------:R1:W-:Y:S07]  /*7130*/  STL [R1+0x8], R0 ;  /* 0x0000080001007387 */ /* 0x0003ee0000100800 */
[C---:B--2---:R-:W-:Y:S08]  /*7140*/  HMMA.16816.F32 R88, R124.reuse, R96, R88 ;  /* 0x000000607c58723c */ /* 0x044ff00000001858 */
[C---:B------:R-:W-:Y:S08]  /*7150*/  HMMA.16816.F32 R92, R124.reuse, R98, R92 ;  /* 0x000000627c5c723c */ /* 0x040ff0000000185c */
[----:B------:R-:W-:Y:S01]  /*7160*/  HMMA.16816.F32 R104, R124, R112, R104 ;  /* 0x000000707c68723c */ /* 0x000fe20000001868 */
[----:B-1----:R-:W-:-:S07]  /*7170*/  FADD.FTZ R0, R14, R5 ;  /* 0x000000050e007221 */ /* 0x002fce0000010000 */
        /* <DEDUP_REMOVED lines=10> */
[----:B------:R-:W-:Y:S07]  /*7220*/  HMMA.16816.F32 R128, R128, R6, R44 ;  /* 0x000000068080723c */ /* 0x000fee000000182c */
[----:B------:R-:W-:-:S02]  /*7230*/  FADD.FTZ R6, R19, R3 ;  /* 0x0000000313067221 */ /* 0x000fc40000010000 */
[----:B------:R-:W-:-:S03]  /*7240*/  FADD.FTZ R3, R15, R4 ;  /* 0x000000040f037221 */ /* 0x000fc60000010000 */
[----:B------:R3:W-:Y:S04]  /*7250*/  STL [R1+0xc], R6 ;  /* 0x00000c0601007387 */ /* 0x0007e80000100800 */
[----:B------:R3:W-:Y:S04]  /*7260*/  STL [R1+0x10], R0 ;  /* 0x0000100001007387 */ /* 0x0007e80000100800 */
[----:B------:R3:W-:Y:S01]  /*7270*/  STL [R1+0x14], R3 ;  /* 0x0000140301007387 */ /* 0x0007e20000100800 */
[----:B------:R-:W-:Y:S05]  /*7280*/  @!P1 BRA `(.L_x_689) ;  /* 0x00004cf000009947 */ /* 0x000fea0003800000 */
[----:B------:R-:W2:Y:S04]  /*7290*/  LDL.64 R30, [R1+0x30] ;  /* 0x00003000011e7983 */ /* 0x000ea80000100a00 */
[----:B------:R-:W4:Y:S04]  /*72a0*/  LDL.64 R28, [R1+0x38] ;  /* 0x00003800011c7983 */ /* 0x000f280000100a00 */
[----:B---3--:R-:W3:Y:S04]  /*72b0*/  LDL R191, [R1+0x40] ;  /* 0x0000400001bf7983 */ /* 0x008ee80000100800 */
[----:B------:R-:W3:Y:S01]  /*72c0*/  LDL.64 R66, [R1+0x28] ;  /* 0x0000280001427983 */ /* 0x000ee20000100a00 */
[----:B------:R-:W-:Y:S01]  /*72d0*/  MOV R138, R2 ;  /* 0x00000002008a7202 */ /* 0x000fe20000000f00 */
[----:B------:R-:W-:Y:S01]  /*72e0*/  IMAD.MOV.U32 R132, RZ, RZ, R136 ;  /* 0x000000ffff847224 */ /* 0x000fe200078e0088 */
[----:B------:R-:W-:Y:S01]  /*72f0*/  ULEA.HI.SX32 UR21, UR18, 0xfffffffe, 0x1a ;  /* 0xfffffffe12157891 */ /* 0x000fe2000f8fd23f */
[----:B------:R-:W-:Y:S01]  /*7300*/  IMAD.MOV.U32 R3, RZ, RZ, R137 ;  /* 0x000000ffff037224 */ /* 0x000fe200078e0089 */
[----:B------:R-:W-:Y:S01]  /*7310*/  ULDC.64 UR6, c[0x0][0x208] ;  /* 0x0000820000067ab9 */ /* 0x000fe20000000a00 */
[----:B-----5:R-:W-:Y:S01]  /*7320*/  IMAD.MOV.U32 R133, RZ, RZ, R135 ;  /* 0x000000ffff857224 */ /* 0x020fe200078e0087 */
[----:B------:R-:W-:Y:S01]  /*7330*/  ULDC.64 UR4, c[0x0][0x1e0] ;  /* 0x0000780000047ab9 */ /* 0x000fe20000000a00 */
[----:B--2---:R-:W-:-:S02]  /*7340*/  IADD3 R4, P2, R30, 0x40, RZ ;  /* 0x000000401e047810 */ /* 0x004fc40007f5e0ff */
[----:B----4-:R-:W-:-:S03]  /*7350*/  IADD3 R0, P1, R28, 0x40, RZ ;  /* 0x000000401c007810 */ /* 0x010fc60007f3e0ff */
[----:B------:R-:W-:Y:S01]  /*7360*/  STL [R1+0x24], R4 ;  /* 0x0000240401007387 */ /* 0x000fe20000100800 */
[----:B---3--:R-:W-:-:S03]  /*7370*/  IADD3.X R2, RZ, R191, RZ, P2, !PT ;  /* 0x000000bfff027210 */ /* 0x008fc600017fe4ff */
[----:B------:R1:W-:Y:S04]  /*7380*/  STL [R1+0x1c], R0 ;  /* 0x00001c0001007387 */ /* 0x0003e80000100800 */
[----:B------:R2:W-:Y:S01]  /*7390*/  STL [R1+0x20], R2 ;  /* 0x0000200201007387 */ /* 0x0005e20000100800 */
[----:B-1----:R-:W-:-:S05]  /*73a0*/  IMAD.X R0, RZ, RZ, R67, P1 ;  /* 0x000000ffff007224 */ /* 0x002fca00008e0643 */
[----:B------:R2:W-:Y:S02]  /*73b0*/  STL [R1+0x18], R0 ;  /* 0x0000180001007387 */ /* 0x0005e40000100800 */
.L_x_690:
[----:B------:R-:W3:Y:S01]  /*73c0*/  LDL.64 R134, [R1+0x30] ;  /* 0x0000300001867983 */ /* 0x000ee20000100a00 */
[----:B------:R-:W-:Y:S04]  /*73d0*/  DEPBAR.LE SB0, 0x0 ;  /* 0x000080000000791a */ /* 0x000fe80000000000 */
[----:B------:R-:W-:Y:S01]  /*73e0*/  USHF.R.S32.HI UR15, URZ, 0x1f, UR21 ;  /* 0x0000001f3f0f7899 */ /* 0x000fe20008011415 */
[----:B--2---:R-:W2:Y:S01]  /*73f0*/  LDL R2, [R1+0x40] ;  /* 0x0000400001027983 */ /* 0x004ea20000100800 */
[----:B------:R-:W-:Y:S02]  /*7400*/  UIMAD.WIDE.U32 UR22, UR21, UR6, URZ ;  /* 0x00000006151672a5 */ /* 0x000fe4000f8e003f */
[----:B------:R-:W-:Y:S01]  /*7410*/  UIMAD UR15, UR15, UR6, URZ ;  /* 0x000000060f0f72a4 */ /* 0x000fe2000f8e023f */
[----:B------:R-:W4:Y:S01]  /*7420*/  LDL R136, [R1+0x24] ;  /* 0x0000240001887983 */ /* 0x000f220000100800 */
[----:B------:R-:W-:Y:S02]  /*7430*/  USHF.L.U32 UR18, UR22, 0x6, URZ ;  /* 0x0000000616127899 */ /* 0x000fe4000800063f */
[----:B------:R-:W-:Y:S01]  /*7440*/  UIMAD UR15, UR21, UR7, UR15 ;  /* 0x00000007150f72a4 */ /* 0x000fe2000f8e020f */
[----:B------:R-:W4:Y:S01]  /*7450*/  LDL R139, [R1+0x20] ;  /* 0x00002000018b7983 */ /* 0x000f220000100800 */
[----:B------:R-:W-:Y:S02]  /*7460*/  UISETP.GT.AND UP1, UPT, UR21, URZ, UPT ;  /* 0x0000003f1500728c */ /* 0x000fe4000bf24270 */
[----:B------:R-:W-:Y:S01]  /*7470*/  UIADD3 UR15, UR23, UR15, URZ ;  /* 0x0000000f170f7290 */ /* 0x000fe2000fffe03f */
[----:B------:R-:W-:Y:S01]  /*7480*/  BAR.SYNC.DEFER_BLOCKING 0x0 ;  /* 0x0000000000007b1d */ /* 0x000fe20000010000 */
[----:B------:R-:W-:Y:S02]  /*7490*/  UIADD3 UR21, UR21, -0x1, URZ ;  /* 0xffffffff15157890 */ /* 0x000fe4000fffe03f */
[----:B------:R-:W-:Y:S05]  /*74a0*/  USHF.L.U64.HI UR15, UR22, 0x6, UR15 ;  /* 0x00000006160f7899 */ /* 0x000fea000801020f */
[----:B------:R-:W-:Y:S01]  /*74b0*/  STL [R1+0x70], R129 ;  /* 0x0000708101007387 */ /* 0x000fe20000100800 */
[----:B------:R-:W-:Y:S02]  /*74c0*/  @UP1 UIMAD.WIDE.U32 UR22, UR21, UR4, URZ ;  /* 0x00000004151612a5 */ /* 0x000fe4000f8e003f */
[----:B------:R-:W-:Y:S01]  /*74d0*/  @UP1 USHF.L.U32 UR19, UR4, 0x5, URZ ;  /* 0x0000000504131899 */ /* 0x000fe2000800063f */
[----:B------:R-:W-:Y:S01]  /*74e0*/  STL [R1+0x6c], R130 ;  /* 0x00006c8201007387 */ /* 0x000fe20000100800 */
[----:B------:R-:W-:Y:S03]  /*74f0*/  @UP1 USHF.L.U64.HI UR20, UR4, 0x5, UR5 ;  /* 0x0000000504141899 */ /* 0x000fe60008010205 */
[----:B------:R-:W-:Y:S04]  /*7500*/  STL [R1+0x68], R131 ;  /* 0x0000688301007387 */ /* 0x000fe80000100800 */
[----:B-----5:R-:W-:Y:S04]  /*7510*/  STL [R1+0x48], R235 ;  /* 0x000048eb01007387 */ /* 0x020fe80000100800 */
[----:B------:R-:W-:Y:S08]  /*7520*/  LDSM.16.M88.4 R64, [R231+0x8100] ;  /* 0x00810000e740783b */ /* 0x000ff00000000200 */
[----:B------:R-:W1:Y:S08]  /*7530*/  LDSM.16.M88.4 R16, [R224+0x4100] ;  /* 0x00410000e010783b */ /* 0x000e700000000200 */
[----:B------:R-:W1:Y:S08]  /*7540*/  LDSM.16.M88.4 R60, [R231+0xa100] ;  /* 0x00a10000e73c783b */ /* 0x000e700000000200 */
[----:B------:R-:W1:Y:S08]  /*7550*/  LDSM.16.M88.4 R32, [R224+0x4900] ;  /* 0x00490000e020783b */ /* 0x000e700000000200 */
[----:B------:R-:W1:Y:S08]  /*7560*/  LDSM.16.M88.4 R48, [R224+0x5100] ;  /* 0x00510000e030783b */ /* 0x000e700000000200 */
[----:B------:R-:W1:Y:S02]  /*7570*/  LDSM.16.M88.4 R188, [R224+0x5900] ;  /* 0x00590000e0bc783b */ /* 0x000e640000000200 */
[-C--:B-1----:R-:W-:Y:S06]  /*7580*/  HMMA.16816.F32 R4, R64, R16.reuse, RZ ;  /* 0x000000104004723c */ /* 0x082fec00000018ff */
[----:B------:R-:W-:Y:S02]  /*7590*/  LDSM.16.M88.4 R208, [R233+0x8100] ;  /* 0x00810000e9d0783b */ /* 0x000fe40000000200 */
[C---:B------:R-:W-:Y:S06]  /*75a0*/  HMMA.16816.F32 R8, R60.reuse, R16, RZ ;  /* 0x000000103c08723c */ /* 0x040fec00000018ff */
[----:B------:R-:W1:Y:S02]  /*75b0*/  LDSM.16.M88.4 R212, [R235] ;  /* 0x00000000ebd4783b */ /* 0x000e640000000200 */
[-C--:B------:R-:W-:Y:S06]  /*75c0*/  HMMA.16816.F32 R12, R60, R18.reuse, RZ ;  /* 0x000000123c0c723c */ /* 0x080fec00000018ff */
[----:B------:R-:W1:Y:S02]  /*75d0*/  LDSM.16.M88.4 R216, [R233+0xa100] ;  /* 0x00a10000e9d8783b */ /* 0x000e640000000200 */
[C---:B------:R-:W-:Y:S06]  /*75e0*/  HMMA.16816.F32 R16, R64.reuse, R18, RZ ;  /* 0x000000124010723c */ /* 0x040fec00000018ff */
        /* <DEDUP_REMOVED lines=8> */
[-C--:B------:R-:W-:Y:S03]  /*7670*/  HMMA.16816.F32 R28, R60, R34.reuse, RZ ;  /* 0x000000223c1c723c */ /* 0x080fe600000018ff */
[----:B------:R-:W-:Y:S05]  /*7680*/  STL [R1+0x64], R233 ;  /* 0x000064e901007387 */ /* 0x000fea0000100800 */
[C---:B------:R-:W-:Y:S08]  /*7690*/  HMMA.16816.F32 R32, R64.reuse, R34, RZ ;  /* 0x000000224020723c */ /* 0x040ff000000018ff */
[-C--:B------:R-:W-:Y:S08]  /*76a0*/  HMMA.16816.F32 R36, R64, R48.reuse, RZ ;  /* 0x000000304024723c */ /* 0x080ff000000018ff */
[C---:B------:R-:W-:Y:S08]  /*76b0*/  HMMA.16816.F32 R40, R60.reuse, R48, RZ ;  /* 0x000000303c28723c */ /* 0x040ff000000018ff */
[-C--:B------:R-:W-:Y:S08]  /*76c0*/  HMMA.16816.F32 R44, R60, R50.reuse, RZ ;  /* 0x000000323c2c723c */ /* 0x080ff000000018ff */
[C---:B------:R-:W-:Y:S08]  /*76d0*/  HMMA.16816.F32 R48, R64.reuse, R50, RZ ;  /* 0x000000324030723c */ /* 0x040ff000000018ff */
[-C--:B------:R-:W-:Y:S08]  /*76e0*/  HMMA.16816.F32 R52, R64, R188.reuse, RZ ;  /* 0x000000bc4034723c */ /* 0x080ff000000018ff */
[C---:B------:R-:W-:Y:S08]  /*76f0*/  HMMA.16816.F32 R56, R60.reuse, R188, RZ ;  /* 0x000000bc3c38723c */ /* 0x040ff000000018ff */
[-C--:B------:R-:W-:Y:S08]  /*7700*/  HMMA.16816.F32 R60, R60, R190.reuse, RZ ;  /* 0x000000be3c3c723c */ /* 0x080ff000000018ff */
[----:B------:R-:W-:Y:S01]  /*7710*/  HMMA.16816.F32 R64, R64, R190, RZ ;  /* 0x000000be4040723c */ /* 0x000fe200000018ff */
[----:B------:R-:W1:Y:S07]  /*7720*/  LDSM.16.M88.4 R188, [R243] ;  /* 0x00000000f3bc783b */ /* 0x000e6e0000000200 */
[-C--:B-1----:R-:W-:Y:S08]  /*7730*/  HMMA.16816.F32 R4, R208, R212.reuse, R4 ;  /* 0x000000d4d004723c */ /* 0x082ff00000001804 */
[C---:B------:R-:W-:Y:S08]  /*7740*/  HMMA.16816.F32 R8, R216.reuse, R212, R8 ;  /* 0x000000d4d808723c */ /* 0x040ff00000001808 */
[-C--:B------:R-:W-:Y:S08]  /*7750*/  HMMA.16816.F32 R12, R216, R214.reuse, R12 ;  /* 0x000000d6d80c723c */ /* 0x080ff0000000180c */
[C---:B------:R-:W-:Y:S01]  /*7760*/  HMMA.16816.F32 R16, R208.reuse, R214, R16 ;  /* 0x000000d6d010723c */ /* 0x040fe20000001810 */
[----:B------:R-:W1:Y:S07]  /*7770*/  LDSM.16.M88.4 R212, [R242] ;  /* 0x00000000f2d4783b */ /* 0x000e6e0000000200 */
[-C--:B------:R-:W-:Y:S08]  /*7780*/  HMMA.16816.F32 R20, R208, R188.reuse, R20 ;  /* 0x000000bcd014723c */ /* 0x080ff00000001814 */
[C---:B------:R-:W-:Y:S08]  /*7790*/  HMMA.16816.F32 R24, R216.reuse, R188, R24 ;  /* 0x000000bcd818723c */ /* 0x040ff00000001818 */
[-C--:B------:R-:W-:Y:S08]  /*77a0*/  HMMA.16816.F32 R28, R216, R190.reuse, R28 ;  /* 0x000000bed81c723c */ /* 0x080ff0000000181c */
[C---:B------:R-:W-:Y:S01]  /*77b0*/  HMMA.16816.F32 R32, R208.reuse, R190, R32 ;  /* 0x000000bed020723c */ /* 0x040fe20000001820 */
[----:B------:R-:W4:Y:S07]  /*77c0*/  LDSM.16.M88.4 R188, [R241] ;  /* 0x00000000f1bc783b */ /* 0x000f2e0000000200 */
[-C--:B-1----:R-:W-:Y:S08]  /*77d0*/  HMMA.16816.F32 R36, R208, R212.reuse, R36 ;  /* 0x000000d4d024723c */ /* 0x082ff00000001824 */
[C---:B------:R-:W-:Y:S08]  /*77e0*/  HMMA.16816.F32 R40, R216.reuse, R212, R40 ;  /* 0x000000d4d828723c */ /* 0x040ff00000001828 */
[-C--:B------:R-:W-:Y:S04]  /*77f0*/  HMMA.16816.F32 R44, R216, R214.reuse, R44 ;  /* 0x000000d6d82c723c */ /* 0x080fe8000000182c */
[----:B---3--:R-:W-:Y:S04]  /*7800*/  IADD3 R0, P2, R134, UR18, RZ ;  /* 0x0000001286007c10 */ /* 0x008fe8000ff5e0ff */
[C---:B------:R-:W-:Y:S04]  /*7810*/  HMMA.16816.F32 R48, R208.reuse, R214, R48 ;  /* 0x000000d6d030723c */ /* 0x040fe80000001830 */
[----:B------:R-:W-:Y:S02]  /*7820*/  LEA R134, P1, R0, c[0x0][0x1f8], 0x1 ;  /* 0x00007e0000867a11 */ /* 0x000fe400078208ff */
[----:B--2---:R-:W-:Y:S02]  /*7830*/  IADD3.X R2, R2, UR15, RZ, P2, !PT ;  /* 0x0000000f02027c10 */ /* 0x004fe400097fe4ff */
[-C--:B----4-:R-:W-:Y:S04]  /*7840*/  HMMA.16816.F32 R52, R208, R188.reuse, R52 ;  /* 0x000000bcd034723c */ /* 0x090fe80000001834 */
[----:B------:R-:W-:Y:S02]  /*7850*/  LEA.HI.X R135, R0, c[0x0][0x1fc], R2, 0x1, P1 ;  /* 0x00007f0000877a11 */ /* 0x000fe400008f0c02 */
[----:B------:R-:W-:Y:S01]  /*7860*/  IADD3 R0, P2, R136, UR18, RZ ;  /* 0x0000001288007c10 */ /* 0x000fe2000ff5e0ff */
[----:B------:R-:W-:Y:S01]  /*7870*/  @UP1 USHF.L.U32 UR18, UR22, 0x6, URZ ;  /* 0x0000000616121899 */ /* 0x000fe2000800063f */
[C---:B------:R-:W-:Y:S01]  /*7880*/  HMMA.16816.F32 R56, R216.reuse, R188, R56 ;  /* 0x000000bcd838723c */ /* 0x040fe20000001838 */
[----:B------:R-:W-:Y:S01]  /*7890*/  @!PT LDS RZ, [RZ] ;  /* 0x00000000fffff984 */ /* 0x000fe20000000800 */
[----:B------:R-:W-:Y:S01]  /*78a0*/  @!PT LDS RZ, [RZ] ;  /* 0x00000000fffff984 */ /* 0x000fe20000000800 */
[----:B------:R-:W-:Y:S01]  /*78b0*/  @!PT LDS RZ, [RZ] ;  /* 0x00000000fffff984 */ /* 0x000fe20000000800 */
[----:B------:R1:W-:Y:S03]  /*78c0*/  LDGSTS.E.BYPASS.LTC128B.128 [R244+0x100], [R134.64], !P3 ;  /* 0x0010000086f47fae */ /* 0x0003e6000d901d50 */
[C---:B------:R-:W-:Y:S02]  /*78d0*/  LEA R136, P1, R0.reuse, c[0x0][0x1f8], 0x1 ;  /* 0x00007e0000887a11 */ /* 0x040fe400078208ff */
[----:B------:R-:W-:Y:S01]  /*78e0*/  IADD3.X R2, R139, UR15, RZ, P2, !PT ;  /* 0x0000000f8b027c10 */ /* 0x000fe200097fe4ff */
[----:B------:R-:W-:Y:S01]  /*78f0*/  @UP1 USHF.R.S32.HI UR15, URZ, 0x1f, UR21 ;  /* 0x0000001f3f0f1899 */ /* 0x000fe20008011415 */
[-C--:B------:R-:W-:Y:S03]  /*7900*/  HMMA.16816.F32 R60, R216, R190.reuse, R60 ;  /* 0x000000bed83c723c */ /* 0x080fe6000000183c */
[----:B------:R-:W-:Y:S01]  /*7910*/  @UP1 UIMAD UR15, UR15, UR4, URZ ;  /* 0x000000040f0f12a4 */ /* 0x000fe2000f8e023f */
[----:B------:R-:W-:Y:S03]  /*7920*/  LEA.HI.X R137, R0, c[0x0][0x1fc], R2, 0x1, P1 ;  /* 0x00007f0000897a11 */ /* 0x000fe600008f0c02 */
[----:B------:R-:W-:Y:S01]  /*7930*/  @UP1 UIMAD UR15, UR21, UR5, UR15 ;  /* 0x00000005150f12a4 */ /* 0x000fe2000f8e020f */
[----:B------:R-:W-:Y:S01]  /*7940*/  HMMA.16816.F32 R64, R208, R190, R64 ;  /* 0x000000bed040723c */ /* 0x000fe20000001840 */
[----:B------:R2:W-:Y:S02]  /*7950*/  LDGSTS.E.BYPASS.LTC128B.128 [R244+0x2100], [R136.64], !P0 ;  /* 0x0210000088f47fae */ /* 0x0005e4000c101d50 */
[----:B------:R-:W-:Y:S04]  /*7960*/  @UP1 UIADD3 UR15, UR23, UR15, URZ ;  /* 0x0000000f170f1290 */ /* 0x000fe8000fffe03f */
[----:B------:R-:W-:Y:S01]  /*7970*/  @UP1 USHF.L.U64.HI UR15, UR22, 0x6, UR15 ;  /* 0x00000006160f1899 */ /* 0x000fe2000801020f */
[----:B-1----:R-:W-:Y:S04]  /*7980*/  IADD3 R134, P1, R134, UR9, RZ ;  /* 0x0000000986867c10 */ /* 0x002fe8000ff3e0ff */
[----:B------:R-:W-:Y:S02]  /*7990*/  IADD3.X R135, R135, UR12, RZ, P1, !PT ;  /* 0x0000000c87877c10 */ /* 0x000fe40008ffe4ff */
[C---:B------:R-:W-:Y:S03]  /*79a0*/  IADD3 R212, P4, R134.reuse, UR14, RZ ;  /* 0x0000000e86d47c10 */ /* 0x040fe6000ff9e0ff */
[----:B------:R1:W-:Y:S01]  /*79b0*/  LDGSTS.E.BYPASS.LTC128B.128 [R244+0x900], [R134.64], !P3 ;  /* 0x0090000086f47fae */ /* 0x0003e2000d901d50 */
[C---:B------:R-:W-:Y:S02]  /*79c0*/  IADD3.X R213, R135.reuse, UR13, RZ, P4, !PT ;  /* 0x0000000d87d57c10 */ /* 0x040fe4000a7fe4ff */
[----:B--2---:R-:W-:Y:S05]  /*79d0*/  IADD3 R136, P1, R134, UR9, RZ ;  /* 0x0000000986887c10 */ /* 0x004fea000ff3e0ff */
[----:B------:R1:W-:Y:S01]  /*79e0*/  LDGSTS.E.BYPASS.LTC128B.128 [R244+0x2900], [R134.64+0x80], !P0 ;  /* 0x0290008086f47fae */ /* 0x0003e2000c101d50 */
[----:B------:R-:W-:Y:S02]  /*79f0*/  IADD3.X R137, R135, UR12, RZ, P1, !PT ;  /* 0x0000000c87897c10 */ /* 0x000fe40008ffe4ff */
[C---:B------:R-:W-:Y:S05]  /*7a00*/  IADD3 R188, P2, R136.reuse, UR9, RZ ;  /* 0x0000000988bc7c10 */ /* 0x040fea000ff5e0ff */
[----:B------:R2:W-:Y:S01]  /*7a10*/  LDGSTS.E.BYPASS.LTC128B.128 [R244+0x1100], [R136.64], !P3 ;  /* 0x0110000088f47fae */ /* 0x0005e2000d901d50 */
[C---:B------:R-:W-:Y:S07]  /*7a20*/  IADD3.X R189, R137.reuse, UR12, RZ, P2, !PT ;  /* 0x0000000c89bd7c10 */ /* 0x040fee00097fe4ff */
[----:B------:R3:W-:Y:S08]  /*7a30*/  LDGSTS.E.BYPASS.LTC128B.128 [R244+0x3100], [R212.64], !P0 ;  /* 0x03100000d4f47fae */ /* 0x0007f0000c101d50 */
[----:B------:R4:W-:Y:S01]  /*7a40*/  LDGSTS.E.BYPASS.LTC128B.128 [R244+0x1900], [R188.64], !P3 ;  /* 0x01900000bcf47fae */ /* 0x0009e2000d901d50 */
[----:B-1----:R-:W-:Y:S04]  /*7a50*/  IADD3 R134, P1, R136, UR14, RZ ;  /* 0x0000000e88867c10 */ /* 0x002fe8000ff3e0ff */
[----:B------:R-:W-:Y:S02]  /*7a60*/  IADD3.X R135, R137, UR13, RZ, P1, !PT ;  /* 0x0000000d89877c10 */ /* 0x000fe40008ffe4ff */
[----:B------:R-:W-:Y:S03]  /*7a70*/  PLOP3.LUT P1, PT, PT, PT, UP1, 0x80, 0x0 ;  /* 0x000000000000781c */ /* 0x000fe60003f2f018 */
[----:B------:R1:W-:Y:S08]  /*7a80*/  LDGSTS.E.BYPASS.LTC128B.128 [R244+0x3900], [R134.64], !P0 ;  /* 0x0390000086f47fae */ /* 0x0003f0000c101d50 */
[----:B---3--:R-:W-:Y:S08]  /*7a90*/  LDSM.16.M88.4 R212, [R232+0x8100] ;  /* 0x00810000e8d4783b */ /* 0x008ff00000000200 */
[----:B------:R-:W3:Y:S08]  /*7aa0*/  LDSM.16.M88.4 R216, [R230+0x4100] ;  /* 0x00410000e6d8783b */ /* 0x000ef00000000200 */
[----:B----4-:R-:W4:Y:S08]  /*7ab0*/  LDSM.16.M88.4 R188, [R232+0xa100] ;  /* 0x00a10000e8bc783b */ /* 0x010f300000000200 */
[----:B------:R-:W1:Y:S08]  /*7ac0*/  LDSM.16.M88.4 R208, [R230+0x4900] ;  /* 0x00490000e6d0783b */ /* 0x000e700000000200 */
[----:B------:R-:W0:Y:S01]  /*7ad0*/  LDGDEPBAR ;  /* 0x00000000000079af */ /* 0x000e220000000000 */
[-C--:B---3--:R-:W-:Y:S08]  /*7ae0*/  HMMA.16816.F32 R4, R212, R216.reuse, R4 ;  /* 0x000000d8d404723c */ /* 0x088ff00000001804 */
[C---:B----4-:R-:W-:Y:S08]  /*7af0*/  HMMA.16816.F32 R8, R188.reuse, R216, R8 ;  /* 0x000000d8bc08723c */ /* 0x050ff00000001808 */
[-C--:B------:R-:W-:Y:S08]  /*7b00*/  HMMA.16816.F32 R12, R188, R218.reuse, R12 ;  /* 0x000000dabc0c723c */ /* 0x080ff0000000180c */
[C---:B------:R-:W-:Y:S01]  /*7b10*/  HMMA.16816.F32 R16, R212.reuse, R218, R16 ;  /* 0x000000dad410723c */ /* 0x040fe20000001810 */
[----:B------:R-:W3:Y:S07]  /*7b20*/  LDSM.16.M88.4 R216, [R230+0x5100] ;  /* 0x00510000e6d8783b */ /* 0x000eee0000000200 */
[-C--:B-1----:R-:W-:Y:S08]  /*7b30*/  HMMA.16816.F32 R20, R212, R208.reuse, R20 ;  /* 0x000000d0d414723c */ /* 0x082ff00000001814 */
[C---:B------:R-:W-:Y:S08]  /*7b40*/  HMMA.16816.F32 R24, R188.reuse, R208, R24 ;  /* 0x000000d0bc18723c */ /* 0x040ff00000001818 */
[-C--:B------:R-:W-:Y:S08]  /*7b50*/  HMMA.16816.F32 R28, R188, R210.reuse, R28 ;  /* 0x000000d2bc1c723c */ /* 0x080ff0000000181c */
[C---:B------:R-:W-:Y:S01]  /*7b60*/  HMMA.16816.F32 R32, R212.reuse, R210, R32 ;  /* 0x000000d2d420723c */ /* 0x040fe20000001820 */
[----:B------:R-:W1:Y:S07]  /*7b70*/  LDSM.16.M88.4 R208, [R230+0x5900] ;  /* 0x00590000e6d0783b */ /* 0x000e6e0000000200 */
[-C--:B---3--:R-:W-:Y:S08]  /*7b80*/  HMMA.16816.F32 R36, R212, R216.reuse, R36 ;  /* 0x000000d8d424723c */ /* 0x088ff00000001824 */
[C---:B------:R-:W-:Y:S08]  /*7b90*/  HMMA.16816.F32 R40, R188.reuse, R216, R40 ;  /* 0x000000d8bc28723c */ /* 0x040ff00000001828 */
[-C--:B------:R-:W-:Y:S08]  /*7ba0*/  HMMA.16816.F32 R44, R188, R218.reuse, R44 ;  /* 0x000000dabc2c723c */ /* 0x080ff0000000182c */
[C---:B------:R-:W-:Y:S01]  /*7bb0*/  HMMA.16816.F32 R48, R212.reuse, R218, R48 ;  /* 0x000000dad430723c */ /* 0x040fe20000001830 */
[----:B------:R-:W-:Y:S07]  /*7bc0*/  LDSM.16.M88.4 R216, [R229] ;  /* 0x00000000e5d8783b */ /* 0x000fee0000000200 */
[-C--:B-1----:R-:W-:Y:S08]  /*7bd0*/  HMMA.16816.F32 R52, R212, R208.reuse, R52 ;  /* 0x000000d0d434723c */ /* 0x082ff00000001834 */
[C---:B------:R-:W-:Y:S08]  /*7be0*/  HMMA.16816.F32 R56, R188.reuse, R208, R56 ;  /* 0x000000d0bc38723c */ /* 0x040ff00000001838 */
[-C--:B------:R-:W-:Y:S01]  /*7bf0*/  HMMA.16816.F32 R60, R188, R210.reuse, R60 ;  /* 0x000000d2bc3c723c */ /* 0x080fe2000000183c */
[----:B------:R-:W1:Y:S07]  /*7c00*/  LDSM.16.M88.4 R188, [R234+0x8100] ;  /* 0x00810000eabc783b */ /* 0x000e6e0000000200 */
[----:B------:R-:W-:Y:S01]  /*7c10*/  HMMA.16816.F32 R64, R212, R210, R64 ;  /* 0x000000d2d440723c */ /* 0x000fe20000001840 */
[----:B------:R-:W3:Y:S08]  /*7c20*/  LDSM.16.M88.4 R208, [R234+0xa100] ;  /* 0x00a10000ead0783b */ /* 0x000ef00000000200 */
[----:B------:R-:W4:Y:S01]  /*7c30*/  LDSM.16.M88.4 R212, [R229+0x800] ;  /* 0x00080000e5d4783b */ /* 0x000f220000000200 */
[-C--:B-1----:R-:W-:Y:S08]  /*7c40*/  HMMA.16816.F32 R4, R188, R216.reuse, R4 ;  /* 0x000000d8bc04723c */ /* 0x082ff00000001804 */
[C---:B---3--:R-:W-:Y:S08]  /*7c50*/  HMMA.16816.F32 R8, R208.reuse, R216, R8 ;  /* 0x000000d8d008723c */ /* 0x048ff00000001808 */
[-C--:B------:R-:W-:Y:S08]  /*7c60*/  HMMA.16816.F32 R12, R208, R218.reuse, R12 ;  /* 0x000000dad00c723c */ /* 0x080ff0000000180c */
[C---:B------:R-:W-:Y:S01]  /*7c70*/  HMMA.16816.F32 R16, R188.reuse, R218, R16 ;  /* 0x000000dabc10723c */ /* 0x040fe20000001810 */
[----:B------:R-:W1:Y:S07]  /*7c80*/  LDSM.16.M88.4 R216, [R229+0x1000] ;  /* 0x00100000e5d8783b */ /* 0x000e6e0000000200 */
[-C--:B----4-:R-:W-:Y:S08]  /*7c90*/  HMMA.16816.F32 R20, R188, R212.reuse, R20 ;  /* 0x000000d4bc14723c */ /* 0x090ff00000001814 */
[C---:B------:R-:W-:Y:S08]  /*7ca0*/  HMMA.16816.F32 R24, R208.reuse, R212, R24 ;  /* 0x000000d4d018723c */ /* 0x040ff00000001818 */
[-C--:B------:R-:W-:Y:S08]  /*7cb0*/  HMMA.16816.F32 R28, R208, R214.reuse, R28 ;  /* 0x000000d6d01c723c */ /* 0x080ff0000000181c */
[C---:B------:R-:W-:Y:S01]  /*7cc0*/  HMMA.16816.F32 R32, R188.reuse, R214, R32 ;  /* 0x000000d6bc20723c */ /* 0x040fe20000001820 */
[----:B------:R-:W3:Y:S07]  /*7cd0*/  LDSM.16.M88.4 R212, [R229+0x1800] ;  /* 0x00180000e5d4783b */ /* 0x000eee0000000200 */
[-C--:B-1----:R-:W-:Y:S08]  /*7ce0*/  HMMA.16816.F32 R36, R188, R216.reuse, R36 ;  /* 0x000000d8bc24723c */ /* 0x082ff00000001824 */
[C---:B------:R-:W-:Y:S08]  /*7cf0*/  HMMA.16816.F32 R40, R208.reuse, R216, R40 ;  /* 0x000000d8d028723c */ /* 0x040ff00000001828 */
[-C--:B------:R-:W-:Y:S08]  /*7d00*/  HMMA.16816.F32 R44, R208, R218.reuse, R44 ;  /* 0x000000dad02c723c */ /* 0x080ff0000000182c */
[C---:B------:R-:W-:Y:S01]  /*7d10*/  HMMA.16816.F32 R48, R188.reuse, R218, R48 ;  /* 0x000000dabc30723c */ /* 0x040fe20000001830 */
[----:B------:R-:W-:Y:S07]  /*7d20*/  LDSM.16.M88.4 R216, [R224+0x6100] ;  /* 0x00610000e0d8783b */ /* 0x000fee0000000200 */
[-C--:B---3--:R-:W-:Y:S08]  /*7d30*/  HMMA.16816.F32 R52, R188, R212.reuse, R52 ;  /* 0x000000d4bc34723c */ /* 0x088ff00000001834 */
        /* <DEDUP_REMOVED lines=20> */
[----:B------:R-:W-:Y:S07]  /*7e80*/  LDSM.16.M88.4 R216, [R240] ;  /* 0x00000000f0d8783b */ /* 0x000fee0000000200 */
[-C--:B---3--:R-:W-:Y:S08]  /*7e90*/  HMMA.16816.F32 R52, R208, R212.reuse, R52 ;  /* 0x000000d4d034723c */ /* 0x088ff00000001834 */
[C---:B------:R-:W-:Y:S08]  /*7ea0*/  HMMA.16816.F32 R56, R188.reuse, R212, R56 ;  /* 0x000000d4bc38723c */ /* 0x040ff00000001838 */
[-C--:B------:R-:W-:Y:S01]  /*7eb0*/  HMMA.16816.F32 R60, R188, R214.reuse, R60 ;  /* 0x000000d6bc3c723c */ /* 0x080fe2000000183c */
[----:B------:R-:W1:Y:S07]  /*7ec0*/  LDSM.16.M88.4 R188, [R233+0xc100] ;  /* 0x00c10000e9bc783b */ /* 0x000e6e0000000200 */
[----:B------:R-:W-:Y:S01]  /*7ed0*/  HMMA.16816.F32 R64, R208, R214, R64 ;  /* 0x000000d6d040723c */ /* 0x000fe20000001840 */
[----:B------:R-:W3:Y:S08]  /*7ee0*/  LDSM.16.M88.4 R208, [R233+0xe100] ;  /* 0x00e10000e9d0783b */ /* 0x000ef00000000200 */
[----:B------:R-:W4:Y:S01]  /*7ef0*/  LDSM.16.M88.4 R212, [R239] ;  /* 0x00000000efd4783b */ /* 0x000f220000000200 */
[-C--:B-1----:R-:W-:Y:S08]  /*7f00*/  HMMA.16816.F32 R4, R188, R216.reuse, R4 ;  /* 0x000000d8bc04723c */ /* 0x082ff00000001804 */
[C---:B---3--:R-:W-:Y:S08]  /*7f10*/  HMMA.16816.F32 R8, R208.reuse, R216, R8 ;  /* 0x000000d8d008723c */ /* 0x048ff00000001808 */
[-C--:B------:R-:W-:Y:S08]  /*7f20*/  HMMA.16816.F32 R12, R208, R218.reuse, R12 ;  /* 0x000000dad00c723c */ /* 0x080ff0000000180c */
[C---:B------:R-:W-:Y:S01]  /*7f30*/  HMMA.16816.F32 R16, R188.reuse, R218, R16 ;  /* 0x000000dabc10723c */ /* 0x040fe20000001810 */
[----:B------:R-:W1:Y:S07]  /*7f40*/  LDSM.16.M88.4 R216, [R238] ;  /* 0x00000000eed8783b */ /* 0x000e6e0000000200 */
[-C--:B----4-:R-:W-:Y:S08]  /*7f50*/  HMMA.16816.F32 R20, R188, R212.reuse, R20 ;  /* 0x000000d4bc14723c */ /* 0x090ff00000001814 */
[C---:B------:R-:W-:Y:S08]  /*7f60*/  HMMA.16816.F32 R24, R208.reuse, R212, R24 ;  /* 0x000000d4d018723c */ /* 0x040ff00000001818 */
[-C--:B------:R-:W-:Y:S08]  /*7f70*/  HMMA.16816.F32 R28, R208, R214.reuse, R28 ;  /* 0x000000d6d01c723c */ /* 0x080ff0000000181c */
[C---:B------:R-:W-:Y:S01]  /*7f80*/  HMMA.16816.F32 R32, R188.reuse, R214, R32 ;  /* 0x000000d6bc20723c */ /* 0x040fe20000001820 */
[----:B------:R-:W3:Y:S07]  /*7f90*/  LDSM.16.M88.4 R212, [R237] ;  /* 0x00000000edd4783b */ /* 0x000eee0000000200 */
        /* <DEDUP_REMOVED lines=32> */
[----:B------:R-:W3:Y:S07]  /*81a0*/  LDSM.16.M88.4 R208, [R236+0xe100] ;  /* 0x00e10000ecd0783b */ /* 0x000eee0000000200 */
[-C--:B-1----:R-:W-:Y:S08]  /*81b0*/  HMMA.16816.F32 R4, R216, R188.reuse, R4 ;  /* 0x000000bcd804723c */ /* 0x082ff00000001804 */
[C---:B---3--:R-:W-:Y:S08]  /*81c0*/  HMMA.16816.F32 R8, R208.reuse, R188, R8 ;  /* 0x000000bcd008723c */ /* 0x048ff00000001808 */
[-C--:B------:R-:W-:Y:S08]  /*81d0*/  HMMA.16816.F32 R12, R208, R190.reuse, R12 ;  /* 0x000000bed00c723c */ /* 0x080ff0000000180c */
[----:B------:R-:W-:Y:S01]  /*81e0*/  FMUL.FTZ R4, R4, c[0x0][0x320] ;  /* 0x0000c80004047a20 */ /* 0x000fe20000410000 */
[C---:B------:R-:W-:Y:S03]  /*81f0*/  HMMA.16816.F32 R16, R216.reuse, R190, R16 ;  /* 0x000000bed810723c */ /* 0x040fe60000001810 */
[----:B------:R-:W1:Y:S01]  /*8200*/  MUFU.TANH R213, R4 ;  /* 0x0000000400d57308 */ /* 0x000e620000002400 */
[----:B------:R-:W-:Y:S02]  /*8210*/  FMUL.FTZ R5, R5, c[0x0][0x320] ;  /* 0x0000c80005057a20 */ /* 0x000fe40000410000 */
[----:B------:R-:W-:Y:S02]  /*8220*/  FMUL.FTZ R6, R6, c[0x0][0x320] ;  /* 0x0000c80006067a20 */ /* 0x000fe40000410000 */
[----:B------:R-:W-:Y:S04]  /*8230*/  FMUL.FTZ R7, R7, c[0x0][0x320] ;  /* 0x0000c80007077a20 */ /* 0x000fe80000410000 */
        /* <DEDUP_REMOVED lines=17> */
[----:B----4-:R-:W4:Y:S09]  /*8350*/  LDSM.16.M88.4 R4, [R229+0x2800] ;  /* 0x00280000e504783b */ /* 0x010f320000000200 */
[----:B------:R-:W-:Y:S10]  /*8360*/  MUFU.TANH R222, R10 ;  /* 0x0000000a00de7308 */ /* 0x000ff40000002400 */
[----:B------:R1:W-:Y:S10]  /*8370*/  MUFU.TANH R223, R11 ;  /* 0x0000000b00df7308 */ /* 0x0003f40000002400 */
[----:B------:R-:W-:Y:S10]  /*8380*/  MUFU.TANH R18, R18 ;  /* 0x0000001200127308 */ /* 0x000ff40000002400 */
[----:B------:R-:W2:Y:S01]  /*8390*/  MUFU.TANH R16, R16 ;  /* 0x0000001000107308 */ /* 0x000ea20000002400 */
[----:B-1----:R-:W1:Y:S01]  /*83a0*/  LDSM.16.M88.4 R8, [R229+0x3000] ;  /* 0x00300000e508783b */ /* 0x002e620000000200 */
[-C--:B----4-:R-:W-:Y:S08]  /*83b0*/  HMMA.16816.F32 R20, R216, R4.reuse, R20 ;  /* 0x00000004d814723c */ /* 0x090ff00000001814 */
[----:B------:R-:W-:Y:S01]  /*83c0*/  MUFU.TANH R12, R12 ;  /* 0x0000000c000c7308 */ /* 0x000fe20000002400 */
[C---:B------:R-:W-:Y:S09]  /*83d0*/  HMMA.16816.F32 R24, R208.reuse, R4, R24 ;  /* 0x00000004d018723c */ /* 0x040ff20000001818 */
[----:B------:R-:W-:Y:S01]  /*83e0*/  MUFU.TANH R19, R19 ;  /* 0x0000001300137308 */ /* 0x000fe20000002400 */
[-C--:B------:R-:W-:Y:S08]  /*83f0*/  HMMA.16816.F32 R28, R208, R6.reuse, R28 ;  /* 0x00000006d01c723c */ /* 0x080ff0000000181c */
[C---:B------:R-:W-:Y:S01]  /*8400*/  HMMA.16816.F32 R32, R216.reuse, R6, R32 ;  /* 0x00000006d820723c */ /* 0x040fe20000001820 */
[----:B------:R-:W4:Y:S01]  /*8410*/  MUFU.TANH R17, R17 ;  /* 0x0000001100117308 */ /* 0x000f220000002400 */
[----:B------:R-:W3:Y:S01]  /*8420*/  LDSM.16.M88.4 R4, [R229+0x3800] ;  /* 0x00380000e504783b */ /* 0x000ee20000000200 */
[----:B------:R-:W-:Y:S04]  /*8430*/  DEPBAR.LE SB0, 0x0 ;  /* 0x000080000000791a */ /* 0x000fe80000000000 */
[----:B------:R-:W-:Y:S02]  /*8440*/  FMUL.FTZ R22, R22, c[0x0][0x320] ;  /* 0x0000c80016167a20 */ /* 0x000fe40000410000 */
[----:B------:R-:W-:Y:S02]  /*8450*/  FMUL.FTZ R23, R23, c[0x0][0x320] ;  /* 0x0000c80017177a20 */ /* 0x000fe40000410000 */
[----:B--2---:R-:W-:Y:S01]  /*8460*/  MUFU.TANH R136, R22 ;  /* 0x0000001600887308 */ /* 0x004fe20000002400 */
[----:B------:R-:W-:Y:S01]  /*8470*/  BAR.SYNC.DEFER_BLOCKING 0x0 ;  /* 0x0000000000007b1d */ /* 0x000fe20000010000 */
[----:B------:R-:W-:Y:S01]  /*8480*/  FMUL.FTZ R27, R27, c[0x0][0x320] ;  /* 0x0000c8001b1b7a20 */ /* 0x000fe20000410000 */
[-C--:B-1----:R-:W-:Y:S05]  /*8490*/  HMMA.16816.F32 R36, R216, R8.reuse, R36 ;  /* 0x00000008d824723c */ /* 0x082fea0000001824 */
[----:B------:R-:W-:Y:S02]  /*84a0*/  FMUL.FTZ R31, R31, c[0x0][0x320] ;  /* 0x0000c8001f1f7a20 */ /* 0x000fe40000410000 */
[----:B------:R-:W-:Y:S01]  /*84b0*/  MUFU.TANH R252, R23 ;  /* 0x0000001700fc7308 */ /* 0x000fe20000002400 */
[----:B------:R-:W-:Y:S01]  /*84c0*/  FMUL.FTZ R26, R26, c[0x0][0x320] ;  /* 0x0000c8001a1a7a20 */ /* 0x000fe20000410000 */
[C---:B------:R-:W-:Y:S04]  /*84d0*/  HMMA.16816.F32 R40, R208.reuse, R8, R40 ;  /* 0x00000008d028723c */ /* 0x040fe80000001828 */
[----:B------:R-:W-:Y:S02]  /*84e0*/  FMUL.FTZ R21, R21, c[0x0][0x320] ;  /* 0x0000c80015157a20 */ /* 0x000fe40000410000 */
[----:B------:R-:W-:Y:S02]  /*84f0*/  FMUL.FTZ R28, R28, c[0x0][0x320] ;  /* 0x0000c8001c1c7a20 */ /* 0x000fe40000410000 */
[----:B------:R1:W-:Y:S01]  /*8500*/  MUFU.TANH R139, R31 ;  /* 0x0000001f008b7308 */ /* 0x0003e20000002400 */
[-C--:B------:R-:W-:Y:S03]  /*8510*/  HMMA.16816.F32 R44, R208, R10.reuse, R44 ;  /* 0x0000000ad02c723c */ /* 0x080fe6000000182c */
[----:B------:R-:W-:Y:S02]  /*8520*/  FMUL.FTZ R20, R20, c[0x0][0x320] ;  /* 0x0000c80014147a20 */ /* 0x000fe40000410000 */
[----:B------:R-:W-:Y:S02]  /*8530*/  FMUL.FTZ R24, R24, c[0x0][0x320] ;  /* 0x0000c80018187a20 */ /* 0x000fe40000410000 */
[----:B------:R-:W-:Y:S01]  /*8540*/  FMUL.FTZ R36, R36, c[0x0][0x320] ;  /* 0x0000c80024247a20 */ /* 0x000fe20000410000 */
[C---:B------:R-:W-:Y:S01]  /*8550*/  HMMA.16816.F32 R48, R216.reuse, R10, R48 ;  /* 0x0000000ad830723c */ /* 0x040fe20000001830 */
[----:B------:R-:W2:Y:S03]  /*8560*/  MUFU.TANH R137, R26 ;  /* 0x0000001a00897308 */ /* 0x000ea60000002400 */
[----:B------:R-:W-:Y:S02]  /*8570*/  FMUL.FTZ R37, R37, c[0x0][0x320] ;  /* 0x0000c80025257a20 */ /* 0x000fe40000410000 */
[----:B------:R-:W-:Y:S02]  /*8580*/  FMUL.FTZ R38, R38, c[0x0][0x320] ;  /* 0x0000c80026267a20 */ /* 0x000fe40000410000 */
[-C--:B---3--:R-:W-:Y:S03]  /*8590*/  HMMA.16816.F32 R52, R216, R4.reuse, R52 ;  /* 0x00000004d834723c */ /* 0x088fe60000001834 */
[----:B------:R-:W-:Y:S01]  /*85a0*/  MUFU.TANH R246, R36 ;  /* 0x0000002400f67308 */ /* 0x000fe20000002400 */
[----:B------:R-:W-:Y:S02]  /*85b0*/  FMUL.FTZ R41, R41, c[0x0][0x320] ;  /* 0x0000c80029297a20 */ /* 0x000fe40000410000 */
[----:B------:R-:W-:Y:S01]  /*85c0*/  FMUL.FTZ R39, R39, c[0x0][0x320] ;  /* 0x0000c80027277a20 */ /* 0x000fe20000410000 */
[----:B-1----:R-:W3:Y:S01]  /*85d0*/  LDL R31, [R1+0x18] ;  /* 0x00001800011f7983 */ /* 0x002ee20000100800 */
[C---:B------:R-:W-:Y:S04]  /*85e0*/  HMMA.16816.F32 R56, R208.reuse, R4, R56 ;  /* 0x00000004d038723c */ /* 0x040fe80000001838 */
[----:B------:R-:W-:Y:S01]  /*85f0*/  FMUL.FTZ R45, R45, c[0x0][0x320] ;  /* 0x0000c8002d2d7a20 */ /* 0x000fe20000410000 */
[----:B------:R-:W-:Y:S01]  /*8600*/  MUFU.TANH R22, R41 ;  /* 0x0000002900167308 */ /* 0x000fe20000002400 */
[----:B------:R-:W-:Y:S01]  /*8610*/  FMUL.FTZ R46, R46, c[0x0][0x320] ;  /* 0x0000c8002e2e7a20 */ /* 0x000fe20000410000 */
[----:B------:R-:W-:Y:S01]  /*8620*/  FMNMX.FTZ R4, R213, R3, !PT ;  /* 0x00000003d5047209 */ /* 0x000fe20007810000 */
[-C--:B------:R-:W-:Y:S04]  /*8630*/  HMMA.16816.F32 R60, R208, R6.reuse, R60 ;  /* 0x00000006d03c723c */ /* 0x080fe8000000183c */
[----:B------:R-:W-:Y:S01]  /*8640*/  FMUL.FTZ R49, R49, c[0x0][0x320] ;  /* 0x0000c80031317a20 */ /* 0x000fe20000410000 */
[----:B------:R-:W-:Y:S01]  /*8650*/  FMNMX.FTZ R4, R212, R4, !PT ;  /* 0x00000004d4047209 */ /* 0x000fe20007810000 */
[----:B------:R-:W-:Y:S01]  /*8660*/  FMUL.FTZ R51, R51, c[0x0][0x320] ;  /* 0x0000c80033337a20 */ /* 0x000fe20000410000 */
[----:B------:R1:W-:Y:S01]  /*8670*/  MUFU.TANH R2, R37 ;  /* 0x0000002500027308 */ /* 0x0003e20000002400 */
[----:B------:R-:W-:Y:S01]  /*8680*/  FMUL.FTZ R55, R55, c[0x0][0x320] ;  /* 0x0000c80037377a20 */ /* 0x000fe20000410000 */
[----:B------:R-:W-:Y:S04]  /*8690*/  HMMA.16816.F32 R64, R216, R6, R64 ;  /* 0x00000006d840723c */ /* 0x000fe80000001840 */
[----:B------:R-:W-:Y:S01]  /*86a0*/  FMUL.FTZ R54, R54, c[0x0][0x320] ;  /* 0x0000c80036367a20 */ /* 0x000fe20000410000 */
[----:B------:R-:W-:Y:S01]  /*86b0*/  FMNMX.FTZ R4, R16, R4, !PT ;  /* 0x0000000410047209 */ /* 0x000fe20007810000 */
[----:B------:R-:W-:Y:S02]  /*86c0*/  FMUL.FTZ R52, R52, c[0x0][0x320] ;  /* 0x0000c80034347a20 */ /* 0x000fe40000410000 */
[----:B------:R2:W2:Y:S01]  /*86d0*/  MUFU.TANH R8, R49 ;  /* 0x0000003100087308 */ /* 0x0004a20000002400 */
[----:B------:R-:W-:Y:S03]  /*86e0*/  FMUL.FTZ R53, R53, c[0x0][0x320] ;  /* 0x0000c80035357a20 */ /* 0x000fe60000410000 */
[----:B------:R-:W-:Y:S01]  /*86f0*/  FMUL.FTZ R43, R43, c[0x0][0x320] ;  /* 0x0000c8002b2b7a20 */ /* 0x000fe20000410000 */
[----:B----4-:R-:W-:Y:S01]  /*8700*/  FMNMX.FTZ R4, R17, R4, !PT ;  /* 0x0000000411047209 */ /* 0x010fe20007810000 */
[----:B------:R-:W-:Y:S02]  /*8710*/  FMUL.FTZ R50, R50, c[0x0][0x320] ;  /* 0x0000c80032327a20 */ /* 0x000fe40000410000 */
[----:B------:R-:W-:Y:S02]  /*8720*/  FMUL.FTZ R60, R60, c[0x0][0x320] ;  /* 0x0000c8003c3c7a20 */ /* 0x000fe40000410000 */
[----:B------:R4:W-:Y:S01]  /*8730*/  MUFU.TANH R10, R50 ;  /* 0x00000032000a7308 */ /* 0x0009e20000002400 */
[----:B------:R-:W-:Y:S02]  /*8740*/  FMUL.FTZ R61, R61, c[0x0][0x320] ;  /* 0x0000c8003d3d7a20 */ /* 0x000fe40000410000 */
[----:B------:R-:W-:Y:S01]  /*8750*/  FMUL.FTZ R62, R62, c[0x0][0x320] ;  /* 0x0000c8003e3e7a20 */ /* 0x000fe20000410000 */
[----:B-1----:R-:W3:Y:S01]  /*8760*/  LDL.64 R36, [R1+0x28] ;  /* 0x0000280001247983 */ /* 0x002ee20000100a00 */
[----:B------:R-:W-:Y:S02]  /*8770*/  FMUL.FTZ R25, R25, c[0x0][0x320] ;  /* 0x0000c80019197a20 */ /* 0x000fe40000410000 */
[----:B------:R-:W-:Y:S02]  /*8780*/  FMUL.FTZ R65, R65, c[0x0][0x320] ;  /* 0x0000c80041417a20 */ /* 0x000fe40000410000 */
[----:B------:R-:W-:Y:S01]  /*8790*/  FMUL.FTZ R64, R64, c[0x0][0x320] ;  /* 0x0000c80040407a20 */ /* 0x000fe20000410000 */
[----:B------:R1:W-:Y:S01]  /*87a0*/  MUFU.TANH R41, R51 ;  /* 0x0000003300297308 */ /* 0x0003e20000002400 */
[----:B------:R-:W-:Y:S02]  /*87b0*/  FMUL.FTZ R35, R35, c[0x0][0x320] ;  /* 0x0000c80023237a20 */ /* 0x000fe40000410000 */
[----:B------:R-:W-:Y:S01]  /*87c0*/  FMUL.FTZ R29, R29, c[0x0][0x320] ;  /* 0x0000c8001d1d7a20 */ /* 0x000fe20000410000 */
[----:B--2---:R-:W-:Y:S01]  /*87d0*/  MOV R49, R137 ;  /* 0x0000008900317202 */ /* 0x004fe20000000f00 */
[----:B------:R-:W-:Y:S02]  /*87e0*/  FMUL.FTZ R40, R40, c[0x0][0x320] ;  /* 0x0000c80028287a20 */ /* 0x000fe40000410000 */
[----:B------:R-:W-:Y:S02]  /*87f0*/  FMUL.FTZ R67, R67, c[0x0][0x320] ;  /* 0x0000c80043437a20 */ /* 0x000fe40000410000 */
[----:B------:R-:W-:Y:S01]  /*8800*/  FMUL.FTZ R66, R66, c[0x0][0x320] ;  /* 0x0000c80042427a20 */ /* 0x000fe20000410000 */
[----:B------:R-:W-:Y:S01]  /*8810*/  MUFU.TANH R11, R43 ;  /* 0x0000002b000b7308 */ /* 0x000fe20000002400 */
[----:B------:R-:W-:Y:S02]  /*8820*/  FMUL.FTZ R47, R47, c[0x0][0x320] ;  /* 0x0000c8002f2f7a20 */ /* 0x000fe40000410000 */
[----:B------:R-:W-:Y:S01]  /*8830*/  FMUL.FTZ R58, R58, c[0x0][0x320] ;  /* 0x0000c8003a3a7a20 */ /* 0x000fe20000410000 */
[----:B----4-:R-:W-:Y:S01]  /*8840*/  MOV R50, R252 ;  /* 0x000000fc00327202 */ /* 0x010fe20000000f00 */
[----:B------:R-:W-:Y:S02]  /*8850*/  FMUL.FTZ R59, R59, c[0x0][0x320] ;  /* 0x0000c8003b3b7a20 */ /* 0x000fe40000410000 */
[----:B------:R-:W-:Y:S02]  /*8860*/  FMUL.FTZ R42, R42, c[0x0][0x320] ;  /* 0x0000c8002a2a7a20 */ /* 0x000fe40000410000 */
[----:B------:R-:W-:Y:S01]  /*8870*/  FMUL.FTZ R57, R57, c[0x0][0x320] ;  /* 0x0000c80039397a20 */ /* 0x000fe20000410000 */
[----:B------:R2:W-:Y:S01]  /*8880*/  MUFU.TANH R23, R60 ;  /* 0x0000003c00177308 */ /* 0x0005e20000002400 */
[----:B------:R-:W-:Y:S02]  /*8890*/  FMUL.FTZ R48, R48, c[0x0][0x320] ;  /* 0x0000c80030307a20 */ /* 0x000fe40000410000 */
[----:B------:R-:W-:Y:S01]  /*88a0*/  FMUL.FTZ R56, R56, c[0x0][0x320] ;  /* 0x0000c80038387a20 */ /* 0x000fe20000410000 */
[----:B-1----:R-:W-:Y:S01]  /*88b0*/  MOV R51, R8 ;  /* 0x0000000800337202 */ /* 0x002fe20000000f00 */
[----:B------:R-:W-:Y:S02]  /*88c0*/  FMUL.FTZ R34, R34, c[0x0][0x320] ;  /* 0x0000c80022227a20 */ /* 0x000fe40000410000 */
[----:B------:R-:W-:Y:S02]  /*88d0*/  FMUL.FTZ R32, R32, c[0x0][0x320] ;  /* 0x0000c80020207a20 */ /* 0x000fe40000410000 */
[----:B------:R-:W-:Y:S01]  /*88e0*/  FMUL.FTZ R33, R33, c[0x0][0x320] ;  /* 0x0000c80021217a20 */ /* 0x000fe20000410000 */
[----:B------:R1:W4:Y:S01]  /*88f0*/  MUFU.TANH R0, R48 ;  /* 0x0000003000007308 */ /* 0x0003220000002400 */
[----:B------:R-:W-:Y:S02]  /*8900*/  FMUL.FTZ R44, R44, c[0x0][0x320] ;  /* 0x0000c8002c2c7a20 */ /* 0x000fe40000410000 */
[----:B------:R-:W-:Y:S07]  /*8910*/  FMUL.FTZ R30, R30, c[0x0][0x320] ;  /* 0x0000c8001e1e7a20 */ /* 0x000fee0000410000 */
[----:B------:R4:W-:Y:S01]  /*8920*/  MUFU.TANH R26, R57 ;  /* 0x00000039001a7308 */ /* 0x0009e20000002400 */
[----:B--2---:R-:W-:Y:S09]  /*8930*/  MOV R60, R246 ;  /* 0x000000f6003c7202 */ /* 0x004ff20000000f00 */
[----:B------:R-:W-:Y:S01]  /*8940*/  MUFU.TANH R130, R27 ;  /* 0x0000001b00827308 */ /* 0x000fe20000002400 */
[----:B-1----:R-:W-:Y:S09]  /*8950*/  MOV R48, R136 ;  /* 0x0000008800307202 */ /* 0x002ff20000000f00 */
[----:B------:R1:W-:Y:S01]  /*8960*/  MUFU.TANH R27, R56 ;  /* 0x00000038001b7308 */ /* 0x0003e20000002400 */
[----:B----4-:R-:W-:Y:S02]  /*8970*/  MOV R57, R2 ;  /* 0x0000000200397202 */ /* 0x010fe40000000f00 */
[----:B------:R-:W-:Y:S07]  /*8980*/  FMNMX.FTZ R2, R215, R132, !PT ;  /* 0x00000084d7027209 */ /* 0x000fee0007810000 */
[----:B------:R-:W-:Y:S01]  /*8990*/  MUFU.TANH R243, R38 ;  /* 0x0000002600f37308 */ /* 0x000fe20000002400 */
[----:B------:R-:W-:Y:S09]  /*89a0*/  FMNMX.FTZ R5, R214, R2, !PT ;  /* 0x00000002d6057209 */ /* 0x000ff20007810000 */
[----:B------:R2:W-:Y:S01]  /*89b0*/  MUFU.TANH R129, R39 ;  /* 0x0000002700817308 */ /* 0x0005e20000002400 */
[----:B-1----:R-:W-:Y:S02]  /*89c0*/  MOV R56, R0 ;  /* 0x0000000000387202 */ /* 0x002fe40000000f00 */
[----:B------:R-:W-:Y:S07]  /*89d0*/  FMNMX.FTZ R0, R221, R133, !PT ;  /* 0x00000085dd007209 */ /* 0x000fee0007810000 */
[----:B------:R-:W1:Y:S01]  /*89e0*/  MUFU.TANH R8, R55 ;  /* 0x0000003700087308 */ /* 0x000e620000002400 */
[----:B------:R-:W-:Y:S02]  /*89f0*/  FMNMX.FTZ R2, R220, R0, !PT ;  /* 0x00000000dc027209 */ /* 0x000fe40007810000 */
[----:B------:R-:W-:Y:S02]  /*8a00*/  FMNMX.FTZ R0, R18, R5, !PT ;  /* 0x0000000512007209 */ /* 0x000fe40007810000 */
[----:B------:R-:W-:Y:S02]  /*8a10*/  FMNMX.FTZ R2, R12, R2, !PT ;  /* 0x000000020c027209 */ /* 0x000fe40007810000 */
[----:B------:R-:W-:Y:S03]  /*8a20*/  FMNMX.FTZ R0, R19, R0, !PT ;  /* 0x0000000013007209 */ /* 0x000fe60007810000 */
[----:B------:R-:W-:Y:S01]  /*8a30*/  MUFU.TANH R251, R21 ;  /* 0x0000001500fb7308 */ /* 0x000fe20000002400 */
[----:B------:R-:W-:Y:S01]  /*8a40*/  FMNMX.FTZ R0, R48, R0, !PT ;  /* 0x0000000030007209 */ /* 0x000fe20007810000 */
[----:B--2---:R-:W2:Y:S03]  /*8a50*/  LDL.64 R38, [R1+0x38] ;  /* 0x0000380001267983 */ /* 0x004ea60000100a00 */
[----:B------:R-:W-:Y:S05]  /*8a60*/  FMNMX.FTZ R0, R50, R0, !PT ;  /* 0x0000000032007209 */ /* 0x000fea0007810000 */
[----:B------:R-:W-:Y:S10]  /*8a70*/  MUFU.TANH R21, R28 ;  /* 0x0000001c00157308 */ /* 0x000ff40000002400 */
[----:B------:R1:W-:Y:S10]  /*8a80*/  MUFU.TANH R28, R61 ;  /* 0x0000003d001c7308 */ /* 0x0003f40000002400 */
[----:B------:R-:W4:Y:S10]  /*8a90*/  MUFU.TANH R13, R13 ;  /* 0x0000000d000d7308 */ /* 0x000f340000002400 */
[----:B------:R-:W-:Y:S01]  /*8aa0*/  MUFU.TANH R246, R64 ;  /* 0x0000004000f67308 */ /* 0x000fe20000002400 */
[----:B-1----:R-:W-:Y:S02]  /*8ab0*/  MOV R61, R8 ;  /* 0x00000008003d7202 */ /* 0x002fe40000000f00 */
[----:B------:R-:W2:Y:S07]  /*8ac0*/  LDL R8, [R1+0x1c] ;  /* 0x00001c0001087983 */ /* 0x000eae0000100800 */
[----:B------:R-:W1:Y:S01]  /*8ad0*/  MUFU.TANH R242, R24 ;  /* 0x0000001800f27308 */ /* 0x000e620000002400 */
[----:B----4-:R-:W-:Y:S09]  /*8ae0*/  FMNMX.FTZ R5, R13, R2, !PT ;  /* 0x000000020d057209 */ /* 0x010ff20007810000 */
[----:B------:R-:W4:Y:S10]  /*8af0*/  MUFU.TANH R248, R20 ;  /* 0x0000001400f87308 */ /* 0x000f340000002400 */
[----:B------:R-:W-:Y:S01]  /*8b00*/  MUFU.TANH R218, R65 ;  /* 0x0000004100da7308 */ /* 0x000fe20000002400 */
[----:B-1----:R-:W-:Y:S04]  /*8b10*/  MOV R64, R242 ;  /* 0x000000f200407202 */ /* 0x002fe80000000f00 */
[----:B------:R-:W-:Y:S05]  /*8b20*/  FMNMX.FTZ R5, R64, R5, !PT ;  /* 0x0000000540057209 */ /* 0x000fea0007810000 */
[----:B------:R-:W1:Y:S01]  /*8b30*/  MUFU.TANH R241, R25 ;  /* 0x0000001900f17308 */ /* 0x000e620000002400 */
[----:B----4-:R-:W-:Y:S04]  /*8b40*/  FMNMX.FTZ R4, R248, R4, !PT ;  /* 0x00000004f8047209 */ /* 0x010fe80007810000 */
[----:B------:R-:W-:Y:S05]  /*8b50*/  FMNMX.FTZ R4, R251, R4, !PT ;  /* 0x00000004fb047209 */ /* 0x000fea0007810000 */
[----:B------:R-:W4:Y:S10]  /*8b60*/  MUFU.TANH R250, R34 ;  /* 0x0000002200fa7308 */ /* 0x000f340000002400 */
[----:B------:R-:W4:Y:S01]  /*8b70*/  MUFU.TANH R245, R32 ;  /* 0x0000002000f57308 */ /* 0x000f220000002400 */
[----:B-1----:R-:W-:Y:S04]  /*8b80*/  MOV R65, R241 ;  /* 0x000000f100417202 */ /* 0x002fe80000000f00 */
[----:B------:R-:W-:Y:S05]  /*8b90*/  FMNMX.FTZ R5, R65, R5, !PT ;  /* 0x0000000541057209 */ /* 0x000fea0007810000 */
[----:B------:R-:W1:Y:S01]  /*8ba0*/  MUFU.TANH R249, R35 ;  /* 0x0000002300f97308 */ /* 0x000e620000002400 */
[----:B------:R-:W-:Y:S02]  /*8bb0*/  FMNMX.FTZ R5, R21, R5, !PT ;  /* 0x0000000515057209 */ /* 0x000fe40007810000 */
[----:B----4-:R-:W-:Y:S07]  /*8bc0*/  FMNMX.FTZ R0, R250, R0, !PT ;  /* 0x00000000fa007209 */ /* 0x010fee0007810000 */
[----:B------:R-:W4:Y:S01]  /*8bd0*/  MUFU.TANH R247, R33 ;  /* 0x0000002100f77308 */ /* 0x000f220000002400 */
[----:B------:R-:W-:Y:S09]  /*8be0*/  FMNMX.FTZ R4, R245, R4, !PT ;  /* 0x00000004f5047209 */ /* 0x000ff20007810000 */
[----:B------:R-:W4:Y:S01]  /*8bf0*/  MUFU.TANH R24, R29 ;  /* 0x0000001d00187308 */ /* 0x000f220000002400 */
[----:B-1----:R-:W-:Y:S04]  /*8c00*/  FMNMX.FTZ R0, R249, R0, !PT ;  /* 0x00000000f9007209 */ /* 0x002fe80007810000 */
[----:B------:R-:W-:Y:S05]  /*8c10*/  FMNMX.FTZ R0, R243, R0, !PT ;  /* 0x00000000f3007209 */ /* 0x000fea0007810000 */
[----:B------:R-:W1:Y:S01]  /*8c20*/  MUFU.TANH R25, R40 ;  /* 0x0000002800197308 */ /* 0x000e620000002400 */
[----:B------:R-:W-:Y:S02]  /*8c30*/  FMNMX.FTZ R0, R129, R0, !PT ;  /* 0x0000000081007209 */ /* 0x000fe40007810000 */
[----:B----4-:R-:W-:Y:S02]  /*8c40*/  FMNMX.FTZ R4, R247, R4, !PT ;  /* 0x00000004f7047209 */ /* 0x010fe40007810000 */
[----:B------:R-:W-:Y:S02]  /*8c50*/  FMNMX.FTZ R0, R10, R0, !PT ;  /* 0x000000000a007209 */ /* 0x000fe40007810000 */
[----:B------:R-:W-:Y:S03]  /*8c60*/  FMNMX.FTZ R4, R60, R4, !PT ;  /* 0x000000043c047209 */ /* 0x000fe60007810000 */
[----:B------:R-:W-:Y:S01]  /*8c70*/  MUFU.TANH R9, R54 ;  /* 0x0000003600097308 */ /* 0x000fe20000002400 */
[----:B------:R-:W-:Y:S02]  /*8c80*/  FMNMX.FTZ R0, R41, R0, !PT ;  /* 0x0000000029007209 */ /* 0x000fe40007810000 */
[----:B------:R-:W-:Y:S02]  /*8c90*/  FMNMX.FTZ R4, R57, R4, !PT ;  /* 0x0000000439047209 */ /* 0x000fe40007810000 */
[----:B------:R-:W-:Y:S02]  /*8ca0*/  FMNMX.FTZ R5, R24, R5, !PT ;  /* 0x0000000518057209 */ /* 0x000fe40007810000 */
[----:B------:R-:W-:Y:S02]  /*8cb0*/  FMNMX.FTZ R4, R56, R4, !PT ;  /* 0x0000000438047209 */ /* 0x000fe40007810000 */
[----:B------:R-:W-:Y:S01]  /*8cc0*/  MOV R33, R139 ;  /* 0x0000008b00217202 */ /* 0x000fe20000000f00 */
[----:B------:R-:W4:Y:S01]  /*8cd0*/  MUFU.TANH R44, R44 ;  /* 0x0000002c002c7308 */ /* 0x000f220000002400 */
[----:B------:R-:W-:Y:S02]  /*8ce0*/  FMNMX.FTZ R4, R51, R4, !PT ;  /* 0x0000000433047209 */ /* 0x000fe40007810000 */
[----:B-1----:R-:W-:Y:S04]  /*8cf0*/  FMNMX.FTZ R5, R25, R5, !PT ;  /* 0x0000000519057209 */ /* 0x002fe80007810000 */
[----:B------:R-:W-:Y:S03]  /*8d00*/  FMNMX.FTZ R5, R22, R5, !PT ;  /* 0x0000000516057209 */ /* 0x000fe60007810000 */
[----:B------:R1:W-:Y:S10]  /*8d10*/  MUFU.TANH R29, R67 ;  /* 0x00000043001d7308 */ /* 0x0003f40000002400 */
[----:B------:R-:W3:Y:S01]  /*8d20*/  MUFU.TANH R131, R45 ;  /* 0x0000002d00837308 */ /* 0x000ee20000002400 */
[----:B----4-:R-:W-:Y:S09]  /*8d30*/  FMNMX.FTZ R5, R44, R5, !PT ;  /* 0x000000052c057209 */ /* 0x010ff20007810000 */
[----:B------:R-:W4:Y:S01]  /*8d40*/  MUFU.TANH R45, R52 ;  /* 0x00000034002d7308 */ /* 0x000f220000002400 */
[----:B-1----:R-:W-:Y:S04]  /*8d50*/  MOV R67, R9 ;  /* 0x0000000900437202 */ /* 0x002fe80000000f00 */
[----:B------:R-:W-:Y:S05]  /*8d60*/  FMNMX.FTZ R0, R67, R0, !PT ;  /* 0x0000000043007209 */ /* 0x000fea0007810000 */
[----:B------:R-:W1:Y:S01]  /*8d70*/  MUFU.TANH R252, R53 ;  /* 0x0000003500fc7308 */ /* 0x000e620000002400 */
[----:B------:R-:W-:Y:S02]  /*8d80*/  FMNMX.FTZ R2, R61, R0, !PT ;  /* 0x000000003d027209 */ /* 0x000fe40007810000 */
[----:B---3--:R-:W-:Y:S04]  /*8d90*/  FMNMX.FTZ R5, R131, R5, !PT ;  /* 0x0000000583057209 */ /* 0x008fe80007810000 */
[----:B------:R-:W-:Y:S03]  /*8da0*/  FMNMX.FTZ R0, R27, R5, !PT ;  /* 0x000000051b007209 */ /* 0x000fe60007810000 */
[----:B------:R-:W3:Y:S01]  /*8db0*/  MUFU.TANH R14, R14 ;  /* 0x0000000e000e7308 */ /* 0x000ee20000002400 */
[----:B------:R-:W-:Y:S02]  /*8dc0*/  FMNMX.FTZ R5, R222, R138, !PT ;  /* 0x0000008ade057209 */ /* 0x000fe40007810000 */
[----:B------:R-:W-:Y:S02]  /*8dd0*/  FMNMX.FTZ R0, R26, R0, !PT ;  /* 0x000000001a007209 */ /* 0x000fe40007810000 */
[----:B----4-:R-:W-:Y:S02]  /*8de0*/  FMNMX.FTZ R4, R45, R4, !PT ;  /* 0x000000042d047209 */ /* 0x010fe40007810000 */
[----:B------:R-:W-:Y:S02]  /*8df0*/  FMNMX.FTZ R0, R23, R0, !PT ;  /* 0x0000000017007209 */ /* 0x000fe40007810000 */
[----:B------:R-:W-:Y:S01]  /*8e00*/  FMNMX.FTZ R5, R223, R5, !PT ;  /* 0x00000005df057209 */ /* 0x000fe20007810000 */
[----:B------:R-:W4:Y:S01]  /*8e10*/  MUFU.TANH R15, R15 ;  /* 0x0000000f000f7308 */ /* 0x000f220000002400 */
[----:B------:R-:W-:Y:S02]  /*8e20*/  FMNMX.FTZ R0, R28, R0, !PT ;  /* 0x000000001c007209 */ /* 0x000fe40007810000 */
[----:B-1----:R-:W-:Y:S03]  /*8e30*/  FMNMX.FTZ R4, R252, R4, !PT ;  /* 0x00000004fc047209 */ /* 0x002fe60007810000 */
[----:B------:R-:W1:Y:S01]  /*8e40*/  SHFL.BFLY PT, R135, R0, 0x2, 0x1f ;  /* 0x0c401f0000877f89 */ /* 0x000e6200000e0000 */
[----:B------:R-:W-:Y:S03]  /*8e50*/  FMNMX.FTZ R4, R246, R4, !PT ;  /* 0x00000004f6047209 */ /* 0x000fe60007810000 */
[----:B------:R-:W1:Y:S01]  /*8e60*/  MUFU.TANH R235, R30 ;  /* 0x0000001e00eb7308 */ /* 0x000e620000002400 */
[----:B------:R-:W-:Y:S02]  /*8e70*/  FMNMX.FTZ R4, R218, R4, !PT ;  /* 0x00000004da047209 */ /* 0x000fe40007810000 */
[----:B---3--:R-:W-:Y:S03]  /*8e80*/  FMNMX.FTZ R5, R14, R5, !PT ;  /* 0x000000050e057209 */ /* 0x008fe60007810000 */
[----:B------:R-:W3:Y:S04]  /*8e90*/  SHFL.BFLY PT, R7, R4, 0x2, 0x1f ;  /* 0x0c401f0004077f89 */ /* 0x000ee800000e0000 */
[----:B------:R-:W3:Y:S01]  /*8ea0*/  MUFU.TANH R30, R66 ;  /* 0x00000042001e7308 */ /* 0x000ee20000002400 */
[----:B----4-:R-:W-:Y:S04]  /*8eb0*/  FMNMX.FTZ R5, R15, R5, !PT ;  /* 0x000000050f057209 */ /* 0x010fe80007810000 */
[----:B------:R-:W-:Y:S05]  /*8ec0*/  FMNMX.FTZ R5, R49, R5, !PT ;  /* 0x0000000531057209 */ /* 0x000fea0007810000 */
[----:B------:R-:W4:Y:S01]  /*8ed0*/  MUFU.TANH R34, R42 ;  /* 0x0000002a00227308 */ /* 0x000f220000002400 */
[----:B-1----:R-:W-:Y:S02]  /*8ee0*/  FMNMX.FTZ R135, R0, R135, !PT ;  /* 0x0000008700877209 */ /* 0x002fe40007810000 */
[----:B------:R-:W-:Y:S02]  /*8ef0*/  FMNMX.FTZ R5, R130, R5, !PT ;  /* 0x0000000582057209 */ /* 0x000fe40007810000 */
[----:B------:R-:W-:Y:S04]  /*8f00*/  MOV R32, R235 ;  /* 0x000000eb00207202 */ /* 0x000fe80000000f00 */
[----:B------:R-:W-:Y:S01]  /*8f10*/  FMNMX.FTZ R5, R32, R5, !PT ;  /* 0x0000000520057209 */ /* 0x000fe20007810000 */
[----:B------:R1:W1:Y:S01]  /*8f20*/  MUFU.TANH R20, R46 ;  /* 0x0000002e00147308 */ /* 0x0002620000002400 */
[----:B---3--:R-:W-:Y:S02]  /*8f30*/  FMNMX.FTZ R4, R4, R7, !PT ;  /* 0x0000000704047209 */ /* 0x008fe40007810000 */
[----:B------:R-:W-:Y:S02]  /*8f40*/  FMNMX.FTZ R0, R33, R5, !PT ;  /* 0x0000000521007209 */ /* 0x000fe40007810000 */
[----:B------:R-:W-:Y:S01]  /*8f50*/  FMNMX.FTZ R2, R30, R2, !PT ;  /* 0x000000021e027209 */ /* 0x000fe20007810000 */
[----:B------:R-:W3:Y:S01]  /*8f60*/  SHFL.BFLY PT, R137, R4, 0x1, 0x1f ;  /* 0x0c201f0004897f89 */ /* 0x000ee200000e0000 */
[----:B------:R-:W-:Y:S02]  /*8f70*/  MOV R43, R30 ;  /* 0x0000001e002b7202 */ /* 0x000fe40000000f00 */
[----:B------:R-:W-:Y:S01]  /*8f80*/  FMNMX.FTZ R2, R29, R2, !PT ;  /* 0x000000021d027209 */ /* 0x000fe20007810000 */
[----:B------:R3:W3:Y:S01]  /*8f90*/  MUFU.TANH R66, R47 ;  /* 0x0000002f00427308 */ /* 0x0006e20000002400 */
[----:B----4-:R-:W-:Y:S01]  /*8fa0*/  FMNMX.FTZ R5, R34, R0, !PT ;  /* 0x0000000022057209 */ /* 0x010fe20007810000 */
[----:B------:R-:W-:Y:S02]  /*8fb0*/  FMUL.FTZ R0, R63, c[0x0][0x320] ;  /* 0x0000c8003f007a20 */ /* 0x000fe40000410000 */
[----:B------:R-:W4:Y:S01]  /*8fc0*/  SHFL.BFLY PT, R6, R2, 0x2, 0x1f ;  /* 0x0c401f0002067f89 */ /* 0x000f2200000e0000 */
[----:B------:R-:W-:Y:S02]  /*8fd0*/  MOV R42, R10 ;  /* 0x0000000a002a7202 */ /* 0x000fe40000000f00 */
[----:B------:R-:W-:Y:S03]  /*8fe0*/  FMNMX.FTZ R5, R11, R5, !PT ;  /* 0x000000050b057209 */ /* 0x000fe60007810000 */
[----:B------:R4:W-:Y:S01]  /*8ff0*/  MUFU.TANH R139, R0 ;  /* 0x00000000008b7308 */ /* 0x0009e20000002400 */
[----:B------:R-:W-:Y:S02]  /*9000*/  MOV R63, R22 ;  /* 0x00000016003f7202 */ /* 0x000fe40000000f00 */
[----:B-1----:R-:W-:Y:S02]  /*9010*/  MOV R46, R29 ;  /* 0x0000001d002e7202 */ /* 0x002fe40000000f00 */
[----:B---3--:R-:W-:Y:S05]  /*9020*/  FMNMX.FTZ R137, R4, R137, !PT ;  /* 0x0000008904897209 */ /* 0x008fea0007810000 */
[----:B------:R1:W3:Y:S01]  /*9030*/  MUFU.TANH R242, R58 ;  /* 0x0000003a00f27308 */ /* 0x0002e20000002400 */
[----:B------:R-:W-:Y:S02]  /*9040*/  FMNMX.FTZ R4, R20, R5, !PT ;  /* 0x0000000514047209 */ /* 0x000fe40007810000 */
[----:B------:R-:W-:Y:S01]  /*9050*/  MOV R47, R28 ;  /* 0x0000001c002f7202 */ /* 0x000fe20000000f00 */
[C---:B------:R-:W-:Y:S01]  /*9060*/  FMUL.FTZ R189, R137.reuse, c[0x0][0x2d0] ;  /* 0x0000b40089bd7a20 */ /* 0x040fe20000410000 */
[----:B------:R-:W-:Y:S02]  /*9070*/  FMNMX.FTZ R4, R66, R4, !PT ;  /* 0x0000000442047209 */ /* 0x000fe40007810000 */
[----:B----4-:R-:W-:Y:S03]  /*9080*/  FMNMX.FTZ R2, R2, R6, !PT ;  /* 0x0000000602027209 */ /* 0x010fe60007810000 */
[----:B------:R4:W3:Y:S01]  /*9090*/  MUFU.TANH R235, R59 ;  /* 0x0000003b00eb7308 */ /* 0x0008e20000002400 */
[----:B------:R-:W3:Y:S01]  /*90a0*/  SHFL.BFLY PT, R6, R135, 0x1, 0x1f ;  /* 0x0c201f0087067f89 */ /* 0x000ee200000e0000 */
[----:B------:R-:W-:Y:S04]  /*90b0*/  FADD.FTZ R0, -R137, R3 ;  /* 0x0000000389007221 */ /* 0x000fe80000010100 */
[----:B------:R-:W-:Y:S03]  /*90c0*/  FMUL.FTZ R0, R0, c[0x0][0x2d0] ;  /* 0x0000b40000007a20 */ /* 0x000fe60000410000 */
[----:B------:R-:W3:Y:S01]  /*90d0*/  SHFL.BFLY PT, R136, R2, 0x1, 0x1f ;  /* 0x0c201f0002887f89 */ /* 0x000ee200000e0000 */
[----:B------:R3:W-:Y:S01]  /*90e0*/  MUFU.TANH R188, R62 ;  /* 0x0000003e00bc7308 */ /* 0x0007e20000002400 */
[----:B-1----:R-:W-:Y:S09]  /*90f0*/  MOV R58, R27 ;  /* 0x0000001b003a7202 */ /* 0x002ff20000000f00 */
[----:B------:R1:W1:Y:S01]  /*9100*/  MUFU.EX2 R134, R0 ;  /* 0x0000000000867308 */ /* 0x0002620000000800 */
[----:B----4-:R-:W-:Y:S02]  /*9110*/  MOV R59, R26 ;  /* 0x0000001a003b7202 */ /* 0x010fe40000000f00 */
[----:B---3--:R-:W-:Y:S05]  /*9120*/  FMNMX.FTZ R135, R135, R6, !PT ;  /* 0x0000000687877209 */ /* 0x008fea0007810000 */
[----:B------:R-:W-:Y:S01]  /*9130*/  FMUL.FTZ R190, R135, c[0x0][0x2d0] ;  /* 0x0000b40087be7a20 */ /* 0x000fe20000410000 */
[----:B------:R-:W-:Y:S02]  /*9140*/  FMNMX.FTZ R136, R2, R136, !PT ;  /* 0x0000008802887209 */ /* 0x000fe40007810000 */
[----:B------:R-:W-:Y:S01]  /*9150*/  FMNMX.FTZ R2, R242, R4, !PT ;  /* 0x00000004f2027209 */ /* 0x000fe20007810000 */
[----:B------:R-:W-:Y:S01]  /*9160*/  FFMA.FTZ R4, R213, c[0x0][0x2d0], -R189 ;  /* 0x0000b400d5047a23 */ /* 0x000fe200000108bd */
[----:B------:R-:W-:Y:S01]  /*9170*/  MOV R62, R23 ;  /* 0x00000017003e7202 */ /* 0x000fe20000000f00 */
[C---:B------:R-:W-:Y:S02]  /*9180*/  FMUL.FTZ R191, R136.reuse, c[0x0][0x2d0] ;  /* 0x0000b40088bf7a20 */ /* 0x040fe40000410000 */
[----:B------:R2:W-:Y:S01]  /*9190*/  MUFU.EX2 R216, R4 ;  /* 0x0000000400d87308 */ /* 0x0005e20000000800 */
[----:B------:R-:W-:Y:S01]  /*91a0*/  FFMA.FTZ R10, R221, c[0x0][0x2d0], -R190 ;  /* 0x0000b400dd0a7a23 */ /* 0x000fe200000108be */
[----:B------:R-:W-:Y:S02]  /*91b0*/  MOV R221, R11 ;  /* 0x0000000b00dd7202 */ /* 0x000fe40000000f00 */
[----:B-1----:R-:W-:Y:S01]  /*91c0*/  FMNMX.FTZ R0, R235, R2, !PT ;  /* 0x00000002eb007209 */ /* 0x002fe20007810000 */
[----:B------:R-:W-:Y:S02]  /*91d0*/  FADD.FTZ R2, -R136, R132 ;  /* 0x0000008488027221 */ /* 0x000fe40000010100 */
[----:B------:R-:W-:Y:S01]  /*91e0*/  FMUL.FTZ R68, R134, R68 ;  /* 0x0000004486447220 */ /* 0x000fe20000410000 */
[----:B------:R-:W-:Y:S01]  /*91f0*/  FMNMX.FTZ R0, R188, R0, !PT ;  /* 0x00000000bc007209 */ /* 0x000fe20007810000 */
[----:B------:R-:W-:Y:S02]  /*9200*/  FMUL.FTZ R2, R2, c[0x0][0x2d0] ;  /* 0x0000b40002027a20 */ /* 0x000fe40000410000 */
[C---:B------:R-:W-:Y:S01]  /*9210*/  FMUL.FTZ R69, R134.reuse, R69 ;  /* 0x0000004586457220 */ /* 0x040fe20000410000 */
[----:B------:R-:W-:Y:S01]  /*9220*/  FMNMX.FTZ R0, R139, R0, !PT ;  /* 0x000000008b007209 */ /* 0x000fe20007810000 */
[----:B------:R1:W3:Y:S01]  /*9230*/  MUFU.EX2 R132, R2 ;  /* 0x0000000200847308 */ /* 0x0002e20000000800 */
[C---:B------:R-:W-:Y:S02]  /*9240*/  FMUL.FTZ R80, R134.reuse, R80 ;  /* 0x0000005086507220 */ /* 0x040fe40000410000 */
[C---:B------:R-:W-:Y:S01]  /*9250*/  FMUL.FTZ R81, R134.reuse, R81 ;  /* 0x0000005186517220 */ /* 0x040fe20000410000 */
[----:B------:R-:W4:Y:S01]  /*9260*/  SHFL.BFLY PT, R3, R0, 0x2, 0x1f ;  /* 0x0c401f0000037f89 */ /* 0x000f2200000e0000 */
[C---:B------:R-:W-:Y:S02]  /*9270*/  FMUL.FTZ R84, R134.reuse, R84 ;  /* 0x0000005486547220 */ /* 0x040fe40000410000 */
[C---:B------:R-:W-:Y:S02]  /*9280*/  FMUL.FTZ R85, R134.reuse, R85 ;  /* 0x0000005586557220 */ /* 0x040fe40000410000 */
[----:B------:R-:W-:Y:S01]  /*9290*/  FMUL.FTZ R96, R134, R96 ;  /* 0x0000006086607220 */ /* 0x000fe20000410000 */
[----:B--2---:R-:W-:Y:S01]  /*92a0*/  @P1 IADD3 R4, P4, R8, UR18, RZ ;  /* 0x0000001208041c10 */ /* 0x004fe2000ff9e0ff */
[C---:B------:R-:W-:Y:S02]  /*92b0*/  FMUL.FTZ R97, R134.reuse, R97 ;  /* 0x0000006186617220 */ /* 0x040fe40000410000 */
[----:B------:R-:W-:Y:S01]  /*92c0*/  FMUL.FTZ R100, R134, R100 ;  /* 0x0000006486647220 */ /* 0x000fe20000410000 */
[----:B------:R-:W-:Y:S01]  /*92d0*/  @P1 LEA R8, P2, R4, c[0x0][0x1c8], 0x1 ;  /* 0x0000720004081a11 */ /* 0x000fe200078408ff */
[C---:B------:R-:W-:Y:S01]  /*92e0*/  FMUL.FTZ R101, R134.reuse, R101 ;  /* 0x0000006586657220 */ /* 0x040fe20000410000 */
[----:B------:R-:W-:Y:S01]  /*92f0*/  @P1 IADD3.X R9, R31, UR15, RZ, P4, !PT ;  /* 0x0000000f1f091c10 */ /* 0x000fe2000a7fe4ff */
[C---:B------:R-:W-:Y:S02]  /*9300*/  FMUL.FTZ R112, R134.reuse, R112 ;  /* 0x0000007086707220 */ /* 0x040fe40000410000 */
[----:B------:R-:W-:Y:S01]  /*9310*/  FMUL.FTZ R113, R134, R113 ;  /* 0x0000007186717220 */ /* 0x000fe20000410000 */
[----:B------:R-:W-:Y:S01]  /*9320*/  @P1 LEA.HI.X R9, R4, c[0x0][0x1cc], R9, 0x1, P2 ;  /* 0x0000730004091a11 */ /* 0x000fe200010f0c09 */
[----:B------:R-:W-:Y:S02]  /*9330*/  FMUL.FTZ R116, R134, R116 ;  /* 0x0000007486747220 */ /* 0x000fe40000410000 */
[----:B-1----:R-:W-:Y:S02]  /*9340*/  FADD.FTZ R2, -R135, R133 ;  /* 0x0000008587027221 */ /* 0x002fe40000010100 */
[----:B---3--:R-:W-:Y:S01]  /*9350*/  FMUL.FTZ R35, R132, R171 ;  /* 0x000000ab84237220 */ /* 0x008fe20000410000 */
[----:B------:R-:W-:Y:S01]  /*9360*/  MOV R171, R41 ;  /* 0x0000002900ab7202 */ /* 0x000fe20000000f00 */
[----:B------:R-:W-:Y:S01]  /*9370*/  FMUL.FTZ R2, R2, c[0x0][0x2d0] ;  /* 0x0000b40002027a20 */ /* 0x000fe20000410000 */
[----:B----4-:R-:W-:Y:S01]  /*9380*/  FMNMX.FTZ R0, R0, R3, !PT ;  /* 0x0000000300007209 */ /* 0x010fe20007810000 */
[--C-:B------:R-:W-:Y:S02]  /*9390*/  FFMA.FTZ R3, R17, c[0x0][0x2d0], -R189.reuse ;  /* 0x0000b40011037a23 */ /* 0x100fe400000108bd */
[----:B------:R1:W2:Y:S01]  /*93a0*/  MUFU.EX2 R133, R2 ;  /* 0x0000000200857308 */ /* 0x0002a20000000800 */
[----:B------:R-:W-:Y:S01]  /*93b0*/  FMUL.FTZ R17, R134, R153 ;  /* 0x0000009986117220 */ /* 0x000fe20000410000 */
[----:B------:R-:W-:Y:S01]  /*93c0*/  MOV R153, R56 ;  /* 0x0000003800997202 */ /* 0x000fe20000000f00 */
[C---:B------:R-:W-:Y:S02]  /*93d0*/  FMUL.FTZ R70, R132.reuse, R70 ;  /* 0x0000004684467220 */ /* 0x040fe40000410000 */
        /* <DEDUP_REMOVED lines=8> */
[C---:B------:R-:W-:Y:S02]  /*9460*/  FMUL.FTZ R102, R132.reuse, R102 ;  /* 0x0000006684667220 */ /* 0x040fe40000410000 */
[C---:B------:R-:W-:Y:S02]  /*9470*/  FMUL.FTZ R103, R132.reuse, R103 ;  /* 0x0000006784677220 */ /* 0x040fe40000410000 */
[----:B------:R-:W-:Y:S02]  /*9480*/  FMUL.FTZ R114, R132, R114 ;  /* 0x0000007284727220 */ /* 0x000fe40000410000 */
[----:B-1----:R-:W-:Y:S02]  /*9490*/  FFMA.FTZ R2, R212, c[0x0][0x2d0], -R189 ;  /* 0x0000b400d4027a23 */ /* 0x002fe400000108bd */
[----:B------:R-:W-:Y:S01]  /*94a0*/  MUFU.EX2 R212, R10 ;  /* 0x0000000a00d47308 */ /* 0x000fe20000000800 */
[C---:B--2---:R-:W-:Y:S01]  /*94b0*/  FMUL.FTZ R41, R133.reuse, R177 ;  /* 0x000000b185297220 */ /* 0x044fe20000410000 */
[----:B------:R-:W-:Y:S01]  /*94c0*/  MOV R177, R42 ;  /* 0x0000002a00b17202 */ /* 0x000fe20000000f00 */
[C---:B------:R-:W-:Y:S01]  /*94d0*/  FMUL.FTZ R28, R133.reuse, R164 ;  /* 0x000000a4851c7220 */ /* 0x040fe20000410000 */
[----:B------:R-:W-:Y:S01]  /*94e0*/  MOV R164, R33 ;  /* 0x0000002100a47202 */ /* 0x000fe20000000f00 */
[----:B------:R-:W-:Y:S02]  /*94f0*/  FMUL.FTZ R29, R133, R165 ;  /* 0x000000a5851d7220 */ /* 0x000fe40000410000 */
[----:B---3--:R-:W-:Y:S02]  /*9500*/  FFMA.FTZ R3, R215, c[0x0][0x2d0], -R191 ;  /* 0x0000b400d7037a23 */ /* 0x008fe400000108bf */
[----:B------:R-:W-:Y:S01]  /*9510*/  FMUL.FTZ R33, R134, R169 ;  /* 0x000000a986217220 */ /* 0x000fe20000410000 */
[----:B------:R1:W-:Y:S01]  /*9520*/  MUFU.EX2 R217, R2 ;  /* 0x0000000200d97308 */ /* 0x0003e20000000800 */
[C---:B------:R-:W-:Y:S01]  /*9530*/  FMUL.FTZ R40, R133.reuse, R176 ;  /* 0x000000b085287220 */ /* 0x040fe20000410000 */
        /* <DEDUP_REMOVED lines=12> */
[C---:B------:R-:W-:Y:S02]  /*9600*/  FMUL.FTZ R105, R133.reuse, R105 ;  /* 0x0000006985697220 */ /* 0x040fe40000410000 */
[----:B-1----:R-:W-:Y:S02]  /*9610*/  FFMA.FTZ R2, R16, c[0x0][0x2d0], -R189 ;  /* 0x0000b40010027a23 */ /* 0x002fe400000108bd */
[C---:B------:R-:W-:Y:S01]  /*9620*/  FMUL.FTZ R16, R134.reuse, R152 ;  /* 0x0000009886107220 */ /* 0x040fe20000410000 */
[----:B------:R-:W-:Y:S01]  /*9630*/  MOV R152, R48 ;  /* 0x0000003000987202 */ /* 0x000fe20000000f00 */
[----:B------:R1:W-:Y:S01]  /*9640*/  MUFU.EX2 R240, R2 ;  /* 0x0000000200f07308 */ /* 0x0003e20000000800 */
[----:B------:R-:W-:Y:S02]  /*9650*/  FMUL.FTZ R48, R134, R184 ;  /* 0x000000b886307220 */ /* 0x000fe40000410000 */
[C---:B------:R-:W-:Y:S02]  /*9660*/  FMUL.FTZ R108, R133.reuse, R108 ;  /* 0x0000006c856c7220 */ /* 0x040fe40000410000 */
[--C-:B--2---:R-:W-:Y:S02]  /*9670*/  FFMA.FTZ R3, R214, c[0x0][0x2d0], -R191.reuse ;  /* 0x0000b400d6037a23 */ /* 0x104fe400000108bf */
[C---:B------:R-:W-:Y:S02]  /*9680*/  FMUL.FTZ R109, R133.reuse, R109 ;  /* 0x0000006d856d7220 */ /* 0x040fe40000410000 */
[----:B------:R-:W-:Y:S01]  /*9690*/  FMUL.FTZ R115, R132, R115 ;  /* 0x0000007384737220 */ /* 0x000fe20000410000 */
[----:B------:R2:W-:Y:S01]  /*96a0*/  MUFU.EX2 R233, R3 ;  /* 0x0000000300e97308 */ /* 0x0005e20000000800 */
[----:B------:R-:W-:Y:S02]  /*96b0*/  FMUL.FTZ R117, R134, R117 ;  /* 0x0000007586757220 */ /* 0x000fe40000410000 */
[C---:B------:R-:W-:Y:S02]  /*96c0*/  FMUL.FTZ R118, R132.reuse, R118 ;  /* 0x0000007684767220 */ /* 0x040fe40000410000 */
[----:B------:R-:W-:Y:S02]  /*96d0*/  FMUL.FTZ R119, R132, R119 ;  /* 0x0000007784777220 */ /* 0x000fe40000410000 */
[C---:B------:R-:W-:Y:S02]  /*96e0*/  FMUL.FTZ R120, R133.reuse, R120 ;  /* 0x0000007885787220 */ /* 0x040fe40000410000 */
[C---:B------:R-:W-:Y:S02]  /*96f0*/  FMUL.FTZ R121, R133.reuse, R121 ;  /* 0x0000007985797220 */ /* 0x040fe40000410000 */
[C---:B------:R-:W-:Y:S02]  /*9700*/  FMUL.FTZ R124, R133.reuse, R124 ;  /* 0x0000007c857c7220 */ /* 0x040fe40000410000 */
[----:B------:R-:W-:Y:S01]  /*9710*/  FMUL.FTZ R125, R133, R125 ;  /* 0x0000007d857d7220 */ /* 0x000fe20000410000 */
[----:B-1----:R-:W1:Y:S01]  /*9720*/  SHFL.BFLY PT, R2, R0, 0x1, 0x1f ;  /* 0x0c201f0000027f89 */ /* 0x002e6200000e0000 */
[----:B------:R-:W-:Y:S02]  /*9730*/  FMUL.FTZ R128, R134, R128 ;  /* 0x0000008086807220 */ /* 0x000fe40000410000 */
[----:B------:R-:W-:Y:S02]  /*9740*/  FFMA.FTZ R152, R152, c[0x0][0x2d0], -R191 ;  /* 0x0000b40098987a23 */ /* 0x000fe400000108bf */
[----:B------:R-:W-:Y:S02]  /*9750*/  FFMA.FTZ R153, R153, c[0x0][0x2d0], -R189 ;  /* 0x0000b40099997a23 */ /* 0x000fe400000108bd */
[----:B--2---:R-:W-:Y:S02]  /*9760*/  FFMA.FTZ R3, R18, c[0x0][0x2d0], -R191 ;  /* 0x0000b40012037a23 */ /* 0x004fe400000108bf */
[C---:B------:R-:W-:Y:S01]  /*9770*/  FMUL.FTZ R18, R132.reuse, R154 ;  /* 0x0000009a84127220 */ /* 0x040fe20000410000 */
[----:B------:R-:W-:Y:S01]  /*9780*/  MOV R154, R51 ;  /* 0x00000033009a7202 */ /* 0x000fe20000000f00 */
[----:B------:R2:W-:Y:S01]  /*9790*/  MUFU.EX2 R224, R3 ;  /* 0x0000000300e07308 */ /* 0x0005e20000000800 */
[----:B------:R-:W-:Y:S03]  /*97a0*/  FMUL.FTZ R51, R132, R187 ;  /* 0x000000bb84337220 */ /* 0x000fe60000410000 */
[----:B------:R-:W-:Y:S01]  /*97b0*/  FFMA.FTZ R154, R154, c[0x0][0x2d0], -R189 ;  /* 0x0000b4009a9a7a23 */ /* 0x000fe200000108bd */
[----:B-1----:R-:W-:Y:S01]  /*97c0*/  FMNMX.FTZ R2, R0, R2, !PT ;  /* 0x0000000200027209 */ /* 0x002fe20007810000 */
[----:B------:R-:W-:Y:S02]  /*97d0*/  FFMA.FTZ R0, R19, c[0x0][0x2d0], -R191 ;  /* 0x0000b40013007a23 */ /* 0x000fe400000108bf */
[----:B------:R-:W-:Y:S01]  /*97e0*/  FMUL.FTZ R19, R132, R155 ;  /* 0x0000009b84137220 */ /* 0x000fe20000410000 */
[----:B------:R-:W-:Y:S01]  /*97f0*/  MOV R155, R62 ;  /* 0x0000003e009b7202 */ /* 0x000fe20000000f00 */
[----:B------:R1:W-:Y:S01]  /*9800*/  MUFU.EX2 R241, R0 ;  /* 0x0000000000f17308 */ /* 0x0003e20000000800 */
[----:B--2---:R-:W-:Y:S01]  /*9810*/  @P1 IADD3 R3, P6, R38, UR18, RZ ;  /* 0x0000001226031c10 */ /* 0x004fe2000ffde0ff */
[----:B------:R-:W-:Y:S03]  /*9820*/  @UP1 UIADD3 UR18, UP0, UR10, 0x80, URZ ;  /* 0x000000800a121890 */ /* 0x000fe6000ff1e03f */
[----:B------:R-:W-:Y:S02]  /*9830*/  @P1 LEA R6, P5, R3, c[0x0][0x1c8], 0x1 ;  /* 0x0000720003061a11 */ /* 0x000fe400078a08ff */
[----:B------:R-:W-:Y:S01]  /*9840*/  @P1 IADD3.X R5, R37, UR15, RZ, P6, !PT ;  /* 0x0000000f25051c10 */ /* 0x000fe2000b7fe4ff */
[----:B------:R-:W-:Y:S01]  /*9850*/  @UP1 UIADD3.X UR15, URZ, UR8, URZ, UP0, !UPT ;  /* 0x000000083f0f1290 */ /* 0x000fe200087fe43f */
[----:B------:R-:W-:Y:S02]  /*9860*/  @P1 IADD3 R4, P4, R6, UR19, RZ ;  /* 0x0000001306041c10 */ /* 0x000fe4000ff9e0ff */
[----:B------:R-:W-:Y:S01]  /*9870*/  @P1 LEA.HI.X R7, R3, c[0x0][0x1cc], R5, 0x1, P5 ;  /* 0x0000730003071a11 */ /* 0x000fe200028f0c05 */
[----:B------:R-:W-:Y:S01]  /*9880*/  FFMA.FTZ R3, R220, c[0x0][0x2d0], -R190 ;  /* 0x0000b400dc037a23 */ /* 0x000fe200000108be */
[----:B------:R-:W-:Y:S01]  /*9890*/  MOV R220, R32 ;  /* 0x0000002000dc7202 */ /* 0x000fe20000000f00 */
[----:B------:R-:W-:Y:S01]  /*98a0*/  FMUL.FTZ R32, R134, R168 ;  /* 0x000000a886207220 */ /* 0x000fe20000410000 */
[----:B------:R-:W-:Y:S01]  /*98b0*/  @P1 IADD3.X R5, R7, UR20, RZ, P4, !PT ;  /* 0x0000001407051c10 */ /* 0x000fe2000a7fe4ff */
[----:B------:R2:W-:Y:S01]  /*98c0*/  @P1 LDGSTS.E.BYPASS.LTC128B.128 [R244+0x4100], [R6.64], !P3 ;  /* 0x0410000006f41fae */ /* 0x0005e2000d901d50 */
[----:B------:R3:W-:Y:S01]  /*98d0*/  MUFU.EX2 R214, R3 ;  /* 0x0000000300d67308 */ /* 0x0007e20000000800 */
[----:B-1----:R-:W-:Y:S01]  /*98e0*/  FADD.FTZ R0, -R2, R138 ;  /* 0x0000008a02007221 */ /* 0x002fe20000010100 */
[----:B------:R-:W-:Y:S02]  /*98f0*/  MOV R138, R21 ;  /* 0x00000015008a7202 */ /* 0x000fe40000000f00 */
[----:B------:R-:W-:Y:S01]  /*9900*/  MOV R168, R57 ;  /* 0x0000003900a87202 */ /* 0x000fe20000000f00 */
[----:B------:R-:W-:Y:S02]  /*9910*/  FMUL.FTZ R0, R0, c[0x0][0x2d0] ;  /* 0x0000b40000007a20 */ /* 0x000fe40000410000 */
[----:B------:R1:W-:Y:S01]  /*9920*/  @P1 LDGSTS.E.BYPASS.LTC128B.128 [R244+0x6100], [R8.64], !P0 ;  /* 0x0610000008f41fae */ /* 0x0003e2000c101d50 */
[C---:B------:R-:W-:Y:S03]  /*9930*/  FMUL.FTZ R57, R133.reuse, R197 ;  /* 0x000000c585397220 */ /* 0x040fe60000410000 */
[----:B------:R-:W4:Y:S04]  /*9940*/  MUFU.EX2 R0, R0 ;  /* 0x0000000000007308 */ /* 0x000f280000000800 */
[----:B------:R4:W-:Y:S08]  /*9950*/  @P1 LDGSTS.E.BYPASS.LTC128B.128 [R244+0x4900], [R4.64], !P3 ;  /* 0x0490000004f41fae */ /* 0x0009f0000d901d50 */
[----:B------:R4:W-:Y:S01]  /*9960*/  @P1 LDGSTS.E.BYPASS.LTC128B.128 [R244+0x6900], [R4.64+0x80], !P0 ;  /* 0x0690008004f41fae */ /* 0x0009e2000c101d50 */
[--C-:B---3--:R-:W-:Y:S01]  /*9970*/  FFMA.FTZ R3, R12, c[0x0][0x2d0], -R190.reuse ;  /* 0x0000b4000c037a23 */ /* 0x108fe200000108be */
[C---:B--2---:R-:W-:Y:S01]  /*9980*/  @P1 IADD3 R6, P2, R4.reuse, UR19, RZ ;  /* 0x0000001304061c10 */ /* 0x044fe2000ff5e0ff */
[C---:B------:R-:W-:Y:S02]  /*9990*/  FMUL.FTZ R12, R133.reuse, R148 ;  /* 0x00000094850c7220 */ /* 0x040fe40000410000 */
[----:B------:R2:W-:Y:S01]  /*99a0*/  MUFU.EX2 R215, R3 ;  /* 0x0000000300d77308 */ /* 0x0005e20000000800 */
[----:B------:R-:W-:Y:S01]  /*99b0*/  MOV R148, R24 ;  /* 0x0000001800947202 */ /* 0x000fe20000000f00 */
[----:B------:R-:W-:Y:S01]  /*99c0*/  FMUL.FTZ R24, R133, R160 ;  /* 0x000000a085187220 */ /* 0x000fe20000410000 */
[C---:B------:R-:W-:Y:S02]  /*99d0*/  @P1 IADD3.X R7, R5.reuse, UR20, RZ, P2, !PT ;  /* 0x0000001405071c10 */ /* 0x040fe400097fe4ff */
[----:B------:R-:W-:Y:S02]  /*99e0*/  @P1 IADD3 R10, P2, R4, UR18, RZ ;  /* 0x00000012040a1c10 */ /* 0x000fe4000ff5e0ff */
[----:B-1----:R-:W-:Y:S01]  /*99f0*/  @P1 IADD3 R8, P4, R6, UR19, RZ ;  /* 0x0000001306081c10 */ /* 0x002fe2000ff9e0ff */
[----:B------:R1:W-:Y:S01]  /*9a00*/  @P1 LDGSTS.E.BYPASS.LTC128B.128 [R244+0x5100], [R6.64], !P3 ;  /* 0x0510000006f41fae */ /* 0x0003e2000d901d50 */
[----:B------:R-:W-:Y:S01]  /*9a10*/  @P1 IADD3.X R11, R5, UR15, RZ, P2, !PT ;  /* 0x0000000f050b1c10 */ /* 0x000fe200097fe4ff */
[C---:B----4-:R-:W-:Y:S01]  /*9a20*/  FMUL.FTZ R26, R0.reuse, R162 ;  /* 0x000000a2001a7220 */ /* 0x050fe20000410000 */
[----:B------:R-:W-:Y:S01]  /*9a30*/  @P1 IADD3.X R9, R7, UR20, RZ, P4, !PT ;  /* 0x0000001407091c10 */ /* 0x000fe2000a7fe4ff */
[C---:B------:R-:W-:Y:S01]  /*9a40*/  FMUL.FTZ R27, R0.reuse, R163 ;  /* 0x000000a3001b7220 */ /* 0x040fe20000410000 */
[----:B------:R-:W-:Y:S01]  /*9a50*/  MOV R160, R43 ;  /* 0x0000002b00a07202 */ /* 0x000fe20000000f00 */
[----:B------:R-:W-:Y:S01]  /*9a60*/  FMUL.FTZ R42, R0, R178 ;  /* 0x000000b2002a7220 */ /* 0x000fe20000410000 */
[----:B------:R-:W-:Y:S01]  /*9a70*/  MOV R178, R138 ;  /* 0x0000008a00b27202 */ /* 0x000fe20000000f00 */
[----:B------:R3:W-:Y:S01]  /*9a80*/  @P1 LDGSTS.E.BYPASS.LTC128B.128 [R244+0x7100], [R10.64], !P0 ;  /* 0x071000000af41fae */ /* 0x0007e2000c101d50 */
[----:B------:R-:W-:Y:S01]  /*9a90*/  FFMA.FTZ R138, R248, c[0x0][0x2d0], -R189 ;  /* 0x0000b400f88a7a23 */ /* 0x000fe200000108bd */
[----:B------:R-:W-:Y:S01]  /*9aa0*/  MOV R176, R148 ;  /* 0x0000009400b07202 */ /* 0x000fe20000000f00 */
[C---:B------:R-:W-:Y:S01]  /*9ab0*/  FMUL.FTZ R30, R0.reuse, R166 ;  /* 0x000000a6001e7220 */ /* 0x040fe20000410000 */
[----:B------:R-:W-:Y:S01]  /*9ac0*/  MOV R166, R221 ;  /* 0x000000dd00a67202 */ /* 0x000fe20000000f00 */
[----:B------:R-:W-:Y:S01]  /*9ad0*/  FMUL.FTZ R31, R0, R167 ;  /* 0x000000a7001f7220 */ /* 0x000fe20000410000 */
[----:B------:R-:W-:Y:S01]  /*9ae0*/  @P1 IADD3 R4, P2, R6, UR18, RZ ;  /* 0x0000001206041c10 */ /* 0x000fe2000ff5e0ff */
[----:B------:R-:W-:Y:S01]  /*9af0*/  FMUL.FTZ R43, R0, R179 ;  /* 0x000000b3002b7220 */ /* 0x000fe20000410000 */
[----:B------:R4:W-:Y:S01]  /*9b00*/  @P1 LDGSTS.E.BYPASS.LTC128B.128 [R244+0x5900], [R8.64], !P3 ;  /* 0x0590000008f41fae */ /* 0x0009e2000d901d50 */
[--C-:B--2---:R-:W-:Y:S01]  /*9b10*/  FFMA.FTZ R3, R13, c[0x0][0x2d0], -R190.reuse ;  /* 0x0000b4000d037a23 */ /* 0x104fe200000108be */
[----:B------:R-:W-:Y:S01]  /*9b20*/  @P1 IADD3.X R5, R7, UR15, RZ, P2, !PT ;  /* 0x0000000f07051c10 */ /* 0x000fe200097fe4ff */
[----:B------:R-:W-:Y:S01]  /*9b30*/  FMUL.FTZ R13, R133, R149 ;  /* 0x00000095850d7220 */ /* 0x000fe20000410000 */
[----:B------:R-:W-:Y:S01]  /*9b40*/  MOV R167, R34 ;  /* 0x0000002200a77202 */ /* 0x000fe20000000f00 */
[----:B------:R2:W2:Y:S01]  /*9b50*/  MUFU.EX2 R219, R3 ;  /* 0x0000000300db7308 */ /* 0x0004a20000000800 */
[----:B------:R-:W-:Y:S01]  /*9b60*/  FMUL.FTZ R34, R132, R170 ;  /* 0x000000aa84227220 */ /* 0x000fe20000410000 */
[----:B------:R-:W-:Y:S01]  /*9b70*/  MOV R179, R65 ;  /* 0x0000004100b37202 */ /* 0x000fe20000000f00 */
[----:B------:R2:W-:Y:S01]  /*9b80*/  @P1 LDGSTS.E.BYPASS.LTC128B.128 [R244+0x7900], [R4.64], !P0 ;  /* 0x0790000004f41fae */ /* 0x0005e2000c101d50 */
[----:B------:R-:W-:Y:S01]  /*9b90*/  FMUL.FTZ R62, R0, R202 ;  /* 0x000000ca003e7220 */ /* 0x000fe20000410000 */
[----:B------:R-:W-:Y:S01]  /*9ba0*/  MOV R162, R67 ;  /* 0x0000004300a27202 */ /* 0x000fe20000000f00 */
[----:B-1----:R-:W-:Y:S01]  /*9bb0*/  FMUL.FTZ R7, R132, R147 ;  /* 0x0000009384077220 */ /* 0x002fe20000410000 */
[----:B------:R-:W-:Y:S01]  /*9bc0*/  F2FP.PACK_AB R147, R241, R224 ;  /* 0x000000e0f193723e */ /* 0x000fe200000000ff */
[----:B------:R-:W-:Y:S01]  /*9bd0*/  FMUL.FTZ R63, R0, R203 ;  /* 0x000000cb003f7220 */ /* 0x000fe20000410000 */
[----:B------:R-:W-:Y:S01]  /*9be0*/  MOV R163, R66 ;  /* 0x0000004200a37202 */ /* 0x000fe20000000f00 */
[----:B------:R-:W-:Y:S01]  /*9bf0*/  FMUL.FTZ R65, R134, R205 ;  /* 0x000000cd86417220 */ /* 0x000fe20000410000 */
[----:B------:R-:W-:Y:S01]  /*9c00*/  LDSM.16.MT88.4 R36, [R226+0x100] ;  /* 0x00010000e224783b */ /* 0x000fe20000004200 */
[----:B------:R-:W-:Y:S02]  /*9c10*/  FMUL.FTZ R66, R132, R206 ;  /* 0x000000ce84427220 */ /* 0x000fe40000410000 */
[C---:B---3--:R-:W-:Y:S02]  /*9c20*/  FMUL.FTZ R10, R0.reuse, R142 ;  /* 0x0000008e000a7220 */ /* 0x048fe40000410000 */
[----:B------:R-:W-:Y:S02]  /*9c30*/  FMUL.FTZ R11, R0, R143 ;  /* 0x0000008f000b7220 */ /* 0x000fe40000410000 */
[----:B------:R-:W-:Y:S01]  /*9c40*/  FMUL.FTZ R67, R132, R207 ;  /* 0x000000cf84437220 */ /* 0x000fe20000410000 */
[----:B------:R-:W-:Y:S01]  /*9c50*/  LDSM.16.MT88.4 R52, [R228+0x100] ;  /* 0x00010000e434783b */ /* 0x000fe20000004200 */
[----:B------:R-:W-:Y:S01]  /*9c60*/  FMUL.FTZ R74, R0, R74 ;  /* 0x0000004a004a7220 */ /* 0x000fe20000410000 */
[----:B------:R-:W-:Y:S01]  /*9c70*/  MUFU.EX2 R207, R153 ;  /* 0x0000009900cf7308 */ /* 0x000fe20000000800 */
[----:B----4-:R-:W-:Y:S01]  /*9c80*/  FMUL.FTZ R8, R133, R140 ;  /* 0x0000008c85087220 */ /* 0x010fe20000410000 */
[----:B------:R-:W-:Y:S01]  /*9c90*/  F2FP.PACK_AB R140, R214, R212 ;  /* 0x000000d4d68c723e */ /* 0x000fe200000000ff */
[----:B--2---:R-:W-:Y:S01]  /*9ca0*/  FMUL.FTZ R3, R2, c[0x0][0x2d0] ;  /* 0x0000b40002037a20 */ /* 0x004fe20000410000 */
[----:B------:R-:W-:Y:S01]  /*9cb0*/  F2FP.PACK_AB R142, R219, R215 ;  /* 0x000000d7db8e723e */ /* 0x000fe200000000ff */
[----:B------:R-:W-:Y:S01]  /*9cc0*/  FMUL.FTZ R9, R133, R141 ;  /* 0x0000008d85097220 */ /* 0x000fe20000410000 */
[----:B------:R-:W0:Y:S01]  /*9cd0*/  LDGDEPBAR ;  /* 0x00000000000079af */ /* 0x000e220000000000 */
[--C-:B------:R-:W-:Y:S01]  /*9ce0*/  FFMA.FTZ R6, R222, c[0x0][0x2d0], -R3.reuse ;  /* 0x0000b400de067a23 */ /* 0x100fe20000010803 */
[----:B------:R-:W-:Y:S01]  /*9cf0*/  MOV R222, R20 ;  /* 0x0000001400de7202 */ /* 0x000fe20000000f00 */
[--C-:B------:R-:W-:Y:S01]  /*9d00*/  FFMA.FTZ R4, R223, c[0x0][0x2d0], -R3.reuse ;  /* 0x0000b400df047a23 */ /* 0x100fe20000010803 */
[----:B------:R-:W-:Y:S01]  /*9d10*/  MOV R223, R25 ;  /* 0x0000001900df7202 */ /* 0x000fe20000000f00 */
[----:B------:R1:W-:Y:S01]  /*9d20*/  MUFU.EX2 R208, R6 ;  /* 0x0000000600d07308 */ /* 0x0003e20000000800 */
[----:B------:R-:W-:Y:S01]  /*9d30*/  FMUL.FTZ R5, R134, R145 ;  /* 0x0000009186057220 */ /* 0x000fe20000410000 */
[----:B------:R-:W-:Y:S01]  /*9d40*/  F2FP.PACK_AB R145, R233, R213 ;  /* 0x000000d5e991723e */ /* 0x000fe200000000ff */
[----:B------:R-:W2:Y:S01]  /*9d50*/  LDSM.16.MT88.4 R20, [R225+0x100] ;  /* 0x00010000e114783b */ /* 0x000ea20000004200 */
[C---:B------:R-:W-:Y:S01]  /*9d60*/  FMUL.FTZ R25, R133.reuse, R161 ;  /* 0x000000a185197220 */ /* 0x040fe20000410000 */
[----:B------:R-:W-:Y:S01]  /*9d70*/  MOV R165, R222 ;  /* 0x000000de00a57202 */ /* 0x000fe20000000f00 */
[----:B------:R-:W-:Y:S01]  /*9d80*/  FMUL.FTZ R75, R0, R75 ;  /* 0x0000004b004b7220 */ /* 0x000fe20000410000 */
[----:B------:R-:W-:Y:S01]  /*9d90*/  MOV R222, R44 ;  /* 0x0000002c00de7202 */ /* 0x000fe20000000f00 */
[C---:B------:R-:W-:Y:S01]  /*9da0*/  FMUL.FTZ R44, R133.reuse, R180 ;  /* 0x000000b4852c7220 */ /* 0x040fe20000410000 */
[----:B------:R-:W-:Y:S01]  /*9db0*/  MOV R180, R64 ;  /* 0x0000004000b47202 */ /* 0x000fe20000000f00 */
[----:B------:R3:W4:Y:S01]  /*9dc0*/  MUFU.EX2 R209, R4 ;  /* 0x0000000400d17308 */ /* 0x0007220000000800 */
[----:B------:R-:W-:Y:S01]  /*9dd0*/  MOV R170, R223 ;  /* 0x000000df00aa7202 */ /* 0x000fe20000000f00 */
[----:B------:R-:W-:Y:S01]  /*9de0*/  FMUL.FTZ R64, R134, R204 ;  /* 0x000000cc86407220 */ /* 0x000fe20000410000 */
[----:B------:R-:W-:Y:S01]  /*9df0*/  MOV R223, R47 ;  /* 0x0000002f00df7202 */ /* 0x000fe20000000f00 */
[C---:B------:R-:W-:Y:S01]  /*9e00*/  FMUL.FTZ R47, R0.reuse, R183 ;  /* 0x000000b7002f7220 */ /* 0x040fe20000410000 */
[----:B------:R-:W-:Y:S01]  /*9e10*/  MOV R161, R61 ;  /* 0x0000003d00a17202 */ /* 0x000fe20000000f00 */
[----:B------:R-:W-:Y:S02]  /*9e20*/  FMUL.FTZ R61, R133, R201 ;  /* 0x000000c9853d7220 */ /* 0x000fe40000410000 */
[C---:B------:R-:W-:Y:S02]  /*9e30*/  FMUL.FTZ R78, R0.reuse, R78 ;  /* 0x0000004e004e7220 */ /* 0x040fe40000410000 */
[C---:B------:R-:W-:Y:S02]  /*9e40*/  FMUL.FTZ R79, R0.reuse, R79 ;  /* 0x0000004f004f7220 */ /* 0x040fe40000410000 */
[----:B------:R-:W-:Y:S02]  /*9e50*/  FMUL.FTZ R90, R0, R90 ;  /* 0x0000005a005a7220 */ /* 0x000fe40000410000 */
[----:B-1----:R-:W-:Y:S01]  /*9e60*/  FMUL.FTZ R6, R132, R146 ;  /* 0x0000009284067220 */ /* 0x002fe20000410000 */
[----:B------:R-:W-:Y:S01]  /*9e70*/  F2FP.PACK_AB R146, R231, R240 ;  /* 0x000000f0e792723e */ /* 0x000fe200000000ff */
[C---:B------:R-:W-:Y:S02]  /*9e80*/  FMUL.FTZ R91, R0.reuse, R91 ;  /* 0x0000005b005b7220 */ /* 0x040fe40000410000 */
[C---:B------:R-:W-:Y:S02]  /*9e90*/  FMUL.FTZ R94, R0.reuse, R94 ;  /* 0x0000005e005e7220 */ /* 0x040fe40000410000 */
[C---:B------:R-:W-:Y:S02]  /*9ea0*/  FMUL.FTZ R95, R0.reuse, R95 ;  /* 0x0000005f005f7220 */ /* 0x040fe40000410000 */
[----:B------:R-:W-:Y:S02]  /*9eb0*/  FMUL.FTZ R106, R0, R106 ;  /* 0x0000006a006a7220 */ /* 0x000fe40000410000 */
[--C-:B---3--:R-:W-:Y:S01]  /*9ec0*/  FFMA.FTZ R4, R14, c[0x0][0x2d0], -R3.reuse ;  /* 0x0000b4000e047a23 */ /* 0x108fe20000010803 */
[----:B----4-:R-:W-:Y:S01]  /*9ed0*/  F2FP.PACK_AB R141, R209, R208 ;  /* 0x000000d0d18d723e */ /* 0x010fe200000000ff */
[C---:B------:R-:W-:Y:S02]  /*9ee0*/  FMUL.FTZ R14, R0.reuse, R150 ;  /* 0x00000096000e7220 */ /* 0x040fe40000410000 */
        /* <DEDUP_REMOVED lines=8> */
[--C-:B------:R-:W-:Y:S02]  /*9f70*/  FFMA.FTZ R188, R188, c[0x0][0x2d0], -R3.reuse ;  /* 0x0000b400bcbc7a23 */ /* 0x100fe40000010803 */
[----:B-1----:R-:W-:Y:S02]  /*9f80*/  FFMA.FTZ R4, R15, c[0x0][0x2d0], -R3 ;  /* 0x0000b4000f047a23 */ /* 0x002fe40000010803 */
[----:B------:R-:W-:Y:S02]  /*9f90*/  FMUL.FTZ R15, R0, R151 ;  /* 0x00000097000f7220 */ /* 0x000fe40000410000 */
[----:B------:R1:W3:Y:S01]  /*9fa0*/  MUFU.EX2 R211, R4 ;  /* 0x0000000400d37308 */ /* 0x0002e20000000800 */
[----:B------:R-:W4:Y:S01]  /*9fb0*/  LDSM.16.MT88.4 R148, [R227+0x100] ;  /* 0x00010000e394783b */ /* 0x000f220000004200 */
[C---:B-1----:R-:W-:Y:S01]  /*9fc0*/  FMUL.FTZ R4, R134.reuse, R144 ;  /* 0x0000009086047220 */ /* 0x042fe20000410000 */
[----:B------:R-:W-:Y:S02]  /*9fd0*/  F2FP.PACK_AB R144, R217, R216 ;  /* 0x000000d8d990723e */ /* 0x000fe400000000ff */
[----:B---3--:R-:W-:Y:S05]  /*9fe0*/  F2FP.PACK_AB R143, R211, R210 ;  /* 0x000000d2d38f723e */ /* 0x008fea00000000ff */
[-C--:B--2---:R-:W-:Y:S08]  /*9ff0*/  HMMA.16816.F32 R4, R144, R20.reuse, R4 ;  /* 0x000000149004723c */ /* 0x084ff00000001804 */
[C---:B------:R-:W-:Y:S07]  /*a000*/  HMMA.16816.F32 R8, R140.reuse, R20, R8 ;  /* 0x000000148c08723c */ /* 0x040fee0000001808 */
[C---:B------:R-:W-:Y:S01]  /*a010*/  FMUL.FTZ R20, R134.reuse, R156 ;  /* 0x0000009c86147220 */ /* 0x040fe20000410000 */
[-C--:B------:R-:W-:Y:S04]  /*a020*/  HMMA.16816.F32 R12, R140, R22.reuse, R12 ;  /* 0x000000168c0c723c */ /* 0x080fe8000000180c */
[----:B------:R-:W-:Y:S01]  /*a030*/  FMUL.FTZ R21, R134, R157 ;  /* 0x0000009d86157220 */ /* 0x000fe20000410000 */
[----:B------:R-:W-:Y:S01]  /*a040*/  MOV R157, R59 ;  /* 0x0000003b009d7202 */ /* 0x000fe20000000f00 */
[----:B------:R-:W-:Y:S01]  /*a050*/  FMUL.FTZ R59, R0, R199 ;  /* 0x000000c7003b7220 */ /* 0x000fe20000410000 */
[----:B------:R-:W-:Y:S01]  /*a060*/  MOV R156, R45 ;  /* 0x0000002d009c7202 */ /* 0x000fe20000000f00 */
[C---:B------:R-:W-:Y:S04]  /*a070*/  HMMA.16816.F32 R16, R144.reuse, R22, R16 ;  /* 0x000000169010723c */ /* 0x040fe80000001810 */
[C---:B------:R-:W-:Y:S01]  /*a080*/  FMUL.FTZ R45, R133.reuse, R181 ;  /* 0x000000b5852d7220 */ /* 0x040fe20000410000 */
[----:B------:R-:W-:Y:S01]  /*a090*/  MOV R181, R50 ;  /* 0x0000003200b57202 */ /* 0x000fe20000000f00 */
[C---:B------:R-:W-:Y:S02]  /*a0a0*/  FMUL.FTZ R50, R132.reuse, R186 ;  /* 0x000000ba84327220 */ /* 0x040fe40000410000 */
[C---:B------:R-:W-:Y:S01]  /*a0b0*/  FMUL.FTZ R22, R132.reuse, R158 ;  /* 0x0000009e84167220 */ /* 0x040fe20000410000 */
[----:B------:R-:W-:Y:S03]  /*a0c0*/  MOV R158, R58 ;  /* 0x0000003a009e7202 */ /* 0x000fe60000000f00 */
[----:B------:R-:W-:Y:S01]  /*a0d0*/  FMUL.FTZ R23, R132, R159 ;  /* 0x0000009f84177220 */ /* 0x000fe20000410000 */
[----:B------:R-:W-:Y:S01]  /*a0e0*/  MOV R159, R46 ;  /* 0x0000002e009f7202 */ /* 0x000fe20000000f00 */
[C---:B------:R-:W-:Y:S01]  /*a0f0*/  FMUL.FTZ R46, R0.reuse, R182 ;  /* 0x000000b6002e7220 */ /* 0x040fe20000410000 */
[----:B------:R-:W-:Y:S01]  /*a100*/  MOV R182, R181 ;  /* 0x000000b500b67202 */ /* 0x000fe20000000f00 */
[----:B------:R-:W-:Y:S01]  /*a110*/  FMUL.FTZ R58, R0, R198 ;  /* 0x000000c6003a7220 */ /* 0x000fe20000410000 */
[----:B------:R-:W-:Y:S02]  /*a120*/  MOV R181, R180 ;  /* 0x000000b400b57202 */ /* 0x000fe40000000f00 */
[-C--:B------:R-:W-:Y:S03]  /*a130*/  HMMA.16816.F32 R20, R144, R36.reuse, R20 ;  /* 0x000000249014723c */ /* 0x080fe60000001814 */
[----:B------:R-:W-:Y:S02]  /*a140*/  MOV R180, R179 ;  /* 0x000000b300b47202 */ /* 0x000fe40000000f00 */
[----:B------:R-:W-:Y:S02]  /*a150*/  MOV R179, R178 ;  /* 0x000000b200b37202 */ /* 0x000fe40000000f00 */
[----:B------:R-:W-:Y:S01]  /*a160*/  MOV R178, R176 ;  /* 0x000000b000b27202 */ /* 0x000fe20000000f00 */
[C---:B------:R-:W-:Y:S04]  /*a170*/  HMMA.16816.F32 R24, R140.reuse, R36, R24 ;  /* 0x000000248c18723c */ /* 0x040fe80000001818 */
[----:B------:R-:W-:Y:S02]  /*a180*/  MOV R176, R129 ;  /* 0x0000008100b07202 */ /* 0x000fe40000000f00 */
[----:B------:R-:W2:Y:S01]  /*a190*/  LDL.LU R129, [R1+0x70] ;  /* 0x0000700001817983 */ /* 0x000ea20000300800 */
[C---:B------:R-:W-:Y:S01]  /*a1a0*/  FMUL.FTZ R37, R134.reuse, R173 ;  /* 0x000000ad86257220 */ /* 0x040fe20000410000 */
[-C--:B------:R-:W-:Y:S01]  /*a1b0*/  HMMA.16816.F32 R28, R140, R38.reuse, R28 ;  /* 0x000000268c1c723c */ /* 0x080fe2000000181c */
[----:B------:R1:W-:Y:S03]  /*a1c0*/  MUFU.EX2 R173, R138 ;  /* 0x0000008a00ad7308 */ /* 0x0003e60000000800 */
[----:B------:R-:W-:Y:S01]  /*a1d0*/  FMUL.FTZ R36, R134, R172 ;  /* 0x000000ac86247220 */ /* 0x000fe20000410000 */
[----:B------:R-:W-:Y:S01]  /*a1e0*/  MOV R172, R60 ;  /* 0x0000003c00ac7202 */ /* 0x000fe20000000f00 */
[----:B------:R-:W-:Y:S02]  /*a1f0*/  FMUL.FTZ R60, R133, R200 ;  /* 0x000000c8853c7220 */ /* 0x000fe40000410000 */
[C---:B------:R-:W-:Y:S07]  /*a200*/  HMMA.16816.F32 R32, R144.reuse, R38, R32 ;  /* 0x000000269020723c */ /* 0x040fee0000001820 */
[C---:B------:R-:W-:Y:S02]  /*a210*/  FMUL.FTZ R39, R132.reuse, R175 ;  /* 0x000000af84277220 */ /* 0x040fe40000410000 */
[----:B------:R-:W-:Y:S03]  /*a220*/  FMUL.FTZ R38, R132, R174 ;  /* 0x000000ae84267220 */ /* 0x000fe60000410000 */
[----:B------:R-:W-:Y:S01]  /*a230*/  MOV R174, R49 ;  /* 0x0000003100ae7202 */ /* 0x000fe20000000f00 */
[C---:B------:R-:W-:Y:S02]  /*a240*/  FMUL.FTZ R49, R134.reuse, R185 ;  /* 0x000000b986317220 */ /* 0x040fe40000410000 */
[----:B------:R-:W-:Y:S01]  /*a250*/  MUFU.EX2 R185, R154 ;  /* 0x0000009a00b97308 */ /* 0x000fe20000000800 */
[-C--:B------:R-:W-:Y:S03]  /*a260*/  HMMA.16816.F32 R36, R144, R52.reuse, R36 ;  /* 0x000000349024723c */ /* 0x080fe60000001824 */
[--C-:B-1----:R-:W-:Y:S05]  /*a270*/  FFMA.FTZ R138, R251, c[0x0][0x2d0], -R189.reuse ;  /* 0x0000b400fb8a7a23 */ /* 0x102fea00000108bd */
[C---:B------:R-:W-:Y:S01]  /*a280*/  HMMA.16816.F32 R40, R140.reuse, R52, R40 ;  /* 0x000000348c28723c */ /* 0x040fe20000001828 */
[----:B------:R1:W-:Y:S06]  /*a290*/  MUFU.EX2 R175, R138 ;  /* 0x0000008a00af7308 */ /* 0x0003ec0000000800 */
[C---:B------:R-:W-:Y:S01]  /*a2a0*/  FMUL.FTZ R53, R134.reuse, R193 ;  /* 0x000000c186357220 */ /* 0x040fe20000410000 */
[-C--:B------:R-:W-:Y:S04]  /*a2b0*/  HMMA.16816.F32 R44, R140, R54.reuse, R44 ;  /* 0x000000368c2c723c */ /* 0x080fe8000000182c */
[----:B------:R-:W-:Y:S04]  /*a2c0*/  FMUL.FTZ R52, R134, R192 ;  /* 0x000000c086347220 */ /* 0x000fe80000410000 */
[C---:B------:R-:W-:Y:S07]  /*a2d0*/  HMMA.16816.F32 R48, R144.reuse, R54, R48 ;  /* 0x000000369030723c */ /* 0x040fee0000001830 */
[C---:B------:R-:W-:Y:S02]  /*a2e0*/  FMUL.FTZ R54, R132.reuse, R194 ;  /* 0x000000c284367220 */ /* 0x040fe40000410000 */
[----:B-1----:R-:W-:Y:S03]  /*a2f0*/  FFMA.FTZ R138, R245, c[0x0][0x2d0], -R189 ;  /* 0x0000b400f58a7a23 */ /* 0x002fe600000108bd */
[----:B------:R-:W-:Y:S01]  /*a300*/  FMUL.FTZ R55, R132, R195 ;  /* 0x000000c384377220 */ /* 0x000fe20000410000 */
[----:B------:R1:W-:Y:S01]  /*a310*/  MUFU.EX2 R193, R138 ;  /* 0x0000008a00c17308 */ /* 0x0003e20000000800 */
[----:B------:R-:W-:Y:S05]  /*a320*/  FFMA.FTZ R245, R235, c[0x0][0x2d0], -R3 ;  /* 0x0000b400ebf57a23 */ /* 0x000fea0000010803 */
[-C--:B----4-:R-:W-:Y:S04]  /*a330*/  HMMA.16816.F32 R52, R144, R148.reuse, R52 ;  /* 0x000000949034723c */ /* 0x090fe80000001834 */
[----:B------:R-:W-:Y:S04]  /*a340*/  MUFU.EX2 R245, R245 ;  /* 0x000000f500f57308 */ /* 0x000fe80000000800 */
[C---:B------:R-:W-:Y:S08]  /*a350*/  HMMA.16816.F32 R56, R140.reuse, R148, R56 ;  /* 0x000000948c38723c */ /* 0x040ff00000001838 */
[-C--:B------:R-:W-:Y:S04]  /*a360*/  HMMA.16816.F32 R60, R140, R150.reuse, R60 ;  /* 0x000000968c3c723c */ /* 0x080fe8000000183c */
[----:B-1----:R-:W-:Y:S02]  /*a370*/  FFMA.FTZ R138, R247, c[0x0][0x2d0], -R189 ;  /* 0x0000b400f78a7a23 */ /* 0x002fe400000108bd */
[----:B------:R-:W-:Y:S02]  /*a380*/  MUFU.EX2 R247, R152 ;  /* 0x0000009800f77308 */ /* 0x000fe40000000800 */
[C---:B------:R-:W-:Y:S01]  /*a390*/  HMMA.16816.F32 R64, R144.reuse, R150, R64 ;  /* 0x000000969040723c */ /* 0x040fe20000001840 */
[----:B------:R-:W1:Y:S07]  /*a3a0*/  LDSM.16.MT88.4 R148, [R225+0x2100] ;  /* 0x00210000e194783b */ /* 0x000e6e0000004200 */
[----:B------:R3:W-:Y:S04]  /*a3b0*/  MUFU.EX2 R221, R138 ;  /* 0x0000008a00dd7308 */ /* 0x0007e80000000800 */
[--C-:B---3--:R-:W-:Y:S01]  /*a3c0*/  FFMA.FTZ R138, R182, c[0x0][0x2d0], -R191.reuse ;  /* 0x0000b400b68a7a23 */ /* 0x108fe200000108bf */
[----:B------:R-:W-:Y:S02]  /*a3d0*/  MOV R182, R181 ;  /* 0x000000b500b67202 */ /* 0x000fe40000000f00 */
[----:B------:R-:W-:Y:S03]  /*a3e0*/  MOV R181, R180 ;  /* 0x000000b400b57202 */ /* 0x000fe60000000f00 */
[----:B------:R3:W-:Y:S01]  /*a3f0*/  MUFU.EX2 R195, R138 ;  /* 0x0000008a00c37308 */ /* 0x0007e20000000800 */
[----:B------:R-:W-:Y:S02]  /*a400*/  MOV R180, R179 ;  /* 0x000000b300b47202 */ /* 0x000fe40000000f00 */
[----:B------:R-:W-:Y:S01]  /*a410*/  MOV R179, R178 ;  /* 0x000000b200b37202 */ /* 0x000fe20000000f00 */
[-C--:B-1----:R-:W-:Y:S03]  /*a420*/  HMMA.16816.F32 R68, R144, R148.reuse, R68 ;  /* 0x000000949044723c */ /* 0x082fe60000001844 */
[----:B------:R-:W-:Y:S02]  /*a430*/  MOV R178, R174 ;  /* 0x000000ae00b27202 */ /* 0x000fe40000000f00 */
[----:B------:R-:W-:Y:S02]  /*a440*/  MOV R174, R130 ;  /* 0x0000008200ae7202 */ /* 0x000fe40000000f00 */
[----:B------:R-:W3:Y:S01]  /*a450*/  LDL.LU R130, [R1+0x6c] ;  /* 0x00006c0001827983 */ /* 0x000ee20000300800 */
[C---:B------:R-:W-:Y:S04]  /*a460*/  HMMA.16816.F32 R72, R140.reuse, R148, R72 ;  /* 0x000000948c48723c */ /* 0x040fe80000001848 */
[----:B------:R-:W-:Y:S02]  /*a470*/  MOV R183, R181 ;  /* 0x000000b500b77202 */ /* 0x000fe40000000f00 */
[----:B------:R-:W-:Y:S02]  /*a480*/  MOV R181, R179 ;  /* 0x000000b300b57202 */ /* 0x000fe40000000f00 */
[-C--:B------:R-:W-:Y:S04]  /*a490*/  HMMA.16816.F32 R76, R140, R150.reuse, R76 ;  /* 0x000000968c4c723c */ /* 0x080fe8000000184c */
[----:B------:R-:W-:Y:S01]  /*a4a0*/  MOV R179, R174 ;  /* 0x000000ae00b37202 */ /* 0x000fe20000000f00 */
[--C-:B---3--:R-:W-:Y:S01]  /*a4b0*/  FFMA.FTZ R138, R250, c[0x0][0x2d0], -R191.reuse ;  /* 0x0000b400fa8a7a23 */ /* 0x108fe200000108bf */
[----:B------:R-:W-:Y:S02]  /*a4c0*/  MOV R174, R168 ;  /* 0x000000a800ae7202 */ /* 0x000fe40000000f00 */
[C---:B------:R-:W-:Y:S01]  /*a4d0*/  HMMA.16816.F32 R80, R144.reuse, R150, R80 ;  /* 0x000000969050723c */ /* 0x040fe20000001850 */
[----:B------:R1:W-:Y:S01]  /*a4e0*/  MUFU.EX2 R199, R138 ;  /* 0x0000008a00c77308 */ /* 0x0003e20000000800 */
[----:B------:R-:W3:Y:S02]  /*a4f0*/  LDSM.16.MT88.4 R148, [R226+0x2100] ;  /* 0x00210000e294783b */ /* 0x000ee40000004200 */
[----:B------:R-:W-:Y:S02]  /*a500*/  MOV R168, R156 ;  /* 0x0000009c00a87202 */ /* 0x000fe40000000f00 */
[----:B------:R-:W-:Y:S04]  /*a510*/  MOV R156, R131 ;  /* 0x00000083009c7202 */ /* 0x000fe80000000f00 */
[----:B------:R-:W3:Y:S02]  /*a520*/  LDL.LU R131, [R1+0x68] ;  /* 0x0000680001837983 */ /* 0x000ee40000300800 */
[----:B-1----:R-:W-:Y:S04]  /*a530*/  FFMA.FTZ R138, R249, c[0x0][0x2d0], -R191 ;  /* 0x0000b400f98a7a23 */ /* 0x002fe800000108bf */
[----:B------:R1:W-:Y:S01]  /*a540*/  MUFU.EX2 R184, R138 ;  /* 0x0000008a00b87308 */ /* 0x0003e20000000800 */
[-C--:B---3--:R-:W-:Y:S08]  /*a550*/  HMMA.16816.F32 R84, R144, R148.reuse, R84 ;  /* 0x000000949054723c */ /* 0x088ff00000001854 */
[C---:B------:R-:W-:Y:S04]  /*a560*/  HMMA.16816.F32 R88, R140.reuse, R148, R88 ;  /* 0x000000948c58723c */ /* 0x040fe80000001858 */
[--C-:B-1----:R-:W-:Y:S01]  /*a570*/  FFMA.FTZ R138, R182, c[0x0][0x2d0], -R190.reuse ;  /* 0x0000b400b68a7a23 */ /* 0x102fe200000108be */
[----:B------:R-:W-:Y:S02]  /*a580*/  MOV R182, R180 ;  /* 0x000000b400b67202 */ /* 0x000fe40000000f00 */
[----:B------:R-:W-:Y:S01]  /*a590*/  MOV R180, R178 ;  /* 0x000000b200b47202 */ /* 0x000fe20000000f00 */
[-C--:B------:R-:W-:Y:S04]  /*a5a0*/  HMMA.16816.F32 R92, R140, R150.reuse, R92 ;  /* 0x000000968c5c723c */ /* 0x080fe8000000185c */
[----:B------:R-:W-:Y:S02]  /*a5b0*/  MOV R178, R172 ;  /* 0x000000ac00b27202 */ /* 0x000fe40000000f00 */
[----:B------:R1:W-:Y:S02]  /*a5c0*/  MUFU.EX2 R172, R138 ;  /* 0x0000008a00ac7308 */ /* 0x0003e40000000800 */
[C---:B------:R-:W-:Y:S01]  /*a5d0*/  HMMA.16816.F32 R96, R144.reuse, R150, R96 ;  /* 0x000000969060723c */ /* 0x040fe20000001860 */
[----:B------:R-:W3:Y:S03]  /*a5e0*/  LDSM.16.MT88.4 R148, [R228+0x2100] ;  /* 0x00210000e494783b */ /* 0x000ee60000004200 */
[--C-:B-1----:R-:W-:Y:S01]  /*a5f0*/  FFMA.FTZ R138, R183, c[0x0][0x2d0], -R190.reuse ;  /* 0x0000b400b78a7a23 */ /* 0x102fe200000108be */
[----:B------:R-:W-:Y:S02]  /*a600*/  MOV R183, R182 ;  /* 0x000000b600b77202 */ /* 0x000fe40000000f00 */
[----:B------:R-:W-:Y:S02]  /*a610*/  MOV R182, R181 ;  /* 0x000000b500b67202 */ /* 0x000fe40000000f00 */
[----:B------:R-:W-:Y:S03]  /*a620*/  MOV R181, R180 ;  /* 0x000000b400b57202 */ /* 0x000fe60000000f00 */
[----:B------:R-:W-:Y:S02]  /*a630*/  MOV R180, R179 ;  /* 0x000000b300b47202 */ /* 0x000fe40000000f00 */
[----:B------:R-:W-:Y:S02]  /*a640*/  MOV R179, R178 ;  /* 0x000000b200b37202 */ /* 0x000fe40000000f00 */
[----:B------:R-:W-:Y:S02]  /*a650*/  MOV R178, R174 ;  /* 0x000000ae00b27202 */ /* 0x000fe40000000f00 */
[----:B------:R-:W-:Y:S02]  /*a660*/  MOV R174, R168 ;  /* 0x000000a800ae7202 */ /* 0x000fe40000000f00 */
[----:B------:R-:W-:Y:S02]  /*a670*/  MOV R168, R156 ;  /* 0x0000009c00a87202 */ /* 0x000fe40000000f00 */
[----:B------:R-:W-:Y:S01]  /*a680*/  MOV R156, R222 ;  /* 0x000000de009c7202 */ /* 0x000fe20000000f00 */
[----:B------:R-:W-:Y:S01]  /*a690*/  FFMA.FTZ R174, R174, c[0x0][0x2d0], -R189 ;  /* 0x0000b400aeae7a23 */ /* 0x000fe200000108bd */
[-C--:B---3--:R-:W-:Y:S03]  /*a6a0*/  HMMA.16816.F32 R100, R144, R148.reuse, R100 ;  /* 0x000000949064723c */ /* 0x088fe60000001864 */
[----:B------:R-:W-:Y:S02]  /*a6b0*/  MOV R222, R242 ;  /* 0x000000f200de7202 */ /* 0x000fe40000000f00 */
[----:B------:R1:W3:Y:S03]  /*a6c0*/  MUFU.EX2 R242, R138 ;  /* 0x0000008a00f27308 */ /* 0x0002e60000000800 */
[C---:B------:R-:W-:Y:S08]  /*a6d0*/  HMMA.16816.F32 R104, R140.reuse, R148, R104 ;  /* 0x000000948c68723c */ /* 0x040ff00000001868 */
[-C--:B------:R-:W-:Y:S08]  /*a6e0*/  HMMA.16816.F32 R108, R140, R150.reuse, R108 ;  /* 0x000000968c6c723c */ /* 0x080ff0000000186c */
[C---:B------:R-:W-:Y:S01]  /*a6f0*/  HMMA.16816.F32 R112, R144.reuse, R150, R112 ;  /* 0x000000969070723c */ /* 0x040fe20000001870 */
[----:B------:R-:W3:Y:S03]  /*a700*/  LDSM.16.MT88.4 R148, [R227+0x2100] ;  /* 0x00210000e394783b */ /* 0x000ee60000004200 */
[--C-:B-1----:R-:W-:Y:S04]  /*a710*/  FFMA.FTZ R138, R183, c[0x0][0x2d0], -R190.reuse ;  /* 0x0000b400b78a7a23 */ /* 0x102fe800000108be */
[----:B------:R1:W-:Y:S01]  /*a720*/  MUFU.EX2 R202, R138 ;  /* 0x0000008a00ca7308 */ /* 0x0003e20000000800 */
[----:B--2---:R-:W-:Y:S03]  /*a730*/  FMUL.FTZ R129, R134, R129 ;  /* 0x0000008186817220 */ /* 0x004fe60000410000 */
[--C-:B-1----:R-:W-:Y:S06]  /*a740*/  FFMA.FTZ R138, R182, c[0x0][0x2d0], -R190.reuse ;  /* 0x0000b400b68a7a23 */ /* 0x102fec00000108be */
[----:B------:R1:W-:Y:S01]  /*a750*/  MUFU.EX2 R187, R138 ;  /* 0x0000008a00bb7308 */ /* 0x0003e20000000800 */
[-C--:B---3--:R-:W-:Y:S08]  /*a760*/  HMMA.16816.F32 R116, R144, R148.reuse, R116 ;  /* 0x000000949074723c */ /* 0x088ff00000001874 */
[C---:B------:R-:W-:Y:S07]  /*a770*/  HMMA.16816.F32 R120, R140.reuse, R148, R120 ;  /* 0x000000948c78723c */ /* 0x040fee0000001878 */
[----:B------:R-:W-:Y:S01]  /*a780*/  F2FP.PACK_AB R148, R242, R172 ;  /* 0x000000acf294723e */ /* 0x000fe200000000ff */
[-C--:B------:R-:W-:Y:S04]  /*a790*/  HMMA.16816.F32 R124, R140, R150.reuse, R124 ;  /* 0x000000968c7c723c */ /* 0x080fe8000000187c */
[--C-:B-1----:R-:W-:Y:S01]  /*a7a0*/  FFMA.FTZ R138, R181, c[0x0][0x2d0], -R3.reuse ;  /* 0x0000b400b58a7a23 */ /* 0x102fe20000010803 */
[----:B------:R-:W-:Y:S02]  /*a7b0*/  MOV R181, R180 ;  /* 0x000000b400b57202 */ /* 0x000fe40000000f00 */
[----:B------:R-:W-:Y:S02]  /*a7c0*/  MOV R180, R179 ;  /* 0x000000b300b47202 */ /* 0x000fe40000000f00 */
[----:B------:R-:W-:Y:S03]  /*a7d0*/  MOV R179, R178 ;  /* 0x000000b200b37202 */ /* 0x000fe60000000f00 */
[----:B------:R-:W-:Y:S02]  /*a7e0*/  MOV R178, R164 ;  /* 0x000000a400b27202 */ /* 0x000fe40000000f00 */
[----:B------:R1:W-:Y:S01]  /*a7f0*/  MUFU.EX2 R164, R138 ;  /* 0x0000008a00a47308 */ /* 0x0003e20000000800 */
[----:B------:R-:W-:Y:S02]  /*a800*/  F2FP.PACK_AB R142, R221, R193 ;  /* 0x000000c1dd8e723e */ /* 0x000fe400000000ff */
[----:B------:R-:W-:Y:S02]  /*a810*/  F2FP.PACK_AB R143, R184, R199 ;  /* 0x000000c7b88f723e */ /* 0x000fe400000000ff */
[----:B------:R-:W-:Y:S02]  /*a820*/  F2FP.PACK_AB R140, R175, R173 ;  /* 0x000000adaf8c723e */ /* 0x000fe400000000ff */
[----:B------:R-:W-:Y:S01]  /*a830*/  F2FP.PACK_AB R141, R195, R247 ;  /* 0x000000f7c38d723e */ /* 0x000fe200000000ff */
[----:B-1----:R-:W-:Y:S01]  /*a840*/  FFMA.FTZ R138, R181, c[0x0][0x2d0], -R3 ;  /* 0x0000b400b58a7a23 */ /* 0x002fe20000010803 */
[----:B------:R-:W-:Y:S02]  /*a850*/  MOV R181, R180 ;  /* 0x000000b400b57202 */ /* 0x000fe40000000f00 */
[----:B------:R-:W-:Y:S02]  /*a860*/  MOV R180, R179 ;  /* 0x000000b300b47202 */ /* 0x000fe40000000f00 */
[----:B------:R-:W-:Y:S01]  /*a870*/  MOV R179, R177 ;  /* 0x000000b100b37202 */ /* 0x000fe20000000f00 */
[--C-:B------:R-:W-:Y:S01]  /*a880*/  FFMA.FTZ R152, R181, c[0x0][0x2d0], -R189.reuse ;  /* 0x0000b400b5987a23 */ /* 0x100fe200000108bd */
[----:B------:R-:W-:Y:S02]  /*a890*/  MOV R177, R176 ;  /* 0x000000b000b17202 */ /* 0x000fe40000000f00 */
[----:B------:R-:W-:Y:S01]  /*a8a0*/  MOV R176, R243 ;  /* 0x000000f300b07202 */ /* 0x000fe20000000f00 */
[----:B------:R1:W-:Y:S03]  /*a8b0*/  MUFU.EX2 R192, R152 ;  /* 0x0000009800c07308 */ /* 0x0003e60000000800 */
[----:B------:R-:W-:Y:S01]  /*a8c0*/  MOV R181, R176 ;  /* 0x000000b000b57202 */ /* 0x000fe20000000f00 */
[----:B------:R-:W-:Y:S06]  /*a8d0*/  FFMA.FTZ R176, R252, c[0x0][0x2d0], -R189 ;  /* 0x0000b400fcb07a23 */ /* 0x000fec00000108bd */
[----:B------:R2:W3:Y:S10]  /*a8e0*/  MUFU.EX2 R243, R138 ;  /* 0x0000008a00f37308 */ /* 0x0004f40000000800 */
[----:B------:R-:W-:Y:S01]  /*a8f0*/  MUFU.EX2 R176, R176 ;  /* 0x000000b000b07308 */ /* 0x000fe20000000800 */
[----:B-1----:R-:W4:Y:S01]  /*a900*/  LDL.LU R152, [R1+0x8] ;  /* 0x0000080001987983 */ /* 0x002f220000300800 */
[--C-:B--2---:R-:W-:Y:S01]  /*a910*/  FFMA.FTZ R138, R220, c[0x0][0x2d0], -R3.reuse ;  /* 0x0000b400dc8a7a23 */ /* 0x104fe20000010803 */
[----:B---3--:R-:W-:Y:S07]  /*a920*/  F2FP.PACK_AB R149, R243, R164 ;  /* 0x000000a4f395723e */ /* 0x008fee00000000ff */
[----:B------:R1:W-:Y:S01]  /*a930*/  MUFU.EX2 R220, R138 ;  /* 0x0000008a00dc7308 */ /* 0x0003e20000000800 */
[----:B------:R-:W-:Y:S02]  /*a940*/  FMUL.FTZ R130, R132, R130 ;  /* 0x0000008284827220 */ /* 0x000fe40000410000 */
[----:B-1----:R-:W-:Y:S07]  /*a950*/  FFMA.FTZ R138, R178, c[0x0][0x2d0], -R3 ;  /* 0x0000b400b28a7a23 */ /* 0x002fee0000010803 */
[----:B------:R-:W1:Y:S01]  /*a960*/  MUFU.EX2 R178, R138 ;  /* 0x0000008a00b27308 */ /* 0x000e620000000800 */
[----:B------:R-:W-:Y:S07]  /*a970*/  FMUL.FTZ R131, R132, R131 ;  /* 0x0000008384837220 */ /* 0x000fee0000410000 */
[----:B------:R-:W-:Y:S01]  /*a980*/  HMMA.16816.F32 R128, R144, R150, R128 ;  /* 0x000000969080723c */ /* 0x000fe20000001880 */
[----:B------:R-:W2:Y:S06]  /*a990*/  LDSM.16.MT88.4 R144, [R225+0x900] ;  /* 0x00090000e190783b */ /* 0x000eac0000004200 */
[----:B------:R-:W-:Y:S02]  /*a9a0*/  F2FP.PACK_AB R150, R187, R202 ;  /* 0x000000cabb96723e */ /* 0x000fe400000000ff */
[----:B-1----:R-:W-:Y:S03]  /*a9b0*/  F2FP.PACK_AB R151, R178, R220 ;  /* 0x000000dcb297723e */ /* 0x002fe600000000ff */
[--C-:B------:R-:W-:Y:S01]  /*a9c0*/  FFMA.FTZ R138, R180, c[0x0][0x2d0], -R189.reuse ;  /* 0x0000b400b48a7a23 */ /* 0x100fe200000108bd */
[----:B------:R-:W-:Y:S01]  /*a9d0*/  MOV R180, R177 ;  /* 0x000000b100b47202 */ /* 0x000fe20000000f00 */
[----:B------:R-:W-:Y:S02]  /*a9e0*/  FFMA.FTZ R177, R246, c[0x0][0x2d0], -R189 ;  /* 0x0000b400f6b17a23 */ /* 0x000fe400000108bd */
[----:B------:R-:W-:Y:S01]  /*a9f0*/  FFMA.FTZ R246, R222, c[0x0][0x2d0], -R3 ;  /* 0x0000b400def67a23 */ /* 0x000fe20000010803 */
[----:B------:R1:W-:Y:S01]  /*aa00*/  MUFU.EX2 R200, R138 ;  /* 0x0000008a00c87308 */ /* 0x0003e20000000800 */
[----:B------:R-:W-:Y:S09]  /*aa10*/  FFMA.FTZ R189, R218, c[0x0][0x2d0], -R189 ;  /* 0x0000b400dabd7a23 */ /* 0x000ff200000108bd */
[----:B------:R-:W-:Y:S10]  /*aa20*/  MUFU.EX2 R197, R189 ;  /* 0x000000bd00c57308 */ /* 0x000ff40000000800 */
[----:B------:R-:W-:Y:S01]  /*aa30*/  MUFU.EX2 R177, R177 ;  /* 0x000000b100b17308 */ /* 0x000fe20000000800 */
[-C--:B--2---:R-:W-:Y:S05]  /*aa40*/  HMMA.16816.F32 R4, R140, R144.reuse, R4 ;  /* 0x000000908c04723c */ /* 0x084fea0000001804 */
[--C-:B-1----:R-:W-:Y:S04]  /*aa50*/  FFMA.FTZ R138, R181, c[0x0][0x2d0], -R191.reuse ;  /* 0x0000b400b58a7a23 */ /* 0x102fe800000108bf */
[----:B------:R-:W-:Y:S01]  /*aa60*/  MUFU.EX2 R246, R246 ;  /* 0x000000f600f67308 */ /* 0x000fe20000000800 */
[C---:B------:R-:W-:Y:S08]  /*aa70*/  HMMA.16816.F32 R8, R148.reuse, R144, R8 ;  /* 0x000000909408723c */ /* 0x040ff00000001808 */
[-C--:B------:R-:W-:Y:S01]  /*aa80*/  HMMA.16816.F32 R12, R148, R146.reuse, R12 ;  /* 0x00000092940c723c */ /* 0x080fe2000000180c */
[----:B------:R1:W-:Y:S07]  /*aa90*/  MUFU.EX2 R181, R138 ;  /* 0x0000008a00b57308 */ /* 0x0003ee0000000800 */
[C---:B------:R-:W-:Y:S01]  /*aaa0*/  HMMA.16816.F32 R16, R140.reuse, R146, R16 ;  /* 0x000000928c10723c */ /* 0x040fe20000001810 */
[----:B------:R-:W2:Y:S03]  /*aab0*/  LDSM.16.MT88.4 R144, [R226+0x900] ;  /* 0x00090000e290783b */ /* 0x000ea60000004200 */
[--C-:B-1----:R-:W-:Y:S04]  /*aac0*/  FFMA.FTZ R138, R180, c[0x0][0x2d0], -R191.reuse ;  /* 0x0000b400b48a7a23 */ /* 0x102fe800000108bf */
[----:B------:R1:W-:Y:S01]  /*aad0*/  MUFU.EX2 R201, R138 ;  /* 0x0000008a00c97308 */ /* 0x0003e20000000800 */
[-C--:B--2---:R-:W-:Y:S03]  /*aae0*/  HMMA.16816.F32 R20, R140, R144.reuse, R20 ;  /* 0x000000908c14723c */ /* 0x084fe60000001814 */
[--C-:B-1----:R-:W-:Y:S05]  /*aaf0*/  FFMA.FTZ R138, R179, c[0x0][0x2d0], -R191.reuse ;  /* 0x0000b400b38a7a23 */ /* 0x102fea00000108bf */
[C---:B------:R-:W-:Y:S01]  /*ab00*/  HMMA.16816.F32 R24, R148.reuse, R144, R24 ;  /* 0x000000909418723c */ /* 0x040fe20000001818 */
[----:B------:R1:W-:Y:S07]  /*ab10*/  MUFU.EX2 R206, R138 ;  /* 0x0000008a00ce7308 */ /* 0x0003ee0000000800 */
[-C--:B------:R-:W-:Y:S08]  /*ab20*/  HMMA.16816.F32 R28, R148, R146.reuse, R28 ;  /* 0x00000092941c723c */ /* 0x080ff0000000181c */
[C---:B------:R-:W-:Y:S01]  /*ab30*/  HMMA.16816.F32 R32, R140.reuse, R146, R32 ;  /* 0x000000928c20723c */ /* 0x040fe20000001820 */
[----:B------:R-:W2:Y:S03]  /*ab40*/  LDSM.16.MT88.4 R144, [R228+0x900] ;  /* 0x00090000e490783b */ /* 0x000ea60000004200 */
[--C-:B-1----:R-:W-:Y:S02]  /*ab50*/  FFMA.FTZ R138, R171, c[0x0][0x2d0], -R191.reuse ;  /* 0x0000b400ab8a7a23 */ /* 0x102fe400000108bf */
[--C-:B------:R-:W-:Y:S02]  /*ab60*/  FFMA.FTZ R171, R155, c[0x0][0x2d0], -R190.reuse ;  /* 0x0000b4009bab7a23 */ /* 0x100fe400000108be */
[----:B------:R1:W-:Y:S10]  /*ab70*/  MUFU.EX2 R204, R138 ;  /* 0x0000008a00cc7308 */ /* 0x0003f40000000800 */
[----:B------:R-:W-:Y:S01]  /*ab80*/  MUFU.EX2 R179, R171 ;  /* 0x000000ab00b37308 */ /* 0x000fe20000000800 */
[--C-:B-1----:R-:W-:Y:S02]  /*ab90*/  FFMA.FTZ R138, R170, c[0x0][0x2d0], -R190.reuse ;  /* 0x0000b400aa8a7a23 */ /* 0x102fe400000108be */
[--C-:B------:R-:W-:Y:S01]  /*aba0*/  FFMA.FTZ R170, R157, c[0x0][0x2d0], -R190.reuse ;  /* 0x0000b4009daa7a23 */ /* 0x100fe200000108be */
[-C--:B--2---:R-:W-:Y:S06]  /*abb0*/  HMMA.16816.F32 R36, R140, R144.reuse, R36 ;  /* 0x000000908c24723c */ /* 0x084fec0000001824 */
[----:B------:R1:W-:Y:S02]  /*abc0*/  MUFU.EX2 R196, R138 ;  /* 0x0000008a00c47308 */ /* 0x0003e40000000800 */
[C---:B------:R-:W-:Y:S08]  /*abd0*/  HMMA.16816.F32 R40, R148.reuse, R144, R40 ;  /* 0x000000909428723c */ /* 0x040ff00000001828 */
[----:B------:R-:W-:Y:S01]  /*abe0*/  MUFU.EX2 R182, R170 ;  /* 0x000000aa00b67308 */ /* 0x000fe20000000800 */
[-C--:B------:R-:W-:Y:S08]  /*abf0*/  HMMA.16816.F32 R44, R148, R146.reuse, R44 ;  /* 0x00000092942c723c */ /* 0x080ff0000000182c */
[C---:B------:R-:W-:Y:S01]  /*ac00*/  HMMA.16816.F32 R48, R140.reuse, R146, R48 ;  /* 0x000000928c30723c */ /* 0x040fe20000001830 */
[----:B------:R-:W2:Y:S03]  /*ac10*/  LDSM.16.MT88.4 R144, [R227+0x900] ;  /* 0x00090000e390783b */ /* 0x000ea60000004200 */
[--C-:B-1----:R-:W-:Y:S02]  /*ac20*/  FFMA.FTZ R138, R169, c[0x0][0x2d0], -R190.reuse ;  /* 0x0000b400a98a7a23 */ /* 0x102fe400000108be */
[--C-:B------:R-:W-:Y:S02]  /*ac30*/  FFMA.FTZ R169, R162, c[0x0][0x2d0], -R191.reuse ;  /* 0x0000b400a2a97a23 */ /* 0x100fe400000108bf */
[----:B------:R1:W-:Y:S10]  /*ac40*/  MUFU.EX2 R203, R138 ;  /* 0x0000008a00cb7308 */ /* 0x0003f40000000800 */
[----:B------:R-:W-:Y:S01]  /*ac50*/  MUFU.EX2 R235, R169 ;  /* 0x000000a900eb7308 */ /* 0x000fe20000000800 */
[----:B-1----:R-:W-:Y:S02]  /*ac60*/  FFMA.FTZ R138, R156, c[0x0][0x2d0], -R190 ;  /* 0x0000b4009c8a7a23 */ /* 0x002fe400000108be */
[----:B------:R-:W3:Y:S07]  /*ac70*/  LDL.LU R156, [R1+0xc] ;  /* 0x00000c00019c7983 */ /* 0x000eee0000300800 */
[----:B------:R1:W-:Y:S01]  /*ac80*/  MUFU.EX2 R205, R138 ;  /* 0x0000008a00cd7308 */ /* 0x0003e20000000800 */
[-C--:B--2---:R-:W-:Y:S03]  /*ac90*/  HMMA.16816.F32 R52, R140, R144.reuse, R52 ;  /* 0x000000908c34723c */ /* 0x084fe60000001834 */
[----:B----4-:R-:W-:Y:S05]  /*aca0*/  FFMA.FTZ R134, R134, R152, R216 ;  /* 0x0000009886867223 */ /* 0x010fea00000100d8 */
[C---:B------:R-:W-:Y:S01]  /*acb0*/  HMMA.16816.F32 R56, R148.reuse, R144, R56 ;  /* 0x000000909438723c */ /* 0x040fe20000001838 */
[----:B------:R-:W-:Y:S03]  /*acc0*/  LDSM.16.MT88.4 R152, [R226+0x1100] ;  /* 0x00110000e298783b */ /* 0x000fe60000004200 */
[----:B------:R-:W-:Y:S04]  /*acd0*/  FADD.FTZ R134, R217, R134 ;  /* 0x00000086d9867221 */ /* 0x000fe80000010000 */
[-C--:B------:R-:W-:Y:S04]  /*ace0*/  HMMA.16816.F32 R60, R148, R146.reuse, R60 ;  /* 0x00000092943c723c */ /* 0x080fe8000000183c */
[----:B------:R-:W-:Y:S02]  /*acf0*/  FADD.FTZ R134, R240, R134 ;  /* 0x00000086f0867221 */ /* 0x000fe40000010000 */
[----:B-1----:R-:W-:Y:S02]  /*ad00*/  FFMA.FTZ R138, R168, c[0x0][0x2d0], -R190 ;  /* 0x0000b400a88a7a23 */ /* 0x002fe400000108be */
[C---:B------:R-:W-:Y:S01]  /*ad10*/  HMMA.16816.F32 R64, R140.reuse, R146, R64 ;  /* 0x000000928c40723c */ /* 0x040fe20000001840 */
[----:B------:R-:W1:Y:S01]  /*ad20*/  LDSM.16.MT88.4 R144, [R225+0x2900] ;  /* 0x00290000e190783b */ /* 0x000e620000004200 */
[----:B------:R2:W-:Y:S02]  /*ad30*/  MUFU.EX2 R186, R138 ;  /* 0x0000008a00ba7308 */ /* 0x0005e40000000800 */
[----:B------:R-:W-:Y:S02]  /*ad40*/  FFMA.FTZ R168, R161, c[0x0][0x2d0], -R191 ;  /* 0x0000b400a1a87a23 */ /* 0x000fe400000108bf */
[----:B------:R-:W-:Y:S06]  /*ad50*/  FADD.FTZ R134, R231, R134 ;  /* 0x00000086e7867221 */ /* 0x000fec0000010000 */
[----:B------:R4:W4:Y:S01]  /*ad60*/  MUFU.EX2 R183, R168 ;  /* 0x000000a800b77308 */ /* 0x0009220000000800 */
[----:B------:R-:W-:Y:S01]  /*ad70*/  FADD.FTZ R134, R173, R134 ;  /* 0x00000086ad867221 */ /* 0x000fe20000010000 */
[----:B------:R-:W-:Y:S03]  /*ad80*/  MOV R173, R184 ;  /* 0x000000b800ad7202 */ /* 0x000fe60000000f00 */
[----:B------:R-:W-:Y:S02]  /*ad90*/  FADD.FTZ R134, R175, R134 ;  /* 0x00000086af867221 */ /* 0x000fe40000010000 */
[----:B--2---:R-:W-:Y:S02]  /*ada0*/  FFMA.FTZ R138, R167, c[0x0][0x2d0], -R3 ;  /* 0x0000b400a78a7a23 */ /* 0x004fe40000010803 */
[----:B------:R-:W-:Y:S02]  /*adb0*/  FFMA.FTZ R167, R160, c[0x0][0x2d0], -R191 ;  /* 0x0000b400a0a77a23 */ /* 0x000fe400000108bf */
[----:B------:R2:W-:Y:S01]  /*adc0*/  MUFU.EX2 R249, R138 ;  /* 0x0000008a00f97308 */ /* 0x0005e20000000800 */
[----:B----4-:R-:W-:Y:S01]  /*add0*/  LDSM.16.MT88.4 R168, [R226+0x1900] ;  /* 0x00190000e2a8783b */ /* 0x010fe20000004200 */
[----:B------:R-:W-:Y:S08]  /*ade0*/  F2FP.PACK_AB R189, R183, R235 ;  /* 0x000000ebb7bd723e */ /* 0x000ff000000000ff */
[----:B------:R4:W-:Y:S01]  /*adf0*/  MUFU.EX2 R180, R167 ;  /* 0x000000a700b47308 */ /* 0x0009e20000000800 */
[-C--:B-1----:R-:W-:Y:S08]  /*ae00*/  HMMA.16816.F32 R68, R140, R144.reuse, R68 ;  /* 0x000000908c44723c */ /* 0x082ff00000001844 */
[C---:B------:R-:W-:Y:S04]  /*ae10*/  HMMA.16816.F32 R72, R148.reuse, R144, R72 ;  /* 0x000000909448723c */ /* 0x040fe80000001848 */
[----:B--2---:R-:W-:Y:S02]  /*ae20*/  FFMA.FTZ R138, R166, c[0x0][0x2d0], -R3 ;  /* 0x0000b400a68a7a23 */ /* 0x004fe40000010803 */
[----:B------:R-:W-:Y:S02]  /*ae30*/  FFMA.FTZ R166, R159, c[0x0][0x2d0], -R191 ;  /* 0x0000b4009fa67a23 */ /* 0x000fe400000108bf */
[-C--:B------:R-:W-:Y:S01]  /*ae40*/  HMMA.16816.F32 R76, R148, R146.reuse, R76 ;  /* 0x00000092944c723c */ /* 0x080fe2000000184c */
[----:B------:R1:W-:Y:S03]  /*ae50*/  MUFU.EX2 R191, R174 ;  /* 0x000000ae00bf7308 */ /* 0x0003e60000000800 */
[----:B----4-:R-:W-:Y:S04]  /*ae60*/  MOV R167, R207 ;  /* 0x000000cf00a77202 */ /* 0x010fe80000000f00 */
[C---:B------:R-:W-:Y:S01]  /*ae70*/  HMMA.16816.F32 R80, R140.reuse, R146, R80 ;  /* 0x000000928c50723c */ /* 0x040fe20000001850 */
[----:B------:R-:W2:Y:S02]  /*ae80*/  LDSM.16.MT88.4 R144, [R226+0x2900] ;  /* 0x00290000e290783b */ /* 0x000ea40000004200 */
[----:B------:R4:W-:Y:S10]  /*ae90*/  MUFU.EX2 R198, R166 ;  /* 0x000000a600c67308 */ /* 0x0009f40000000800 */
[----:B------:R2:W-:Y:S01]  /*aea0*/  MUFU.EX2 R248, R138 ;  /* 0x0000008a00f87308 */ /* 0x0005e20000000800 */
[----:B-1----:R-:W-:Y:S02]  /*aeb0*/  MOV R174, R220 ;  /* 0x000000dc00ae7202 */ /* 0x002fe40000000f00 */
[-C--:B----4-:R-:W-:Y:S01]  /*aec0*/  MOV R166, R206.reuse ;  /* 0x000000ce00a67202 */ /* 0x090fe20000000f00 */
[--C-:B--2---:R-:W-:Y:S02]  /*aed0*/  FFMA.FTZ R138, R165, c[0x0][0x2d0], -R3.reuse ;  /* 0x0000b400a58a7a23 */ /* 0x104fe40000010803 */
[--C-:B------:R-:W-:Y:S01]  /*aee0*/  FFMA.FTZ R165, R158, c[0x0][0x2d0], -R190.reuse ;  /* 0x0000b4009ea57a23 */ /* 0x100fe200000108be */
[-C--:B------:R-:W-:Y:S03]  /*aef0*/  HMMA.16816.F32 R84, R140, R144.reuse, R84 ;  /* 0x000000908c54723c */ /* 0x080fe60000001854 */
[----:B------:R1:W-:Y:S01]  /*af00*/  MUFU.EX2 R250, R138 ;  /* 0x0000008a00fa7308 */ /* 0x0003e20000000800 */
[----:B------:R-:W-:Y:S04]  /*af10*/  FFMA.FTZ R190, R223, c[0x0][0x2d0], -R190 ;  /* 0x0000b400dfbe7a23 */ /* 0x000fe800000108be */
[C---:B------:R-:W-:Y:S05]  /*af20*/  HMMA.16816.F32 R88, R148.reuse, R144, R88 ;  /* 0x000000909458723c */ /* 0x040fea0000001858 */
[----:B------:R2:W-:Y:S03]  /*af30*/  MUFU.EX2 R252, R190 ;  /* 0x000000be00fc7308 */ /* 0x0005e60000000800 */
[-C--:B------:R-:W-:Y:S07]  /*af40*/  HMMA.16816.F32 R92, R148, R146.reuse, R92 ;  /* 0x00000092945c723c */ /* 0x080fee000000185c */
[----:B------:R4:W-:Y:S01]  /*af50*/  MUFU.EX2 R194, R165 ;  /* 0x000000a500c27308 */ /* 0x0009e20000000800 */
[C---:B------:R-:W-:Y:S01]  /*af60*/  HMMA.16816.F32 R96, R140.reuse, R146, R96 ;  /* 0x000000928c60723c */ /* 0x040fe20000001860 */
[----:B------:R-:W4:Y:S03]  /*af70*/  LDSM.16.MT88.4 R144, [R228+0x2900] ;  /* 0x00290000e490783b */ /* 0x000f260000004200 */
[--C-:B-1----:R-:W-:Y:S02]  /*af80*/  FFMA.FTZ R138, R163, c[0x0][0x2d0], -R3.reuse ;  /* 0x0000b400a38a7a23 */ /* 0x102fe40000010803 */
[----:B------:R-:W-:Y:S03]  /*af90*/  FFMA.FTZ R3, R139, c[0x0][0x2d0], -R3 ;  /* 0x0000b4008b037a23 */ /* 0x000fe60000010803 */
[----:B------:R-:W1:Y:S01]  /*afa0*/  MUFU.EX2 R251, R138 ;  /* 0x0000008a00fb7308 */ /* 0x000e620000000800 */
[----:B------:R-:W-:Y:S02]  /*afb0*/  LDSM.16.MT88.4 R160, [R227+0x1100] ;  /* 0x00110000e3a0783b */ /* 0x000fe40000004200 */
[----:B--2---:R-:W-:Y:S07]  /*afc0*/  F2FP.PACK_AB R190, R197, R177 ;  /* 0x000000b1c5be723e */ /* 0x004fee00000000ff */
[----:B------:R-:W-:Y:S01]  /*afd0*/  MUFU.EX2 R139, R188 ;  /* 0x000000bc008b7308 */ /* 0x000fe20000000800 */
[----:B----4-:R-:W-:Y:S01]  /*afe0*/  MOV R165, R205 ;  /* 0x000000cd00a57202 */ /* 0x010fe20000000f00 */
[-C--:B------:R-:W-:Y:S08]  /*aff0*/  HMMA.16816.F32 R100, R140, R144.reuse, R100 ;  /* 0x000000908c64723c */ /* 0x080ff00000001864 */
[C---:B------:R-:W-:Y:S08]  /*b000*/  HMMA.16816.F32 R104, R148.reuse, R144, R104 ;  /* 0x000000909468723c */ /* 0x040ff00000001868 */
[-C--:B------:R-:W-:Y:S08]  /*b010*/  HMMA.16816.F32 R108, R148, R146.reuse, R108 ;  /* 0x00000092946c723c */ /* 0x080ff0000000186c */
[C---:B------:R-:W-:Y:S01]  /*b020*/  HMMA.16816.F32 R112, R140.reuse, R146, R112 ;  /* 0x000000928c70723c */ /* 0x040fe20000001870 */
[----:B------:R-:W2:Y:S07]  /*b030*/  LDSM.16.MT88.4 R144, [R227+0x2900] ;  /* 0x00290000e390783b */ /* 0x000eae0000004200 */
[-C--:B--2---:R-:W-:Y:S08]  /*b040*/  HMMA.16816.F32 R116, R140, R144.reuse, R116 ;  /* 0x000000908c74723c */ /* 0x084ff00000001874 */
[C---:B------:R-:W-:Y:S01]  /*b050*/  HMMA.16816.F32 R120, R148.reuse, R144, R120 ;  /* 0x000000909478723c */ /* 0x040fe20000001878 */
[----:B------:R-:W2:Y:S04]  /*b060*/  LDL.LU R145, [R1+0x14] ;  /* 0x0000140001917983 */ /* 0x000ea80000300800 */
[----:B------:R-:W4:Y:S03]  /*b070*/  LDL.LU R144, [R1+0x10] ;  /* 0x0000100001907983 */ /* 0x000f260000300800 */
[-C--:B------:R-:W-:Y:S01]  /*b080*/  HMMA.16816.F32 R124, R148, R146.reuse, R124 ;  /* 0x00000092947c723c */ /* 0x080fe2000000187c */
[----:B------:R-:W1:Y:S07]  /*b090*/  LDSM.16.MT88.4 R148, [R225+0x1100] ;  /* 0x00110000e194783b */ /* 0x000e6e0000004200 */
[----:B------:R-:W-:Y:S07]  /*b0a0*/  HMMA.16816.F32 R128, R140, R146, R128 ;  /* 0x000000928c80723c */ /* 0x000fee0000001880 */
[----:B------:R-:W-:Y:S02]  /*b0b0*/  F2FP.PACK_AB R142, R185, R207 ;  /* 0x000000cfb98e723e */ /* 0x000fe400000000ff */
[----:B------:R-:W-:Y:S03]  /*b0c0*/  F2FP.PACK_AB R143, R204, R206 ;  /* 0x000000cecc8f723e */ /* 0x000fe600000000ff */
[----:B------:R-:W-:Y:S01]  /*b0d0*/  F2FP.PACK_AB R140, R200, R192 ;  /* 0x000000c0c88c723e */ /* 0x000fe200000000ff */
[----:B---3--:R-:W-:Y:S01]  /*b0e0*/  FFMA.FTZ R132, R132, R156, R213 ;  /* 0x0000009c84847223 */ /* 0x008fe200000100d5 */
[----:B------:R-:W-:Y:S01]  /*b0f0*/  F2FP.PACK_AB R141, R201, R181 ;  /* 0x000000b5c98d723e */ /* 0x000fe200000000ff */
[----:B------:R-:W3:Y:S01]  /*b100*/  LDSM.16.MT88.4 R156, [R228+0x1100] ;  /* 0x00110000e49c783b */ /* 0x000ee20000004200 */
[----:B------:R-:W-:Y:S01]  /*b110*/  F2FP.PACK_AB R146, R186, R205 ;  /* 0x000000cdba92723e */ /* 0x000fe200000000ff */
[----:B------:R-:W-:Y:S01]  /*b120*/  FADD.FTZ R132, R233, R132 ;  /* 0x00000084e9847221 */ /* 0x000fe20000010000 */
[----:B-1----:R-:W-:Y:S03]  /*b130*/  F2FP.PACK_AB R147, R251, R250 ;  /* 0x000000fafb93723e */ /* 0x002fe600000000ff */
[----:B------:R-:W-:Y:S02]  /*b140*/  FADD.FTZ R132, R224, R132 ;  /* 0x00000084e0847221 */ /* 0x000fe40000010000 */
[----:B------:R1:W5:Y:S02]  /*b150*/  LDL.LU R233, [R1+0x64] ;  /* 0x0000640001e97983 */ /* 0x0003640000300800 */
[----:B------:R-:W-:Y:S02]  /*b160*/  FADD.FTZ R132, R241, R132 ;  /* 0x00000084f1847221 */ /* 0x000fe40000010000 */
[----:B------:R1:W5:Y:S02]  /*b170*/  LDL.LU R240, [R1+0x60] ;  /* 0x0000600001f07983 */ /* 0x0003640000300800 */
[----:B------:R-:W-:Y:S02]  /*b180*/  FADD.FTZ R247, R247, R132 ;  /* 0x00000084f7f77221 */ /* 0x000fe40000010000 */
[----:B------:R1:W5:Y:S01]  /*b190*/  LDL.LU R224, [R1+0x5c] ;  /* 0x00005c0001e07983 */ /* 0x0003620000300800 */
[-C--:B------:R-:W-:Y:S03]  /*b1a0*/  HMMA.16816.F32 R4, R140, R148.reuse, R4 ;  /* 0x000000948c04723c */ /* 0x080fe60000001804 */
[----:B------:R1:W5:Y:S04]  /*b1b0*/  LDL.LU R231, [R1+0x58] ;  /* 0x0000580001e77983 */ /* 0x0003680000300800 */
[----:B------:R1:W5:Y:S01]  /*b1c0*/  LDL.LU R241, [R1+0x54] ;  /* 0x0000540001f17983 */ /* 0x0003620000300800 */
[----:B--2---:R-:W-:Y:S01]  /*b1d0*/  FFMA.FTZ R138, R133, R145, R212 ;  /* 0x00000091858a7223 */ /* 0x004fe200000100d4 */
[----:B------:R-:W-:Y:S03]  /*b1e0*/  F2FP.PACK_AB R145, R248, R249 ;  /* 0x000000f9f891723e */ /* 0x000fe600000000ff */
[----:B----4-:R-:W-:Y:S01]  /*b1f0*/  FFMA.FTZ R133, R0, R144, R208 ;  /* 0x0000009000857223 */ /* 0x010fe200000100d0 */
[----:B------:R-:W-:Y:S01]  /*b200*/  F2FP.PACK_AB R144, R203, R196 ;  /* 0x000000c4cb90723e */ /* 0x000fe200000000ff */
[----:B------:R-:W-:Y:S01]  /*b210*/  FADD.FTZ R0, R214, R138 ;  /* 0x0000008ad6007221 */ /* 0x000fe20000010000 */
[----:B------:R-:W-:Y:S01]  /*b220*/  F2FP.PACK_AB R208, R182, R194 ;  /* 0x000000c2b6d0723e */ /* 0x000fe200000000ff */
[----:B------:R2:W4:Y:S01]  /*b230*/  MUFU.EX2 R138, R3 ;  /* 0x00000003008a7308 */ /* 0x0005220000000800 */
[----:B------:R-:W-:Y:S01]  /*b240*/  FADD.FTZ R133, R209, R133 ;  /* 0x00000085d1857221 */ /* 0x000fe20000010000 */
[----:B------:R-:W-:Y:S01]  /*b250*/  F2FP.PACK_AB R209, R245, R246 ;  /* 0x000000f6f5d1723e */ /* 0x000fe200000000ff */
[----:B------:R-:W-:Y:S01]  /*b260*/  FADD.FTZ R0, R215, R0 ;  /* 0x00000000d7007221 */ /* 0x000fe20000010000 */
[C---:B------:R-:W-:Y:S01]  /*b270*/  HMMA.16816.F32 R8, R144.reuse, R148, R8 ;  /* 0x000000949008723c */ /* 0x040fe20000001808 */
[----:B------:R-:W-:Y:S03]  /*b280*/  LDSM.16.MT88.4 R212, [R225+0x3900] ;  /* 0x00390000e1d4783b */ /* 0x000fe60000004200 */
[----:B------:R-:W-:Y:S01]  /*b290*/  FADD.FTZ R133, R210, R133 ;  /* 0x00000085d2857221 */ /* 0x000fe20000010000 */
[----:B------:R-:W-:Y:S03]  /*b2a0*/  F2FP.PACK_AB R210, R252, R179 ;  /* 0x000000b3fcd2723e */ /* 0x000fe600000000ff */
[-C--:B------:R-:W-:Y:S08]  /*b2b0*/  HMMA.16816.F32 R12, R144, R150.reuse, R12 ;  /* 0x00000096900c723c */ /* 0x080ff0000000180c */
[C---:B------:R-:W-:Y:S01]  /*b2c0*/  HMMA.16816.F32 R16, R140.reuse, R150, R16 ;  /* 0x000000968c10723c */ /* 0x040fe20000001810 */
[----:B------:R-:W1:Y:S03]  /*b2d0*/  LDSM.16.MT88.4 R148, [R225+0x3100] ;  /* 0x00310000e194783b */ /* 0x000e660000004200 */
[----:B--2---:R-:W-:Y:S02]  /*b2e0*/  FADD.FTZ R3, R219, R0 ;  /* 0x00000000db037221 */ /* 0x004fe40000010000 */
[----:B------:R-:W-:Y:S01]  /*b2f0*/  FADD.FTZ R0, R211, R133 ;  /* 0x00000085d3007221 */ /* 0x000fe20000010000 */
[----:B----4-:R-:W-:Y:S01]  /*b300*/  F2FP.PACK_AB R211, R138, R139 ;  /* 0x0000008b8ad3723e */ /* 0x010fe200000000ff */
[-C--:B------:R-:W-:Y:S01]  /*b310*/  HMMA.16816.F32 R20, R140, R152.reuse, R20 ;  /* 0x000000988c14723c */ /* 0x080fe20000001814 */
[----:B------:R-:W-:Y:S03]  /*b320*/  LDSM.16.MT88.4 R216, [R226+0x3900] ;  /* 0x00390000e2d8783b */ /* 0x000fe60000004200 */
[----:B------:R-:W-:Y:S01]  /*b330*/  FADD.FTZ R132, R164, R0 ;  /* 0x00000000a4847221 */ /* 0x000fe20000010000 */
[----:B------:R-:W-:Y:S01]  /*b340*/  MOV R0, R191 ;  /* 0x000000bf00007202 */ /* 0x000fe20000000f00 */
[----:B------:R-:W-:Y:S01]  /*b350*/  FADD.FTZ R133, R172, R3 ;  /* 0x00000003ac857221 */ /* 0x000fe20000010000 */
[----:B------:R-:W-:Y:S01]  /*b360*/  MOV R3, R204 ;  /* 0x000000cc00037202 */ /* 0x000fe20000000f00 */
[C---:B------:R-:W-:Y:S01]  /*b370*/  HMMA.16816.F32 R24, R144.reuse, R152, R24 ;  /* 0x000000989018723c */ /* 0x040fe20000001818 */
[----:B------:R-:W-:Y:S03]  /*b380*/  LDSM.16.MT88.4 R204, [R227+0x1900] ;  /* 0x00190000e3cc783b */ /* 0x000fe60000004200 */
[----:B------:R-:W-:Y:S02]  /*b390*/  F2FP.PACK_AB R188, R176, R0 ;  /* 0x00000000b0bc723e */ /* 0x000fe400000000ff */
[----:B------:R-:W-:Y:S02]  /*b3a0*/  F2FP.PACK_AB R191, R198, R180 ;  /* 0x000000b4c6bf723e */ /* 0x000fe400000000ff */
[-C--:B------:R-:W-:Y:S08]  /*b3b0*/  HMMA.16816.F32 R28, R144, R154.reuse, R28 ;  /* 0x0000009a901c723c */ /* 0x080ff0000000181c */
[C---:B------:R-:W-:Y:S01]  /*b3c0*/  HMMA.16816.F32 R32, R140.reuse, R154, R32 ;  /* 0x0000009a8c20723c */ /* 0x040fe20000001820 */
[----:B------:R-:W2:Y:S07]  /*b3d0*/  LDSM.16.MT88.4 R152, [R226+0x3100] ;  /* 0x00310000e298783b */ /* 0x000eae0000004200 */
[-C--:B---3--:R-:W-:Y:S08]  /*b3e0*/  HMMA.16816.F32 R36, R140, R156.reuse, R36 ;  /* 0x0000009c8c24723c */ /* 0x088ff00000001824 */
        /* <DEDUP_REMOVED lines=10> */
[C---:B------:R-:W-:Y:S07]  /*b490*/  HMMA.16816.F32 R72, R144.reuse, R148, R72 ;  /* 0x000000949048723c */ /* 0x040fee0000001848 */
[----:B------:R-:W-:Y:S01]  /*b4a0*/  MOV R149, R187 ;  /* 0x000000bb00957202 */ /* 0x000fe20000000f00 */
        /* <DEDUP_REMOVED lines=10> */
[-C--:B------:R-:W-:Y:S08]  /*b550*/  HMMA.16816.F32 R108, R144, R158.reuse, R108 ;  /* 0x0000009e906c723c */ /* 0x080ff0000000186c */
[C---:B------:R-:W-:Y:S08]  /*b560*/  HMMA.16816.F32 R112, R140.reuse, R158, R112 ;  /* 0x0000009e8c70723c */ /* 0x040ff00000001870 */
[-C--:B----4-:R-:W-:Y:S08]  /*b570*/  HMMA.16816.F32 R116, R140, R160.reuse, R116 ;  /* 0x000000a08c74723c */ /* 0x090ff00000001874 */
[C---:B------:R-:W-:Y:S07]  /*b580*/  HMMA.16816.F32 R120, R144.reuse, R160, R120 ;  /* 0x000000a09078723c */ /* 0x040fee0000001878 */
[----:B------:R-:W-:Y:S01]  /*b590*/  MOV R160, R185 ;  /* 0x000000b900a07202 */ /* 0x000fe20000000f00 */
[-C--:B------:R-:W-:Y:S01]  /*b5a0*/  HMMA.16816.F32 R124, R144, R162.reuse, R124 ;  /* 0x000000a2907c723c */ /* 0x080fe2000000187c */
[----:B------:R-:W2:Y:S03]  /*b5b0*/  LDSM.16.MT88.4 R184, [R228+0x1900] ;  /* 0x00190000e4b8783b */ /* 0x000ea60000004200 */
[----:B------:R-:W-:Y:S04]  /*b5c0*/  MOV R161, R221 ;  /* 0x000000dd00a17202 */ /* 0x000fe80000000f00 */
[----:B------:R-:W-:Y:S01]  /*b5d0*/  HMMA.16816.F32 R128, R140, R162, R128 ;  /* 0x000000a28c80723c */ /* 0x000fe20000001880 */
[----:B------:R-:W3:Y:S07]  /*b5e0*/  LDSM.16.MT88.4 R220, [R228+0x3900] ;  /* 0x00390000e4dc783b */ /* 0x000eee0000004200 */
        /* <DEDUP_REMOVED lines=9> */
[----:B------:R-:W-:Y:S02]  /*b680*/  MOV R12, R157 ;  /* 0x0000009d000c7202 */ /* 0x000fe40000000f00 */
[----:B------:R-:W-:Y:S02]  /*b690*/  MOV R14, R197 ;  /* 0x000000c5000e7202 */ /* 0x000fe40000000f00 */
[-C--:B------:R-:W-:Y:S04]  /*b6a0*/  HMMA.16816.F32 R156, R188, R168.reuse, R20 ;  /* 0x000000a8bc9c723c */ /* 0x080fe80000001814 */
[----:B------:R-:W-:Y:S02]  /*b6b0*/  MOV R18, R177 ;  /* 0x000000b100127202 */ /* 0x000fe40000000f00 */
[----:B------:R-:W-:Y:S02]  /*b6c0*/  MOV R13, R179 ;  /* 0x000000b3000d7202 */ /* 0x000fe40000000f00 */
[----:B------:R-:W-:Y:S02]  /*b6d0*/  MOV R20, R160 ;  /* 0x000000a000147202 */ /* 0x000fe40000000f00 */
[C---:B------:R-:W-:Y:S04]  /*b6e0*/  HMMA.16816.F32 R160, R208.reuse, R168, R24 ;  /* 0x000000a8d0a0723c */ /* 0x040fe80000001818 */
[----:B------:R-:W-:Y:S02]  /*b6f0*/  MOV R21, R3 ;  /* 0x0000000300157202 */ /* 0x000fe40000000f00 */
[----:B------:R-:W-:Y:S02]  /*b700*/  MOV R23, R176 ;  /* 0x000000b000177202 */ /* 0x000fe40000000f00 */
[----:B------:R-:W-:Y:S04]  /*b710*/  MOV R27, R165 ;  /* 0x000000a5001b7202 */ /* 0x000fe80000000f00 */
        /* <DEDUP_REMOVED lines=9> */
[-C--:B--2---:R-:W-:Y:S04]  /*b7b0*/  HMMA.16816.F32 R172, R188, R184.reuse, R36 ;  /* 0x000000b8bcac723c */ /* 0x084fe80000001824 */
[----:B------:R-:W-:Y:S02]  /*b7c0*/  MOV R31, R203 ;  /* 0x000000cb001f7202 */ /* 0x000fe40000000f00 */
[----:B------:R-:W-:Y:S02]  /*b7d0*/  MOV R30, R202 ;  /* 0x000000ca001e7202 */ /* 0x000fe40000000f00 */
[----:B------:R-:W-:Y:S04]  /*b7e0*/  MOV R29, R201 ;  /* 0x000000c9001d7202 */ /* 0x000fe80000000f00 */
        /* <DEDUP_REMOVED lines=17> */
[----:B------:R-:W-:Y:S01]  /*b900*/  FADD.FTZ R0, R242, R133 ;  /* 0x00000085f2007221 */ /* 0x000fe20000010000 */
[----:B------:R-:W-:Y:S01]  /*b910*/  MOV R37, R38 ;  /* 0x0000002600257202 */ /* 0x000fe20000000f00 */
[----:B------:R2:W5:Y:S01]  /*b920*/  LDL.LU R242, [R1+0x50] ;  /* 0x0000500001f27983 */ /* 0x0005620000300800 */
        /* <DEDUP_REMOVED lines=15> */
[----:B------:R-:W-:Y:S01]  /*ba20*/  MOV R30, R31 ;  /* 0x0000001f001e7202 */ /* 0x000fe20000000f00 */
[----:B------:R-:W-:Y:S01]  /*ba30*/  FADD.FTZ R0, R37, R0 ;  /* 0x0000000025007221 */ /* 0x000fe20000010000 */
[----:B------:R-:W-:Y:S01]  /*ba40*/  MOV R31, R24 ;  /* 0x00000018001f7202 */ /* 0x000fe20000000f00 */
[----:B------:R-:W-:Y:S01]  /*ba50*/  FADD.FTZ R12, R38, R12 ;  /* 0x0000000c260c7221 */ /* 0x000fe20000010000 */
[----:B------:R-:W-:Y:S01]  /*ba60*/  MOV R24, R25 ;  /* 0x0000001900187202 */ /* 0x000fe20000000f00 */
[----:B------:R-:W-:Y:S01]  /*ba70*/  FADD.FTZ R9, R9, R0 ;  /* 0x0000000009097221 */ /* 0x000fe20000010000 */
[----:B------:R-:W-:Y:S02]  /*ba80*/  MOV R25, R26 ;  /* 0x0000001a00197202 */ /* 0x000fe40000000f00 */
[----:B------:R-:W-:Y:S02]  /*ba90*/  MOV R26, R27 ;  /* 0x0000001b001a7202 */ /* 0x000fe40000000f00 */
[----:B------:R-:W-:Y:S02]  /*baa0*/  MOV R27, R20 ;  /* 0x00000014001b7202 */ /* 0x000fe40000000f00 */
[----:B------:R-:W-:Y:S02]  /*bab0*/  MOV R20, R21 ;  /* 0x0000001500147202 */ /* 0x000fe40000000f00 */
[----:B------:R-:W-:Y:S02]  /*bac0*/  MOV R21, R235 ;  /* 0x000000eb00157202 */ /* 0x000fe40000000f00 */
[----:B------:R2:W5:Y:S01]  /*bad0*/  LDL.LU R235, [R1+0x48] ;  /* 0x0000480001eb7983 */ /* 0x0005620000300800 */
[----:B------:R-:W-:Y:S02]  /*bae0*/  MOV R33, R181 ;  /* 0x000000b500217202 */ /* 0x000fe40000000f00 */
[-C--:B------:R-:W-:Y:S03]  /*baf0*/  HMMA.16816.F32 R180, R208, R186.reuse, R44 ;  /* 0x000000bad0b4723c */ /* 0x080fe6000000182c */
[----:B------:R-:W-:Y:S02]  /*bb00*/  MOV R32, R192 ;  /* 0x000000c000207202 */ /* 0x000fe40000000f00 */
[----:B------:R-:W-:Y:S02]  /*bb10*/  MOV R34, R196 ;  /* 0x000000c400227202 */ /* 0x000fe40000000f00 */
[----:B------:R-:W-:Y:S01]  /*bb20*/  MOV R3, R195 ;  /* 0x000000c300037202 */ /* 0x000fe20000000f00 */
[C---:B------:R-:W-:Y:S04]  /*bb30*/  HMMA.16816.F32 R184, R188.reuse, R186, R48 ;  /* 0x000000babcb8723c */ /* 0x040fe80000001830 */
[----:B------:R-:W-:Y:S01]  /*bb40*/  MOV R8, R193 ;  /* 0x000000c100087202 */ /* 0x000fe20000000f00 */
[----:B------:R-:W-:Y:S01]  /*bb50*/  FADD.FTZ R3, R3, R247 ;  /* 0x000000f703037221 */ /* 0x000fe20000010000 */
[----:B------:R-:W-:Y:S02]  /*bb60*/  MOV R132, R136 ;  /* 0x0000008800847202 */ /* 0x000fe40000000f00 */
[-C--:B------:R-:W-:Y:S04]  /*bb70*/  HMMA.16816.F32 R192, R188, R204.reuse, R52 ;  /* 0x000000ccbcc0723c */ /* 0x080fe80000001834 */
[----:B------:R-:W-:Y:S01]  /*bb80*/  FADD.FTZ R3, R36, R3 ;  /* 0x0000000324037221 */ /* 0x000fe20000010000 */
[----:B------:R-:W-:Y:S01]  /*bb90*/  MOV R133, R135 ;  /* 0x0000008700857202 */ /* 0x000fe20000000f00 */
[----:B------:R-:W-:Y:S02]  /*bba0*/  FADD.FTZ R8, R8, R134 ;  /* 0x0000008608087221 */ /* 0x000fe40000010000 */
        /* <DEDUP_REMOVED lines=25> */
[-C--:B---3--:R-:W-:Y:S08]  /*bd40*/  HMMA.16816.F32 R100, R188, R220.reuse, R100 ;  /* 0x000000dcbc64723c */ /* 0x088ff00000001864 */
        /* <DEDUP_REMOVED lines=24> */
[----:B------:R-:W-:Y:S01]  /*bed0*/  STL [R1+0x8], R5 ;  /* 0x0000080501007387 */ /* 0x000fe20000100800 */
[----:B------:R-:W-:Y:S02]  /*bee0*/  FADD.FTZ R3, R252, R3 ;  /* 0x00000003fc037221 */ /* 0x000fe40000010000 */
[----:B------:R-:W-:Y:S02]  /*bef0*/  FADD.FTZ R4, R15, R4 ;  /* 0x000000040f047221 */ /* 0x000fe40000010000 */
[----:B------:R-:W-:Y:S03]  /*bf00*/  FADD.FTZ R0, R139, R7 ;  /* 0x000000078b007221 */ /* 0x000fe60000010000 */
[----:B------:R-:W-:Y:S01]  /*bf10*/  STL [R1+0xc], R4 ;  /* 0x00000c0401007387 */ /* 0x000fe20000100800 */
[----:B------:R-:W-:Y:S01]  /*bf20*/  FADD.FTZ R0, R138, R0 ;  /* 0x000000008a007221 */ /* 0x000fe20000010000 */
[----:B------:R-:W-:Y:S02]  /*bf30*/  MOV R138, R2 ;  /* 0x00000002008a7202 */ /* 0x000fe40000000f00 */
[----:B------:R1:W-:Y:S04]  /*bf40*/  STL [R1+0x14], R3 ;  /* 0x0000140301007387 */ /* 0x0003e80000100800 */
[----:B------:R2:W-:Y:S01]  /*bf50*/  STL [R1+0x10], R0 ;  /* 0x0000100001007387 */ /* 0x0005e20000100800 */
[----:B-1----:R-:W-:Y:S01]  /*bf60*/  MOV R3, R137 ;  /* 0x0000008900037202 */ /* 0x002fe20000000f00 */
[----:B------:R-:W-:-:S05]  /*bf70*/  @P1 BRA `(.L_x_690) ;  /* 0xffffb44000001947 */ /* 0x000fca000383ffff */
.L_x_689:
[----:B--23--:R-:W2:Y:S04]  /*bf80*/  LDL.LU R0, [R1+0x8] ;  /* 0x0000080001007983 */ /* 0x00cea80000300800 */
[----:B------:R-:W3:Y:S04]  /*bf90*/  LDL.LU R4, [R1+0xc] ;  /* 0x00000c0001047983 */ /* 0x000ee80000300800 */
[----:B------:R-:W4:Y:S04]  /*bfa0*/  LDL.LU R8, [R1+0x14] ;  /* 0x0000140001087983 */ /* 0x000f280000300800 */
[----:B------:R-:W4:Y:S01]  /*bfb0*/  LDL.LU R5, [R1+0x10] ;  /* 0x0000100001057983 */ /* 0x000f220000300800 */
[----:B------:R-:W-:-:S02]  /*bfc0*/  MOV R62, 0xff800000 ;  /* 0xff800000003e7802 */ /* 0x000fc40000000f00 */
[----:B------:R-:W-:Y:S02]  /*bfd0*/  MOV R63, 0xff800000 ;  /* 0xff800000003f7802 */ /* 0x000fe40000000f00 */
[----:B------:R-:W-:Y:S02]  /*bfe0*/  MOV R64, 0xff800000 ;  /* 0xff80000000407802 */ /* 0x000fe40000000f00 */
[----:B------:R-:W-:Y:S02]  /*bff0*/  MOV R65, 0xff800000 ;  /* 0xff80000000417802 */ /* 0x000fe40000000f00 */
[----:B------:R-:W-:Y:S01]  /*c000*/  PLOP3.LUT P0, PT, PT, PT, PT, 0x8, 0x0 ;  /* 0x000000000000781c */ /* 0x000fe20003f0e170 */
[----:B--2---:R-:W1:Y:S04]  /*c010*/  SHFL.BFLY PT, R11, R0, 0x2, 0x1f ;  /* 0x0c401f00000b7f89 */ /* 0x004e6800000e0000 */
[----:B---3--:R-:W2:Y:S04]  /*c020*/  SHFL.BFLY PT, R9, R4, 0x2, 0x1f ;  /* 0x0c401f0004097f89 */ /* 0x008ea800000e0000 */
[----:B----4-:R-:W3:Y:S04]  /*c030*/  SHFL.BFLY PT, R7, R8, 0x2, 0x1f ;  /* 0x0c401f0008077f89 */ /* 0x010ee800000e0000 */
[----:B------:R-:W4:Y:S01]  /*c040*/  SHFL.BFLY PT, R6, R5, 0x2, 0x1f ;  /* 0x0c401f0005067f89 */ /* 0x000f2200000e0000 */
[----:B-1----:R-:W-:-:S02]  /*c050*/  FADD.FTZ R11, R11, R0 ;  /* 0x000000000b0b7221 */ /* 0x002fc40000010000 */
[----:B--2---:R-:W-:-:S03]  /*c060*/  FADD.FTZ R9, R9, R4 ;  /* 0x0000000409097221 */ /* 0x004fc60000010000 */
[----:B------:R-:W1:Y:S01]  /*c070*/  SHFL.BFLY PT, R0, R11, 0x1, 0x1f ;  /* 0x0c201f000b007f89 */ /* 0x000e6200000e0000 */
[----:B---3--:R-:W-:-:S03]  /*c080*/  FADD.FTZ R7, R7, R8 ;  /* 0x0000000807077221 */ /* 0x008fc60000010000 */
[----:B------:R-:W2:Y:S01]  /*c090*/  SHFL.BFLY PT, R4, R9, 0x1, 0x1f ;  /* 0x0c201f0009047f89 */ /* 0x000ea200000e0000 */
[----:B----4-:R-:W-:-:S03]  /*c0a0*/  FADD.FTZ R6, R6, R5 ;  /* 0x0000000506067221 */ /* 0x010fc60000010000 */
[----:B------:R-:W3:Y:S04]  /*c0b0*/  SHFL.BFLY PT, R3, R7, 0x1, 0x1f ;  /* 0x0c201f0007037f89 */ /* 0x000ee800000e0000 */
[----:B------:R-:W4:Y:S01]  /*c0c0*/  SHFL.BFLY PT, R5, R6, 0x1, 0x1f ;  /* 0x0c201f0006057f89 */ /* 0x000f2200000e0000 */
[----:B-1----:R-:W-:Y:S01]  /*c0d0*/  FADD.FTZ R11, R11, R0 ;  /* 0x000000000b0b7221 */ /* 0x002fe20000010000 */
[----:B------:R-:W-:Y:S01]  /*c0e0*/  MOV R0, RZ ;  /* 0x000000ff00007202 */ /* 0x000fe20000000f00 */
[----:B--2---:R-:W-:-:S03]  /*c0f0*/  FADD.FTZ R9, R9, R4 ;  /* 0x0000000409097221 */ /* 0x004fc60000010000 */
[----:B------:R-:W-:Y:S02]  /*c100*/  FSETP.NE.FTZ.AND P4, PT, R11, RZ, PT ;  /* 0x000000ff0b00720b */ /* 0x000fe40003f95000 */
[----:B------:R-:W-:Y:S01]  /*c110*/  MOV R4, RZ ;  /* 0x000000ff00047202 */ /* 0x000fe20000000f00 */
[----:B---3--:R-:W-:Y:S01]  /*c120*/  FADD.FTZ R7, R7, R3 ;  /* 0x0000000307077221 */ /* 0x008fe20000010000 */
[----:B------:R-:W-:Y:S02]  /*c130*/  FSETP.NE.FTZ.AND P3, PT, R9, RZ, PT ;  /* 0x000000ff0900720b */ /* 0x000fe40003f75000 */
[----:B------:R-:W-:Y:S01]  /*c140*/  MOV R3, RZ ;  /* 0x000000ff00037202 */ /* 0x000fe20000000f00 */
[----:B----4-:R-:W-:Y:S01]  /*c150*/  FADD.FTZ R6, R5, R6 ;  /* 0x0000000605067221 */ /* 0x010fe20000010000 */
[----:B------:R-:W-:-:S04]  /*c160*/  FSETP.NE.FTZ.AND P2, PT, R7, RZ, PT ;  /* 0x000000ff0700720b */ /* 0x000fc80003f55000 */
[----:B------:R-:W-:Y:S01]  /*c170*/  FSETP.NE.FTZ.AND P1, PT, R6, RZ, PT ;  /* 0x000000ff0600720b */ /* 0x000fe20003f35000 */
[----:B------:R-:W1:Y:S08]  /*c180*/  @P4 MUFU.RCP R0, R11 ;  /* 0x0000000b00004308 */ /* 0x000e700000001000 */
[----:B------:R-:W2:Y:S04]  /*c190*/  @P2 MUFU.RCP R3, R7 ;  /* 0x0000000700032308 */ /* 0x000ea80000001000 */
[----:B------:R-:W-:Y:S01]  /*c1a0*/  @P1 MOV R8, 0x3f317218 ;  /* 0x3f31721800081802 */ /* 0x000fe20000000f00 */
[----:B-1----:R-:W-:-:S03]  /*c1b0*/  FMUL.FTZ R144, R0, R144 ;  /* 0x0000009000907220 */ /* 0x002fc60000410000 */
[----:B------:R-:W1:Y:S01]  /*c1c0*/  @P3 MUFU.RCP R4, R9 ;  /* 0x0000000900043308 */ /* 0x000e620000001000 */
[C---:B------:R-:W-:Y:S02]  /*c1d0*/  FMUL.FTZ R58, R0.reuse, R145 ;  /* 0x00000091003a7220 */ /* 0x040fe40000410000 */
[C---:B------:R-:W-:Y:S02]  /*c1e0*/  FMUL.FTZ R152, R0.reuse, R152 ;  /* 0x0000009800987220 */ /* 0x040fe40000410000 */
[C---:B------:R-:W-:Y:S02]  /*c1f0*/  FMUL.FTZ R153, R0.reuse, R153 ;  /* 0x0000009900997220 */ /* 0x040fe40000410000 */
[C---:B------:R-:W-:Y:S01]  /*c200*/  FMUL.FTZ R156, R0.reuse, R156 ;  /* 0x0000009c009c7220 */ /* 0x040fe20000410000 */
[----:B------:R-:W-:Y:S01]  /*c210*/  @P4 MUFU.LG2 R11, R11 ;  /* 0x0000000b000b4308 */ /* 0x000fe20000000c00 */
[C---:B------:R-:W-:Y:S02]  /*c220*/  FMUL.FTZ R52, R0.reuse, R157 ;  /* 0x0000009d00347220 */ /* 0x040fe40000410000 */
[----:B------:R-:W-:-:S02]  /*c230*/  FMUL.FTZ R168, R0, R168 ;  /* 0x000000a800a87220 */ /* 0x000fc40000410000 */
[C---:B------:R-:W-:Y:S02]  /*c240*/  FMUL.FTZ R169, R0.reuse, R169 ;  /* 0x000000a900a97220 */ /* 0x040fe40000410000 */
[C---:B------:R-:W-:Y:S01]  /*c250*/  FMUL.FTZ R172, R0.reuse, R172 ;  /* 0x000000ac00ac7220 */ /* 0x040fe20000410000 */
[----:B------:R-:W-:Y:S01]  /*c260*/  @P3 MUFU.LG2 R9, R9 ;  /* 0x0000000900093308 */ /* 0x000fe20000000c00 */
[C---:B------:R-:W-:Y:S02]  /*c270*/  FMUL.FTZ R50, R0.reuse, R173 ;  /* 0x000000ad00327220 */ /* 0x040fe40000410000 */
[C---:B------:R-:W-:Y:S02]  /*c280*/  FMUL.FTZ R184, R0.reuse, R184 ;  /* 0x000000b800b87220 */ /* 0x040fe40000410000 */
[C---:B------:R-:W-:Y:S02]  /*c290*/  FMUL.FTZ R46, R0.reuse, R185 ;  /* 0x000000b9002e7220 */ /* 0x040fe40000410000 */
[C---:B------:R-:W-:Y:S01]  /*c2a0*/  FMUL.FTZ R192, R0.reuse, R192 ;  /* 0x000000c000c07220 */ /* 0x040fe20000410000 */
[----:B------:R-:W-:Y:S01]  /*c2b0*/  @P2 MUFU.LG2 R7, R7 ;  /* 0x0000000700072308 */ /* 0x000fe20000000c00 */
        /* <DEDUP_REMOVED lines=18> */
[----:B------:R-:W-:Y:S01]  /*c3e0*/  FMUL.FTZ R129, R0, R129 ;  /* 0x0000008100817220 */ /* 0x000fe20000410000 */
[----:B------:R-:W-:Y:S01]  /*c3f0*/  MOV R0, RZ ;  /* 0x000000ff00007202 */ /* 0x000fe20000000f00 */
[----:B--2---:R-:W-:-:S02]  /*c400*/  FMUL.FTZ R140, R3, R140 ;  /* 0x0000008c038c7220 */ /* 0x004fc40000410000 */
[C---:B------:R-:W-:Y:S02]  /*c410*/  FMUL.FTZ R59, R3.reuse, R141 ;  /* 0x0000008d033b7220 */ /* 0x040fe40000410000 */
[C---:B------:R-:W-:Y:S01]  /*c420*/  FMUL.FTZ R148, R3.reuse, R148 ;  /* 0x0000009403947220 */ /* 0x040fe20000410000 */
[----:B------:R-:W2:Y:S01]  /*c430*/  @P1 MUFU.RCP R0, R6 ;  /* 0x0000000600001308 */ /* 0x000ea20000001000 */
[C---:B------:R-:W-:Y:S02]  /*c440*/  FMUL.FTZ R56, R3.reuse, R149 ;  /* 0x0000009503387220 */ /* 0x040fe40000410000 */
[C---:B------:R-:W-:Y:S02]  /*c450*/  FMUL.FTZ R160, R3.reuse, R160 ;  /* 0x000000a003a07220 */ /* 0x040fe40000410000 */
[C---:B------:R-:W-:Y:S02]  /*c460*/  FMUL.FTZ R55, R3.reuse, R161 ;  /* 0x000000a103377220 */ /* 0x040fe40000410000 */
[C---:B------:R-:W-:Y:S01]  /*c470*/  FMUL.FTZ R164, R3.reuse, R164 ;  /* 0x000000a403a47220 */ /* 0x040fe20000410000 */
[----:B------:R-:W3:Y:S01]  /*c480*/  @P1 MUFU.LG2 R6, R6 ;  /* 0x0000000600061308 */ /* 0x000ee20000000c00 */
        /* <DEDUP_REMOVED lines=25> */
[----:B------:R-:W-:Y:S01]  /*c620*/  @P3 MOV R3, 0x3f317218 ;  /* 0x3f31721800033802 */ /* 0x000fe20000000f00 */
[----:B-1----:R-:W-:-:S02]  /*c630*/  FMUL.FTZ R146, R4, R146 ;  /* 0x0000009204927220 */ /* 0x002fc40000410000 */
        /* <DEDUP_REMOVED lines=32> */
[C---:B--2---:R-:W-:Y:S02]  /*c840*/  FMUL.FTZ R142, R0.reuse, R142 ;  /* 0x0000008e008e7220 */ /* 0x044fe40000410000 */
        /* <DEDUP_REMOVED lines=31> */
[----:B------:R-:W-:Y:S01]  /*ca40*/  @P2 MOV R0, 0x3f317218 ;  /* 0x3f31721800002802 */ /* 0x000fe20000000f00 */
[----:B------:R-:W-:Y:S02]  /*ca50*/  @P3 FMUL.FTZ R5, R3, c[0x0][0x2d0] ;  /* 0x0000b40003053a20 */ /* 0x000fe40000410000 */
[----:B------:R-:W-:Y:S02]  /*ca60*/  @P4 FMUL.FTZ R10, R4, c[0x0][0x2d0] ;  /* 0x0000b400040a4a20 */ /* 0x000fe40000410000 */
[----:B------:R-:W-:-:S02]  /*ca70*/  @P2 FMUL.FTZ R3, R0, c[0x0][0x2d0] ;  /* 0x0000b40000032a20 */ /* 0x000fc40000410000 */
[----:B------:R-:W-:Y:S02]  /*ca80*/  @P4 FMUL.FTZ R11, R11, 0.69314718246459960938 ;  /* 0x3f3172180b0b4820 */ /* 0x000fe40000410000 */
[----:B------:R-:W-:Y:S02]  /*ca90*/  @P3 FMUL.FTZ R9, R9, 0.69314718246459960938 ;  /* 0x3f31721809093820 */ /* 0x000fe40000410000 */
[----:B------:R-:W-:Y:S02]  /*caa0*/  @P2 FMUL.FTZ R7, R7, 0.69314718246459960938 ;  /* 0x3f31721807072820 */ /* 0x000fe40000410000 */
[----:B---3--:R-:W-:Y:S02]  /*cab0*/  @P1 FMUL.FTZ R4, R6, 0.69314718246459960938 ;  /* 0x3f31721806041820 */ /* 0x008fe40000410000 */
[----:B------:R-:W-:Y:S02]  /*cac0*/  @P1 FMUL.FTZ R0, R8, c[0x0][0x2d0] ;  /* 0x0000b40008001a20 */ /* 0x000fe40000410000 */
[----:B------:R-:W-:-:S02]  /*cad0*/  @P4 FFMA.FTZ R62, R10, R137, R11 ;  /* 0x000000890a3e4223 */ /* 0x000fc4000001000b */
[----:B------:R-:W-:Y:S02]  /*cae0*/  @P3 FFMA.FTZ R63, R5, R136, R9 ;  /* 0x00000088053f3223 */ /* 0x000fe40000010009 */
[----:B-----5:R-:W-:Y:S02]  /*caf0*/  @P2 FFMA.FTZ R64, R3, R135, R7 ;  /* 0x0000008703402223 */ /* 0x020fe40000010007 */
[----:B------:R-:W-:Y:S02]  /*cb00*/  @P1 FFMA.FTZ R65, R0, R2, R4 ;  /* 0x0000000200411223 */ /* 0x000fe40000010004 */
.L_x_673:
        /* <DEDUP_REMOVED lines=62> */
[----:B------:R-:W-:Y:S01]  /*cef0*/  STS [R0+0x80], R58 ;  /* 0x0000803a00007388 */ /* 0x000fe20000000800 */
[----:B------:R-:W-:-:S02]  /*cf00*/  F2FP.PACK_AB R202, R203, R202 ;  /* 0x000000cacbca723e */ /* 0x000fc400000000ff */
[----:B------:R-:W-:Y:S01]  /*cf10*/  F2FP.PACK_AB R39, R39, R68 ;  /* 0x000000442727723e */ /* 0x000fe200000000ff */
[----:B------:R-:W-:Y:S01]  /*cf20*/  STS [R0+0x480], R57 ;  /* 0x0004803900007388 */ /* 0x000fe20000000800 */
[----:B------:R-:W-:Y:S02]  /*cf30*/  F2FP.PACK_AB R38, R38, R70 ;  /* 0x000000462626723e */ /* 0x000fe400000000ff */
[----:B------:R-:W-:Y:S01]  /*cf40*/  F2FP.PACK_AB R36, R36, R80 ;  /* 0x000000502424723e */ /* 0x000fe200000000ff */
[----:B------:R1:W-:Y:S01]  /*cf50*/  STS [R2], R7 ;  /* 0x0000000702007388 */ /* 0x0003e20000000800 */
        /* <DEDUP_REMOVED lines=18> */
[----:B-1----:R-:W-:Y:S01]  /*d080*/  IMAD.MOV.U32 R7, RZ, RZ, 0x40 ;  /* 0x00000040ff077424 */ /* 0x002fe200078e00ff */
[----:B------:R-:W-:Y:S02]  /*d090*/  F2FP.PACK_AB R25, R25, R94 ;  /* 0x0000005e1919723e */ /* 0x000fe400000000ff */
[----:B------:R-:W-:Y:S01]  /*d0a0*/  STS [R3+0x480], R51 ;  /* 0x0004803303007388 */ /* 0x000fe20000000800 */
[----:B------:R-:W-:-:S02]  /*d0b0*/  F2FP.PACK_AB R24, R24, R100 ;  /* 0x000000641818723e */ /* 0x000fc400000000ff */
[----:B------:R-:W-:Y:S01]  /*d0c0*/  SEL R7, R7, 0xffffffc0, !P2 ;  /* 0xffffffc007077807 */ /* 0x000fe20005000000 */
[----:B------:R1:W-:Y:S01]  /*d0d0*/  STS [R4+0x400], R6 ;  /* 0x0004000604007388 */ /* 0x0003e20000000800 */
        /* <DEDUP_REMOVED lines=17> */
[----:B-1----:R-:W-:Y:S01]  /*d1f0*/  IMAD.IADD R6, R0, 0x1, R7 ;  /* 0x0000000100067824 */ /* 0x002fe200078e0207 */
[----:B------:R-:W-:Y:S02]  /*d200*/  F2FP.PACK_AB R16, R16, R122 ;  /* 0x0000007a1010723e */ /* 0x000fe400000000ff */
[----:B------:R-:W-:Y:S01]  /*d210*/  F2FP.PACK_AB R15, R15, R124 ;  /* 0x0000007c0f0f723e */ /* 0x000fe200000000ff */
[----:B---3--:R-:W-:Y:S01]  /*d220*/  IMAD.IADD R8, R7, 0x1, R2 ;  /* 0x0000000107087824 */ /* 0x008fe200078e0202 */
[----:B------:R-:W-:Y:S01]  /*d230*/  STS [R6+0x80], R50 ;  /* 0x0000803206007388 */ /* 0x000fe20000000800 */
[----:B------:R-:W-:Y:S02]  /*d240*/  F2FP.PACK_AB R14, R14, R126 ;  /* 0x0000007e0e0e723e */ /* 0x000fe400000000ff */
[----:B------:R-:W-:Y:S01]  /*d250*/  ISETP.NE.U32.AND P1, PT, RZ, c[0x0][0x500], PT ;  /* 0x00014000ff007a0c */ /* 0x000fe20003f25070 */
[----:B------:R-:W-:Y:S01]  /*d260*/  STS [R6+0x480], R49 ;  /* 0x0004803106007388 */ /* 0x000fe20000000800 */
[----:B------:R-:W-:-:S02]  /*d270*/  ISETP.NE.U32.AND P0, PT, RZ, c[0x0][0x508], PT ;  /* 0x00014200ff007a0c */ /* 0x000fc40003f05070 */
[----:B------:R-:W-:Y:S01]  /*d280*/  ISETP.NE.AND.EX P1, PT, RZ, c[0x0][0x504], PT, P1 ;  /* 0x00014100ff007a0c */ /* 0x000fe20003f25310 */
[----:B------:R1:W-:Y:S01]  /*d290*/  STS [R8+0x400], R5 ;  /* 0x0004000508007388 */ /* 0x0003e20000000800 */
[----:B------:R-:W-:-:S03]  /*d2a0*/  ISETP.NE.AND.EX P0, PT, RZ, c[0x0][0x50c], PT, P0 ;  /* 0x00014300ff007a0c */ /* 0x000fc60003f05300 */
[----:B------:R-:W-:Y:S04]  /*d2b0*/  STS [R8], R46 ;  /* 0x0000002e08007388 */ /* 0x000fe80000000800 */
[----:B------:R-:W-:Y:S04]  /*d2c0*/  STS [R6+0x2080], R48 ;  /* 0x0020803006007388 */ /* 0x000fe80000000800 */
[----:B------:R-:W-:Y:S04]  /*d2d0*/  STS [R6+0x2480], R178 ;  /* 0x002480b206007388 */ /* 0x000fe80000000800 */
[----:B------:R-:W-:Y:S04]  /*d2e0*/  STS [R8+0x2000], R47 ;  /* 0x0020002f08007388 */ /* 0x000fe80000000800 */
[----:B------:R-:W-:Y:S01]  /*d2f0*/  STS [R8+0x2400], R182 ;  /* 0x002400b608007388 */ /* 0x000fe20000000800 */
[----:B-1----:R-:W-:-:S02]  /*d300*/  IMAD.IADD R5, R7, 0x1, R3 ;  /* 0x0000000107057824 */ /* 0x002fc400078e0203 */
        /* <DEDUP_REMOVED lines=22> */
[----:B------:R-:W-:Y:S01]  /*d470*/  STS [R3+0x6480], R29 ;  /* 0x0064801d03007388 */ /* 0x000fe20000000800 */
[----:B-1----:R-:W-:-:S03]  /*d480*/  IMAD.MOV.U32 R2, RZ, RZ, 0x4 ;  /* 0x00000004ff027424 */ /* 0x002fc600078e00ff */
        /* <DEDUP_REMOVED lines=14> */
[----:B------:R1:W-:Y:S04]  /*d570*/  STS [R5+0x6080], R11 ;  /* 0x0060800b05007388 */ /* 0x0003e80000000800 */
[----:B------:R1:W-:Y:S04]  /*d580*/  STS [R5+0x6480], R16 ;  /* 0x0064801005007388 */ /* 0x0003e80000000800 */
[----:B------:R1:W-:Y:S04]  /*d590*/  STS [R7+0x6000], R15 ;  /* 0x0060000f07007388 */ /* 0x0003e80000000800 */
[----:B------:R1:W-:Y:S01]  /*d5a0*/  STS [R7+0x6400], R14 ;  /* 0x0064000e07007388 */ /* 0x0003e20000000800 */
[----:B--2---:R-:W-:-:S03]  /*d5b0*/  IMAD.WIDE R8, R69, R2, c[0x0][0x500] ;  /* 0x0001400045087625 */ /* 0x004fc600078e0202 */
[----:B------:R-:W-:Y:S06]  /*d5c0*/  BAR.SYNC.DEFER_BLOCKING 0x1, 0x80 ;  /* 0x0042000000007b1d */ /* 0x000fec0000010000 */
[----:B------:R-:W2:Y:S01]  /*d5d0*/  @P1 LDG.E R0, [R8.64] ;  /* 0x0000001008001981 */ /* 0x000ea2000c1e1900 */
[----:B------:R-:W-:Y:S02]  /*d5e0*/  IMAD.MOV.U32 R20, RZ, RZ, c[0x0][0x388] ;  /* 0x0000e200ff147624 */ /* 0x000fe400078e00ff */
[----:B------:R-:W-:-:S05]  /*d5f0*/  @P0 IMAD.WIDE R2, R69, R2, c[0x0][0x508] ;  /* 0x0001420045020625 */ /* 0x000fca00078e0202 */
[----:B------:R3:W5:Y:S02]  /*d600*/  @P0 LDG.E R20, [R2.64] ;  /* 0x0000001002140981 */ /* 0x000764000c1e1900 */
[----:B---3--:R-:W-:Y:S02]  /*d610*/  CS2R R2, SRZ ;  /* 0x0000000000027805 */ /* 0x008fe4000001ff00 */
[--C-:B--2---:R-:W-:Y:S01]  /*d620*/  @P1 SHF.R.S32.HI R3, RZ, 0x1f, R0.reuse ;  /* 0x0000001fff031819 */ /* 0x104fe20000011400 */
[----:B------:R-:W-:Y:S01]  /*d630*/  @P1 IMAD.MOV.U32 R2, RZ, RZ, R0 ;  /* 0x000000ffff021224 */ /* 0x000fe200078e0000 */
[----:B------:R-:W-:Y:S05]  /*d640*/  @P0 BRA `(.L_x_692) ;  /* 0x0000004000000947 */ /* 0x000fea0003800000 */
[----:B-1----:R-:W-:Y:S05]  /*d650*/  @!P1 BRA `(.L_x_692) ;  /* 0x0000003000009947 */ /* 0x002fea0003800000 */
[----:B------:R-:W2:Y:S04]  /*d660*/  LDG.E R4, [R8.64] ;  /* 0x0000001008047981 */ /* 0x000ea8000c1e1900 */
[----:B------:R-:W2:Y:S02]  /*d670*/  LDG.E R0, [R8.64+0x4] ;  /* 0x0000041008007981 */ /* 0x000ea4000c1e1900 */
[----:B--2--5:R-:W-:-:S02]  /*d680*/  IADD3 R20, -R4, R0, RZ ;  /* 0x0000000004147210 */ /* 0x024fc40007ffe1ff */
.L_x_692:
[----:B-1----:R-:W-:Y:S01]  /*d690*/  LOP3.LUT R0, R61, 0xffffffe0, RZ, 0xc0, !PT ;  /* 0xffffffe03d007812 */ /* 0x002fe200078ec0ff */
[----:B------:R-:W-:Y:S01]  /*d6a0*/  IMAD.MOV.U32 R6, RZ, RZ, c[0x0][0x4e8] ;  /* 0x00013a00ff067624 */ /* 0x000fe200078e00ff */
[----:B------:R-:W-:Y:S01]  /*d6b0*/  SHF.R.S32.HI R5, RZ, 0x1f, R60 ;  /* 0x0000001fff057819 */ /* 0x000fe2000001143c */
[----:B------:R-:W1:Y:S01]  /*d6c0*/  S2R R23, SR_CTAID.X ;  /* 0x0000000000177919 */ /* 0x000e620000002500 */
[----:B------:R-:W-:Y:S01]  /*d6d0*/  LEA.HI R4, R32, R32, RZ, 0x1 ;  /* 0x0000002020047211 */ /* 0x000fe200078f08ff */
[----:B------:R-:W-:Y:S01]  /*d6e0*/  IMAD.IADD R0, R67, 0x1, -R0 ;  /* 0x0000000143007824 */ /* 0x000fe200078e0a00 */
[----:B------:R-:W-:Y:S01]  /*d6f0*/  LEA.HI R5, R5, R60, RZ, 0x2 ;  /* 0x0000003c05057211 */ /* 0x000fe200078f10ff */
[----:B------:R-:W2:Y:S01]  /*d700*/  S2R R13, SR_CTAID.Y ;  /* 0x00000000000d7919 */ /* 0x000ea20000002600 */
[----:B------:R-:W-:Y:S01]  /*d710*/  ISETP.NE.AND P2, PT, R6, 0x1, PT ;  /* 0x000000010600780c */ /* 0x000fe20003f45270 */
[----:B-----5:R-:W-:Y:S01]  /*d720*/  IMAD R20, R20, c[0x0][0x4e8], RZ ;  /* 0x00013a0014147a24 */ /* 0x020fe200078e02ff */
[----:B------:R-:W-:Y:S01]  /*d730*/  SHF.R.S32.HI R8, RZ, 0x1f, R0 ;  /* 0x0000001fff087819 */ /* 0x000fe20000011400 */
[----:B------:R-:W-:Y:S01]  /*d740*/  BSSY B0, `(.L_x_693) ;  /* 0x000008c000007945 */ /* 0x000fe20003800000 */
[C---:B------:R-:W-:Y:S01]  /*d750*/  LOP3.LUT R6, R4.reuse, 0x1ffffffe, RZ, 0xc0, !PT ;  /* 0x1ffffffe04067812 */ /* 0x040fe200078ec0ff */
[----:B------:R-:W-:Y:S01]  /*d760*/  IMAD.SHL.U32 R4, R4, 0x20, RZ ;  /* 0x0000002004047824 */ /* 0x000fe200078e00ff */
[----:B------:R-:W-:-:S02]  /*d770*/  LOP3.LUT R7, R5, 0xffffffc, RZ, 0xc0, !PT ;  /* 0x0ffffffc05077812 */ /* 0x000fc400078ec0ff */
[----:B------:R-:W-:Y:S02]  /*d780*/  LEA.HI R5, R8, R0, RZ, 0x2 ;  /* 0x0000000008057211 */ /* 0x000fe400078f10ff */
[----:B------:R-:W-:Y:S01]  /*d790*/  IADD3 R6, R32, -R6, RZ ;  /* 0x8000000620067210 */ /* 0x000fe20007ffe0ff */
[----:B------:R-:W-:Y:S01]  /*d7a0*/  IMAD.IADD R7, R60, 0x1, -R7 ;  /* 0x000000013c077824 */ /* 0x000fe200078e0a07 */
[----:B------:R-:W-:Y:S02]  /*d7b0*/  LOP3.LUT R4, R4, 0xffffffc0, RZ, 0xc0, !PT ;  /* 0xffffffc004047812 */ /* 0x000fe400078ec0ff */
[----:B------:R-:W-:Y:S02]  /*d7c0*/  SHF.R.S32.HI R5, RZ, 0x2, R5 ;  /* 0x00000002ff057819 */ /* 0x000fe40000011405 */
[----:B------:R-:W-:Y:S01]  /*d7d0*/  LOP3.LUT P0, RZ, R0, 0x3, RZ, 0xc0, !PT ;  /* 0x0000000300ff7812 */ /* 0x000fe2000780c0ff */
[----:B------:R-:W-:Y:S01]  /*d7e0*/  IMAD R0, R6, 0x8, R4 ;  /* 0x0000000806007824 */ /* 0x000fe200078e0204 */
[-C--:B------:R-:W-:Y:S01]  /*d7f0*/  LEA.HI R19, R66, R67.reuse, RZ, 0x3 ;  /* 0x0000004342137211 */ /* 0x080fe200078f18ff */
[----:B------:R-:W-:Y:S01]  /*d800*/  IMAD R17, R7, 0x10, R5 ;  /* 0x0000001007117824 */ /* 0x000fe200078e0205 */
[----:B------:R-:W-:Y:S01]  /*d810*/  SEL R18, R69, RZ, !P1 ;  /* 0x000000ff45127207 */ /* 0x000fe20004800000 */
[----:B------:R-:W-:Y:S01]  /*d820*/  IMAD R6, R3, c[0x0][0x3a0], RZ ;  /* 0x0000e80003067a24 */ /* 0x000fe200078e02ff */
[----:B------:R-:W-:Y:S01]  /*d830*/  LOP3.LUT R4, R19, 0xfffffff8, RZ, 0xc0, !PT ;  /* 0xfffffff813047812 */ /* 0x000fe200078ec0ff */
[----:B------:R-:W-:Y:S01]  /*d840*/  IMAD.IADD R0, R17, 0x1, R0 ;  /* 0x0000000111007824 */ /* 0x000fe200078e0200 */
[----:B--2---:R-:W-:Y:S01]  /*d850*/  SHF.R.S32.HI R7, RZ, 0x1f, R13 ;  /* 0x0000001fff077819 */ /* 0x004fe2000001140d */
[----:B------:R-:W-:Y:S01]  /*d860*/  IMAD R6, R2, c[0x0][0x3a4], R6 ;  /* 0x0000e90002067a24 */ /* 0x000fe200078e0206 */
[-C--:B------:R-:W-:Y:S01]  /*d870*/  IADD3 R12, -R4, R67.reuse, RZ ;  /* 0x00000043040c7210 */ /* 0x080fe20007ffe1ff */
[----:B-1----:R-:W-:Y:S01]  /*d880*/  IMAD R8, R23, 0x80, R0 ;  /* 0x0000008017087824 */ /* 0x002fe200078e0200 */
[----:B------:R-:W-:Y:S01]  /*d890*/  SHF.R.S32.HI R19, RZ, 0x3, R19 ;  /* 0x00000003ff137819 */ /* 0x000fe20000011413 */
[----:B------:R-:W-:Y:S01]  /*d8a0*/  IMAD.WIDE.U32 R4, R2, c[0x0][0x3a0], RZ ;  /* 0x0000e80002047a25 */ /* 0x000fe200078e00ff */
[----:B------:R-:W-:-:S03]  /*d8b0*/  LEA.HI R22, R66, R67, RZ, 0x6 ;  /* 0x0000004342167211 */ /* 0x000fc600078f30ff */
[----:B------:R-:W-:-:S04]  /*d8c0*/  @P2 IMAD.HI.U32 R0, R8, c[0x0][0x4ec], RZ ;  /* 0x00013b0008002a27 */ /* 0x000fc800078e00ff */
[----:B------:R-:W-:Y:S01]  /*d8d0*/  IMAD.WIDE.U32 R10, R13, c[0x0][0x490], R2 ;  /* 0x000124000d0a7a25 */ /* 0x000fe200078e0002 */
[----:B------:R-:W-:-:S03]  /*d8e0*/  IADD3 R3, R5, R6, RZ ;  /* 0x0000000605037210 */ /* 0x000fc60007ffe0ff */
[----:B------:R-:W-:Y:S02]  /*d8f0*/  IMAD R5, R7, c[0x0][0x490], RZ ;  /* 0x0001240007057a24 */ /* 0x000fe400078e02ff */
[----:B------:R-:W-:Y:S01]  /*d900*/  IMAD.MOV.U32 R9, RZ, RZ, R8 ;  /* 0x000000ffff097224 */ /* 0x000fe200078e0008 */
[----:B------:R-:W-:Y:S01]  /*d910*/  @P2 SHF.R.U32.HI R9, RZ, c[0x0][0x4f0], R0 ;  /* 0x00013c00ff092a19 */ /* 0x000fe20000011600 */
[----:B------:R-:W-:Y:S01]  /*d920*/  IMAD R5, R13, c[0x0][0x494], R5 ;  /* 0x000125000d057a24 */ /* 0x000fe200078e0205 */
[----:B------:R-:W-:Y:S01]  /*d930*/  SHF.R.S32.HI R0, RZ, 0x1f, R69 ;  /* 0x0000001fff007819 */ /* 0x000fe20000011445 */
[----:B------:R-:W-:Y:S02]  /*d940*/  IMAD.MOV.U32 R2, RZ, RZ, R4 ;  /* 0x000000ffff027224 */ /* 0x000fe400078e0004 */
[----:B------:R-:W-:Y:S01]  /*d950*/  IMAD R16, R7, c[0x0][0x3e8], RZ ;  /* 0x0000fa0007107a24 */ /* 0x000fe200078e02ff */
[----:B------:R-:W-:Y:S01]  /*d960*/  SEL R14, R0, RZ, !P1 ;  /* 0x000000ff000e7207 */ /* 0x000fe20004800000 */
[----:B------:R-:W-:Y:S01]  /*d970*/  IMAD.WIDE.U32 R6, R13, c[0x0][0x3e8], R2 ;  /* 0x0000fa000d067a25 */ /* 0x000fe200078e0002 */
[----:B------:R-:W-:-:S02]  /*d980*/  IADD3 R5, R11, R5, RZ ;  /* 0x000000050b057210 */ /* 0x000fc40007ffe0ff */
[----:B------:R-:W-:Y:S01]  /*d990*/  SHF.L.U32 R11, R19, 0x6, RZ ;  /* 0x00000006130b7819 */ /* 0x000fe200000006ff */
[----:B------:R-:W-:Y:S02]  /*d9a0*/  IMAD.MOV R0, RZ, RZ, -R9 ;  /* 0x000000ffff007224 */ /* 0x000fe400078e0a09 */
[----:B------:R-:W-:Y:S02]  /*d9b0*/  IMAD R2, R12, 0x10, R19 ;  /* 0x000000100c027824 */ /* 0x000fe400078e0213 */
[----:B------:R-:W-:Y:S02]  /*d9c0*/  IMAD R3, R14, c[0x0][0x498], RZ ;  /* 0x000126000e037a24 */ /* 0x000fe400078e02ff */
[----:B------:R-:W-:Y:S02]  /*d9d0*/  IMAD.MOV.U32 R4, RZ, RZ, R10 ;  /* 0x000000ffff047224 */ /* 0x000fe400078e000a */
[----:B------:R-:W-:Y:S01]  /*d9e0*/  IMAD R10, R0, c[0x0][0x4e8], R8 ;  /* 0x00013a00000a7a24 */ /* 0x000fe200078e0208 */
[----:B------:R-:W-:Y:S01]  /*d9f0*/  LOP3.LUT R0, R11, 0x1c0, RZ, 0xc0, !PT ;  /* 0x000001c00b007812 */ /* 0x000fe200078ec0ff */
[C---:B------:R-:W-:Y:S01]  /*da00*/  IMAD R15, R18.reuse, c[0x0][0x49c], R3 ;  /* 0x00012700120f7a24 */ /* 0x040fe200078e0203 */
[----:B------:R-:W-:Y:S01]  /*da10*/  LEA R11, R23, R2, 0x7 ;  /* 0x00000002170b7211 */ /* 0x000fe200078e38ff */
[----:B------:R-:W-:Y:S01]  /*da20*/  IMAD R16, R13, c[0x0][0x3ec], R16 ;  /* 0x0000fb000d107a24 */ /* 0x000fe200078e0210 */
[----:B------:R-:W-:Y:S01]  /*da30*/  SHF.R.U32.HI R13, RZ, 0x3, R0 ;  /* 0x00000003ff0d7819 */ /* 0x000fe20000011600 */
[----:B------:R-:W-:-:S04]  /*da40*/  IMAD.WIDE.U32 R2, R18, c[0x0][0x498], R4 ;  /* 0x0001260012027a25 */ /* 0x000fc800078e0004 */
[----:B------:R-:W-:Y:S01]  /*da50*/  IMAD.SHL.U32 R8, R12, 0x8, RZ ;  /* 0x000000080c087824 */ /* 0x000fe200078e00ff */
[----:B------:R-:W-:Y:S01]  /*da60*/  SHF.R.S32.HI R12, RZ, 0x1f, R9 ;  /* 0x0000001fff0c7819 */ /* 0x000fe20000011409 */
[----:B------:R-:W-:Y:S01]  /*da70*/  IMAD.IADD R5, R7, 0x1, R16 ;  /* 0x0000000107057824 */ /* 0x000fe200078e0210 */
[----:B------:R-:W-:Y:S01]  /*da80*/  IADD3 R2, P1, R9, R2, RZ ;  /* 0x0000000209027210 */ /* 0x000fe20007f3e0ff */
[----:B------:R-:W-:Y:S01]  /*da90*/  IMAD.MOV.U32 R16, RZ, RZ, R11 ;  /* 0x000000ffff107224 */ /* 0x000fe200078e000b */
[----:B------:R-:W-:Y:S01]  /*daa0*/  SHF.R.S32.HI R7, RZ, 0x1f, R10 ;  /* 0x0000001fff077819 */ /* 0x000fe2000001140a */
[----:B------:R-:W-:Y:S01]  /*dab0*/  IMAD R17, R23, 0x80, R17 ;  /* 0x0000008017117824 */ /* 0x000fe200078e0211 */
[----:B------:R-:W-:Y:S02]  /*dac0*/  IADD3.X R3, R12, R3, R15, P1, !PT ;  /* 0x000000030c037210 */ /* 0x000fe40000ffe40f */
[----:B------:R-:W-:Y:S01]  /*dad0*/  LOP3.LUT R4, R0, 0x38, R8, 0xf8, !PT ;  /* 0x0000003800047812 */ /* 0x000fe200078ef808 */
[----:B------:R-:W-:Y:S01]  /*dae0*/  IMAD R7, R7, c[0x0][0x488], RZ ;  /* 0x0001220007077a24 */ /* 0x000fe200078e02ff */
[----:B------:R-:W-:Y:S01]  /*daf0*/  IADD3 R9, R17, 0x8, RZ ;  /* 0x0000000811097810 */ /* 0x000fe20007ffe0ff */
[----:B------:R-:W-:Y:S01]  /*db00*/  @P2 IMAD.HI.U32 R0, R11, c[0x0][0x4ec], RZ ;  /* 0x00013b000b002a27 */ /* 0x000fe200078e00ff */
[----:B------:R-:W-:-:S02]  /*db10*/  LOP3.LUT R21, R4, R13, RZ, 0x3c, !PT ;  /* 0x0000000d04157212 */ /* 0x000fc400078e3cff */
[----:B------:R-:W-:Y:S01]  /*db20*/  MOV R4, R6 ;  /* 0x0000000600047202 */ /* 0x000fe20000000f00 */
[C---:B------:R-:W-:Y:S01]  /*db30*/  IMAD.WIDE.U32 R2, R10.reuse, c[0x0][0x488], R2 ;  /* 0x000122000a027a25 */ /* 0x040fe200078e0002 */
[----:B------:R-:W-:Y:S02]  /*db40*/  @P2 SHF.R.U32.HI R16, RZ, c[0x0][0x4f0], R0 ;  /* 0x00013c00ff102a19 */ /* 0x000fe40000011600 */
[-C--:B------:R-:W-:Y:S01]  /*db50*/  ISETP.GE.OR P2, PT, R9, R20.reuse, P0 ;  /* 0x000000140900720c */ /* 0x080fe20000746670 */
[----:B------:R-:W-:Y:S01]  /*db60*/  IMAD R7, R10, c[0x0][0x48c], R7 ;  /* 0x000123000a077a24 */ /* 0x000fe200078e0207 */
[----:B------:R-:W-:Y:S01]  /*db70*/  LEA R0, P1, R2, c[0x0][0x450], 0x2 ;  /* 0x0001140002007a11 */ /* 0x000fe200078210ff */
[----:B------:R-:W-:Y:S01]  /*db80*/  IMAD R6, R14, c[0x0][0x3f0], RZ ;  /* 0x0000fc000e067a24 */ /* 0x000fe200078e02ff */
[----:B------:R-:W-:Y:S01]  /*db90*/  ISETP.GE.OR P3, PT, R17, R20, P0 ;  /* 0x000000141100720c */ /* 0x000fe20000766670 */
[----:B------:R-:W-:Y:S01]  /*dba0*/  IMAD.MOV R10, RZ, RZ, -R16 ;  /* 0x000000ffff0a7224 */ /* 0x000fe200078e0a10 */
[----:B------:R-:W-:Y:S01]  /*dbb0*/  IADD3 R7, R3, R7, RZ ;  /* 0x0000000703077210 */ /* 0x000fe20007ffe0ff */
[C---:B------:R-:W-:Y:S01]  /*dbc0*/  IMAD R3, R18.reuse, c[0x0][0x3f4], R6 ;  /* 0x0000fd0012037a24 */ /* 0x040fe200078e0206 */
[----:B------:R-:W-:Y:S01]  /*dbd0*/  SHF.R.S32.HI R6, RZ, 0x1f, R16 ;  /* 0x0000001fff067819 */ /* 0x000fe20000011410 */
[----:B------:R-:W-:Y:S01]  /*dbe0*/  IMAD.WIDE.U32 R4, R18, c[0x0][0x3f0], R4 ;  /* 0x0000fc0012047a25 */ /* 0x000fe200078e0004 */
[----:B------:R-:W-:Y:S01]  /*dbf0*/  LEA.HI.X R2, R2, c[0x0][0x454], R7, 0x2, P1 ;  /* 0x0001150002027a11 */ /* 0x000fe200008f1407 */
[----:B------:R-:W-:Y:S02]  /*dc00*/  SHFL.IDX PT, R12, R0, RZ, 0x1c1f ;  /* 0x001c1fff000c7589 */ /* 0x000fe400000e0000 */
[----:B------:R-:W-:-:S02]  /*dc10*/  IMAD R9, R10, c[0x0][0x4e8], R11 ;  /* 0x00013a000a097a24 */ /* 0x000fc400078e020b */
[----:B------:R-:W1:Y:S01]  /*dc20*/  SHFL.IDX PT, R13, R2, RZ, 0x1c1f ;  /* 0x001c1fff020d7589 */ /* 0x000e6200000e0000 */
[----:B------:R-:W-:Y:S02]  /*dc30*/  IMAD.IADD R3, R5, 0x1, R3 ;  /* 0x0000000105037824 */ /* 0x000fe400078e0203 */
[----:B------:R-:W-:Y:S01]  /*dc40*/  IMAD R5, R6, c[0x0][0x3e0], RZ ;  /* 0x0000f80006057a24 */ /* 0x000fe200078e02ff */
[----:B------:R-:W-:Y:S03]  /*dc50*/  SHFL.IDX PT, R10, R0, 0x1, 0x1c1f ;  /* 0x003c1f00000a7f89 */ /* 0x000fe600000e0000 */
[----:B------:R-:W-:Y:S01]  /*dc60*/  IMAD R18, R16, c[0x0][0x3e4], R5 ;  /* 0x0000f90010127a24 */ /* 0x000fe200078e0205 */
[----:B------:R-:W2:Y:S01]  /*dc70*/  SHFL.IDX PT, R11, R2, 0x1, 0x1c1f ;  /* 0x003c1f00020b7f89 */ /* 0x000ea200000e0000 */
[----:B------:R-:W-:-:S03]  /*dc80*/  SHF.L.U32 R5, R22, 0x3, RZ ;  /* 0x0000000316057819 */ /* 0x000fc600000006ff */
[----:B------:R-:W-:Y:S01]  /*dc90*/  SHFL.IDX PT, R14, R0, 0x2, 0x1c1f ;  /* 0x005c1f00000e7f89 */ /* 0x000fe200000e0000 */
[----:B------:R-:W-:-:S03]  /*dca0*/  LOP3.LUT R5, R21, 0x7ffffe00, R5, 0xf8, !PT ;  /* 0x7ffffe0015057812 */ /* 0x000fc600078ef805 */
[----:B------:R-:W3:Y:S04]  /*dcb0*/  SHFL.IDX PT, R15, R2, 0x2, 0x1c1f ;  /* 0x005c1f00020f7f89 */ /* 0x000ee800000e0000 */
[----:B------:R4:W-:Y:S04]  /*dcc0*/  SHFL.IDX PT, R6, R0, 0x3, 0x1c1f ;  /* 0x007c1f0000067f89 */ /* 0x0009e800000e0000 */
[----:B------:R3:W3:Y:S04]  /*dcd0*/  SHFL.IDX PT, R7, R2, 0x3, 0x1c1f ;  /* 0x007c1f0002077f89 */ /* 0x0006e800000e0000 */
[----:B-1----:R-:W-:Y:S04]  /*dce0*/  @!P3 ST.E [R12.64], R62 ;  /* 0x0000003e0c00b985 */ /* 0x002fe8000c101910 */
[----:B--2---:R-:W-:Y:S01]  /*dcf0*/  @!P2 ST.E [R10.64], R63 ;  /* 0x0000003f0a00a985 */ /* 0x004fe2000c101910 */
[----:B----4-:R-:W-:Y:S01]  /*dd00*/  SHF.R.S32.HI R0, RZ, 0x1f, R9 ;  /* 0x0000001fff007819 */ /* 0x010fe20000011409 */
[----:B---3--:R-:W-:Y:S01]  /*dd10*/  IMAD.MOV.U32 R2, RZ, RZ, R4 ;  /* 0x000000ffff027224 */ /* 0x008fe200078e0004 */
[----:B------:R-:W-:-:S03]  /*dd20*/  IADD3 R4, R17, 0x40, RZ ;  /* 0x0000004011047810 */ /* 0x000fc60007ffe0ff */
[----:B------:R-:W-:Y:S01]  /*dd30*/  IMAD R0, R0, c[0x0][0x3d8], RZ ;  /* 0x0000f60000007a24 */ /* 0x000fe200078e02ff */
[----:B------:R-:W-:Y:S01]  /*dd40*/  IADD3 R17, R17, 0x48, RZ ;  /* 0x0000004811117810 */ /* 0x000fe20007ffe0ff */
[----:B------:R-:W-:Y:S01]  /*dd50*/  IMAD.WIDE.U32 R2, R16, c[0x0][0x3e0], R2 ;  /* 0x0000f80010027a25 */ /* 0x000fe200078e0002 */
[-C--:B------:R-:W-:Y:S02]  /*dd60*/  ISETP.GE.OR P1, PT, R4, R20.reuse, P0 ;  /* 0x000000140400720c */ /* 0x080fe40000726670 */
[----:B------:R-:W-:Y:S01]  /*dd70*/  ISETP.GE.OR P0, PT, R17, R20, P0 ;  /* 0x000000141100720c */ /* 0x000fe20000706670 */
[----:B------:R-:W-:Y:S02]  /*dd80*/  IMAD R4, R9, c[0x0][0x3dc], R0 ;  /* 0x0000f70009047a24 */ /* 0x000fe400078e0200 */
[----:B------:R-:W-:Y:S02]  /*dd90*/  IMAD.SHL.U32 R0, R5, 0x2, RZ ;  /* 0x0000000205007824 */ /* 0x000fe400078e00ff */
[----:B------:R-:W-:-:S04]  /*dda0*/  IMAD.IADD R3, R3, 0x1, R18 ;  /* 0x0000000103037824 */ /* 0x000fc800078e0212 */
[----:B------:R-:W-:Y:S02]  /*ddb0*/  IMAD.WIDE.U32 R2, R9, c[0x0][0x3d8], R2 ;  /* 0x0000f60009027a25 */ /* 0x000fe400078e0002 */
[----:B------:R-:W-:Y:S03]  /*ddc0*/  @!P1 ST.E [R14.64], R64 ;  /* 0x000000400e009985 */ /* 0x000fe6000c101910 */
[----:B------:R-:W-:Y:S01]  /*ddd0*/  IADD3 R3, R3, R4, RZ ;  /* 0x0000000403037210 */ /* 0x000fe20007ffe0ff */
[----:B------:R1:W-:Y:S01]  /*dde0*/  @!P0 ST.E [R6.64], R65 ;  /* 0x0000004106008985 */ /* 0x0003e2000c101910 */
[----:B------:R-:W-:-:S03]  /*ddf0*/  LEA R9, P0, R2, c[0x0][0x380], 0x1 ;  /* 0x0000e00002097a11 */ /* 0x000fc600078008ff */
[----:B------:R2:W3:Y:S04]  /*de00*/  LDS.128 R28, [R0+0x880] ;  /* 0x00088000001c7984 */ /* 0x0004e80000000c00 */
[----:B------:R2:W4:Y:S04]  /*de10*/  LDS.128 R36, [R0+0x1080] ;  /* 0x0010800000247984 */ /* 0x0005280000000c00 */
[----:B------:R2:W2:Y:S04]  /*de20*/  LDS.128 R44, [R0+0x1880] ;  /* 0x00188000002c7984 */ /* 0x0004a80000000c00 */
[----:B------:R2:W2:Y:S04]  /*de30*/  LDS.128 R52, [R0+0x2080] ;  /* 0x0020800000347984 */ /* 0x0004a80000000c00 */
[----:B------:R2:W2:Y:S04]  /*de40*/  LDS.128 R60, [R0+0x2880] ;  /* 0x00288000003c7984 */ /* 0x0004a80000000c00 */
[----:B------:R2:W2:Y:S01]  /*de50*/  LDS.128 R68, [R0+0x3080] ;  /* 0x0030800000447984 */ /* 0x0004a20000000c00 */
[----:B-1----:R-:W-:-:S03]  /*de60*/  IMAD R6, R23, 0x80, R19 ;  /* 0x0000008017067824 */ /* 0x002fc600078e0213 */
[----:B------:R1:W1:Y:S01]  /*de70*/  LDS.128 R72, [R0+0x3880] ;  /* 0x0038800000487984 */ /* 0x0002620000000c00 */
[----:B------:R-:W-:-:S03]  /*de80*/  LEA.HI.X R7, R2, c[0x0][0x384], R3, 0x1, P0 ;  /* 0x0000e10002077a11 */ /* 0x000fc600000f0c03 */
[----:B------:R1:W1:Y:S01]  /*de90*/  LDS.128 R24, [R0+0x4880] ;  /* 0x0048800000187984 */ /* 0x0002620000000c00 */
[----:B------:R-:W-:-:S03]  /*dea0*/  ISETP.GE.AND P0, PT, R6, R20, PT ;  /* 0x000000140600720c */ /* 0x000fc60003f06270 */
[----:B------:R1:W1:Y:S04]  /*deb0*/  LDS.128 R32, [R0+0x5080] ;  /* 0x0050800000207984 */ /* 0x0002680000000c00 */
[----:B------:R1:W1:Y:S04]  /*dec0*/  LDS.128 R40, [R0+0x5880] ;  /* 0x0058800000287984 */ /* 0x0002680000000c00 */
[----:B------:R1:W1:Y:S04]  /*ded0*/  LDS.128 R48, [R0+0x6080] ;  /* 0x0060800000307984 */ /* 0x0002680000000c00 */
[----:B------:R1:W1:Y:S04]  /*dee0*/  LDS.128 R56, [R0+0x6880] ;  /* 0x0068800000387984 */ /* 0x0002680000000c00 */
[----:B------:R1:W1:Y:S04]  /*def0*/  LDS.128 R64, [R0+0x7080] ;  /* 0x0070800000407984 */ /* 0x0002680000000c00 */
[----:B------:R1:W1:Y:S04]  /*df00*/  LDS.128 R76, [R0+0x7880] ;  /* 0x00788000004c7984 */ /* 0x0002680000000c00 */
[----:B------:R1:W1:Y:S04]  /*df10*/  SHFL.IDX PT, R2, R9, RZ, 0x181f ;  /* 0x00181fff09027589 */ /* 0x00026800000e0000 */
[----:B------:R1:W1:Y:S01]  /*df20*/  SHFL.IDX PT, R3, R7, RZ, 0x181f ;  /* 0x00181fff07037589 */ /* 0x00026200000e0000 */
[----:B------:R-:W-:Y:S05]  /*df30*/  @P0 BRA `(.L_x_694) ;  /* 0x000000c000000947 */ /* 0x000fea0003800000 */
[----:B--234-:R-:W2:Y:S01]  /*df40*/  LDS.128 R16, [R0+0x80] ;  /* 0x0000800000107984 */ /* 0x01cea20000000c00 */
[----:B------:R-:W-:-:S02]  /*df50*/  IADD3 R4, R8, 0x40, RZ ;  /* 0x0000004008047810 */ /* 0x000fc40007ffe0ff */
[----:B------:R-:W-:Y:S01]  /*df60*/  ISETP.GE.AND P1, PT, R8, c[0x0][0x3c8], PT ;  /* 0x0000f20008007a0c */ /* 0x000fe20003f26270 */
[----:B------:R3:W4:Y:S01]  /*df70*/  LDS.128 R12, [R0+0x4080] ;  /* 0x00408000000c7984 */ /* 0x0007220000000c00 */
[----:B------:R-:W-:-:S13]  /*df80*/  ISETP.GE.AND P0, PT, R4, c[0x0][0x3c8], PT ;  /* 0x0000f20004007a0c */ /* 0x000fda0003f06270 */
[----:B-1-3--:R-:W-:-:S04]  /*df90*/  @!P0 SHF.R.S32.HI R0, RZ, 0x1f, R4 ;  /* 0x0000001fff008819 */ /* 0x00afc80000011404 */
[----:B------:R-:W-:Y:S01]  /*dfa0*/  @!P0 LEA.HI R0, R0, R4, RZ, 0x3 ;  /* 0x0000000400008211 */ /* 0x000fe200078f18ff */
[----:B------:R-:W-:-:S03]  /*dfb0*/  @!P1 IMAD.WIDE R4, R8, 0x2, R2 ;  /* 0x0000000208049825 */ /* 0x000fc600078e0202 */
[----:B------:R-:W-:-:S05]  /*dfc0*/  @!P0 LOP3.LUT R0, R0, 0xfffffff8, RZ, 0xc0, !PT ;  /* 0xfffffff800008812 */ /* 0x000fca00078ec0ff */
[----:B------:R-:W-:Y:S01]  /*dfd0*/  @!P0 IMAD.WIDE R2, R0, 0x2, R2 ;  /* 0x0000000200028825 */ /* 0x000fe200078e0202 */
[----:B--2---:R1:W-:Y:S04]  /*dfe0*/  @!P1 ST.E.128 [R4.64], R16 ;  /* 0x0000001004009985 */ /* 0x0043e8000c101d10 */
[----:B----4-:R1:W-:Y:S02]  /*dff0*/  @!P0 ST.E.128 [R2.64], R12 ;  /* 0x0000000c02008985 */ /* 0x0103e4000c101d10 */
.L_x_694:
[----:B--234-:R-:W-:Y:S05]  /*e000*/  BSYNC B0 ;  /* 0x0000000000007941 */ /* 0x01cfea0003800000 */
.L_x_693:
[----:B-1----:R-:W-:Y:S01]  /*e010*/  IADD3 R0, R6, 0x10, RZ ;  /* 0x0000001006007810 */ /* 0x002fe20007ffe0ff */
[----:B------:R1:W2:Y:S01]  /*e020*/  SHFL.IDX PT, R3, R7, 0x1, 0x181f ;  /* 0x00381f0007037f89 */ /* 0x0002a200000e0000 */
[----:B------:R-:W-:Y:S02]  /*e030*/  BSSY B0, `(.L_x_695) ;  /* 0x000000e000007945 */ /* 0x000fe40003800000 */
[----:B------:R-:W-:Y:S01]  /*e040*/  ISETP.GE.AND P0, PT, R0, R20, PT ;  /* 0x000000140000720c */ /* 0x000fe20003f06270 */
[----:B------:R1:W3:-:S12]  /*e050*/  SHFL.IDX PT, R2, R9, 0x1, 0x181f ;  /* 0x00381f0009027f89 */ /* 0x0002d800000e0000 */
[----:B------:R-:W-:Y:S05]  /*e060*/  @P0 BRA `(.L_x_696) ;  /* 0x000000a000000947 */ /* 0x000fea0003800000 */
[C---:B------:R-:W-:Y:S02]  /*e070*/  IADD3 R4, R8.reuse, 0x40, RZ ;  /* 0x0000004008047810 */ /* 0x040fe40007ffe0ff */
[----:B------:R-:W-:Y:S02]  /*e080*/  ISETP.GE.AND P1, PT, R8, c[0x0][0x3c8], PT ;  /* 0x0000f20008007a0c */ /* 0x000fe40003f26270 */
[----:B------:R-:W-:-:S13]  /*e090*/  ISETP.GE.AND P0, PT, R4, c[0x0][0x3c8], PT ;  /* 0x0000f20004007a0c */ /* 0x000fda0003f06270 */
[----:B------:R-:W-:-:S04]  /*e0a0*/  @!P0 SHF.R.S32.HI R0, RZ, 0x1f, R4 ;  /* 0x0000001fff008819 */ /* 0x000fc80000011404 */
[----:B------:R-:W-:Y:S01]  /*e0b0*/  @!P0 LEA.HI R0, R0, R4, RZ, 0x3 ;  /* 0x0000000400008211 */ /* 0x000fe200078f18ff */
[----:B--23--:R-:W-:-:S03]  /*e0c0*/  @!P1 IMAD.WIDE R4, R8, 0x2, R2 ;  /* 0x0000000208049825 */ /* 0x00cfc600078e0202 */
[----:B------:R-:W-:Y:S02]  /*e0d0*/  @!P0 LOP3.LUT R0, R0, 0xfffffff8, RZ, 0xc0, !PT ;  /* 0xfffffff800008812 */ /* 0x000fe400078ec0ff */
[----:B------:R2:W-:Y:S03]  /*e0e0*/  @!P1 ST.E.128 [R4.64], R28 ;  /* 0x0000001c04009985 */ /* 0x0005e6000c101d10 */
[----:B------:R-:W-:-:S05]  /*e0f0*/  @!P0 IMAD.WIDE R2, R0, 0x2, R2 ;  /* 0x0000000200028825 */ /* 0x000fca00078e0202 */
[----:B------:R2:W-:Y:S02]  /*e100*/  @!P0 ST.E.128 [R2.64], R24 ;  /* 0x0000001802008985 */ /* 0x0005e4000c101d10 */
.L_x_696:
[----:B------:R-:W-:Y:S05]  /*e110*/  BSYNC B0 ;  /* 0x0000000000007941 */ /* 0x000fea0003800000 */
.L_x_695:
[----:B------:R-:W-:Y:S01]  /*e120*/  IADD3 R0, R6, 0x20, RZ ;  /* 0x0000002006007810 */ /* 0x000fe20007ffe0ff */
[----:B--2---:R2:W4:Y:S01]  /*e130*/  SHFL.IDX PT, R3, R7, 0x2, 0x181f ;  /* 0x00581f0007037f89 */ /* 0x00452200000e0000 */
[----:B------:R-:W-:Y:S02]  /*e140*/  BSSY B0, `(.L_x_697) ;  /* 0x000000e000007945 */ /* 0x000fe40003800000 */
[----:B------:R-:W-:Y:S01]  /*e150*/  ISETP.GE.AND P0, PT, R0, R20, PT ;  /* 0x000000140000720c */ /* 0x000fe20003f06270 */
[----:B---3--:R2:W3:-:S12]  /*e160*/  SHFL.IDX PT, R2, R9, 0x2, 0x181f ;  /* 0x00581f0009027f89 */ /* 0x0084d800000e0000 */
[----:B------:R-:W-:Y:S05]  /*e170*/  @P0 BRA `(.L_x_698) ;  /* 0x000000a000000947 */ /* 0x000fea0003800000 */
[C---:B------:R-:W-:Y:S02]  /*e180*/  IADD3 R4, R8.reuse, 0x40, RZ ;  /* 0x0000004008047810 */ /* 0x040fe40007ffe0ff */
[----:B------:R-:W-:Y:S02]  /*e190*/  ISETP.GE.AND P1, PT, R8, c[0x0][0x3c8], PT ;  /* 0x0000f20008007a0c */ /* 0x000fe40003f26270 */
[----:B------:R-:W-:-:S13]  /*e1a0*/  ISETP.GE.AND P0, PT, R4, c[0x0][0x3c8], PT ;  /* 0x0000f20004007a0c */ /* 0x000fda0003f06270 */
[----:B------:R-:W-:-:S04]  /*e1b0*/  @!P0 SHF.R.S32.HI R0, RZ, 0x1f, R4 ;  /* 0x0000001fff008819 */ /* 0x000fc80000011404 */
[----:B------:R-:W-:Y:S01]  /*e1c0*/  @!P0 LEA.HI R0, R0, R4, RZ, 0x3 ;  /* 0x0000000400008211 */ /* 0x000fe200078f18ff */
[----:B---34-:R-:W-:-:S03]  /*e1d0*/  @!P1 IMAD.WIDE R4, R8, 0x2, R2 ;  /* 0x0000000208049825 */ /* 0x018fc600078e0202 */
[----:B------:R-:W-:Y:S02]  /*e1e0*/  @!P0 LOP3.LUT R0, R0, 0xfffffff8, RZ, 0xc0, !PT ;  /* 0xfffffff800008812 */ /* 0x000fe400078ec0ff */
[----:B------:R3:W-:Y:S03]  /*e1f0*/  @!P1 ST.E.128 [R4.64], R36 ;  /* 0x0000002404009985 */ /* 0x0007e6000c101d10 */
[----:B------:R-:W-:-:S05]  /*e200*/  @!P0 IMAD.WIDE R2, R0, 0x2, R2 ;  /* 0x0000000200028825 */ /* 0x000fca00078e0202 */
[----:B------:R3:W-:Y:S02]  /*e210*/  @!P0 ST.E.128 [R2.64], R32 ;  /* 0x0000002002008985 */ /* 0x0007e4000c101d10 */
.L_x_698:
[----:B------:R-:W-:Y:S05]  /*e220*/  BSYNC B0 ;  /* 0x0000000000007941 */ /* 0x000fea0003800000 */
.L_x_697:
[----:B------:R-:W-:Y:S01]  /*e230*/  IADD3 R0, R6, 0x30, RZ ;  /* 0x0000003006007810 */ /* 0x000fe20007ffe0ff */
[----:B---34-:R3:W4:Y:S01]  /*e240*/  SHFL.IDX PT, R3, R7, 0x3, 0x181f ;  /* 0x00781f0007037f89 */ /* 0x01872200000e0000 */
[----:B------:R-:W-:Y:S02]  /*e250*/  BSSY B0, `(.L_x_699) ;  /* 0x000000e000007945 */ /* 0x000fe40003800000 */
[----:B------:R-:W-:Y:S01]  /*e260*/  ISETP.GE.AND P0, PT, R0, R20, PT ;  /* 0x000000140000720c */ /* 0x000fe20003f06270 */
[----:B------:R3:W1:-:S12]  /*e270*/  SHFL.IDX PT, R2, R9, 0x3, 0x181f ;  /* 0x00781f0009027f89 */ /* 0x00065800000e0000 */
[----:B------:R-:W-:Y:S05]  /*e280*/  @P0 BRA `(.L_x_700) ;  /* 0x000000a000000947 */ /* 0x000fea0003800000 */
[C---:B------:R-:W-:Y:S02]  /*e290*/  IADD3 R4, R8.reuse, 0x40, RZ ;  /* 0x0000004008047810 */ /* 0x040fe40007ffe0ff */
[----:B------:R-:W-:Y:S02]  /*e2a0*/  ISETP.GE.AND P1, PT, R8, c[0x0][0x3c8], PT ;  /* 0x0000f20008007a0c */ /* 0x000fe40003f26270 */
[----:B------:R-:W-:-:S13]  /*e2b0*/  ISETP.GE.AND P0, PT, R4, c[0x0][0x3c8], PT ;  /* 0x0000f20004007a0c */ /* 0x000fda0003f06270 */
[----:B------:R-:W-:-:S04]  /*e2c0*/  @!P0 SHF.R.S32.HI R0, RZ, 0x1f, R4 ;  /* 0x0000001fff008819 */ /* 0x000fc80000011404 */
[----:B------:R-:W-:Y:S01]  /*e2d0*/  @!P0 LEA.HI R0, R0, R4, RZ, 0x3 ;  /* 0x0000000400008211 */ /* 0x000fe200078f18ff */
[----:B-1--4-:R-:W-:-:S03]  /*e2e0*/  @!P1 IMAD.WIDE R4, R8, 0x2, R2 ;  /* 0x0000000208049825 */ /* 0x012fc600078e0202 */
[----:B------:R-:W-:Y:S02]  /*e2f0*/  @!P0 LOP3.LUT R0, R0, 0xfffffff8, RZ, 0xc0, !PT ;  /* 0xfffffff800008812 */ /* 0x000fe400078ec0ff */
[----:B------:R1:W-:Y:S03]  /*e300*/  @!P1 ST.E.128 [R4.64], R44 ;  /* 0x0000002c04009985 */ /* 0x0003e6000c101d10 */
[----:B------:R-:W-:-:S05]  /*e310*/  @!P0 IMAD.WIDE R2, R0, 0x2, R2 ;  /* 0x0000000200028825 */ /* 0x000fca00078e0202 */
[----:B------:R1:W-:Y:S02]  /*e320*/  @!P0 ST.E.128 [R2.64], R40 ;  /* 0x0000002802008985 */ /* 0x0003e4000c101d10 */
.L_x_700:
[----:B------:R-:W-:Y:S05]  /*e330*/  BSYNC B0 ;  /* 0x0000000000007941 */ /* 0x000fea0003800000 */
.L_x_699:
[----:B------:R-:W-:Y:S01]  /*e340*/  IADD3 R0, R6, 0x40, RZ ;  /* 0x0000004006007810 */ /* 0x000fe20007ffe0ff */
[----:B-1--4-:R1:W4:Y:S01]  /*e350*/  SHFL.IDX PT, R3, R7, 0x4, 0x181f ;  /* 0x00981f0007037f89 */ /* 0x01232200000e0000 */
[----:B------:R-:W-:Y:S02]  /*e360*/  BSSY B0, `(.L_x_701) ;  /* 0x000000e000007945 */ /* 0x000fe40003800000 */
[----:B------:R-:W-:Y:S01]  /*e370*/  ISETP.GE.AND P0, PT, R0, R20, PT ;  /* 0x000000140000720c */ /* 0x000fe20003f06270 */
[----:B------:R1:W2:-:S12]  /*e380*/  SHFL.IDX PT, R2, R9, 0x4, 0x181f ;  /* 0x00981f0009027f89 */ /* 0x00029800000e0000 */
[----:B------:R-:W-:Y:S05]  /*e390*/  @P0 BRA `(.L_x_702) ;  /* 0x000000a000000947 */ /* 0x000fea0003800000 */
[C---:B------:R-:W-:Y:S02]  /*e3a0*/  IADD3 R4, R8.reuse, 0x40, RZ ;  /* 0x0000004008047810 */ /* 0x040fe40007ffe0ff */
[----:B------:R-:W-:Y:S02]  /*e3b0*/  ISETP.GE.AND P1, PT, R8, c[0x0][0x3c8], PT ;  /* 0x0000f20008007a0c */ /* 0x000fe40003f26270 */
[----:B------:R-:W-:-:S13]  /*e3c0*/  ISETP.GE.AND P0, PT, R4, c[0x0][0x3c8], PT ;  /* 0x0000f20004007a0c */ /* 0x000fda0003f06270 */
[----:B------:R-:W-:-:S04]  /*e3d0*/  @!P0 SHF.R.S32.HI R0, RZ, 0x1f, R4 ;  /* 0x0000001fff008819 */ /* 0x000fc80000011404 */
[----:B------:R-:W-:Y:S01]  /*e3e0*/  @!P0 LEA.HI R0, R0, R4, RZ, 0x3 ;  /* 0x0000000400008211 */ /* 0x000fe200078f18ff */
[----:B--2-4-:R-:W-:-:S03]  /*e3f0*/  @!P1 IMAD.WIDE R4, R8, 0x2, R2 ;  /* 0x0000000208049825 */ /* 0x014fc600078e0202 */
[----:B------:R-:W-:Y:S02]  /*e400*/  @!P0 LOP3.LUT R0, R0, 0xfffffff8, RZ, 0xc0, !PT ;  /* 0xfffffff800008812 */ /* 0x000fe400078ec0ff */
[----:B------:R2:W-:Y:S03]  /*e410*/  @!P1 ST.E.128 [R4.64], R52 ;  /* 0x0000003404009985 */ /* 0x0005e6000c101d10 */
[----:B------:R-:W-:-:S05]  /*e420*/  @!P0 IMAD.WIDE R2, R0, 0x2, R2 ;  /* 0x0000000200028825 */ /* 0x000fca00078e0202 */
[----:B------:R2:W-:Y:S02]  /*e430*/  @!P0 ST.E.128 [R2.64], R48 ;  /* 0x0000003002008985 */ /* 0x0005e4000c101d10 */
.L_x_702:
[----:B------:R-:W-:Y:S05]  /*e440*/  BSYNC B0 ;  /* 0x0000000000007941 */ /* 0x000fea0003800000 */
.L_x_701:
[----:B------:R-:W-:Y:S01]  /*e450*/  IADD3 R0, R6, 0x50, RZ ;  /* 0x0000005006007810 */ /* 0x000fe20007ffe0ff */
[----:B--2-4-:R2:W4:Y:S01]  /*e460*/  SHFL.IDX PT, R3, R7, 0x5, 0x181f ;  /* 0x00b81f0007037f89 */ /* 0x01452200000e0000 */
        /* <DEDUP_REMOVED lines=14> */
.L_x_704:
[----:B------:R-:W-:Y:S05]  /*e550*/  BSYNC B0 ;  /* 0x0000000000007941 */ /* 0x000fea0003800000 */
.L_x_703:
        /* <DEDUP_REMOVED lines=16> */
.L_x_706:
[----:B------:R-:W-:Y:S05]  /*e660*/  BSYNC B0 ;  /* 0x0000000000007941 */ /* 0x000fea0003800000 */
.L_x_705:
[----:B------:R-:W-:Y:S01]  /*e670*/  IADD3 R0, R6, 0x70, RZ ;  /* 0x0000007006007810 */ /* 0x000fe20007ffe0ff */
[----:B--2-4-:R2:W4:Y:S03]  /*e680*/  SHFL.IDX PT, R3, R7, 0x7, 0x181f ;  /* 0x00f81f0007037f89 */ /* 0x01452600000e0000 */
[----:B------:R-:W-:Y:S01]  /*e690*/  ISETP.GE.AND P0, PT, R0, R20, PT ;  /* 0x000000140000720c */ /* 0x000fe20003f06270 */
[----:B------:R2:W1:-:S12]  /*e6a0*/  SHFL.IDX PT, R2, R9, 0x7, 0x181f ;  /* 0x00f81f0009027f89 */ /* 0x00045800000e0000 */
[----:B------:R-:W-:Y:S05]  /*e6b0*/  @P0 EXIT ;  /* 0x000000000000094d */ /* 0x000fea0003800000 */
[C---:B------:R-:W-:Y:S02]  /*e6c0*/  ISETP.GE.AND P0, PT, R8.reuse, c[0x0][0x3c8], PT ;  /* 0x0000f20008007a0c */ /* 0x040fe40003f06270 */
[----:B------:R-:W-:-:S11]  /*e6d0*/  IADD3 R0, R8, 0x40, RZ ;  /* 0x0000004008007810 */ /* 0x000fd60007ffe0ff */
        /* <DEDUP_REMOVED lines=10> */
.L_x_691:
        /* <DEDUP_REMOVED lines=19> */
.L_x_707:
        /* <DEDUP_REMOVED lines=42> */
.L_x_709:
[----:B------:R-:W-:Y:S05]  /*eb50*/  BSYNC B0 ;  /* 0x0000000000007941 */ /* 0x000fea0003800000 */
.L_x_708:
        /* <DEDUP_REMOVED lines=35> */
[----:B------:R-:W-:Y:S01]  /*ed90*/  IMAD R0, R0, c[0x0][0x3e4], R6 ;  /* 0x0000f90000007a24 */ /* 0x000fe200078e0206 */
[----:B------:R-:W-:Y:S01]  /*eda0*/  SHF.L.U32 R6, R12, 0x3, RZ ;  /* 0x000000030c067819 */ /* 0x000fe200000006ff */
[----:B-----5:R-:W-:-:S03]  /*edb0*/  IMAD R10, R13, c[0x0][0x4e8], RZ ;  /* 0x00013a000d0a7a24 */ /* 0x020fc600078e02ff */
[----:B------:R-:W-:Y:S01]  /*edc0*/  IADD3 R3, R3, R0, RZ ;  /* 0x0000000003037210 */ /* 0x000fe20007ffe0ff */
[----:B------:R-:W-:Y:S01]  /*edd0*/  IMAD R0, R4, c[0x0][0x3d8], RZ ;  /* 0x0000f60004007a24 */ /* 0x000fe200078e02ff */
[----:B------:R-:W-:-:S03]  /*ede0*/  IADD3 R7, R6, 0x40, RZ ;  /* 0x0000004006077810 */ /* 0x000fc60007ffe0ff */
[C---:B------:R-:W-:Y:S02]  /*edf0*/  IMAD R0, R5.reuse, c[0x0][0x3dc], R0 ;  /* 0x0000f70005007a24 */ /* 0x040fe400078e0200 */
[----:B------:R-:W-:-:S04]  /*ee00*/  IMAD.WIDE.U32 R2, R5, c[0x0][0x3d8], R2 ;  /* 0x0000f60005027a25 */ /* 0x000fc800078e0002 */
[----:B------:R-:W-:Y:S01]  /*ee10*/  IMAD.IADD R0, R3, 0x1, R0 ;  /* 0x0000000103007824 */ /* 0x000fe200078e0200 */
[----:B------:R-:W-:-:S04]  /*ee20*/  LEA R11, P0, R2, c[0x0][0x380], 0x1 ;  /* 0x0000e000020b7a11 */ /* 0x000fc800078008ff */
[----:B------:R-:W-:Y:S02]  /*ee30*/  LEA.HI.X R9, R2, c[0x0][0x384], R0, 0x1, P0 ;  /* 0x0000e10002097a11 */ /* 0x000fe400000f0c00 */
[----:B------:R-:W-:Y:S01]  /*ee40*/  ISETP.GE.AND P0, PT, R8, R10, PT ;  /* 0x0000000a0800720c */ /* 0x000fe20003f06270 */
[----:B------:R1:W2:Y:S04]  /*ee50*/  SHFL.IDX PT, R2, R11, RZ, 0x181f ;  /* 0x00181fff0b027589 */ /* 0x0002a800000e0000 */
[----:B------:R1:W3:Y:S08]  /*ee60*/  SHFL.IDX PT, R3, R9, RZ, 0x181f ;  /* 0x00181fff09037589 */ /* 0x0002f000000e0000 */
        /* <DEDUP_REMOVED lines=10> */
.L_x_711:
[----:B------:R-:W-:Y:S05]  /*ef10*/  BSYNC B0 ;  /* 0x0000000000007941 */ /* 0x000fea0003800000 */
.L_x_710:
[----:B------:R-:W-:Y:S01]  /*ef20*/  IADD3 R0, R8, 0x10, RZ ;  /* 0x0000001008007810 */ /* 0x000fe20007ffe0ff */
[----:B--23--:R2:W3:Y:S01]  /*ef30*/  SHFL.IDX PT, R3, R9, 0x1, 0x181f ;  /* 0x00381f0009037f89 */ /* 0x00c4e200000e0000 */
        /* <DEDUP_REMOVED lines=13> */
.L_x_713:
[----:B------:R-:W-:Y:S05]  /*f010*/  BSYNC B0 ;  /* 0x0000000000007941 */ /* 0x000fea0003800000 */
.L_x_712:
[----:B------:R-:W-:Y:S01]  /*f020*/  IADD3 R0, R8, 0x20, RZ ;  /* 0x0000002008007810 */ /* 0x000fe20007ffe0ff */
[----:B---3--:R3:W1:Y:S01]  /*f030*/  SHFL.IDX PT, R3, R9, 0x2, 0x181f ;  /* 0x00581f0009037f89 */ /* 0x00866200000e0000 */
        /* <DEDUP_REMOVED lines=13> */
.L_x_715:
[----:B------:R-:W-:Y:S05]  /*f110*/  BSYNC B0 ;  /* 0x0000000000007941 */ /* 0x000fea0003800000 */
.L_x_714:
[----:B------:R-:W-:Y:S01]  /*f120*/  IADD3 R0, R8, 0x30, RZ ;  /* 0x0000003008007810 */ /* 0x000fe20007ffe0ff */
[----:B-1----:R1:W2:Y:S01]  /*f130*/  SHFL.IDX PT, R3, R9, 0x3, 0x181f ;  /* 0x00781f0009037f89 */ /* 0x0022a200000e0000 */
[----:B------:R-:W-:Y:S02]  /*f140*/  BSSY B0, `(.L_x_716) ;  /* 0x000000d000007945 */ /* 0x000fe40003800000 */
[----:B------:R-:W-:Y:S01]  /*f150*/  ISETP.GE.AND P0, PT, R0, R10, PT ;  /* 0x0000000a0000720c */ /* 0x000fe20003f06270 */
[----:B----4-:R1:W4:-:S12]  /*f160*/  SHFL.IDX PT, R2, R11, 0x3, 0x181f ;  /* 0x00781f000b027f89 */ /* 0x01031800000e0000 */
        /* <DEDUP_REMOVED lines=10> */
.L_x_717:
[----:B------:R-:W-:Y:S05]  /*f210*/  BSYNC B0 ;  /* 0x0000000000007941 */ /* 0x000fea0003800000 */
.L_x_716:
[----:B------:R-:W-:Y:S01]  /*f220*/  IADD3 R0, R8, 0x40, RZ ;  /* 0x0000004008007810 */ /* 0x000fe20007ffe0ff */
[----:B--2---:R2:W1:Y:S01]  /*f230*/  SHFL.IDX PT, R3, R9, 0x4, 0x181f ;  /* 0x00981f0009037f89 */ /* 0x00446200000e0000 */
        /* <DEDUP_REMOVED lines=13> */
.L_x_719:
[----:B------:R-:W-:Y:S05]  /*f310*/  BSYNC B0 ;  /* 0x0000000000007941 */ /* 0x000fea0003800000 */
.L_x_718:
        /* <DEDUP_REMOVED lines=15> */
.L_x_721:
[----:B------:R-:W-:Y:S05]  /*f410*/  BSYNC B0 ;  /* 0x0000000000007941 */ /* 0x000fea0003800000 */
.L_x_720:
        /* <DEDUP_REMOVED lines=15> */
.L_x_723:
[----:B------:R-:W-:Y:S05]  /*f510*/  BSYNC B0 ;  /* 0x0000000000007941 */ /* 0x000fea0003800000 */
.L_x_722:
[----:B------:R-:W-:Y:S01]  /*f520*/  IADD3 R0, R8, 0x70, RZ ;  /* 0x0000007008007810 */ /* 0x000fe20007ffe0ff */
[----:B-1----:R1:W2:Y:S03]  /*f530*/  SHFL.IDX PT, R3, R9, 0x7, 0x181f ;  /* 0x00f81f0009037f89 */ /* 0x0022a600000e0000 */
        /* <DEDUP_REMOVED lines=14> */
.L_x_724:
        /* <DEDUP_REMOVED lines=14> */
.L_x_1724:


//--------------------- .text._ZN7cutlass13device_kernelIN5flash19enable_sm80_to_sm89INS1_16FlashAttnFwdSm80INS1_25CollectiveMainloopFwdSm80ILi4ELi1ELb0EN4cute5tupleIJNS5_1CILi128EEENS7_ILi64EEES8_EEELi128ENS_6half_tEfNS_4arch4Sm80ELb0ELb0ELb1ELb1ELb0ELb1ELb1ELb0EEENS1_21CollectiveEpilogueFwdINS6_IJS8_S8_S9_EEENS6_IJNS7_ILi1EEESH_SH_EEESB_SD_Li128ELb1ELb1ELb0ELb0EEENS1_19SingleTileSchedulerILb1ELb0ELb1ELi128EEEEEEEEEvNT_6ParamsE --------------------------
	.section	.text._ZN7cutlass13device_kernelIN5flash19enable_sm80_to_sm89INS1_16FlashAttnFwdSm80INS1_25CollectiveMainloopFwdSm80ILi4ELi1ELb0EN4cute5tupleIJNS5_1CILi128EEENS7_ILi64EEES8_EEELi128ENS_6half_tEfNS_4arch4Sm80ELb0ELb0ELb1ELb1ELb0ELb1ELb1ELb0EEENS1_21CollectiveEpilogueFwdINS6_IJS8_S8_S9_EEENS6_IJNS7_ILi1EEESH_SH_EEESB_SD_Li128ELb1ELb1ELb0ELb0EEENS1_19SingleTileSchedulerILb1ELb0ELb1ELi128EEEEEEEEEvNT_6ParamsE,"ax",@progbits
	.sectioninfo	@"SHI_REGISTERS=255"
	.align	128
.text._ZN7cutlass13device_kernelIN5flash19enable_sm80_to_sm89INS1_16FlashAttnFwdSm80INS1_25CollectiveMainloopFwdSm80ILi4ELi1ELb0EN4cute5tupleIJNS5_1CILi128EEENS7_ILi64EEES8_EEELi128ENS_6half_tEfNS_4arch4Sm80ELb0ELb0ELb1ELb1ELb0ELb1ELb1ELb0EEENS1_21CollectiveEpilogueFwdINS6_IJS8_S8_S9_EEENS6_IJNS7_ILi1EEESH_SH_EEESB_SD_Li128ELb1ELb1ELb0ELb0EEENS1_19SingleTileSchedulerILb1ELb0ELb1ELi128EEEEEEEEEvNT_6ParamsE:
        .type           _ZN7cutlass13device_kernelIN5flash19enable_sm80_to_sm89INS1_16FlashAttnFwdSm80INS1_25CollectiveMainloopFwdSm80ILi4ELi1ELb0EN4cute5tupleIJNS5_1CILi128EEENS7_ILi64EEES8_EEELi128ENS_6half_tEfNS_4arch4Sm80ELb0ELb0ELb1ELb1ELb0ELb1ELb1ELb0EEENS1_21CollectiveEpilogueFwdINS6_IJS8_S8_S9_EEENS6_IJNS7_ILi1EEESH_SH_EEESB_SD_Li128ELb1ELb1ELb0ELb0EEENS1_19SingleTileSchedulerILb1ELb0ELb1ELi128EEEEEEEEEvNT_6ParamsE,@function
        .size           _ZN7cutlass13device_kernelIN5flash19enable_sm80_to_sm89INS1_16FlashAttnFwdSm80INS1_25CollectiveMainloopFwdSm80ILi4ELi1ELb0EN4cute5tupleIJNS5_1CILi128EEENS7_ILi64EEES8_EEELi128ENS_6half_tEfNS_4arch4Sm80ELb0ELb0ELb1ELb1ELb0ELb1ELb1ELb0EEENS1_21CollectiveEpilogueFwdINS6_IJS8_S8_S9_EEENS6_IJNS7_ILi1EEESH_SH_EEESB_SD_Li128ELb1ELb1ELb0ELb0EEENS1_19SingleTileSchedulerILb1ELb0ELb1ELi128EEEEEEEEEvNT_6ParamsE,(.L_x_1725 - _ZN7cutlass13device_kernelIN5flash19enable_sm80_to_sm89INS1_16FlashAttnFwdSm80INS1_25CollectiveMainloopFwdSm80ILi4ELi1ELb0EN4cute5tupleIJNS5_1CILi128EEENS7_ILi64EEES8_EEELi128ENS_6half_tEfNS_4arch4Sm80ELb0ELb0ELb1ELb1ELb0ELb1ELb1ELb0EEENS1_21CollectiveEpilogueFwdINS6_IJS8_S8_S9_EEENS6_IJNS7_ILi1EEESH_SH_EEESB_SD_Li128ELb1ELb1ELb0ELb0EEENS1_19SingleTileSchedulerILb1ELb0ELb1ELi128EEEEEEEEEvNT_6ParamsE)
        .other          _ZN7cutlass13device_kernelIN5flash19enable_sm80_to_sm89INS1_16FlashAttnFwdSm80INS1_25CollectiveMainloopFwdSm80ILi4ELi1ELb0EN4cute5tupleIJNS5_1CILi128EEENS7_ILi64EEES8_EEELi128ENS_6half_tEfNS_4arch4Sm80ELb0ELb0ELb1ELb1ELb0ELb1ELb1ELb0EEENS1_21CollectiveEpilogueFwdINS6_IJS8_S8_S9_EEENS6_IJNS7_ILi1EEESH_SH_EEESB_SD_Li128ELb1ELb1ELb0ELb0EEENS1_19SingleTileSchedulerILb1ELb0ELb1ELi128EEEEEEEEEvNT_6ParamsE,@"STO_CUDA_ENTRY STV_DEFAULT"
_ZN7cutlass13device_kernelIN5flash19enable_sm80_to_sm89INS1_16FlashAttnFwdSm80INS1_25CollectiveMainloopFwdSm80ILi4ELi1ELb0EN4cute5tupleIJNS5_1CILi128EEENS7_ILi64EEES8_EEELi128ENS_6half_tEfNS_4arch4Sm80ELb0ELb0ELb1ELb1ELb0ELb1ELb1ELb0EEENS1_21CollectiveEpilogueFwdINS6_IJS8_S8_S9_EEENS6_IJNS7_ILi1EEESH_SH_EEESB_SD_Li128ELb1ELb1ELb0ELb0EEENS1_19SingleTileSchedulerILb1ELb0ELb1ELi128EEEEEEEEEvNT_6ParamsE:
        /* <DEDUP_REMOVED lines=17> */
.L_x_726:
        /* <DEDUP_REMOVED lines=8> */
.L_x_728:
[----:B------:R-:W-:-:S05]  /*0190*/  MOV R0, c[0x0][0x54c] ;  /* 0x0001530000007a02 */ /* 0x000fca0000000f00 */
.L_x_727:
[----:B-----5:R-:W-:Y:S01]  /*01a0*/  IMAD R0, R0, c[0x0][0x548], RZ ;  /* 0x0001520000007a24 */ /* 0x020fe200078e02ff */
[----:B-1----:R-:W-:-:S04]  /*01b0*/  SHF.L.U32 R2, R210, 0x7, RZ ;  /* 0x00000007d2027819 */ /* 0x002fc800000006ff */
[----:B------:R-:W-:-:S04]  /*01c0*/  ISETP.GE.AND P0, PT, R2, R0, PT ;  /* 0x000000000200720c */ /* 0x000fc80003f06270 */
[----:B------:R-:W-:-:S05]  /*01d0*/  SEL R0, R5, 0xffffffff, !P0 ;  /* 0xffffffff05007807 */ /* 0x000fca0004000000 */
[----:B------:R1:W-:Y:S01]  /*01e0*/  STL [R1+0x48], R0 ;  /* 0x0000480001007387 */ /* 0x0003e20000100800 */
[----:B------:R-:W-:Y:S05]  /*01f0*/  BRA `(.L_x_729) ;  /* 0x0000013000007947 */ /* 0x000fea0003800000 */
.L_x_725:
[----:B---3--:R-:W-:-:S04]  /*0200*/  ISETP.NE.U32.AND P0, PT, RZ, c[0x0][0x568], PT ;  /* 0x00015a00ff007a0c */ /* 0x008fc80003f05070 */
[----:B------:R-:W-:-:S13]  /*0210*/  ISETP.NE.AND.EX P0, PT, RZ, c[0x0][0x56c], PT, P0 ;  /* 0x00015b00ff007a0c */ /* 0x000fda0003f05300 */
[----:B------:R-:W-:Y:S05]  /*0220*/  @!P0 BRA `(.L_x_730) ;  /* 0x0000002000008947 */ /* 0x000fea0003800000 */
[----:B------:R1:W5:Y:S01]  /*0230*/  LDG.E R0, [R2.64] ;  /* 0x0000000802007981 */ /* 0x000362000c1e1900 */
[----:B------:R-:W-:Y:S05]  /*0240*/  BRA `(.L_x_731) ;  /* 0x0000009000007947 */ /* 0x000fea0003800000 */
.L_x_730:
        /* <DEDUP_REMOVED lines=8> */
.L_x_732:
[----:B------:R-:W-:-:S05]  /*02d0*/  MOV R0, c[0x0][0x54c] ;  /* 0x0001530000007a02 */ /* 0x000fca0000000f00 */
.L_x_731:
[----:B-----5:R-:W-:Y:S01]  /*02e0*/  IMAD R0, R0, c[0x0][0x548], RZ ;  /* 0x0001520000007a24 */ /* 0x020fe200078e02ff */
[----:B-1----:R-:W-:-:S04]  /*02f0*/  SHF.L.U32 R2, R210, 0x7, RZ ;  /* 0x00000007d2027819 */ /* 0x002fc800000006ff */
[----:B------:R-:W-:-:S04]  /*0300*/  ISETP.GE.AND P0, PT, R2, R0, PT ;  /* 0x000000000200720c */ /* 0x000fc80003f06270 */
[----:B------:R-:W-:-:S05]  /*0310*/  SEL R0, R5, 0xffffffff, !P0 ;  /* 0xffffffff05007807 */ /* 0x000fca0004000000 */
[----:B------:R1:W-:Y:S04]  /*0320*/  STL [R1+0x48], R0 ;  /* 0x0000480001007387 */ /* 0x0003e80000100800 */
.L_x_729:
[----:B------:R-:W2:Y:S02]  /*0330*/  LDL R13, [R1+0x48] ;  /* 0x00004800010d7983 */ /* 0x000ea40000100800 */
[----:B--2---:R-:W-:-:S13]  /*0340*/  ISETP.GE.AND P0, PT, R13, RZ, PT ;  /* 0x000000ff0d00720c */ /* 0x004fda0003f06270 */
[----:B------:R-:W-:Y:S05]  /*0350*/  @!P0 EXIT ;  /* 0x000000000000894d */ /* 0x000fea0003800000 */
[----:B------:R-:W-:Y:S01]  /*0360*/  ISETP.NE.U32.AND P0, PT, RZ, c[0x0][0x370], PT ;  /* 0x0000dc00ff007a0c */ /* 0x000fe20003f05070 */
[----:B------:R-:W-:Y:S01]  /*0370*/  CS2R R180, SRZ ;  /* 0x0000000000b47805 */ /* 0x000fe2000001ff00 */
        /* <DEDUP_REMOVED lines=15> */
[----:B------:R-:W2:Y:S03]  /*0470*/  S2R R26, SR_CTAID.Y ;  /* 0x00000000001a7919 */ /* 0x000ea60000002600 */
[----:B------:R-:W-:Y:S01]  /*0480*/  IMAD.MOV.U32 R185, RZ, RZ, c[0x0][0x168] ;  /* 0x00005a00ffb97624 */ /* 0x000fe200078e00ff */
[----:B------:R3:W5:Y:S01]  /*0490*/  @P2 LDG.E R180, [R10.64] ;  /* 0x000000080ab42981 */ /* 0x000762000c1e1900 */
[----:B------:R-:W-:-:S03]  /*04a0*/  @P0 IMAD.WIDE R8, R13, R40, c[0x0][0x360] ;  /* 0x0000d8000d080625 */ /* 0x000fc600078e0228 */
[----:B------:R3:W5:Y:S04]  /*04b0*/  @P1 LDG.E R181, [R6.64] ;  /* 0x0000000806b51981 */ /* 0x000768000c1e1900 */
[----:B------:R3:W5:Y:S04]  /*04c0*/  @P5 LDG.E R182, [R4.64] ;  /* 0x0000000804b65981 */ /* 0x000768000c1e1900 */
[----:B------:R3:W5:Y:S01]  /*04d0*/  @P3 LDG.E R12, [R2.64] ;  /* 0x00000008020c3981 */ /* 0x000762000c1e1900 */
[----:B------:R-:W-:-:S03]  /*04e0*/  IMAD.MOV.U32 R127, RZ, RZ, c[0x0][0x228] ;  /* 0x00008a00ff7f7624 */ /* 0x000fc600078e00ff */
        /* <DEDUP_REMOVED lines=8> */
.L_x_733:
[----:B---3--:R-:W-:-:S04]  /*0570*/  ISETP.NE.U32.AND P0, PT, RZ, c[0x0][0x368], PT ;  /* 0x0000da00ff007a0c */ /* 0x008fc80003f05070 */
[----:B------:R-:W-:-:S13]  /*0580*/  ISETP.NE.AND.EX P0, PT, RZ, c[0x0][0x36c], PT, P0 ;  /* 0x0000db00ff007a0c */ /* 0x000fda0003f05300 */
[----:B------:R-:W-:Y:S05]  /*0590*/  @!P0 BRA `(.L_x_734) ;  /* 0x0000003000008947 */ /* 0x000fea0003800000 */
[----:B------:R-:W-:-:S05]  /*05a0*/  IMAD.WIDE R4, R13, R40, c[0x0][0x368] ;  /* 0x0000da000d047625 */ /* 0x000fca00078e0228 */
[----:B------:R2:W5:Y:S01]  /*05b0*/  LDG.E R8, [R4.64] ;  /* 0x0000000804087981 */ /* 0x000562000c1e1900 */
[----:B------:R-:W-:Y:S05]  /*05c0*/  BRA `(.L_x_735) ;  /* 0x0000004000007947 */ /* 0x000fea0003800000 */
.L_x_734:
[----:B------:R-:W-:Y:S05]  /*05d0*/  @!P5 BRA `(.L_x_735) ;  /* 0x000000300000d947 */ /* 0x000fea0003800000 */
[----:B-1----:R1:W2:Y:S04]  /*05e0*/  LDG.E R0, [R4.64] ;  /* 0x0000000804007981 */ /* 0x0022a8000c1e1900 */
[----:B-1----:R-:W2:Y:S02]  /*05f0*/  LDG.E R4, [R4.64+0x4] ;  /* 0x0000040804047981 */ /* 0x002ea4000c1e1900 */
[----:B--2---:R-:W-:Y:S02]  /*0600*/  IADD3 R8, -R0, R4, RZ ;  /* 0x0000000400087210 */ /* 0x004fe40007ffe1ff */
.L_x_735:
        /* <DEDUP_REMOVED lines=15> */
[----:B------:R1:W-:Y:S04]  /*0700*/  STL [R1+0x4], R6 ;  /* 0x0000040601007387 */ /* 0x0003e80000100800 */
        /* <DEDUP_REMOVED lines=38> */
[C---:B------:R-:W-:Y:S01]  /*0970*/  SHF.L.U64.HI R200, R169.reuse, R194, c[0x0][0x23c] ;  /* 0x00008f00a9c87619 */ /* 0x040fe200000102c2 */
[----:B------:R-:W-:Y:S01]  /*0980*/  IMAD R0, R164, c[0x0][0x238], RZ ;  /* 0x00008e00a4007a24 */ /* 0x000fe200078e02ff */
[----:B------:R-:W-:Y:S01]  /*0990*/  SHF.R.S32.HI R33, RZ, 0x1f, R32 ;  /* 0x0000001fff217819 */ /* 0x000fe20000011420 */
[----:B------:R-:W-:Y:S01]  /*09a0*/  IMAD.MOV.U32 R214, RZ, RZ, c[0x0][0x27c] ;  /* 0x00009f00ffd67624 */ /* 0x000fe200078e00ff */
[----:B------:R-:W-:Y:S01]  /*09b0*/  ISETP.GE.AND P0, PT, R8, 0x1, PT ;  /* 0x000000010800780c */ /* 0x000fe20003f06270 */
[C---:B------:R-:W-:Y:S01]  /*09c0*/  IMAD R0, R154.reuse, c[0x0][0x23c], R0 ;  /* 0x00008f009a007a24 */ /* 0x040fe200078e0200 */
        /* <DEDUP_REMOVED lines=61> */
[----:B------:R-:W-:Y:S02]  /*0da0*/  IMAD.MOV.U32 R176, RZ, RZ, 0x5 ;  /* 0x00000005ffb07424 */ /* 0x000fe400078e00ff */
[----:B------:R1:W-:Y:S01]  /*0db0*/  @P0 LDGSTS.E.BYPASS.LTC128B.128 [R75+0x6100], [R2.64+0x80], !P6 ;  /* 0x06100080024b0fae */ /* 0x0003e2000f101d48 */
[----:B------:R-:W-:Y:S02]  /*0dc0*/  IMAD.SHL.U32 R172, R169, 0x20, RZ ;  /* 0x00000020a9ac7824 */ /* 0x000fe400078e00ff */
[----:B------:R-:W-:-:S04]  /*0dd0*/  IMAD.WIDE.U32 R178, R97, c[0x0][0x1e0], RZ ;  /* 0x0000780061b27a25 */ /* 0x000fc800078e00ff */
[----:B------:R-:W-:Y:S02]  /*0de0*/  IMAD.MOV.U32 R184, RZ, RZ, c[0x0][0x1e4] ;  /* 0x00007900ffb87624 */ /* 0x000fe400078e00ff */
[----:B------:R-:W-:-:S04]  /*0df0*/  IMAD.WIDE.U32 R190, R168, c[0x0][0x1e0], RZ ;  /* 0x00007800a8be7a25 */ /* 0x000fc800078e00ff */
[----:B------:R-:W-:Y:S02]  /*0e00*/  IMAD R184, R184, 0x30, RZ ;  /* 0x00000030b8b87824 */ /* 0x000fe400078e02ff */
[----:B------:R-:W-:-:S04]  /*0e10*/  IMAD.WIDE.U32 R188, R167, c[0x0][0x1e0], RZ ;  /* 0x00007800a7bc7a25 */ /* 0x000fc800078e00ff */
[----:B------:R-:W-:-:S04]  /*0e20*/  IMAD.WIDE.U32 R186, R166, c[0x0][0x1e0], RZ ;  /* 0x00007800a6ba7a25 */ /* 0x000fc800078e00ff */
[----:B-1----:R-:W-:Y:S01]  /*0e30*/  IMAD.IADD R3, R7, 0x1, R4 ;  /* 0x0000000107037824 */ /* 0x002fe200078e0204 */
[C---:B------:R-:W-:Y:S02]  /*0e40*/  @P2 LEA R4, P0, R0.reuse, c[0x0][0x220], 0x1 ;  /* 0x0000880000042a11 */ /* 0x040fe400078008ff */
[----:B------:R-:W-:Y:S02]  /*0e50*/  MOV R2, R6 ;  /* 0x0000000600027202 */ /* 0x000fe40000000f00 */
[----:B------:R-:W-:Y:S01]  /*0e60*/  @P2 LEA.HI.X R5, R0, c[0x0][0x224], R5, 0x1, P0 ;  /* 0x0000890000052a11 */ /* 0x000fe200000f0c05 */
[----:B------:R-:W-:Y:S01]  /*0e70*/  IMAD.SHL.U32 R0, R214, 0x2, RZ ;  /* 0x00000002d6007824 */ /* 0x000fe200078e00ff */
[----:B------:R-:W-:Y:S01]  /*0e80*/  ISETP.GE.AND P0, PT, R32, c[0x0][0x27c], PT ;  /* 0x00009f0020007a0c */ /* 0x000fe20003f06270 */
[----:B------:R-:W-:Y:S01]  /*0e90*/  IMAD.WIDE.U32 R2, R26, c[0x0][0x1e8], R2 ;  /* 0x00007a001a027a25 */ /* 0x000fe200078e0002 */
[----:B------:R-:W-:-:S03]  /*0ea0*/  @P1 IADD3 R6, P3, R20, R10, RZ ;  /* 0x0000000a14061210 */ /* 0x000fc60007f7e0ff */
[----:B------:R-:W-:-:S08]  /*0eb0*/  IMAD.MOV.U32 R94, RZ, RZ, R2 ;  /* 0x000000ffff5e7224 */ /* 0x000fd000078e0002 */
[----:B------:R-:W-:Y:S02]  /*0ec0*/  @P0 IADD3 R0, -R0, c[0x0][0x1d4], RZ ;  /* 0x0000750000000a10 */ /* 0x000fe40007ffe1ff */
[----:B--2---:R-:W-:Y:S01]  /*0ed0*/  @P4 SHF.R.S32.HI R17, RZ, 0x1f, R16 ;  /* 0x0000001fff114819 */ /* 0x004fe20000011410 */
[----:B------:R-:W-:Y:S02]  /*0ee0*/  @!P4 IMAD.MOV.U32 R16, RZ, RZ, R13 ;  /* 0x000000ffff10c224 */ /* 0x000fe400078e000d */
[----:B------:R-:W-:Y:S01]  /*0ef0*/  @!P4 IMAD.MOV.U32 R17, RZ, RZ, R9 ;  /* 0x000000ffff11c224 */ /* 0x000fe200078e0009 */
[----:B------:R-:W-:Y:S01]  /*0f00*/  ISETP.NE.AND P4, PT, R148, RZ, PT ;  /* 0x000000ff9400720c */ /* 0x000fe20003f85270 */
[----:B------:R-:W-:-:S04]  /*0f10*/  IMAD.WIDE.U32 R12, R97, c[0x0][0x280], R28 ;  /* 0x0000a000610c7a25 */ /* 0x000fc800078e001c */
[----:B------:R-:W-:Y:S02]  /*0f20*/  IMAD.MOV.U32 R110, RZ, RZ, R12 ;  /* 0x000000ffff6e7224 */ /* 0x000fe400078e000c */
[----:B------:R-:W-:-:S04]  /*0f30*/  IMAD.IADD R111, R13, 0x1, R14 ;  /* 0x000000010d6f7824 */ /* 0x000fc800078e020e */
[----:B-----5:R-:W-:Y:S02]  /*0f40*/  IMAD.WIDE.U32 R110, R173, c[0x0][0x280], R110 ;  /* 0x0000a000ad6e7a25 */ /* 0x020fe400078e006e */
        /* <DEDUP_REMOVED lines=65> */
[----:B------:R-:W-:Y:S01]  /*1360*/  IMAD.WIDE.U32 R108, R173, c[0x0][0x290], R108 ;  /* 0x0000a400ad6c7a25 */ /* 0x000fe200078e006c */
        /* <DEDUP_REMOVED lines=70> */
[----:B------:R-:W-:Y:S01]  /*17d0*/  IMAD.MOV.U32 R4, RZ, RZ, c[0x0][0x280] ;  /* 0x0000a000ff047624 */ /* 0x000fe200078e00ff */
[----:B------:R-:W-:Y:S01]  /*17e0*/  SHF.L.U64.HI R174, R3, R40, c[0x0][0x294] ;  /* 0x0000a50003ae7619 */ /* 0x000fe20000010228 */
[----:B------:R-:W-:Y:S01]  /*17f0*/  IMAD R0, R0, c[0x0][0x290], RZ ;  /* 0x0000a40000007a24 */ /* 0x000fe200078e02ff */
[-C--:B------:R-:W-:Y:S01]  /*1800*/  SHF.L.U64.HI R195, R5, R176.reuse, c[0x0][0x1e4] ;  /* 0x0000790005c37619 */ /* 0x080fe200000102b0 */
[C---:B------:R-:W-:Y:S01]  /*1810*/  IMAD.SHL.U32 R203, R4.reuse, 0x20, RZ ;  /* 0x0000002004cb7824 */ /* 0x040fe200078e00ff */
[C---:B------:R-:W-:Y:S01]  /*1820*/  SHF.L.U64.HI R175, R4.reuse, R176, c[0x0][0x284] ;  /* 0x0000a10004af7619 */ /* 0x040fe200000102b0 */
[C---:B------:R-:W-:Y:S01]  /*1830*/  IMAD.SHL.U32 R206, R4.reuse, 0x10, RZ ;  /* 0x0000001004ce7824 */ /* 0x040fe200078e00ff */
[C---:B------:R-:W-:Y:S01]  /*1840*/  SHF.L.U64.HI R193, R4.reuse, R194, c[0x0][0x284] ;  /* 0x0000a10004c17619 */ /* 0x040fe200000102c2 */
[C---:B------:R-:W-:Y:S01]  /*1850*/  IMAD.WIDE.U32 R198, R4.reuse, 0x30, RZ ;  /* 0x0000003004c67825 */ /* 0x040fe200078e00ff */
[----:B------:R-:W-:-:S02]  /*1860*/  SHF.L.U64.HI R177, R4, R40, c[0x0][0x284] ;  /* 0x0000a10004b17619 */ /* 0x000fc40000010228 */
[----:B------:R-:W-:Y:S01]  /*1870*/  SHF.L.U32 R205, R4, 0x6, RZ ;  /* 0x0000000604cd7819 */ /* 0x000fe200000006ff */
[----:B------:R-:W-:Y:S01]  /*1880*/  IMAD R4, R173, c[0x0][0x294], R0 ;  /* 0x0000a500ad047a24 */ /* 0x000fe200078e0200 */
[----:B------:R-:W-:Y:S01]  /*1890*/  IADD3 R0, P0, R97, 0x10, RZ ;  /* 0x0000001061007810 */ /* 0x000fe20007f1e0ff */
[C---:B------:R-:W-:Y:S01]  /*18a0*/  IMAD.SHL.U32 R212, R5.reuse, 0x20, RZ ;  /* 0x0000002005d47824 */ /* 0x040fe200078e00ff */
[C---:B------:R-:W-:Y:S01]  /*18b0*/  SHF.L.U64.HI R192, R5.reuse, R194, c[0x0][0x1e4] ;  /* 0x0000790005c07619 */ /* 0x040fe200000102c2 */
[C---:B------:R-:W-:Y:S01]  /*18c0*/  IMAD.SHL.U32 R207, R5.reuse, 0x40, RZ ;  /* 0x0000004005cf7824 */ /* 0x040fe200078e00ff */
[C---:B------:R-:W-:Y:S01]  /*18d0*/  SHF.L.U64.HI R183, R5.reuse, R40, c[0x0][0x1e4] ;  /* 0x0000790005b77619 */ /* 0x040fe20000010228 */
[C---:B------:R-:W-:Y:S01]  /*18e0*/  IMAD.WIDE.U32 R170, R5.reuse, 0x30, RZ ;  /* 0x0000003005aa7825 */ /* 0x040fe200078e00ff */
[----:B------:R-:W-:Y:S02]  /*18f0*/  SHF.L.U32 R211, R5, 0x4, RZ ;  /* 0x0000000405d37819 */ /* 0x000fe400000006ff */
[----:B------:R-:W-:Y:S01]  /*1900*/  SHF.L.U64.HI R176, R3, R176, c[0x0][0x294] ;  /* 0x0000a50003b07619 */ /* 0x000fe200000102b0 */
[----:B------:R-:W-:Y:S01]  /*1910*/  IMAD R5, R173, c[0x0][0x284], R2 ;  /* 0x0000a100ad057a24 */ /* 0x000fe200078e0202 */
[----:B------:R-:W-:Y:S01]  /*1920*/  IADD3.X R2, RZ, R39, RZ, P0, !PT ;  /* 0x00000027ff027210 */ /* 0x000fe200007fe4ff */
[C---:B------:R-:W-:Y:S01]  /*1930*/  IMAD.SHL.U32 R204, R3.reuse, 0x20, RZ ;  /* 0x0000002003cc7824 */ /* 0x040fe200078e00ff */
[C---:B------:R-:W-:Y:S01]  /*1940*/  SHF.L.U64.HI R194, R3.reuse, R194, c[0x0][0x294] ;  /* 0x0000a50003c27619 */ /* 0x040fe200000102c2 */
[C---:B------:R-:W-:Y:S01]  /*1950*/  IMAD.SHL.U32 R201, R3.reuse, 0x40, RZ ;  /* 0x0000004003c97824 */ /* 0x040fe200078e00ff */
[----:B------:R-:W-:Y:S01]  /*1960*/  IADD3 R143, P0, R32, R178, RZ ;  /* 0x000000b2208f7210 */ /* 0x000fe20007f1e0ff */
[----:B------:R-:W-:Y:S01]  /*1970*/  IMAD.SHL.U32 R202, R3, 0x10, RZ ;  /* 0x0000001003ca7824 */ /* 0x000fe200078e00ff */
[----:B------:R-:W-:Y:S01]  /*1980*/  IADD3 R129, R199, UR5, RZ ;  /* 0x00000005c7817c10 */ /* 0x000fe2000fffe0ff */
[----:B------:R-:W-:Y:S01]  /*1990*/  IMAD.WIDE.U32 R196, R3, 0x30, RZ ;  /* 0x0000003003c47825 */ /* 0x000fe200078e00ff */
[----:B------:R-:W-:-:S02]  /*19a0*/  IADD3 R31, R28, 0x20, RZ ;  /* 0x000000201c1f7810 */ /* 0x000fc40007ffe0ff */
        /* <DEDUP_REMOVED lines=41> */
.L_x_783:
        /* <DEDUP_REMOVED lines=50> */
.L_x_741:
[----:B------:R-:W-:Y:S05]  /*1f60*/  BSYNC B0 ;  /* 0x0000000000007941 */ /* 0x000fea0003800000 */
.L_x_740:
        /* <DEDUP_REMOVED lines=40> */
.L_x_743:
[----:B------:R-:W-:Y:S05]  /*21f0*/  BSYNC B0 ;  /* 0x0000000000007941 */ /* 0x000fea0003800000 */
.L_x_742:
        /* <DEDUP_REMOVED lines=40> */
.L_x_745:
[----:B------:R-:W-:Y:S05]  /*2480*/  BSYNC B0 ;  /* 0x0000000000007941 */ /* 0x000fea0003800000 */
.L_x_744:
        /* <DEDUP_REMOVED lines=38> */
.L_x_747:
[----:B------:R-:W-:Y:S05]  /*26f0*/  BSYNC B0 ;  /* 0x0000000000007941 */ /* 0x000fea0003800000 */
.L_x_746:
        /* <DEDUP_REMOVED lines=74> */
.L_x_751:
[----:B------:R-:W-:Y:S05]  /*2ba0*/  BSYNC B0 ;  /* 0x0000000000007941 */ /* 0x000fea0003800000 */
.L_x_750:
        /* <DEDUP_REMOVED lines=59> */
.L_x_749:
[----:B------:R-:W-:Y:S05]  /*2f60*/  BSYNC B1 ;  /* 0x0000000000017941 */ /* 0x000fea0003800000 */
.L_x_748:
        /* <DEDUP_REMOVED lines=62> */
.L_x_755:
[----:B------:R-:W-:Y:S05]  /*3350*/  BSYNC B0 ;  /* 0x0000000000007941 */ /* 0x000fea0003800000 */
.L_x_754:
        /* <DEDUP_REMOVED lines=59> */
.L_x_753:
[----:B------:R-:W-:Y:S05]  /*3710*/  BSYNC B1 ;  /* 0x0000000000017941 */ /* 0x000fea0003800000 */
.L_x_752:
        /* <DEDUP_REMOVED lines=62> */
.L_x_759:
[----:B------:R-:W-:Y:S05]  /*3b00*/  BSYNC B0 ;  /* 0x0000000000007941 */ /* 0x000fea0003800000 */
.L_x_758:
        /* <DEDUP_REMOVED lines=59> */
.L_x_757:
[----:B------:R-:W-:Y:S05]  /*3ec0*/  BSYNC B1 ;  /* 0x0000000000017941 */ /* 0x000fea0003800000 */
.L_x_756:
        /* <DEDUP_REMOVED lines=60> */
.L_x_762:
[----:B------:R-:W-:Y:S05]  /*4290*/  BSYNC B0 ;  /* 0x0000000000007941 */ /* 0x000fea0003800000 */
.L_x_761:
        /* <DEDUP_REMOVED lines=59> */
.L_x_739:
        /* <DEDUP_REMOVED lines=224> */
.L_x_764:
[----:B-1----:R-:W-:Y:S05]  /*5450*/  BSYNC B0 ;  /* 0x0000000000007941 */ /* 0x002fea0003800000 */
.L_x_763:
        /* <DEDUP_REMOVED lines=115> */
.L_x_766:
[----:B------:R-:W-:Y:S05]  /*5b90*/  BSYNC B0 ;  /* 0x0000000000007941 */ /* 0x000fea0003800000 */
.L_x_765:
        /* <DEDUP_REMOVED lines=115> */
.L_x_768:
[----:B------:R-:W-:Y:S05]  /*62d0*/  BSYNC B0 ;  /* 0x0000000000007941 */ /* 0x000fea0003800000 */
.L_x_767:
        /* <DEDUP_REMOVED lines=116> */
.L_x_738:
        /* <DEDUP_REMOVED lines=19> */
.L_x_770:
[----:B------:R-:W-:Y:S05]  /*6b50*/  BSYNC B0 ;  /* 0x0000000000007941 */ /* 0x000fea0003800000 */
.L_x_769:
        /* <DEDUP_REMOVED lines=19> */
.L_x_772:
[----:B------:R-:W-:Y:S05]  /*6c90*/  BSYNC B0 ;  /* 0x0000000000007941 */ /* 0x000fea0003800000 */
.L_x_771:
        /* <DEDUP_REMOVED lines=19> */
.L_x_774:
[----:B------:R-:W-:Y:S05]  /*6dd0*/  BSYNC B0 ;  /* 0x0000000000007941 */ /* 0x000fea0003800000 */
.L_x_773:
        /* <DEDUP_REMOVED lines=18> */
.L_x_760:
[----:B------:R-:W-:Y:S05]  /*6f00*/  BSYNC B2 ;  /* 0x0000000000027941 */ /* 0x000fea0003800000 */
.L_x_737:
        /* <DEDUP_REMOVED lines=83> */
.L_x_776:
[----:B-1----:R-:W-:Y:S05]  /*7440*/  BSYNC B0 ;  /* 0x0000000000007941 */ /* 0x002fea0003800000 */
.L_x_775:
        /* <DEDUP_REMOVED lines=19> */
.L_x_778:
[----:B------:R-:W-:Y:S05]  /*7580*/  BSYNC B0 ;  /* 0x0000000000007941 */ /* 0x000fea0003800000 */
.L_x_777:
        /* <DEDUP_REMOVED lines=19> */
.L_x_780:
[----:B------:R-:W-:Y:S05]  /*76c0*/  BSYNC B0 ;  /* 0x0000000000007941 */ /* 0x000fea0003800000 */
.L_x_779:
        /* <DEDUP_REMOVED lines=19> */
.L_x_782:
[----:B------:R-:W-:Y:S05]  /*7800*/  BSYNC B0 ;  /* 0x0000000000007941 */ /* 0x000fea0003800000 */
.L_x_781:
        /* <DEDUP_REMOVED lines=22> */
[C-C-:B------:R-:W-:Y:S01]  /*7970*/  @P0 IMAD.X R5, R7.reuse, 0x1, R169.reuse, P1 ;  /* 0x0000000107050824 */ /* 0x140fe200008e06a9 */
[-C--:B------:R-:W-:Y:S02]  /*7980*/  @P0 IADD3 R10, P1, R6, R131.reuse, RZ ;  /* 0x00000083060a0210 */ /* 0x080fe40007f3e0ff */
[----:B------:R2:W-:Y:S03]  /*7990*/  @P0 LDGSTS.E.BYPASS.LTC128B.128 [R75+0x6900], [R12.64], !P6 ;  /* 0x069000000c4b0fae */ /* 0x0005e6000f101d48 */
[--C-:B------:R-:W-:Y:S01]  /*79a0*/  @P0 IMAD.X R11, R7, 0x1, R128.reuse, P1 ;  /* 0x00000001070b0824 */ /* 0x100fe200008e0680 */
        /* <DEDUP_REMOVED lines=11> */
.L_x_736:
[----:B-1----:R-:W-:Y:S01]  /*7a60*/  ISETP.GE.AND P0, PT, R208, 0x1, PT ;  /* 0x00000001d000780c */ /* 0x002fe20003f06270 */
[----:B------:R-:W-:Y:S01]  /*7a70*/  IMAD.IADD R18, R182, 0x1, R180 ;  /* 0x00000001b6127824 */ /* 0x000fe200078e02b4 */
[----:B------:R-:W-:Y:S01]  /*7a80*/  PLOP3.LUT P4, PT, PT, PT, PT, 0x80, 0x0 ;  /* 0x000000000000781c */ /* 0x000fe20003f8f070 */
[----:B------:R-:W-:Y:S01]  /*7a90*/  CS2R R14, SRZ ;  /* 0x00000000000e7805 */ /* 0x000fe2000001ff00 */
[----:B------:R-:W-:Y:S01]  /*7aa0*/  MOV R126, RZ ;  /* 0x000000ff007e7202 */ /* 0x000fe20000000f00 */
[----:B------:R-:W-:Y:S01]  /*7ab0*/  IMAD.MOV.U32 R124, RZ, RZ, RZ ;  /* 0x000000ffff7c7224 */ /* 0x000fe200078e00ff */
[----:B------:R-:W-:Y:S01]  /*7ac0*/  CS2R R130, SRZ ;  /* 0x0000000000827805 */ /* 0x000fe2000001ff00 */
[----:B------:R-:W-:Y:S01]  /*7ad0*/  CS2R R128, SRZ ;  /* 0x0000000000807805 */ /* 0x000fe2000001ff00 */
[----:B------:R-:W-:Y:S01]  /*7ae0*/  CS2R R16, SRZ ;  /* 0x0000000000107805 */ /* 0x000fe2000001ff00 */
[----:B------:R-:W-:Y:S01]  /*7af0*/  MOV R122, RZ ;  /* 0x000000ff007a7202 */ /* 0x000fe20000000f00 */
[----:B------:R-:W-:Y:S01]  /*7b00*/  CS2R R120, SRZ ;  /* 0x0000000000787805 */ /* 0x000fe2000001ff00 */
[----:B--2---:R-:W-:Y:S01]  /*7b10*/  CS2R R12, SRZ ;  /* 0x00000000000c7805 */ /* 0x004fe2000001ff00 */
        /* <DEDUP_REMOVED lines=62> */
[----:B------:R-:W-:Y:S01]  /*7f00*/  CS2R R168, SRZ ;  /* 0x0000000000a87805 */ /* 0x000fe2000001ff00 */
[----:B------:R-:W-:Y:S01]  /*7f10*/  CS2R R162, SRZ ;  /* 0x0000000000a27805 */ /* 0x000fe2000001ff00 */
[----:B------:R-:W-:Y:S01]  /*7f20*/  CS2R R54, SRZ ;  /* 0x0000000000367805 */ /* 0x000fe2000001ff00 */
        /* <DEDUP_REMOVED lines=13> */
[----:B------:R-:W-:Y:S01]  /*8000*/  IMAD.MOV.U32 R144, RZ, RZ, RZ ;  /* 0x000000ffff907224 */ /* 0x000fe200078e00ff */
[----:B------:R-:W-:Y:S01]  /*8010*/  MOV R64, RZ ;  /* 0x000000ff00407202 */ /* 0x000fe20000000f00 */
[----:B------:R-:W-:Y:S01]  /*8020*/  CS2R R62, SRZ ;  /* 0x00000000003e7805 */ /* 0x000fe2000001ff00 */
[----:B------:R-:W-:Y:S01]  /*8030*/  IMAD.MOV.U32 R61, RZ, RZ, RZ ;  /* 0x000000ffff3d7224 */ /* 0x000fe200078e00ff */
[----:B------:R-:W-:Y:S05]  /*8040*/  @!P0 BRA `(.L_x_784) ;  /* 0x00011de000008947 */ /* 0x000fea0003800000 */
[----:B------:R-:W2:Y:S01]  /*8050*/  LDL R60, [R1+0x48] ;  /* 0x00004800013c7983 */ /* 0x000ea20000100800 */
[----:B------:R-:W-:-:S03]  /*8060*/  ISETP.NE.U32.AND P0, PT, RZ, c[0x0][0x340], PT ;  /* 0x0000d000ff007a0c */ /* 0x000fc60003f05070 */
[----:B------:R-:W3:Y:S01]  /*8070*/  LDL R165, [R1+0x4] ;  /* 0x0000040001a57983 */ /* 0x000ee20000100800 */
        /* <DEDUP_REMOVED lines=13> */
[----:B------:R-:W-:Y:S02]  /*8150*/  IMAD R17, R210, 0x80, R72 ;  /* 0x00000080d2117824 */ /* 0x000fe400078e0248 */
[----:B------:R-:W-:-:S05]  /*8160*/  IMAD R24, R185, c[0x0][0x2c4], RZ ;  /* 0x0000b100b9187a24 */ /* 0x000fca00078e02ff */
[C---:B------:R-:W-:Y:S02]  /*8170*/  ISETP.GE.AND P6, PT, R17.reuse, R24, PT ;  /* 0x000000181100720c */ /* 0x040fe40003fc6270 */
[----:B------:R-:W-:Y:S01]  /*8180*/  IADD3 R16, R17, 0x30, RZ ;  /* 0x0000003011107810 */ /* 0x000fe20007ffe0ff */
[----:B--2---:R-:W-:-:S05]  /*8190*/  @P5 IMAD.WIDE R2, R60, R2, c[0x0][0x340] ;  /* 0x0000d0003c025625 */ /* 0x004fca00078e0202 */
[----:B------:R2:W4:Y:S01]  /*81a0*/  @P5 LDG.E R22, [R2.64] ;  /* 0x0000000802165981 */ /* 0x000522000c1e1900 */
[----:B------:R-:W-:Y:S01]  /*81b0*/  SHF.R.S32.HI R19, RZ, 0x1f, R60 ;  /* 0x0000001fff137819 */ /* 0x000fe2000001143c */
[----:B------:R-:W-:Y:S01]  /*81c0*/  IMAD.MOV.U32 R160, RZ, RZ, c[0x0][0x1e0] ;  /* 0x00007800ffa07624 */ /* 0x000fe200078e00ff */
[----:B---3--:R-:W-:Y:S02]  /*81d0*/  LEA.HI.SX32 R73, R165, 0xffffffff, 0x1a ;  /* 0xffffffffa5497811 */ /* 0x008fe400078fd2ff */
[----:B------:R-:W-:Y:S01]  /*81e0*/  SEL R6, R19, RZ, !P0 ;  /* 0x000000ff13067207 */ /* 0x000fe20004000000 */
[C---:B------:R-:W-:Y:S01]  /*81f0*/  IMAD.SHL.U32 R161, R160.reuse, 0x40, RZ ;  /* 0x00000040a0a17824 */ /* 0x040fe200078e00ff */
[----:B------:R-:W-:Y:S01]  /*8200*/  SHF.R.S32.HI R74, RZ, 0x1f, R73 ;  /* 0x0000001fff4a7819 */ /* 0x000fe20000011449 */
[----:B------:R-:W-:Y:S01]  /*8210*/  IMAD.WIDE.U32 R162, R160, 0x20, RZ ;  /* 0x00000020a0a27825 */ /* 0x000fe200078e00ff */
[----:B------:R-:W-:-:S03]  /*8220*/  LEA.HI R55, R157, R213, RZ, 0x4 ;  /* 0x000000d59d377211 */ /* 0x000fc600078f20ff */
        /* <DEDUP_REMOVED lines=26> */
[----:B------:R-:W-:Y:S01]  /*83d0*/  IMAD.IADD R3, R3, 0x1, R6 ;  /* 0x0000000103037824 */ /* 0x000fe200078e0206 */
[----:B------:R-:W-:Y:S01]  /*83e0*/  IADD3 R6, R17, 0x20, RZ ;  /* 0x0000002011067810 */ /* 0x000fe20007ffe0ff */
[----:B------:R-:W-:Y:S01]  /*83f0*/  IMAD R0, R5, c[0x0][0x1a8], RZ ;  /* 0x00006a0005007a24 */ /* 0x000fe200078e02ff */
[----:B------:R-:W-:Y:S01]  /*8400*/  IADD3 R21, R20, 0x40, RZ ;  /* 0x0000004014157810 */ /* 0x000fe20007ffe0ff */
[----:B------:R-:W-:Y:S01]  /*8410*/  IMAD.WIDE.U32 R2, R4, c[0x0][0x1a8], R2 ;  /* 0x00006a0004027a25 */ /* 0x000fe200078e0002 */
[----:B------:R-:W-:Y:S02]  /*8420*/  ISETP.GE.AND P4, PT, R20, c[0x0][0x198], PT ;  /* 0x0000660014007a0c */ /* 0x000fe40003f86270 */
[----:B------:R-:W-:Y:S01]  /*8430*/  ISETP.GE.AND P1, PT, R6, R24, PT ;  /* 0x000000180600720c */ /* 0x000fe20003f26270 */
[----:B------:R-:W-:Y:S01]  /*8440*/  IMAD R0, R4, c[0x0][0x1ac], R0 ;  /* 0x00006b0004007a24 */ /* 0x000fe200078e0200 */
[----:B------:R-:W-:Y:S01]  /*8450*/  LEA R14, P0, R2, c[0x0][0x160], 0x1 ;  /* 0x00005800020e7a11 */ /* 0x000fe200078008ff */
[----:B------:R-:W-:Y:S01]  /*8460*/  IMAD.SHL.U32 R7, R72, 0x40, RZ ;  /* 0x0000004048077824 */ /* 0x000fe200078e00ff */
[----:B------:R-:W-:Y:S01]  /*8470*/  ISETP.GE.AND P3, PT, R21, c[0x0][0x198], PT ;  /* 0x0000660015007a0c */ /* 0x000fe20003f66270 */
[----:B------:R-:W-:Y:S01]  /*8480*/  IMAD.IADD R0, R3, 0x1, R0 ;  /* 0x0000000103007824 */ /* 0x000fe200078e0200 */
[----:B------:R-:W-:Y:S01]  /*8490*/  LEA.HI R3, R157, R213, RZ, 0x6 ;  /* 0x000000d59d037211 */ /* 0x000fe200078f30ff */
[----:B------:R-:W1:Y:S01]  /*84a0*/  SHFL.IDX PT, R4, R14, RZ, 0x181f ;  /* 0x00181fff0e047589 */ /* 0x000e6200000e0000 */
[----:B------:R-:W-:Y:S01]  /*84b0*/  IMAD.SHL.U32 R42, R80, 0x8, RZ ;  /* 0x00000008502a7824 */ /* 0x000fe200078e00ff */
[----:B------:R-:W-:-:S02]  /*84c0*/  LOP3.LUT R25, R7, 0x1c0, RZ, 0xc0, !PT ;  /* 0x000001c007197812 */ /* 0x000fc400078ec0ff */
[----:B------:R-:W-:Y:S01]  /*84d0*/  LEA.HI.X R15, R2, c[0x0][0x164], R0, 0x1, P0 ;  /* 0x00005900020f7a11 */ /* 0x000fe200000f0c00 */
[----:B------:R-:W-:Y:S01]  /*84e0*/  SHFL.IDX PT, R8, R14, 0x2, 0x181f ;  /* 0x00581f000e087f89 */ /* 0x000fe200000e0000 */
[----:B------:R-:W-:Y:S02]  /*84f0*/  IADD3 R0, R17, 0x10, RZ ;  /* 0x0000001011007810 */ /* 0x000fe40007ffe0ff */
[--C-:B------:R-:W-:Y:S01]  /*8500*/  LOP3.LUT R13, R25, 0x38, R42.reuse, 0xf8, !PT ;  /* 0x00000038190d7812 */ /* 0x100fe200078ef82a */
[----:B------:R-:W2:Y:S01]  /*8510*/  SHFL.IDX PT, R5, R15, RZ, 0x181f ;  /* 0x00181fff0f057589 */ /* 0x000ea200000e0000 */
[----:B------:R-:W-:Y:S01]  /*8520*/  ISETP.GE.AND P2, PT, R0, R24, PT ;  /* 0x000000180000720c */ /* 0x000fe20003f46270 */
[----:B------:R-:W-:Y:S01]  /*8530*/  IMAD.SHL.U32 R0, R3, 0x8, RZ ;  /* 0x0000000803007824 */ /* 0x000fe200078e00ff */
[----:B------:R-:W-:Y:S01]  /*8540*/  SHF.R.U32.HI R27, RZ, 0x3, R25 ;  /* 0x00000003ff1b7819 */ /* 0x000fe20000011619 */
[----:B------:R-:W3:Y:S01]  /*8550*/  SHFL.IDX PT, R2, R14, 0x1, 0x181f ;  /* 0x00381f000e027f89 */ /* 0x000ee200000e0000 */
[----:B------:R-:W-:-:S02]  /*8560*/  SHF.R.S32.HI R43, RZ, 0x1f, R42 ;  /* 0x0000001fff2b7819 */ /* 0x000fc4000001142a */
[----:B------:R-:W-:Y:S01]  /*8570*/  LOP3.LUT R26, R0, 0xfffffe00, RZ, 0xc0, !PT ;  /* 0xfffffe00001a7812 */ /* 0x000fe200078ec0ff */
[----:B------:R-:W3:Y:S01]  /*8580*/  SHFL.IDX PT, R3, R15, 0x1, 0x181f ;  /* 0x00381f000f037f89 */ /* 0x000ee200000e0000 */
[----:B------:R-:W-:Y:S02]  /*8590*/  @!P6 SHF.R.S32.HI R0, RZ, 0x1f, R21 ;  /* 0x0000001fff00e819 */ /* 0x000fe40000011415 */
[----:B------:R-:W-:Y:S02]  /*85a0*/  LOP3.LUT R252, R26, R13, R27, 0xf6, !PT ;  /* 0x0000000d1afc7212 */ /* 0x000fe400078ef61b */
[----:B------:R-:W-:Y:S02]  /*85b0*/  @!P6 LEA.HI R12, R0, R21, RZ, 0x3 ;  /* 0x00000015000ce211 */ /* 0x000fe400078f18ff */
[----:B------:R-:W-:Y:S02]  /*85c0*/  @!P2 SHF.R.S32.HI R9, RZ, 0x1f, R21 ;  /* 0x0000001fff09a819 */ /* 0x000fe40000011415 */
[----:B-1----:R-:W-:-:S02]  /*85d0*/  @!P6 LEA R6, P0, R20, R4, 0x1 ;  /* 0x000000041406e211 */ /* 0x002fc400078008ff */
[----:B------:R-:W-:Y:S02]  /*85e0*/  @!P2 LEA.HI R0, R9, R21, RZ, 0x3 ;  /* 0x000000150900a211 */ /* 0x000fe400078f18ff */
[----:B------:R-:W1:Y:S01]  /*85f0*/  SHFL.IDX PT, R9, R15, 0x2, 0x181f ;  /* 0x00581f000f097f89 */ /* 0x000e6200000e0000 */
[----:B------:R-:W-:Y:S02]  /*8600*/  @!P6 LOP3.LUT R12, R12, 0xfffffff8, RZ, 0xc0, !PT ;  /* 0xfffffff80c0ce812 */ /* 0x000fe400078ec0ff */
[----:B--2---:R-:W-:Y:S02]  /*8610*/  @!P6 LEA.HI.X R7, R20, R5, R43, 0x1, P0 ;  /* 0x000000051407e211 */ /* 0x004fe400000f0c2b */
[----:B------:R-:W-:Y:S01]  /*8620*/  @!P2 LOP3.LUT R0, R0, 0xfffffff8, RZ, 0xc0, !PT ;  /* 0xfffffff80000a812 */ /* 0x000fe200078ec0ff */
[----:B------:R-:W-:Y:S01]  /*8630*/  @!P6 IMAD.WIDE R12, R12, 0x2, R4 ;  /* 0x000000020c0ce825 */ /* 0x000fe200078e0204 */
[----:B---3--:R-:W-:Y:S01]  /*8640*/  @!P2 LEA R10, P0, R20, R2, 0x1 ;  /* 0x00000002140aa211 */ /* 0x008fe200078008ff */
[----:B------:R-:W2:Y:S02]  /*8650*/  SHFL.IDX PT, R4, R14, 0x3, 0x181f ;  /* 0x00781f000e047f89 */ /* 0x000ea400000e0000 */
[----:B------:R-:W-:Y:S01]  /*8660*/  @!P6 IMAD.SHL.U32 R5, R252, 0x2, RZ ;  /* 0x00000002fc05e824 */ /* 0x000fe200078e00ff */
[----:B------:R-:W-:Y:S01]  /*8670*/  @!P2 LEA.HI.X R11, R20, R3, R43, 0x1, P0 ;  /* 0x00000003140ba211 */ /* 0x000fe200000f0c2b */
[----:B------:R-:W-:Y:S01]  /*8680*/  @!P2 IMAD.WIDE R2, R0, 0x2, R2 ;  /* 0x000000020002a825 */ /* 0x000fe200078e0202 */
[----:B------:R-:W-:-:S02]  /*8690*/  ISETP.GE.AND P0, PT, R16, R24, PT ;  /* 0x000000181000720c */ /* 0x000fc40003f06270 */
[----:B------:R3:W-:Y:S01]  /*86a0*/  @!P6 LDGSTS.E.BYPASS.LTC128B.128 [R5+0x8100], [R6.64], !P4 ;  /* 0x081000000605efae */ /* 0x0007e2000e101d48 */
[----:B------:R-:W-:-:S03]  /*86b0*/  @!P2 IMAD.SHL.U32 R0, R252, 0x2, RZ ;  /* 0x00000002fc00a824 */ /* 0x000fc600078e00ff */
[----:B------:R1:W-:Y:S04]  /*86c0*/  @!P6 LDGSTS.E.BYPASS.LTC128B.128 [R5+0xc100], [R12.64], !P3 ;  /* 0x0c1000000c05efae */ /* 0x0003e8000d901d48 */
[----:B------:R2:W-:Y:S04]  /*86d0*/  @!P2 LDGSTS.E.BYPASS.LTC128B.128 [R0+0x8900], [R10.64], !P4 ;  /* 0x089000000a00afae */ /* 0x0005e8000e101d48 */
[----:B------:R2:W-:Y:S01]  /*86e0*/  @!P2 LDGSTS.E.BYPASS.LTC128B.128 [R0+0xc900], [R2.64], !P3 ;  /* 0x0c9000000200afae */ /* 0x0005e2000d901d48 */
[--C-:B---3--:R-:W-:Y:S02]  /*86f0*/  @!P1 SHF.R.S32.HI R7, RZ, 0x1f, R21.reuse ;  /* 0x0000001fff079819 */ /* 0x108fe40000011415 */
[----:B------:R-:W-:Y:S01]  /*8700*/  @!P1 LEA R6, P2, R20, R8, 0x1 ;  /* 0x0000000814069211 */ /* 0x000fe200078408ff */
[----:B-1----:R-:W1:Y:S01]  /*8710*/  SHFL.IDX PT, R5, R15, 0x3, 0x181f ;  /* 0x00781f000f057f89 */ /* 0x002e6200000e0000 */
[----:B------:R-:W-:Y:S01]  /*8720*/  IMAD R12, R215, c[0x0][0x1e8], RZ ;  /* 0x00007a00d70c7a24 */ /* 0x000fe200078e02ff */
[----:B--2---:R-:W-:-:S03]  /*8730*/  @!P0 SHF.R.S32.HI R10, RZ, 0x1f, R21 ;  /* 0x0000001fff0a8819 */ /* 0x004fc60000011415 */
[----:B------:R-:W-:Y:S01]  /*8740*/  IMAD R12, R59, c[0x0][0x1ec], R12 ;  /* 0x00007b003b0c7a24 */ /* 0x000fe200078e020c */
[----:B------:R-:W-:Y:S02]  /*8750*/  @!P1 LEA.HI R0, R7, R21, RZ, 0x3 ;  /* 0x0000001507009211 */ /* 0x000fe400078f18ff */
[----:B------:R-:W-:Y:S02]  /*8760*/  IADD3 R2, R17, 0x40, RZ ;  /* 0x0000004011027810 */ /* 0x000fe40007ffe0ff */
[----:B------:R-:W-:Y:S01]  /*8770*/  @!P1 LOP3.LUT R3, R0, 0xfffffff8, RZ, 0xc0, !PT ;  /* 0xfffffff800039812 */ /* 0x000fe200078ec0ff */
[----:B------:R-:W-:Y:S01]  /*8780*/  @!P1 IMAD.SHL.U32 R0, R252, 0x2, RZ ;  /* 0x00000002fc009824 */ /* 0x000fe200078e00ff */
[----:B------:R-:W-:Y:S02]  /*8790*/  @!P1 LEA.HI.X R7, R20, R9, R43, 0x1, P2 ;  /* 0x0000000914079211 */ /* 0x000fe400010f0c2b */
[----:B------:R-:W-:Y:S01]  /*87a0*/  ISETP.GE.AND P2, PT, R2, R24, PT ;  /* 0x000000180200720c */ /* 0x000fe20003f46270 */
[----:B------:R-:W-:Y:S01]  /*87b0*/  @!P1 IMAD.WIDE R8, R3, 0x2, R8 ;  /* 0x0000000203089825 */ /* 0x000fe200078e0208 */
[----:B------:R-:W2:Y:S01]  /*87c0*/  SHFL.IDX PT, R2, R14, 0x4, 0x181f ;  /* 0x00981f000e027f89 */ /* 0x000ea200000e0000 */
[----:B------:R-:W-:-:S03]  /*87d0*/  @!P0 LEA.HI R10, R10, R21, RZ, 0x3 ;  /* 0x000000150a0a8211 */ /* 0x000fc600078f18ff */
[----:B------:R-:W3:Y:S04]  /*87e0*/  SHFL.IDX PT, R3, R15, 0x4, 0x181f ;  /* 0x00981f000f037f89 */ /* 0x000ee800000e0000 */
[----:B------:R1:W-:Y:S04]  /*87f0*/  @!P1 LDGSTS.E.BYPASS.LTC128B.128 [R0+0x9100], [R6.64], !P4 ;  /* 0x0910000006009fae */ /* 0x0003e8000e101d48 */
[----:B------:R2:W-:Y:S01]  /*8800*/  @!P1 LDGSTS.E.BYPASS.LTC128B.128 [R0+0xd100], [R8.64], !P3 ;  /* 0x0d10000008009fae */ /* 0x0005e2000d901d48 */
[----:B-1----:R-:W-:Y:S02]  /*8810*/  @!P0 LEA R6, P1, R20, R4, 0x1 ;  /* 0x0000000414068211 */ /* 0x002fe400078208ff */
[----:B--2---:R-:W-:Y:S01]  /*8820*/  @!P0 LOP3.LUT R0, R10, 0xfffffff8, RZ, 0xc0, !PT ;  /* 0xfffffff80a008812 */ /* 0x004fe200078ec0ff */
[----:B------:R-:W-:Y:S01]  /*8830*/  @!P0 IMAD.SHL.U32 R9, R252, 0x2, RZ ;  /* 0x00000002fc098824 */ /* 0x000fe200078e00ff */
[----:B------:R-:W-:Y:S01]  /*8840*/  @!P0 LEA.HI.X R7, R20, R5, R43, 0x1, P1 ;  /* 0x0000000514078211 */ /* 0x000fe200008f0c2b */
[----:B------:R-:W1:Y:S02]  /*8850*/  SHFL.IDX PT, R8, R14, 0x5, 0x181f ;  /* 0x00b81f000e087f89 */ /* 0x000e6400000e0000 */
[----:B------:R-:W-:Y:S01]  /*8860*/  @!P0 IMAD.WIDE R4, R0, 0x2, R4 ;  /* 0x0000000200048825 */ /* 0x000fe200078e0204 */
[----:B------:R-:W-:Y:S01]  /*8870*/  @!P2 SHF.R.S32.HI R0, RZ, 0x1f, R21 ;  /* 0x0000001fff00a819 */ /* 0x000fe20000011415 */
[----:B------:R2:W-:Y:S03]  /*8880*/  @!P0 LDGSTS.E.BYPASS.LTC128B.128 [R9+0x9900], [R6.64], !P4 ;  /* 0x0990000006098fae */ /* 0x0005e6000e101d48 */
[----:B------:R-:W-:Y:S01]  /*8890*/  @!P2 LEA.HI R0, R0, R21, RZ, 0x3 ;  /* 0x000000150000a211 */ /* 0x000fe200078f18ff */
[----:B------:R1:W-:Y:S01]  /*88a0*/  @!P0 LDGSTS.E.BYPASS.LTC128B.128 [R9+0xd900], [R4.64], !P3 ;  /* 0x0d90000004098fae */ /* 0x0003e2000d901d48 */
[----:B------:R-:W-:-:S02]  /*88b0*/  IADD3 R16, P3, R72, R18, RZ ;  /* 0x0000001248107210 */ /* 0x000fc40007f7e0ff */
[----:B--2---:R-:W-:Y:S02]  /*88c0*/  SHF.R.S32.HI R7, RZ, 0x1f, R18 ;  /* 0x0000001fff077819 */ /* 0x004fe40000011412 */
[----:B------:R-:W-:Y:S01]  /*88d0*/  IADD3 R6, R17, 0x50, RZ ;  /* 0x0000005011067810 */ /* 0x000fe20007ffe0ff */
[----:B-1----:R-:W1:Y:S01]  /*88e0*/  SHFL.IDX PT, R9, R15, 0x5, 0x181f ;  /* 0x00b81f000f097f89 */ /* 0x002e6200000e0000 */
[----:B------:R-:W-:Y:S02]  /*88f0*/  LEA.HI.X.SX32 R18, R72, R7, 0x1, P3 ;  /* 0x0000000748127211 */ /* 0x000fe400018f0eff */
[----:B------:R-:W-:Y:S02]  /*8900*/  @!P2 LEA R4, P0, R20, R2, 0x1 ;  /* 0x000000021404a211 */ /* 0x000fe400078008ff */
[----:B------:R-:W-:Y:S02]  /*8910*/  ISETP.GE.AND P3, PT, R21, c[0x0][0x198], PT ;  /* 0x0000660015007a0c */ /* 0x000fe40003f66270 */
[----:B------:R-:W-:-:S02]  /*8920*/  ISETP.GE.AND P1, PT, R6, R24, PT ;  /* 0x000000180600720c */ /* 0x000fc40003f26270 */
[----:B------:R-:W-:Y:S01]  /*8930*/  @!P2 LOP3.LUT R6, R0, 0xfffffff8, RZ, 0xc0, !PT ;  /* 0xfffffff80006a812 */ /* 0x000fe200078ec0ff */
[----:B------:R-:W-:Y:S01]  /*8940*/  @!P2 IMAD.SHL.U32 R0, R252, 0x2, RZ ;  /* 0x00000002fc00a824 */ /* 0x000fe200078e00ff */
[----:B---3--:R-:W-:Y:S02]  /*8950*/  @!P2 LEA.HI.X R5, R20, R3, R43, 0x1, P0 ;  /* 0x000000031405a211 */ /* 0x008fe400000f0c2b */
[----:B------:R-:W-:Y:S01]  /*8960*/  IADD3 R7, R17, 0x60, RZ ;  /* 0x0000006011077810 */ /* 0x000fe20007ffe0ff */
[----:B------:R-:W-:Y:S02]  /*8970*/  @!P2 IMAD.WIDE R2, R6, 0x2, R2 ;  /* 0x000000020602a825 */ /* 0x000fe400078e0202 */
[----:B------:R2:W-:Y:S01]  /*8980*/  @!P2 LDGSTS.E.BYPASS.LTC128B.128 [R0+0xa100], [R4.64], !P4 ;  /* 0x0a1000000400afae */ /* 0x0005e2000e101d48 */
[----:B------:R-:W-:-:S03]  /*8990*/  ISETP.GE.AND P0, PT, R7, R24, PT ;  /* 0x000000180700720c */ /* 0x000fc60003f06270 */
[----:B------:R3:W-:Y:S01]  /*89a0*/  @!P2 LDGSTS.E.BYPASS.LTC128B.128 [R0+0xe100], [R2.64], !P3 ;  /* 0x0e1000000200afae */ /* 0x0007e2000d901d48 */
[----:B------:R-:W-:-:S03]  /*89b0*/  @!P1 LEA R10, P2, R20, R8, 0x1 ;  /* 0x00000008140a9211 */ /* 0x000fc600078408ff */
[----:B------:R-:W-:Y:S01]  /*89c0*/  SHFL.IDX PT, R6, R14, 0x6, 0x181f ;  /* 0x00d81f000e067f89 */ /* 0x000fe200000e0000 */
[----:B-1----:R-:W-:-:S03]  /*89d0*/  @!P1 LEA.HI.X R11, R20, R9, R43, 0x1, P2 ;  /* 0x00000009140b9211 */ /* 0x002fc600010f0c2b */
[----:B------:R-:W1:Y:S01]  /*89e0*/  SHFL.IDX PT, R7, R15, 0x6, 0x181f ;  /* 0x00d81f000f077f89 */ /* 0x000e6200000e0000 */
[----:B--2---:R-:W-:-:S04]  /*89f0*/  IMAD R4, R18, c[0x0][0x1e0], RZ ;  /* 0x0000780012047a24 */ /* 0x004fc800078e02ff */
[C---:B------:R-:W-:Y:S01]  /*8a00*/  IMAD R4, R16.reuse, c[0x0][0x1e4], R4 ;  /* 0x0000790010047a24 */ /* 0x040fe200078e0204 */
[----:B---3--:R-:W-:Y:S01]  /*8a10*/  IADD3 R0, R17, 0x70, RZ ;  /* 0x0000007011007810 */ /* 0x008fe20007ffe0ff */
[----:B------:R-:W-:-:S03]  /*8a20*/  IMAD.WIDE.U32 R2, R16, c[0x0][0x1e0], R42 ;  /* 0x0000780010027a25 */ /* 0x000fc600078e002a */
[----:B------:R-:W-:Y:S01]  /*8a30*/  ISETP.GE.AND P2, PT, R0, R24, PT ;  /* 0x000000180000720c */ /* 0x000fe20003f46270 */
[----:B------:R-:W-:Y:S01]  /*8a40*/  IMAD.IADD R3, R3, 0x1, R4 ;  /* 0x0000000103037824 */ /* 0x000fe200078e0204 */
[--C-:B------:R-:W-:Y:S02]  /*8a50*/  @!P1 SHF.R.S32.HI R4, RZ, 0x1f, R21.reuse ;  /* 0x0000001fff049819 */ /* 0x100fe40000011415 */
[----:B------:R-:W-:Y:S01]  /*8a60*/  @!P0 SHF.R.S32.HI R0, RZ, 0x1f, R21 ;  /* 0x0000001fff008819 */ /* 0x000fe20000011415 */
[----:B------:R-:W-:Y:S01]  /*8a70*/  IMAD.WIDE.U32 R2, R59, c[0x0][0x1e8], R2 ;  /* 0x00007a003b027a25 */ /* 0x000fe200078e0002 */
[-C--:B------:R-:W-:Y:S02]  /*8a80*/  @!P1 LEA.HI R4, R4, R21.reuse, RZ, 0x3 ;  /* 0x0000001504049211 */ /* 0x080fe400078f18ff */
[----:B------:R-:W-:Y:S01]  /*8a90*/  @!P0 LEA.HI R13, R0, R21, RZ, 0x3 ;  /* 0x00000015000d8211 */ /* 0x000fe200078f18ff */
[----:B------:R-:W-:Y:S01]  /*8aa0*/  @!P1 IMAD.SHL.U32 R0, R252, 0x2, RZ ;  /* 0x00000002fc009824 */ /* 0x000fe200078e00ff */
[----:B------:R-:W-:-:S03]  /*8ab0*/  @!P1 LOP3.LUT R4, R4, 0xfffffff8, RZ, 0xc0, !PT ;  /* 0xfffffff804049812 */ /* 0x000fc600078ec0ff */
[----:B------:R-:W-:Y:S01]  /*8ac0*/  @!P2 SHF.R.S32.HI R5, RZ, 0x1f, R21 ;  /* 0x0000001fff05a819 */ /* 0x000fe20000011415 */
[----:B------:R2:W-:Y:S01]  /*8ad0*/  @!P1 LDGSTS.E.BYPASS.LTC128B.128 [R0+0xa900], [R10.64], !P4 ;  /* 0x0a9000000a009fae */ /* 0x0005e2000e101d48 */
[----:B------:R-:W-:Y:S02]  /*8ae0*/  @!P1 IMAD.WIDE R8, R4, 0x2, R8 ;  /* 0x0000000204089825 */ /* 0x000fe400078e0208 */
[----:B------:R-:W-:Y:S02]  /*8af0*/  @!P2 LEA.HI R17, R5, R21, RZ, 0x3 ;  /* 0x000000150511a211 */ /* 0x000fe400078f18ff */
[----:B------:R-:W-:Y:S01]  /*8b00*/  IMAD.IADD R5, R12, 0x1, R3 ;  /* 0x000000010c057824 */ /* 0x000fe200078e0203 */
[----:B------:R3:W-:Y:S01]  /*8b10*/  @!P1 LDGSTS.E.BYPASS.LTC128B.128 [R0+0xe900], [R8.64], !P3 ;  /* 0x0e90000008009fae */ /* 0x0007e2000d901d48 */
[----:B----4-:R-:W-:Y:S01]  /*8b20*/  @P5 SHF.R.S32.HI R3, RZ, 0x1f, R22 ;  /* 0x0000001fff035819 */ /* 0x010fe20000011416 */
[----:B------:R-:W-:Y:S02]  /*8b30*/  @!P5 IMAD.MOV.U32 R3, RZ, RZ, R19 ;  /* 0x000000ffff03d224 */ /* 0x000fe400078e0013 */
[----:B------:R-:W-:-:S02]  /*8b40*/  IMAD.MOV.U32 R4, RZ, RZ, R2 ;  /* 0x000000ffff047224 */ /* 0x000fc400078e0002 */
[----:B------:R-:W-:Y:S02]  /*8b50*/  @P5 IMAD.MOV.U32 R2, RZ, RZ, R22 ;  /* 0x000000ffff025224 */ /* 0x000fe400078e0016 */
[----:B------:R-:W-:Y:S02]  /*8b60*/  @!P5 IMAD.MOV.U32 R2, RZ, RZ, R60 ;  /* 0x000000ffff02d224 */ /* 0x000fe400078e003c */
[----:B------:R-:W-:Y:S01]  /*8b70*/  IMAD.MOV.U32 R12, RZ, RZ, c[0x0][0x1e4] ;  /* 0x00007900ff0c7624 */ /* 0x000fe200078e00ff */
[----:B--2---:R-:W-:-:S05]  /*8b80*/  @!P0 LOP3.LUT R10, R13, 0xfffffff8, RZ, 0xc0, !PT ;  /* 0xfffffff80d0a8812 */ /* 0x004fca00078ec0ff */
[----:B-1----:R-:W-:Y:S01]  /*8b90*/  @!P0 IMAD.WIDE R10, R10, 0x2, R6 ;  /* 0x000000020a0a8825 */ /* 0x002fe200078e0206 */
[----:B---3--:R-:W-:Y:S02]  /*8ba0*/  @!P0 LEA R8, P1, R20, R6, 0x1 ;  /* 0x0000000614088211 */ /* 0x008fe400078208ff */
[----:B------:R1:W2:Y:S01]  /*8bb0*/  SHFL.IDX PT, R6, R14, 0x7, 0x181f ;  /* 0x00f81f000e067f89 */ /* 0x0002a200000e0000 */
[----:B------:R-:W-:Y:S01]  /*8bc0*/  @!P0 IMAD.SHL.U32 R0, R252, 0x2, RZ ;  /* 0x00000002fc008824 */ /* 0x000fe200078e00ff */
[----:B------:R-:W-:Y:S02]  /*8bd0*/  @!P0 LEA.HI.X R9, R20, R7, R43, 0x1, P1 ;  /* 0x0000000714098211 */ /* 0x000fe400008f0c2b */
[----:B------:R-:W-:Y:S01]  /*8be0*/  ISETP.NE.U32.AND P1, PT, RZ, c[0x0][0x350], PT ;  /* 0x0000d400ff007a0c */ /* 0x000fe20003f25070 */
[----:B------:R-:W3:Y:S04]  /*8bf0*/  SHFL.IDX PT, R7, R15, 0x7, 0x181f ;  /* 0x00f81f000f077f89 */ /* 0x000ee800000e0000 */
[----:B------:R4:W-:Y:S04]  /*8c00*/  @!P0 LDGSTS.E.BYPASS.LTC128B.128 [R0+0xb100], [R8.64], !P4 ;  /* 0x0b10000008008fae */ /* 0x0009e8000e101d48 */
[----:B------:R4:W-:Y:S01]  /*8c10*/  @!P0 LDGSTS.E.BYPASS.LTC128B.128 [R0+0xf100], [R10.64], !P3 ;  /* 0x0f1000000a008fae */ /* 0x0009e2000d901d48 */
[----:B------:R-:W-:-:S04]  /*8c20*/  ISETP.NE.AND.EX P0, PT, RZ, c[0x0][0x354], PT, P1 ;  /* 0x0000d500ff007a0c */ /* 0x000fc80003f05310 */
[----:B------:R-:W-:Y:S02]  /*8c30*/  SEL R13, R2, RZ, !P0 ;  /* 0x000000ff020d7207 */ /* 0x000fe40004000000 */
[----:B-1----:R-:W-:Y:S01]  /*8c40*/  SEL R14, R3, RZ, !P0 ;  /* 0x000000ff030e7207 */ /* 0x002fe20004000000 */
[----:B------:R-:W-:Y:S02]  /*8c50*/  IMAD.MOV.U32 R3, RZ, RZ, 0x6 ;  /* 0x00000006ff037424 */ /* 0x000fe400078e00ff */
[----:B------:R-:W-:Y:S01]  /*8c60*/  IMAD.WIDE.U32 R22, R13, c[0x0][0x1f0], R4 ;  /* 0x00007c000d167a25 */ /* 0x000fe200078e0004 */
[----:B--2---:R-:W-:Y:S02]  /*8c70*/  @!P2 LEA R4, P1, R20, R6, 0x1 ;  /* 0x000000061404a211 */ /* 0x004fe400078208ff */
[----:B------:R-:W-:Y:S01]  /*8c80*/  SHF.L.U64.HI R159, R160, R3, c[0x0][0x1e4] ;  /* 0x00007900a09f7619 */ /* 0x000fe20000010203 */
[----:B------:R-:W-:Y:S01]  /*8c90*/  IMAD.MOV.U32 R166, RZ, RZ, R22 ;  /* 0x000000ffffa67224 */ /* 0x000fe200078e0016 */
[----:B---3--:R-:W-:Y:S01]  /*8ca0*/  @!P2 LEA.HI.X R5, R20, R7, R43, 0x1, P1 ;  /* 0x000000071405a211 */ /* 0x008fe200008f0c2b */
[----:B------:R1:W-:Y:S01]  /*8cb0*/  STL.64 [R1+0x40], R22 ;  /* 0x0000401601007387 */ /* 0x0003e20000100a00 */
[----:B----4-:R-:W-:-:S04]  /*8cc0*/  IMAD.IADD R8, R208, 0x1, -R72 ;  /* 0x00000001d0087824 */ /* 0x010fc800078e0a48 */
[----:B------:R-:W-:Y:S02]  /*8cd0*/  IMAD R8, R73, -0x40, R8 ;  /* 0xffffffc049087824 */ /* 0x000fe400078e0208 */
[----:B------:R-:W-:Y:S02]  /*8ce0*/  IMAD R0, R14, c[0x0][0x1f0], RZ ;  /* 0x00007c000e007a24 */ /* 0x000fe400078e02ff */
[----:B------:R-:W-:Y:S01]  /*8cf0*/  @!P2 IMAD.SHL.U32 R10, R252, 0x2, RZ ;  /* 0x00000002fc0aa824 */ /* 0x000fe200078e00ff */
[C---:B------:R-:W-:Y:S01]  /*8d00*/  ISETP.GE.AND P0, PT, R8.reuse, 0x1, PT ;  /* 0x000000010800780c */ /* 0x040fe20003f06270 */
[----:B------:R-:W-:Y:S01]  /*8d10*/  IMAD R2, R13, c[0x0][0x1f4], R0 ;  /* 0x00007d000d027a24 */ /* 0x000fe200078e0200 */
[----:B------:R-:W-:Y:S01]  /*8d20*/  ISETP.GE.AND P5, PT, R8, 0x11, PT ;  /* 0x000000110800780c */ /* 0x000fe20003fa6270 */
[----:B------:R-:W-:Y:S01]  /*8d30*/  IMAD R0, R159, R73, RZ ;  /* 0x000000499f007224 */ /* 0x000fe200078e02ff */
[----:B------:R2:W-:Y:S01]  /*8d40*/  @!P2 LDGSTS.E.BYPASS.LTC128B.128 [R10+0xb900], [R4.64], !P4 ;  /* 0x0b900000040aafae */ /* 0x0005e2000e101d48 */
[----:B------:R-:W-:Y:S01]  /*8d50*/  IMAD.IADD R167, R23, 0x1, R2 ;  /* 0x0000000117a77824 */ /* 0x000fe200078e0202 */
[----:B------:R-:W-:Y:S01]  /*8d60*/  ISETP.GE.AND P4, PT, R42, c[0x0][0x1d4], PT ;  /* 0x000075002a007a0c */ /* 0x000fe20003f86270 */
[-C--:B------:R-:W-:Y:S01]  /*8d70*/  IMAD R9, R74, R161.reuse, R0 ;  /* 0x000000a14a097224 */ /* 0x080fe200078e0200 */
[----:B------:R-:W-:Y:S01]  /*8d80*/  IADD3 R0, R42, 0x40, RZ ;  /* 0x000000402a007810 */ /* 0x000fe20007ffe0ff */
[----:B------:R-:W-:Y:S01]  /*8d90*/  IMAD.WIDE.U32 R2, R73, R161, R166 ;  /* 0x000000a149027225 */ /* 0x000fe200078e00a6 */
[----:B------:R1:W-:Y:S02]  /*8da0*/  STL.64 [R1+0x30], R166 ;  /* 0x000030a601007387 */ /* 0x0003e40000100a00 */
[----:B------:R-:W-:Y:S01]  /*8db0*/  ISETP.GE.AND P3, PT, R0, c[0x0][0x1d4], PT ;  /* 0x0000750000007a0c */ /* 0x000fe20003f66270 */
[----:B------:R-:W-:Y:S01]  /*8dc0*/  IMAD.IADD R3, R3, 0x1, R9 ;  /* 0x0000000103037824 */ /* 0x000fe200078e0209 */
[----:B------:R-:W-:-:S05]  /*8dd0*/  @!P2 LOP3.LUT R0, R17, 0xfffffff8, RZ, 0xc0, !PT ;  /* 0xfffffff81100a812 */ /* 0x000fca00078ec0ff */
[----:B------:R-:W-:-:S04]  /*8de0*/  @!P2 IMAD.WIDE R6, R0, 0x2, R6 ;  /* 0x000000020006a825 */ /* 0x000fc800078e0206 */
[----:B------:R-:W-:Y:S01]  /*8df0*/  @P0 IMAD.SHL.U32 R0, R252, 0x2, RZ ;  /* 0x00000002fc000824 */ /* 0x000fe200078e00ff */
[----:B--2---:R-:W-:-:S04]  /*8e00*/  @P0 LEA R4, P1, R2, c[0x0][0x1c8], 0x1 ;  /* 0x0000720002040a11 */ /* 0x004fc800078208ff */
[----:B------:R-:W-:Y:S02]  /*8e10*/  @P0 LEA.HI.X R5, R2, c[0x0][0x1cc], R3, 0x1, P1 ;  /* 0x0000730002050a11 */ /* 0x000fe400008f0c03 */
[----:B------:R-:W-:-:S13]  /*8e20*/  ISETP.GE.AND P1, PT, R21, c[0x0][0x198], PT ;  /* 0x0000660015007a0c */ /* 0x000fda0003f26270 */
[----:B------:R2:W-:Y:S01]  /*8e30*/  @!P2 LDGSTS.E.BYPASS.LTC128B.128 [R10+0xf900], [R6.64], !P1 ;  /* 0x0f900000060aafae */ /* 0x0005e2000c901d48 */
[----:B------:R-:W-:-:S03]  /*8e40*/  ISETP.GE.AND P1, PT, R8, 0x21, PT ;  /* 0x000000210800780c */ /* 0x000fc60003f26270 */
[----:B------:R-:W0:Y:S04]  /*8e50*/  LDGDEPBAR ;  /* 0x00000000000079af */ /* 0x000e280000000000 */
[----:B------:R-:W-:Y:S01]  /*8e60*/  BAR.SYNC.DEFER_BLOCKING 0x0 ;  /* 0x0000000000007b1d */ /* 0x000fe20000010000 */
[----:B--2---:R-:W-:-:S04]  /*8e70*/  IMAD.SHL.U32 R6, R12, 0x20, RZ ;  /* 0x000000200c067824 */ /* 0x004fc800078e00ff */
[----:B------:R-:W-:Y:S01]  /*8e80*/  IMAD.IADD R164, R163, 0x1, R6 ;  /* 0x00000001a3a47824 */ /* 0x000fe200078e0206 */
[----:B------:R-:W-:Y:S01]  /*8e90*/  @!PT LDS RZ, [RZ] ;  /* 0x00000000fffff984 */ /* 0x000fe20000000800 */
[----:B------:R-:W-:Y:S01]  /*8ea0*/  @!PT LDS RZ, [RZ] ;  /* 0x00000000fffff984 */ /* 0x000fe20000000800 */
[----:B------:R-:W-:Y:S01]  /*8eb0*/  @!PT LDS RZ, [RZ] ;  /* 0x00000000fffff984 */ /* 0x000fe20000000800 */
[----:B------:R2:W-:Y:S04]  /*8ec0*/  @P0 LDGSTS.E.BYPASS.LTC128B.128 [R0+0x4100], [R4.64], !P4 ;  /* 0x0410000004000fae */ /* 0x0005e8000e101d48 */
[----:B------:R2:W-:Y:S01]  /*8ed0*/  @P0 LDGSTS.E.BYPASS.LTC128B.128 [R0+0x6100], [R4.64+0x80], !P3 ;  /* 0x0610008004000fae */ /* 0x0005e2000d901d48 */
[----:B------:R-:W-:-:S03]  /*8ee0*/  ISETP.GE.AND P0, PT, R8, 0x31, PT ;  /* 0x000000310800780c */ /* 0x000fc60003f06270 */
[----:B------:R1:W-:Y:S01]  /*8ef0*/  STL [R1+0x50], R164 ;  /* 0x000050a401007387 */ /* 0x0003e20000100800 */
[----:B--2---:R-:W-:Y:S01]  /*8f00*/  @P5 LEA R0, P2, R160, R2, 0x4 ;  /* 0x00000002a0005211 */ /* 0x004fe200078420ff */
[----:B------:R-:W-:-:S03]  /*8f10*/  IMAD R4, R18, c[0x0][0x208], RZ ;  /* 0x0000820012047a24 */ /* 0x000fc600078e02ff */
[----:B------:R-:W-:Y:S01]  /*8f20*/  @P5 LEA.HI.X R5, R160, R3, R12, 0x4, P2 ;  /* 0x00000003a0055211 */ /* 0x000fe200010f240c */
[----:B------:R-:W-:Y:S01]  /*8f30*/  IMAD R6, R16, c[0x0][0x20c], R4 ;  /* 0x0000830010067a24 */ /* 0x000fe200078e0204 */
[----:B------:R-:W-:-:S03]  /*8f40*/  @P5 LEA R10, P2, R0, c[0x0][0x1c8], 0x1 ;  /* 0x00007200000a5a11 */ /* 0x000fc600078408ff */
[----:B------:R-:W-:Y:S01]  /*8f50*/  @P0 IMAD R12, R12, 0x30, RZ ;  /* 0x000000300c0c0824 */ /* 0x000fe200078e02ff */
[----:B------:R-:W-:Y:S01]  /*8f60*/  @P5 LEA.HI.X R11, R0, c[0x0][0x1cc], R5, 0x1, P2 ;  /* 0x00007300000b5a11 */ /* 0x000fe200010f0c05 */
[----:B------:R-:W-:Y:S01]  /*8f70*/  IMAD.WIDE.U32 R4, R16, c[0x0][0x208], R42 ;  /* 0x0000820010047a25 */ /* 0x000fe200078e002a */
[----:B------:R-:W-:-:S03]  /*8f80*/  @P1 IADD3 R0, P2, R2, R162, RZ ;  /* 0x000000a202001210 */ /* 0x000fc60007f5e0ff */
[----:B------:R-:W-:Y:S02]  /*8f90*/  IMAD.IADD R5, R5, 0x1, R6 ;  /* 0x0000000105057824 */ /* 0x000fe400078e0206 */
[--C-:B------:R-:W-:Y:S01]  /*8fa0*/  @P1 IMAD.X R7, R164, 0x1, R3.reuse, P2 ;  /* 0x00000001a4071824 */ /* 0x100fe200010e0603 */
[----:B------:R-:W-:Y:S01]  /*8fb0*/  @P1 LEA R8, P2, R0, c[0x0][0x1c8], 0x1 ;  /* 0x0000720000081a11 */ /* 0x000fe200078408ff */
[----:B------:R-:W-:-:S03]  /*8fc0*/  @P0 IMAD.WIDE.U32 R2, R160, 0x30, R2 ;  /* 0x00000030a0020825 */ /* 0x000fc600078e0002 */
[----:B------:R-:W-:Y:S01]  /*8fd0*/  @P1 LEA.HI.X R9, R0, c[0x0][0x1cc], R7, 0x1, P2 ;  /* 0x0000730000091a11 */ /* 0x000fe200010f0c07 */
[----:B------:R-:W-:Y:S01]  /*8fe0*/  @P0 IMAD.IADD R0, R12, 0x1, R3 ;  /* 0x000000010c000824 */ /* 0x000fe200078e0203 */
[----:B------:R-:W-:Y:S01]  /*8ff0*/  @P0 LEA R6, P2, R2, c[0x0][0x1c8], 0x1 ;  /* 0x0000720002060a11 */ /* 0x000fe200078408ff */
[----:B------:R-:W-:Y:S01]  /*9000*/  @P5 IMAD.SHL.U32 R3, R252, 0x2, RZ ;  /* 0x00000002fc035824 */ /* 0x000fe200078e00ff */
[----:B------:R-:W-:Y:S02]  /*9010*/  LOP3.LUT R12, R55, 0xfffffff0, RZ, 0xc0, !PT ;  /* 0xfffffff0370c7812 */ /* 0x000fe400078ec0ff */
[----:B------:R-:W-:Y:S01]  /*9020*/  @P0 LEA.HI.X R7, R2, c[0x0][0x1cc], R0, 0x1, P2 ;  /* 0x0000730002070a11 */ /* 0x000fe200010f0c00 */
[----:B------:R-:W-:Y:S01]  /*9030*/  @P1 IMAD.SHL.U32 R0, R252, 0x2, RZ ;  /* 0x00000002fc001824 */ /* 0x000fe200078e00ff */
[----:B------:R2:W-:Y:S01]  /*9040*/  @P5 LDGSTS.E.BYPASS.LTC128B.128 [R3+0x4900], [R10.64], !P4 ;  /* 0x049000000a035fae */ /* 0x0005e2000e101d48 */
[----:B------:R-:W-:-:S03]  /*9050*/  IMAD.IADD R12, R213, 0x1, -R12 ;  /* 0x00000001d50c7824 */ /* 0x000fc600078e0a0c */
[----:B------:R2:W-:Y:S02]  /*9060*/  @P5 LDGSTS.E.BYPASS.LTC128B.128 [R3+0x6900], [R10.64+0x80], !P3 ;  /* 0x069000800a035fae */ /* 0x0005e4000d901d48 */
[----:B------:R-:W-:Y:S02]  /*9070*/  SHF.R.S32.HI R2, RZ, 0x1f, R12 ;  /* 0x0000001fff027819 */ /* 0x000fe4000001140c */
[----:B------:R3:W-:Y:S02]  /*9080*/  @P1 LDGSTS.E.BYPASS.LTC128B.128 [R0+0x5100], [R8.64], !P4 ;  /* 0x0510000008001fae */ /* 0x0007e4000e101d48 */
[----:B------:R-:W-:Y:S02]  /*9090*/  LEA.HI R54, R2, R12, RZ, 0x3 ;  /* 0x0000000c02367211 */ /* 0x000fe400078f18ff */
[----:B------:R3:W-:Y:S01]  /*90a0*/  @P1 LDGSTS.E.BYPASS.LTC128B.128 [R0+0x7100], [R8.64+0x80], !P3 ;  /* 0x0710008008001fae */ /* 0x0007e2000d901d48 */
[----:B--2---:R-:W-:Y:S02]  /*90b0*/  IMAD R3, R215, c[0x0][0x210], RZ ;  /* 0x00008400d7037a24 */ /* 0x004fe400078e02ff */
[----:B---3--:R-:W-:-:S02]  /*90c0*/  @P0 IMAD.SHL.U32 R0, R252, 0x2, RZ ;  /* 0x00000002fc000824 */ /* 0x008fc400078e00ff */
[C---:B------:R-:W-:Y:S02]  /*90d0*/  IMAD R8, R59.reuse, c[0x0][0x214], R3 ;  /* 0x000085003b087a24 */ /* 0x040fe400078e0203 */
[----:B------:R-:W-:Y:S01]  /*90e0*/  IMAD.WIDE.U32 R2, R59, c[0x0][0x210], R4 ;  /* 0x000084003b027a25 */ /* 0x000fe200078e0004 */
[----:B------:R2:W-:Y:S01]  /*90f0*/  @P0 LDGSTS.E.BYPASS.LTC128B.128 [R0+0x5900], [R6.64], !P4 ;  /* 0x0590000006000fae */ /* 0x0005e2000e101d48 */
[----:B------:R-:W-:Y:S02]  /*9100*/  LOP3.LUT R4, R54, 0xfffffff8, RZ, 0xc0, !PT ;  /* 0xfffffff836047812 */ /* 0x000fe400078ec0ff */
[----:B------:R-:W-:Y:S01]  /*9110*/  IMAD.IADD R3, R8, 0x1, R3 ;  /* 0x0000000108037824 */ /* 0x000fe200078e0203 */
[----:B------:R2:W-:Y:S01]  /*9120*/  @P0 LDGSTS.E.BYPASS.LTC128B.128 [R0+0x7900], [R6.64+0x80], !P3 ;  /* 0x0790008006000fae */ /* 0x0005e2000d901d48 */
[----:B------:R-:W-:Y:S01]  /*9130*/  ISETP.LT.AND P0, PT, RZ, c[0x0][0x27c], PT ;  /* 0x00009f00ff007a0c */ /* 0x000fe20003f01270 */
[----:B------:R-:W-:Y:S02]  /*9140*/  IMAD.IADD R53, R12, 0x1, -R4 ;  /* 0x000000010c357824 */ /* 0x000fe400078e0a04 */
[----:B------:R-:W-:Y:S01]  /*9150*/  IMAD.WIDE.U32 R82, R13, c[0x0][0x218], R2 ;  /* 0x000086000d527a25 */ /* 0x000fe200078e0002 */
[----:B------:R-:W0:Y:S02]  /*9160*/  LDGDEPBAR ;  /* 0x00000000000079af */ /* 0x000e240000000000 */
[----:B------:R-:W-:Y:S01]  /*9170*/  R2P PR, R53, 0x6 ;  /* 0x0000000635007804 */ /* 0x000fe20000000000 */
[----:B------:R-:W-:Y:S01]  /*9180*/  IMAD.MOV.U32 R4, RZ, RZ, 0x10 ;  /* 0x00000010ff047424 */ /* 0x000fe200078e00ff */
[----:B------:R1:W-:Y:S01]  /*9190*/  STL.64 [R1+0x38], R82 ;  /* 0x0000385201007387 */ /* 0x0003e20000100a00 */
[----:B------:R-:W-:-:S03]  /*91a0*/  IMAD.MOV.U32 R3, RZ, RZ, 0x20 ;  /* 0x00000020ff037424 */ /* 0x000fc600078e00ff */
[----:B------:R-:W-:Y:S02]  /*91b0*/  SEL R4, R4, 0xfffffff0, !P1 ;  /* 0xfffffff004047807 */ /* 0x000fe40004800000 */
[----:B------:R-:W-:Y:S01]  /*91c0*/  SEL R3, R3, 0xffffffe0, !P2 ;  /* 0xffffffe003037807 */ /* 0x000fe20005000000 */
[----:B--2---:R-:W-:-:S04]  /*91d0*/  IMAD R0, R14, c[0x0][0x218], RZ ;  /* 0x000086000e007a24 */ /* 0x004fc800078e02ff */
[----:B------:R-:W-:-:S04]  /*91e0*/  IMAD R0, R13, c[0x0][0x21c], R0 ;  /* 0x000087000d007a24 */ /* 0x000fc800078e0200 */
[----:B------:R-:W-:-:S05]  /*91f0*/  IMAD.IADD R75, R83, 0x1, R0 ;  /* 0x00000001534b7824 */ /* 0x000fca00078e0200 */
[----:B------:R1:W-:Y:S01]  /*9200*/  STL [R1+0x4c], R75 ;  /* 0x00004c4b01007387 */ /* 0x0003e20000100800 */
[----:B------:R-:W-:Y:S05]  /*9210*/  @P0 BRA `(.L_x_785) ;  /* 0x0000002000000947 */ /* 0x000fea0003800000 */
[----:B------:R-:W-:-:S04]  /*9220*/  DEPBAR.LE SB0, 0x1 ;  /* 0x000080400000791a */ /* 0x000fc80000000000 */
[----:B------:R-:W-:Y:S05]  /*9230*/  BRA `(.L_x_786) ;  /* 0x0000657000007947 */ /* 0x000fea0003800000 */
.L_x_785:
[----:B-----5:R-:W-:Y:S01]  /*9240*/  SHF.R.S32.HI R0, RZ, 0x1f, R173 ;  /* 0x0000001fff007819 */ /* 0x020fe200000114ad */
[----:B------:R-:W-:Y:S01]  /*9250*/  ULDC.U8 UR4, c[0x0][0x298] ;  /* 0x0000a60000047ab9 */ /* 0x000fe20000000000 */
[C---:B------:R-:W-:Y:S01]  /*9260*/  IMAD.WIDE.U32 R8, R173.reuse, c[0x0][0x280], RZ ;  /* 0x0000a000ad087a25 */ /* 0x040fe200078e00ff */
[----:B------:R-:W-:Y:S01]  /*9270*/  ISETP.NE.AND P2, PT, RZ, UR4, PT ;  /* 0x00000004ff007c0c */ /* 0x000fe2000bf45270 */
[----:B------:R-:W-:Y:S01]  /*9280*/  BSSY B2, `(.L_x_786) ;  /* 0x0000652000027945 */ /* 0x000fe20003800000 */
[----:B------:R-:W-:Y:S01]  /*9290*/  SHF.L.U32 R32, R252, 0x1, RZ ;  /* 0x00000001fc207819 */ /* 0x000fe200000006ff */
[----:B------:R-:W-:Y:S01]  /*92a0*/  IMAD R2, R0, c[0x0][0x280], RZ ;  /* 0x0000a00000027a24 */ /* 0x000fe200078e02ff */
[----:B------:R-:W-:Y:S01]  /*92b0*/  LEA R18, P1, R8, c[0x0][0x270], 0x1 ;  /* 0x00009c0008127a11 */ /* 0x000fe200078208ff */
[----:B------:R-:W-:Y:S02]  /*92c0*/  IMAD R0, R0, c[0x0][0x290], RZ ;  /* 0x0000a40000007a24 */ /* 0x000fe400078e02ff */
[----:B------:R-:W-:-:S04]  /*92d0*/  IMAD.WIDE.U32 R6, R173, c[0x0][0x290], RZ ;  /* 0x0000a400ad067a25 */ /* 0x000fc800078e00ff */
[C---:B------:R-:W-:Y:S01]  /*92e0*/  IMAD R2, R173.reuse, c[0x0][0x284], R2 ;  /* 0x0000a100ad027a24 */ /* 0x040fe200078e0202 */
        /* <DEDUP_REMOVED lines=30> */
.L_x_789:
[----:B------:R-:W-:Y:S05]  /*94d0*/  BSYNC B0 ;  /* 0x0000000000007941 */ /* 0x000fea0003800000 */
.L_x_788:
[----:B------:R-:W-:Y:S01]  /*94e0*/  IMAD R2, R210, -0x80, R24 ;  /* 0xffffff80d2027824 */ /* 0x000fe200078e0218 */
[--C-:B--2--5:R-:W-:Y:S01]  /*94f0*/  SHF.R.U64 R20, R12, 0x10, R13.reuse ;  /* 0x000000100c147819 */ /* 0x124fe2000000120d */
[----:B-1----:R-:W-:Y:S01]  /*9500*/  IMAD.MOV.U32 R22, RZ, RZ, R12 ;  /* 0x000000ffff167224 */ /* 0x002fe200078e000c */
[--C-:B------:R-:W-:Y:S01]  /*9510*/  SHF.R.U32.HI R17, RZ, 0x10, R13.reuse ;  /* 0x00000010ff117819 */ /* 0x100fe2000001160d */
[----:B------:R-:W-:Y:S01]  /*9520*/  IMAD.MOV.U32 R21, RZ, RZ, R13 ;  /* 0x000000ffff157224 */ /* 0x000fe200078e000d */
[----:B------:R-:W-:Y:S01]  /*9530*/  IMNMX R23, R2, 0x80, PT ;  /* 0x0000008002177817 */ /* 0x000fe20003800200 */
[----:B------:R-:W-:Y:S01]  /*9540*/  IMAD.MOV.U32 R19, RZ, RZ, R8 ;  /* 0x000000ffff137224 */ /* 0x000fe200078e0008 */
[--C-:B------:R-:W-:Y:S01]  /*9550*/  SHF.R.U64 R16, R8, 0x10, R9.reuse ;  /* 0x0000001008107819 */ /* 0x100fe20000001209 */
[--C-:B------:R-:W-:Y:S01]  /*9560*/  IMAD.MOV.U32 R18, RZ, RZ, R9.reuse ;  /* 0x000000ffff127224 */ /* 0x100fe200078e0009 */
[----:B------:R-:W-:Y:S01]  /*9570*/  ISETP.GE.AND P0, PT, R72, R23, PT ;  /* 0x000000174800720c */ /* 0x000fe20003f06270 */
[----:B------:R-:W-:Y:S01]  /*9580*/  IMAD.MOV.U32 R15, RZ, RZ, R10 ;  /* 0x000000ffff0f7224 */ /* 0x000fe200078e000a */
[----:B------:R-:W-:Y:S01]  /*9590*/  SHF.R.U32.HI R13, RZ, 0x10, R9 ;  /* 0x00000010ff0d7819 */ /* 0x000fe20000011609 */
[--C-:B------:R-:W-:Y:S01]  /*95a0*/  IMAD.MOV.U32 R14, RZ, RZ, R11.reuse ;  /* 0x000000ffff0e7224 */ /* 0x100fe200078e000b */
[--C-:B------:R-:W-:Y:S01]  /*95b0*/  SHF.R.U64 R12, R10, 0x10, R11.reuse ;  /* 0x000000100a0c7819 */ /* 0x100fe2000000120b */
[----:B------:R-:W-:Y:S01]  /*95c0*/  IMAD.MOV.U32 R10, RZ, RZ, R6 ;  /* 0x000000ffff0a7224 */ /* 0x000fe200078e0006 */
[----:B------:R-:W-:Y:S01]  /*95d0*/  SHF.R.U32.HI R8, RZ, 0x10, R11 ;  /* 0x00000010ff087819 */ /* 0x000fe2000001160b */
[--C-:B------:R-:W-:Y:S01]  /*95e0*/  IMAD.MOV.U32 R9, RZ, RZ, R7.reuse ;  /* 0x000000ffff097224 */ /* 0x100fe200078e0007 */
[----:B------:R-:W-:Y:S01]  /*95f0*/  SHF.R.U64 R5, R6, 0x10, R7 ;  /* 0x0000001006057819 */ /* 0x000fe20000001207 */
[----:B------:R-:W-:-:S04]  /*9600*/  DEPBAR.LE SB0, 0x1 ;  /* 0x000080400000791a */ /* 0x000fc80000000000 */
[----:B------:R-:W-:Y:S01]  /*9610*/  SHF.R.U32.HI R0, RZ, 0x10, R7 ;  /* 0x00000010ff007819 */ /* 0x000fe20000011607 */
[----:B------:R-:W-:Y:S01]  /*9620*/  BSSY B1, `(.L_x_790) ;  /* 0x000005e000017945 */ /* 0x000fe20003800000 */
[----:B------:R-:W-:Y:S02]  /*9630*/  PRMT R25, R16, 0x5410, R19 ;  /* 0x0000541010197816 */ /* 0x000fe40000000013 */
        /* <DEDUP_REMOVED lines=15> */
[----:B------:R-:W-:Y:S02]  /*9730*/  HADD2.F32 R5, -RZ, R22.H0_H0 ;  /* 0x20000016ff057230 */ /* 0x000fe40000004100 */
        /* <DEDUP_REMOVED lines=8> */
[--C-:B------:R-:W-:Y:S02]  /*97c0*/  HADD2.F32 R16, -RZ, R11.reuse.H0_H0 ;  /* 0x2000000bff107230 */ /* 0x100fe40000004100 */
[----:B------:R-:W-:Y:S01]  /*97d0*/  HADD2.F32 R15, -RZ, R11.H1_H1 ;  /* 0x3000000bff0f7230 */ /* 0x000fe20000004100 */
[----:B------:R-:W-:-:S02]  /*97e0*/  FMUL.FTZ R11, R8, R7 ;  /* 0x00000007080b7220 */ /* 0x000fc40000410000 */
[CC--:B------:R-:W-:Y:S02]  /*97f0*/  FMUL.FTZ R7, R9.reuse, R0.reuse ;  /* 0x0000000009077220 */ /* 0x0c0fe40000410000 */
[----:B------:R-:W-:Y:S02]  /*9800*/  FMUL.FTZ R0, R6, R0 ;  /* 0x0000000006007220 */ /* 0x000fe40000410000 */
[-C--:B------:R-:W-:Y:S02]  /*9810*/  FFMA.FTZ R17, R12, R5.reuse, -R11 ;  /* 0x000000050c117223 */ /* 0x080fe4000001080b */
[-C--:B------:R-:W-:Y:S01]  /*9820*/  FFMA.FTZ R11, R6, R2.reuse, -R7 ;  /* 0x00000002060b7223 */ /* 0x080fe20000010807 */
[--C-:B------:R-:W-:Y:S01]  /*9830*/  HADD2.F32 R6, -RZ, R19.reuse.H1_H1 ;  /* 0x30000013ff067230 */ /* 0x100fe20000004100 */
[----:B------:R-:W-:Y:S01]  /*9840*/  FFMA.FTZ R9, R9, R2, R0 ;  /* 0x0000000209097223 */ /* 0x000fe20000010000 */
[----:B------:R-:W-:Y:S01]  /*9850*/  HADD2.F32 R0, -RZ, R19.H0_H0 ;  /* 0x20000013ff007230 */ /* 0x000fe20000004100 */
[----:B------:R-:W-:Y:S01]  /*9860*/  FFMA.FTZ R12, R8, R5, R10 ;  /* 0x00000005080c7223 */ /* 0x000fe2000001000a */
[----:B------:R-:W-:Y:S01]  /*9870*/  HADD2.F32 R5, -RZ, R21.H0_H0 ;  /* 0x20000015ff057230 */ /* 0x000fe20000004100 */
[-C--:B------:R-:W-:Y:S01]  /*9880*/  FMUL.FTZ R8, R13, R6.reuse ;  /* 0x000000060d087220 */ /* 0x080fe20000410000 */
[----:B------:R-:W-:Y:S01]  /*9890*/  HADD2.F32 R2, -RZ, R20.H1_H1 ;  /* 0x30000014ff027230 */ /* 0x000fe20000004100 */
[----:B------:R-:W-:Y:S01]  /*98a0*/  FMUL.FTZ R7, R14, R6 ;  /* 0x000000060e077220 */ /* 0x000fe20000410000 */
[----:B------:R-:W-:Y:S01]  /*98b0*/  F2FP.PACK_AB R9, R9, R11 ;  /* 0x0000000b0909723e */ /* 0x000fe200000000ff */
[----:B------:R-:W-:-:S02]  /*98c0*/  FMUL.FTZ R6, R15, R0 ;  /* 0x000000000f067220 */ /* 0x000fc40000410000 */
[----:B------:R-:W-:Y:S02]  /*98d0*/  FMUL.FTZ R0, R16, R0 ;  /* 0x0000000010007220 */ /* 0x000fe40000410000 */
[----:B------:R-:W-:Y:S01]  /*98e0*/  FFMA.FTZ R10, R14, R5, -R8 ;  /* 0x000000050e0a7223 */ /* 0x000fe20000010808 */
[----:B------:R-:W-:Y:S01]  /*98f0*/  F2FP.PACK_AB R8, R12, R17 ;  /* 0x000000110c08723e */ /* 0x000fe200000000ff */
[----:B------:R-:W-:Y:S02]  /*9900*/  FFMA.FTZ R7, R13, R5, R7 ;  /* 0x000000050d077223 */ /* 0x000fe40000010007 */
[-C--:B------:R-:W-:Y:S02]  /*9910*/  FFMA.FTZ R6, R16, R2.reuse, -R6 ;  /* 0x0000000210067223 */ /* 0x080fe40000010806 */
[----:B------:R-:W-:Y:S01]  /*9920*/  FFMA.FTZ R0, R15, R2, R0 ;  /* 0x000000020f007223 */ /* 0x000fe20000010000 */
[----:B------:R-:W-:-:S04]  /*9930*/  F2FP.PACK_AB R10, R7, R10 ;  /* 0x0000000a070a723e */ /* 0x000fc800000000ff */
[----:B------:R-:W-:-:S05]  /*9940*/  F2FP.PACK_AB R11, R0, R6 ;  /* 0x00000006000b723e */ /* 0x000fca00000000ff */
[----:B------:R1:W-:Y:S02]  /*9950*/  STS.128 [R32+0x8100], R8 ;  /* 0x0081000820007388 */ /* 0x0003e40000000c00 */
.L_x_793:
[----:B------:R-:W-:Y:S05]  /*9960*/  BSYNC B0 ;  /* 0x0000000000007941 */ /* 0x000fea0003800000 */
.L_x_792:
[----:B------:R-:W-:-:S04]  /*9970*/  IADD3 R0, R27, 0x20, RZ ;  /* 0x000000201b007810 */ /* 0x000fc80007ffe0ff */
[----:B------:R-:W-:-:S13]  /*9980*/  ISETP.GE.AND P0, PT, R0, c[0x0][0x27c], PT ;  /* 0x00009f0000007a0c */ /* 0x000fda0003f06270 */
[----:B------:R-:W-:Y:S05]  /*9990*/  @P0 BRA `(.L_x_791) ;  /* 0x0000026000000947 */ /* 0x000fea0003800000 */
[----:B-1----:R-:W1:Y:S01]  /*99a0*/  LDS.128 R8, [R32+0xc100] ;  /* 0x00c1000020087984 */ /* 0x002e620000000c00 */
[----:B------:R-:W-:Y:S02]  /*99b0*/  HADD2.F32 R7, -RZ, R21.H1_H1 ;  /* 0x30000015ff077230 */ /* 0x000fe40000004100 */
        /* <DEDUP_REMOVED lines=21> */
[--C-:B------:R-:W-:Y:S01]  /*9b10*/  HADD2.F32 R5, -RZ, R26.reuse.H1_H1 ;  /* 0x3000001aff057230 */ /* 0x100fe20000004100 */
[-C--:B------:R-:W-:Y:S01]  /*9b20*/  FMUL.FTZ R8, R13, R6.reuse ;  /* 0x000000060d087220 */ /* 0x080fe20000410000 */
[----:B------:R-:W-:Y:S01]  /*9b30*/  HADD2.F32 R2, -RZ, R26.H0_H0 ;  /* 0x2000001aff027230 */ /* 0x000fe20000004100 */
        /* <DEDUP_REMOVED lines=12> */
.L_x_791:
[----:B------:R-:W-:Y:S05]  /*9c00*/  BSYNC B1 ;  /* 0x0000000000017941 */ /* 0x000fea0003800000 */
.L_x_790:
        /* <DEDUP_REMOVED lines=19> */
[--C-:B------:R-:W-:Y:S02]  /*9d40*/  HADD2.F32 R16, -RZ, R11.reuse.H0_H0 ;  /* 0x2000000bff107230 */ /* 0x100fe40000004100 */
[----:B------:R-:W-:Y:S01]  /*9d50*/  HADD2.F32 R15, -RZ, R11.H1_H1 ;  /* 0x3000000bff0f7230 */ /* 0x000fe20000004100 */
[----:B------:R-:W-:-:S02]  /*9d60*/  FMUL.FTZ R11, R7, R8 ;  /* 0x00000008070b7220 */ /* 0x000fc40000410000 */
[CC--:B------:R-:W-:Y:S02]  /*9d70*/  FMUL.FTZ R7, R0.reuse, R9.reuse ;  /* 0x0000000900077220 */ /* 0x0c0fe40000410000 */
[----:B------:R-:W-:Y:S02]  /*9d80*/  FMUL.FTZ R0, R0, R6 ;  /* 0x0000000600007220 */ /* 0x000fe40000410000 */
[C---:B------:R-:W-:Y:S02]  /*9d90*/  FFMA.FTZ R17, R5.reuse, R12, -R11 ;  /* 0x0000000c05117223 */ /* 0x040fe4000001080b */
[C---:B------:R-:W-:Y:S01]  /*9da0*/  FFMA.FTZ R11, R2.reuse, R6, -R7 ;  /* 0x00000006020b7223 */ /* 0x040fe20000010807 */
[--C-:B------:R-:W-:Y:S01]  /*9db0*/  HADD2.F32 R6, -RZ, R19.reuse.H1_H1 ;  /* 0x30000013ff067230 */ /* 0x100fe20000004100 */
[----:B------:R-:W-:Y:S01]  /*9dc0*/  FFMA.FTZ R9, R2, R9, R0 ;  /* 0x0000000902097223 */ /* 0x000fe20000010000 */
[----:B------:R-:W-:Y:S01]  /*9dd0*/  HADD2.F32 R0, -RZ, R19.H0_H0 ;  /* 0x20000013ff007230 */ /* 0x000fe20000004100 */
[----:B------:R-:W-:Y:S01]  /*9de0*/  FFMA.FTZ R12, R5, R8, R10 ;  /* 0x00000008050c7223 */ /* 0x000fe2000001000a */
[----:B------:R-:W-:Y:S01]  /*9df0*/  HADD2.F32 R5, -RZ, R21.H0_H0 ;  /* 0x20000015ff057230 */ /* 0x000fe20000004100 */
[C---:B------:R-:W-:Y:S01]  /*9e00*/  FMUL.FTZ R8, R6.reuse, R13 ;  /* 0x0000000d06087220 */ /* 0x040fe20000410000 */
[----:B------:R-:W-:Y:S01]  /*9e10*/  HADD2.F32 R2, -RZ, R20.H1_H1 ;  /* 0x30000014ff027230 */ /* 0x000fe20000004100 */
[----:B------:R-:W-:Y:S01]  /*9e20*/  FMUL.FTZ R7, R6, R14 ;  /* 0x0000000e06077220 */ /* 0x000fe20000410000 */
[----:B------:R-:W-:Y:S01]  /*9e30*/  F2FP.PACK_AB R9, R9, R11 ;  /* 0x0000000b0909723e */ /* 0x000fe200000000ff */
[----:B------:R-:W-:-:S02]  /*9e40*/  FMUL.FTZ R6, R0, R15 ;  /* 0x0000000f00067220 */ /* 0x000fc40000410000 */
[----:B------:R-:W-:Y:S02]  /*9e50*/  FMUL.FTZ R0, R0, R16 ;  /* 0x0000001000007220 */ /* 0x000fe40000410000 */
[C---:B------:R-:W-:Y:S01]  /*9e60*/  FFMA.FTZ R10, R5.reuse, R14, -R8 ;  /* 0x0000000e050a7223 */ /* 0x040fe20000010808 */
[----:B------:R-:W-:Y:S01]  /*9e70*/  F2FP.PACK_AB R8, R12, R17 ;  /* 0x000000110c08723e */ /* 0x000fe200000000ff */
[----:B------:R-:W-:Y:S02]  /*9e80*/  FFMA.FTZ R7, R5, R13, R7 ;  /* 0x0000000d05077223 */ /* 0x000fe40000010007 */
[C---:B------:R-:W-:Y:S02]  /*9e90*/  FFMA.FTZ R6, R2.reuse, R16, -R6 ;  /* 0x0000001002067223 */ /* 0x040fe40000010806 */
[----:B------:R-:W-:Y:S01]  /*9ea0*/  FFMA.FTZ R0, R2, R15, R0 ;  /* 0x0000000f02007223 */ /* 0x000fe20000010000 */
[----:B------:R-:W-:-:S04]  /*9eb0*/  F2FP.PACK_AB R10, R7, R10 ;  /* 0x0000000a070a723e */ /* 0x000fc800000000ff */
[----:B------:R-:W-:-:S05]  /*9ec0*/  F2FP.PACK_AB R11, R0, R6 ;  /* 0x00000006000b723e */ /* 0x000fca00000000ff */
[----:B------:R1:W-:Y:S02]  /*9ed0*/  STS.128 [R32+0x8900], R8 ;  /* 0x0089000820007388 */ /* 0x0003e40000000c00 */
.L_x_797:
[----:B------:R-:W-:Y:S05]  /*9ee0*/  BSYNC B0 ;  /* 0x0000000000007941 */ /* 0x000fea0003800000 */
.L_x_796:
        /* <DEDUP_REMOVED lines=26> */
[--C-:B------:R-:W-:Y:S01]  /*a090*/  HADD2.F32 R5, -RZ, R26.reuse.H1_H1 ;  /* 0x3000001aff057230 */ /* 0x100fe20000004100 */
[C---:B------:R-:W-:Y:S01]  /*a0a0*/  FMUL.FTZ R8, R6.reuse, R13 ;  /* 0x0000000d06087220 */ /* 0x040fe20000410000 */
[----:B------:R-:W-:Y:S01]  /*a0b0*/  HADD2.F32 R2, -RZ, R26.H0_H0 ;  /* 0x2000001aff027230 */ /* 0x000fe20000004100 */
        /* <DEDUP_REMOVED lines=12> */
.L_x_795:
[----:B------:R-:W-:Y:S05]  /*a180*/  BSYNC B1 ;  /* 0x0000000000017941 */ /* 0x000fea0003800000 */
.L_x_794:
        /* <DEDUP_REMOVED lines=45> */
.L_x_801:
[----:B------:R-:W-:Y:S05]  /*a460*/  BSYNC B0 ;  /* 0x0000000000007941 */ /* 0x000fea0003800000 */
.L_x_800:
        /* <DEDUP_REMOVED lines=41> */
.L_x_799:
[----:B------:R-:W-:Y:S05]  /*a700*/  BSYNC B1 ;  /* 0x0000000000017941 */ /* 0x000fea0003800000 */
.L_x_798:
        /* <DEDUP_REMOVED lines=45> */
.L_x_805:
[----:B------:R-:W-:Y:S05]  /*a9e0*/  BSYNC B0 ;  /* 0x0000000000007941 */ /* 0x000fea0003800000 */
.L_x_804:
        /* <DEDUP_REMOVED lines=41> */
.L_x_803:
[----:B------:R-:W-:Y:S05]  /*ac80*/  BSYNC B1 ;  /* 0x0000000000017941 */ /* 0x000fea0003800000 */
.L_x_802:
        /* <DEDUP_REMOVED lines=45> */
.L_x_809:
[----:B------:R-:W-:Y:S05]  /*af60*/  BSYNC B0 ;  /* 0x0000000000007941 */ /* 0x000fea0003800000 */
.L_x_808:
        /* <DEDUP_REMOVED lines=41> */
.L_x_807:
[----:B------:R-:W-:Y:S05]  /*b200*/  BSYNC B1 ;  /* 0x0000000000017941 */ /* 0x000fea0003800000 */
.L_x_806:
        /* <DEDUP_REMOVED lines=45> */
.L_x_813:
[----:B------:R-:W-:Y:S05]  /*b4e0*/  BSYNC B0 ;  /* 0x0000000000007941 */ /* 0x000fea0003800000 */
.L_x_812:
        /* <DEDUP_REMOVED lines=41> */
.L_x_811:
[----:B------:R-:W-:Y:S05]  /*b780*/  BSYNC B1 ;  /* 0x0000000000017941 */ /* 0x000fea0003800000 */
.L_x_810:
        /* <DEDUP_REMOVED lines=45> */
.L_x_817:
[----:B------:R-:W-:Y:S05]  /*ba60*/  BSYNC B0 ;  /* 0x0000000000007941 */ /* 0x000fea0003800000 */
.L_x_816:
        /* <DEDUP_REMOVED lines=41> */
.L_x_815:
[----:B------:R-:W-:Y:S05]  /*bd00*/  BSYNC B1 ;  /* 0x0000000000017941 */ /* 0x000fea0003800000 */
.L_x_814:
        /* <DEDUP_REMOVED lines=44> */
.L_x_820:
[----:B------:R-:W-:Y:S05]  /*bfd0*/  BSYNC B0 ;  /* 0x0000000000007941 */ /* 0x000fea0003800000 */
.L_x_819:
        /* <DEDUP_REMOVED lines=40> */
[----:B------:R1:W-:Y:S01]  /*c260*/  STS.128 [R32+0xf900], R8 ;  /* 0x00f9000820007388 */ /* 0x0003e20000000c00 */
[----:B------:R-:W-:Y:S05]  /*c270*/  BRA `(.L_x_818) ;  /* 0x0000352000007947 */ /* 0x000fea0003800000 */
.L_x_787:
        /* <DEDUP_REMOVED lines=17> */
.L_x_822:
[----:B------:R-:W-:Y:S05]  /*c390*/  BSYNC B0 ;  /* 0x0000000000007941 */ /* 0x000fea0003800000 */
.L_x_821:
[----:B------:R-:W-:Y:S01]  /*c3a0*/  IMAD R2, R210, -0x80, R24 ;  /* 0xffffff80d2027824 */ /* 0x000fe200078e0218 */
[----:B------:R-:W-:Y:S01]  /*c3b0*/  ISETP.GE.AND P0, PT, R20, c[0x0][0x27c], PT ;  /* 0x00009f0014007a0c */ /* 0x000fe20003f06270 */
[--C-:B-1---5:R-:W-:Y:S01]  /*c3c0*/  IMAD.MOV.U32 R22, RZ, RZ, R13.reuse ;  /* 0x000000ffff167224 */ /* 0x122fe200078e000d */
[----:B------:R-:W-:Y:S01]  /*c3d0*/  SHF.R.U64 R21, R12, 0x10, R13 ;  /* 0x000000100c157819 */ /* 0x000fe2000000120d */
[----:B------:R-:W-:Y:S01]  /*c3e0*/  IMAD.MOV.U32 R23, RZ, RZ, R12 ;  /* 0x000000ffff177224 */ /* 0x000fe200078e000c */
[----:B------:R-:W-:Y:S01]  /*c3f0*/  IMNMX R44, R2, 0x80, PT ;  /* 0x00000080022c7817 */ /* 0x000fe20003800200 */
[----:B--2---:R-:W-:Y:S01]  /*c400*/  IMAD.MOV.U32 R18, RZ, RZ, R15 ;  /* 0x000000ffff127224 */ /* 0x004fe200078e000f */
[----:B------:R-:W-:Y:S01]  /*c410*/  SHF.R.U32.HI R17, RZ, 0x10, R13 ;  /* 0x00000010ff117819 */ /* 0x000fe2000001160d */
[----:B------:R-:W-:Y:S01]  /*c420*/  IMAD.MOV.U32 R19, RZ, RZ, R14 ;  /* 0x000000ffff137224 */ /* 0x000fe200078e000e */
[----:B------:R-:W-:Y:S01]  /*c430*/  ISETP.GE.OR P1, PT, R72, R44, P0 ;  /* 0x0000002c4800720c */ /* 0x000fe20000726670 */
[----:B------:R-:W-:Y:S01]  /*c440*/  IMAD.MOV.U32 R7, RZ, RZ, R11 ;  /* 0x000000ffff077224 */ /* 0x000fe200078e000b */
[----:B------:R-:W-:Y:S01]  /*c450*/  SHF.R.U64 R16, R14, 0x10, R15 ;  /* 0x000000100e107819 */ /* 0x000fe2000000120f */
        /* <DEDUP_REMOVED lines=38> */
[----:B------:R-:W2:Y:S01]  /*c6c0*/  LDS.128 R8, [R37+0x8100] ;  /* 0x0081000025087984 */ /* 0x000ea20000000c00 */
[--C-:B-1----:R-:W-:Y:S02]  /*c6d0*/  HADD2.F32 R23, -RZ, R12.reuse.H0_H0 ;  /* 0x2000000cff177230 */ /* 0x102fe40000004100 */
[----:B------:R-:W-:Y:S02]  /*c6e0*/  HADD2.F32 R22, -RZ, R12.H1_H1 ;  /* 0x3000000cff167230 */ /* 0x000fe40000004100 */
[--C-:B------:R-:W-:Y:S01]  /*c6f0*/  HADD2.F32 R25, -RZ, R13.reuse.H0_H0 ;  /* 0x2000000dff197230 */ /* 0x100fe20000004100 */
[----:B------:R-:W-:Y:S01]  /*c700*/  FMUL.FTZ R2, R23, R6 ;  /* 0x0000000617027220 */ /* 0x000fe20000410000 */
[--C-:B------:R-:W-:Y:S02]  /*c710*/  HADD2.F32 R27, -RZ, R14.reuse.H0_H0 ;  /* 0x2000000eff1b7230 */ /* 0x100fe40000004100 */
[----:B------:R-:W-:Y:S02]  /*c720*/  HADD2.F32 R26, -RZ, R14.H1_H1 ;  /* 0x3000000eff1a7230 */ /* 0x000fe40000004100 */
[----:B------:R-:W-:-:S02]  /*c730*/  HADD2.F32 R24, -RZ, R13.H1_H1 ;  /* 0x3000000dff187230 */ /* 0x000fc40000004100 */
[--C-:B------:R-:W-:Y:S02]  /*c740*/  HADD2.F32 R29, -RZ, R15.reuse.H0_H0 ;  /* 0x2000000fff1d7230 */ /* 0x100fe40000004100 */
[----:B------:R-:W-:Y:S02]  /*c750*/  HADD2.F32 R28, -RZ, R15.H1_H1 ;  /* 0x3000000fff1c7230 */ /* 0x000fe40000004100 */
[--C-:B--2---:R-:W-:Y:S02]  /*c760*/  HADD2.F32 R7, -RZ, R8.reuse.H0_H0 ;  /* 0x20000008ff077230 */ /* 0x104fe40000004100 */
[----:B------:R-:W-:Y:S02]  /*c770*/  HADD2.F32 R8, -RZ, R8.H1_H1 ;  /* 0x30000008ff087230 */ /* 0x000fe40000004100 */
[--C-:B------:R-:W-:Y:S01]  /*c780*/  HADD2.F32 R12, -RZ, R9.reuse.H0_H0 ;  /* 0x20000009ff0c7230 */ /* 0x100fe20000004100 */
[C---:B------:R-:W-:Y:S01]  /*c790*/  FFMA.FTZ R41, R7.reuse, R18, R2 ;  /* 0x0000001207297223 */ /* 0x040fe20000010002 */
[----:B------:R-:W-:Y:S01]  /*c7a0*/  HADD2.F32 R14, -RZ, R9.H1_H1 ;  /* 0x30000009ff0e7230 */ /* 0x000fe20000004100 */
[-C--:B------:R-:W-:Y:S01]  /*c7b0*/  FMUL.FTZ R2, R22, R0.reuse ;  /* 0x0000000016027220 */ /* 0x080fe20000410000 */
[----:B------:R-:W-:Y:S01]  /*c7c0*/  HADD2.F32 R13, -RZ, R10.H0_H0 ;  /* 0x2000000aff0d7230 */ /* 0x000fe20000004100 */
[C---:B------:R-:W-:Y:S01]  /*c7d0*/  FMUL.FTZ R36, R8.reuse, R0 ;  /* 0x0000000008247220 */ /* 0x040fe20000410000 */
[----:B------:R-:W-:Y:S01]  /*c7e0*/  HADD2.F32 R0, -RZ, R47.H1_H1 ;  /* 0x3000002fff007230 */ /* 0x000fe20000004100 */
[----:B------:R-:W-:Y:S01]  /*c7f0*/  FMUL.FTZ R38, R7, R6 ;  /* 0x0000000607267220 */ /* 0x000fe20000410000 */
[----:B------:R-:W-:Y:S01]  /*c800*/  HADD2.F32 R9, -RZ, R50.H1_H1 ;  /* 0x30000032ff097230 */ /* 0x000fe20000004100 */
[-C--:B------:R-:W-:Y:S01]  /*c810*/  FMUL.FTZ R6, R25, R5.reuse ;  /* 0x0000000519067220 */ /* 0x080fe20000410000 */
[----:B------:R-:W-:Y:S01]  /*c820*/  HADD2.F32 R15, -RZ, R10.H1_H1 ;  /* 0x3000000aff0f7230 */ /* 0x000fe20000004100 */
[----:B------:R-:W-:Y:S01]  /*c830*/  FFMA.FTZ R40, R8, R16, R2 ;  /* 0x0000001008287223 */ /* 0x000fe20000010002 */
[----:B------:R-:W-:Y:S01]  /*c840*/  HADD2.F32 R2, -RZ, R46.H1_H1 ;  /* 0x3000002eff027230 */ /* 0x000fe20000004100 */
[C---:B------:R-:W-:Y:S01]  /*c850*/  FMUL.FTZ R34, R12.reuse, R5 ;  /* 0x000000050c227220 */ /* 0x040fe20000410000 */
[----:B------:R-:W-:Y:S01]  /*c860*/  HADD2.F32 R8, -RZ, R48.H0_H0 ;  /* 0x20000030ff087230 */ /* 0x000fe20000004100 */
[----:B------:R-:W-:Y:S01]  /*c870*/  FMUL.FTZ R5, R27, R0 ;  /* 0x000000001b057220 */ /* 0x000fe20000410000 */
[----:B------:R-:W-:Y:S01]  /*c880*/  HADD2.F32 R10, -RZ, R50.H0_H0 ;  /* 0x20000032ff0a7230 */ /* 0x000fe20000004100 */
[----:B------:R-:W-:Y:S01]  /*c890*/  FFMA.FTZ R39, R12, R17, R6 ;  /* 0x000000110c277223 */ /* 0x000fe20000010006 */
[----:B------:R-:W-:Y:S01]  /*c8a0*/  HADD2.F32 R7, -RZ, R51.H1_H1 ;  /* 0x30000033ff077230 */ /* 0x000fe20000004100 */
[C---:B------:R-:W-:Y:S01]  /*c8b0*/  FFMA.FTZ R33, R13.reuse, R9, R5 ;  /* 0x000000090d217223 */ /* 0x040fe20000010005 */
[--C-:B------:R-:W-:Y:S01]  /*c8c0*/  HADD2.F32 R20, -RZ, R11.reuse.H0_H0 ;  /* 0x2000000bff147230 */ /* 0x100fe20000004100 */
[-C--:B------:R-:W-:Y:S01]  /*c8d0*/  FMUL.FTZ R6, R24, R2.reuse ;  /* 0x0000000218067220 */ /* 0x080fe20000410000 */
[----:B------:R-:W-:Y:S01]  /*c8e0*/  HADD2.F32 R19, -RZ, R11.H1_H1 ;  /* 0x3000000bff137230 */ /* 0x000fe20000004100 */
        /* <DEDUP_REMOVED lines=10> */
[----:B------:R-:W-:Y:S02]  /*c990*/  FMUL.FTZ R8, R29, R2 ;  /* 0x000000021d087220 */ /* 0x000fe40000410000 */
[----:B------:R-:W-:Y:S02]  /*c9a0*/  FMUL.FTZ R11, R28, R0 ;  /* 0x000000001c0b7220 */ /* 0x000fe40000410000 */
[----:B------:R-:W-:-:S02]  /*c9b0*/  FMUL.FTZ R2, R20, R2 ;  /* 0x0000000214027220 */ /* 0x000fc40000410000 */
[C---:B------:R-:W-:Y:S02]  /*c9c0*/  FMUL.FTZ R0, R19.reuse, R0 ;  /* 0x0000000013007220 */ /* 0x040fe40000410000 */
[----:B------:R-:W-:Y:S02]  /*c9d0*/  FFMA.FTZ R19, R19, R5, R11 ;  /* 0x0000000513137223 */ /* 0x000fe4000001000b */
[----:B------:R-:W-:Y:S02]  /*c9e0*/  FFMA.FTZ R15, R25, R17, -R34 ;  /* 0x00000011190f7223 */ /* 0x000fe40000010822 */
[----:B------:R-:W-:Y:S01]  /*c9f0*/  FFMA.FTZ R13, R24, R10, -R31 ;  /* 0x0000000a180d7223 */ /* 0x000fe2000001081f */
[----:B------:R-:W-:Y:S01]  /*ca00*/  F2FP.PACK_AB R10, R30, R33 ;  /* 0x000000211e0a723e */ /* 0x000fe200000000ff */
        /* <DEDUP_REMOVED lines=9> */
[----:B------:R-:W-:Y:S01]  /*caa0*/  F2FP.PACK_AB R14, R14, R11 ;  /* 0x0000000b0e0e723e */ /* 0x000fe200000000ff */
[----:B------:R-:W-:Y:S01]  /*cab0*/  FFMA.FTZ R20, R20, R6, R8 ;  /* 0x0000000614147223 */ /* 0x000fe20000010008 */
[----:B------:R-:W-:Y:S02]  /*cac0*/  F2FP.PACK_AB R8, R40, R41 ;  /* 0x000000292808723e */ /* 0x000fe400000000ff */
[----:B------:R-:W-:Y:S02]  /*cad0*/  F2FP.PACK_AB R15, R0, R2 ;  /* 0x00000002000f723e */ /* 0x000fe400000000ff */
[----:B------:R-:W-:-:S03]  /*cae0*/  F2FP.PACK_AB R11, R19, R20 ;  /* 0x00000014130b723e */ /* 0x000fc600000000ff */
[----:B------:R1:W-:Y:S04]  /*caf0*/  STS.128 [R32+0x8100], R12 ;  /* 0x0081000c20007388 */ /* 0x0003e80000000c00 */
[----:B------:R1:W-:Y:S02]  /*cb00*/  STS.128 [R37+0x8100], R8 ;  /* 0x0081000825007388 */ /* 0x0003e40000000c00 */
.L_x_824:
[----:B------:R-:W-:Y:S05]  /*cb10*/  BSYNC B0 ;  /* 0x0000000000007941 */ /* 0x000fea0003800000 */
.L_x_823:
        /* <DEDUP_REMOVED lines=31> */
[----:B------:R-:W2:Y:S01]  /*cd10*/  LDS.128 R12, [R36+0x8100] ;  /* 0x00810000240c7984 */ /* 0x000ea20000000c00 */
[--C-:B-1----:R-:W-:Y:S02]  /*cd20*/  HADD2.F32 R23, -RZ, R8.reuse.H0_H0 ;  /* 0x20000008ff177230 */ /* 0x102fe40000004100 */
[----:B------:R-:W-:Y:S02]  /*cd30*/  HADD2.F32 R22, -RZ, R8.H1_H1 ;  /* 0x30000008ff167230 */ /* 0x000fe40000004100 */
[----:B------:R-:W-:Y:S01]  /*cd40*/  HADD2.F32 R25, -RZ, R9.H0_H0 ;  /* 0x20000009ff197230 */ /* 0x000fe20000004100 */
[C---:B------:R-:W-:Y:S01]  /*cd50*/  FMUL.FTZ R7, R2.reuse, R23 ;  /* 0x0000001702077220 */ /* 0x040fe20000410000 */
[--C-:B--2---:R-:W-:Y:S02]  /*cd60*/  HADD2.F32 R5, -RZ, R12.reuse.H0_H0 ;  /* 0x2000000cff057230 */ /* 0x104fe40000004100 */
[----:B------:R-:W-:Y:S02]  /*cd70*/  HADD2.F32 R12, -RZ, R12.H1_H1 ;  /* 0x3000000cff0c7230 */ /* 0x000fe40000004100 */
[--C-:B------:R-:W-:Y:S01]  /*cd80*/  HADD2.F32 R19, -RZ, R15.reuse.H0_H0 ;  /* 0x2000000fff137230 */ /* 0x100fe20000004100 */
[-C--:B------:R-:W-:Y:S01]  /*cd90*/  FMUL.FTZ R37, R2, R5.reuse ;  /* 0x0000000502257220 */ /* 0x080fe20000410000 */
[----:B------:R-:W-:Y:S01]  /*cda0*/  HADD2.F32 R18, -RZ, R15.H1_H1 ;  /* 0x3000000fff127230 */ /* 0x000fe20000004100 */
[----:B------:R-:W-:Y:S01]  /*cdb0*/  FFMA.FTZ R41, R17, R5, R7 ;  /* 0x0000000511297223 */ /* 0x000fe20000010007 */
[----:B------:R-:W-:Y:S01]  /*cdc0*/  HADD2.F32 R8, -RZ, R13.H0_H0 ;  /* 0x2000000dff087230 */ /* 0x000fe20000004100 */
[C---:B------:R-:W-:Y:S01]  /*cdd0*/  FMUL.FTZ R2, R0.reuse, R22 ;  /* 0x0000001600027220 */ /* 0x040fe20000410000 */
[----:B------:R-:W-:Y:S01]  /*cde0*/  HADD2.F32 R15, -RZ, R48.H1_H1 ;  /* 0x30000030ff0f7230 */ /* 0x000fe20000004100 */
[-C--:B------:R-:W-:Y:S01]  /*cdf0*/  FMUL.FTZ R35, R0, R12.reuse ;  /* 0x0000000c00237220 */ /* 0x080fe20000410000 */
[----:B------:R-:W-:Y:S01]  /*ce00*/  HADD2.F32 R27, -RZ, R10.H0_H0 ;  /* 0x2000000aff1b7230 */ /* 0x000fe20000004100 */
[C---:B------:R-:W-:Y:S01]  /*ce10*/  FMUL.FTZ R5, R6.reuse, R25 ;  /* 0x0000001906057220 */ /* 0x040fe20000410000 */
[----:B------:R-:W-:Y:S01]  /*ce20*/  HADD2.F32 R0, -RZ, R47.H1_H1 ;  /* 0x3000002fff007230 */ /* 0x000fe20000004100 */
[C---:B------:R-:W-:Y:S01]  /*ce30*/  FFMA.FTZ R40, R15.reuse, R12, R2 ;  /* 0x0000000c0f287223 */ /* 0x040fe20000010002 */
[----:B------:R-:W-:Y:S01]  /*ce40*/  HADD2.F32 R24, -RZ, R9.H1_H1 ;  /* 0x30000009ff187230 */ /* 0x000fe20000004100 */
[-C--:B------:R-:W-:Y:S01]  /*ce50*/  FMUL.FTZ R33, R6, R8.reuse ;  /* 0x0000000806217220 */ /* 0x080fe20000410000 */
[--C-:B------:R-:W-:Y:S01]  /*ce60*/  HADD2.F32 R29, -RZ, R11.reuse.H0_H0 ;  /* 0x2000000bff1d7230 */ /* 0x100fe20000004100 */
[----:B------:R-:W-:Y:S01]  /*ce70*/  FFMA.FTZ R39, R16, R8, R5 ;  /* 0x0000000810277223 */ /* 0x000fe20000010005 */
[----:B------:R-:W-:Y:S01]  /*ce80*/  HADD2.F32 R28, -RZ, R11.H1_H1 ;  /* 0x3000000bff1c7230 */ /* 0x000fe20000004100 */
[----:B------:R-:W-:Y:S01]  /*ce90*/  FMUL.FTZ R5, R0, R27 ;  /* 0x0000001b00057220 */ /* 0x000fe20000410000 */
[----:B------:R-:W-:Y:S01]  /*cea0*/  HADD2.F32 R11, -RZ, R14.H0_H0 ;  /* 0x2000000eff0b7230 */ /* 0x000fe20000004100 */
[----:B------:R-:W-:Y:S01]  /*ceb0*/  FFMA.FTZ R12, R15, R22, -R35 ;  /* 0x000000160f0c7223 */ /* 0x000fe20000010823 */
[----:B------:R-:W-:Y:S01]  /*cec0*/  HADD2.F32 R9, -RZ, R50.H1_H1 ;  /* 0x30000032ff097230 */ /* 0x000fe20000004100 */
[----:B------:R-:W-:Y:S01]  /*ced0*/  FFMA.FTZ R15, R16, R25, -R33 ;  /* 0x00000019100f7223 */ /* 0x000fe20000010821 */
[----:B------:R-:W-:Y:S01]  /*cee0*/  HADD2.F32 R26, -RZ, R10.H1_H1 ;  /* 0x3000000aff1a7230 */ /* 0x000fe20000004100 */
[-C--:B------:R-:W-:Y:S01]  /*cef0*/  FMUL.FTZ R21, R0, R11.reuse ;  /* 0x0000000b00157220 */ /* 0x080fe20000410000 */
[----:B------:R-:W-:Y:S01]  /*cf00*/  HADD2.F32 R13, -RZ, R13.H1_H1 ;  /* 0x3000000dff0d7230 */ /* 0x000fe20000004100 */
[----:B------:R-:W-:Y:S01]  /*cf10*/  FFMA.FTZ R32, R9, R11, R5 ;  /* 0x0000000b09207223 */ /* 0x000fe20000010005 */
[----:B------:R-:W-:Y:S01]  /*cf20*/  HADD2.F32 R2, -RZ, R46.H1_H1 ;  /* 0x3000002eff027230 */ /* 0x000fe20000004100 */
[----:B------:R-:W-:Y:S01]  /*cf30*/  FFMA.FTZ R17, R17, R23, -R37 ;  /* 0x0000001711117223 */ /* 0x000fe20000010825 */
[----:B------:R-:W-:-:S02]  /*cf40*/  HADD2.F32 R8, -RZ, R48.H0_H0 ;  /* 0x20000030ff087230 */ /* 0x000fc40000004100 */
[----:B------:R-:W-:Y:S01]  /*cf50*/  HADD2.F32 R14, -RZ, R14.H1_H1 ;  /* 0x3000000eff0e7230 */ /* 0x000fe20000004100 */
[C---:B------:R-:W-:Y:S01]  /*cf60*/  FMUL.FTZ R6, R2.reuse, R24 ;  /* 0x0000001802067220 */ /* 0x040fe20000410000 */
[--C-:B------:R-:W-:Y:S01]  /*cf70*/  HADD2.F32 R7, -RZ, R51.reuse.H1_H1 ;  /* 0x30000033ff077230 */ /* 0x100fe20000004100 */
[-C--:B------:R-:W-:Y:S01]  /*cf80*/  FMUL.FTZ R31, R2, R13.reuse ;  /* 0x0000000d021f7220 */ /* 0x080fe20000410000 */
[----:B------:R-:W-:Y:S01]  /*cf90*/  HADD2.F32 R10, -RZ, R50.H0_H0 ;  /* 0x20000032ff0a7230 */ /* 0x000fe20000004100 */
[C---:B------:R-:W-:Y:S01]  /*cfa0*/  FMUL.FTZ R5, R8.reuse, R26 ;  /* 0x0000001a08057220 */ /* 0x040fe20000410000 */
[----:B------:R-:W-:Y:S01]  /*cfb0*/  HADD2.F32 R2, -RZ, R51.H0_H0 ;  /* 0x20000033ff027230 */ /* 0x000fe20000004100 */
[-C--:B------:R-:W-:Y:S01]  /*cfc0*/  FMUL.FTZ R20, R8, R14.reuse ;  /* 0x0000000e08147220 */ /* 0x080fe20000410000 */
[----:B------:R-:W-:Y:S01]  /*cfd0*/  HADD2.F32 R0, -RZ, R49.H1_H1 ;  /* 0x30000031ff007230 */ /* 0x000fe20000004100 */
[----:B------:R-:W-:Y:S01]  /*cfe0*/  FFMA.FTZ R30, R7, R14, R5 ;  /* 0x0000000e071e7223 */ /* 0x000fe20000010005 */
[--C-:B------:R-:W-:Y:S01]  /*cff0*/  HADD2.F32 R5, -RZ, R52.reuse.H0_H0 ;  /* 0x20000034ff057230 */ /* 0x100fe20000004100 */
[----:B------:R-:W-:Y:S01]  /*d000*/  FFMA.FTZ R34, R10, R13, R6 ;  /* 0x0000000d0a227223 */ /* 0x000fe20000010006 */
[----:B------:R-:W-:Y:S01]  /*d010*/  HADD2.F32 R6, -RZ, R52.H1_H1 ;  /* 0x30000034ff067230 */ /* 0x000fe20000004100 */
[----:B------:R-:W-:Y:S01]  /*d020*/  FMUL.FTZ R8, R2, R29 ;  /* 0x0000001d02087220 */ /* 0x000fe20000410000 */
[----:B------:R-:W-:Y:S01]  /*d030*/  F2FP.PACK_AB R12, R12, R17 ;  /* 0x000000110c0c723e */ /* 0x000fe200000000ff */
[----:B------:R-:W-:-:S02]  /*d040*/  FMUL.FTZ R11, R0, R28 ;  /* 0x0000001c000b7220 */ /* 0x000fc40000410000 */
[----:B------:R-:W-:Y:S02]  /*d050*/  FMUL.FTZ R2, R2, R19 ;  /* 0x0000001302027220 */ /* 0x000fe40000410000 */
[-C--:B------:R-:W-:Y:S02]  /*d060*/  FMUL.FTZ R0, R0, R18.reuse ;  /* 0x0000001200007220 */ /* 0x080fe40000410000 */
[----:B------:R-:W-:Y:S02]  /*d070*/  FFMA.FTZ R18, R5, R18, R11 ;  /* 0x0000001205127223 */ /* 0x000fe4000001000b */
        /* <DEDUP_REMOVED lines=15> */
.L_x_826:
[----:B------:R-:W-:Y:S05]  /*d170*/  BSYNC B0 ;  /* 0x0000000000007941 */ /* 0x000fea0003800000 */
.L_x_825:
        /* <DEDUP_REMOVED lines=101> */
.L_x_828:
[----:B------:R-:W-:Y:S05]  /*d7d0*/  BSYNC B0 ;  /* 0x0000000000007941 */ /* 0x000fea0003800000 */
.L_x_827:
        /* <DEDUP_REMOVED lines=101> */
.L_x_830:
[----:B------:R-:W-:Y:S05]  /*de30*/  BSYNC B0 ;  /* 0x0000000000007941 */ /* 0x000fea0003800000 */
.L_x_829:
[----:B------:R-:W-:Y:S01]  /*de40*/  IADD3 R0, R72, 0x40, RZ ;  /* 0x0000004048007810 */ /* 0x000fe20007ffe0ff */
[----:B------:R-:W-:Y:S03]  /*de50*/  BSSY B0, `(.L_x_831) ;  /* 0x0000064000007945 */ /* 0x000fe60003800000 */
[----:B------:R-:W-:-:S13]  /*de60*/  ISETP.GE.OR P1, PT, R0, R44, P0 ;  /* 0x0000002c0000720c */ /* 0x000fda0000726670 */
[----:B------:R-:W-:Y:S05]  /*de70*/  @P1 BRA `(.L_x_832) ;  /* 0x0000061000001947 */ /* 0x000fea0003800000 */
[----:B------:R-:W-:Y:S01]  /*de80*/  SHF.R.S32.HI R2, RZ, 0x1f, R0 ;  /* 0x0000001fff027819 */ /* 0x000fe20000011400 */
[----:B------:R-:W-:Y:S01]  /*de90*/  HADD2.F32 R17, -RZ, R47.H0_H0 ;  /* 0x2000002fff117230 */ /* 0x000fe20000004100 */
[----:B-1----:R-:W-:Y:S01]  /*dea0*/  MOV R9, c[0x0][0x27c] ;  /* 0x00009f0000097a02 */ /* 0x002fe20000000f00 */
[----:B------:R-:W-:Y:S01]  /*deb0*/  HADD2.F32 R16, -RZ, R49.H0_H0 ;  /* 0x20000031ff107230 */ /* 0x000fe20000004100 */
[----:B------:R-:W-:Y:S02]  /*dec0*/  SHF.L.U32 R5, R0, 0x6, RZ ;  /* 0x0000000600057819 */ /* 0x000fe400000006ff */
[----:B------:R-:W-:Y:S02]  /*ded0*/  LEA.HI R2, R2, R0, RZ, 0x3 ;  /* 0x0000000002027211 */ /* 0x000fe400078f18ff */
[----:B------:R-:W-:Y:S02]  /*dee0*/  LEA.HI R9, R9, R80, RZ, 0x1d ;  /* 0x0000005009097211 */ /* 0x000fe400078fe8ff */
[----:B------:R-:W-:-:S02]  /*def0*/  LOP3.LUT R0, R5, 0x1c0, RZ, 0xc0, !PT ;  /* 0x000001c005007812 */ /* 0x000fc400078ec0ff */
[----:B------:R-:W-:Y:S02]  /*df00*/  SHF.L.U32 R5, R2, 0x6, RZ ;  /* 0x0000000602057819 */ /* 0x000fe400000006ff */
[----:B------:R-:W-:Y:S02]  /*df10*/  SHF.R.S32.HI R10, RZ, 0x1f, R9 ;  /* 0x0000001fff0a7819 */ /* 0x000fe40000011409 */
[----:B------:R-:W-:Y:S02]  /*df20*/  SHF.L.U32 R7, R9, 0x3, RZ ;  /* 0x0000000309077819 */ /* 0x000fe400000006ff */
[----:B------:R-:W-:Y:S02]  /*df30*/  LOP3.LUT R6, R5, 0xfffffe00, RZ, 0xc0, !PT ;  /* 0xfffffe0005067812 */ /* 0x000fe400078ec0ff */
[----:B------:R-:W-:Y:S02]  /*df40*/  LEA.HI R5, R10, R9, RZ, 0x3 ;  /* 0x000000090a057211 */ /* 0x000fe400078f18ff */
[----:B------:R-:W-:-:S02]  /*df50*/  LOP3.LUT R8, R0, 0x38, R42, 0xf8, !PT ;  /* 0x0000003800087812 */ /* 0x000fc400078ef82a */
[----:B------:R-:W-:Y:S02]  /*df60*/  SHF.R.U32.HI R2, RZ, 0x3, R0 ;  /* 0x00000003ff027819 */ /* 0x000fe40000011600 */
[----:B------:R-:W-:Y:S02]  /*df70*/  LOP3.LUT R7, R0, 0x38, R7, 0xf8, !PT ;  /* 0x0000003800077812 */ /* 0x000fe400078ef807 */
[----:B------:R-:W-:Y:S02]  /*df80*/  SHF.L.U32 R0, R5, 0xa, RZ ;  /* 0x0000000a05007819 */ /* 0x000fe400000006ff */
        /* <DEDUP_REMOVED lines=8> */
[----:B------:R-:W-:Y:S02]  /*e010*/  HADD2.F32 R0, -RZ, R45.H1_H1 ;  /* 0x3000002dff007230 */ /* 0x000fe40000004100 */
[----:B------:R-:W-:Y:S02]  /*e020*/  HADD2.F32 R6, -RZ, R46.H0_H0 ;  /* 0x2000002eff067230 */ /* 0x000fe40000004100 */
[----:B------:R-:W2:Y:S01]  /*e030*/  LDS.128 R12, [R36+0x8100] ;  /* 0x00810000240c7984 */ /* 0x000ea20000000c00 */
[----:B-1----:R-:W-:-:S02]  /*e040*/  HADD2.F32 R23, -RZ, R8.H0_H0 ;  /* 0x20000008ff177230 */ /* 0x002fc40000004100 */
        /* <DEDUP_REMOVED lines=68> */
.L_x_832:
[----:B------:R-:W-:Y:S05]  /*e490*/  BSYNC B0 ;  /* 0x0000000000007941 */ /* 0x000fea0003800000 */
.L_x_831:
        /* <DEDUP_REMOVED lines=101> */
.L_x_834:
[----:B------:R-:W-:Y:S05]  /*eaf0*/  BSYNC B0 ;  /* 0x0000000000007941 */ /* 0x000fea0003800000 */
.L_x_833:
        /* <DEDUP_REMOVED lines=101> */
.L_x_836:
[----:B------:R-:W-:Y:S05]  /*f150*/  BSYNC B0 ;  /* 0x0000000000007941 */ /* 0x000fea0003800000 */
.L_x_835:
[----:B------:R-:W-:-:S04]  /*f160*/  IADD3 R2, R72, 0x70, RZ ;  /* 0x0000007048027810 */ /* 0x000fc80007ffe0ff */
        /* <DEDUP_REMOVED lines=9> */
[----:B------:R-:W-:-:S02]  /*f200*/  SHF.L.U32 R5, R2, 0x6, RZ ;  /* 0x0000000602057819 */ /* 0x000fc400000006ff */
[----:B------:R-:W-:Y:S02]  /*f210*/  SHF.R.S32.HI R10, RZ, 0x1f, R9 ;  /* 0x0000001fff0a7819 */ /* 0x000fe40000011409 */
[----:B------:R-:W-:Y:S02]  /*f220*/  LOP3.LUT R0, R0, 0x1c0, RZ, 0xc0, !PT ;  /* 0x000001c000007812 */ /* 0x000fe400078ec0ff */
        /* <DEDUP_REMOVED lines=87> */
.L_x_818:
[----:B------:R-:W-:Y:S05]  /*f7a0*/  BSYNC B2 ;  /* 0x0000000000027941 */ /* 0x000fea0003800000 */
.L_x_786:
[----:B------:R-:W-:Y:S01]  /*f7b0*/  SHF.R.S32.HI R7, RZ, 0x4, R55 ;  /* 0x00000004ff077819 */ /* 0x000fe20000011437 */
[----:B-1----:R-:W-:Y:S01]  /*f7c0*/  IMAD.SHL.U32 R9, R72, 0x8, RZ ;  /* 0x0000000848097824 */ /* 0x002fe200078e00ff */
[----:B------:R-:W-:Y:S01]  /*f7d0*/  SHF.L.U32 R5, R80, 0x6, RZ ;  /* 0x0000000650057819 */ /* 0x000fe200000006ff */
[----:B------:R-:W-:-:S04]  /*f7e0*/  DEPBAR.LE SB0, 0x0 ;  /* 0x000080000000791a */ /* 0x000fc80000000000 */
[----:B------:R-:W-:Y:S01]  /*f7f0*/  LEA.HI R0, R55, R7, RZ, 0x1 ;  /* 0x0000000737007211 */ /* 0x000fe200078f08ff */
[----:B------:R-:W-:Y:S01]  /*f800*/  IMAD R156, R73, -0x40, R208 ;  /* 0xffffffc0499c7824 */ /* 0x000fe200078e02d0 */
[----:B------:R-:W-:Y:S02]  /*f810*/  SHF.L.U32 R2, R53, 0x6, RZ ;  /* 0x0000000635027819 */ /* 0x000fe400000006ff */
[----:B------:R-:W-:Y:S02]  /*f820*/  LOP3.LUT R0, R0, 0xfffffffe, RZ, 0xc0, !PT ;  /* 0xfffffffe00007812 */ /* 0x000fe400078ec0ff */
[----:B------:R-:W-:Y:S02]  /*f830*/  LOP3.LUT R2, R2, 0x1c0, RZ, 0xc0, !PT ;  /* 0x000001c002027812 */ /* 0x000fe400078ec0ff */
[----:B------:R-:W-:Y:S02]  /*f840*/  IADD3 R7, R7, -R0, RZ ;  /* 0x8000000007077210 */ /* 0x000fe40007ffe0ff */
[----:B------:R-:W-:-:S02]  /*f850*/  LOP3.LUT R0, R5, 0x1c0, RZ, 0xc0, !PT ;  /* 0x000001c005007812 */ /* 0x000fc400078ec0ff */
[----:B------:R-:W-:Y:S02]  /*f860*/  SHF.L.U32 R5, R7, 0x3, RZ ;  /* 0x0000000307057819 */ /* 0x000fe400000006ff */
[----:B------:R-:W-:Y:S02]  /*f870*/  LEA.HI R157, R157, R213, RZ, 0x5 ;  /* 0x000000d59d9d7211 */ /* 0x000fe400078f28ff */
[----:B------:R-:W-:Y:S02]  /*f880*/  LOP3.LUT R9, R0, 0x8, R9, 0xf8, !PT ;  /* 0x0000000800097812 */ /* 0x000fe400078ef809 */
[----:B------:R-:W-:Y:S01]  /*f890*/  SHF.R.U32.HI R6, RZ, 0x3, R0 ;  /* 0x00000003ff067819 */ /* 0x000fe20000011600 */
[----:B------:R-:W-:Y:S01]  /*f8a0*/  IMAD.SHL.U32 R0, R157, 0x20, RZ ;  /* 0x000000209d007824 */ /* 0x000fe200078e00ff */
[----:B------:R-:W-:Y:S02]  /*f8b0*/  LOP3.LUT R8, R2, 0x8, R5, 0xf8, !PT ;  /* 0x0000000802087812 */ /* 0x000fe400078ef805 */
[----:B------:R-:W-:-:S02]  /*f8c0*/  SHF.R.U32.HI R2, RZ, 0x3, R2 ;  /* 0x00000003ff027819 */ /* 0x000fc40000011602 */
[----:B------:R-:W-:Y:S02]  /*f8d0*/  SHF.L.U32 R5, R54, 0x6, RZ ;  /* 0x0000000636057819 */ /* 0x000fe400000006ff */
[----:B------:R-:W-:Y:S02]  /*f8e0*/  LOP3.LUT R155, R8, R2, RZ, 0x3c, !PT ;  /* 0x00000002089b7212 */ /* 0x000fe400078e3cff */
[----:B------:R-:W-:Y:S02]  /*f8f0*/  LOP3.LUT R154, R5, 0xfffffe00, RZ, 0xc0, !PT ;  /* 0xfffffe00059a7812 */ /* 0x000fe400078ec0ff */
[----:B------:R-:W-:Y:S02]  /*f900*/  LOP3.LUT R2, R0, 0x7ffffc00, RZ, 0xc0, !PT ;  /* 0x7ffffc0000027812 */ /* 0x000fe400078ec0ff */
[----:B------:R-:W-:Y:S02]  /*f910*/  LOP3.LUT R6, R9, R6, RZ, 0x3c, !PT ;  /* 0x0000000609067212 */ /* 0x000fe400078e3cff */
[----:B------:R-:W-:-:S02]  /*f920*/  IADD3 R2, R155, R154, R2 ;  /* 0x0000009a9b027210 */ /* 0x000fc40007ffe002 */
[----:B------:R-:W-:Y:S01]  /*f930*/  LEA R0, R7, R6, 0x9 ;  /* 0x0000000607007211 */ /* 0x000fe200078e48ff */
[----:B------:R-:W-:Y:S01]  /*f940*/  IMAD.WIDE.U32 R6, R73, c[0x0][0x208], RZ ;  /* 0x0000820049067a25 */ /* 0x000fe200078e00ff */
[----:B------:R-:W-:Y:S01]  /*f950*/  BAR.SYNC.DEFER_BLOCKING 0x0 ;  /* 0x0000000000007b1d */ /* 0x000fe20000010000 */
[----:B------:R-:W-:Y:S02]  /*f960*/  LOP3.LUT P0, RZ, R80, 0x2, RZ, 0xc0, !PT ;  /* 0x0000000250ff7812 */ /* 0x000fe4000780c0ff */
[----:B------:R-:W-:Y:S01]  /*f970*/  SHF.L.U32 R232, R0, 0x1, RZ ;  /* 0x0000000100e87819 */ /* 0x000fe200000006ff */
[----:B------:R-:W-:Y:S01]  /*f980*/  IMAD.SHL.U32 R239, R2, 0x2, RZ ;  /* 0x0000000202ef7824 */ /* 0x000fe200078e00ff */
[----:B------:R-:W-:Y:S02]  /*f990*/  SHF.L.U32 R252, R252, 0x1, RZ ;  /* 0x00000001fcfc7819 */ /* 0x000fe400000006ff */
[C---:B------:R-:W-:Y:S02]  /*f9a0*/  IADD3 R0, R232.reuse, 0x4100, RZ ;  /* 0x00004100e8007810 */ /* 0x040fe40007ffe0ff */
[----:B------:R-:W-:-:S02]  /*f9b0*/  IADD3 R243, R232, 0x4120, RZ ;  /* 0x00004120e8f37810 */ /* 0x000fc40007ffe0ff */
[-C--:B------:R-:W-:Y:S02]  /*f9c0*/  LEA R241, R4, R239.reuse, 0x1 ;  /* 0x000000ef04f17211 */ /* 0x080fe400078e08ff */
[----:B------:R-:W-:Y:S02]  /*f9d0*/  MOV R158, 0x5 ;  /* 0x00000005009e7802 */ /* 0x000fe40000000f00 */
[----:B------:R-:W-:Y:S01]  /*f9e0*/  @P0 IADD3 R243, R0, -0x20, RZ ;  /* 0xffffffe000f30810 */ /* 0x000fe20007ffe0ff */
[----:B------:R-:W-:Y:S01]  /*f9f0*/  IMAD R0, R74, c[0x0][0x208], RZ ;  /* 0x000082004a007a24 */ /* 0x000fe200078e02ff */
[----:B------:R-:W-:Y:S02]  /*fa00*/  LEA R2, P0, R6, R82, 0x6 ;  /* 0x0000005206027211 */ /* 0x000fe400078030ff */
[----:B------:R-:W-:Y:S01]  /*fa10*/  LEA R240, R3, R239, 0x1 ;  /* 0x000000ef03f07211 */ /* 0x000fe200078e08ff */
[----:B------:R-:W-:Y:S01]  /*fa20*/  IMAD R5, R73, c[0x0][0x20c], R0 ;  /* 0x0000830049057a24 */ /* 0x000fe200078e0200 */
[----:B------:R-:W-:-:S02]  /*fa30*/  IADD3 R0, -R72, R156, RZ ;  /* 0x0000009c48007210 */ /* 0x000fc40007ffe1ff */
[----:B------:R-:W-:Y:S01]  /*fa40*/  LEA R242, R3, R241, 0x1 ;  /* 0x000000f103f27211 */ /* 0x000fe200078e08ff */
[----:B------:R-:W-:Y:S01]  /*fa50*/  LDSM.16.M88.4 R16, [R232+0x4100] ;  /* 0x00410000e810783b */ /* 0x000fe20000000200 */
[----:B------:R-:W-:Y:S02]  /*fa60*/  IADD3 R5, R7, R5, RZ ;  /* 0x0000000507057210 */ /* 0x000fe40007ffe0ff */
[----:B------:R-:W-:Y:S01]  /*fa70*/  ISETP.LT.OR P2, PT, R0, 0x1, P4 ;  /* 0x000000010000780c */ /* 0x000fe20002741670 */
[----:B------:R-:W-:Y:S01]  /*fa80*/  LDSM.16.M88.4 R20, [R232+0x4900] ;  /* 0x00490000e814783b */ /* 0x000fe20000000200 */
[----:B------:R-:W-:Y:S02]  /*fa90*/  LEA.HI.X R7, R6, R75, R5, 0x6, P0 ;  /* 0x0000004b06077211 */ /* 0x000fe400000f3405 */
[----:B------:R-:W-:Y:S01]  /*faa0*/  ISETP.LT.OR P1, PT, R0, 0x1, P3 ;  /* 0x000000010000780c */ /* 0x000fe20001f21670 */
[----:B------:R-:W-:Y:S01]  /*fab0*/  LDSM.16.M88.4 R28, [R232+0x5100] ;  /* 0x00510000e81c783b */ /* 0x000fe20000000200 */
[----:B------:R-:W-:-:S02]  /*fac0*/  LEA R6, P0, R2, c[0x0][0x1f8], 0x1 ;  /* 0x00007e0002067a11 */ /* 0x000fc400078008ff */
[----:B------:R-:W-:Y:S01]  /*fad0*/  ISETP.LT.OR P6, PT, R0, 0x21, P4 ;  /* 0x000000210000780c */ /* 0x000fe200027c1670 */
[----:B------:R-:W-:Y:S01]  /*fae0*/  LDSM.16.M88.4 R32, [R232+0x5900] ;  /* 0x00590000e820783b */ /* 0x000fe20000000200 */
[----:B------:R-:W-:Y:S01]  /*faf0*/  LEA.HI.X R7, R2, c[0x0][0x1fc], R7, 0x1, P0 ;  /* 0x00007f0002077a11 */ /* 0x000fe200000f0c07 */
[----:B------:R-:W-:Y:S01]  /*fb00*/  IMAD.MOV.U32 R2, RZ, RZ, c[0x0][0x208] ;  /* 0x00008200ff027624 */ /* 0x000fe200078e00ff */
[----:B------:R-:W-:Y:S01]  /*fb10*/  LEA R244, R4, R240, 0x1 ;  /* 0x000000f004f47211 */ /* 0x000fe200078e08ff */
[----:B------:R-:W1:Y:S01]  /*fb20*/  LDSM.16.M88.4 R12, [R239+0x8100] ;  /* 0x00810000ef0c783b */ /* 0x000e620000000200 */
[----:B------:R-:W-:Y:S02]  /*fb30*/  LOP3.LUT R152, R152, 0xfffffffd, RZ, 0xc0, !PT ;  /* 0xfffffffd98987812 */ /* 0x000fe400078ec0ff */
[C---:B------:R-:W-:Y:S01]  /*fb40*/  IADD3 R251, R243.reuse, 0x800, RZ ;  /* 0x00000800f3fb7810 */ /* 0x040fe20007ffe0ff */
[----:B------:R-:W2:Y:S01]  /*fb50*/  LDSM.16.M88.4 R8, [R239+0xa100] ;  /* 0x00a10000ef08783b */ /* 0x000ea20000000200 */
[----:B------:R-:W-:-:S02]  /*fb60*/  IADD3 R250, R243, 0x1000, RZ ;  /* 0x00001000f3fa7810 */ /* 0x000fc40007ffe0ff */
[C---:B------:R-:W-:Y:S01]  /*fb70*/  IADD3 R249, R243.reuse, 0x1800, RZ ;  /* 0x00001800f3f97810 */ /* 0x040fe20007ffe0ff */
[----:B------:R-:W-:Y:S01]  /*fb80*/  LDSM.16.M88.4 R52, [R243] ;  /* 0x00000000f334783b */ /* 0x000fe20000000200 */
[C---:B------:R-:W-:Y:S02]  /*fb90*/  IADD3 R248, R243.reuse, 0x2000, RZ ;  /* 0x00002000f3f87810 */ /* 0x040fe40007ffe0ff */
[C---:B------:R-:W-:Y:S01]  /*fba0*/  IADD3 R247, R243.reuse, 0x2800, RZ ;  /* 0x00002800f3f77810 */ /* 0x040fe20007ffe0ff */
[----:B------:R-:W3:Y:S01]  /*fbb0*/  LDSM.16.M88.4 R24, [R241+0xa100] ;  /* 0x00a10000f118783b */ /* 0x000ee20000000200 */
[C---:B------:R-:W-:Y:S02]  /*fbc0*/  IADD3 R246, R243.reuse, 0x3000, RZ ;  /* 0x00003000f3f67810 */ /* 0x040fe40007ffe0ff */
[----:B------:R-:W-:Y:S01]  /*fbd0*/  IADD3 R245, R243, 0x3800, RZ ;  /* 0x00003800f3f57810 */ /* 0x000fe20007ffe0ff */
[----:B------:R-:W4:Y:S04]  /*fbe0*/  LDSM.16.M88.4 R48, [R243+0x800] ;  /* 0x00080000f330783b */ /* 0x000f280000000200 */
[----:B------:R-:W2:Y:S04]  /*fbf0*/  LDSM.16.M88.4 R40, [R243+0x1000] ;  /* 0x00100000f328783b */ /* 0x000ea80000000200 */
[----:B------:R-:W2:Y:S01]  /*fc00*/  LDSM.16.M88.4 R36, [R243+0x1800] ;  /* 0x00180000f324783b */ /* 0x000ea20000000200 */
[C---:B-1----:R-:W-:Y:S08]  /*fc10*/  HMMA.16816.F32 R108, R12.reuse, R16, RZ ;  /* 0x000000100c6c723c */ /* 0x042ff000000018ff */
[C---:B------:R-:W-:Y:S08]  /*fc20*/  HMMA.16816.F32 R128, R12.reuse, R18, RZ ;  /* 0x000000120c80723c */ /* 0x040ff000000018ff */
[C---:B------:R-:W-:Y:S08]  /*fc30*/  HMMA.16816.F32 R104, R12.reuse, R20, RZ ;  /* 0x000000140c68723c */ /* 0x040ff000000018ff */
[C---:B------:R-:W-:Y:S08]  /*fc40*/  HMMA.16816.F32 R112, R12.reuse, R22, RZ ;  /* 0x000000160c70723c */ /* 0x040ff000000018ff */
[C---:B------:R-:W-:Y:S08]  /*fc50*/  HMMA.16816.F32 R100, R12.reuse, R28, RZ ;  /* 0x0000001c0c64723c */ /* 0x040ff000000018ff */
[C---:B------:R-:W-:Y:S08]  /*fc60*/  HMMA.16816.F32 R116, R12.reuse, R30, RZ ;  /* 0x0000001e0c74723c */ /* 0x040ff000000018ff */
[C---:B------:R-:W-:Y:S08]  /*fc70*/  HMMA.16816.F32 R88, R12.reuse, R32, RZ ;  /* 0x000000200c58723c */ /* 0x040ff000000018ff */
[----:B------:R-:W-:Y:S07]  /*fc80*/  HMMA.16816.F32 R72, R12, R34, RZ ;  /* 0x000000220c48723c */ /* 0x000fee00000018ff */
[----:B------:R-:W-:Y:S01]  /*fc90*/  SHF.L.U32 R14, R2, 0x5, RZ ;  /* 0x00000005020e7819 */ /* 0x000fe200000006ff */
[C---:B--2---:R-:W-:Y:S08]  /*fca0*/  HMMA.16816.F32 R56, R8.reuse, R20, RZ ;  /* 0x000000140838723c */ /* 0x044ff000000018ff */
[----:B------:R-:W-:Y:S01]  /*fcb0*/  HMMA.16816.F32 R76, R8, R22, RZ ;  /* 0x00000016084c723c */ /* 0x000fe200000018ff */
[----:B------:R-:W1:Y:S04]  /*fcc0*/  LDSM.16.M88.4 R20, [R241+0x8100] ;  /* 0x00810000f114783b */ /* 0x000e680000000200 */
[----:B------:R-:W-:Y:S01]  /*fcd0*/  @!PT LDS RZ, [RZ] ;  /* 0x00000000fffff984 */ /* 0x000fe20000000800 */
[----:B------:R-:W-:Y:S01]  /*fce0*/  @!PT LDS RZ, [RZ] ;  /* 0x00000000fffff984 */ /* 0x000fe20000000800 */
[----:B------:R-:W-:Y:S01]  /*fcf0*/  @!PT LDS RZ, [RZ] ;  /* 0x00000000fffff984 */ /* 0x000fe20000000800 */
[----:B------:R2:W-:Y:S01]  /*fd00*/  LDGSTS.E.BYPASS.LTC128B.128 [R252+0x100], [R6.64], !P2 ;  /* 0x0010000006fc7fae */ /* 0x0005e2000d101d48 */
[----:B------:R-:W-:-:S02]  /*fd10*/  IADD3 R12, P5, P2, R14, 0x80, R6 ;  /* 0x000000800e0c7810 */ /* 0x000fc40007abe006 */
[C---:B------:R-:W-:Y:S01]  /*fd20*/  HMMA.16816.F32 R44, R8.reuse, R16, RZ ;  /* 0x00000010082c723c */ /* 0x040fe200000018ff */
[----:B------:R2:W-:Y:S07]  /*fd30*/  LDGSTS.E.BYPASS.LTC128B.128 [R252+0x2100], [R6.64+0x80], !P1 ;  /* 0x0210008006fc7fae */ /* 0x0005ee000c901d48 */
[C---:B------:R-:W-:Y:S08]  /*fd40*/  HMMA.16816.F32 R64, R8.reuse, R28, RZ ;  /* 0x0000001c0840723c */ /* 0x040ff000000018ff */
[C---:B------:R-:W-:Y:S08]  /*fd50*/  HMMA.16816.F32 R60, R8.reuse, R32, RZ ;  /* 0x00000020083c723c */ /* 0x040ff000000018ff */
[C---:B------:R-:W-:Y:S07]  /*fd60*/  HMMA.16816.F32 R68, R8.reuse, R18, RZ ;  /* 0x000000120844723c */ /* 0x040fee00000018ff */
[----:B------:R-:W-:Y:S01]  /*fd70*/  SHF.L.U64.HI R18, R2, R158, c[0x0][0x20c] ;  /* 0x0000830002127619 */ /* 0x000fe2000001029e */
[----:B------:R-:W-:Y:S01]  /*fd80*/  HMMA.16816.F32 R96, R8, R30, RZ ;  /* 0x0000001e0860723c */ /* 0x000fe200000018ff */
[----:B------:R-:W-:-:S02]  /*fd90*/  IADD3 R2, P0, R14, 0x80, RZ ;  /* 0x000000800e027810 */ /* 0x000fc40007f1e0ff */
[----:B------:R-:W-:Y:S01]  /*fda0*/  IADD3.X R13, R18, RZ, R7, P5, P2 ;  /* 0x000000ff120d7210 */ /* 0x000fe20002fe4407 */
[----:B------:R-:W-:Y:S01]  /*fdb0*/  STL [R1+0x54], R18 ;  /* 0x0000541201007387 */ /* 0x000fe20000100800 */
[----:B------:R-:W-:Y:S01]  /*fdc0*/  ISETP.LT.OR P5, PT, R0, 0x21, P3 ;  /* 0x000000210000780c */ /* 0x000fe20001fa1670 */
[----:B------:R-:W-:Y:S02]  /*fdd0*/  IMAD.X R5, RZ, RZ, R18, P0 ;  /* 0x000000ffff057224 */ /* 0x000fe400000e0612 */
[----:B------:R-:W-:Y:S07]  /*fde0*/  HMMA.16816.F32 R92, R8, R34, RZ ;  /* 0x00000022085c723c */ /* 0x000fee00000018ff */
[----:B------:R-:W-:Y:S01]  /*fdf0*/  IADD3 R8, P1, R14, R6, RZ ;  /* 0x000000060e087210 */ /* 0x000fe20007f3e0ff */
[----:B---3--:R-:W-:Y:S03]  /*fe00*/  HMMA.16816.F32 R84, R24, R52, R44 ;  /* 0x000000341854723c */ /* 0x008fe6000000182c */
[----:B------:R-:W-:-:S02]  /*fe10*/  IADD3.X R9, R18, R7, RZ, P1, !PT ;  /* 0x0000000712097210 */ /* 0x000fc40000ffe4ff */
[----:B--2---:R-:W-:Y:S02]  /*fe20*/  IADD3 R6, P1, R8, R14, RZ ;  /* 0x0000000e08067210 */ /* 0x004fe40007f3e0ff */
[C---:B------:R-:W-:Y:S01]  /*fe30*/  IADD3 R10, P0, R2.reuse, R8, RZ ;  /* 0x00000008020a7210 */ /* 0x040fe20007f1e0ff */
[C---:B----4-:R-:W-:Y:S01]  /*fe40*/  HMMA.16816.F32 R144, R24.reuse, R48, R56 ;  /* 0x000000301890723c */ /* 0x050fe20000001838 */
[----:B------:R-:W-:Y:S02]  /*fe50*/  IADD3 R16, P2, R2, R6, RZ ;  /* 0x0000000602107210 */ /* 0x000fe40007f5e0ff */
[----:B------:R-:W-:Y:S02]  /*fe60*/  IADD3.X R7, R9, R18, RZ, P1, !PT ;  /* 0x0000001209077210 */ /* 0x000fe40000ffe4ff */
[C---:B------:R-:W-:Y:S02]  /*fe70*/  ISETP.LT.OR P1, PT, R0.reuse, 0x11, P3 ;  /* 0x000000110000780c */ /* 0x040fe40001f21670 */
[C---:B------:R-:W-:Y:S01]  /*fe80*/  IADD3.X R11, R5.reuse, R9, RZ, P0, !PT ;  /* 0x00000009050b7210 */ /* 0x040fe200007fe4ff */
[----:B------:R-:W-:Y:S01]  /*fe90*/  IMAD.X R17, R5, 0x1, R7, P2 ;  /* 0x0000000105117824 */ /* 0x000fe200010e0607 */
[----:B------:R-:W-:Y:S01]  /*fea0*/  ISETP.LT.OR P2, PT, R0, 0x11, P4 ;  /* 0x000000110000780c */ /* 0x000fe20002741670 */
[----:B------:R-:W-:Y:S01]  /*feb0*/  HMMA.16816.F32 R56, R24, R54, R68 ;  /* 0x000000361838723c */ /* 0x000fe20000001844 */
[----:B------:R-:W-:-:S04]  /*fec0*/  IADD3 R14, P0, R6, R14, RZ ;  /* 0x0000000e060e7210 */ /* 0x000fc80007f1e0ff */
[----:B------:R-:W-:Y:S02]  /*fed0*/  IADD3.X R15, R7, R18, RZ, P0, !PT ;  /* 0x00000012070f7210 */ /* 0x000fe400007fe4ff */
[----:B------:R-:W-:Y:S01]  /*fee0*/  LOP3.LUT P0, RZ, R80, 0x4, RZ, 0xc0, !PT ;  /* 0x0000000450ff7812 */ /* 0x000fe2000780c0ff */
[----:B------:R-:W-:Y:S04]  /*fef0*/  HMMA.16816.F32 R132, R24, R40, R64 ;  /* 0x000000281884723c */ /* 0x000fe80000001840 */
[----:B------:R2:W-:Y:S01]  /*ff00*/  LDGSTS.E.BYPASS.LTC128B.128 [R252+0x900], [R8.64], !P2 ;  /* 0x0090000008fc7fae */ /* 0x0005e2000d101d48 */
[----:B------:R-:W-:-:S03]  /*ff10*/  ISETP.LT.OR P2, PT, R0, 0x31, P4 ;  /* 0x000000310000780c */ /* 0x000fc60002741670 */
[----:B------:R3:W-:Y:S01]  /*ff20*/  LDGSTS.E.BYPASS.LTC128B.128 [R252+0x2900], [R12.64], !P1 ;  /* 0x029000000cfc7fae */ /* 0x0007e2000c901d48 */
[----:B------:R-:W-:Y:S01]  /*ff30*/  ISETP.LT.OR P1, PT, R0, 0x31, P3 ;  /* 0x000000310000780c */ /* 0x000fe20001f21670 */
[C---:B------:R-:W-:Y:S01]  /*ff40*/  HMMA.16816.F32 R80, R24.reuse, R36, R60 ;  /* 0x000000241850723c */ /* 0x040fe2000000183c */
[----:B------:R-:W-:Y:S01]  /*ff50*/  MOV R0, 0x40 ;  /* 0x0000004000007802 */ /* 0x000fe20000000f00 */
[----:B------:R4:W-:Y:S01]  /*ff60*/  LDGSTS.E.BYPASS.LTC128B.128 [R252+0x1100], [R6.64], !P6 ;  /* 0x0110000006fc7fae */ /* 0x0009e2000f101d48 */
[----:B------:R-:W-:Y:S02]  /*ff70*/  ISETP.GE.AND P6, PT, R208, 0x41, PT ;  /* 0x00000041d000780c */ /* 0x000fe40003fc6270 */
[----:B------:R-:W-:Y:S01]  /*ff80*/  SEL R0, R0, 0xffffffc0, !P0 ;  /* 0xffffffc000007807 */ /* 0x000fe20004000000 */
[----:B------:R2:W-:Y:S02]  /*ff90*/  LDGSTS.E.BYPASS.LTC128B.128 [R252+0x3100], [R10.64], !P5 ;  /* 0x031000000afc7fae */ /* 0x0005e4000e901d48 */
[C---:B------:R-:W-:Y:S01]  /*ffa0*/  HMMA.16816.F32 R140, R24.reuse, R50, R76 ;  /* 0x00000032188c723c */ /* 0x040fe2000000184c */
[----:B------:R-:W-:Y:S01]  /*ffb0*/  IADD3 R237, R0, R243, RZ ;  /* 0x000000f300ed7210 */ /* 0x000fe20007ffe0ff */
[----:B------:R-:W-:Y:S01]  /*ffc0*/  IMAD.IADD R238, R232, 0x1, R0 ;  /* 0x00000001e8ee7824 */ /* 0x000fe200078e0200 */
[----:B------:R3:W-:Y:S04]  /*ffd0*/  LDGSTS.E.BYPASS.LTC128B.128 [R252+0x1900], [R14.64], !P2 ;  /* 0x019000000efc7fae */ /* 0x0007e8000d101d48 */
[----:B------:R4:W-:Y:S01]  /*ffe0*/  LDGSTS.E.BYPASS.LTC128B.128 [R252+0x3900], [R16.64], !P1 ;  /* 0x0390000010fc7fae */ /* 0x0009e2000c901d48 */
[----:B------:R-:W-:Y:S01]  /*fff0*/  HMMA.16816.F32 R148, R24, R42, R96 ;  /* 0x0000002a1894723c */ /* 0x000fe20000001860 */
[----:B------:R-:W-:-:S02]  /*10000*/  @P6 LOP3.LUT R152, R152, 0x2, RZ, 0xfc, !PT ;  /* 0x0000000298986812 */ /* 0x000fc400078efcff */
[----:B------:R-:W-:Y:S04]  /*10010*/  LDSM.16.M88.4 R44, [R238+0x4100] ;  /* 0x00410000ee2c783b */ /* 0x000fe80000000200 */
[----:B------:R-:W-:Y:S01]  /*10020*/  LDSM.16.M88.4 R32, [R238+0x4900] ;  /* 0x00490000ee20783b */ /* 0x000fe20000000200 */
[----:B------:R-:W-:Y:S03]  /*10030*/  HMMA.16816.F32 R68, R24, R38, R92 ;  /* 0x000000261844723c */ /* 0x000fe6000000185c */
[----:B------:R-:W-:Y:S04]  /*10040*/  LDSM.16.M88.4 R24, [R238+0x5900] ;  /* 0x00590000ee18783b */ /* 0x000fe80000000200 */
[----:B------:R-:W-:Y:S01]  /*10050*/  LDSM.16.M88.4 R28, [R238+0x5100] ;  /* 0x00510000ee1c783b */ /* 0x000fe20000000200 */
[C---:B-1----:R-:W-:Y:S03]  /*10060*/  HMMA.16816.F32 R60, R20.reuse, R54, R128 ;  /* 0x00000036143c723c */ /* 0x042fe60000001880 */
[----:B------:R-:W-:Y:S04]  /*10070*/  LDSM.16.M88.4 R76, [R232+0x6100] ;  /* 0x00610000e84c783b */ /* 0x000fe80000000200 */
[----:B---3--:R-:W-:Y:S01]  /*10080*/  LDSM.16.M88.4 R12, [R240+0xa100] ;  /* 0x00a10000f00c783b */ /* 0x008fe20000000200 */
[C---:B--2---:R-:W-:Y:S03]  /*10090*/  HMMA.16816.F32 R8, R20.reuse, R52, R108 ;  /* 0x000000341408723c */ /* 0x044fe6000000186c */
[----:B----4-:R-:W1:Y:S04]  /*100a0*/  LDSM.16.M88.4 R16, [R240+0x8100] ;  /* 0x00810000f010783b */ /* 0x010e680000000200 */
[----:B------:R-:W-:Y:S01]  /*100b0*/  LDSM.16.M88.4 R92, [R237+0x1000] ;  /* 0x00100000ed5c783b */ /* 0x000fe20000000200 */
[C---:B------:R-:W-:Y:S03]  /*100c0*/  HMMA.16816.F32 R124, R20.reuse, R48, R104 ;  /* 0x00000030147c723c */ /* 0x040fe60000001868 */
[----:B------:R-:W0:Y:S05]  /*100d0*/  LDGDEPBAR ;  /* 0x00000000000079af */ /* 0x000e2a0000000000 */
[C---:B------:R-:W-:Y:S08]  /*100e0*/  HMMA.16816.F32 R136, R20.reuse, R40, R100 ;  /* 0x000000281488723c */ /* 0x040ff00000001864 */
[C---:B------:R-:W-:Y:S08]  /*100f0*/  HMMA.16816.F32 R120, R20.reuse, R36, R88 ;  /* 0x000000241478723c */ /* 0x040ff00000001858 */
[C---:B------:R-:W-:Y:S08]  /*10100*/  HMMA.16816.F32 R112, R20.reuse, R50, R112 ;  /* 0x000000321470723c */ /* 0x040ff00000001870 */
[C---:B------:R-:W-:Y:S01]  /*10110*/  HMMA.16816.F32 R108, R20.reuse, R42, R116 ;  /* 0x0000002a146c723c */ /* 0x040fe20000001874 */
[----:B------:R-:W-:Y:S04]  /*10120*/  LDSM.16.M88.4 R40, [R242+0x8100] ;  /* 0x00810000f228783b */ /* 0x000fe80000000200 */
[----:B------:R-:W-:Y:S03]  /*10130*/  LDSM.16.M88.4 R116, [R237+0x1800] ;  /* 0x00180000ed74783b */ /* 0x000fe60000000200 */
[----:B------:R-:W-:Y:S01]  /*10140*/  HMMA.16816.F32 R52, R20, R38, R72 ;  /* 0x000000261434723c */ /* 0x000fe20000001848 */
[----:B------:R-:W2:Y:S04]  /*10150*/  LDSM.16.M88.4 R20, [R237] ;  /* 0x00000000ed14783b */ /* 0x000ea80000000200 */
[----:B------:R-:W-:Y:S03]  /*10160*/  LDSM.16.M88.4 R36, [R239+0xc100] ;  /* 0x00c10000ef24783b */ /* 0x000fe60000000200 */
[----:B-1----:R-:W-:Y:S01]  /*10170*/  HMMA.16816.F32 R48, R16, R44, R8 ;  /* 0x0000002c1030723c */ /* 0x002fe20000001808 */
[----:B------:R-:W1:Y:S07]  /*10180*/  LDSM.16.M88.4 R8, [R242+0xa100] ;  /* 0x00a10000f208783b */ /* 0x000e6e0000000200 */
[C---:B------:R-:W-:Y:S08]  /*10190*/  HMMA.16816.F32 R96, R12.reuse, R24, R80 ;  /* 0x000000180c60723c */ /* 0x040ff00000001850 */
[C---:B------:R-:W-:Y:S08]  /*101a0*/  HMMA.16816.F32 R64, R12.reuse, R44, R84 ;  /* 0x0000002c0c40723c */ /* 0x040ff00000001854 */
[C---:B------:R-:W-:Y:S08]  /*101b0*/  HMMA.16816.F32 R104, R12.reuse, R32, R144 ;  /* 0x000000200c68723c */ /* 0x040ff00000001890 */
[C---:B------:R-:W-:Y:S08]  /*101c0*/  HMMA.16816.F32 R100, R12.reuse, R28, R132 ;  /* 0x0000001c0c64723c */ /* 0x040ff00000001884 */
[C---:B------:R-:W-:Y:S01]  /*101d0*/  HMMA.16816.F32 R88, R12.reuse, R46, R56 ;  /* 0x0000002e0c58723c */ /* 0x040fe20000001838 */
[----:B------:R-:W3:Y:S07]  /*101e0*/  LDSM.16.M88.4 R56, [R237+0x800] ;  /* 0x00080000ed38783b */ /* 0x000eee0000000200 */
[C---:B------:R-:W-:Y:S08]  /*101f0*/  HMMA.16816.F32 R80, R12.reuse, R34, R140 ;  /* 0x000000220c50723c */ /* 0x040ff0000000188c */
[C---:B------:R-:W-:Y:S08]  /*10200*/  HMMA.16816.F32 R72, R12.reuse, R30, R148 ;  /* 0x0000001e0c48723c */ /* 0x040ff00000001894 */
[----:B------:R-:W-:Y:S08]  /*10210*/  HMMA.16816.F32 R68, R12, R26, R68 ;  /* 0x0000001a0c44723c */ /* 0x000ff00000001844 */
[----:B--2---:R-:W-:Y:S08]  /*10220*/  HMMA.16816.F32 R12, R40, R20, R48 ;  /* 0x00000014280c723c */ /* 0x004ff00000001830 */
[C---:B------:R-:W-:Y:S01]  /*10230*/  HMMA.16816.F32 R44, R16.reuse, R46, R60 ;  /* 0x0000002e102c723c */ /* 0x040fe2000000183c */
[----:B------:R-:W-:Y:S07]  /*10240*/  LDSM.16.M88.4 R60, [R243+0x2000] ;  /* 0x00200000f33c783b */ /* 0x000fee0000000200 */
[C---:B------:R-:W-:Y:S08]  /*10250*/  HMMA.16816.F32 R84, R16.reuse, R32, R124 ;  /* 0x000000201054723c */ /* 0x040ff0000000187c */
[C---:B------:R-:W-:Y:S01]  /*10260*/  HMMA.16816.F32 R112, R16.reuse, R34, R112 ;  /* 0x000000221070723c */ /* 0x040fe20000001870 */
[----:B------:R-:W2:Y:S07]  /*10270*/  LDSM.16.M88.4 R32, [R239+0xe100] ;  /* 0x00e10000ef20783b */ /* 0x000eae0000000200 */
[C---:B------:R-:W-:Y:S08]  /*10280*/  HMMA.16816.F32 R136, R16.reuse, R28, R136 ;  /* 0x0000001c1088723c */ /* 0x040ff00000001888 */
[C---:B------:R-:W-:Y:S01]  /*10290*/  HMMA.16816.F32 R108, R16.reuse, R30, R108 ;  /* 0x0000001e106c723c */ /* 0x040fe2000000186c */
[----:B------:R-:W4:Y:S07]  /*102a0*/  LDSM.16.M88.4 R28, [R241+0xc100] ;  /* 0x00c10000f11c783b */ /* 0x000f2e0000000200 */
[C---:B------:R-:W-:Y:S08]  /*102b0*/  HMMA.16816.F32 R124, R16.reuse, R24, R120 ;  /* 0x00000018107c723c */ /* 0x040ff00000001878 */
[----:B------:R-:W-:Y:S01]  /*102c0*/  HMMA.16816.F32 R120, R16, R26, R52 ;  /* 0x0000001a1078723c */ /* 0x000fe20000001834 */
[----:B------:R-:W2:Y:S04]  /*102d0*/  LDSM.16.M88.4 R24, [R241+0xe100] ;  /* 0x00e10000f118783b */ /* 0x000ea80000000200 */
[----:B------:R-:W-:Y:S03]  /*102e0*/  LDSM.16.M88.4 R52, [R238+0x6100] ;  /* 0x00610000ee34783b */ /* 0x000fe60000000200 */
[----:B-1----:R-:W-:Y:S08]  /*102f0*/  HMMA.16816.F32 R16, R8, R20, R64 ;  /* 0x000000140810723c */ /* 0x002ff00000001840 */
[----:B------:R-:W-:Y:S08]  /*10300*/  HMMA.16816.F32 R12, R36, R76, R12 ;  /* 0x0000004c240c723c */ /* 0x000ff0000000180c */
[C---:B------:R-:W-:Y:S08]  /*10310*/  HMMA.16816.F32 R148, R8.reuse, R118, R68 ;  /* 0x000000760894723c */ /* 0x040ff00000001844 */
[-C--:B------:R-:W-:Y:S08]  /*10320*/  HMMA.16816.F32 R64, R8, R22.reuse, R88 ;  /* 0x000000160840723c */ /* 0x080ff00000001858 */
[----:B------:R-:W-:Y:S01]  /*10330*/  HMMA.16816.F32 R68, R40, R22, R44 ;  /* 0x000000162844723c */ /* 0x000fe2000000182c */
[----:B------:R-:W1:Y:S04]  /*10340*/  LDSM.16.M88.4 R20, [R240+0xc100] ;  /* 0x00c10000f014783b */ /* 0x000e680000000200 */
[----:B------:R-:W-:Y:S03]  /*10350*/  LDSM.16.M88.4 R44, [R237+0x2000] ;  /* 0x00200000ed2c783b */ /* 0x000fe60000000200 */
[C---:B---3--:R-:W-:Y:S08]  /*10360*/  HMMA.16816.F32 R104, R8.reuse, R56, R104 ;  /* 0x000000380868723c */ /* 0x048ff00000001868 */
[C---:B------:R-:W-:Y:S08]  /*10370*/  HMMA.16816.F32 R128, R8.reuse, R58, R80 ;  /* 0x0000003a0880723c */ /* 0x040ff00000001850 */
[C---:B------:R-:W-:Y:S08]  /*10380*/  HMMA.16816.F32 R100, R8.reuse, R92, R100 ;  /* 0x0000005c0864723c */ /* 0x040ff00000001864 */
[C---:B------:R-:W-:Y:S08]  /*10390*/  HMMA.16816.F32 R132, R8.reuse, R94, R72 ;  /* 0x0000005e0884723c */ /* 0x040ff00000001848 */
[----:B------:R-:W-:Y:S08]  /*103a0*/  HMMA.16816.F32 R140, R8, R116, R96 ;  /* 0x00000074088c723c */ /* 0x000ff00000001860 */
[----:B--2---:R-:W-:Y:S01]  /*103b0*/  HMMA.16816.F32 R8, R32, R76, R16 ;  /* 0x0000004c2008723c */ /* 0x004fe20000001810 */
[----:B------:R-:W2:Y:S07]  /*103c0*/  LDSM.16.M88.4 R16, [R240+0xe100] ;  /* 0x00e10000f010783b */ /* 0x000eae0000000200 */
[----:B----4-:R-:W-:Y:S01]  /*103d0*/  HMMA.16816.F32 R48, R28, R60, R12 ;  /* 0x0000003c1c30723c */ /* 0x010fe2000000180c */
[----:B------:R-:W3:Y:S07]  /*103e0*/  LDSM.16.M88.4 R12, [R242+0xc100] ;  /* 0x00c10000f20c783b */ /* 0x000eee0000000200 */
[C---:B------:R-:W-:Y:S08]  /*103f0*/  HMMA.16816.F32 R88, R40.reuse, R56, R84 ;  /* 0x000000382858723c */ /* 0x040ff00000001854 */
[----:B------:R-:W-:Y:S08]  /*10400*/  HMMA.16816.F32 R112, R40, R58, R112 ;  /* 0x0000003a2870723c */ /* 0x000ff00000001870 */
[----:B------:R-:W-:Y:S01]  /*10410*/  HMMA.16816.F32 R56, R24, R60, R8 ;  /* 0x0000003c1838723c */ /* 0x000fe20000001808 */
[----:B------:R-:W-:Y:S07]  /*10420*/  LDSM.16.M88.4 R8, [R244+0xe100] ;  /* 0x00e10000f408783b */ /* 0x000fee0000000200 */
[----:B-1----:R-:W-:Y:S01]  /*10430*/  HMMA.16816.F32 R72, R20, R52, R48 ;  /* 0x000000341448723c */ /* 0x002fe20000001830 */
[----:B------:R-:W1:Y:S07]  /*10440*/  LDSM.16.M88.4 R48, [R232+0x6900] ;  /* 0x00690000e830783b */ /* 0x000e6e0000000200 */
[-C--:B------:R-:W-:Y:S08]  /*10450*/  HMMA.16816.F32 R68, R36, R78.reuse, R68 ;  /* 0x0000004e2444723c */ /* 0x080ff00000001844 */
[----:B------:R-:W-:Y:S08]  /*10460*/  HMMA.16816.F32 R76, R32, R78, R64 ;  /* 0x0000004e204c723c */ /* 0x000ff00000001840 */
[----:B--2---:R-:W-:Y:S01]  /*10470*/  HMMA.16816.F32 R64, R16, R52, R56 ;  /* 0x000000341040723c */ /* 0x004fe20000001838 */
[----:B------:R-:W2:Y:S07]  /*10480*/  LDSM.16.M88.4 R56, [R243+0x2800] ;  /* 0x00280000f338783b */ /* 0x000eae0000000200 */
[----:B------:R-:W-:Y:S08]  /*10490*/  HMMA.16816.F32 R68, R28, R62, R68 ;  /* 0x0000003e1c44723c */ /* 0x000ff00000001844 */
[----:B---3--:R-:W-:Y:S08]  /*104a0*/  HMMA.16816.F32 R80, R12, R44, R72 ;  /* 0x0000002c0c50723c */ /* 0x008ff00000001848 */
[----:B------:R-:W-:Y:S08]  /*104b0*/  HMMA.16816.F32 R76, R24, R62, R76 ;  /* 0x0000003e184c723c */ /* 0x000ff0000000184c */
[----:B-1----:R-:W-:Y:S08]  /*104c0*/  HMMA.16816.F32 R72, R36, R48, R88 ;  /* 0x000000302448723c */ /* 0x002ff00000001858 */
[----:B------:R-:W-:Y:S01]  /*104d0*/  HMMA.16816.F32 R136, R40, R92, R136 ;  /* 0x0000005c2888723c */ /* 0x000fe20000001888 */
[----:B------:R-:W-:-:S04]  /*104e0*/  FMUL.FTZ R0, R80, c[0x0][0x320] ;  /* 0x0000c80050007a20 */ /* 0x000fc80000410000 */
[----:B------:R1:W3:Y:S03]  /*104f0*/  MUFU.TANH R153, R0 ;  /* 0x0000000000997308 */ /* 0x0002e60000002400 */
[C---:B------:R-:W-:Y:S08]  /*10500*/  HMMA.16816.F32 R108, R40.reuse, R94, R108 ;  /* 0x0000005e286c723c */ /* 0x040ff0000000186c */
[----:B------:R-:W-:Y:S01]  /*10510*/  HMMA.16816.F32 R124, R40, R116, R124 ;  /* 0x00000074287c723c */ /* 0x000fe2000000187c */
[----:B-1----:R-:W-:-:S07]  /*10520*/  FMUL.FTZ R0, R81, c[0x0][0x320] ;  /* 0x0000c80051007a20 */ /* 0x002fce0000410000 */
[----:B------:R-:W-:Y:S01]  /*10530*/  HMMA.16816.F32 R120, R40, R118, R120 ;  /* 0x000000762878723c */ /* 0x000fe20000001878 */
[----:B------:R-:W1:Y:S01]  /*10540*/  LDSM.16.M88.4 R40, [R238+0x6900] ;  /* 0x00690000ee28783b */ /* 0x000e620000000200 */
[----:B------:R4:W1:Y:S06]  /*10550*/  MUFU.TANH R147, R0 ;  /* 0x0000000000937308 */ /* 0x00086c0000002400 */
[----:B------:R-:W-:Y:S08]  /*10560*/  HMMA.16816.F32 R84, R8, R44, R64 ;  /* 0x0000002c0854723c */ /* 0x000ff00000001840 */
[----:B------:R-:W-:Y:S01]  /*10570*/  HMMA.16816.F32 R64, R20, R54, R68 ;  /* 0x000000361440723c */ /* 0x000fe20000001844 */
[----:B----4-:R-:W-:-:S04]  /*10580*/  FMUL.FTZ R0, R82, c[0x0][0x320] ;  /* 0x0000c80052007a20 */ /* 0x010fc80000410000 */
[----:B------:R4:W1:Y:S03]  /*10590*/  MUFU.TANH R146, R0 ;  /* 0x0000000000927308 */ /* 0x0008660000002400 */
[----:B------:R-:W-:Y:S08]  /*105a0*/  HMMA.16816.F32 R60, R32, R48, R104 ;  /* 0x00000030203c723c */ /* 0x000ff00000001868 */
[----:B------:R-:W-:Y:S01]  /*105b0*/  HMMA.16816.F32 R68, R16, R54, R76 ;  /* 0x000000361044723c */ /* 0x000fe2000000184c */
[----:B------:R-:W1:Y:S01]  /*105c0*/  LDSM.16.M88.4 R52, [R237+0x2800] ;  /* 0x00280000ed34783b */ /* 0x000e620000000200 */
[----:B----4-:R-:W-:-:S06]  /*105d0*/  FMUL.FTZ R0, R83, c[0x0][0x320] ;  /* 0x0000c80053007a20 */ /* 0x010fcc0000410000 */
[----:B--2---:R-:W-:Y:S01]  /*105e0*/  HMMA.16816.F32 R72, R28, R56, R72 ;  /* 0x000000381c48723c */ /* 0x004fe20000001848 */
[----:B------:R2:W4:Y:S07]  /*105f0*/  MUFU.TANH R145, R0 ;  /* 0x0000000000917308 */ /* 0x00052e0000002400 */
[----:B------:R-:W-:Y:S08]  /*10600*/  HMMA.16816.F32 R76, R12, R46, R64 ;  /* 0x0000002e0c4c723c */ /* 0x000ff00000001840 */
[----:B------:R-:W-:Y:S01]  /*10610*/  HMMA.16816.F32 R64, R24, R56, R60 ;  /* 0x000000381840723c */ /* 0x000fe2000000183c */
[----:B------:R-:W3:Y:S01]  /*10620*/  LDSM.16.M88.4 R60, [R232+0x7100] ;  /* 0x00710000e83c783b */ /* 0x000ee20000000200 */
[----:B--2---:R-:W-:-:S04]  /*10630*/  FMUL.FTZ R0, R84, c[0x0][0x320] ;  /* 0x0000c80054007a20 */ /* 0x004fc80000410000 */
[----:B------:R2:W1:Y:S02]  /*10640*/  MUFU.TANH R144, R0 ;  /* 0x0000000000907308 */ /* 0x0004640000002400 */
[----:B------:R-:W-:Y:S08]  /*10650*/  HMMA.16816.F32 R88, R8, R46, R68 ;  /* 0x0000002e0858723c */ /* 0x000ff00000001844 */
[----:B------:R-:W-:Y:S01]  /*10660*/  HMMA.16816.F32 R44, R36, R50, R112 ;  /* 0x00000032242c723c */ /* 0x000fe20000001870 */
[----:B--2---:R-:W-:-:S07]  /*10670*/  FMUL.FTZ R0, R85, c[0x0][0x320] ;  /* 0x0000c80055007a20 */ /* 0x004fce0000410000 */
[----:B-1----:R-:W-:Y:S01]  /*10680*/  HMMA.16816.F32 R68, R20, R40, R72 ;  /* 0x000000281444723c */ /* 0x002fe20000001848 */
        /* <DEDUP_REMOVED lines=9> */
[----:B------:R-:W-:Y:S01]  /*10720*/  HMMA.16816.F32 R80, R8, R52, R48 ;  /* 0x000000340850723c */ /* 0x000fe20000001830 */
        /* <DEDUP_REMOVED lines=13> */
[----:B------:R-:W3:Y:S07]  /*10800*/  LDSM.16.M88.4 R56, [R238+0x7100] ;  /* 0x00710000ee38783b */ /* 0x000eee0000000200 */
[----:B------:R-:W-:Y:S01]  /*10810*/  HMMA.16816.F32 R72, R36, R60, R136 ;  /* 0x0000003c2448723c */ /* 0x000fe20000001888 */
[----:B-1----:R-:W-:-:S04]  /*10820*/  FMUL.FTZ R0, R88, c[0x0][0x320] ;  /* 0x0000c80058007a20 */ /* 0x002fc80000410000 */
[----:B------:R1:W1:Y:S11]  /*10830*/  MUFU.TANH R112, R0 ;  /* 0x0000000000707308 */ /* 0x0002760000002400 */
[----:B------:R-:W-:Y:S01]  /*10840*/  HMMA.16816.F32 R68, R16, R42, R68 ;  /* 0x0000002a1044723c */ /* 0x000fe20000001844 */
[----:B------:R-:W4:Y:S01]  /*10850*/  LDSM.16.M88.4 R40, [R237+0x3000] ;  /* 0x00300000ed28783b */ /* 0x000f220000000200 */
[----:B-1----:R-:W-:-:S06]  /*10860*/  FMUL.FTZ R0, R89, c[0x0][0x320] ;  /* 0x0000c80059007a20 */ /* 0x002fcc0000410000 */
[----:B--2---:R-:W-:Y:S01]  /*10870*/  HMMA.16816.F32 R72, R28, R44, R72 ;  /* 0x0000002c1c48723c */ /* 0x004fe20000001848 */
[----:B------:R1:W2:Y:S11]  /*10880*/  MUFU.TANH R107, R0 ;  /* 0x00000000006b7308 */ /* 0x0002b60000002400 */
[----:B------:R-:W-:Y:S04]  /*10890*/  @!UPT UIADD3 URZ, URZ, URZ, URZ ;  /* 0x0000003f3f3ff290 */ /* 0x000fe8000fffe03f */
[----:B------:R-:W-:Y:S01]  /*108a0*/  HMMA.16816.F32 R84, R8, R54, R68 ;  /* 0x000000360854723c */ /* 0x000fe20000001844 */
[----:B-1----:R-:W-:-:S04]  /*108b0*/  FMUL.FTZ R0, R90, c[0x0][0x320] ;  /* 0x0000c8005a007a20 */ /* 0x002fc80000410000 */
[----:B------:R1:W1:Y:S03]  /*108c0*/  MUFU.TANH R106, R0 ;  /* 0x00000000006a7308 */ /* 0x0002660000002400 */
[----:B---3--:R-:W-:Y:S08]  /*108d0*/  HMMA.16816.F32 R68, R20, R56, R72 ;  /* 0x000000381444723c */ /* 0x008ff00000001848 */
[----:B------:R-:W-:Y:S01]  /*108e0*/  HMMA.16816.F32 R72, R32, R62, R132 ;  /* 0x0000003e2048723c */ /* 0x000fe20000001884 */
[----:B-1----:R-:W-:-:S04]  /*108f0*/  FMUL.FTZ R0, R91, c[0x0][0x320] ;  /* 0x0000c8005b007a20 */ /* 0x002fc80000410000 */
[----:B------:R1:W3:Y:S11]  /*10900*/  MUFU.TANH R104, R0 ;  /* 0x0000000000687308 */ /* 0x0002f60000002400 */
        /* <DEDUP_REMOVED lines=11> */
[----:B----4-:R-:W-:Y:S01]  /*109c0*/  HMMA.16816.F32 R72, R8, R42, R72 ;  /* 0x0000002a0848723c */ /* 0x010fe20000001848 */
[----:B-1----:R-:W-:-:S07]  /*109d0*/  FMUL.FTZ R0, R79, c[0x0][0x320] ;  /* 0x0000c8004f007a20 */ /* 0x002fce0000410000 */
[----:B------:R-:W-:Y:S01]  /*109e0*/  HMMA.16816.F32 R76, R12, R54, R64 ;  /* 0x000000360c4c723c */ /* 0x000fe20000001840 */
[----:B------:R1:W4:Y:S07]  /*109f0*/  MUFU.TANH R100, R0 ;  /* 0x0000000000647308 */ /* 0x00032e0000002400 */
[----:B------:R-:W-:Y:S01]  /*10a00*/  HMMA.16816.F32 R64, R24, R44, R48 ;  /* 0x0000002c1840723c */ /* 0x000fe20000001830 */
[----:B------:R-:W2:Y:S07]  /*10a10*/  LDSM.16.M88.4 R48, [R232+0x7900] ;  /* 0x00790000e830783b */ /* 0x000eae0000000200 */
        /* <DEDUP_REMOVED lines=21> */
[----:B------:R-:W-:Y:S01]  /*10b70*/  HMMA.16816.F32 R64, R32, R48, R140 ;  /* 0x000000302040723c */ /* 0x000fe2000000188c */
        /* <DEDUP_REMOVED lines=21> */
[----:B------:R-:W2:Y:S01]  /*10cd0*/  LDSM.16.M88.4 R36, [R237+0x3800] ;  /* 0x00380000ed24783b */ /* 0x000ea20000000200 */
        /* <DEDUP_REMOVED lines=14> */
[----:B--2---:R-:W-:Y:S07]  /*10dc0*/  HMMA.16816.F32 R56, R12, R36, R56 ;  /* 0x000000240c38723c */ /* 0x004fee0000001838 */
        /* <DEDUP_REMOVED lines=34> */
[----:B------:R-:W2:Y:S01]  /*10ff0*/  MUFU.TANH R52, R26 ;  /* 0x0000001a00347308 */ /* 0x000ea20000002400 */
[----:B-1----:R-:W-:-:S07]  /*11000*/  FMUL.FTZ R0, R80, c[0x0][0x320] ;  /* 0x0000c80050007a20 */ /* 0x002fce0000410000 */
        /* <DEDUP_REMOVED lines=17> */
[----:B------:R1:W1:Y:S02]  /*11120*/  MUFU.TANH R68, R0 ;  /* 0x0000000000447308 */ /* 0x0002640000002400 */
[----:B-1----:R-:W-:-:S06]  /*11130*/  FMUL.FTZ R0, R75, c[0x0][0x320] ;  /* 0x0000c8004b007a20 */ /* 0x002fcc0000410000 */
[----:B------:R1:W1:Y:S02]  /*11140*/  MUFU.TANH R48, R0 ;  /* 0x0000000000307308 */ /* 0x0002640000002400 */
[----:B-1----:R-:W-:-:S06]  /*11150*/  FMUL.FTZ R0, R59, c[0x0][0x320] ;  /* 0x0000c8003b007a20 */ /* 0x002fcc0000410000 */
[----:B------:R1:W1:Y:S02]  /*11160*/  MUFU.TANH R42, R0 ;  /* 0x00000000002a7308 */ /* 0x0002640000002400 */
[----:B-1----:R-:W-:Y:S01]  /*11170*/  LOP3.LUT R0, R155, R154, RZ, 0xfc, !PT ;  /* 0x0000009a9b007212 */ /* 0x002fe200078efcff */
[----:B------:R-:W-:Y:S06]  /*11180*/  BAR.SYNC.DEFER_BLOCKING 0x0 ;  /* 0x0000000000007b1d */ /* 0x000fec0000010000 */
[----:B------:R-:W-:Y:S05]  /*11190*/  @!P6 BRA `(.L_x_837) ;  /* 0x000002300000e947 */ /* 0x000fea0003800000 */
[----:B--234-:R-:W-:Y:S01]  /*111a0*/  LEA.HI.SX32 R10, R165, 0xfffffffe, 0x1a ;  /* 0xfffffffea50a7811 */ /* 0x01cfe200078fd2ff */
        /* <DEDUP_REMOVED lines=34> */
.L_x_837:
[----:B--234-:R-:W-:Y:S01]  /*113d0*/  LOP3.LUT R2, R157, 0xffffffe0, RZ, 0xc0, !PT ;  /* 0xffffffe09d027812 */ /* 0x01cfe200078ec0ff */
[----:B------:R1:W-:Y:S01]  /*113e0*/  STL [R1+0x78], R244 ;  /* 0x000078f401007387 */ /* 0x0003e20000100800 */
[----:B------:R-:W-:-:S03]  /*113f0*/  SHF.L.U32 R233, R0, 0x1, RZ ;  /* 0x0000000100e97819 */ /* 0x000fc600000006ff */
[----:B------:R-:W-:Y:S01]  /*11400*/  IMAD.IADD R2, R213, 0x1, -R2 ;  /* 0x00000001d5027824 */ /* 0x000fe200078e0a02 */
[----:B------:R2:W-:Y:S01]  /*11410*/  STL [R1+0x74], R243 ;  /* 0x000074f301007387 */ /* 0x0005e20000100800 */
[--C-:B------:R-:W-:Y:S02]  /*11420*/  IMAD R234, R4, 0x2, R233.reuse ;  /* 0x0000000204ea7824 */ /* 0x100fe400078e02e9 */
[C---:B------:R-:W-:Y:S01]  /*11430*/  IMAD R236, R3.reuse, 0x2, R233 ;  /* 0x0000000203ec7824 */ /* 0x040fe200078e02e9 */
[----:B------:R-:W-:Y:S01]  /*11440*/  SHF.R.S32.HI R5, RZ, 0x1f, R2 ;  /* 0x0000001fff057819 */ /* 0x000fe20000011402 */
[----:B------:R-:W-:Y:S01]  /*11450*/  STL [R1+0x70], R242 ;  /* 0x000070f201007387 */ /* 0x000fe20000100800 */
[----:B------:R-:W-:Y:S02]  /*11460*/  LEA R235, R3, R234, 0x1 ;  /* 0x000000ea03eb7211 */ /* 0x000fe400078e08ff */
[----:B------:R-:W-:Y:S01]  /*11470*/  LEA.HI R5, R5, R2, RZ, 0x2 ;  /* 0x0000000205057211 */ /* 0x000fe200078f10ff */
[----:B------:R-:W-:Y:S03]  /*11480*/  STL [R1+0x6c], R241 ;  /* 0x00006cf101007387 */ /* 0x000fe60000100800 */
[----:B------:R-:W-:Y:S01]  /*11490*/  LOP3.LUT R5, R5, 0x7ffffffc, RZ, 0xc0, !PT ;  /* 0x7ffffffc05057812 */ /* 0x000fe200078ec0ff */
[----:B------:R3:W-:Y:S04]  /*114a0*/  STL [R1+0x68], R240 ;  /* 0x000068f001007387 */ /* 0x0007e80000100800 */
[----:B------:R-:W-:Y:S01]  /*114b0*/  IMAD.IADD R2, R2, 0x1, -R5 ;  /* 0x0000000102027824 */ /* 0x000fe200078e0a05 */
[----:B------:R-:W-:Y:S03]  /*114c0*/  STL [R1+0x64], R239 ;  /* 0x000064ef01007387 */ /* 0x000fe60000100800 */
[----:B------:R-:W-:Y:S01]  /*114d0*/  IMAD R2, R2, -0x2, R156 ;  /* 0xfffffffe02027824 */ /* 0x000fe200078e029c */
[----:B------:R-:W-:Y:S04]  /*114e0*/  STL [R1+0x60], R238 ;  /* 0x000060ee01007387 */ /* 0x000fe80000100800 */
[C---:B------:R-:W-:Y:S01]  /*114f0*/  ISETP.GT.AND P0, PT, R2.reuse, RZ, PT ;  /* 0x000000ff0200720c */ /* 0x040fe20003f04270 */
[----:B------:R-:W-:Y:S01]  /*11500*/  STL [R1+0x5c], R237 ;  /* 0x00005ced01007387 */ /* 0x000fe20000100800 */
[----:B------:R-:W-:-:S02]  /*11510*/  ISETP.GT.AND P1, PT, R2, 0x1, PT ;  /* 0x000000010200780c */ /* 0x000fc40003f24270 */
[C---:B------:R-:W-:Y:S01]  /*11520*/  ISETP.GT.AND P5, PT, R2.reuse, 0x8, PT ;  /* 0x000000080200780c */ /* 0x040fe20003fa4270 */
[----:B------:R-:W-:Y:S01]  /*11530*/  STL [R1+0x58], R232 ;  /* 0x000058e801007387 */ /* 0x000fe20000100800 */
        /* <DEDUP_REMOVED lines=17> */
[----:B------:R-:W-:Y:S02]  /*11650*/  FSEL R27, R112, -INF , P5 ;  /* 0xff800000701b7808 */ /* 0x000fe40002800000 */
[----:B------:R-:W-:-:S02]  /*11660*/  FSEL R16, R114, -INF , P5 ;  /* 0xff80000072107808 */ /* 0x000fc40002800000 */
        /* <DEDUP_REMOVED lines=28> */
[----:B-----5:R-:W-:Y:S02]  /*11830*/  FSEL R173, R78, -INF , P0 ;  /* 0xff8000004ead7808 */ /* 0x020fe40000000000 */
[----:B------:R-:W-:-:S02]  /*11840*/  FSEL R170, R84, -INF , P0 ;  /* 0xff80000054aa7808 */ /* 0x000fc40000000000 */
[----:B------:R-:W-:Y:S02]  /*11850*/  FSEL R137, R68, -INF , P6 ;  /* 0xff80000044897808 */ /* 0x000fe40003000000 */
[----:B------:R-:W-:Y:S02]  /*11860*/  ISETP.GT.AND P0, PT, R2, 0x29, PT ;  /* 0x000000290200780c */ /* 0x000fe40003f04270 */
        /* <DEDUP_REMOVED lines=15> */
[----:B------:R-:W-:Y:S01]  /*11960*/  FSEL R171, R85, -INF , P1 ;  /* 0xff80000055ab7808 */ /* 0x000fe20000800000 */
[----:B------:R-:W-:Y:S01]  /*11970*/  LDSM.16.MT88.4 R76, [R236+0x100] ;  /* 0x00010000ec4c783b */ /* 0x000fe20000004200 */
[----:B------:R-:W-:-:S02]  /*11980*/  ISETP.GT.AND P1, PT, R2, 0x38, PT ;  /* 0x000000380200780c */ /* 0x000fc40003f24270 */
[----:B-1----:R-:W-:Y:S01]  /*11990*/  FSEL R244, R57, -INF , P2 ;  /* 0xff80000039f47808 */ /* 0x002fe20001000000 */
[----:B------:R-:W-:Y:S01]  /*119a0*/  LDSM.16.MT88.4 R84, [R236+0x2900] ;  /* 0x00290000ec54783b */ /* 0x000fe20000004200 */
[----:B------:R-:W-:Y:S02]  /*119b0*/  FMNMX.FTZ R136, R205, R136, !PT ;  /* 0x00000088cd887209 */ /* 0x000fe40007810000 */
[----:B------:R-:W-:Y:S02]  /*119c0*/  FSEL R174, R48, -INF , P0 ;  /* 0xff80000030ae7808 */ /* 0x000fe40000000000 */
[----:B------:R-:W-:Y:S02]  /*119d0*/  FSEL R169, R73, -INF , P0 ;  /* 0xff80000049a97808 */ /* 0x000fe40000000000 */
[----:B------:R-:W-:Y:S02]  /*119e0*/  FSEL R132, R71, -INF , P0 ;  /* 0xff80000047847808 */ /* 0x000fe40000000000 */
[----:B------:R-:W-:-:S02]  /*119f0*/  ISETP.GT.AND P0, PT, R2, 0x39, PT ;  /* 0x000000390200780c */ /* 0x000fc40003f04270 */
[----:B--2---:R-:W-:Y:S02]  /*11a00*/  FSEL R243, R21, -INF , P1 ;  /* 0xff80000015f37808 */ /* 0x004fe40000800000 */
[----:B------:R-:W-:Y:S02]  /*11a10*/  FMNMX.FTZ R136, R244, R136, !PT ;  /* 0x00000088f4887209 */ /* 0x000fe40007810000 */
[----:B---3--:R-:W-:Y:S02]  /*11a20*/  FSEL R240, R20, -INF , P0 ;  /* 0xff80000014f07808 */ /* 0x008fe40000000000 */
[----:B------:R-:W-:Y:S02]  /*11a30*/  FMNMX.FTZ R136, R243, R136, !PT ;  /* 0x00000088f3887209 */ /* 0x000fe40007810000 */
[----:B------:R-:W-:Y:S02]  /*11a40*/  FSEL R138, R70, -INF , P6 ;  /* 0xff800000468a7808 */ /* 0x000fe40003000000 */
[----:B------:R-:W-:Y:S01]  /*11a50*/  FMNMX.FTZ R136, R240, R136, !PT ;  /* 0x00000088f0887209 */ /* 0x000fe20007810000 */
[----:B------:R-:W-:Y:S01]  /*11a60*/  LDSM.16.MT88.4 R68, [R233+0x2100] ;  /* 0x00210000e944783b */ /* 0x000fe20000004200 */
[----:B------:R-:W-:-:S02]  /*11a70*/  FSEL R242, R58, -INF , P5 ;  /* 0xff8000003af27808 */ /* 0x000fc40002800000 */
[----:B------:R-:W-:Y:S01]  /*11a80*/  FSEL R241, R42, -INF , P2 ;  /* 0xff8000002af17808 */ /* 0x000fe20001000000 */
[----:B------:R-:W1:Y:S01]  /*11a90*/  SHFL.BFLY PT, R2, R136, 0x2, 0x1f ;  /* 0x0c401f0088027f89 */ /* 0x000e6200000e0000 */
[----:B------:R-:W-:Y:S02]  /*11aa0*/  FSEL R109, R36, -INF , P1 ;  /* 0xff800000246d7808 */ /* 0x000fe40000800000 */
[----:B------:R-:W-:Y:S01]  /*11ab0*/  FSEL R214, R35, -INF , P0 ;  /* 0xff80000023d67808 */ /* 0x000fe20000000000 */
[----:B------:R-:W-:Y:S01]  /*11ac0*/  LDSM.16.MT88.4 R56, [R234+0x2100] ;  /* 0x00210000ea38783b */ /* 0x000fe20000004200 */
[----:B------:R-:W-:Y:S02]  /*11ad0*/  FMNMX.FTZ R134, R25, R26, !PT ;  /* 0x0000001a19867209 */ /* 0x000fe40007810000 */
[----:B------:R-:W-:Y:S02]  /*11ae0*/  FSEL R176, R74, -INF , P6 ;  /* 0xff8000004ab07808 */ /* 0x000fe40003000000 */
[----:B------:R-:W-:-:S02]  /*11af0*/  FMNMX.FTZ R134, R27, R134, !PT ;  /* 0x000000861b867209 */ /* 0x000fc40007810000 */
[----:B------:R-:W-:Y:S02]  /*11b00*/  FSEL R172, R72, -INF , P6 ;  /* 0xff80000048ac7808 */ /* 0x000fe40003000000 */
[----:B------:R-:W-:Y:S01]  /*11b10*/  FMNMX.FTZ R134, R28, R134, !PT ;  /* 0x000000861c867209 */ /* 0x000fe20007810000 */
[----:B------:R-:W-:Y:S01]  /*11b20*/  LDSM.16.MT88.4 R72, [R235+0x100] ;  /* 0x00010000eb48783b */ /* 0x000fe20000004200 */
[----:B------:R-:W-:Y:S02]  /*11b30*/  FMNMX.FTZ R6, R29, R30, !PT ;  /* 0x0000001e1d067209 */ /* 0x000fe40007810000 */
[----:B------:R-:W-:Y:S02]  /*11b40*/  FMNMX.FTZ R134, R33, R134, !PT ;  /* 0x0000008621867209 */ /* 0x000fe40007810000 */
[----:B------:R-:W-:Y:S02]  /*11b50*/  FSEL R231, R49, -INF , P5 ;  /* 0xff80000031e77808 */ /* 0x000fe40002800000 */
[----:B------:R-:W-:-:S02]  /*11b60*/  FMNMX.FTZ R134, R34, R134, !PT ;  /* 0x0000008622867209 */ /* 0x000fc40007810000 */
[----:B------:R-:W-:Y:S02]  /*11b70*/  FSEL R230, R50, -INF , P2 ;  /* 0xff80000032e67808 */ /* 0x000fe40001000000 */
[----:B-1----:R-:W-:Y:S02]  /*11b80*/  FMNMX.FTZ R136, R136, R2, !PT ;  /* 0x0000000288887209 */ /* 0x002fe40007810000 */
        /* <DEDUP_REMOVED lines=9> */
[----:B------:R-:W-:Y:S01]  /*11c20*/  FMNMX.FTZ R134, R172, R134, !PT ;  /* 0x00000086ac867209 */ /* 0x000fe20007810000 */
[----:B------:R-:W-:Y:S01]  /*11c30*/  LDSM.16.MT88.4 R48, [R233+0x2900] ;  /* 0x00290000e930783b */ /* 0x000fe20000004200 */
[----:B------:R-:W-:-:S02]  /*11c40*/  FSEL R220, R47, -INF , P1 ;  /* 0xff8000002fdc7808 */ /* 0x000fc40000800000 */
[----:B------:R-:W-:Y:S02]  /*11c50*/  FMNMX.FTZ R134, R169, R134, !PT ;  /* 0x00000086a9867209 */ /* 0x000fe40007810000 */
[----:B------:R-:W-:Y:S02]  /*11c60*/  FSEL R219, R43, -INF , P0 ;  /* 0xff8000002bdb7808 */ /* 0x000fe40000000000 */
[----:B------:R-:W-:Y:S01]  /*11c70*/  FMNMX.FTZ R134, R231, R134, !PT ;  /* 0x00000086e7867209 */ /* 0x000fe20007810000 */
[----:B------:R-:W-:Y:S01]  /*11c80*/  LDSM.16.MT88.4 R40, [R233+0x100] ;  /* 0x00010000e928783b */ /* 0x000fe20000004200 */
[----:B-1----:R-:W-:Y:S02]  /*11c90*/  FMNMX.FTZ R136, R136, R2, !PT ;  /* 0x0000000288887209 */ /* 0x002fe40007810000 */
[----:B------:R-:W-:Y:S02]  /*11ca0*/  FMNMX.FTZ R2, R14, R15, !PT ;  /* 0x0000000f0e027209 */ /* 0x000fe40007810000 */
[C---:B------:R-:W-:Y:S01]  /*11cb0*/  FSETP.NEU.FTZ.AND P6, PT, R136.reuse, -INF , PT ;  /* 0xff8000008800780b */ /* 0x040fe20003fdd000 */
[----:B------:R-:W-:Y:S01]  /*11cc0*/  FMUL.FTZ R22, R136, c[0x0][0x2d0] ;  /* 0x0000b40088167a20 */ /* 0x000fe20000410000 */
[----:B------:R-:W-:-:S02]  /*11cd0*/  FMNMX.FTZ R2, R16, R2, !PT ;  /* 0x0000000210027209 */ /* 0x000fc40007810000 */
[----:B------:R-:W-:Y:S02]  /*11ce0*/  FMNMX.FTZ R134, R230, R134, !PT ;  /* 0x00000086e6867209 */ /* 0x000fe40007810000 */
[----:B------:R-:W-:Y:S02]  /*11cf0*/  FMNMX.FTZ R2, R17, R2, !PT ;  /* 0x0000000211027209 */ /* 0x000fe40007810000 */
[----:B------:R-:W-:Y:S02]  /*11d00*/  FSEL R22, R22, RZ, P6 ;  /* 0x000000ff16167208 */ /* 0x000fe40003000000 */
[----:B------:R-:W-:Y:S02]  /*11d10*/  FMNMX.FTZ R2, R18, R2, !PT ;  /* 0x0000000212027209 */ /* 0x000fe40007810000 */
[----:B------:R-:W-:Y:S01]  /*11d20*/  FMNMX.FTZ R134, R229, R134, !PT ;  /* 0x00000086e5867209 */ /* 0x000fe20007810000 */
[----:B------:R-:W-:Y:S01]  /*11d30*/  FFMA.FTZ R5, R5, c[0x0][0x2d0], -R22 ;  /* 0x0000b40005057a23 */ /* 0x000fe20000010816 */
[----:B------:R-:W-:-:S02]  /*11d40*/  FMNMX.FTZ R2, R19, R2, !PT ;  /* 0x0000000213027209 */ /* 0x000fc40007810000 */
[----:B------:R-:W-:Y:S01]  /*11d50*/  FMNMX.FTZ R134, R228, R134, !PT ;  /* 0x00000086e4867209 */ /* 0x000fe20007810000 */
[----:B------:R1:W-:Y:S01]  /*11d60*/  MUFU.EX2 R212, R5 ;  /* 0x0000000500d47308 */ /* 0x0003e20000000800 */
[----:B------:R-:W-:Y:S02]  /*11d70*/  FMNMX.FTZ R2, R24, R2, !PT ;  /* 0x0000000218027209 */ /* 0x000fe40007810000 */
[----:B------:R-:W-:Y:S02]  /*11d80*/  LOP3.LUT P6, RZ, R152, 0x2, RZ, 0xc0, !PT ;  /* 0x0000000298ff7812 */ /* 0x000fe400078cc0ff */
[----:B------:R-:W-:-:S04]  /*11d90*/  FMNMX.FTZ R2, R23, R2, !PT ;  /* 0x0000000217027209 */ /* 0x000fc80007810000 */
[----:B------:R-:W-:-:S04]  /*11da0*/  FMNMX.FTZ R2, R171, R2, !PT ;  /* 0x00000002ab027209 */ /* 0x000fc80007810000 */
[----:B------:R-:W-:Y:S02]  /*11db0*/  FMNMX.FTZ R2, R170, R2, !PT ;  /* 0x00000002aa027209 */ /* 0x000fe40007810000 */
[----:B-1----:R-:W-:Y:S01]  /*11dc0*/  FMNMX.FTZ R5, R31, R6, !PT ;  /* 0x000000061f057209 */ /* 0x002fe20007810000 */
[----:B------:R-:W-:Y:S01]  /*11dd0*/  FFMA.FTZ R6, R7, c[0x0][0x2d0], -R22 ;  /* 0x0000b40007067a23 */ /* 0x000fe20000010816 */
[----:B------:R-:W-:-:S03]  /*11de0*/  FMNMX.FTZ R2, R138, R2, !PT ;  /* 0x000000028a027209 */ /* 0x000fc60007810000 */
[----:B------:R1:W-:Y:S01]  /*11df0*/  MUFU.EX2 R164, R6 ;  /* 0x0000000600a47308 */ /* 0x0003e20000000800 */
[----:B------:R-:W-:-:S04]  /*11e00*/  FMNMX.FTZ R2, R132, R2, !PT ;  /* 0x0000000284027209 */ /* 0x000fc80007810000 */
[----:B------:R-:W-:-:S04]  /*11e10*/  FMNMX.FTZ R2, R242, R2, !PT ;  /* 0x00000002f2027209 */ /* 0x000fc80007810000 */
[----:B------:R-:W-:-:S04]  /*11e20*/  FMNMX.FTZ R2, R241, R2, !PT ;  /* 0x00000002f1027209 */ /* 0x000fc80007810000 */
[----:B------:R-:W-:Y:S01]  /*11e30*/  FMNMX.FTZ R2, R109, R2, !PT ;  /* 0x000000026d027209 */ /* 0x000fe20007810000 */
[----:B-1----:R-:W1:Y:S03]  /*11e40*/  SHFL.BFLY PT, R6, R134, 0x2, 0x1f ;  /* 0x0c401f0086067f89 */ /* 0x002e6600000e0000 */
[----:B------:R-:W-:-:S05]  /*11e50*/  FMNMX.FTZ R2, R214, R2, !PT ;  /* 0x00000002d6027209 */ /* 0x000fca0007810000 */
[----:B------:R-:W2:Y:S01]  /*11e60*/  SHFL.BFLY PT, R135, R2, 0x2, 0x1f ;  /* 0x0c401f0002877f89 */ /* 0x000ea200000e0000 */
[----:B-1----:R-:W-:Y:S02]  /*11e70*/  FMNMX.FTZ R134, R134, R6, !PT ;  /* 0x0000000686867209 */ /* 0x002fe40007810000 */
[----:B--2---:R-:W-:Y:S02]  /*11e80*/  FMNMX.FTZ R135, R2, R135, !PT ;  /* 0x0000008702877209 */ /* 0x004fe40007810000 */
[----:B------:R-:W-:-:S03]  /*11e90*/  FMNMX.FTZ R2, R32, R5, !PT ;  /* 0x0000000520027209 */ /* 0x000fc60007810000 */
[----:B------:R-:W1:Y:S01]  /*11ea0*/  SHFL.BFLY PT, R7, R135, 0x1, 0x1f ;  /* 0x0c201f0087077f89 */ /* 0x000e6200000e0000 */
[----:B------:R-:W-:Y:S01]  /*11eb0*/  FMNMX.FTZ R5, R39, R2, !PT ;  /* 0x0000000227057209 */ /* 0x000fe20007810000 */
[----:B------:R-:W-:-:S03]  /*11ec0*/  FFMA.FTZ R2, R8, c[0x0][0x2d0], -R22 ;  /* 0x0000b40008027a23 */ /* 0x000fc60000010816 */
[----:B------:R-:W-:Y:S01]  /*11ed0*/  FMNMX.FTZ R5, R44, R5, !PT ;  /* 0x000000052c057209 */ /* 0x000fe20007810000 */
[----:B------:R2:W-:Y:S03]  /*11ee0*/  MUFU.EX2 R166, R2 ;  /* 0x0000000200a67308 */ /* 0x0005e60000000800 */
[----:B------:R-:W-:Y:S01]  /*11ef0*/  FMNMX.FTZ R5, R45, R5, !PT ;  /* 0x000000052d057209 */ /* 0x000fe20007810000 */
[----:B--2---:R-:W-:Y:S01]  /*11f00*/  FFMA.FTZ R2, R9, c[0x0][0x2d0], -R22 ;  /* 0x0000b40009027a23 */ /* 0x004fe20000010816 */
[----:B-1----:R-:W-:-:S03]  /*11f10*/  FMNMX.FTZ R135, R135, R7, !PT ;  /* 0x0000000787877209 */ /* 0x002fc60007810000 */
[----:B------:R1:W-:Y:S01]  /*11f20*/  MUFU.EX2 R239, R2 ;  /* 0x0000000200ef7308 */ /* 0x0003e20000000800 */
[----:B------:R-:W2:Y:S01]  /*11f30*/  SHFL.BFLY PT, R7, R134, 0x1, 0x1f ;  /* 0x0c201f0086077f89 */ /* 0x000ea200000e0000 */
        /* <DEDUP_REMOVED lines=8> */
[----:B--2---:R-:W-:Y:S02]  /*11fc0*/  FMNMX.FTZ R134, R134, R7, !PT ;  /* 0x0000000786867209 */ /* 0x004fe40007810000 */
[----:B------:R-:W-:Y:S02]  /*11fd0*/  FMNMX.FTZ R2, R176, R2, !PT ;  /* 0x00000002b0027209 */ /* 0x000fe40007810000 */
[C---:B------:R-:W-:Y:S01]  /*11fe0*/  FSETP.NEU.FTZ.AND P0, PT, R134.reuse, -INF , PT ;  /* 0xff8000008600780b */ /* 0x040fe20003f1d000 */
[----:B------:R-:W-:Y:S01]  /*11ff0*/  FMUL.FTZ R20, R134, c[0x0][0x2d0] ;  /* 0x0000b40086147a20 */ /* 0x000fe20000410000 */
[----:B------:R-:W-:-:S04]  /*12000*/  FMNMX.FTZ R2, R174, R2, !PT ;  /* 0x00000002ae027209 */ /* 0x000fc80007810000 */
[----:B------:R-:W-:Y:S01]  /*12010*/  FMNMX.FTZ R2, R222, R2, !PT ;  /* 0x00000002de027209 */ /* 0x000fe20007810000 */
[----:B-1----:R-:W-:Y:S01]  /*12020*/  FFMA.FTZ R5, R11, c[0x0][0x2d0], -R22 ;  /* 0x0000b4000b057a23 */ /* 0x002fe20000010816 */
[----:B------:R-:W-:Y:S02]  /*12030*/  FSEL R20, R20, RZ, P0 ;  /* 0x000000ff14147208 */ /* 0x000fe40000000000 */
[----:B------:R-:W-:Y:S01]  /*12040*/  FMNMX.FTZ R2, R221, R2, !PT ;  /* 0x00000002dd027209 */ /* 0x000fe20007810000 */
[----:B------:R1:W-:Y:S02]  /*12050*/  MUFU.EX2 R54, R5 ;  /* 0x0000000500367308 */ /* 0x0003e40000000800 */
[----:B------:R-:W-:Y:S01]  /*12060*/  FFMA.FTZ R3, R34, c[0x0][0x2d0], -R20 ;  /* 0x0000b40022037a23 */ /* 0x000fe20000010814 */
[----:B------:R-:W-:-:S04]  /*12070*/  FMNMX.FTZ R2, R220, R2, !PT ;  /* 0x00000002dc027209 */ /* 0x000fc80007810000 */
[----:B------:R-:W-:Y:S01]  /*12080*/  FMNMX.FTZ R2, R219, R2, !PT ;  /* 0x00000002db027209 */ /* 0x000fe20007810000 */
[----:B------:R2:W-:Y:S04]  /*12090*/  MUFU.EX2 R224, R3 ;  /* 0x0000000300e07308 */ /* 0x0005e80000000800 */
[----:B------:R-:W3:Y:S01]  /*120a0*/  SHFL.BFLY PT, R6, R2, 0x2, 0x1f ;  /* 0x0c401f0002067f89 */ /* 0x000ee200000e0000 */
[----:B-1----:R-:W-:-:S04]  /*120b0*/  FFMA.FTZ R5, R12, c[0x0][0x2d0], -R22 ;  /* 0x0000b4000c057a23 */ /* 0x002fc80000010816 */
[----:B------:R1:W-:Y:S01]  /*120c0*/  MUFU.EX2 R225, R5 ;  /* 0x0000000500e17308 */ /* 0x0003e20000000800 */
[----:B--2---:R-:W-:-:S07]  /*120d0*/  FFMA.FTZ R3, R37, c[0x0][0x2d0], -R20 ;  /* 0x0000b40025037a23 */ /* 0x004fce0000010814 */
[----:B------:R2:W-:Y:S01]  /*120e0*/  MUFU.EX2 R237, R3 ;  /* 0x0000000300ed7308 */ /* 0x0005e20000000800 */
[----:B-1----:R-:W-:Y:S01]  /*120f0*/  FFMA.FTZ R5, R13, c[0x0][0x2d0], -R22 ;  /* 0x0000b4000d057a23 */ /* 0x002fe20000010816 */
[----:B---3--:R-:W-:-:S06]  /*12100*/  FMNMX.FTZ R2, R2, R6, !PT ;  /* 0x0000000602027209 */ /* 0x008fcc0007810000 */
[----:B------:R1:W3:Y:S01]  /*12110*/  MUFU.EX2 R108, R5 ;  /* 0x00000005006c7308 */ /* 0x0002e20000000800 */
[----:B------:R-:W4:Y:S01]  /*12120*/  SHFL.BFLY PT, R6, R2, 0x1, 0x1f ;  /* 0x0c201f0002067f89 */ /* 0x000f2200000e0000 */
[----:B--2---:R-:W-:Y:S02]  /*12130*/  FFMA.FTZ R3, R38, c[0x0][0x2d0], -R20 ;  /* 0x0000b40026037a23 */ /* 0x004fe40000010814 */
[----:B-1----:R-:W-:Y:S01]  /*12140*/  FFMA.FTZ R5, R14, c[0x0][0x2d0], -R21 ;  /* 0x0000b4000e057a23 */ /* 0x002fe20000010815 */
[----:B---3--:R-:W-:-:S03]  /*12150*/  F2FP.PACK_AB R10, R108, R225 ;  /* 0x000000e16c0a723e */ /* 0x008fc600000000ff */
[----:B------:R1:W-:Y:S01]  /*12160*/  MUFU.EX2 R218, R5 ;  /* 0x0000000500da7308 */ /* 0x0003e20000000800 */
[----:B----4-:R-:W-:-:S04]  /*12170*/  FMNMX.FTZ R2, R2, R6, !PT ;  /* 0x0000000602027209 */ /* 0x010fc80007810000 */
[C---:B------:R-:W-:Y:S01]  /*12180*/  FSETP.NEU.FTZ.AND P0, PT, R2.reuse, -INF , PT ;  /* 0xff8000000200780b */ /* 0x040fe20003f1d000 */
[----:B------:R-:W-:Y:S02]  /*12190*/  FMUL.FTZ R6, R2, c[0x0][0x2d0] ;  /* 0x0000b40002067a20 */ /* 0x000fe40000410000 */
[----:B-1----:R-:W-:-:S03]  /*121a0*/  FFMA.FTZ R5, R15, c[0x0][0x2d0], -R21 ;  /* 0x0000b4000f057a23 */ /* 0x002fc60000010815 */
[----:B------:R-:W-:Y:S01]  /*121b0*/  FSEL R0, R6, RZ, P0 ;  /* 0x000000ff06007208 */ /* 0x000fe20000000000 */
[----:B------:R1:W2:Y:S04]  /*121c0*/  MUFU.EX2 R217, R5 ;  /* 0x0000000500d97308 */ /* 0x0002a80000000800 */
[----:B------:R-:W-:-:S04]  /*121d0*/  FFMA.FTZ R4, R31, c[0x0][0x2d0], -R0 ;  /* 0x0000b4001f047a23 */ /* 0x000fc80000010800 */
[----:B------:R3:W-:Y:S01]  /*121e0*/  MUFU.EX2 R238, R4 ;  /* 0x0000000400ee7308 */ /* 0x0007e20000000800 */
[----:B-1----:R-:W-:Y:S01]  /*121f0*/  FFMA.FTZ R5, R16, c[0x0][0x2d0], -R21 ;  /* 0x0000b40010057a23 */ /* 0x002fe20000010815 */
[----:B------:R-:W-:-:S06]  /*12200*/  F2FP.PACK_AB R16, R164, R212 ;  /* 0x000000d4a410723e */ /* 0x000fcc00000000ff */
[----:B------:R1:W-:Y:S01]  /*12210*/  MUFU.EX2 R223, R5 ;  /* 0x0000000500df7308 */ /* 0x0003e20000000800 */
[----:B---3--:R-:W-:-:S07]  /*12220*/  FFMA.FTZ R4, R32, c[0x0][0x2d0], -R0 ;  /* 0x0000b40020047a23 */ /* 0x008fce0000010800 */
[----:B------:R-:W3:Y:S01]  /*12230*/  MUFU.EX2 R165, R4 ;  /* 0x0000000400a57308 */ /* 0x000ee20000000800 */
[----:B-1----:R-:W-:Y:S01]  /*12240*/  FFMA.FTZ R5, R17, c[0x0][0x2d0], -R21 ;  /* 0x0000b40011057a23 */ /* 0x002fe20000010815 */
[----:B--2---:R-:W-:-:S06]  /*12250*/  F2FP.PACK_AB R17, R217, R218 ;  /* 0x000000dad911723e */ /* 0x004fcc00000000ff */
[----:B------:R1:W2:Y:S01]  /*12260*/  MUFU.EX2 R167, R5 ;  /* 0x0000000500a77308 */ /* 0x0002a20000000800 */
[----:B---3--:R-:W-:Y:S01]  /*12270*/  F2FP.PACK_AB R15, R165, R238 ;  /* 0x000000eea50f723e */ /* 0x008fe200000000ff */
[----:B------:R-:W-:Y:S02]  /*12280*/  FFMA.FTZ R4, R33, c[0x0][0x2d0], -R20 ;  /* 0x0000b40021047a23 */ /* 0x000fe40000010814 */
[----:B------:R-:W-:Y:S04]  /*12290*/  LDSM.16.MT88.4 R32, [R235+0x2100] ;  /* 0x00210000eb20783b */ /* 0x000fe80000004200 */
[----:B------:R-:W-:Y:S01]  /*122a0*/  MUFU.EX2 R60, R4 ;  /* 0x00000004003c7308 */ /* 0x000fe20000000800 */
[----:B-1----:R-:W-:Y:S01]  /*122b0*/  FFMA.FTZ R5, R18, c[0x0][0x2d0], -R21 ;  /* 0x0000b40012057a23 */ /* 0x002fe20000010815 */
[----:B------:R-:W-:-:S06]  /*122c0*/  F2FP.PACK_AB R18, R239, R166 ;  /* 0x000000a6ef12723e */ /* 0x000fcc00000000ff */
[----:B------:R1:W-:Y:S02]  /*122d0*/  MUFU.EX2 R179, R5 ;  /* 0x0000000500b37308 */ /* 0x0003e40000000800 */
[----:B-1----:R-:W-:Y:S01]  /*122e0*/  FFMA.FTZ R5, R19, c[0x0][0x2d0], -R21 ;  /* 0x0000b40013057a23 */ /* 0x002fe20000010815 */
[----:B--2---:R-:W-:-:S05]  /*122f0*/  F2FP.PACK_AB R19, R167, R223 ;  /* 0x000000dfa713723e */ /* 0x004fca00000000ff */
[----:B------:R1:W2:Y:S02]  /*12300*/  MUFU.EX2 R227, R5 ;  /* 0x0000000500e37308 */ /* 0x0002a40000000800 */
[----:B------:R-:W-:Y:S01]  /*12310*/  HMMA.16816.F32 R100, R16, R40, RZ ;  /* 0x000000281064723c */ /* 0x000fe200000018ff */
[----:B-1----:R-:W-:Y:S01]  /*12320*/  FFMA.FTZ R5, R24, c[0x0][0x2d0], -R21 ;  /* 0x0000b40018057a23 */ /* 0x002fe20000010815 */
[----:B--2---:R-:W-:-:S04]  /*12330*/  F2FP.PACK_AB R9, R227, R179 ;  /* 0x000000b3e309723e */ /* 0x004fc800000000ff */
[----:B------:R1:W-:Y:S02]  /*12340*/  MUFU.EX2 R232, R5 ;  /* 0x0000000500e87308 */ /* 0x0003e40000000800 */
[----:B-1----:R-:W-:-:S06]  /*12350*/  FFMA.FTZ R5, R23, c[0x0][0x2d0], -R21 ;  /* 0x0000b40017057a23 */ /* 0x002fcc0000010815 */
[----:B------:R1:W2:Y:S08]  /*12360*/  MUFU.EX2 R23, R3 ;  /* 0x0000000300177308 */ /* 0x0002b00000000800 */
[----:B------:R3:W4:Y:S01]  /*12370*/  MUFU.EX2 R204, R5 ;  /* 0x0000000500cc7308 */ /* 0x0007220000000800 */
[----:B-1----:R-:W-:Y:S01]  /*12380*/  FFMA.FTZ R3, R39, c[0x0][0x2d0], -R0 ;  /* 0x0000b40027037a23 */ /* 0x002fe20000010800 */
[----:B--2---:R-:W-:Y:S01]  /*12390*/  F2FP.PACK_AB R6, R23, R237 ;  /* 0x000000ed1706723e */ /* 0x004fe200000000ff */
[----:B------:R-:W-:Y:S05]  /*123a0*/  LDSM.16.MT88.4 R36, [R236+0x2100] ;  /* 0x00210000ec24783b */ /* 0x000fea0000004200 */
[----:B------:R1:W-:Y:S01]  /*123b0*/  MUFU.EX2 R104, R3 ;  /* 0x0000000300687308 */ /* 0x0003e20000000800 */
[----:B---3--:R-:W-:Y:S01]  /*123c0*/  FFMA.FTZ R5, R25, c[0x0][0x2d0], -R20 ;  /* 0x0000b40019057a23 */ /* 0x008fe20000010814 */
[----:B----4-:R-:W-:-:S06]  /*123d0*/  F2FP.PACK_AB R11, R204, R232 ;  /* 0x000000e8cc0b723e */ /* 0x010fcc00000000ff */
[----:B------:R2:W-:Y:S01]  /*123e0*/  MUFU.EX2 R203, R5 ;  /* 0x0000000500cb7308 */ /* 0x0005e20000000800 */
[----:B-1----:R-:W-:Y:S02]  /*123f0*/  FFMA.FTZ R3, R44, c[0x0][0x2d0], -R0 ;  /* 0x0000b4002c037a23 */ /* 0x002fe40000010800 */
[----:B--2---:R-:W-:-:S05]  /*12400*/  FFMA.FTZ R5, R26, c[0x0][0x2d0], -R20 ;  /* 0x0000b4001a057a23 */ /* 0x004fca0000010814 */
        /* <DEDUP_REMOVED lines=16> */
[----:B------:R2:W3:Y:S06]  /*12510*/  MUFU.EX2 R24, R3 ;  /* 0x0000000300187308 */ /* 0x0004ec0000000800 */
[----:B------:R-:W-:Y:S01]  /*12520*/  MOV R25, R60 ;  /* 0x0000003c00197202 */ /* 0x000fe20000000f00 */
[----:B------:R-:W-:Y:S01]  /*12530*/  HMMA.16816.F32 R96, R12, R40, RZ ;  /* 0x000000280c60723c */ /* 0x000fe200000018ff */
[----:B------:R-:W-:Y:S02]  /*12540*/  LDSM.16.MT88.4 R60, [R235+0x900] ;  /* 0x00090000eb3c783b */ /* 0x000fe40000004200 */
[----:B------:R-:W-:-:S04]  /*12550*/  F2FP.PACK_AB R4, R224, R25 ;  /* 0x00000019e004723e */ /* 0x000fc800000000ff */
[----:B------:R-:W-:Y:S01]  /*12560*/  IMAD.MOV.U32 R40, RZ, RZ, R54 ;  /* 0x000000ffff287224 */ /* 0x000fe200078e0036 */
[C---:B------:R-:W-:Y:S01]  /*12570*/  HMMA.16816.F32 R148, R12.reuse, R56, RZ ;  /* 0x000000380c94723c */ /* 0x040fe200000018ff */
[--C-:B--2---:R-:W-:Y:S01]  /*12580*/  FFMA.FTZ R3, R45, c[0x0][0x2d0], -R0.reuse ;  /* 0x0000b4002d037a23 */ /* 0x104fe20000010800 */
[----:B---3--:R-:W-:Y:S01]  /*12590*/  F2FP.PACK_AB R5, R24, R104 ;  /* 0x000000681805723e */ /* 0x008fe200000000ff */
[----:B------:R-:W-:Y:S02]  /*125a0*/  IMAD.MOV.U32 R41, RZ, RZ, R53 ;  /* 0x000000ffff297224 */ /* 0x000fe400078e0035 */
[----:B------:R-:W2:Y:S01]  /*125b0*/  LDSM.16.MT88.4 R52, [R233+0x900] ;  /* 0x00090000e934783b */ /* 0x000ea20000004200 */
[----:B------:R3:W-:Y:S02]  /*125c0*/  MUFU.EX2 R215, R3 ;  /* 0x0000000300d77308 */ /* 0x0007e40000000800 */
[----:B------:R-:W-:Y:S01]  /*125d0*/  F2FP.PACK_AB R8, R40, R41 ;  /* 0x000000292808723e */ /* 0x000fe200000000ff */
[----:B------:R-:W-:Y:S08]  /*125e0*/  HMMA.16816.F32 R160, R12, R76, RZ ;  /* 0x0000004c0ca0723c */ /* 0x000ff000000018ff */
[----:B-1----:R-:W-:Y:S01]  /*125f0*/  HMMA.16816.F32 R192, R8, R28, R92 ;  /* 0x0000001c08c0723c */ /* 0x002fe2000000185c */
[----:B---3--:R-:W-:-:S02]  /*12600*/  FFMA.FTZ R3, R46, c[0x0][0x2d0], -R0 ;  /* 0x0000b4002e037a23 */ /* 0x008fc40000010800 */
[----:B------:R-:W1:Y:S05]  /*12610*/  LDSM.16.MT88.4 R44, [R234+0x2900] ;  /* 0x00290000ea2c783b */ /* 0x000e6a0000004200 */
[C---:B------:R-:W-:Y:S01]  /*12620*/  HMMA.16816.F32 R156, R12.reuse, R72, RZ ;  /* 0x000000480c9c723c */ /* 0x040fe200000018ff */
[----:B------:R3:W4:Y:S07]  /*12630*/  MUFU.EX2 R226, R3 ;  /* 0x0000000300e27308 */ /* 0x00072e0000000800 */
[C---:B------:R-:W-:Y:S08]  /*12640*/  HMMA.16816.F32 R152, R12.reuse, R68, RZ ;  /* 0x000000440c98723c */ /* 0x040ff000000018ff */
[----:B------:R-:W-:Y:S01]  /*12650*/  HMMA.16816.F32 R112, R12, R36, RZ ;  /* 0x000000240c70723c */ /* 0x000fe200000018ff */
[----:B---3--:R-:W-:Y:S01]  /*12660*/  IMAD.MOV.U32 R3, RZ, RZ, R80 ;  /* 0x000000ffff037224 */ /* 0x008fe200078e0050 */
[----:B----4-:R-:W-:Y:S01]  /*12670*/  F2FP.PACK_AB R7, R226, R215 ;  /* 0x000000d7e207723e */ /* 0x010fe200000000ff */
[----:B------:R-:W3:Y:S05]  /*12680*/  LDSM.16.MT88.4 R80, [R235+0x2900] ;  /* 0x00290000eb50783b */ /* 0x000eea0000004200 */
[-C--:B--2---:R-:W-:Y:S08]  /*12690*/  HMMA.16816.F32 R180, R8, R52.reuse, R100 ;  /* 0x0000003408b4723c */ /* 0x084ff00000001864 */
[C---:B------:R-:W-:Y:S07]  /*126a0*/  HMMA.16816.F32 R184, R4.reuse, R52, R96 ;  /* 0x0000003404b8723c */ /* 0x040fee0000001860 */
[----:B------:R-:W-:Y:S01]  /*126b0*/  IMAD.MOV.U32 R53, RZ, RZ, R104 ;  /* 0x000000ffff357224 */ /* 0x000fe200078e0068 */
[----:B------:R-:W-:Y:S01]  /*126c0*/  HMMA.16816.F32 R188, R4, R28, R88 ;  /* 0x0000001c04bc723c */ /* 0x000fe20000001858 */
[----:B------:R-:W-:-:S06]  /*126d0*/  MOV R52, R109 ;  /* 0x0000006d00347202 */ /* 0x000fcc0000000f00 */
[----:B------:R-:W-:Y:S01]  /*126e0*/  IMAD.MOV.U32 R29, RZ, RZ, R108 ;  /* 0x000000ffff1d7224 */ /* 0x000fe200078e006c */
[C---:B------:R-:W-:Y:S08]  /*126f0*/  HMMA.16816.F32 R104, R12.reuse, R32, RZ ;  /* 0x000000200c68723c */ /* 0x040ff000000018ff */
[C---:B------:R-:W-:Y:S08]  /*12700*/  HMMA.16816.F32 R144, R12.reuse, R42, RZ ;  /* 0x0000002a0c90723c */ /* 0x040ff000000018ff */
[C---:B------:R-:W-:Y:S08]  /*12710*/  HMMA.16816.F32 R140, R12.reuse, R26, RZ ;  /* 0x0000001a0c8c723c */ /* 0x040ff000000018ff */
[C---:B------:R-:W-:Y:S08]  /*12720*/  HMMA.16816.F32 R128, R12.reuse, R78, RZ ;  /* 0x0000004e0c80723c */ /* 0x040ff000000018ff */
[C---:B------:R-:W-:Y:S08]  /*12730*/  HMMA.16816.F32 R124, R12.reuse, R74, RZ ;  /* 0x0000004a0c7c723c */ /* 0x040ff000000018ff */
[C---:B------:R-:W-:Y:S08]  /*12740*/  HMMA.16816.F32 R120, R12.reuse, R70, RZ ;  /* 0x000000460c78723c */ /* 0x040ff000000018ff */
[C---:B------:R-:W-:Y:S08]  /*12750*/  HMMA.16816.F32 R116, R12.reuse, R58, RZ ;  /* 0x0000003a0c74723c */ /* 0x040ff000000018ff */
[C---:B------:R-:W-:Y:S08]  /*12760*/  HMMA.16816.F32 R108, R12.reuse, R38, RZ ;  /* 0x000000260c6c723c */ /* 0x040ff000000018ff */
[----:B------:R-:W-:Y:S08]  /*12770*/  HMMA.16816.F32 R100, R12, R34, RZ ;  /* 0x000000220c64723c */ /* 0x000ff000000018ff */
[C---:B-1----:R-:W-:Y:S08]  /*12780*/  HMMA.16816.F32 R12, R4.reuse, R44, R148 ;  /* 0x0000002c040c723c */ /* 0x042ff00000001894 */
[C---:B------:R-:W-:Y:S07]  /*12790*/  HMMA.16816.F32 R196, R4.reuse, R64, R160 ;  /* 0x0000004004c4723c */ /* 0x040fee00000018a0 */
[----:B------:R-:W-:Y:S01]  /*127a0*/  IMAD.MOV.U32 R162, RZ, RZ, R205 ;  /* 0x000000ffffa27224 */ /* 0x000fe200078e00cd */
[----:B------:R-:W-:Y:S01]  /*127b0*/  MOV R163, R204 ;  /* 0x000000cc00a37202 */ /* 0x000fe20000000f00 */
[C---:B---3--:R-:W-:Y:S07]  /*127c0*/  HMMA.16816.F32 R104, R4.reuse, R80, R104 ;  /* 0x000000500468723c */ /* 0x048fee0000001868 */
[----:B------:R-:W-:Y:S01]  /*127d0*/  MOV R28, R13 ;  /* 0x0000000d001c7202 */ /* 0x000fe20000000f00 */
[C---:B------:R-:W-:Y:S07]  /*127e0*/  HMMA.16816.F32 R204, R4.reuse, R60, R156 ;  /* 0x0000003c04cc723c */ /* 0x040fee000000189c */
[----:B------:R-:W-:Y:S01]  /*127f0*/  MOV R158, R15 ;  /* 0x0000000f009e7202 */ /* 0x000fe20000000f00 */
[----:B------:R-:W-:Y:S01]  /*12800*/  IMAD.MOV.U32 R157, RZ, RZ, R14 ;  /* 0x000000ffff9d7224 */ /* 0x000fe200078e000e */
[----:B------:R-:W-:Y:S01]  /*12810*/  HMMA.16816.F32 R208, R4, R48, R152 ;  /* 0x0000003004d0723c */ /* 0x000fe20000001898 */
[----:B------:R-:W-:-:S06]  /*12820*/  IMAD.MOV.U32 R156, RZ, RZ, R12 ;  /* 0x000000ffff9c7224 */ /* 0x000fcc00078e000c */
[----:B------:R-:W-:Y:S01]  /*12830*/  IMAD.MOV.U32 R154, RZ, RZ, R212 ;  /* 0x000000ffff9a7224 */ /* 0x000fe200078e00d4 */
[C---:B------:R-:W-:Y:S01]  /*12840*/  HMMA.16816.F32 R12, R16.reuse, R56, RZ ;  /* 0x00000038100c723c */ /* 0x040fe200000018ff */
[----:B------:R-:W-:Y:S01]  /*12850*/  IMAD.MOV.U32 R213, RZ, RZ, R104 ;  /* 0x000000ffffd57224 */ /* 0x000fe200078e0068 */
[----:B------:R-:W-:Y:S01]  /*12860*/  MOV R212, R105 ;  /* 0x0000006900d47202 */ /* 0x000fe20000000f00 */
[----:B------:R-:W-:Y:S01]  /*12870*/  IMAD.MOV.U32 R104, RZ, RZ, R224 ;  /* 0x000000ffff687224 */ /* 0x000fe200078e00e0 */
[----:B------:R-:W-:Y:S01]  /*12880*/  MOV R105, R225 ;  /* 0x000000e100697202 */ /* 0x000fe20000000f00 */
[----:B------:R-:W-:Y:S02]  /*12890*/  IMAD.MOV.U32 R155, RZ, RZ, R24 ;  /* 0x000000ffff9b7224 */ /* 0x000fe400078e0018 */
[----:B------:R-:W-:Y:S01]  /*128a0*/  IMAD.MOV.U32 R57, RZ, RZ, R29 ;  /* 0x000000ffff397224 */ /* 0x000fe200078e001d */
[----:B------:R-:W-:Y:S01]  /*128b0*/  HMMA.16816.F32 R88, R16, R68, RZ ;  /* 0x000000441058723c */ /* 0x000fe200000018ff */
[----:B------:R-:W-:-:S02]  /*128c0*/  IMAD.MOV.U32 R29, RZ, RZ, R227 ;  /* 0x000000ffff1d7224 */ /* 0x000fc400078e00e3 */
[----:B------:R-:W-:Y:S01]  /*128d0*/  IMAD.MOV.U32 R56, RZ, RZ, R52 ;  /* 0x000000ffff387224 */ /* 0x000fe200078e0034 */
[----:B------:R-:W-:-:S03]  /*128e0*/  MOV R52, R25 ;  /* 0x0000001900347202 */ /* 0x000fc60000000f00 */
[----:B------:R-:W-:Y:S01]  /*128f0*/  IMAD.MOV.U32 R69, RZ, RZ, R106 ;  /* 0x000000ffff457224 */ /* 0x000fe200078e006a */
[----:B------:R-:W-:Y:S01]  /*12900*/  HMMA.16816.F32 R96, R16, R76, RZ ;  /* 0x0000004c1060723c */ /* 0x000fe200000018ff */
[----:B------:R-:W-:Y:S02]  /*12910*/  IMAD.MOV.U32 R106, RZ, RZ, R226 ;  /* 0x000000ffff6a7224 */ /* 0x000fe400078e00e2 */
[----:B------:R-:W-:-:S04]  /*12920*/  IMAD.MOV.U32 R68, RZ, RZ, R107 ;  /* 0x000000ffff447224 */ /* 0x000fc800078e006b */
[----:B------:R-:W-:Y:S01]  /*12930*/  MOV R77, R154 ;  /* 0x0000009a004d7202 */ /* 0x000fe20000000f00 */
[----:B------:R-:W-:Y:S01]  /*12940*/  HMMA.16816.F32 R224, R4, R46, R116 ;  /* 0x0000002e04e0723c */ /* 0x000fe20000001874 */
[----:B------:R-:W-:-:S07]  /*12950*/  IMAD.MOV.U32 R76, RZ, RZ, R155 ;  /* 0x000000ffff4c7224 */ /* 0x000fce00078e009b */
[----:B------:R-:W-:Y:S08]  /*12960*/  HMMA.16816.F32 R116, R8, R44, R12 ;  /* 0x0000002c0874723c */ /* 0x000ff0000000180c */
[C---:B------:R-:W-:Y:S08]  /*12970*/  HMMA.16816.F32 R12, R16.reuse, R36, RZ ;  /* 0x00000024100c723c */ /* 0x040ff000000018ff */
[----:B------:R-:W-:Y:S08]  /*12980*/  HMMA.16816.F32 R36, R16, R38, RZ ;  /* 0x000000261024723c */ /* 0x000ff000000018ff */
[----:B------:R-:W-:Y:S08]  /*12990*/  HMMA.16816.F32 R108, R4, R86, R108 ;  /* 0x00000056046c723c */ /* 0x000ff0000000186c */
[----:B------:R-:W-:Y:S07]  /*129a0*/  HMMA.16816.F32 R92, R16, R72, RZ ;  /* 0x00000048105c723c */ /* 0x000fee00000018ff */
[----:B------:R-:W-:Y:S01]  /*129b0*/  IMAD.MOV.U32 R73, RZ, RZ, R162 ;  /* 0x000000ffff497224 */ /* 0x000fe200078e00a2 */
[----:B------:R-:W-:Y:S01]  /*129c0*/  HMMA.16816.F32 R36, R8, R86, R36 ;  /* 0x000000560824723c */ /* 0x000fe20000001824 */
[----:B------:R-:W-:Y:S01]  /*129d0*/  MOV R72, R163 ;  /* 0x000000a300487202 */ /* 0x000fe20000000f00 */
[----:B------:R-:W-:Y:S01]  /*129e0*/  IMAD.MOV.U32 R162, RZ, RZ, R40 ;  /* 0x000000ffffa27224 */ /* 0x000fe200078e0028 */
[----:B------:R-:W-:-:S04]  /*129f0*/  MOV R163, R41 ;  /* 0x0000002900a37202 */ /* 0x000fc80000000f00 */
[----:B------:R-:W-:Y:S01]  /*12a00*/  MOV R86, R3 ;  /* 0x0000000300567202 */ /* 0x000fe20000000f00 */
[----:B------:R-:W-:Y:S01]  /*12a10*/  HMMA.16816.F32 R112, R4, R84, R112 ;  /* 0x000000540470723c */ /* 0x000fe20000001870 */
[----:B------:R-:W-:-:S07]  /*12a20*/  FFMA.FTZ R3, R168, c[0x0][0x2d0], -R22 ;  /* 0x0000b400a8037a23 */ /* 0x000fce0000010816 */
[----:B------:R-:W-:Y:S01]  /*12a30*/  HMMA.16816.F32 R96, R8, R64, R96 ;  /* 0x000000400860723c */ /* 0x000fe20000001860 */
[----:B------:R1:W-:Y:S07]  /*12a40*/  MUFU.EX2 R65, R3 ;  /* 0x0000000300417308 */ /* 0x0003ee0000000800 */
[C---:B------:R-:W-:Y:S07]  /*12a50*/  HMMA.16816.F32 R148, R4.reuse, R54, R144 ;  /* 0x000000360494723c */ /* 0x040fee0000001890 */
[----:B------:R-:W-:Y:S01]  /*12a60*/  IMAD.MOV.U32 R144, RZ, RZ, R167 ;  /* 0x000000ffff907224 */ /* 0x000fe200078e00a7 */
[----:B------:R-:W-:Y:S01]  /*12a70*/  MOV R145, R166 ;  /* 0x000000a600917202 */ /* 0x000fe20000000f00 */
[----:B-1----:R-:W-:Y:S01]  /*12a80*/  FFMA.FTZ R3, R139, c[0x0][0x2d0], -R22 ;  /* 0x0000b4008b037a23 */ /* 0x002fe20000010816 */
[----:B------:R-:W-:Y:S01]  /*12a90*/  HMMA.16816.F32 R128, R4, R66, R128 ;  /* 0x000000420480723c */ /* 0x000fe20000001880 */
[----:B------:R-:W-:Y:S01]  /*12aa0*/  IMAD.MOV.U32 R146, RZ, RZ, R165 ;  /* 0x000000ffff927224 */ /* 0x000fe200078e00a5 */
[----:B------:R-:W-:Y:S01]  /*12ab0*/  MOV R160, R115 ;  /* 0x0000007300a07202 */ /* 0x000fe20000000f00 */
[----:B------:R-:W-:Y:S01]  /*12ac0*/  IMAD.MOV.U32 R147, RZ, RZ, R164 ;  /* 0x000000ffff937224 */ /* 0x000fe200078e00a4 */
[----:B------:R1:W-:Y:S01]  /*12ad0*/  MUFU.EX2 R139, R3 ;  /* 0x00000003008b7308 */ /* 0x0003e20000000800 */
[----:B------:R-:W-:-:S02]  /*12ae0*/  IMAD.MOV.U32 R24, RZ, RZ, R113 ;  /* 0x000000ffff187224 */ /* 0x000fc400078e0071 */
[----:B------:R-:W-:Y:S01]  /*12af0*/  IMAD.MOV.U32 R161, RZ, RZ, R114 ;  /* 0x000000ffffa17224 */ /* 0x000fe200078e0072 */
[----:B------:R-:W-:Y:S01]  /*12b00*/  HMMA.16816.F32 R164, R4, R30, R140 ;  /* 0x0000001e04a4723c */ /* 0x000fe2000000188c */
[----:B------:R-:W-:Y:S02]  /*12b10*/  IMAD.MOV.U32 R159, RZ, RZ, R112 ;  /* 0x000000ffff9f7224 */ /* 0x000fe400078e0070 */
[----:B------:R-:W-:-:S04]  /*12b20*/  IMAD.MOV.U32 R107, RZ, RZ, R24 ;  /* 0x000000ffff6b7224 */ /* 0x000fc800078e0018 */
[----:B------:R-:W-:Y:S01]  /*12b30*/  MOV R143, R76 ;  /* 0x0000004c008f7202 */ /* 0x000fe20000000f00 */
[----:B------:R-:W-:Y:S01]  /*12b40*/  IMAD.MOV.U32 R142, RZ, RZ, R77 ;  /* 0x000000ffff8e7224 */ /* 0x000fe200078e004d */
[----:B------:R-:W-:Y:S01]  /*12b50*/  HMMA.16816.F32 R124, R4, R62, R124 ;  /* 0x0000003e047c723c */ /* 0x000fe2000000187c */
[----:B------:R-:W-:Y:S01]  /*12b60*/  MOV R141, R147 ;  /* 0x00000093008d7202 */ /* 0x000fe20000000f00 */
[----:B------:R-:W-:Y:S02]  /*12b70*/  IMAD.MOV.U32 R147, RZ, RZ, R72 ;  /* 0x000000ffff937224 */ /* 0x000fe400078e0048 */
[----:B-1----:R-:W-:Y:S02]  /*12b80*/  FFMA.FTZ R3, R137, c[0x0][0x2d0], -R22 ;  /* 0x0000b40089037a23 */ /* 0x002fe40000010816 */
[----:B------:R-:W-:Y:S01]  /*12b90*/  IMAD.MOV.U32 R140, RZ, RZ, R146 ;  /* 0x000000ffff8c7224 */ /* 0x000fe200078e0092 */
[----:B------:R-:W-:Y:S01]  /*12ba0*/  MOV R146, R57 ;  /* 0x0000003900927202 */ /* 0x000fe20000000f00 */
[----:B------:R-:W-:Y:S01]  /*12bb0*/  HMMA.16816.F32 R76, R16, R78, RZ ;  /* 0x0000004e104c723c */ /* 0x000fe200000018ff */
[----:B------:R1:W-:Y:S01]  /*12bc0*/  MUFU.EX2 R137, R3 ;  /* 0x0000000300897308 */ /* 0x0003e20000000800 */
[----:B------:R-:W-:Y:S01]  /*12bd0*/  IMAD.MOV.U32 R87, RZ, RZ, R140 ;  /* 0x000000ffff577224 */ /* 0x000fe200078e008c */
[----:B------:R-:W-:Y:S01]  /*12be0*/  MOV R44, R146 ;  /* 0x00000092002c7202 */ /* 0x000fe20000000f00 */
[----:B------:R-:W-:-:S04]  /*12bf0*/  IMAD.MOV.U32 R168, RZ, RZ, R141 ;  /* 0x000000ffffa87224 */ /* 0x000fc800078e008d */
[C---:B------:R-:W-:Y:S08]  /*12c00*/  HMMA.16816.F32 R120, R4.reuse, R50, R120 ;  /* 0x000000320478723c */ /* 0x040ff00000001878 */
[----:B------:R-:W-:Y:S01]  /*12c10*/  HMMA.16816.F32 R152, R4, R82, R100 ;  /* 0x000000520498723c */ /* 0x000fe20000001864 */
[----:B-1----:R-:W-:-:S04]  /*12c20*/  FFMA.FTZ R3, R133, c[0x0][0x2d0], -R22 ;  /* 0x0000b40085037a23 */ /* 0x002fc80000010816 */
[----:B------:R1:W-:Y:S03]  /*12c30*/  MUFU.EX2 R133, R3 ;  /* 0x0000000300857308 */ /* 0x0003e60000000800 */
[C---:B------:R-:W-:Y:S08]  /*12c40*/  HMMA.16816.F32 R40, R16.reuse, R42, RZ ;  /* 0x0000002a1028723c */ /* 0x040ff000000018ff */
[----:B------:R-:W-:Y:S01]  /*12c50*/  HMMA.16816.F32 R4, R16, R32, RZ ;  /* 0x000000201004723c */ /* 0x000fe200000018ff */
[----:B-1----:R-:W-:-:S02]  /*12c60*/  FFMA.FTZ R3, R171, c[0x0][0x2d0], -R21 ;  /* 0x0000b400ab037a23 */ /* 0x002fc40000010815 */
[----:B------:R-:W-:-:S05]  /*12c70*/  IMAD.MOV.U32 R171, RZ, RZ, R142 ;  /* 0x000000ffffab7224 */ /* 0x000fca00078e008e */
[C---:B------:R-:W-:Y:S01]  /*12c80*/  HMMA.16816.F32 R100, R8.reuse, R60, R92 ;  /* 0x0000003c0864723c */ /* 0x040fe2000000185c */
[----:B------:R1:W-:Y:S07]  /*12c90*/  MUFU.EX2 R61, R3 ;  /* 0x00000003003d7308 */ /* 0x0003ee0000000800 */
[C---:B------:R-:W-:Y:S01]  /*12ca0*/  HMMA.16816.F32 R112, R8.reuse, R84, R12 ;  /* 0x000000540870723c */ /* 0x040fe2000000180c */
[----:B------:R-:W2:Y:S06]  /*12cb0*/  LDSM.16.MT88.4 R12, [R233+0x1100] ;  /* 0x00110000e90c783b */ /* 0x000eac0000004200 */
[----:B------:R-:W-:Y:S01]  /*12cc0*/  MOV R85, R144 ;  /* 0x0000009000557202 */ /* 0x000fe20000000f00 */
[----:B------:R-:W-:Y:S01]  /*12cd0*/  IMAD.MOV.U32 R144, RZ, RZ, R104 ;  /* 0x000000ffff907224 */ /* 0x000fe200078e0068 */
[----:B------:R-:W-:Y:S01]  /*12ce0*/  HMMA.16816.F32 R76, R8, R66, R76 ;  /* 0x00000042084c723c */ /* 0x000fe2000000184c */
[----:B-1----:R-:W-:Y:S01]  /*12cf0*/  FFMA.FTZ R3, R170, c[0x0][0x2d0], -R21 ;  /* 0x0000b400aa037a23 */ /* 0x002fe20000010815 */
[----:B------:R-:W-:Y:S01]  /*12d00*/  MOV R170, R143 ;  /* 0x0000008f00aa7202 */ /* 0x000fe20000000f00 */
[----:B------:R-:W-:-:S02]  /*12d10*/  IMAD.MOV.U32 R104, RZ, RZ, R73 ;  /* 0x000000ffff687224 */ /* 0x000fc400078e0049 */
[----:B------:R1:W-:Y:S01]  /*12d20*/  MUFU.EX2 R64, R3 ;  /* 0x0000000300407308 */ /* 0x0003e20000000800 */
[----:B------:R-:W-:Y:S02]  /*12d30*/  IMAD.MOV.U32 R84, RZ, RZ, R145 ;  /* 0x000000ffff547224 */ /* 0x000fe400078e0091 */
[----:B------:R-:W-:Y:S01]  /*12d40*/  HMMA.16816.F32 R72, R16, R74, RZ ;  /* 0x0000004a1048723c */ /* 0x000fe200000018ff */
[----:B------:R-:W-:-:S04]  /*12d50*/  IMAD.MOV.U32 R145, RZ, RZ, R56 ;  /* 0x000000ffff917224 */ /* 0x000fc800078e0038 */
[----:B------:R-:W-:-:S03]  /*12d60*/  IMAD.MOV.U32 R45, RZ, RZ, R145 ;  /* 0x000000ffff2d7224 */ /* 0x000fc600078e0091 */
[----:B------:R-:W-:Y:S01]  /*12d70*/  HMMA.16816.F32 R92, R8, R48, R88 ;  /* 0x00000030085c723c */ /* 0x000fe20000001858 */
[----:B-1----:R-:W-:Y:S01]  /*12d80*/  FFMA.FTZ R3, R138, c[0x0][0x2d0], -R21 ;  /* 0x0000b4008a037a23 */ /* 0x002fe20000010815 */
[----:B------:R-:W-:-:S06]  /*12d90*/  MOV R138, R158 ;  /* 0x0000009e008a7202 */ /* 0x000fcc0000000f00 */
[C---:B------:R-:W-:Y:S01]  /*12da0*/  HMMA.16816.F32 R40, R8.reuse, R54, R40 ;  /* 0x000000360828723c */ /* 0x040fe20000001828 */
[----:B------:R1:W-:Y:S07]  /*12db0*/  MUFU.EX2 R67, R3 ;  /* 0x0000000300437308 */ /* 0x0003ee0000000800 */
[----:B------:R-:W-:Y:S08]  /*12dc0*/  HMMA.16816.F32 R88, R8, R80, R4 ;  /* 0x000000500858723c */ /* 0x000ff00000001804 */
[----:B------:R-:W-:Y:S01]  /*12dd0*/  HMMA.16816.F32 R4, R16, R70, RZ ;  /* 0x000000461004723c */ /* 0x000fe200000018ff */
[----:B-1----:R-:W-:-:S04]  /*12de0*/  FFMA.FTZ R3, R132, c[0x0][0x2d0], -R21 ;  /* 0x0000b40084037a23 */ /* 0x002fc80000010815 */
[----:B------:R1:W-:Y:S02]  /*12df0*/  MUFU.EX2 R132, R3 ;  /* 0x0000000300847308 */ /* 0x0003e40000000800 */
[----:B------:R-:W-:Y:S01]  /*12e00*/  IMAD.MOV.U32 R71, RZ, RZ, R147 ;  /* 0x000000ffff477224 */ /* 0x000fe200078e0093 */
[----:B------:R-:W-:Y:S01]  /*12e10*/  HMMA.16816.F32 R72, R8, R62, R72 ;  /* 0x0000003e0848723c */ /* 0x000fe20000001848 */
[----:B------:R-:W-:Y:S02]  /*12e20*/  IMAD.MOV.U32 R70, RZ, RZ, R104 ;  /* 0x000000ffff467224 */ /* 0x000fe400078e0068 */
[----:B------:R-:W-:-:S05]  /*12e30*/  IMAD.MOV.U32 R104, RZ, RZ, R159 ;  /* 0x000000ffff687224 */ /* 0x000fca00078e009f */
[----:B------:R-:W-:Y:S01]  /*12e40*/  HMMA.16816.F32 R24, R16, R26, RZ ;  /* 0x0000001a1018723c */ /* 0x000fe200000018ff */
[----:B-1----:R-:W-:-:S07]  /*12e50*/  FFMA.FTZ R3, R175, c[0x0][0x2d0], -R20 ;  /* 0x0000b400af037a23 */ /* 0x002fce0000010814 */
[C---:B------:R-:W-:Y:S01]  /*12e60*/  HMMA.16816.F32 R56, R16.reuse, R58, RZ ;  /* 0x0000003a1038723c */ /* 0x040fe200000018ff */
[----:B------:R1:W-:Y:S07]  /*12e70*/  MUFU.EX2 R54, R3 ;  /* 0x0000000300367308 */ /* 0x0003ee0000000800 */
[----:B------:R-:W-:Y:S08]  /*12e80*/  HMMA.16816.F32 R16, R16, R34, RZ ;  /* 0x000000221010723c */ /* 0x000ff000000018ff */
[----:B------:R-:W-:Y:S01]  /*12e90*/  HMMA.16816.F32 R48, R8, R50, R4 ;  /* 0x000000320830723c */ /* 0x000fe20000001804 */
[----:B-1----:R-:W-:-:S04]  /*12ea0*/  FFMA.FTZ R3, R173, c[0x0][0x2d0], -R20 ;  /* 0x0000b400ad037a23 */ /* 0x002fc80000010814 */
[----:B------:R1:W3:Y:S02]  /*12eb0*/  MUFU.EX2 R60, R3 ;  /* 0x00000003003c7308 */ /* 0x0002e40000000800 */
[----:B------:R-:W-:Y:S01]  /*12ec0*/  FFMA.FTZ R4, R169, c[0x0][0x2d0], -R20 ;  /* 0x0000b400a9047a23 */ /* 0x000fe20000010814 */
[----:B------:R-:W-:Y:S01]  /*12ed0*/  HMMA.16816.F32 R24, R8, R30, R24 ;  /* 0x0000001e0818723c */ /* 0x000fe20000001818 */
[----:B------:R-:W-:-:S04]  /*12ee0*/  IMAD.MOV.U32 R169, RZ, RZ, R144 ;  /* 0x000000ffffa97224 */ /* 0x000fc800078e0090 */
[----:B------:R3:W-:Y:S03]  /*12ef0*/  MUFU.EX2 R66, R4 ;  /* 0x0000000400427308 */ /* 0x0007e60000000800 */
[----:B------:R-:W-:Y:S01]  /*12f00*/  HMMA.16816.F32 R56, R8, R46, R56 ;  /* 0x0000002e0838723c */ /* 0x000fe20000001838 */
[----:B-1----:R-:W-:-:S06]  /*12f10*/  FFMA.FTZ R3, R172, c[0x0][0x2d0], -R20 ;  /* 0x0000b400ac037a23 */ /* 0x002fcc0000010814 */
[----:B------:R-:W-:Y:S01]  /*12f20*/  MOV R47, R105 ;  /* 0x00000069002f7202 */ /* 0x000fe20000000f00 */
[----:B------:R-:W-:Y:S01]  /*12f30*/  HMMA.16816.F32 R80, R8, R82, R16 ;  /* 0x000000520850723c */ /* 0x000fe20000001810 */
[----:B------:R1:W4:Y:S01]  /*12f40*/  MUFU.EX2 R63, R3 ;  /* 0x00000003003f7308 */ /* 0x0003220000000800 */
[----:B------:R-:W2:Y:S01]  /*12f50*/  LDSM.16.MT88.4 R16, [R234+0x1100] ;  /* 0x00110000ea10783b */ /* 0x000ea20000004200 */
[----:B------:R-:W-:Y:S01]  /*12f60*/  IMAD.MOV.U32 R46, RZ, RZ, R106 ;  /* 0x000000ffff2e7224 */ /* 0x000fe200078e006a */
[----:B------:R-:W-:Y:S01]  /*12f70*/  MOV R106, R161 ;  /* 0x000000a1006a7202 */ /* 0x000fe20000000f00 */
[----:B------:R-:W-:Y:S01]  /*12f80*/  IMAD.MOV.U32 R105, RZ, RZ, R107 ;  /* 0x000000ffff697224 */ /* 0x000fe200078e006b */
[----:B---3--:R-:W-:Y:S01]  /*12f90*/  F2FP.PACK_AB R4, R60, R54 ;  /* 0x000000363c04723e */ /* 0x008fe200000000ff */
[----:B------:R-:W-:Y:S01]  /*12fa0*/  IMAD.MOV.U32 R107, RZ, RZ, R160 ;  /* 0x000000ffff6b7224 */ /* 0x000fe200078e00a0 */
[----:B------:R-:W-:Y:S02]  /*12fb0*/  F2FP.PACK_AB R8, R139, R65 ;  /* 0x000000418b08723e */ /* 0x000fe400000000ff */
[----:B------:R-:W-:-:S02]  /*12fc0*/  F2FP.PACK_AB R9, R64, R61 ;  /* 0x0000003d4009723e */ /* 0x000fc400000000ff */
[----:B------:R-:W-:Y:S02]  /*12fd0*/  F2FP.PACK_AB R10, R133, R137 ;  /* 0x00000089850a723e */ /* 0x000fe400000000ff */
[----:B------:R-:W-:Y:S01]  /*12fe0*/  F2FP.PACK_AB R11, R132, R67 ;  /* 0x00000043840b723e */ /* 0x000fe200000000ff */
[----:B-1----:R-:W-:Y:S01]  /*12ff0*/  FFMA.FTZ R3, R178, c[0x0][0x2d0], -R0 ;  /* 0x0000b400b2037a23 */ /* 0x002fe20000010800 */
[----:B----4-:R-:W-:Y:S01]  /*13000*/  F2FP.PACK_AB R6, R66, R63 ;  /* 0x0000003f4206723e */ /* 0x010fe200000000ff */
[----:B------:R-:W-:Y:S02]  /*13010*/  IMAD.MOV.U32 R178, RZ, RZ, R52 ;  /* 0x000000ffffb27224 */ /* 0x000fe400078e0034 */
[----:B------:R1:W-:Y:S02]  /*13020*/  MUFU.EX2 R52, R3 ;  /* 0x0000000300347308 */ /* 0x0003e40000000800 */
[----:B--2---:R-:W-:Y:S01]  /*13030*/  HMMA.16816.F32 R144, R8, R12, R180 ;  /* 0x0000000c0890723c */ /* 0x004fe200000018b4 */
[----:B-1----:R-:W-:-:S02]  /*13040*/  FFMA.FTZ R3, R177, c[0x0][0x2d0], -R0 ;  /* 0x0000b400b1037a23 */ /* 0x002fc40000010800 */
[----:B------:R-:W-:-:S03]  /*13050*/  IMAD.MOV.U32 R177, RZ, RZ, R53 ;  /* 0x000000ffffb17224 */ /* 0x000fc600078e0035 */
[----:B------:R1:W2:Y:S02]  /*13060*/  MUFU.EX2 R53, R3 ;  /* 0x0000000300357308 */ /* 0x0002a40000000800 */
[----:B------:R-:W-:Y:S01]  /*13070*/  HMMA.16816.F32 R32, R8, R18, R24 ;  /* 0x000000120820723c */ /* 0x000fe20000001818 */
[----:B------:R-:W3:Y:S01]  /*13080*/  LDSM.16.MT88.4 R24, [R234+0x3100] ;  /* 0x00310000ea18783b */ /* 0x000ee20000004200 */
[--C-:B-1----:R-:W-:Y:S01]  /*13090*/  FFMA.FTZ R3, R176, c[0x0][0x2d0], -R0.reuse ;  /* 0x0000b400b0037a23 */ /* 0x102fe20000010800 */
[----:B--2---:R-:W-:Y:S02]  /*130a0*/  F2FP.PACK_AB R5, R53, R52 ;  /* 0x000000343505723e */ /* 0x004fe400000000ff */
[----:B------:R-:W-:Y:S01]  /*130b0*/  MOV R176, R162 ;  /* 0x000000a200b07202 */ /* 0x000fe20000000f00 */
[----:B------:R1:W-:Y:S02]  /*130c0*/  MUFU.EX2 R55, R3 ;  /* 0x0000000300377308 */ /* 0x0003e40000000800 */
[----:B-1----:R-:W-:-:S06]  /*130d0*/  FFMA.FTZ R3, R174, c[0x0][0x2d0], -R0 ;  /* 0x0000b400ae037a23 */ /* 0x002fcc0000010800 */
[----:B------:R-:W1:Y:S02]  /*130e0*/  MUFU.EX2 R62, R3 ;  /* 0x00000003003e7308 */ /* 0x000e640000000800 */
[----:B-1----:R-:W-:Y:S01]  /*130f0*/  F2FP.PACK_AB R7, R62, R55 ;  /* 0x000000373e07723e */ /* 0x002fe200000000ff */
[----:B------:R-:W-:-:S06]  /*13100*/  IMAD.MOV.U32 R3, RZ, RZ, R157 ;  /* 0x000000ffff037224 */ /* 0x000fcc00078e009d */
[C---:B------:R-:W-:Y:S07]  /*13110*/  HMMA.16816.F32 R140, R4.reuse, R12, R184 ;  /* 0x0000000c048c723c */ /* 0x040fee00000018b8 */
[----:B------:R-:W-:Y:S01]  /*13120*/  IMAD.MOV.U32 R187, RZ, RZ, R28 ;  /* 0x000000ffffbb7224 */ /* 0x000fe200078e001c */
[----:B------:R-:W-:Y:S01]  /*13130*/  HMMA.16816.F32 R148, R4, R14, R148 ;  /* 0x0000000e0494723c */ /* 0x000fe20000001894 */
[----:B------:R-:W-:Y:S01]  /*13140*/  IMAD.MOV.U32 R184, RZ, RZ, R29 ;  /* 0x000000ffffb87224 */ /* 0x000fe200078e001d */
[----:B------:R-:W-:Y:S01]  /*13150*/  MOV R186, R156 ;  /* 0x0000009c00ba7202 */ /* 0x000fe20000000f00 */
[----:B------:R-:W-:-:S05]  /*13160*/  IMAD.MOV.U32 R185, RZ, RZ, R163 ;  /* 0x000000ffffb97224 */ /* 0x000fca00078e00a3 */
[C---:B------:R-:W-:Y:S01]  /*13170*/  HMMA.16816.F32 R28, R8.reuse, R14, R40 ;  /* 0x0000000e081c723c */ /* 0x040fe20000001828 */
[----:B------:R-:W1:Y:S06]  /*13180*/  LDSM.16.MT88.4 R12, [R236+0x1100] ;  /* 0x00110000ec0c783b */ /* 0x000e6c0000004200 */
[----:B------:R-:W-:Y:S01]  /*13190*/  MOV R41, R187 ;  /* 0x000000bb00297202 */ /* 0x000fe20000000f00 */
[----:B------:R-:W-:Y:S01]  /*131a0*/  HMMA.16816.F32 R156, R8, R16, R192 ;  /* 0x00000010089c723c */ /* 0x000fe200000018c0 */
[----:B------:R-:W-:Y:S01]  /*131b0*/  MOV R187, R215 ;  /* 0x000000d700bb7202 */ /* 0x000fe20000000f00 */
[----:B------:R-:W-:-:S02]  /*131c0*/  IMAD.MOV.U32 R40, RZ, RZ, R186 ;  /* 0x000000ffff287224 */ /* 0x000fc400078e00ba */
[----:B------:R-:W-:Y:S02]  /*131d0*/  IMAD.MOV.U32 R42, RZ, RZ, R3 ;  /* 0x000000ffff2a7224 */ /* 0x000fe400078e0003 */
[----:B------:R-:W-:Y:S01]  /*131e0*/  IMAD.MOV.U32 R43, RZ, RZ, R138 ;  /* 0x000000ffff2b7224 */ /* 0x000fe200078e008a */
[----:B------:R-:W-:Y:S01]  /*131f0*/  MOV R138, R46 ;  /* 0x0000002e008a7202 */ /* 0x000fe20000000f00 */
[----:B------:R-:W-:Y:S01]  /*13200*/  HMMA.16816.F32 R160, R4, R16, R188 ;  /* 0x0000001004a0723c */ /* 0x000fe200000018bc */
[----:B------:R-:W-:Y:S02]  /*13210*/  IMAD.MOV.U32 R3, RZ, RZ, R70 ;  /* 0x000000ffff037224 */ /* 0x000fe400078e0046 */
[----:B------:R-:W-:-:S05]  /*13220*/  IMAD.MOV.U32 R186, RZ, RZ, R44 ;  /* 0x000000ffffba7224 */ /* 0x000fca00078e002c */
[C---:B------:R-:W-:Y:S01]  /*13230*/  HMMA.16816.F32 R164, R4.reuse, R18, R164 ;  /* 0x0000001204a4723c */ /* 0x040fe200000018a4 */
[----:B------:R-:W2:Y:S07]  /*13240*/  LDSM.16.MT88.4 R16, [R235+0x1100] ;  /* 0x00110000eb10783b */ /* 0x000eae0000004200 */
[----:B---3--:R-:W-:Y:S08]  /*13250*/  HMMA.16816.F32 R40, R4, R24, R40 ;  /* 0x000000180428723c */ /* 0x008ff00000001828 */
[----:B-1----:R-:W-:Y:S07]  /*13260*/  HMMA.16816.F32 R172, R8, R12, R96 ;  /* 0x0000000c08ac723c */ /* 0x002fee0000001860 */
[----:B------:R-:W-:Y:S01]  /*13270*/  MOV R99, R176 ;  /* 0x000000b000637202 */ /* 0x000fe20000000f00 */
[----:B------:R-:W-:Y:S01]  /*13280*/  IMAD.MOV.U32 R98, RZ, RZ, R177 ;  /* 0x000000ffff627224 */ /* 0x000fe200078e00b1 */
[----:B------:R-:W-:Y:S01]  /*13290*/  MOV R96, R179 ;  /* 0x000000b300607202 */ /* 0x000fe20000000f00 */
[----:B------:R-:W-:Y:S01]  /*132a0*/  IMAD.MOV.U32 R97, RZ, RZ, R178 ;  /* 0x000000ffff617224 */ /* 0x000fe200078e00b2 */
[C---:B------:R-:W-:Y:S07]  /*132b0*/  HMMA.16816.F32 R180, R4.reuse, R14, R128 ;  /* 0x0000000e04b4723c */ /* 0x040fee0000001880 */
[----:B------:R-:W-:Y:S01]  /*132c0*/  IMAD.MOV.U32 R130, RZ, RZ, R214 ;  /* 0x000000ffff827224 */ /* 0x000fe200078e00d6 */
[----:B------:R-:W-:Y:S01]  /*132d0*/  HMMA.16816.F32 R176, R4, R12, R196 ;  /* 0x0000000c04b0723c */ /* 0x000fe200000018c4 */
[----:B------:R-:W-:Y:S01]  /*132e0*/  IMAD.MOV.U32 R131, RZ, RZ, R185 ;  /* 0x000000ffff837224 */ /* 0x000fe200078e00b9 */
[----:B------:R-:W-:Y:S01]  /*132f0*/  MOV R185, R71 ;  /* 0x0000004700b97202 */ /* 0x000fe20000000f00 */
[----:B------:R-:W-:-:S02]  /*13300*/  IMAD.MOV.U32 R128, RZ, RZ, R47 ;  /* 0x000000ffff807224 */ /* 0x000fc400078e002f */
[----:B------:R-:W-:-:S03]  /*13310*/  IMAD.MOV.U32 R129, RZ, RZ, R45 ;  /* 0x000000ffff817224 */ /* 0x000fc600078e002d */
[C---:B------:R-:W-:Y:S01]  /*13320*/  HMMA.16816.F32 R76, R8.reuse, R14, R76 ;  /* 0x0000000e084c723c */ /* 0x040fe2000000184c */
[----:B------:R-:W1:Y:S07]  /*13330*/  LDSM.16.MT88.4 R12, [R233+0x3100] ;  /* 0x00310000e90c783b */ /* 0x000e6e0000004200 */
[C---:B--2---:R-:W-:Y:S07]  /*13340*/  HMMA.16816.F32 R188, R8.reuse, R16, R100 ;  /* 0x0000001008bc723c */ /* 0x044fee0000001864 */
[----:B------:R-:W-:Y:S01]  /*13350*/  IMAD.MOV.U32 R100, RZ, RZ, R213 ;  /* 0x000000ffff647224 */ /* 0x000fe200078e00d5 */
[----:B------:R-:W-:Y:S01]  /*13360*/  MOV R101, R212 ;  /* 0x000000d400657202 */ /* 0x000fe20000000f00 */
[----:B------:R-:W-:Y:S01]  /*13370*/  IMAD.MOV.U32 R102, RZ, RZ, R69 ;  /* 0x000000ffff667224 */ /* 0x000fe200078e0045 */
[----:B------:R-:W-:Y:S01]  /*13380*/  HMMA.16816.F32 R212, R8, R18, R72 ;  /* 0x0000001208d4723c */ /* 0x000fe20000001848 */
[----:B------:R-:W-:-:S07]  /*13390*/  IMAD.MOV.U32 R103, RZ, RZ, R68 ;  /* 0x000000ffff677224 */ /* 0x000fce00078e0044 */
[C---:B------:R-:W-:Y:S07]  /*133a0*/  HMMA.16816.F32 R192, R4.reuse, R16, R204 ;  /* 0x0000001004c0723c */ /* 0x040fee00000018cc */
[----:B------:R-:W-:Y:S01]  /*133b0*/  MOV R204, R100 ;  /* 0x0000006400cc7202 */ /* 0x000fe20000000f00 */
[----:B------:R-:W-:Y:S01]  /*133c0*/  HMMA.16816.F32 R196, R4, R18, R124 ;  /* 0x0000001204c4723c */ /* 0x000fe2000000187c */
[----:B------:R-:W2:Y:S01]  /*133d0*/  LDSM.16.MT88.4 R16, [R236+0x3100] ;  /* 0x00310000ec10783b */ /* 0x000ea20000004200 */
[----:B------:R-:W-:Y:S01]  /*133e0*/  IMAD.MOV.U32 R205, RZ, RZ, R101 ;  /* 0x000000ffffcd7224 */ /* 0x000fe200078e0065 */
[----:B------:R-:W-:Y:S01]  /*133f0*/  MOV R207, R103 ;  /* 0x0000006700cf7202 */ /* 0x000fe20000000f00 */
[----:B------:R-:W-:Y:S01]  /*13400*/  IMAD.MOV.U32 R100, RZ, RZ, R128 ;  /* 0x000000ffff647224 */ /* 0x000fe200078e0080 */
[----:B------:R-:W-:Y:S01]  /*13410*/  MOV R128, R98 ;  /* 0x0000006200807202 */ /* 0x000fe20000000f00 */
[----:B------:R-:W-:-:S02]  /*13420*/  IMAD.MOV.U32 R101, RZ, RZ, R129 ;  /* 0x000000ffff657224 */ /* 0x000fc400078e0081 */
[-C--:B-1----:R-:W-:Y:S01]  /*13430*/  HMMA.16816.F32 R72, R4, R12.reuse, R208 ;  /* 0x0000000c0448723c */ /* 0x082fe200000018d0 */
        /* <DEDUP_REMOVED lines=8> */
[----:B------:R-:W-:Y:S02]  /*134c0*/  IMAD.MOV.U32 R171, RZ, RZ, R86 ;  /* 0x000000ffffab7224 */ /* 0x000fe400078e0056 */
[----:B------:R-:W-:-:S02]  /*134d0*/  IMAD.MOV.U32 R130, RZ, RZ, R96 ;  /* 0x000000ffff827224 */ /* 0x000fc400078e0060 */
[----:B------:R-:W-:Y:S02]  /*134e0*/  IMAD.MOV.U32 R103, RZ, RZ, R99 ;  /* 0x000000ffff677224 */ /* 0x000fe400078e0063 */
[----:B------:R-:W-:Y:S01]  /*134f0*/  IMAD.MOV.U32 R168, RZ, RZ, R87 ;  /* 0x000000ffffa87224 */ /* 0x000fe200078e0057 */
[----:B------:R-:W-:Y:S01]  /*13500*/  HMMA.16816.F32 R44, R4, R14, R120 ;  /* 0x0000000e042c723c */ /* 0x000fe20000001878 */
[----:B------:R-:W-:-:S07]  /*13510*/  IMAD.MOV.U32 R86, RZ, RZ, R244 ;  /* 0x000000ffff567224 */ /* 0x000fce00078e00f4 */
[----:B------:R-:W-:Y:S01]  /*13520*/  HMMA.16816.F32 R208, R8, R14, R48 ;  /* 0x0000000e08d0723c */ /* 0x000fe20000001830 */
        /* <DEDUP_REMOVED lines=10> */
[C---:B--2---:R-:W-:Y:S01]  /*135d0*/  HMMA.16816.F32 R104, R4.reuse, R16, R104 ;  /* 0x000000100468723c */ /* 0x044fe20000001868 */
[----:B------:R-:W-:Y:S01]  /*135e0*/  IMAD.MOV.U32 R85, RZ, RZ, R241 ;  /* 0x000000ffff557224 */ /* 0x000fe200078e00f1 */
[----:B------:R2:W5:Y:S01]  /*135f0*/  LDL.LU R244, [R1+0x78] ;  /* 0x0000780001f47983 */ /* 0x0005620000300800 */
        /* <DEDUP_REMOVED lines=10> */
[----:B------:R-:W-:-:S02]  /*136a0*/  IMAD.MOV.U32 R102, RZ, RZ, R98 ;  /* 0x000000ffff667224 */ /* 0x000fc400078e0062 */
[----:B------:R-:W-:-:S03]  /*136b0*/  IMAD.MOV.U32 R204, RZ, RZ, R100 ;  /* 0x000000ffffcc7224 */ /* 0x000fc600078e0064 */
[----:B------:R-:W-:Y:S01]  /*136c0*/  HMMA.16816.F32 R108, R4, R18, R108 ;  /* 0x00000012046c723c */ /* 0x000fe2000000186c */
[----:B------:R-:W-:Y:S01]  /*136d0*/  IMAD.MOV.U32 R224, RZ, RZ, R205 ;  /* 0x000000ffffe07224 */ /* 0x000fe200078e00cd */
[----:B------:R-:W-:Y:S01]  /*136e0*/  MOV R226, R102 ;  /* 0x0000006600e27202 */ /* 0x000fe20000000f00 */
[----:B------:R-:W-:Y:S01]  /*136f0*/  IMAD.MOV.U32 R225, RZ, RZ, R206 ;  /* 0x000000ffffe17224 */ /* 0x000fe200078e00ce */
[----:B------:R-:W-:-:S04]  /*13700*/  MOV R227, R204 ;  /* 0x000000cc00e37202 */ /* 0x000fc80000000f00 */
[C---:B-1----:R-:W-:Y:S08]  /*13710*/  HMMA.16816.F32 R120, R4.reuse, R12, R124 ;  /* 0x0000000c0478723c */ /* 0x042ff0000000187c */
[----:B------:R-:W-:Y:S01]  /*13720*/  HMMA.16816.F32 R48, R4, R14, R152 ;  /* 0x0000000e0430723c */ /* 0x000fe20000001898 */
[----:B------:R-:W-:Y:S01]  /*13730*/  FFMA.FTZ R3, R3, c[0x0][0x2d0], -R22 ;  /* 0x0000b40003037a23 */ /* 0x000fe20000010816 */
[----:B------:R-:W-:Y:S01]  /*13740*/  MOV R101, R97 ;  /* 0x0000006100657202 */ /* 0x000fe20000000f00 */
[----:B------:R2:W5:Y:S04]  /*13750*/  LDL.LU R242, [R1+0x70] ;  /* 0x0000700001f27983 */ /* 0x0005680000300800 */
[----:B------:R-:W-:-:S02]  /*13760*/  IMAD.MOV.U32 R7, RZ, RZ, R103 ;  /* 0x000000ffff077224 */ /* 0x000fc400078e0067 */
[----:B------:R-:W-:Y:S02]  /*13770*/  IMAD.MOV.U32 R152, RZ, RZ, R86 ;  /* 0x000000ffff987224 */ /* 0x000fe400078e0056 */
[----:B------:R-:W-:Y:S02]  /*13780*/  IMAD.MOV.U32 R100, RZ, RZ, R96 ;  /* 0x000000ffff647224 */ /* 0x000fe400078e0060 */
[----:B------:R-:W-:Y:S01]  /*13790*/  IMAD.MOV.U32 R155, RZ, RZ, R85 ;  /* 0x000000ffff9b7224 */ /* 0x000fe200078e0055 */
[----:B------:R-:W-:Y:S01]  /*137a0*/  MOV R6, R7 ;  /* 0x0000000700067202 */ /* 0x000fe20000000f00 */
        /* <DEDUP_REMOVED lines=10> */
[----:B------:R-:W-:Y:S01]  /*13850*/  MOV R226, R227 ;  /* 0x000000e300e27202 */ /* 0x000fe20000000f00 */
[----:B------:R-:W-:Y:S01]  /*13860*/  IMAD.MOV.U32 R227, RZ, RZ, R127 ;  /* 0x000000ffffe37224 */ /* 0x000fe200078e007f */
[----:B------:R2:W5:Y:S01]  /*13870*/  LDL.LU R241, [R1+0x6c] ;  /* 0x00006c0001f17983 */ /* 0x0005620000300800 */
[----:B------:R-:W-:Y:S01]  /*13880*/  IMAD.MOV.U32 R127, RZ, RZ, R96 ;  /* 0x000000ffff7f7224 */ /* 0x000fe200078e0060 */
[----:B------:R-:W-:Y:S01]  /*13890*/  MOV R96, R184 ;  /* 0x000000b800607202 */ /* 0x000fe20000000f00 */
[----:B------:R-:W-:-:S02]  /*138a0*/  IMAD.MOV.U32 R184, RZ, RZ, R23 ;  /* 0x000000ffffb87224 */ /* 0x000fc400078e0017 */
[----:B------:R-:W-:Y:S01]  /*138b0*/  IMAD.MOV.U32 R154, RZ, RZ, R84 ;  /* 0x000000ffff9a7224 */ /* 0x000fe200078e0054 */
[----:B------:R1:W-:Y:S01]  /*138c0*/  MUFU.EX2 R23, R3 ;  /* 0x0000000300177308 */ /* 0x0003e20000000800 */
[----:B------:R-:W-:Y:S01]  /*138d0*/  HMMA.16816.F32 R84, R8, R24, R116 ;  /* 0x000000180854723c */ /* 0x000fe20000001874 */
[----:B------:R-:W-:Y:S01]  /*138e0*/  IMAD.MOV.U32 R125, RZ, RZ, R100 ;  /* 0x000000ffff7d7224 */ /* 0x000fe200078e0064 */
[----:B------:R2:W5:Y:S01]  /*138f0*/  LDL.LU R240, [R1+0x68] ;  /* 0x0000680001f07983 */ /* 0x0005620000300800 */
[----:B------:R-:W-:Y:S02]  /*13900*/  FFMA.FTZ R4, R220, c[0x0][0x2d0], -R0 ;  /* 0x0000b400dc047a23 */ /* 0x000fe40000010800 */
[----:B------:R-:W-:Y:S02]  /*13910*/  FADD.FTZ R5, R203, R202 ;  /* 0x000000cacb057221 */ /* 0x000fe40000010000 */
[----:B------:R-:W-:Y:S02]  /*13920*/  IMAD.MOV.U32 R97, RZ, RZ, R99 ;  /* 0x000000ffff617224 */ /* 0x000fe400078e0063 */
[----:B-1----:R-:W-:-:S04]  /*13930*/  FFMA.FTZ R3, R6, c[0x0][0x2d0], -R22 ;  /* 0x0000b40006037a23 */ /* 0x002fc80000010816 */
[----:B------:R1:W3:Y:S01]  /*13940*/  MUFU.EX2 R24, R3 ;  /* 0x0000000300187308 */ /* 0x0002e20000000800 */
[----:B------:R-:W-:Y:S01]  /*13950*/  HMMA.16816.F32 R204, R8, R26, R56 ;  /* 0x0000001a08cc723c */ /* 0x000fe20000001838 */
[----:B------:R-:W-:Y:S02]  /*13960*/  IMAD.MOV.U32 R124, RZ, RZ, R101 ;  /* 0x000000ffff7c7224 */ /* 0x000fe400078e0065 */
[----:B-1----:R-:W-:-:S04]  /*13970*/  FFMA.FTZ R3, R7, c[0x0][0x2d0], -R22 ;  /* 0x0000b40007037a23 */ /* 0x002fc80000010816 */
[----:B------:R1:W-:Y:S01]  /*13980*/  MUFU.EX2 R25, R3 ;  /* 0x0000000300197308 */ /* 0x0003e20000000800 */
[----:B------:R-:W-:Y:S01]  /*13990*/  HMMA.16816.F32 R100, R8, R16, R112 ;  /* 0x000000100864723c */ /* 0x000fe20000001870 */
[----:B-1----:R-:W-:-:S06]  /*139a0*/  FFMA.FTZ R3, R152, c[0x0][0x2d0], -R22 ;  /* 0x0000b40098037a23 */ /* 0x002fcc0000010816 */
[----:B------:R1:W4:Y:S02]  /*139b0*/  MUFU.EX2 R26, R3 ;  /* 0x00000003001a7308 */ /* 0x0003240000000800 */
[----:B-1----:R-:W-:-:S06]  /*139c0*/  FFMA.FTZ R3, R153, c[0x0][0x2d0], -R21 ;  /* 0x0000b40099037a23 */ /* 0x002fcc0000010815 */
[----:B------:R1:W-:Y:S02]  /*139d0*/  MUFU.EX2 R16, R3 ;  /* 0x0000000300107308 */ /* 0x0003e40000000800 */
[----:B-1----:R-:W-:-:S06]  /*139e0*/  FFMA.FTZ R3, R154, c[0x0][0x2d0], -R21 ;  /* 0x0000b4009a037a23 */ /* 0x002fcc0000010815 */
[----:B------:R1:W-:Y:S01]  /*139f0*/  MUFU.EX2 R18, R3 ;  /* 0x0000000300127308 */ /* 0x0003e20000000800 */
[----:B------:R-:W-:Y:S01]  /*13a00*/  HMMA.16816.F32 R116, R8, R12, R88 ;  /* 0x0000000c0874723c */ /* 0x000fe20000001858 */
[----:B-1----:R-:W-:-:S07]  /*13a10*/  FFMA.FTZ R3, R155, c[0x0][0x2d0], -R21 ;  /* 0x0000b4009b037a23 */ /* 0x002fce0000010815 */
[----:B------:R-:W-:Y:S01]  /*13a20*/  HMMA.16816.F32 R56, R8, R14, R80 ;  /* 0x0000000e0838723c */ /* 0x000fe20000001850 */
[----:B------:R-:W1:Y:S01]  /*13a30*/  LDSM.16.MT88.4 R152, [R233+0x1900] ;  /* 0x00190000e998783b */ /* 0x000e620000004200 */
[----:B------:R2:W-:Y:S01]  /*13a40*/  MUFU.EX2 R22, R3 ;  /* 0x0000000300167308 */ /* 0x0005e20000000800 */
[----:B------:R-:W-:Y:S02]  /*13a50*/  IMAD.MOV.U32 R7, RZ, RZ, R225 ;  /* 0x000000ffff077224 */ /* 0x000fe400078e00e1 */
[----:B------:R-:W-:Y:S02]  /*13a60*/  FADD.FTZ R6, R218, R217 ;  /* 0x000000d9da067221 */ /* 0x000fe40000010000 */
[----:B------:R-:W-:Y:S01]  /*13a70*/  IMAD.MOV.U32 R27, RZ, RZ, R127 ;  /* 0x000000ffff1b7224 */ /* 0x000fe200078e007f */
[----:B------:R-:W-:Y:S02]  /*13a80*/  MOV R220, R128 ;  /* 0x0000008000dc7202 */ /* 0x000fe40000000f00 */
[----:B------:R-:W-:Y:S01]  /*13a90*/  MUFU.EX2 R13, R4 ;  /* 0x00000004000d7308 */ /* 0x000fe20000000800 */
[----:B------:R-:W-:-:S02]  /*13aa0*/  MOV R113, R96 ;  /* 0x0000006000717202 */ /* 0x000fc40000000f00 */
[----:B------:R-:W-:Y:S01]  /*13ab0*/  MOV R99, R238 ;  /* 0x000000ee00637202 */ /* 0x000fe20000000f00 */
[----:B------:R-:W-:Y:S01]  /*13ac0*/  IMAD.MOV.U32 R98, RZ, RZ, R239 ;  /* 0x000000ffff627224 */ /* 0x000fe200078e00ef */
[----:B------:R-:W-:Y:S01]  /*13ad0*/  MOV R115, R226 ;  /* 0x000000e200737202 */ /* 0x000fe20000000f00 */
[----:B------:R-:W-:Y:S01]  /*13ae0*/  FADD.FTZ R9, R201, R200 ;  /* 0x000000c8c9097221 */ /* 0x000fe20000010000 */
[----:B------:R-:W-:Y:S01]  /*13af0*/  LDSM.16.MT88.4 R80, [R233+0x3900] ;  /* 0x00390000e950783b */ /* 0x000fe20000004200 */
[----:B--2---:R-:W-:Y:S01]  /*13b00*/  FFMA.FTZ R3, R224, c[0x0][0x2d0], -R21 ;  /* 0x0000b400e0037a23 */ /* 0x004fe20000010815 */
[----:B------:R-:W-:Y:S01]  /*13b10*/  MOV R127, R168 ;  /* 0x000000a8007f7202 */ /* 0x000fe20000000f00 */
[----:B------:R-:W-:Y:S01]  /*13b20*/  IMAD.MOV.U32 R218, RZ, RZ, R131 ;  /* 0x000000ffffda7224 */ /* 0x000fe200078e0083 */
[----:B------:R-:W-:Y:S01]  /*13b30*/  MOV R217, R130 ;  /* 0x0000008200d97202 */ /* 0x000fe20000000f00 */
[----:B------:R2:W1:Y:S01]  /*13b40*/  MUFU.EX2 R21, R3 ;  /* 0x0000000300157308 */ /* 0x0004620000000800 */
[----:B---3--:R-:W-:Y:S01]  /*13b50*/  F2FP.PACK_AB R128, R24, R23 ;  /* 0x000000171880723e */ /* 0x008fe200000000ff */
[----:B------:R-:W-:-:S02]  /*13b60*/  IMAD.MOV.U32 R96, RZ, RZ, R171 ;  /* 0x000000ffff607224 */ /* 0x000fc400078e00ab */
[----:B------:R-:W-:Y:S01]  /*13b70*/  IMAD.MOV.U32 R114, RZ, RZ, R227 ;  /* 0x000000ffff727224 */ /* 0x000fe200078e00e3 */
[----:B------:R-:W-:Y:S01]  /*13b80*/  MOV R225, R186 ;  /* 0x000000ba00e17202 */ /* 0x000fe20000000f00 */
[----:B------:R-:W-:Y:S01]  /*13b90*/  IMAD.MOV.U32 R226, RZ, RZ, R185 ;  /* 0x000000ffffe27224 */ /* 0x000fe200078e00b9 */
[----:B------:R-:W-:Y:S04]  /*13ba0*/  LDSM.16.MT88.4 R200, [R235+0x1900] ;  /* 0x00190000ebc8783b */ /* 0x000fe80000004200 */
[----:B------:R3:W5:Y:S01]  /*13bb0*/  LDL.LU R239, [R1+0x64] ;  /* 0x0000640001ef7983 */ /* 0x0007620000300800 */
[----:B--2---:R-:W-:Y:S01]  /*13bc0*/  FFMA.FTZ R3, R231, c[0x0][0x2d0], -R20 ;  /* 0x0000b400e7037a23 */ /* 0x004fe20000010814 */
[----:B----4-:R-:W-:Y:S02]  /*13bd0*/  F2FP.PACK_AB R130, R26, R25 ;  /* 0x000000191a82723e */ /* 0x010fe400000000ff */
[----:B-1----:R-:W-:Y:S01]  /*13be0*/  F2FP.PACK_AB R131, R21, R22 ;  /* 0x000000161583723e */ /* 0x002fe200000000ff */
[----:B------:R1:W-:Y:S01]  /*13bf0*/  MUFU.EX2 R12, R3 ;  /* 0x00000003000c7308 */ /* 0x0003e20000000800 */
[----:B------:R-:W-:Y:S01]  /*13c00*/  IMAD.MOV.U32 R227, RZ, RZ, R184 ;  /* 0x000000ffffe37224 */ /* 0x000fe200078e00b8 */
[----:B------:R3:W5:Y:S01]  /*13c10*/  LDL.LU R238, [R1+0x60] ;  /* 0x0000600001ee7983 */ /* 0x0007620000300800 */
[----:B------:R-:W-:-:S02]  /*13c20*/  IMAD.MOV.U32 R224, RZ, RZ, R187 ;  /* 0x000000ffffe07224 */ /* 0x000fc400078e00bb */
[----:B------:R-:W-:Y:S01]  /*13c30*/  IMAD.MOV.U32 R231, RZ, RZ, R114 ;  /* 0x000000ffffe77224 */ /* 0x000fe200078e0072 */
[----:B------:R-:W-:Y:S04]  /*13c40*/  LDSM.16.MT88.4 R184, [R236+0x1900] ;  /* 0x00190000ecb8783b */ /* 0x000fe80000004200 */
[----:B------:R3:W5:Y:S04]  /*13c50*/  LDL.LU R237, [R1+0x5c] ;  /* 0x00005c0001ed7983 */ /* 0x0007680000300800 */
[----:B------:R3:W5:Y:S01]  /*13c60*/  LDL.LU R232, [R1+0x58] ;  /* 0x0000580001e87983 */ /* 0x0007620000300800 */
[----:B-1----:R-:W-:-:S04]  /*13c70*/  FFMA.FTZ R3, R230, c[0x0][0x2d0], -R20 ;  /* 0x0000b400e6037a23 */ /* 0x002fc80000010814 */
[----:B------:R1:W2:Y:S02]  /*13c80*/  MUFU.EX2 R15, R3 ;  /* 0x00000003000f7308 */ /* 0x0002a40000000800 */
[----:B-1----:R-:W-:-:S06]  /*13c90*/  FFMA.FTZ R3, R229, c[0x0][0x2d0], -R20 ;  /* 0x0000b400e5037a23 */ /* 0x002fcc0000010814 */
[----:B------:R1:W-:Y:S02]  /*13ca0*/  MUFU.EX2 R17, R3 ;  /* 0x0000000300117308 */ /* 0x0003e40000000800 */
[----:B-1----:R-:W-:-:S06]  /*13cb0*/  FFMA.FTZ R3, R228, c[0x0][0x2d0], -R20 ;  /* 0x0000b400e4037a23 */ /* 0x002fcc0000010814 */
[----:B------:R1:W-:Y:S01]  /*13cc0*/  MUFU.EX2 R19, R3 ;  /* 0x0000000300137308 */ /* 0x0003e20000000800 */
[----:B------:R-:W-:Y:S01]  /*13cd0*/  MOV R229, R7 ;  /* 0x0000000700e57202 */ /* 0x000fe20000000f00 */
[----:B-1----:R-:W-:-:S06]  /*13ce0*/  FFMA.FTZ R3, R222, c[0x0][0x2d0], -R0 ;  /* 0x0000b400de037a23 */ /* 0x002fcc0000010800 */
[----:B------:R1:W-:Y:S01]  /*13cf0*/  MUFU.EX2 R10, R3 ;  /* 0x00000003000a7308 */ /* 0x0003e20000000800 */
[----:B------:R-:W-:Y:S02]  /*13d00*/  FADD.FTZ R20, R223, R6 ;  /* 0x00000006df147221 */ /* 0x000fe40000010000 */
[----:B-1----:R-:W-:-:S05]  /*13d10*/  FFMA.FTZ R3, R221, c[0x0][0x2d0], -R0 ;  /* 0x0000b400dd037a23 */ /* 0x002fca0000010800 */
[----:B------:R1:W4:Y:S02]  /*13d20*/  MUFU.EX2 R11, R3 ;  /* 0x00000003000b7308 */ /* 0x0003240000000800 */
[----:B-1----:R-:W-:-:S06]  /*13d30*/  FFMA.FTZ R3, R219, c[0x0][0x2d0], -R0 ;  /* 0x0000b400db037a23 */ /* 0x002fcc0000010800 */
[----:B------:R1:W1:Y:S02]  /*13d40*/  MUFU.EX2 R14, R3 ;  /* 0x00000003000e7308 */ /* 0x0002640000000800 */
[----:B-1----:R-:W-:Y:S02]  /*13d50*/  FADD.FTZ R3, R216, R5 ;  /* 0x00000005d8037221 */ /* 0x002fe40000010000 */
[----:B------:R-:W1:Y:S01]  /*13d60*/  LDSM.16.MT88.4 R4, [R235+0x3900] ;  /* 0x00390000eb04783b */ /* 0x000e620000004200 */
[----:B------:R-:W-:Y:S01]  /*13d70*/  IMAD.MOV.U32 R228, RZ, RZ, R124 ;  /* 0x000000ffffe47224 */ /* 0x000fe200078e007c */
[----:B------:R-:W-:Y:S01]  /*13d80*/  MOV R222, R125 ;  /* 0x0000007d00de7202 */ /* 0x000fe20000000f00 */
[----:B------:R-:W-:Y:S01]  /*13d90*/  IMAD.MOV.U32 R221, RZ, RZ, R126 ;  /* 0x000000ffffdd7224 */ /* 0x000fe200078e007e */
[----:B------:R-:W-:Y:S01]  /*13da0*/  MOV R223, R127 ;  /* 0x0000007f00df7202 */ /* 0x000fe20000000f00 */
[----:B------:R-:W-:Y:S01]  /*13db0*/  IMAD.MOV.U32 R219, RZ, RZ, R129 ;  /* 0x000000ffffdb7224 */ /* 0x000fe200078e0081 */
[----:B------:R-:W-:-:S02]  /*13dc0*/  F2FP.PACK_AB R129, R18, R16 ;  /* 0x000000101281723e */ /* 0x000fc400000000ff */
[----:B--2---:R-:W-:Y:S02]  /*13dd0*/  F2FP.PACK_AB R124, R15, R12 ;  /* 0x0000000c0f7c723e */ /* 0x004fe400000000ff */
[----:B----4-:R-:W-:Y:S02]  /*13de0*/  F2FP.PACK_AB R125, R11, R10 ;  /* 0x0000000a0b7d723e */ /* 0x010fe400000000ff */
[----:B------:R-:W-:Y:S02]  /*13df0*/  F2FP.PACK_AB R126, R19, R17 ;  /* 0x00000011137e723e */ /* 0x000fe400000000ff */
[----:B------:R-:W-:Y:S01]  /*13e00*/  F2FP.PACK_AB R127, R14, R13 ;  /* 0x0000000d0e7f723e */ /* 0x000fe200000000ff */
[----:B------:R-:W-:Y:S01]  /*13e10*/  FADD.FTZ R0, R170, R169 ;  /* 0x000000a9aa007221 */ /* 0x000fe20000010000 */
[----:B------:R-:W-:Y:S01]  /*13e20*/  HMMA.16816.F32 R144, R128, R152, R144 ;  /* 0x000000988090723c */ /* 0x000fe20000001890 */
[----:B------:R-:W-:Y:S01]  /*13e30*/  IMAD.MOV.U32 R216, RZ, RZ, R96 ;  /* 0x000000ffffd87224 */ /* 0x000fe200078e0060 */
[----:B------:R-:W2:Y:S01]  /*13e40*/  LDSM.16.MT88.4 R168, [R234+0x1900] ;  /* 0x00190000eaa8783b */ /* 0x000ea20000004200 */
[----:B------:R-:W-:Y:S01]  /*13e50*/  FADD.FTZ R8, R113, R0 ;  /* 0x0000000071087221 */ /* 0x000fe20000010000 */
[----:B------:R-:W-:-:S04]  /*13e60*/  MOV R0, R99 ;  /* 0x0000006300007202 */ /* 0x000fc80000000f00 */
[----:B------:R-:W-:Y:S01]  /*13e70*/  HMMA.16816.F32 R140, R124, R152, R140 ;  /* 0x000000987c8c723c */ /* 0x000fe2000000188c */
[----:B------:R-:W-:-:S07]  /*13e80*/  FADD.FTZ R0, R0, R9 ;  /* 0x0000000900007221 */ /* 0x000fce0000010000 */
[-C--:B------:R-:W-:Y:S08]  /*13e90*/  HMMA.16816.F32 R148, R124, R154.reuse, R148 ;  /* 0x0000009a7c94723c */ /* 0x080ff00000001894 */
[----:B------:R-:W-:Y:S07]  /*13ea0*/  HMMA.16816.F32 R152, R128, R154, R28 ;  /* 0x0000009a8098723c */ /* 0x000fee000000181c */
[----:B------:R-:W-:Y:S01]  /*13eb0*/  IMAD.MOV.U32 R30, RZ, RZ, R98 ;  /* 0x000000ffff1e7224 */ /* 0x000fe200078e0062 */
[----:B------:R-:W-:Y:S01]  /*13ec0*/  MOV R31, R97 ;  /* 0x00000061001f7202 */ /* 0x000fe20000000f00 */
[----:B------:R-:W-:Y:S01]  /*13ed0*/  FADD.FTZ R0, R223, R0 ;  /* 0x00000000df007221 */ /* 0x000fe20000010000 */
[----:B-1----:R-:W-:Y:S01]  /*13ee0*/  HMMA.16816.F32 R120, R124, R4, R120 ;  /* 0x000000047c78723c */ /* 0x002fe20000001878 */
[----:B------:R-:W-:Y:S01]  /*13ef0*/  FADD.FTZ R8, R30, R8 ;  /* 0x000000081e087221 */ /* 0x000fe20000010000 */
[----:B------:R-:W1:Y:S03]  /*13f00*/  LDSM.16.MT88.4 R96, [R234+0x3900] ;  /* 0x00390000ea60783b */ /* 0x000e660000004200 */
[----:B------:R-:W-:-:S03]  /*13f10*/  FADD.FTZ R9, R218, R8 ;  /* 0x00000008da097221 */ /* 0x000fc60000010000 */
[----:B------:R-:W-:Y:S01]  /*13f20*/  HMMA.16816.F32 R116, R128, R4, R116 ;  /* 0x000000048074723c */ /* 0x000fe20000001874 */
[----:B------:R-:W-:Y:S02]  /*13f30*/  FADD.FTZ R3, R216, R3 ;  /* 0x00000003d8037221 */ /* 0x000fe40000010000 */
[----:B------:R-:W-:Y:S02]  /*13f40*/  IMAD.MOV.U32 R230, RZ, RZ, R115 ;  /* 0x000000ffffe67224 */ /* 0x000fe400078e0073 */
[----:B------:R-:W4:Y:S02]  /*13f50*/  LDSM.16.MT88.4 R112, [R236+0x3900] ;  /* 0x00390000ec70783b */ /* 0x000f240000004200 */
        /* <DEDUP_REMOVED lines=39> */
[----:B------:R-:W-:Y:S01]  /*141d0*/  FADD.FTZ R5, R11, R5 ;  /* 0x000000050b057221 */ /* 0x000fe20000010000 */
[----:B------:R-:W-:Y:S01]  /*141e0*/  HMMA.16816.F32 R172, R128, R184, R172 ;  /* 0x000000b880ac723c */ /* 0x000fe200000018ac */
[----:B------:R-:W-:Y:S02]  /*141f0*/  FADD.FTZ R4, R15, R4 ;  /* 0x000000040f047221 */ /* 0x000fe40000010000 */
[----:B------:R-:W-:Y:S02]  /*14200*/  FADD.FTZ R0, R26, R0 ;  /* 0x000000001a007221 */ /* 0x000fe40000010000 */
[----:B------:R-:W-:-:S03]  /*14210*/  FADD.FTZ R3, R22, R3 ;  /* 0x0000000316037221 */ /* 0x000fc60000010000 */
[----:B------:R-:W-:Y:S01]  /*14220*/  HMMA.16816.F32 R176, R124, R184, R176 ;  /* 0x000000b87cb0723c */ /* 0x000fe200000018b0 */
[----:B------:R-:W-:Y:S02]  /*14230*/  FADD.FTZ R5, R13, R5 ;  /* 0x000000050d057221 */ /* 0x000fe40000010000 */
[----:B------:R-:W-:-:S05]  /*14240*/  FADD.FTZ R4, R17, R4 ;  /* 0x0000000411047221 */ /* 0x000fca0000010000 */
[-C--:B------:R-:W-:Y:S01]  /*14250*/  HMMA.16816.F32 R180, R124, R186.reuse, R180 ;  /* 0x000000ba7cb4723c */ /* 0x080fe200000018b4 */
[----:B------:R1:W-:Y:S07]  /*14260*/  STL [R1+0xc], R0 ;  /* 0x00000c0001007387 */ /* 0x0003ee0000100800 */
[C---:B------:R-:W-:Y:S08]  /*14270*/  HMMA.16816.F32 R184, R128.reuse, R186, R76 ;  /* 0x000000ba80b8723c */ /* 0x040ff0000000184c */
[-C--:B--2---:R-:W-:Y:S08]  /*14280*/  HMMA.16816.F32 R156, R128, R168.reuse, R156 ;  /* 0x000000a8809c723c */ /* 0x084ff0000000189c */
[----:B------:R-:W-:Y:S01]  /*14290*/  HMMA.16816.F32 R160, R124, R168, R160 ;  /* 0x000000a87ca0723c */ /* 0x000fe200000018a0 */
[----:B-1----:R-:W-:-:S07]  /*142a0*/  FADD.FTZ R0, R14, R5 ;  /* 0x000000050e007221 */ /* 0x002fce0000010000 */
[C---:B------:R-:W-:Y:S08]  /*142b0*/  HMMA.16816.F32 R164, R124.reuse, R170, R164 ;  /* 0x000000aa7ca4723c */ /* 0x040ff000000018a4 */
[C---:B------:R-:W-:Y:S08]  /*142c0*/  HMMA.16816.F32 R192, R124.reuse, R200, R192 ;  /* 0x000000c87cc0723c */ /* 0x040ff000000018c0 */
[C---:B------:R-:W-:Y:S08]  /*142d0*/  HMMA.16816.F32 R196, R124.reuse, R202, R196 ;  /* 0x000000ca7cc4723c */ /* 0x040ff000000018c4 */
[C---:B------:R-:W-:Y:S08]  /*142e0*/  HMMA.16816.F32 R72, R124.reuse, R80, R72 ;  /* 0x000000507c48723c */ /* 0x040ff00000001848 */
[C---:B------:R-:W-:Y:S08]  /*142f0*/  HMMA.16816.F32 R76, R124.reuse, R82, R44 ;  /* 0x000000527c4c723c */ /* 0x040ff0000000182c */
[C---:B------:R-:W-:Y:S08]  /*14300*/  HMMA.16816.F32 R88, R124.reuse, R96, R40 ;  /* 0x000000607c58723c */ /* 0x040ff00000001828 */
[C---:B------:R-:W-:Y:S08]  /*14310*/  HMMA.16816.F32 R92, R124.reuse, R98, R92 ;  /* 0x000000627c5c723c */ /* 0x040ff0000000185c */
[C---:B----4-:R-:W-:Y:S08]  /*14320*/  HMMA.16816.F32 R104, R124.reuse, R112, R104 ;  /* 0x000000707c68723c */ /* 0x050ff00000001868 */
        /* <DEDUP_REMOVED lines=21> */
[----:B------:R-:W3:Y:S04]  /*14480*/  LDL.64 R224, [R1+0x30] ;  /* 0x0000300001e07983 */ /* 0x000ee80000100a00 */
[----:B------:R-:W3:Y:S04]  /*14490*/  LDL R227, [R1+0x54] ;  /* 0x0000540001e37983 */ /* 0x000ee80000100800 */
[----:B------:R-:W3:Y:S01]  /*144a0*/  LDL.LU R138, [R1+0x4] ;  /* 0x00000400018a7983 */ /* 0x000ee20000300800 */
[----:B------:R-:W-:Y:S01]  /*144b0*/  IMAD.MOV.U32 R132, RZ, RZ, R135 ;  /* 0x000000ffff847224 */ /* 0x000fe200078e0087 */
[----:B------:R-:W-:Y:S01]  /*144c0*/  ULDC.64 UR4, c[0x0][0x118] ;  /* 0x0000460000047ab9 */ /* 0x000fe20000000a00 */
[----:B------:R-:W-:-:S02]  /*144d0*/  IMAD.MOV.U32 R3, RZ, RZ, R136 ;  /* 0x000000ffff037224 */ /* 0x000fc400078e0088 */
[----:B------:R-:W-:Y:S01]  /*144e0*/  IMAD.MOV.U32 R137, RZ, RZ, R134 ;  /* 0x000000ffff897224 */ /* 0x000fe200078e0086 */
[----:B--2---:R-:W-:Y:S02]  /*144f0*/  IADD3 R5, P1, R228, 0x40, RZ ;  /* 0x00000040e4057810 */ /* 0x004fe40007f3e0ff */
[----:B---3--:R-:W-:Y:S02]  /*14500*/  LEA.HI.SX32 R0, R138, 0xfffffffe, 0x1a ;  /* 0xfffffffe8a007811 */ /* 0x008fe400078fd2ff */
[----:B------:R-:W-:Y:S02]  /*14510*/  MOV R138, R2 ;  /* 0x00000002008a7202 */ /* 0x000fe40000000f00 */
[----:B----4-:R-:W-:Y:S01]  /*14520*/  IADD3 R2, P0, R230, 0x40, RZ ;  /* 0x00000040e6027810 */ /* 0x010fe20007f1e0ff */
[----:B------:R1:W-:Y:S04]  /*14530*/  STL [R1], R0 ;  /* 0x0000000001007387 */ /* 0x0003e80000100800 */
[----:B------:R-:W-:Y:S04]  /*14540*/  STL [R1+0x2c], R5 ;  /* 0x00002c0501007387 */ /* 0x000fe80000100800 */
[----:B------:R2:W-:Y:S01]  /*14550*/  STL [R1+0x24], R2 ;  /* 0x0000240201007387 */ /* 0x0005e20000100800 */
[----:B-1----:R-:W-:-:S05]  /*14560*/  MOV R0, c[0x0][0x208] ;  /* 0x0000820000007a02 */ /* 0x002fca0000000f00 */
[----:B------:R-:W-:Y:S02]  /*14570*/  IMAD.SHL.U32 R4, R0, 0x20, RZ ;  /* 0x0000002000047824 */ /* 0x000fe400078e00ff */
[----:B--2---:R-:W-:-:S03]  /*14580*/  IMAD.X R2, RZ, RZ, R225, P0 ;  /* 0x000000ffff027224 */ /* 0x004fc600000e06e1 */
[----:B------:R-:W-:Y:S02]  /*14590*/  IADD3 R0, P2, R4, 0x80, RZ ;  /* 0x0000008004007810 */ /* 0x000fe40007f5e0ff */
[----:B------:R-:W-:-:S03]  /*145a0*/  IADD3.X R4, RZ, R226, RZ, P1, !PT ;  /* 0x000000e2ff047210 */ /* 0x000fc60000ffe4ff */
[----:B------:R1:W-:Y:S04]  /*145b0*/  STL [R1+0x1c], R0 ;  /* 0x00001c0001007387 */ /* 0x0003e80000100800 */
[----:B------:R2:W-:Y:S01]  /*145c0*/  STL [R1+0x28], R4 ;  /* 0x0000280401007387 */ /* 0x0005e20000100800 */
[----:B-1----:R-:W-:-:S05]  /*145d0*/  IADD3.X R0, RZ, R227, RZ, P2, !PT ;  /* 0x000000e3ff007210 */ /* 0x002fca00017fe4ff */
[----:B------:R2:W-:Y:S04]  /*145e0*/  STL [R1+0x18], R0 ;  /* 0x0000180001007387 */ /* 0x0005e80000100800 */
[----:B------:R2:W-:Y:S02]  /*145f0*/  STL [R1+0x20], R2 ;  /* 0x0000200201007387 */ /* 0x0005e40000100800 */
.L_x_839:
[----:B------:R-:W3:Y:S01]  /*14600*/  LDL.64 R26, [R1+0x38] ;  /* 0x00003800011a7983 */ /* 0x000ee20000100a00 */
[----:B------:R-:W-:Y:S04]  /*14610*/  DEPBAR.LE SB0, 0x0 ;  /* 0x000080000000791a */ /* 0x000fe80000000000 */
[----:B------:R-:W-:Y:S01]  /*14620*/  MOV R58, c[0x0][0x208] ;  /* 0x00008200003a7a02 */ /* 0x000fe20000000f00 */
[----:B----4-:R-:W4:Y:S01]  /*14630*/  LDL R24, [R1+0x2c] ;  /* 0x00002c0001187983 */ /* 0x010f220000100800 */
[----:B------:R-:W-:Y:S02]  /*14640*/  MOV R57, 0x5 ;  /* 0x0000000500397802 */ /* 0x000fe40000000f00 */
[----:B------:R-:W-:Y:S01]  /*14650*/  SHF.L.U32 R58, R58, 0x5, RZ ;  /* 0x000000053a3a7819 */ /* 0x000fe200000006ff */
[----:B--2---:R-:W2:Y:S01]  /*14660*/  LDL R31, [R1+0x4c] ;  /* 0x00004c00011f7983 */ /* 0x004ea20000100800 */
[----:B------:R-:W-:Y:S03]  /*14670*/  MOV R56, c[0x0][0x208] ;  /* 0x0000820000387a02 */ /* 0x000fe60000000f00 */
[----:B------:R-:W2:Y:S01]  /*14680*/  LDL R30, [R1+0x28] ;  /* 0x00002800011e7983 */ /* 0x000ea20000100800 */
[----:B------:R-:W-:Y:S03]  /*14690*/  SHF.L.U64.HI R56, R56, R57, c[0x0][0x20c] ;  /* 0x0000830038387619 */ /* 0x000fe60000010239 */
[----:B------:R-:W2:Y:S04]  /*146a0*/  LDL R55, [R1+0x1c] ;  /* 0x00001c0001377983 */ /* 0x000ea80000100800 */
[----:B------:R1:W-:Y:S04]  /*146b0*/  STL [R1+0x94], R129 ;  /* 0x0000948101007387 */ /* 0x0003e80000100800 */
[----:B------:R-:W-:Y:S08]  /*146c0*/  BAR.SYNC.DEFER_BLOCKING 0x0 ;  /* 0x0000000000007b1d */ /* 0x000ff00000010000 */
[----:B-----5:R-:W-:Y:S08]  /*146d0*/  LDSM.16.M88.4 R64, [R239+0x8100] ;  /* 0x00810000ef40783b */ /* 0x020ff00000000200 */
[----:B-1----:R-:W2:Y:S04]  /*146e0*/  LDL.LU R129, [R1] ;  /* 0x0000000001817983 */ /* 0x002ea80000300800 */
[----:B------:R-:W-:Y:S04]  /*146f0*/  STL [R1+0x90], R130 ;  /* 0x0000908201007387 */ /* 0x000fe80000100800 */
[----:B------:R-:W-:Y:S04]  /*14700*/  STL [R1+0x8c], R131 ;  /* 0x00008c8301007387 */ /* 0x000fe80000100800 */
[----:B------:R-:W4:Y:S04]  /*14710*/  LDL R54, [R1+0x18] ;  /* 0x0000180001367983 */ /* 0x000f280000100800 */
[----:B------:R-:W1:Y:S08]  /*14720*/  LDSM.16.M88.4 R16, [R232+0x4100] ;  /* 0x00410000e810783b */ /* 0x000e700000000200 */
[----:B------:R-:W1:Y:S08]  /*14730*/  LDSM.16.M88.4 R60, [R239+0xa100] ;  /* 0x00a10000ef3c783b */ /* 0x000e700000000200 */
[----:B------:R-:W1:Y:S08]  /*14740*/  LDSM.16.M88.4 R32, [R232+0x4900] ;  /* 0x00490000e820783b */ /* 0x000e700000000200 */
[----:B------:R-:W2:Y:S08]  /*14750*/  LDSM.16.M88.4 R48, [R232+0x5100] ;  /* 0x00510000e830783b */ /* 0x000eb00000000200 */
[----:B------:R-:W2:Y:S01]  /*14760*/  LDSM.16.M88.4 R204, [R232+0x5900] ;  /* 0x00590000e8cc783b */ /* 0x000ea20000000200 */
[-C--:B-1----:R-:W-:Y:S07]  /*14770*/  HMMA.16816.F32 R4, R64, R16.reuse, RZ ;  /* 0x000000104004723c */ /* 0x082fee00000018ff */
[----:B------:R-:W-:Y:S01]  /*14780*/  LDSM.16.M88.4 R208, [R241+0x8100] ;  /* 0x00810000f1d0783b */ /* 0x000fe20000000200 */
[C---:B------:R-:W-:Y:S07]  /*14790*/  HMMA.16816.F32 R8, R60.reuse, R16, RZ ;  /* 0x000000103c08723c */ /* 0x040fee00000018ff */
[----:B------:R-:W1:Y:S01]  /*147a0*/  LDSM.16.M88.4 R212, [R243] ;  /* 0x00000000f3d4783b */ /* 0x000e620000000200 */
[-C--:B------:R-:W-:Y:S07]  /*147b0*/  HMMA.16816.F32 R12, R60, R18.reuse, RZ ;  /* 0x000000123c0c723c */ /* 0x080fee00000018ff */
[----:B------:R-:W1:Y:S01]  /*147c0*/  LDSM.16.M88.4 R216, [R241+0xa100] ;  /* 0x00a10000f1d8783b */ /* 0x000e620000000200 */
[C---:B------:R-:W-:Y:S07]  /*147d0*/  HMMA.16816.F32 R16, R64.reuse, R18, RZ ;  /* 0x000000124010723c */ /* 0x040fee00000018ff */
[----:B------:R-:W1:Y:S01]  /*147e0*/  LDSM.16.M88.4 R220, [R251] ;  /* 0x00000000fbdc783b */ /* 0x000e620000000200 */
[-C--:B------:R-:W-:Y:S07]  /*147f0*/  HMMA.16816.F32 R20, R64, R32.reuse, RZ ;  /* 0x000000204014723c */ /* 0x080fee00000018ff */
[----:B------:R-:W1:Y:S08]  /*14800*/  LDSM.16.M88.4 R224, [R250] ;  /* 0x00000000fae0783b */ /* 0x000e700000000200 */
[----:B------:R-:W1:Y:S08]  /*14810*/  LDSM.16.M88.4 R228, [R249] ;  /* 0x00000000f9e4783b */ /* 0x000e700000000200 */
[----:B------:R-:W-:Y:S04]  /*14820*/  STL [R1+0x58], R243 ;  /* 0x000058f301007387 */ /* 0x000fe80000100800 */
        /* <DEDUP_REMOVED lines=11> */
[----:B------:R-:W-:Y:S01]  /*148e0*/  STL [R1+0x88], R238 ;  /* 0x000088ee01007387 */ /* 0x000fe20000100800 */
[----:B--2---:R-:W-:Y:S01]  /*148f0*/  SHF.R.S32.HI R0, RZ, 0x1f, R129 ;  /* 0x0000001fff007819 */ /* 0x004fe20000011481 */
[C---:B------:R-:W-:Y:S04]  /*14900*/  IMAD.WIDE.U32 R28, R129.reuse, c[0x0][0x208], RZ ;  /* 0x00008200811c7a25 */ /* 0x040fe800078e00ff */
[----:B------:R-:W-:Y:S01]  /*14910*/  IMAD R0, R0, c[0x0][0x208], RZ ;  /* 0x0000820000007a24 */ /* 0x000fe200078e02ff */
[----:B------:R-:W-:Y:S03]  /*14920*/  SHF.L.U32 R38, R28, 0x6, RZ ;  /* 0x000000061c267819 */ /* 0x000fe600000006ff */
[----:B------:R-:W-:Y:S01]  /*14930*/  IMAD R0, R129, c[0x0][0x20c], R0 ;  /* 0x0000830081007a24 */ /* 0x000fe200078e0200 */
[C---:B---3--:R-:W-:Y:S02]  /*14940*/  IADD3 R2, P5, R38.reuse, R26, RZ ;  /* 0x0000001a26027210 */ /* 0x048fe40007fbe0ff */
[----:B----4-:R-:W-:Y:S02]  /*14950*/  IADD3 R38, P1, R38, R24, RZ ;  /* 0x0000001826267210 */ /* 0x010fe40007f3e0ff */
[C---:B------:R-:W-:Y:S02]  /*14960*/  HMMA.16816.F32 R24, R60.reuse, R32, RZ ;  /* 0x000000203c18723c */ /* 0x040fe400000018ff */
[----:B------:R-:W-:Y:S02]  /*14970*/  IADD3 R0, R29, R0, RZ ;  /* 0x000000001d007210 */ /* 0x000fe40007ffe0ff */
[----:B------:R-:W-:Y:S02]  /*14980*/  LEA R36, P2, R2, c[0x0][0x1f8], 0x1 ;  /* 0x00007e0002247a11 */ /* 0x000fe400078408ff */
[----:B------:R-:W-:Y:S02]  /*14990*/  SHF.L.U64.HI R0, R28, 0x6, R0 ;  /* 0x000000061c007819 */ /* 0x000fe40000010200 */
[----:B------:R-:W-:Y:S04]  /*149a0*/  LEA R40, P0, R38, c[0x0][0x1f8], 0x1 ;  /* 0x00007e0026287a11 */ /* 0x000fe800078008ff */
[C---:B------:R-:W-:Y:S02]  /*149b0*/  IADD3.X R32, R0.reuse, R31, RZ, P5, !PT ;  /* 0x0000001f00207210 */ /* 0x040fe40002ffe4ff */
[----:B------:R-:W-:Y:S02]  /*149c0*/  IADD3.X R0, R0, R30, RZ, P1, !PT ;  /* 0x0000001e00007210 */ /* 0x000fe40000ffe4ff */
[-C--:B------:R-:W-:Y:S01]  /*149d0*/  HMMA.16816.F32 R28, R60, R34.reuse, RZ ;  /* 0x000000223c1c723c */ /* 0x080fe200000018ff */
[----:B------:R-:W-:Y:S02]  /*149e0*/  LEA.HI.X R37, R2, c[0x0][0x1fc], R32, 0x1, P2 ;  /* 0x00007f0002257a11 */ /* 0x000fe400010f0c20 */
[----:B------:R-:W-:Y:S02]  /*149f0*/  LEA.HI.X R41, R38, c[0x0][0x1fc], R0, 0x1, P0 ;  /* 0x00007f0026297a11 */ /* 0x000fe400000f0c00 */
[----:B------:R-:W-:Y:S01]  /*14a00*/  IADD3 R44, P0, R36, R58, RZ ;  /* 0x0000003a242c7210 */ /* 0x000fe20007f1e0ff */
[----:B------:R-:W-:Y:S01]  /*14a10*/  @!PT LDS RZ, [RZ] ;  /* 0x00000000fffff984 */ /* 0x000fe20000000800 */
[----:B------:R-:W-:Y:S01]  /*14a20*/  @!PT LDS RZ, [RZ] ;  /* 0x00000000fffff984 */ /* 0x000fe20000000800 */
[----:B------:R-:W-:Y:S01]  /*14a30*/  @!PT LDS RZ, [RZ] ;  /* 0x00000000fffff984 */ /* 0x000fe20000000800 */
[----:B------:R2:W-:Y:S02]  /*14a40*/  LDGSTS.E.BYPASS.LTC128B.128 [R252+0x100], [R36.64], !P4 ;  /* 0x0010000024fc7fae */ /* 0x0005e4000e101d44 */
[C---:B------:R-:W-:Y:S04]  /*14a50*/  HMMA.16816.F32 R32, R64.reuse, R34, RZ ;  /* 0x000000224020723c */ /* 0x040fe800000018ff */
[----:B------:R-:W-:Y:S02]  /*14a60*/  IADD3.X R45, R37, R56, RZ, P0, !PT ;  /* 0x00000038252d7210 */ /* 0x000fe400007fe4ff */
[----:B------:R3:W-:Y:S01]  /*14a70*/  LDGSTS.E.BYPASS.LTC128B.128 [R252+0x2100], [R40.64], !P3 ;  /* 0x0210000028fc7fae */ /* 0x0007e2000d901d44 */
[C---:B------:R-:W-:Y:S02]  /*14a80*/  IADD3 R52, P1, R44.reuse, R58, RZ ;  /* 0x0000003a2c347210 */ /* 0x040fe40007f3e0ff */
[-C--:B------:R-:W-:Y:S03]  /*14a90*/  IADD3 R46, P0, R44, R55.reuse, RZ ;  /* 0x000000372c2e7210 */ /* 0x080fe60007f1e0ff */
[C---:B------:R-:W-:Y:S02]  /*14aa0*/  IADD3.X R53, R45.reuse, R56, RZ, P1, !PT ;  /* 0x000000382d357210 */ /* 0x040fe40000ffe4ff */
[----:B------:R4:W-:Y:S01]  /*14ab0*/  LDGSTS.E.BYPASS.LTC128B.128 [R252+0x900], [R44.64], !P4 ;  /* 0x009000002cfc7fae */ /* 0x0009e2000e101d44 */
[----:B------:R-:W-:Y:S07]  /*14ac0*/  IADD3.X R47, R45, R54, RZ, P0, !PT ;  /* 0x000000362d2f7210 */ /* 0x000fee00007fe4ff */
[----:B------:R4:W-:Y:S01]  /*14ad0*/  LDGSTS.E.BYPASS.LTC128B.128 [R252+0x2900], [R44.64+0x80], !P3 ;  /* 0x029000802cfc7fae */ /* 0x0009e2000d901d44 */
[-C--:B--2---:R-:W-:Y:S07]  /*14ae0*/  HMMA.16816.F32 R36, R64, R48.reuse, RZ ;  /* 0x000000304024723c */ /* 0x084fee00000018ff */
[----:B------:R2:W-:Y:S01]  /*14af0*/  LDGSTS.E.BYPASS.LTC128B.128 [R252+0x1100], [R52.64], !P4 ;  /* 0x0110000034fc7fae */ /* 0x0005e2000e101d44 */
[C---:B---3--:R-:W-:Y:S07]  /*14b00*/  HMMA.16816.F32 R40, R60.reuse, R48, RZ ;  /* 0x000000303c28723c */ /* 0x048fee00000018ff */
[----:B------:R4:W-:Y:S01]  /*14b10*/  LDGSTS.E.BYPASS.LTC128B.128 [R252+0x3100], [R46.64], !P3 ;  /* 0x031000002efc7fae */ /* 0x0009e2000d901d44 */
[C---:B------:R-:W-:Y:S04]  /*14b20*/  IADD3 R48, P0, R52.reuse, R58, RZ ;  /* 0x0000003a34307210 */ /* 0x040fe80007f1e0ff */
[C---:B------:R-:W-:Y:S05]  /*14b30*/  IADD3.X R49, R53.reuse, R56, RZ, P0, !PT ;  /* 0x0000003835317210 */ /* 0x040fea00007fe4ff */
[----:B------:R3:W-:Y:S01]  /*14b40*/  LDGSTS.E.BYPASS.LTC128B.128 [R252+0x1900], [R48.64], !P4 ;  /* 0x0190000030fc7fae */ /* 0x0007e2000e101d44 */
[----:B--2---:R-:W-:Y:S04]  /*14b50*/  IADD3 R52, P0, R52, R55, RZ ;  /* 0x0000003734347210 */ /* 0x004fe80007f1e0ff */
[----:B------:R-:W-:Y:S02]  /*14b60*/  IADD3.X R53, R53, R54, RZ, P0, !PT ;  /* 0x0000003635357210 */ /* 0x000fe400007fe4ff */
[C---:B------:R-:W-:Y:S01]  /*14b70*/  ISETP.GT.AND P0, PT, R129.reuse, RZ, PT ;  /* 0x000000ff8100720c */ /* 0x040fe20003f04270 */
[-C--:B----4-:R-:W-:Y:S02]  /*14b80*/  HMMA.16816.F32 R44, R60, R50.reuse, RZ ;  /* 0x000000323c2c723c */ /* 0x090fe400000018ff */
[----:B------:R2:W-:Y:S01]  /*14b90*/  LDGSTS.E.BYPASS.LTC128B.128 [R252+0x3900], [R52.64], !P3 ;  /* 0x0390000034fc7fae */ /* 0x0005e2000d901d44 */
[----:B------:R-:W-:Y:S07]  /*14ba0*/  IADD3 R129, R129, -0x1, RZ ;  /* 0xffffffff81817810 */ /* 0x000fee0007ffe0ff */
[----:B------:R-:W0:Y:S01]  /*14bb0*/  LDGDEPBAR ;  /* 0x00000000000079af */ /* 0x000e220000000000 */
[C---:B---3--:R-:W-:Y:S08]  /*14bc0*/  HMMA.16816.F32 R48, R64.reuse, R50, RZ ;  /* 0x000000324030723c */ /* 0x048ff000000018ff */
[-C--:B--2---:R-:W-:Y:S08]  /*14bd0*/  HMMA.16816.F32 R52, R64, R204.reuse, RZ ;  /* 0x000000cc4034723c */ /* 0x084ff000000018ff */
[C---:B------:R-:W-:Y:S08]  /*14be0*/  HMMA.16816.F32 R56, R60.reuse, R204, RZ ;  /* 0x000000cc3c38723c */ /* 0x040ff000000018ff */
[-C--:B------:R-:W-:Y:S08]  /*14bf0*/  HMMA.16816.F32 R60, R60, R206.reuse, RZ ;  /* 0x000000ce3c3c723c */ /* 0x080ff000000018ff */
[----:B------:R-:W-:Y:S01]  /*14c00*/  HMMA.16816.F32 R64, R64, R206, RZ ;  /* 0x000000ce4040723c */ /* 0x000fe200000018ff */
[----:B------:R-:W-:Y:S07]  /*14c10*/  LDSM.16.M88.4 R204, [R240+0x8100] ;  /* 0x00810000f0cc783b */ /* 0x000fee0000000200 */
[-C--:B-1----:R-:W-:Y:S08]  /*14c20*/  HMMA.16816.F32 R4, R208, R212.reuse, R4 ;  /* 0x000000d4d004723c */ /* 0x082ff00000001804 */
[C---:B------:R-:W-:Y:S08]  /*14c30*/  HMMA.16816.F32 R8, R216.reuse, R212, R8 ;  /* 0x000000d4d808723c */ /* 0x040ff00000001808 */
[-C--:B------:R-:W-:Y:S08]  /*14c40*/  HMMA.16816.F32 R12, R216, R214.reuse, R12 ;  /* 0x000000d6d80c723c */ /* 0x080ff0000000180c */
[C---:B------:R-:W-:Y:S01]  /*14c50*/  HMMA.16816.F32 R16, R208.reuse, R214, R16 ;  /* 0x000000d6d010723c */ /* 0x040fe20000001810 */
[----:B------:R-:W1:Y:S07]  /*14c60*/  LDSM.16.M88.4 R212, [R238+0x4100] ;  /* 0x00410000eed4783b */ /* 0x000e6e0000000200 */
[-C--:B------:R-:W-:Y:S08]  /*14c70*/  HMMA.16816.F32 R20, R208, R220.reuse, R20 ;  /* 0x000000dcd014723c */ /* 0x080ff00000001814 */
[C---:B------:R-:W-:Y:S08]  /*14c80*/  HMMA.16816.F32 R24, R216.reuse, R220, R24 ;  /* 0x000000dcd818723c */ /* 0x040ff00000001818 */
[-C--:B------:R-:W-:Y:S08]  /*14c90*/  HMMA.16816.F32 R28, R216, R222.reuse, R28 ;  /* 0x000000ded81c723c */ /* 0x080ff0000000181c */
[C---:B------:R-:W-:Y:S01]  /*14ca0*/  HMMA.16816.F32 R32, R208.reuse, R222, R32 ;  /* 0x000000ded020723c */ /* 0x040fe20000001820 */
[----:B------:R-:W2:Y:S07]  /*14cb0*/  LDSM.16.M88.4 R220, [R240+0xa100] ;  /* 0x00a10000f0dc783b */ /* 0x000eae0000000200 */
[-C--:B------:R-:W-:Y:S08]  /*14cc0*/  HMMA.16816.F32 R36, R208, R224.reuse, R36 ;  /* 0x000000e0d024723c */ /* 0x080ff00000001824 */
[C---:B------:R-:W-:Y:S08]  /*14cd0*/  HMMA.16816.F32 R40, R216.reuse, R224, R40 ;  /* 0x000000e0d828723c */ /* 0x040ff00000001828 */
[-C--:B------:R-:W-:Y:S08]  /*14ce0*/  HMMA.16816.F32 R44, R216, R226.reuse, R44 ;  /* 0x000000e2d82c723c */ /* 0x080ff0000000182c */
[C---:B------:R-:W-:Y:S01]  /*14cf0*/  HMMA.16816.F32 R48, R208.reuse, R226, R48 ;  /* 0x000000e2d030723c */ /* 0x040fe20000001830 */
[----:B------:R-:W-:Y:S07]  /*14d00*/  LDSM.16.M88.4 R224, [R238+0x5900] ;  /* 0x00590000eee0783b */ /* 0x000fee0000000200 */
[-C--:B------:R-:W-:Y:S08]  /*14d10*/  HMMA.16816.F32 R52, R208, R228.reuse, R52 ;  /* 0x000000e4d034723c */ /* 0x080ff00000001834 */
[C---:B------:R-:W-:Y:S08]  /*14d20*/  HMMA.16816.F32 R56, R216.reuse, R228, R56 ;  /* 0x000000e4d838723c */ /* 0x040ff00000001838 */
[-C--:B------:R-:W-:Y:S01]  /*14d30*/  HMMA.16816.F32 R60, R216, R230.reuse, R60 ;  /* 0x000000e6d83c723c */ /* 0x080fe2000000183c */
[----:B------:R-:W-:Y:S07]  /*14d40*/  LDSM.16.M88.4 R216, [R238+0x5100] ;  /* 0x00510000eed8783b */ /* 0x000fee0000000200 */
[----:B------:R-:W-:Y:S01]  /*14d50*/  HMMA.16816.F32 R64, R208, R230, R64 ;  /* 0x000000e6d040723c */ /* 0x000fe20000001840 */
[----:B------:R-:W3:Y:S07]  /*14d60*/  LDSM.16.M88.4 R208, [R238+0x4900] ;  /* 0x00490000eed0783b */ /* 0x000eee0000000200 */
[-C--:B-1----:R-:W-:Y:S08]  /*14d70*/  HMMA.16816.F32 R4, R204, R212.reuse, R4 ;  /* 0x000000d4cc04723c */ /* 0x082ff00000001804 */
[C---:B--2---:R-:W-:Y:S08]  /*14d80*/  HMMA.16816.F32 R8, R220.reuse, R212, R8 ;  /* 0x000000d4dc08723c */ /* 0x044ff00000001808 */
[-C--:B------:R-:W-:Y:S08]  /*14d90*/  HMMA.16816.F32 R12, R220, R214.reuse, R12 ;  /* 0x000000d6dc0c723c */ /* 0x080ff0000000180c */
[C---:B------:R-:W-:Y:S01]  /*14da0*/  HMMA.16816.F32 R16, R204.reuse, R214, R16 ;  /* 0x000000d6cc10723c */ /* 0x040fe20000001810 */
[----:B------:R-:W-:Y:S07]  /*14db0*/  LDSM.16.M88.4 R212, [R237] ;  /* 0x00000000edd4783b */ /* 0x000fee0000000200 */
[-C--:B---3--:R-:W-:Y:S08]  /*14dc0*/  HMMA.16816.F32 R20, R204, R208.reuse, R20 ;  /* 0x000000d0cc14723c */ /* 0x088ff00000001814 */
        /* <DEDUP_REMOVED lines=11> */
[-C--:B------:R-:W-:Y:S01]  /*14e80*/  HMMA.16816.F32 R60, R220, R226.reuse, R60 ;  /* 0x000000e2dc3c723c */ /* 0x080fe2000000183c */
[----:B------:R-:W-:Y:S07]  /*14e90*/  LDSM.16.M88.4 R220, [R237+0x1000] ;  /* 0x00100000eddc783b */ /* 0x000fee0000000200 */
[----:B------:R-:W-:Y:S01]  /*14ea0*/  HMMA.16816.F32 R64, R204, R226, R64 ;  /* 0x000000e2cc40723c */ /* 0x000fe20000001840 */
[----:B------:R-:W3:Y:S07]  /*14eb0*/  LDSM.16.M88.4 R204, [R237+0x800] ;  /* 0x00080000edcc783b */ /* 0x000eee0000000200 */
[-C--:B-1----:R-:W-:Y:S01]  /*14ec0*/  HMMA.16816.F32 R4, R208, R212.reuse, R4 ;  /* 0x000000d4d004723c */ /* 0x082fe20000001804 */
[----:B------:R-:W1:Y:S07]  /*14ed0*/  LDSM.16.M88.4 R224, [R237+0x1800] ;  /* 0x00180000ede0783b */ /* 0x000e6e0000000200 */
[C---:B--2---:R-:W-:Y:S08]  /*14ee0*/  HMMA.16816.F32 R8, R216.reuse, R212, R8 ;  /* 0x000000d4d808723c */ /* 0x044ff00000001808 */
[-C--:B------:R-:W-:Y:S08]  /*14ef0*/  HMMA.16816.F32 R12, R216, R214.reuse, R12 ;  /* 0x000000d6d80c723c */ /* 0x080ff0000000180c */
[C---:B------:R-:W-:Y:S01]  /*14f00*/  HMMA.16816.F32 R16, R208.reuse, R214, R16 ;  /* 0x000000d6d010723c */ /* 0x040fe20000001810 */
[----:B------:R-:W-:Y:S07]  /*14f10*/  LDSM.16.M88.4 R212, [R232+0x6100] ;  /* 0x00610000e8d4783b */ /* 0x000fee0000000200 */
[-C--:B---3--:R-:W-:Y:S08]  /*14f20*/  HMMA.16816.F32 R20, R208, R204.reuse, R20 ;  /* 0x000000ccd014723c */ /* 0x088ff00000001814 */
        /* <DEDUP_REMOVED lines=8> */
[----:B------:R-:W3:Y:S07]  /*14fb0*/  LDSM.16.M88.4 R220, [R239+0xe100] ;  /* 0x00e10000efdc783b */ /* 0x000eee0000000200 */
[-C--:B-1----:R-:W-:Y:S08]  /*14fc0*/  HMMA.16816.F32 R52, R208, R224.reuse, R52 ;  /* 0x000000e0d034723c */ /* 0x082ff00000001834 */
[C---:B------:R-:W-:Y:S08]  /*14fd0*/  HMMA.16816.F32 R56, R216.reuse, R224, R56 ;  /* 0x000000e0d838723c */ /* 0x040ff00000001838 */
[-C--:B------:R-:W-:Y:S01]  /*14fe0*/  HMMA.16816.F32 R60, R216, R226.reuse, R60 ;  /* 0x000000e2d83c723c */ /* 0x080fe2000000183c */
[----:B------:R-:W-:Y:S07]  /*14ff0*/  LDSM.16.M88.4 R216, [R232+0x7100] ;  /* 0x00710000e8d8783b */ /* 0x000fee0000000200 */
[----:B------:R-:W-:Y:S01]  /*15000*/  HMMA.16816.F32 R64, R208, R226, R64 ;  /* 0x000000e2d040723c */ /* 0x000fe20000001840 */
[----:B------:R-:W1:Y:S07]  /*15010*/  LDSM.16.M88.4 R208, [R232+0x6900] ;  /* 0x00690000e8d0783b */ /* 0x000e6e0000000200 */
[-C--:B--2---:R-:W-:Y:S01]  /*15020*/  HMMA.16816.F32 R4, R204, R212.reuse, R4 ;  /* 0x000000d4cc04723c */ /* 0x084fe20000001804 */
[----:B------:R-:W2:Y:S07]  /*15030*/  LDSM.16.M88.4 R224, [R232+0x7900] ;  /* 0x00790000e8e0783b */ /* 0x000eae0000000200 */
[C---:B---3--:R-:W-:Y:S08]  /*15040*/  HMMA.16816.F32 R8, R220.reuse, R212, R8 ;  /* 0x000000d4dc08723c */ /* 0x048ff00000001808 */
[-C--:B------:R-:W-:Y:S08]  /*15050*/  HMMA.16816.F32 R12, R220, R214.reuse, R12 ;  /* 0x000000d6dc0c723c */ /* 0x080ff0000000180c */
[C---:B------:R-:W-:Y:S01]  /*15060*/  HMMA.16816.F32 R16, R204.reuse, R214, R16 ;  /* 0x000000d6cc10723c */ /* 0x040fe20000001810 */
[----:B------:R-:W-:Y:S07]  /*15070*/  LDSM.16.M88.4 R212, [R248] ;  /* 0x00000000f8d4783b */ /* 0x000fee0000000200 */
        /* <DEDUP_REMOVED lines=9> */
[----:B------:R-:W3:Y:S07]  /*15110*/  LDSM.16.M88.4 R216, [R241+0xe100] ;  /* 0x00e10000f1d8783b */ /* 0x000eee0000000200 */
[-C--:B--2---:R-:W-:Y:S08]  /*15120*/  HMMA.16816.F32 R52, R204, R224.reuse, R52 ;  /* 0x000000e0cc34723c */ /* 0x084ff00000001834 */
[C---:B------:R-:W-:Y:S08]  /*15130*/  HMMA.16816.F32 R56, R220.reuse, R224, R56 ;  /* 0x000000e0dc38723c */ /* 0x040ff00000001838 */
[-C--:B------:R-:W-:Y:S01]  /*15140*/  HMMA.16816.F32 R60, R220, R226.reuse, R60 ;  /* 0x000000e2dc3c723c */ /* 0x080fe2000000183c */
[----:B------:R-:W-:Y:S07]  /*15150*/  LDSM.16.M88.4 R220, [R246] ;  /* 0x00000000f6dc783b */ /* 0x000fee0000000200 */
[----:B------:R-:W-:Y:S01]  /*15160*/  HMMA.16816.F32 R64, R204, R226, R64 ;  /* 0x000000e2cc40723c */ /* 0x000fe20000001840 */
[----:B------:R-:W2:Y:S07]  /*15170*/  LDSM.16.M88.4 R204, [R247] ;  /* 0x00000000f7cc783b */ /* 0x000eae0000000200 */
[-C--:B-1----:R-:W-:Y:S01]  /*15180*/  HMMA.16816.F32 R4, R208, R212.reuse, R4 ;  /* 0x000000d4d004723c */ /* 0x082fe20000001804 */
[----:B------:R-:W1:Y:S07]  /*15190*/  LDSM.16.M88.4 R224, [R245] ;  /* 0x00000000f5e0783b */ /* 0x000e6e0000000200 */
[C---:B---3--:R-:W-:Y:S08]  /*151a0*/  HMMA.16816.F32 R8, R216.reuse, R212, R8 ;  /* 0x000000d4d808723c */ /* 0x048ff00000001808 */
[-C--:B------:R-:W-:Y:S08]  /*151b0*/  HMMA.16816.F32 R12, R216, R214.reuse, R12 ;  /* 0x000000d6d80c723c */ /* 0x080ff0000000180c */
[C---:B------:R-:W-:Y:S01]  /*151c0*/  HMMA.16816.F32 R16, R208.reuse, R214, R16 ;  /* 0x000000d6d010723c */ /* 0x040fe20000001810 */
[----:B------:R-:W-:Y:S07]  /*151d0*/  LDSM.16.M88.4 R212, [R238+0x6100] ;  /* 0x00610000eed4783b */ /* 0x000fee0000000200 */
[-C--:B--2---:R-:W-:Y:S08]  /*151e0*/  HMMA.16816.F32 R20, R208, R204.reuse, R20 ;  /* 0x000000ccd014723c */ /* 0x084ff00000001814 */
        /* <DEDUP_REMOVED lines=12> */
[----:B------:R-:W1:Y:S07]  /*152b0*/  LDSM.16.M88.4 R216, [R238+0x6900] ;  /* 0x00690000eed8783b */ /* 0x000e6e0000000200 */
[----:B------:R-:W-:Y:S01]  /*152c0*/  HMMA.16816.F32 R64, R208, R226, R64 ;  /* 0x000000e2d040723c */ /* 0x000fe20000001840 */
[----:B------:R-:W4:Y:S07]  /*152d0*/  LDSM.16.M88.4 R208, [R238+0x7100] ;  /* 0x00710000eed0783b */ /* 0x000f2e0000000200 */
[-C--:B--2---:R-:W-:Y:S01]  /*152e0*/  HMMA.16816.F32 R4, R204, R212.reuse, R4 ;  /* 0x000000d4cc04723c */ /* 0x084fe20000001804 */
[----:B------:R-:W2:Y:S07]  /*152f0*/  LDSM.16.M88.4 R224, [R238+0x7900] ;  /* 0x00790000eee0783b */ /* 0x000eae0000000200 */
[C---:B---3--:R-:W-:Y:S08]  /*15300*/  HMMA.16816.F32 R8, R220.reuse, R212, R8 ;  /* 0x000000d4dc08723c */ /* 0x048ff00000001808 */
[-C--:B------:R-:W-:Y:S08]  /*15310*/  HMMA.16816.F32 R12, R220, R214.reuse, R12 ;  /* 0x000000d6dc0c723c */ /* 0x080ff0000000180c */
[C---:B------:R-:W-:Y:S01]  /*15320*/  HMMA.16816.F32 R16, R204.reuse, R214, R16 ;  /* 0x000000d6cc10723c */ /* 0x040fe20000001810 */
[----:B------:R-:W-:Y:S07]  /*15330*/  LDSM.16.M88.4 R212, [R242+0xc100] ;  /* 0x00c10000f2d4783b */ /* 0x000fee0000000200 */
[-C--:B-1----:R-:W-:Y:S08]  /*15340*/  HMMA.16816.F32 R20, R204, R216.reuse, R20 ;  /* 0x000000d8cc14723c */ /* 0x082ff00000001814 */
[C---:B------:R-:W-:Y:S08]  /*15350*/  HMMA.16816.F32 R24, R220.reuse, R216, R24 ;  /* 0x000000d8dc18723c */ /* 0x040ff00000001818 */
        /* <DEDUP_REMOVED lines=8> */
[-C--:B--2---:R-:W-:Y:S08]  /*153e0*/  HMMA.16816.F32 R52, R204, R224.reuse, R52 ;  /* 0x000000e0cc34723c */ /* 0x084ff00000001834 */
[C---:B------:R-:W-:Y:S08]  /*153f0*/  HMMA.16816.F32 R56, R220.reuse, R224, R56 ;  /* 0x000000e0dc38723c */ /* 0x040ff00000001838 */
[-C--:B------:R-:W-:Y:S08]  /*15400*/  HMMA.16816.F32 R60, R220, R226.reuse, R60 ;  /* 0x000000e2dc3c723c */ /* 0x080ff0000000183c */
[----:B------:R-:W-:Y:S08]  /*15410*/  HMMA.16816.F32 R64, R204, R226, R64 ;  /* 0x000000e2cc40723c */ /* 0x000ff00000001840 */
[-C--:B-1----:R-:W-:Y:S08]  /*15420*/  HMMA.16816.F32 R4, R212, R216.reuse, R4 ;  /* 0x000000d8d404723c */ /* 0x082ff00000001804 */
[C---:B---3--:R-:W-:Y:S08]  /*15430*/  HMMA.16816.F32 R8, R208.reuse, R216, R8 ;  /* 0x000000d8d008723c */ /* 0x048ff00000001808 */
        /* <DEDUP_REMOVED lines=23> */
[----:B------:R-:W2:Y:S01]  /*155b0*/  MUFU.TANH R221, R8 ;  /* 0x0000000800dd7308 */ /* 0x000ea20000002400 */
[----:B-1----:R-:W1:Y:S09]  /*155c0*/  LDSM.16.M88.4 R4, [R237+0x2800] ;  /* 0x00280000ed04783b */ /* 0x002e720000000200 */
[----:B------:R-:W2:Y:S10]  /*155d0*/  MUFU.TANH R220, R9 ;  /* 0x0000000900dc7308 */ /* 0x000eb40000002400 */
[----:B------:R-:W-:Y:S10]  /*155e0*/  MUFU.TANH R222, R10 ;  /* 0x0000000a00de7308 */ /* 0x000ff40000002400 */
[----:B------:R4:W-:Y:S10]  /*155f0*/  MUFU.TANH R223, R11 ;  /* 0x0000000b00df7308 */ /* 0x0009f40000002400 */
[----:B------:R-:W-:Y:S01]  /*15600*/  MUFU.TANH R18, R18 ;  /* 0x0000001200127308 */ /* 0x000fe20000002400 */
[-C--:B-1----:R-:W-:Y:S09]  /*15610*/  HMMA.16816.F32 R20, R212, R4.reuse, R20 ;  /* 0x00000004d414723c */ /* 0x082ff20000001814 */
[----:B------:R-:W-:Y:S01]  /*15620*/  MUFU.TANH R16, R16 ;  /* 0x0000001000107308 */ /* 0x000fe20000002400 */
[C---:B------:R-:W-:Y:S01]  /*15630*/  HMMA.16816.F32 R24, R208.reuse, R4, R24 ;  /* 0x00000004d018723c */ /* 0x040fe20000001818 */
[----:B----4-:R-:W1:Y:S08]  /*15640*/  LDSM.16.M88.4 R8, [R237+0x3000] ;  /* 0x00300000ed08783b */ /* 0x010e700000000200 */
[----:B------:R-:W-:Y:S01]  /*15650*/  MUFU.TANH R19, R19 ;  /* 0x0000001300137308 */ /* 0x000fe20000002400 */
[-C--:B------:R-:W-:Y:S04]  /*15660*/  HMMA.16816.F32 R28, R208, R6.reuse, R28 ;  /* 0x00000006d01c723c */ /* 0x080fe8000000181c */
[----:B------:R-:W-:Y:S04]  /*15670*/  FMUL.FTZ R21, R21, c[0x0][0x320] ;  /* 0x0000c80015157a20 */ /* 0x000fe80000410000 */
[C---:B------:R-:W-:Y:S01]  /*15680*/  HMMA.16816.F32 R32, R212.reuse, R6, R32 ;  /* 0x00000006d420723c */ /* 0x040fe20000001820 */
[----:B------:R-:W-:Y:S01]  /*15690*/  MUFU.TANH R17, R17 ;  /* 0x0000001100117308 */ /* 0x000fe20000002400 */
[----:B------:R-:W4:Y:S01]  /*156a0*/  LDSM.16.M88.4 R4, [R237+0x3800] ;  /* 0x00380000ed04783b */ /* 0x000f220000000200 */
[----:B------:R-:W-:Y:S04]  /*156b0*/  DEPBAR.LE SB0, 0x0 ;  /* 0x000080000000791a */ /* 0x000fe80000000000 */
[----:B------:R-:W-:Y:S02]  /*156c0*/  FMUL.FTZ R22, R22, c[0x0][0x320] ;  /* 0x0000c80016167a20 */ /* 0x000fe40000410000 */
[----:B------:R-:W-:Y:S02]  /*156d0*/  FMUL.FTZ R20, R20, c[0x0][0x320] ;  /* 0x0000c80014147a20 */ /* 0x000fe40000410000 */
[----:B------:R-:W-:Y:S01]  /*156e0*/  MUFU.TANH R227, R21 ;  /* 0x0000001500e37308 */ /* 0x000fe20000002400 */
[----:B------:R-:W-:Y:S01]  /*156f0*/  FMUL.FTZ R25, R25, c[0x0][0x320] ;  /* 0x0000c80019197a20 */ /* 0x000fe20000410000 */
[----:B------:R-:W-:Y:S01]  /*15700*/  BAR.SYNC.DEFER_BLOCKING 0x0 ;  /* 0x0000000000007b1d */ /* 0x000fe20000010000 */
[----:B------:R-:W-:Y:S02]  /*15710*/  FMUL.FTZ R23, R23, c[0x0][0x320] ;  /* 0x0000c80017177a20 */ /* 0x000fe40000410000 */
[----:B------:R-:W-:Y:S02]  /*15720*/  FMUL.FTZ R28, R28, c[0x0][0x320] ;  /* 0x0000c8001c1c7a20 */ /* 0x000fe40000410000 */
[----:B------:R-:W-:Y:S02]  /*15730*/  FMUL.FTZ R29, R29, c[0x0][0x320] ;  /* 0x0000c8001d1d7a20 */ /* 0x000fe40000410000 */
[----:B------:R-:W-:Y:S01]  /*15740*/  FMUL.FTZ R26, R26, c[0x0][0x320] ;  /* 0x0000c8001a1a7a20 */ /* 0x000fe20000410000 */
[----:B------:R-:W-:Y:S01]  /*15750*/  MUFU.TANH R130, R28 ;  /* 0x0000001c00827308 */ /* 0x000fe20000002400 */
[----:B------:R-:W-:Y:S02]  /*15760*/  FMUL.FTZ R27, R27, c[0x0][0x320] ;  /* 0x0000c8001b1b7a20 */ /* 0x000fe40000410000 */
[----:B------:R-:W-:Y:S01]  /*15770*/  FMUL.FTZ R34, R34, c[0x0][0x320] ;  /* 0x0000c80022227a20 */ /* 0x000fe20000410000 */
[-C--:B-1----:R-:W-:Y:S05]  /*15780*/  HMMA.16816.F32 R36, R212, R8.reuse, R36 ;  /* 0x00000008d424723c */ /* 0x082fea0000001824 */
[----:B------:R-:W-:Y:S01]  /*15790*/  FMUL.FTZ R35, R35, c[0x0][0x320] ;  /* 0x0000c80023237a20 */ /* 0x000fe20000410000 */
        /* <DEDUP_REMOVED lines=11> */
[----:B------:R2:W2:Y:S01]  /*15850*/  MUFU.TANH R218, R13 ;  /* 0x0000000d00da7308 */ /* 0x0004a20000002400 */
[----:B------:R-:W3:Y:S02]  /*15860*/  LDL R11, [R1+0x24] ;  /* 0x00002400010b7983 */ /* 0x000ee40000100800 */
[----:B------:R-:W-:Y:S02]  /*15870*/  FMUL.FTZ R36, R36, c[0x0][0x320] ;  /* 0x0000c80024247a20 */ /* 0x000fe40000410000 */
[----:B------:R-:W3:Y:S01]  /*15880*/  LDL R10, [R1+0x20] ;  /* 0x00002000010a7983 */ /* 0x000ee20000100800 */
[----:B------:R-:W-:Y:S01]  /*15890*/  FMUL.FTZ R39, R39, c[0x0][0x320] ;  /* 0x0000c80027277a20 */ /* 0x000fe20000410000 */
[-C--:B----4-:R-:W-:Y:S03]  /*158a0*/  HMMA.16816.F32 R52, R212, R4.reuse, R52 ;  /* 0x00000004d434723c */ /* 0x090fe60000001834 */
[----:B------:R-:W4:Y:S01]  /*158b0*/  MUFU.TANH R0, R38 ;  /* 0x0000002600007308 */ /* 0x000f220000002400 */
[----:B------:R-:W-:Y:S02]  /*158c0*/  FMUL.FTZ R42, R42, c[0x0][0x320] ;  /* 0x0000c8002a2a7a20 */ /* 0x000fe40000410000 */
[----:B------:R-:W-:Y:S01]  /*158d0*/  FMUL.FTZ R37, R37, c[0x0][0x320] ;  /* 0x0000c80025257a20 */ /* 0x000fe20000410000 */
[----:B-1----:R-:W-:Y:S01]  /*158e0*/  MOV R27, c[0x0][0x1e0] ;  /* 0x00007800001b7a02 */ /* 0x002fe20000000f00 */
[C---:B------:R-:W-:Y:S04]  /*158f0*/  HMMA.16816.F32 R56, R208.reuse, R4, R56 ;  /* 0x00000004d038723c */ /* 0x040fe80000001838 */
[----:B------:R-:W-:Y:S01]  /*15900*/  FMUL.FTZ R44, R44, c[0x0][0x320] ;  /* 0x0000c8002c2c7a20 */ /* 0x000fe20000410000 */
[----:B------:R-:W-:Y:S01]  /*15910*/  MUFU.TANH R2, R42 ;  /* 0x0000002a00027308 */ /* 0x000fe20000002400 */
[----:B------:R-:W-:Y:S01]  /*15920*/  FMUL.FTZ R45, R45, c[0x0][0x320] ;  /* 0x0000c8002d2d7a20 */ /* 0x000fe20000410000 */
[----:B--2---:R-:W-:Y:S01]  /*15930*/  FMNMX.FTZ R4, R221, R137, !PT ;  /* 0x00000089dd047209 */ /* 0x004fe20007810000 */
[----:B------:R-:W-:Y:S01]  /*15940*/  FMUL.FTZ R51, R51, c[0x0][0x320] ;  /* 0x0000c80033337a20 */ /* 0x000fe20000410000 */
[-C--:B------:R-:W-:Y:S03]  /*15950*/  HMMA.16816.F32 R60, R208, R6.reuse, R60 ;  /* 0x00000006d03c723c */ /* 0x080fe6000000183c */
[----:B------:R-:W-:Y:S01]  /*15960*/  FMUL.FTZ R48, R48, c[0x0][0x320] ;  /* 0x0000c80030307a20 */ /* 0x000fe20000410000 */
[----:B------:R-:W-:Y:S01]  /*15970*/  MOV R13, 0x5 ;  /* 0x00000005000d7802 */ /* 0x000fe20000000f00 */
[----:B------:R-:W-:Y:S01]  /*15980*/  FMUL.FTZ R47, R47, c[0x0][0x320] ;  /* 0x0000c8002f2f7a20 */ /* 0x000fe20000410000 */
[----:B------:R4:W-:Y:S01]  /*15990*/  MUFU.TANH R8, R51 ;  /* 0x0000003300087308 */ /* 0x0009e20000002400 */
[----:B------:R-:W-:Y:S01]  /*159a0*/  FMUL.FTZ R52, R52, c[0x0][0x320] ;  /* 0x0000c80034347a20 */ /* 0x000fe20000410000 */
[----:B------:R-:W-:Y:S04]  /*159b0*/  HMMA.16816.F32 R64, R212, R6, R64 ;  /* 0x00000006d440723c */ /* 0x000fe80000001840 */
[----:B------:R-:W-:Y:S01]  /*159c0*/  FMUL.FTZ R50, R50, c[0x0][0x320] ;  /* 0x0000c80032327a20 */ /* 0x000fe20000410000 */
[----:B------:R-:W-:Y:S01]  /*159d0*/  @P0 SHF.L.U64.HI R13, R27, R13, c[0x0][0x1e4] ;  /* 0x000079001b0d0619 */ /* 0x000fe2000001020d */
[----:B------:R-:W-:Y:S01]  /*159e0*/  FMUL.FTZ R54, R54, c[0x0][0x320] ;  /* 0x0000c80036367a20 */ /* 0x000fe20000410000 */
[----:B------:R-:W-:Y:S01]  /*159f0*/  FMNMX.FTZ R4, R220, R4, !PT ;  /* 0x00000004dc047209 */ /* 0x000fe20007810000 */
[----:B------:R-:W-:Y:S01]  /*15a00*/  MUFU.TANH R42, R44 ;  /* 0x0000002c002a7308 */ /* 0x000fe20000002400 */
[----:B------:R-:W-:Y:S03]  /*15a10*/  FMUL.FTZ R56, R56, c[0x0][0x320] ;  /* 0x0000c80038387a20 */ /* 0x000fe60000410000 */
[----:B------:R-:W-:Y:S01]  /*15a20*/  FMUL.FTZ R55, R55, c[0x0][0x320] ;  /* 0x0000c80037377a20 */ /* 0x000fe20000410000 */
[----:B------:R-:W-:Y:S01]  /*15a30*/  FMNMX.FTZ R4, R12, R4, !PT ;  /* 0x000000040c047209 */ /* 0x000fe20007810000 */
[----:B------:R-:W-:Y:S02]  /*15a40*/  FMUL.FTZ R53, R53, c[0x0][0x320] ;  /* 0x0000c80035357a20 */ /* 0x000fe40000410000 */
[----:B------:R-:W-:Y:S01]  /*15a50*/  FMUL.FTZ R60, R60, c[0x0][0x320] ;  /* 0x0000c8003c3c7a20 */ /* 0x000fe20000410000 */
[----:B------:R-:W-:Y:S01]  /*15a60*/  FMNMX.FTZ R4, R218, R4, !PT ;  /* 0x00000004da047209 */ /* 0x000fe20007810000 */
[----:B------:R1:W-:Y:S01]  /*15a70*/  MUFU.TANH R21, R56 ;  /* 0x0000003800157308 */ /* 0x0003e20000002400 */
[----:B------:R-:W-:Y:S02]  /*15a80*/  FMUL.FTZ R61, R61, c[0x0][0x320] ;  /* 0x0000c8003d3d7a20 */ /* 0x000fe40000410000 */
[----:B------:R-:W-:Y:S01]  /*15a90*/  FMUL.FTZ R46, R46, c[0x0][0x320] ;  /* 0x0000c8002e2e7a20 */ /* 0x000fe20000410000 */
[----:B----4-:R-:W-:Y:S01]  /*15aa0*/  MOV R51, R0 ;  /* 0x0000000000337202 */ /* 0x010fe20000000f00 */
        /* <DEDUP_REMOVED lines=12> */
[----:B-1----:R-:W-:Y:S01]  /*15b70*/  MOV R56, R130 ;  /* 0x0000008200387202 */ /* 0x002fe20000000f00 */
[----:B------:R-:W-:Y:S02]  /*15b80*/  FMUL.FTZ R64, R64, c[0x0][0x320] ;  /* 0x0000c80040407a20 */ /* 0x000fe40000410000 */
[----:B------:R-:W-:Y:S03]  /*15b90*/  FMUL.FTZ R43, R43, c[0x0][0x320] ;  /* 0x0000c8002b2b7a20 */ /* 0x000fe60000410000 */
[----:B------:R2:W-:Y:S10]  /*15ba0*/  MUFU.TANH R130, R60 ;  /* 0x0000003c00827308 */ /* 0x0005f40000002400 */
[----:B------:R1:W-:Y:S10]  /*15bb0*/  MUFU.TANH R45, R50 ;  /* 0x00000032002d7308 */ /* 0x0003f40000002400 */
[----:B------:R-:W4:Y:S01]  /*15bc0*/  MUFU.TANH R231, R22 ;  /* 0x0000001600e77308 */ /* 0x000f220000002400 */
[----:B--2---:R-:W-:Y:S02]  /*15bd0*/  MOV R60, R0 ;  /* 0x00000000003c7202 */ /* 0x004fe40000000f00 */
[----:B------:R-:W-:Y:S07]  /*15be0*/  FMNMX.FTZ R0, R217, R132, !PT ;  /* 0x00000084d9007209 */ /* 0x000fee0007810000 */
[----:B------:R-:W2:Y:S01]  /*15bf0*/  MUFU.TANH R226, R20 ;  /* 0x0000001400e27308 */ /* 0x000ea20000002400 */
[----:B------:R-:W-:Y:S02]  /*15c00*/  FMNMX.FTZ R0, R216, R0, !PT ;  /* 0x00000000d8007209 */ /* 0x000fe40007810000 */
[----:B-1----:R-:W-:Y:S02]  /*15c10*/  MOV R50, R136 ;  /* 0x0000008800327202 */ /* 0x002fe40000000f00 */
[----:B------:R-:W-:Y:S02]  /*15c20*/  FMNMX.FTZ R0, R18, R0, !PT ;  /* 0x0000000012007209 */ /* 0x000fe40007810000 */
[----:B------:R-:W-:Y:S03]  /*15c30*/  FMNMX.FTZ R136, R207, R3, !PT ;  /* 0x00000003cf887209 */ /* 0x000fe60007810000 */
[----:B------:R-:W1:Y:S01]  /*15c40*/  MUFU.TANH R230, R23 ;  /* 0x0000001700e67308 */ /* 0x000e620000002400 */
[----:B------:R-:W-:Y:S02]  /*15c50*/  FMNMX.FTZ R0, R19, R0, !PT ;  /* 0x0000000013007209 */ /* 0x000fe40007810000 */
[----:B------:R-:W-:Y:S02]  /*15c60*/  FMNMX.FTZ R136, R205, R136, !PT ;  /* 0x00000088cd887209 */ /* 0x000fe40007810000 */
[----:B----4-:R-:W-:Y:S02]  /*15c70*/  FMNMX.FTZ R0, R231, R0, !PT ;  /* 0x00000000e7007209 */ /* 0x010fe40007810000 */
[----:B------:R-:W-:Y:S03]  /*15c80*/  FMNMX.FTZ R136, R16, R136, !PT ;  /* 0x0000008810887209 */ /* 0x000fe60007810000 */
[----:B------:R-:W4:Y:S01]  /*15c90*/  MUFU.TANH R250, R24 ;  /* 0x0000001800fa7308 */ /* 0x000f220000002400 */
[----:B------:R-:W-:Y:S04]  /*15ca0*/  FMNMX.FTZ R136, R17, R136, !PT ;  /* 0x0000008811887209 */ /* 0x000fe80007810000 */
[----:B--2---:R-:W-:Y:S04]  /*15cb0*/  FMNMX.FTZ R136, R226, R136, !PT ;  /* 0x00000088e2887209 */ /* 0x004fe80007810000 */
[----:B------:R-:W-:Y:S01]  /*15cc0*/  FMNMX.FTZ R136, R227, R136, !PT ;  /* 0x00000088e3887209 */ /* 0x000fe20007810000 */
[----:B------:R-:W2:Y:S01]  /*15cd0*/  MUFU.TANH R228, R34 ;  /* 0x0000002200e47308 */ /* 0x000ea20000002400 */
[----:B-1----:R-:W-:Y:S09]  /*15ce0*/  FMNMX.FTZ R0, R230, R0, !PT ;  /* 0x00000000e6007209 */ /* 0x002ff20007810000 */
[----:B------:R-:W1:Y:S01]  /*15cf0*/  MUFU.TANH R224, R32 ;  /* 0x0000002000e07308 */ /* 0x000e620000002400 */
[----:B----4-:R-:W-:Y:S04]  /*15d00*/  FMNMX.FTZ R4, R250, R4, !PT ;  /* 0x00000004fa047209 */ /* 0x010fe80007810000 */
[----:B------:R-:W-:Y:S05]  /*15d10*/  FMNMX.FTZ R4, R50, R4, !PT ;  /* 0x0000000432047209 */ /* 0x000fea0007810000 */
[----:B------:R-:W-:Y:S01]  /*15d20*/  MUFU.TANH R139, R40 ;  /* 0x00000028008b7308 */ /* 0x000fe20000002400 */
[----:B------:R-:W-:Y:S02]  /*15d30*/  FMNMX.FTZ R4, R56, R4, !PT ;  /* 0x0000000438047209 */ /* 0x000fe40007810000 */
[----:B--2---:R-:W-:Y:S07]  /*15d40*/  FMNMX.FTZ R0, R228, R0, !PT ;  /* 0x00000000e4007209 */ /* 0x004fee0007810000 */
[----:B------:R2:W-:Y:S01]  /*15d50*/  MUFU.TANH R40, R57 ;  /* 0x0000003900287308 */ /* 0x0005e20000002400 */
[----:B-1----:R-:W-:Y:S09]  /*15d60*/  FMNMX.FTZ R136, R224, R136, !PT ;  /* 0x00000088e0887209 */ /* 0x002ff20007810000 */
[----:B------:R-:W1:Y:S10]  /*15d70*/  MUFU.TANH R229, R35 ;  /* 0x0000002300e57308 */ /* 0x000e740000002400 */
[----:B------:R-:W4:Y:S01]  /*15d80*/  MUFU.TANH R225, R33 ;  /* 0x0000002100e17308 */ /* 0x000f220000002400 */
[----:B--2---:R-:W-:Y:S09]  /*15d90*/  MOV R57, R2 ;  /* 0x0000000200397202 */ /* 0x004ff20000000f00 */
[----:B------:R-:W-:Y:S01]  /*15da0*/  MUFU.TANH R134, R26 ;  /* 0x0000001a00867308 */ /* 0x000fe20000002400 */
[----:B-1----:R-:W-:Y:S04]  /*15db0*/  FMNMX.FTZ R0, R229, R0, !PT ;  /* 0x00000000e5007209 */ /* 0x002fe80007810000 */
[----:B------:R-:W-:Y:S05]  /*15dc0*/  FMNMX.FTZ R0, R51, R0, !PT ;  /* 0x0000000033007209 */ /* 0x000fea0007810000 */
[----:B------:R-:W1:Y:S01]  /*15dd0*/  MUFU.TANH R26, R29 ;  /* 0x0000001d001a7308 */ /* 0x000e620000002400 */
[----:B----4-:R-:W-:Y:S09]  /*15de0*/  FMNMX.FTZ R136, R225, R136, !PT ;  /* 0x00000088e1887209 */ /* 0x010ff20007810000 */
[----:B------:R2:W-:Y:S10]  /*15df0*/  MUFU.TANH R135, R49 ;  /* 0x0000003100877308 */ /* 0x0005f40000002400 */
[----:B------:R-:W4:Y:S01]  /*15e00*/  MUFU.TANH R243, R36 ;  /* 0x0000002400f37308 */ /* 0x000f220000002400 */
[----:B-1----:R-:W-:Y:S01]  /*15e10*/  FMNMX.FTZ R4, R26, R4, !PT ;  /* 0x000000041a047209 */ /* 0x002fe20007810000 */
[----:B------:R-:W3:Y:S08]  /*15e20*/  LDL.64 R28, [R1+0x40] ;  /* 0x00004000011c7983 */ /* 0x000ef00000100a00 */
[----:B------:R-:W1:Y:S01]  /*15e30*/  MUFU.TANH R249, R39 ;  /* 0x0000002700f97308 */ /* 0x000e620000002400 */
[----:B--2---:R-:W-:Y:S04]  /*15e40*/  MOV R49, R139 ;  /* 0x0000008b00317202 */ /* 0x004fe80000000f00 */
[----:B------:R-:W-:Y:S05]  /*15e50*/  FMNMX.FTZ R4, R49, R4, !PT ;  /* 0x0000000431047209 */ /* 0x000fea0007810000 */
[----:B------:R-:W-:Y:S01]  /*15e60*/  MUFU.TANH R219, R14 ;  /* 0x0000000e00db7308 */ /* 0x000fe20000002400 */
[----:B----4-:R-:W-:Y:S09]  /*15e70*/  FMNMX.FTZ R136, R243, R136, !PT ;  /* 0x00000088f3887209 */ /* 0x010ff20007810000 */
[----:B------:R-:W2:Y:S01]  /*15e80*/  MUFU.TANH R14, R37 ;  /* 0x00000025000e7308 */ /* 0x000ea20000002400 */
[----:B-1----:R-:W-:Y:S04]  /*15e90*/  FMNMX.FTZ R0, R249, R0, !PT ;  /* 0x00000000f9007209 */ /* 0x002fe80007810000 */
[----:B------:R-:W-:Y:S05]  /*15ea0*/  FMNMX.FTZ R0, R45, R0, !PT ;  /* 0x000000002d007209 */ /* 0x000fea0007810000 */
[----:B------:R1:W-:Y:S10]  /*15eb0*/  MUFU.TANH R25, R66 ;  /* 0x0000004200197308 */ /* 0x0003f40000002400 */
[----:B------:R-:W4:Y:S01]  /*15ec0*/  MUFU.TANH R41, R41 ;  /* 0x0000002900297308 */ /* 0x000f220000002400 */
[----:B--2---:R-:W-:Y:S09]  /*15ed0*/  FMNMX.FTZ R136, R14, R136, !PT ;  /* 0x000000880e887209 */ /* 0x004ff20007810000 */
[----:B------:R-:W2:Y:S01]  /*15ee0*/  MUFU.TANH R131, R48 ;  /* 0x0000003000837308 */ /* 0x000ea20000002400 */
[----:B-1----:R-:W-:Y:S02]  /*15ef0*/  MOV R66, R8 ;  /* 0x0000000800427202 */ /* 0x002fe40000000f00 */
[----:B------:R-:W3:Y:S02]  /*15f00*/  LDL.64 R8, [R1+0x30] ;  /* 0x0000300001087983 */ /* 0x000ee40000100a00 */
[----:B------:R-:W-:Y:S05]  /*15f10*/  FMNMX.FTZ R0, R66, R0, !PT ;  /* 0x0000000042007209 */ /* 0x000fea0007810000 */
[----:B------:R1:W-:Y:S01]  /*15f20*/  MUFU.TANH R5, R65 ;  /* 0x0000004100057308 */ /* 0x0003e20000002400 */
[----:B------:R-:W-:Y:S01]  /*15f30*/  STL [R1], R129 ;  /* 0x0000008101007387 */ /* 0x000fe20000100800 */
[----:B----4-:R-:W-:Y:S04]  /*15f40*/  FMNMX.FTZ R4, R41, R4, !PT ;  /* 0x0000000429047209 */ /* 0x010fe80007810000 */
[----:B------:R-:W-:Y:S04]  /*15f50*/  FMNMX.FTZ R4, R42, R4, !PT ;  /* 0x000000042a047209 */ /* 0x000fe80007810000 */
[----:B------:R-:W4:Y:S01]  /*15f60*/  MUFU.TANH R35, R54 ;  /* 0x0000003600237308 */ /* 0x000f220000002400 */
[----:B------:R-:W-:Y:S02]  /*15f70*/  FMNMX.FTZ R4, R44, R4, !PT ;  /* 0x000000042c047209 */ /* 0x000fe40007810000 */
[----:B--2---:R-:W-:Y:S07]  /*15f80*/  FMNMX.FTZ R136, R131, R136, !PT ;  /* 0x0000008883887209 */ /* 0x004fee0007810000 */
[----:B------:R-:W-:Y:S01]  /*15f90*/  MUFU.TANH R34, R55 ;  /* 0x0000003700227308 */ /* 0x000fe20000002400 */
[----:B-1----:R-:W-:Y:S04]  /*15fa0*/  MOV R65, R135 ;  /* 0x0000008700417202 */ /* 0x002fe80000000f00 */
[----:B------:R-:W-:Y:S05]  /*15fb0*/  FMNMX.FTZ R136, R65, R136, !PT ;  /* 0x0000008841887209 */ /* 0x000fea0007810000 */
[----:B------:R-:W-:Y:S01]  /*15fc0*/  MUFU.TANH R23, R61 ;  /* 0x0000003d00177308 */ /* 0x000fe20000002400 */
[----:B------:R-:W-:Y:S02]  /*15fd0*/  FMNMX.FTZ R136, R60, R136, !PT ;  /* 0x000000883c887209 */ /* 0x000fe40007810000 */
[----:B----4-:R-:W-:Y:S07]  /*15fe0*/  FMNMX.FTZ R0, R35, R0, !PT ;  /* 0x0000000023007209 */ /* 0x010fee0007810000 */
[----:B------:R-:W1:Y:S10]  /*15ff0*/  MUFU.TANH R2, R64 ;  /* 0x0000004000027308 */ /* 0x000e740000002400 */
[----:B------:R-:W2:Y:S10]  /*16000*/  MUFU.TANH R20, R53 ;  /* 0x0000003500147308 */ /* 0x000eb40000002400 */
[----:B------:R4:W4:Y:S01]  /*16010*/  MUFU.TANH R24, R67 ;  /* 0x0000004300187308 */ /* 0x0009220000002400 */
[----:B-1----:R-:W-:Y:S02]  /*16020*/  MOV R61, R2 ;  /* 0x00000002003d7202 */ /* 0x002fe40000000f00 */
[----:B------:R-:W-:Y:S02]  /*16030*/  FMNMX.FTZ R2, R34, R0, !PT ;  /* 0x0000000022027209 */ /* 0x000fe40007810000 */
[----:B------:R-:W-:Y:S05]  /*16040*/  FMNMX.FTZ R0, R21, R4, !PT ;  /* 0x0000000415007209 */ /* 0x000fea0007810000 */
[----:B------:R1:W-:Y:S01]  /*16050*/  MUFU.TANH R64, R43 ;  /* 0x0000002b00407308 */ /* 0x0003e20000002400 */
[----:B------:R-:W-:Y:S02]  /*16060*/  FMNMX.FTZ R4, R222, R138, !PT ;  /* 0x0000008ade047209 */ /* 0x000fe40007810000 */
[----:B------:R-:W-:Y:S02]  /*16070*/  FMNMX.FTZ R0, R40, R0, !PT ;  /* 0x0000000028007209 */ /* 0x000fe40007810000 */
[----:B--2---:R-:W-:Y:S02]  /*16080*/  FMNMX.FTZ R136, R20, R136, !PT ;  /* 0x0000008814887209 */ /* 0x004fe40007810000 */
[----:B------:R-:W-:Y:S02]  /*16090*/  FMNMX.FTZ R0, R130, R0, !PT ;  /* 0x0000000082007209 */ /* 0x000fe40007810000 */
[----:B------:R-:W-:Y:S01]  /*160a0*/  FMNMX.FTZ R136, R61, R136, !PT ;  /* 0x000000883d887209 */ /* 0x000fe20007810000 */
[----:B------:R-:W2:Y:S01]  /*160b0*/  MUFU.TANH R15, R15 ;  /* 0x0000000f000f7308 */ /* 0x000ea20000002400 */
[----:B------:R-:W-:Y:S02]  /*160c0*/  FMNMX.FTZ R0, R23, R0, !PT ;  /* 0x0000000017007209 */ /* 0x000fe40007810000 */
[----:B------:R-:W-:Y:S02]  /*160d0*/  FMNMX.FTZ R4, R223, R4, !PT ;  /* 0x00000004df047209 */ /* 0x000fe40007810000 */
[----:B----4-:R-:W-:Y:S02]  /*160e0*/  MOV R67, R5 ;  /* 0x0000000500437202 */ /* 0x010fe40000000f00 */
[----:B------:R-:W-:Y:S02]  /*160f0*/  FMNMX.FTZ R4, R219, R4, !PT ;  /* 0x00000004db047209 */ /* 0x000fe40007810000 */
[----:B------:R-:W-:Y:S01]  /*16100*/  FMNMX.FTZ R136, R67, R136, !PT ;  /* 0x0000008843887209 */ /* 0x000fe20007810000 */
[----:B------:R-:W-:Y:S01]  /*16110*/  MUFU.TANH R22, R47 ;  /* 0x0000002f00167308 */ /* 0x000fe20000002400 */
[----:B------:R-:W-:Y:S02]  /*16120*/  FMNMX.FTZ R2, R25, R2, !PT ;  /* 0x0000000219027209 */ /* 0x000fe40007810000 */
[----:B-1----:R-:W-:Y:S01]  /*16130*/  MOV R43, R134 ;  /* 0x00000086002b7202 */ /* 0x002fe20000000f00 */
[----:B------:R-:W1:Y:S01]  /*16140*/  SHFL.BFLY PT, R6, R136, 0x2, 0x1f ;  /* 0x0c401f0088067f89 */ /* 0x000e6200000e0000 */
[----:B------:R-:W-:Y:S05]  /*16150*/  FMNMX.FTZ R2, R24, R2, !PT ;  /* 0x0000000218027209 */ /* 0x000fea0007810000 */
[----:B------:R-:W4:Y:S02]  /*16160*/  MUFU.TANH R251, R30 ;  /* 0x0000001e00fb7308 */ /* 0x000f240000002400 */
[----:B------:R-:W4:Y:S01]  /*16170*/  SHFL.BFLY PT, R134, R0, 0x2, 0x1f ;  /* 0x0c401f0000867f89 */ /* 0x000f2200000e0000 */
[----:B--2---:R-:W-:Y:S04]  /*16180*/  FMNMX.FTZ R4, R15, R4, !PT ;  /* 0x000000040f047209 */ /* 0x004fe80007810000 */
[----:B------:R-:W-:Y:S03]  /*16190*/  FMNMX.FTZ R4, R43, R4, !PT ;  /* 0x000000042b047209 */ /* 0x000fe60007810000 */
[----:B------:R-:W2:Y:S01]  /*161a0*/  MUFU.TANH R133, R31 ;  /* 0x0000001f00857308 */ /* 0x000ea20000002400 */
[----:B------:R-:W2:Y:S01]  /*161b0*/  SHFL.BFLY PT, R5, R2, 0x2, 0x1f ;  /* 0x0c401f0002057f89 */ /* 0x000ea200000e0000 */
[----:B-1----:R-:W-:Y:S08]  /*161c0*/  FMNMX.FTZ R136, R136, R6, !PT ;  /* 0x0000000688887209 */ /* 0x002ff00007810000 */
[----:B------:R1:W1:Y:S01]  /*161d0*/  MUFU.TANH R48, R46 ;  /* 0x0000002e00307308 */ /* 0x0002620000002400 */
[----:B------:R-:W1:Y:S01]  /*161e0*/  SHFL.BFLY PT, R6, R136, 0x1, 0x1f ;  /* 0x0c201f0088067f89 */ /* 0x000e6200000e0000 */
[----:B----4-:R-:W-:Y:S02]  /*161f0*/  FMNMX.FTZ R134, R0, R134, !PT ;  /* 0x0000008600867209 */ /* 0x010fe40007810000 */
[----:B------:R-:W-:Y:S06]  /*16200*/  FMNMX.FTZ R0, R239, R4, !PT ;  /* 0x00000004ef007209 */ /* 0x000fec0007810000 */
[----:B------:R4:W4:Y:S01]  /*16210*/  MUFU.TANH R238, R58 ;  /* 0x0000003a00ee7308 */ /* 0x0009220000002400 */
[----:B------:R-:W-:Y:S02]  /*16220*/  FMNMX.FTZ R0, R251, R0, !PT ;  /* 0x00000000fb007209 */ /* 0x000fe40007810000 */
[----:B--2---:R-:W-:Y:S02]  /*16230*/  MOV R47, R133 ;  /* 0x00000085002f7202 */ /* 0x004fe40000000f00 */
[----:B------:R-:W-:Y:S02]  /*16240*/  FMNMX.FTZ R2, R2, R5, !PT ;  /* 0x0000000502027209 */ /* 0x000fe40007810000 */
[----:B------:R-:W-:Y:S01]  /*16250*/  FMNMX.FTZ R4, R47, R0, !PT ;  /* 0x000000002f047209 */ /* 0x000fe20007810000 */
[----:B------:R-:W-:Y:S01]  /*16260*/  FMUL.FTZ R0, R63, c[0x0][0x320] ;  /* 0x0000c8003f007a20 */ /* 0x000fe20000410000 */
[----:B------:R-:W2:Y:S01]  /*16270*/  SHFL.BFLY PT, R5, R134, 0x1, 0x1f ;  /* 0x0c201f0086057f89 */ /* 0x000ea200000e0000 */
[----:B------:R2:W-:Y:S01]  /*16280*/  MUFU.TANH R240, R59 ;  /* 0x0000003b00f07308 */ /* 0x0005e20000002400 */
[----:B------:R-:W-:Y:S02]  /*16290*/  FMNMX.FTZ R4, R57, R4, !PT ;  /* 0x0000000439047209 */ /* 0x000fe40007810000 */
[----:B------:R-:W-:Y:S02]  /*162a0*/  MOV R63, R23 ;  /* 0x00000017003f7202 */ /* 0x000fe40000000f00 */
[----:B-1----:R-:W-:Y:S02]  /*162b0*/  MOV R46, R20 ;  /* 0x00000014002e7202 */ /* 0x002fe40000000f00 */
[----:B------:R-:W-:Y:S01]  /*162c0*/  FMNMX.FTZ R136, R136, R6, !PT ;  /* 0x0000000688887209 */ /* 0x000fe20007810000 */
[----:B------:R-:W1:Y:S02]  /*162d0*/  SHFL.BFLY PT, R135, R2, 0x1, 0x1f ;  /* 0x0c201f0002877f89 */ /* 0x000e6400000e0000 */
[----:B------:R1:W-:Y:S02]  /*162e0*/  MUFU.TANH R204, R0 ;  /* 0x0000000000cc7308 */ /* 0x0003e40000002400 */
[----:B------:R-:W-:Y:S01]  /*162f0*/  FMUL.FTZ R206, R136, c[0x0][0x2d0] ;  /* 0x0000b40088ce7a20 */ /* 0x000fe20000410000 */
[----:B----4-:R-:W-:Y:S07]  /*16300*/  MOV R58, R26 ;  /* 0x0000001a003a7202 */ /* 0x010fee0000000f00 */
[----:B------:R4:W-:Y:S01]  /*16310*/  MUFU.TANH R139, R62 ;  /* 0x0000003e008b7308 */ /* 0x0009e20000002400 */
[----:B--2---:R-:W-:Y:S02]  /*16320*/  FMNMX.FTZ R134, R134, R5, !PT ;  /* 0x0000000586867209 */ /* 0x004fe40007810000 */
[----:B------:R-:W-:Y:S02]  /*16330*/  MOV R59, R25 ;  /* 0x00000019003b7202 */ /* 0x000fe40000000f00 */
[----:B-1----:R-:W-:Y:S01]  /*16340*/  FMNMX.FTZ R135, R2, R135, !PT ;  /* 0x0000008702877209 */ /* 0x002fe20007810000 */
[----:B------:R-:W-:Y:S01]  /*16350*/  FADD.FTZ R0, -R136, R3 ;  /* 0x0000000388007221 */ /* 0x000fe20000010100 */
[----:B------:R-:W-:Y:S01]  /*16360*/  FMNMX.FTZ R3, R64, R4, !PT ;  /* 0x0000000440037209 */ /* 0x000fe20007810000 */
[--C-:B------:R-:W-:Y:S02]  /*16370*/  FFMA.FTZ R4, R207, c[0x0][0x2d0], -R206.reuse ;  /* 0x0000b400cf047a23 */ /* 0x100fe400000108ce */
[----:B------:R-:W-:Y:S01]  /*16380*/  FMUL.FTZ R207, R135, c[0x0][0x2d0] ;  /* 0x0000b40087cf7a20 */ /* 0x000fe20000410000 */
[----:B------:R-:W-:Y:S01]  /*16390*/  FMNMX.FTZ R2, R48, R3, !PT ;  /* 0x0000000330027209 */ /* 0x000fe20007810000 */
[----:B------:R1:W-:Y:S01]  /*163a0*/  MUFU.EX2 R214, R4 ;  /* 0x0000000400d67308 */ /* 0x0003e20000000800 */
[----:B------:R-:W-:Y:S02]  /*163b0*/  FMUL.FTZ R0, R0, c[0x0][0x2d0] ;  /* 0x0000b40000007a20 */ /* 0x000fe40000410000 */
[--C-:B------:R-:W-:Y:S01]  /*163c0*/  FFMA.FTZ R5, R18, c[0x0][0x2d0], -R207.reuse ;  /* 0x0000b40012057a23 */ /* 0x100fe200000108cf */
[----:B------:R-:W-:Y:S01]  /*163d0*/  FMNMX.FTZ R2, R22, R2, !PT ;  /* 0x0000000216027209 */ /* 0x000fe20007810000 */
[----:B------:R-:W-:Y:S01]  /*163e0*/  FFMA.FTZ R6, R19, c[0x0][0x2d0], -R207 ;  /* 0x0000b40013067a23 */ /* 0x000fe200000108cf */
[----:B----4-:R-:W-:Y:S02]  /*163f0*/  MOV R62, R24 ;  /* 0x00000018003e7202 */ /* 0x010fe40000000f00 */
[----:B------:R-:W-:Y:S02]  /*16400*/  FMNMX.FTZ R3, R238, R2, !PT ;  /* 0x00000002ee037209 */ /* 0x000fe40007810000 */
[----:B------:R-:W-:Y:S10]  /*16410*/  MUFU.EX2 R241, R5 ;  /* 0x0000000500f17308 */ /* 0x000ff40000000800 */
[----:B------:R-:W-:Y:S01]  /*16420*/  MUFU.EX2 R232, R6 ;  /* 0x0000000600e87308 */ /* 0x000fe20000000800 */
[--C-:B-1----:R-:W-:Y:S02]  /*16430*/  FFMA.FTZ R4, R205, c[0x0][0x2d0], -R206.reuse ;  /* 0x0000b400cd047a23 */ /* 0x102fe400000108ce */
[----:B------:R-:W-:Y:S07]  /*16440*/  FMUL.FTZ R205, R134, c[0x0][0x2d0] ;  /* 0x0000b40086cd7a20 */ /* 0x000fee0000410000 */
[----:B------:R1:W-:Y:S10]  /*16450*/  MUFU.EX2 R245, R4 ;  /* 0x0000000400f57308 */ /* 0x0003f40000000800 */
[----:B------:R2:W4:Y:S01]  /*16460*/  MUFU.EX2 R133, R0 ;  /* 0x0000000000857308 */ /* 0x0005220000000800 */
[----:B-1----:R-:W-:Y:S09]  /*16470*/  FFMA.FTZ R4, R16, c[0x0][0x2d0], -R206 ;  /* 0x0000b40010047a23 */ /* 0x002ff200000108ce */
[----:B------:R1:W-:Y:S01]  /*16480*/  MUFU.EX2 R247, R4 ;  /* 0x0000000400f77308 */ /* 0x0003e20000000800 */
[----:B--2---:R-:W-:Y:S02]  /*16490*/  FADD.FTZ R0, -R135, R132 ;  /* 0x0000008487007221 */ /* 0x004fe40000010100 */
[C---:B----4-:R-:W-:Y:S01]  /*164a0*/  FMUL.FTZ R32, R133.reuse, R168 ;  /* 0x000000a885207220 */ /* 0x050fe20000410000 */
[----:B------:R-:W-:Y:S01]  /*164b0*/  MOV R168, R45 ;  /* 0x0000002d00a87202 */ /* 0x000fe20000000f00 */
[----:B------:R-:W-:Y:S01]  /*164c0*/  FMUL.FTZ R2, R0, c[0x0][0x2d0] ;  /* 0x0000b40000027a20 */ /* 0x000fe20000410000 */
[----:B------:R-:W-:Y:S01]  /*164d0*/  FMNMX.FTZ R0, R240, R3, !PT ;  /* 0x00000003f0007209 */ /* 0x000fe20007810000 */
[----:B------:R-:W-:Y:S03]  /*164e0*/  FMUL.FTZ R33, R133, R169 ;  /* 0x000000a985217220 */ /* 0x000fe60000410000 */
[----:B------:R2:W4:Y:S01]  /*164f0*/  MUFU.EX2 R132, R2 ;  /* 0x0000000200847308 */ /* 0x0005220000000800 */
[----:B------:R-:W-:Y:S01]  /*16500*/  FMNMX.FTZ R0, R139, R0, !PT ;  /* 0x000000008b007209 */ /* 0x000fe20007810000 */
[C---:B------:R-:W-:Y:S02]  /*16510*/  FMUL.FTZ R68, R133.reuse, R68 ;  /* 0x0000004485447220 */ /* 0x040fe40000410000 */
[C---:B------:R-:W-:Y:S01]  /*16520*/  FMUL.FTZ R69, R133.reuse, R69 ;  /* 0x0000004585457220 */ /* 0x040fe20000410000 */
[----:B------:R-:W-:Y:S01]  /*16530*/  FMNMX.FTZ R0, R204, R0, !PT ;  /* 0x00000000cc007209 */ /* 0x000fe20007810000 */
[C---:B------:R-:W-:Y:S02]  /*16540*/  FMUL.FTZ R80, R133.reuse, R80 ;  /* 0x0000005085507220 */ /* 0x040fe40000410000 */
[----:B------:R-:W-:Y:S02]  /*16550*/  FMUL.FTZ R81, R133, R81 ;  /* 0x0000005185517220 */ /* 0x000fe40000410000 */
[----:B-1----:R-:W-:Y:S01]  /*16560*/  FFMA.FTZ R4, R17, c[0x0][0x2d0], -R206 ;  /* 0x0000b40011047a23 */ /* 0x002fe200000108ce */
[----:B------:R-:W-:Y:S01]  /*16570*/  SHF.L.U32 R17, R27, 0x5, RZ ;  /* 0x000000051b117819 */ /* 0x000fe200000006ff */
[C---:B------:R-:W-:Y:S02]  /*16580*/  FMUL.FTZ R84, R133.reuse, R84 ;  /* 0x0000005485547220 */ /* 0x040fe40000410000 */
[----:B------:R1:W-:Y:S01]  /*16590*/  MUFU.EX2 R248, R4 ;  /* 0x0000000400f87308 */ /* 0x0003e20000000800 */
[C---:B------:R-:W-:Y:S02]  /*165a0*/  FMUL.FTZ R85, R133.reuse, R85 ;  /* 0x0000005585557220 */ /* 0x040fe40000410000 */
[C---:B------:R-:W-:Y:S02]  /*165b0*/  FMUL.FTZ R96, R133.reuse, R96 ;  /* 0x0000006085607220 */ /* 0x040fe40000410000 */
[C---:B------:R-:W-:Y:S02]  /*165c0*/  FMUL.FTZ R97, R133.reuse, R97 ;  /* 0x0000006185617220 */ /* 0x040fe40000410000 */
[C---:B------:R-:W-:Y:S02]  /*165d0*/  FMUL.FTZ R100, R133.reuse, R100 ;  /* 0x0000006485647220 */ /* 0x040fe40000410000 */
[----:B------:R-:W-:Y:S02]  /*165e0*/  FMUL.FTZ R101, R133, R101 ;  /* 0x0000006585657220 */ /* 0x000fe40000410000 */
[----:B--2---:R-:W-:Y:S02]  /*165f0*/  FADD.FTZ R2, -R134, R137 ;  /* 0x0000008986027221 */ /* 0x004fe40000010100 */
[----:B----4-:R-:W-:Y:S02]  /*16600*/  FMUL.FTZ R18, R132, R154 ;  /* 0x0000009a84127220 */ /* 0x010fe40000410000 */
[----:B------:R-:W-:Y:S02]  /*16610*/  FMUL.FTZ R2, R2, c[0x0][0x2d0] ;  /* 0x0000b40002027a20 */ /* 0x000fe40000410000 */
[C---:B------:R-:W-:Y:S02]  /*16620*/  FMUL.FTZ R19, R132.reuse, R155 ;  /* 0x0000009b84137220 */ /* 0x040fe40000410000 */
[----:B------:R2:W4:Y:S01]  /*16630*/  MUFU.EX2 R3, R2 ;  /* 0x0000000200037308 */ /* 0x0005220000000800 */
[C---:B------:R-:W-:Y:S02]  /*16640*/  FMUL.FTZ R70, R132.reuse, R70 ;  /* 0x0000004684467220 */ /* 0x040fe40000410000 */
[C---:B------:R-:W-:Y:S02]  /*16650*/  FMUL.FTZ R71, R132.reuse, R71 ;  /* 0x0000004784477220 */ /* 0x040fe40000410000 */
[--C-:B-1----:R-:W-:Y:S02]  /*16660*/  FFMA.FTZ R4, R217, c[0x0][0x2d0], -R207.reuse ;  /* 0x0000b400d9047a23 */ /* 0x102fe400000108cf */
        /* <DEDUP_REMOVED lines=9> */
[----:B------:R-:W-:Y:S01]  /*16700*/  FMUL.FTZ R112, R133, R112 ;  /* 0x0000007085707220 */ /* 0x000fe20000410000 */
[----:B--2---:R-:W2:Y:S01]  /*16710*/  SHFL.BFLY PT, R2, R0, 0x2, 0x1f ;  /* 0x0c401f0000027f89 */ /* 0x004ea200000e0000 */
[C---:B----4-:R-:W-:Y:S01]  /*16720*/  FMUL.FTZ R24, R3.reuse, R160 ;  /* 0x000000a003187220 */ /* 0x050fe20000410000 */
[----:B------:R-:W-:Y:S01]  /*16730*/  MOV R160, R35 ;  /* 0x0000002300a07202 */ /* 0x000fe20000000f00 */
[C---:B------:R-:W-:Y:S01]  /*16740*/  FMUL.FTZ R25, R3.reuse, R161 ;  /* 0x000000a103197220 */ /* 0x040fe20000410000 */
[----:B------:R-:W-:Y:S01]  /*16750*/  MOV R161, R48 ;  /* 0x0000003000a17202 */ /* 0x000fe20000000f00 */
[C---:B---3--:R-:W-:Y:S01]  /*16760*/  FMUL.FTZ R29, R3.reuse, R165 ;  /* 0x000000a5031d7220 */ /* 0x048fe20000410000 */
[----:B------:R-:W-:Y:S01]  /*16770*/  MOV R165, R46 ;  /* 0x0000002e00a57202 */ /* 0x000fe20000000f00 */
[----:B------:R-:W-:Y:S01]  /*16780*/  FMUL.FTZ R35, R132, R171 ;  /* 0x000000ab84237220 */ /* 0x000fe20000410000 */
[----:B------:R-:W-:Y:S01]  /*16790*/  MOV R171, R49 ;  /* 0x0000003100ab7202 */ /* 0x000fe20000000f00 */
[----:B------:R-:W-:Y:S01]  /*167a0*/  FMUL.FTZ R45, R3, R181 ;  /* 0x000000b5032d7220 */ /* 0x000fe20000410000 */
[----:B------:R-:W-:Y:S01]  /*167b0*/  MOV R181, R56 ;  /* 0x0000003800b57202 */ /* 0x000fe20000000f00 */
[----:B-1----:R-:W-:Y:S02]  /*167c0*/  FFMA.FTZ R4, R216, c[0x0][0x2d0], -R207 ;  /* 0x0000b400d8047a23 */ /* 0x002fe400000108cf */
[C---:B------:R-:W-:Y:S02]  /*167d0*/  FMUL.FTZ R49, R133.reuse, R185 ;  /* 0x000000b985317220 */ /* 0x040fe40000410000 */
[----:B------:R1:W-:Y:S01]  /*167e0*/  MUFU.EX2 R246, R4 ;  /* 0x0000000400f67308 */ /* 0x0003e20000000800 */
[----:B------:R-:W-:Y:S02]  /*167f0*/  FMUL.FTZ R48, R133, R184 ;  /* 0x000000b885307220 */ /* 0x000fe40000410000 */
[C---:B------:R-:W-:Y:S02]  /*16800*/  FMUL.FTZ R56, R3.reuse, R192 ;  /* 0x000000c003387220 */ /* 0x040fe40000410000 */
[C---:B------:R-:W-:Y:S02]  /*16810*/  FMUL.FTZ R72, R3.reuse, R72 ;  /* 0x0000004803487220 */ /* 0x040fe40000410000 */
[C---:B------:R-:W-:Y:S01]  /*16820*/  FMUL.FTZ R73, R3.reuse, R73 ;  /* 0x0000004903497220 */ /* 0x040fe20000410000 */
[----:B--2---:R-:W-:Y:S01]  /*16830*/  FMNMX.FTZ R0, R0, R2, !PT ;  /* 0x0000000200007209 */ /* 0x004fe20007810000 */
[C---:B------:R-:W-:Y:S02]  /*16840*/  FMUL.FTZ R76, R3.reuse, R76 ;  /* 0x0000004c034c7220 */ /* 0x040fe40000410000 */
[C---:B------:R-:W-:Y:S02]  /*16850*/  FMUL.FTZ R77, R3.reuse, R77 ;  /* 0x0000004d034d7220 */ /* 0x040fe40000410000 */
[----:B------:R-:W2:Y:S01]  /*16860*/  SHFL.BFLY PT, R2, R0, 0x1, 0x1f ;  /* 0x0c201f0000027f89 */ /* 0x000ea200000e0000 */
[C---:B------:R-:W-:Y:S02]  /*16870*/  FMUL.FTZ R88, R3.reuse, R88 ;  /* 0x0000005803587220 */ /* 0x040fe40000410000 */
[C---:B------:R-:W-:Y:S02]  /*16880*/  FMUL.FTZ R89, R3.reuse, R89 ;  /* 0x0000005903597220 */ /* 0x040fe40000410000 */
[C---:B------:R-:W-:Y:S02]  /*16890*/  FMUL.FTZ R92, R3.reuse, R92 ;  /* 0x0000005c035c7220 */ /* 0x040fe40000410000 */
[C---:B------:R-:W-:Y:S02]  /*168a0*/  FMUL.FTZ R93, R3.reuse, R93 ;  /* 0x0000005d035d7220 */ /* 0x040fe40000410000 */
[C---:B------:R-:W-:Y:S01]  /*168b0*/  FMUL.FTZ R104, R3.reuse, R104 ;  /* 0x0000006803687220 */ /* 0x040fe20000410000 */
[----:B-1----:R-:W-:Y:S01]  /*168c0*/  @P0 SHF.R.S32.HI R4, RZ, 0x1f, R129 ;  /* 0x0000001fff040819 */ /* 0x002fe20000011481 */
[C---:B------:R-:W-:Y:S02]  /*168d0*/  FMUL.FTZ R105, R3.reuse, R105 ;  /* 0x0000006903697220 */ /* 0x040fe40000410000 */
[----:B------:R-:W-:Y:S02]  /*168e0*/  FMUL.FTZ R108, R3, R108 ;  /* 0x0000006c036c7220 */ /* 0x000fe40000410000 */
[----:B------:R-:W-:Y:S02]  /*168f0*/  @P0 IMAD R7, R4, c[0x0][0x1e0], RZ ;  /* 0x0000780004070a24 */ /* 0x000fe400078e02ff */
[C---:B------:R-:W-:Y:S04]  /*16900*/  @P0 IMAD.WIDE.U32 R4, R129.reuse, c[0x0][0x1e0], RZ ;  /* 0x0000780081040a25 */ /* 0x040fe800078e00ff */
[----:B------:R-:W-:Y:S01]  /*16910*/  @P0 IMAD R7, R129, c[0x0][0x1e4], R7 ;  /* 0x0000790081070a24 */ /* 0x000fe200078e0207 */
[----:B------:R-:W-:Y:S01]  /*16920*/  @P0 SHF.L.U32 R6, R4, 0x6, RZ ;  /* 0x0000000604060819 */ /* 0x000fe200000006ff */
[----:B------:R-:W3:Y:S01]  /*16930*/  LDL.LU R129, [R1+0x94] ;  /* 0x0000940001817983 */ /* 0x000ee20000300800 */
[----:B--2---:R-:W-:Y:S01]  /*16940*/  FMNMX.FTZ R2, R0, R2, !PT ;  /* 0x0000000200027209 */ /* 0x004fe20007810000 */
[----:B------:R-:W-:Y:S01]  /*16950*/  FMUL.FTZ R109, R3, R109 ;  /* 0x0000006d036d7220 */ /* 0x000fe20000410000 */
[----:B------:R-:W-:Y:S01]  /*16960*/  @P0 IADD3 R5, R5, R7, RZ ;  /* 0x0000000705050210 */ /* 0x000fe20007ffe0ff */
[----:B------:R-:W2:Y:S01]  /*16970*/  LDL R16, [R1+0x50] ;  /* 0x0000500001107983 */ /* 0x000ea20000100800 */
[----:B------:R-:W-:Y:S01]  /*16980*/  @P0 IADD3 R7, P1, R6, R28, RZ ;  /* 0x0000001c06070210 */ /* 0x000fe20007f3e0ff */
[----:B------:R-:W-:Y:S01]  /*16990*/  FMUL.FTZ R137, R2, c[0x0][0x2d0] ;  /* 0x0000b40002897a20 */ /* 0x000fe20000410000 */
[----:B------:R-:W-:Y:S01]  /*169a0*/  @P0 SHF.L.U64.HI R5, R4, 0x6, R5 ;  /* 0x0000000604050819 */ /* 0x000fe20000010205 */
[----:B------:R-:W-:Y:S01]  /*169b0*/  FADD.FTZ R0, -R2, R138 ;  /* 0x0000008a02007221 */ /* 0x000fe20000010100 */
[----:B------:R-:W-:Y:S01]  /*169c0*/  @P0 IADD3 R4, P2, R6, R11, RZ ;  /* 0x0000000b06040210 */ /* 0x000fe20007f5e0ff */
[----:B------:R-:W-:Y:S01]  /*169d0*/  FMUL.FTZ R28, R3, R164 ;  /* 0x000000a4031c7220 */ /* 0x000fe20000410000 */
[----:B------:R-:W-:Y:S01]  /*169e0*/  @P0 LEA R6, P5, R7, c[0x0][0x1c8], 0x1 ;  /* 0x0000720007060a11 */ /* 0x000fe200078a08ff */
[----:B------:R-:W-:Y:S01]  /*169f0*/  FMUL.FTZ R0, R0, c[0x0][0x2d0] ;  /* 0x0000b40000007a20 */ /* 0x000fe20000410000 */
[----:B------:R-:W-:Y:S01]  /*16a00*/  @P0 IADD3.X R9, R5, R9, RZ, P1, !PT ;  /* 0x0000000905090210 */ /* 0x000fe20000ffe4ff */
[----:B------:R-:W-:Y:S01]  /*16a10*/  FMUL.FTZ R113, R133, R113 ;  /* 0x0000007185717220 */ /* 0x000fe20000410000 */
[----:B------:R-:W-:Y:S01]  /*16a20*/  @P0 LEA R8, P1, R4, c[0x0][0x1c8], 0x1 ;  /* 0x0000720004080a11 */ /* 0x000fe200078208ff */
[----:B------:R-:W-:Y:S01]  /*16a30*/  FMUL.FTZ R114, R132, R114 ;  /* 0x0000007284727220 */ /* 0x000fe20000410000 */
[----:B------:R-:W-:Y:S01]  /*16a40*/  @P0 LEA.HI.X R7, R7, c[0x0][0x1cc], R9, 0x1, P5 ;  /* 0x0000730007070a11 */ /* 0x000fe200028f0c09 */
[----:B------:R-:W1:Y:S01]  /*16a50*/  MUFU.EX2 R0, R0 ;  /* 0x0000000000007308 */ /* 0x000e620000000800 */
[----:B------:R-:W-:Y:S01]  /*16a60*/  @P0 IADD3.X R5, R5, R10, RZ, P2, !PT ;  /* 0x0000000a05050210 */ /* 0x000fe200017fe4ff */
[----:B------:R-:W-:Y:S01]  /*16a70*/  FFMA.FTZ R10, R221, c[0x0][0x2d0], -R205 ;  /* 0x0000b400dd0a7a23 */ /* 0x000fe200000108cd */
[----:B------:R-:W-:Y:S01]  /*16a80*/  @P0 SHF.L.U32 R11, R27, 0x5, RZ ;  /* 0x000000051b0b0819 */ /* 0x000fe200000006ff */
[----:B------:R4:W-:Y:S01]  /*16a90*/  @P0 LDGSTS.E.BYPASS.LTC128B.128 [R252+0x4100], [R6.64], !P4 ;  /* 0x0410000006fc0fae */ /* 0x0009e2000e101d44 */
[----:B------:R-:W-:Y:S01]  /*16aa0*/  @P0 LEA.HI.X R9, R4, c[0x0][0x1cc], R5, 0x1, P1 ;  /* 0x0000730004090a11 */ /* 0x000fe200008f0c05 */
[--C-:B------:R-:W-:Y:S01]  /*16ab0*/  FFMA.FTZ R5, R220, c[0x0][0x2d0], -R205.reuse ;  /* 0x0000b400dc057a23 */ /* 0x100fe200000108cd */
[----:B------:R-:W-:Y:S01]  /*16ac0*/  @P0 IADD3 R4, P1, R6, R11, RZ ;  /* 0x0000000b06040210 */ /* 0x000fe20007f3e0ff */
[----:B------:R-:W-:Y:S01]  /*16ad0*/  FMUL.FTZ R115, R132, R115 ;  /* 0x0000007384737220 */ /* 0x000fe20000410000 */
[----:B------:R-:W-:Y:S01]  /*16ae0*/  MOV R138, R22 ;  /* 0x00000016008a7202 */ /* 0x000fe20000000f00 */
[----:B------:R4:W-:Y:S01]  /*16af0*/  MUFU.EX2 R215, R5 ;  /* 0x0000000500d77308 */ /* 0x0009e20000000800 */
[----:B------:R-:W-:Y:S01]  /*16b00*/  MOV R221, R21 ;  /* 0x0000001500dd7202 */ /* 0x000fe20000000f00 */
[----:B------:R4:W-:Y:S01]  /*16b10*/  @P0 LDGSTS.E.BYPASS.LTC128B.128 [R252+0x6100], [R8.64], !P3 ;  /* 0x0610000008fc0fae */ /* 0x0009e2000d901d44 */
[----:B------:R-:W-:Y:S01]  /*16b20*/  MOV R220, R14 ;  /* 0x0000000e00dc7202 */ /* 0x000fe20000000f00 */
[--C-:B------:R-:W-:Y:S01]  /*16b30*/  FFMA.FTZ R14, R218, c[0x0][0x2d0], -R205.reuse ;  /* 0x0000b400da0e7a23 */ /* 0x100fe200000108cd */
[----:B------:R-:W-:Y:S01]  /*16b40*/  MOV R218, R51 ;  /* 0x0000003300da7202 */ /* 0x000fe20000000f00 */
[----:B------:R-:W-:Y:S01]  /*16b50*/  FMUL.FTZ R51, R132, R187 ;  /* 0x000000bb84337220 */ /* 0x000fe20000410000 */
[----:B------:R-:W-:Y:S01]  /*16b60*/  MOV R169, R220 ;  /* 0x000000dc00a97202 */ /* 0x000fe20000000f00 */
[----:B------:R-:W-:Y:S01]  /*16b70*/  FMUL.FTZ R116, R133, R116 ;  /* 0x0000007485747220 */ /* 0x000fe20000410000 */
[----:B------:R-:W-:Y:S01]  /*16b80*/  MOV R220, R44 ;  /* 0x0000002c00dc7202 */ /* 0x000fe20000000f00 */
[----:B------:R4:W-:Y:S01]  /*16b90*/  MUFU.EX2 R212, R10 ;  /* 0x0000000a00d47308 */ /* 0x0009e20000000800 */
[C---:B------:R-:W-:Y:S01]  /*16ba0*/  FMUL.FTZ R44, R3.reuse, R180 ;  /* 0x000000b4032c7220 */ /* 0x040fe20000410000 */
[----:B------:R-:W-:Y:S01]  /*16bb0*/  MOV R164, R60 ;  /* 0x0000003c00a47202 */ /* 0x000fe20000000f00 */
[C---:B------:R-:W-:Y:S01]  /*16bc0*/  FMUL.FTZ R60, R3.reuse, R196 ;  /* 0x000000c4033c7220 */ /* 0x040fe20000410000 */
[----:B------:R-:W-:Y:S01]  /*16bd0*/  MOV R180, R58 ;  /* 0x0000003a00b47202 */ /* 0x000fe20000000f00 */
[C---:B-1----:R-:W-:Y:S01]  /*16be0*/  FMUL.FTZ R26, R0.reuse, R162 ;  /* 0x000000a2001a7220 */ /* 0x042fe20000410000 */
[----:B------:R-:W-:Y:S01]  /*16bf0*/  MOV R162, R67 ;  /* 0x0000004300a27202 */ /* 0x000fe20000000f00 */
[C---:B------:R-:W-:Y:S01]  /*16c00*/  FMUL.FTZ R27, R0.reuse, R163 ;  /* 0x000000a3001b7220 */ /* 0x040fe20000410000 */
[----:B------:R-:W-:Y:S01]  /*16c10*/  MOV R163, R61 ;  /* 0x0000003d00a37202 */ /* 0x000fe20000000f00 */
[----:B------:R-:W-:Y:S01]  /*16c20*/  FMUL.FTZ R30, R0, R166 ;  /* 0x000000a6001e7220 */ /* 0x000fe20000410000 */
[----:B------:R1:W-:Y:S01]  /*16c30*/  MUFU.EX2 R216, R14 ;  /* 0x0000000e00d87308 */ /* 0x0003e20000000800 */
[----:B----4-:R-:W-:Y:S01]  /*16c40*/  @P0 IADD3 R6, P6, R4, R11, RZ ;  /* 0x0000000b04060210 */ /* 0x010fe20007fde0ff */
[----:B------:R-:W-:Y:S01]  /*16c50*/  FMUL.FTZ R31, R0, R167 ;  /* 0x000000a7001f7220 */ /* 0x000fe20000410000 */
[----:B------:R-:W-:Y:S01]  /*16c60*/  MOV R167, R57 ;  /* 0x0000003900a77202 */ /* 0x000fe20000000f00 */
[----:B------:R-:W-:Y:S01]  /*16c70*/  FMUL.FTZ R57, R3, R193 ;  /* 0x000000c103397220 */ /* 0x000fe20000410000 */
[----:B------:R-:W-:Y:S01]  /*16c80*/  @P0 IADD3.X R5, R7, R13, RZ, P1, !PT ;  /* 0x0000000d07050210 */ /* 0x000fe20000ffe4ff */
[----:B------:R-:W-:Y:S01]  /*16c90*/  FFMA.FTZ R7, R12, c[0x0][0x2d0], -R205 ;  /* 0x0000b4000c077a23 */ /* 0x000fe200000108cd */
[----:B------:R-:W-:Y:S01]  /*16ca0*/  MOV R166, R64 ;  /* 0x0000004000a67202 */ /* 0x000fe20000000f00 */
[----:B------:R-:W-:Y:S01]  /*16cb0*/  FMUL.FTZ R46, R0, R182 ;  /* 0x000000b6002e7220 */ /* 0x000fe20000410000 */
[----:B------:R-:W-:Y:S01]  /*16cc0*/  @P0 IADD3 R9, P1, R17, 0x80, RZ ;  /* 0x0000008011090810 */ /* 0x000fe20007f3e0ff */
[----:B------:R4:W2:Y:S01]  /*16cd0*/  MUFU.EX2 R217, R7 ;  /* 0x0000000700d97308 */ /* 0x0008a20000000800 */
[----:B------:R2:W-:Y:S01]  /*16ce0*/  @P0 LDGSTS.E.BYPASS.LTC128B.128 [R252+0x4900], [R4.64], !P4 ;  /* 0x0490000004fc0fae */ /* 0x0005e2000e101d44 */
[----:B------:R-:W-:Y:S01]  /*16cf0*/  @P0 IADD3 R8, P2, R6, R11, RZ ;  /* 0x0000000b06080210 */ /* 0x000fe20007f5e0ff */
[----:B------:R-:W-:Y:S01]  /*16d00*/  FMUL.FTZ R17, R133, R153 ;  /* 0x0000009985117220 */ /* 0x000fe20000410000 */
[----:B------:R-:W-:Y:S01]  /*16d10*/  @P0 IADD3 R10, P5, R4, R9, RZ ;  /* 0x00000009040a0210 */ /* 0x000fe20007fbe0ff */
[----:B------:R-:W-:Y:S01]  /*16d20*/  FMUL.FTZ R61, R3, R197 ;  /* 0x000000c5033d7220 */ /* 0x000fe20000410000 */
[----:B------:R-:W-:Y:S01]  /*16d30*/  MOV R182, R50 ;  /* 0x0000003200b67202 */ /* 0x000fe20000000f00 */
[----:B------:R-:W-:Y:S02]  /*16d40*/  FMUL.FTZ R50, R132, R186 ;  /* 0x000000ba84327220 */ /* 0x000fe40000410000 */
[----:B------:R2:W-:Y:S01]  /*16d50*/  @P0 LDGSTS.E.BYPASS.LTC128B.128 [R252+0x6900], [R4.64+0x80], !P3 ;  /* 0x0690008004fc0fae */ /* 0x0005e2000d901d44 */
[C---:B------:R-:W-:Y:S02]  /*16d60*/  FMUL.FTZ R58, R0.reuse, R194 ;  /* 0x000000c2003a7220 */ /* 0x040fe40000410000 */
[----:B------:R-:W-:Y:S02]  /*16d70*/  FMUL.FTZ R64, R133, R200 ;  /* 0x000000c885407220 */ /* 0x000fe40000410000 */
[----:B-1----:R-:W-:Y:S02]  /*16d80*/  FMUL.FTZ R14, R0, R150 ;  /* 0x00000096000e7220 */ /* 0x002fe40000410000 */
[----:B------:R-:W-:Y:S02]  /*16d90*/  FMUL.FTZ R67, R132, R203 ;  /* 0x000000cb84437220 */ /* 0x000fe40000410000 */
[C---:B------:R-:W-:Y:S02]  /*16da0*/  FMUL.FTZ R74, R0.reuse, R74 ;  /* 0x0000004a004a7220 */ /* 0x040fe40000410000 */
[C---:B------:R-:W-:Y:S02]  /*16db0*/  FMUL.FTZ R75, R0.reuse, R75 ;  /* 0x0000004b004b7220 */ /* 0x040fe40000410000 */
[C---:B------:R-:W-:Y:S01]  /*16dc0*/  FMUL.FTZ R78, R0.reuse, R78 ;  /* 0x0000004e004e7220 */ /* 0x040fe20000410000 */
[----:B----4-:R-:W-:Y:S01]  /*16dd0*/  @P0 IADD3.X R7, R5, R13, RZ, P6, !PT ;  /* 0x0000000d05070210 */ /* 0x010fe200037fe4ff */
[C---:B------:R-:W-:Y:S02]  /*16de0*/  FMUL.FTZ R79, R0.reuse, R79 ;  /* 0x0000004f004f7220 */ /* 0x040fe40000410000 */
[C---:B------:R-:W-:Y:S02]  /*16df0*/  FMUL.FTZ R90, R0.reuse, R90 ;  /* 0x0000005a005a7220 */ /* 0x040fe40000410000 */
[----:B------:R1:W-:Y:S01]  /*16e00*/  @P0 LDGSTS.E.BYPASS.LTC128B.128 [R252+0x5100], [R6.64], !P4 ;  /* 0x0510000006fc0fae */ /* 0x0003e2000e101d44 */
[C---:B------:R-:W-:Y:S02]  /*16e10*/  FMUL.FTZ R91, R0.reuse, R91 ;  /* 0x0000005b005b7220 */ /* 0x040fe40000410000 */
[C---:B------:R-:W-:Y:S02]  /*16e20*/  FMUL.FTZ R94, R0.reuse, R94 ;  /* 0x0000005e005e7220 */ /* 0x040fe40000410000 */
[C---:B------:R-:W-:Y:S02]  /*16e30*/  FMUL.FTZ R95, R0.reuse, R95 ;  /* 0x0000005f005f7220 */ /* 0x040fe40000410000 */
[C---:B------:R-:W-:Y:S02]  /*16e40*/  FMUL.FTZ R106, R0.reuse, R106 ;  /* 0x0000006a006a7220 */ /* 0x040fe40000410000 */
[C---:B------:R-:W-:Y:S02]  /*16e50*/  FMUL.FTZ R107, R0.reuse, R107 ;  /* 0x0000006b006b7220 */ /* 0x040fe40000410000 */
[C---:B------:R-:W-:Y:S02]  /*16e60*/  FMUL.FTZ R110, R0.reuse, R110 ;  /* 0x0000006e006e7220 */ /* 0x040fe40000410000 */
[----:B------:R-:W-:Y:S02]  /*16e70*/  FMUL.FTZ R111, R0, R111 ;  /* 0x0000006f006f7220 */ /* 0x000fe40000410000 */
[----:B------:R-:W-:Y:S02]  /*16e80*/  FMUL.FTZ R117, R133, R117 ;  /* 0x0000007585757220 */ /* 0x000fe40000410000 */
[C---:B------:R-:W-:Y:S02]  /*16e90*/  FMUL.FTZ R118, R132.reuse, R118 ;  /* 0x0000007684767220 */ /* 0x040fe40000410000 */
[----:B------:R-:W-:Y:S02]  /*16ea0*/  FMUL.FTZ R119, R132, R119 ;  /* 0x0000007784777220 */ /* 0x000fe40000410000 */
        /* <DEDUP_REMOVED lines=8> */
[----:B------:R-:W-:Y:S02]  /*16f30*/  FMUL.FTZ R128, R133, R128 ;  /* 0x0000008085807220 */ /* 0x000fe40000410000 */
[--C-:B------:R-:W-:Y:S06]  /*16f40*/  FFMA.FTZ R139, R139, c[0x0][0x2d0], -R137.reuse ;  /* 0x0000b4008b8b7a23 */ /* 0x100fec0000010889 */
[----:B------:R-:W-:Y:S01]  /*16f50*/  MUFU.EX2 R139, R139 ;  /* 0x0000008b008b7308 */ /* 0x000fe20000000800 */
[C---:B---3--:R-:W-:Y:S01]  /*16f60*/  FMUL.FTZ R129, R133.reuse, R129 ;  /* 0x0000008185817220 */ /* 0x048fe20000410000 */
[----:B--2---:R-:W-:Y:S01]  /*16f70*/  @P0 IADD3.X R12, RZ, R16, RZ, P1, !PT ;  /* 0x00000010ff0c0210 */ /* 0x004fe20000ffe4ff */
[----:B------:R-:W-:Y:S01]  /*16f80*/  FMUL.FTZ R16, R133, R152 ;  /* 0x0000009885107220 */ /* 0x000fe20000410000 */
[----:B------:R-:W-:Y:S01]  /*16f90*/  @P0 IADD3 R4, P1, R6, R9, RZ ;  /* 0x0000000906040210 */ /* 0x000fe20007f3e0ff */
[--C-:B-1----:R-:W-:Y:S01]  /*16fa0*/  FFMA.FTZ R6, R222, c[0x0][0x2d0], -R137.reuse ;  /* 0x0000b400de067a23 */ /* 0x102fe20000010889 */
[-C--:B------:R-:W-:Y:S02]  /*16fb0*/  @P0 IADD3.X R11, R5, R12.reuse, RZ, P5, !PT ;  /* 0x0000000c050b0210 */ /* 0x080fe40002ffe4ff */
[C---:B------:R-:W-:Y:S02]  /*16fc0*/  @P0 IADD3.X R9, R7.reuse, R13, RZ, P2, !PT ;  /* 0x0000000d07090210 */ /* 0x040fe400017fe4ff */
[----:B------:R1:W-:Y:S01]  /*16fd0*/  MUFU.EX2 R208, R6 ;  /* 0x0000000600d07308 */ /* 0x0003e20000000800 */
[----:B------:R-:W-:Y:S01]  /*16fe0*/  @P0 IADD3.X R5, R7, R12, RZ, P1, !PT ;  /* 0x0000000c07050210 */ /* 0x000fe20000ffe4ff */
[----:B------:R2:W-:Y:S01]  /*16ff0*/  @P0 LDGSTS.E.BYPASS.LTC128B.128 [R252+0x7100], [R10.64], !P3 ;  /* 0x071000000afc0fae */ /* 0x0005e2000d901d44 */
[----:B------:R-:W-:Y:S01]  /*17000*/  FMUL.FTZ R7, R132, R147 ;  /* 0x0000009384077220 */ /* 0x000fe20000410000 */
[----:B------:R-:W-:Y:S01]  /*17010*/  F2FP.PACK_AB R147, R232, R241 ;  /* 0x000000f1e893723e */ /* 0x000fe200000000ff */
[C---:B------:R-:W-:Y:S01]  /*17020*/  FMUL.FTZ R12, R3.reuse, R148 ;  /* 0x00000094030c7220 */ /* 0x040fe20000410000 */
[----:B------:R-:W-:Y:S01]  /*17030*/  MOV R222, R40 ;  /* 0x0000002800de7202 */ /* 0x000fe20000000f00 */
[C---:B------:R-:W-:Y:S02]  /*17040*/  FMUL.FTZ R13, R3.reuse, R149 ;  /* 0x00000095030d7220 */ /* 0x040fe40000410000 */
[C---:B------:R-:W-:Y:S01]  /*17050*/  FMUL.FTZ R40, R3.reuse, R176 ;  /* 0x000000b003287220 */ /* 0x040fe20000410000 */
[----:B------:R3:W-:Y:S08]  /*17060*/  @P0 LDGSTS.E.BYPASS.LTC128B.128 [R252+0x5900], [R8.64], !P4 ;  /* 0x0590000008fc0fae */ /* 0x0007f0000e101d44 */
[----:B------:R4:W-:Y:S01]  /*17070*/  @P0 LDGSTS.E.BYPASS.LTC128B.128 [R252+0x7900], [R4.64], !P3 ;  /* 0x0790000004fc0fae */ /* 0x0009e2000d901d44 */
[----:B-1----:R-:W-:Y:S01]  /*17080*/  FMUL.FTZ R6, R132, R146 ;  /* 0x0000009284067220 */ /* 0x002fe20000410000 */
[----:B------:R-:W-:Y:S06]  /*17090*/  F2FP.PACK_AB R146, R248, R247 ;  /* 0x000000f7f892723e */ /* 0x000fec00000000ff */
[----:B------:R-:W1:Y:S01]  /*170a0*/  LDSM.16.MT88.4 R20, [R233+0x100] ;  /* 0x00010000e914783b */ /* 0x000e620000004200 */
[----:B--2---:R-:W-:Y:S01]  /*170b0*/  FMUL.FTZ R10, R0, R142 ;  /* 0x0000008e000a7220 */ /* 0x004fe20000410000 */
[----:B------:R-:W-:Y:S01]  /*170c0*/  F2FP.PACK_AB R142, R216, R217 ;  /* 0x000000d9d88e723e */ /* 0x000fe200000000ff */
[----:B------:R-:W-:Y:S05]  /*170d0*/  FMUL.FTZ R11, R0, R143 ;  /* 0x0000008f000b7220 */ /* 0x000fea0000410000 */
[----:B------:R-:W2:Y:S01]  /*170e0*/  LDSM.16.MT88.4 R36, [R234+0x100] ;  /* 0x00010000ea24783b */ /* 0x000ea20000004200 */
[----:B---3--:R-:W-:Y:S01]  /*170f0*/  FMUL.FTZ R8, R3, R140 ;  /* 0x0000008c03087220 */ /* 0x008fe20000410000 */
[----:B------:R-:W-:Y:S01]  /*17100*/  F2FP.PACK_AB R140, R215, R212 ;  /* 0x000000d4d78c723e */ /* 0x000fe200000000ff */
[----:B------:R-:W-:Y:S05]  /*17110*/  FMUL.FTZ R9, R3, R141 ;  /* 0x0000008d03097220 */ /* 0x000fea0000410000 */
[----:B------:R-:W3:Y:S01]  /*17120*/  LDSM.16.MT88.4 R52, [R236+0x100] ;  /* 0x00010000ec34783b */ /* 0x000ee20000004200 */
[--C-:B----4-:R-:W-:Y:S01]  /*17130*/  FFMA.FTZ R4, R223, c[0x0][0x2d0], -R137.reuse ;  /* 0x0000b400df047a23 */ /* 0x110fe20000010889 */
[----:B------:R-:W-:Y:S01]  /*17140*/  MOV R223, R221 ;  /* 0x000000dd00df7202 */ /* 0x000fe20000000f00 */
[----:B------:R-:W-:Y:S01]  /*17150*/  FMUL.FTZ R5, R133, R145 ;  /* 0x0000009185057220 */ /* 0x000fe20000410000 */
[----:B------:R-:W-:Y:S01]  /*17160*/  F2FP.PACK_AB R145, R246, R213 ;  /* 0x000000d5f691723e */ /* 0x000fe200000000ff */
[----:B------:R4:W1:Y:S03]  /*17170*/  MUFU.EX2 R209, R4 ;  /* 0x0000000400d17308 */ /* 0x0008660000000800 */
[----:B------:R-:W-:Y:S01]  /*17180*/  LDSM.16.MT88.4 R152, [R233+0x2100] ;  /* 0x00210000e998783b */ /* 0x000fe20000004200 */
[----:B------:R-:W-:Y:S01]  /*17190*/  MOV R221, R63 ;  /* 0x0000003f00dd7202 */ /* 0x000fe20000000f00 */
[C---:B------:R-:W-:Y:S06]  /*171a0*/  FMUL.FTZ R63, R0.reuse, R199 ;  /* 0x000000c7003f7220 */ /* 0x040fec0000410000 */
[----:B------:R-:W0:Y:S01]  /*171b0*/  LDGDEPBAR ;  /* 0x00000000000079af */ /* 0x000e220000000000 */
[--C-:B----4-:R-:W-:Y:S01]  /*171c0*/  FFMA.FTZ R4, R219, c[0x0][0x2d0], -R137.reuse ;  /* 0x0000b400db047a23 */ /* 0x110fe20000010889 */
[----:B-1----:R-:W-:Y:S02]  /*171d0*/  F2FP.PACK_AB R141, R209, R208 ;  /* 0x000000d0d18d723e */ /* 0x002fe400000000ff */
[----:B------:R-:W-:Y:S01]  /*171e0*/  MOV R219, R42 ;  /* 0x0000002a00db7202 */ /* 0x000fe20000000f00 */
[----:B------:R1:W-:Y:S01]  /*171f0*/  MUFU.EX2 R210, R4 ;  /* 0x0000000400d27308 */ /* 0x0003e20000000800 */
[C---:B------:R-:W-:Y:S02]  /*17200*/  FMUL.FTZ R42, R0.reuse, R178 ;  /* 0x000000b2002a7220 */ /* 0x040fe40000410000 */
[----:B-1----:R-:W-:Y:S02]  /*17210*/  FFMA.FTZ R4, R15, c[0x0][0x2d0], -R137 ;  /* 0x0000b4000f047a23 */ /* 0x002fe40000010889 */
[----:B------:R-:W-:Y:S05]  /*17220*/  FMUL.FTZ R15, R0, R151 ;  /* 0x00000097000f7220 */ /* 0x000fea0000410000 */
[----:B------:R1:W4:Y:S01]  /*17230*/  MUFU.EX2 R211, R4 ;  /* 0x0000000400d37308 */ /* 0x0003220000000800 */
[----:B------:R-:W2:Y:S01]  /*17240*/  LDSM.16.MT88.4 R148, [R235+0x100] ;  /* 0x00010000eb94783b */ /* 0x000ea20000004200 */
[----:B-1----:R-:W-:Y:S01]  /*17250*/  FMUL.FTZ R4, R133, R144 ;  /* 0x0000009085047220 */ /* 0x002fe20000410000 */
[----:B------:R-:W-:Y:S02]  /*17260*/  F2FP.PACK_AB R144, R245, R214 ;  /* 0x000000d6f590723e */ /* 0x000fe400000000ff */
[----:B----4-:R-:W-:Y:S05]  /*17270*/  F2FP.PACK_AB R143, R211, R210 ;  /* 0x000000d2d38f723e */ /* 0x010fea00000000ff */
[-C--:B------:R-:W-:Y:S08]  /*17280*/  HMMA.16816.F32 R4, R144, R20.reuse, R4 ;  /* 0x000000149004723c */ /* 0x080ff00000001804 */
[C---:B------:R-:W-:Y:S07]  /*17290*/  HMMA.16816.F32 R8, R140.reuse, R20, R8 ;  /* 0x000000148c08723c */ /* 0x040fee0000001808 */
[C---:B------:R-:W-:Y:S01]  /*172a0*/  FMUL.FTZ R20, R133.reuse, R156 ;  /* 0x0000009c85147220 */ /* 0x040fe20000410000 */
[-C--:B------:R-:W-:Y:S04]  /*172b0*/  HMMA.16816.F32 R12, R140, R22.reuse, R12 ;  /* 0x000000168c0c723c */ /* 0x080fe8000000180c */
[----:B------:R-:W-:Y:S01]  /*172c0*/  MOV R156, R138 ;  /* 0x0000008a009c7202 */ /* 0x000fe20000000f00 */
[----:B------:R-:W-:Y:S01]  /*172d0*/  FMUL.FTZ R21, R133, R157 ;  /* 0x0000009d85157220 */ /* 0x000fe20000410000 */
[----:B------:R-:W-:Y:S01]  /*172e0*/  MOV R157, R62 ;  /* 0x0000003e009d7202 */ /* 0x000fe20000000f00 */
[--C-:B------:R-:W-:Y:S01]  /*172f0*/  FFMA.FTZ R138, R226, c[0x0][0x2d0], -R206.reuse ;  /* 0x0000b400e28a7a23 */ /* 0x100fe200000108ce */
[C---:B------:R-:W-:Y:S03]  /*17300*/  HMMA.16816.F32 R16, R144.reuse, R22, R16 ;  /* 0x000000169010723c */ /* 0x040fe60000001810 */
[----:B------:R1:W-:Y:S01]  /*17310*/  MUFU.EX2 R176, R138 ;  /* 0x0000008a00b07308 */ /* 0x0003e20000000800 */
[----:B------:R-:W-:Y:S03]  /*17320*/  FMUL.FTZ R62, R0, R198 ;  /* 0x000000c6003e7220 */ /* 0x000fe60000410000 */
[C---:B------:R-:W-:Y:S01]  /*17330*/  FMUL.FTZ R22, R132.reuse, R158 ;  /* 0x0000009e84167220 */ /* 0x040fe20000410000 */
[----:B------:R-:W-:Y:S01]  /*17340*/  MOV R158, R59 ;  /* 0x0000003b009e7202 */ /* 0x000fe20000000f00 */
[C---:B------:R-:W-:Y:S03]  /*17350*/  FMUL.FTZ R23, R132.reuse, R159 ;  /* 0x0000009f84177220 */ /* 0x040fe60000410000 */
[----:B------:R-:W-:Y:S01]  /*17360*/  MOV R159, R34 ;  /* 0x00000022009f7202 */ /* 0x000fe20000000f00 */
[----:B------:R-:W-:Y:S01]  /*17370*/  FMUL.FTZ R34, R132, R170 ;  /* 0x000000aa84227220 */ /* 0x000fe20000410000 */
[----:B------:R-:W-:Y:S01]  /*17380*/  MOV R170, R41 ;  /* 0x0000002900aa7202 */ /* 0x000fe20000000f00 */
[----:B------:R-:W-:Y:S01]  /*17390*/  FMUL.FTZ R41, R3, R177 ;  /* 0x000000b103297220 */ /* 0x000fe20000410000 */
[-C--:B--2---:R-:W-:Y:S03]  /*173a0*/  HMMA.16816.F32 R20, R144, R36.reuse, R20 ;  /* 0x000000249014723c */ /* 0x084fe60000001814 */
[C---:B------:R-:W-:Y:S01]  /*173b0*/  FMUL.FTZ R59, R0.reuse, R195 ;  /* 0x000000c3003b7220 */ /* 0x040fe20000410000 */
[----:B------:R-:W-:Y:S01]  /*173c0*/  MOV R177, R43 ;  /* 0x0000002b00b17202 */ /* 0x000fe20000000f00 */
[----:B------:R-:W-:Y:S03]  /*173d0*/  FMUL.FTZ R43, R0, R179 ;  /* 0x000000b3002b7220 */ /* 0x000fe60000410000 */
[C---:B------:R-:W-:Y:S04]  /*173e0*/  HMMA.16816.F32 R24, R140.reuse, R36, R24 ;  /* 0x000000248c18723c */ /* 0x040fe80000001818 */
[--C-:B-1----:R-:W-:Y:S03]  /*173f0*/  FFMA.FTZ R138, R227, c[0x0][0x2d0], -R206.reuse ;  /* 0x0000b400e38a7a23 */ /* 0x102fe600000108ce */
[C---:B------:R-:W-:Y:S01]  /*17400*/  FMUL.FTZ R36, R133.reuse, R172 ;  /* 0x000000ac85247220 */ /* 0x040fe20000410000 */
[-C--:B------:R-:W-:Y:S04]  /*17410*/  HMMA.16816.F32 R28, R140, R38.reuse, R28 ;  /* 0x000000268c1c723c */ /* 0x080fe8000000181c */
[C---:B------:R-:W-:Y:S01]  /*17420*/  FMUL.FTZ R37, R133.reuse, R173 ;  /* 0x000000ad85257220 */ /* 0x040fe20000410000 */
[----:B------:R-:W-:Y:S01]  /*17430*/  MOV R172, R66 ;  /* 0x0000004200ac7202 */ /* 0x000fe20000000f00 */
[C---:B------:R-:W-:Y:S01]  /*17440*/  FMUL.FTZ R66, R132.reuse, R202 ;  /* 0x000000ca84427220 */ /* 0x040fe20000410000 */
[----:B------:R-:W-:Y:S01]  /*17450*/  MOV R173, R65 ;  /* 0x0000004100ad7202 */ /* 0x000fe20000000f00 */
[C---:B------:R-:W-:Y:S04]  /*17460*/  HMMA.16816.F32 R32, R144.reuse, R38, R32 ;  /* 0x000000269020723c */ /* 0x040fe80000001820 */
[C---:B------:R-:W-:Y:S03]  /*17470*/  FMUL.FTZ R65, R133.reuse, R201 ;  /* 0x000000c985417220 */ /* 0x040fe60000410000 */
[----:B------:R-:W-:Y:S01]  /*17480*/  FMUL.FTZ R39, R132, R175 ;  /* 0x000000af84277220 */ /* 0x000fe20000410000 */
[----:B------:R-:W-:Y:S01]  /*17490*/  MOV R175, R47 ;  /* 0x0000002f00af7202 */ /* 0x000fe20000000f00 */
[----:B------:R-:W-:Y:S03]  /*174a0*/  FMUL.FTZ R47, R0, R183 ;  /* 0x000000b7002f7220 */ /* 0x000fe60000410000 */
[----:B------:R-:W-:Y:S01]  /*174b0*/  MOV R183, R250 ;  /* 0x000000fa00b77202 */ /* 0x000fe20000000f00 */
[----:B------:R-:W-:Y:S01]  /*174c0*/  FMUL.FTZ R38, R132, R174 ;  /* 0x000000ae84267220 */ /* 0x000fe20000410000 */
[----:B------:R1:W2:Y:S01]  /*174d0*/  MUFU.EX2 R250, R138 ;  /* 0x0000008a00fa7308 */ /* 0x0002a20000000800 */
[----:B------:R-:W-:Y:S05]  /*174e0*/  MOV R174, R251 ;  /* 0x000000fb00ae7202 */ /* 0x000fea0000000f00 */
[-C--:B---3--:R-:W-:Y:S08]  /*174f0*/  HMMA.16816.F32 R36, R144, R52.reuse, R36 ;  /* 0x000000349024723c */ /* 0x088ff00000001824 */
[C---:B------:R-:W-:Y:S07]  /*17500*/  HMMA.16816.F32 R40, R140.reuse, R52, R40 ;  /* 0x000000348c28723c */ /* 0x040fee0000001828 */
[C---:B------:R-:W-:Y:S01]  /*17510*/  FMUL.FTZ R52, R133.reuse, R188 ;  /* 0x000000bc85347220 */ /* 0x040fe20000410000 */
[-C--:B------:R-:W-:Y:S04]  /*17520*/  HMMA.16816.F32 R44, R140, R54.reuse, R44 ;  /* 0x000000368c2c723c */ /* 0x080fe8000000182c */
[--C-:B-1----:R-:W-:Y:S02]  /*17530*/  FFMA.FTZ R138, R224, c[0x0][0x2d0], -R206.reuse ;  /* 0x0000b400e08a7a23 */ /* 0x102fe400000108ce */
[----:B------:R-:W-:Y:S02]  /*17540*/  FMUL.FTZ R53, R133, R189 ;  /* 0x000000bd85357220 */ /* 0x000fe40000410000 */
[C---:B------:R-:W-:Y:S01]  /*17550*/  HMMA.16816.F32 R48, R144.reuse, R54, R48 ;  /* 0x000000369030723c */ /* 0x040fe20000001830 */
[----:B------:R1:W-:Y:S06]  /*17560*/  MUFU.EX2 R179, R138 ;  /* 0x0000008a00b37308 */ /* 0x0003ec0000000800 */
[C---:B------:R-:W-:Y:S02]  /*17570*/  FMUL.FTZ R55, R132.reuse, R191 ;  /* 0x000000bf84377220 */ /* 0x040fe40000410000 */
[----:B------:R-:W-:Y:S07]  /*17580*/  FMUL.FTZ R54, R132, R190 ;  /* 0x000000be84367220 */ /* 0x000fee0000410000 */
[-C--:B------:R-:W-:Y:S08]  /*17590*/  HMMA.16816.F32 R52, R144, R148.reuse, R52 ;  /* 0x000000949034723c */ /* 0x080ff00000001834 */
[C---:B------:R-:W-:Y:S04]  /*175a0*/  HMMA.16816.F32 R56, R140.reuse, R148, R56 ;  /* 0x000000948c38723c */ /* 0x040fe80000001838 */
[--C-:B-1----:R-:W-:Y:S04]  /*175b0*/  FFMA.FTZ R138, R225, c[0x0][0x2d0], -R206.reuse ;  /* 0x0000b400e18a7a23 */ /* 0x102fe800000108ce */
[-C--:B------:R-:W-:Y:S01]  /*175c0*/  HMMA.16816.F32 R60, R140, R150.reuse, R60 ;  /* 0x000000968c3c723c */ /* 0x080fe2000000183c */
[----:B------:R1:W-:Y:S07]  /*175d0*/  MUFU.EX2 R193, R138 ;  /* 0x0000008a00c17308 */ /* 0x0003ee0000000800 */
[C---:B------:R-:W-:Y:S01]  /*175e0*/  HMMA.16816.F32 R64, R144.reuse, R150, R64 ;  /* 0x000000969040723c */ /* 0x040fe20000001840 */
[----:B------:R-:W3:Y:S07]  /*175f0*/  LDSM.16.MT88.4 R148, [R234+0x2100] ;  /* 0x00210000ea94783b */ /* 0x000eee0000004200 */
[-C--:B------:R-:W-:Y:S08]  /*17600*/  HMMA.16816.F32 R68, R144, R152.reuse, R68 ;  /* 0x000000989044723c */ /* 0x080ff00000001844 */
[C---:B------:R-:W-:Y:S04]  /*17610*/  HMMA.16816.F32 R72, R140.reuse, R152, R72 ;  /* 0x000000988c48723c */ /* 0x040fe80000001848 */
[--C-:B-1----:R-:W-:Y:S04]  /*17620*/  FFMA.FTZ R138, R231, c[0x0][0x2d0], -R207.reuse ;  /* 0x0000b400e78a7a23 */ /* 0x102fe800000108cf */
[-C--:B------:R-:W-:Y:S01]  /*17630*/  HMMA.16816.F32 R76, R140, R154.reuse, R76 ;  /* 0x0000009a8c4c723c */ /* 0x080fe2000000184c */
[----:B------:R1:W-:Y:S07]  /*17640*/  MUFU.EX2 R191, R138 ;  /* 0x0000008a00bf7308 */ /* 0x0003ee0000000800 */
[C---:B------:R-:W-:Y:S01]  /*17650*/  HMMA.16816.F32 R80, R144.reuse, R154, R80 ;  /* 0x0000009a9050723c */ /* 0x040fe20000001850 */
[----:B------:R-:W4:Y:S07]  /*17660*/  LDSM.16.MT88.4 R152, [R236+0x2100] ;  /* 0x00210000ec98783b */ /* 0x000f2e0000004200 */
[-C--:B---3--:R-:W-:Y:S08]  /*17670*/  HMMA.16816.F32 R84, R144, R148.reuse, R84 ;  /* 0x000000949054723c */ /* 0x088ff00000001854 */
[C---:B------:R-:W-:Y:S04]  /*17680*/  HMMA.16816.F32 R88, R140.reuse, R148, R88 ;  /* 0x000000948c58723c */ /* 0x040fe80000001858 */
[--C-:B-1----:R-:W-:Y:S04]  /*17690*/  FFMA.FTZ R138, R230, c[0x0][0x2d0], -R207.reuse ;  /* 0x0000b400e68a7a23 */ /* 0x102fe800000108cf */
[-C--:B------:R-:W-:Y:S01]  /*176a0*/  HMMA.16816.F32 R92, R140, R150.reuse, R92 ;  /* 0x000000968c5c723c */ /* 0x080fe2000000185c */
[----:B------:R1:W3:Y:S07]  /*176b0*/  MUFU.EX2 R251, R138 ;  /* 0x0000008a00fb7308 */ /* 0x0002ee0000000800 */
[C---:B------:R-:W-:Y:S01]  /*176c0*/  HMMA.16816.F32 R96, R144.reuse, R150, R96 ;  /* 0x000000969060723c */ /* 0x040fe20000001860 */
[----:B------:R-:W2:Y:S07]  /*176d0*/  LDSM.16.MT88.4 R148, [R235+0x2100] ;  /* 0x00210000eb94783b */ /* 0x000eae0000004200 */
[-C--:B----4-:R-:W-:Y:S08]  /*176e0*/  HMMA.16816.F32 R100, R144, R152.reuse, R100 ;  /* 0x000000989064723c */ /* 0x090ff00000001864 */
[C---:B------:R-:W-:Y:S04]  /*176f0*/  HMMA.16816.F32 R104, R140.reuse, R152, R104 ;  /* 0x000000988c68723c */ /* 0x040fe80000001868 */
[--C-:B-1----:R-:W-:Y:S04]  /*17700*/  FFMA.FTZ R138, R228, c[0x0][0x2d0], -R207.reuse ;  /* 0x0000b400e48a7a23 */ /* 0x102fe800000108cf */
[-C--:B------:R-:W-:Y:S01]  /*17710*/  HMMA.16816.F32 R108, R140, R154.reuse, R108 ;  /* 0x0000009a8c6c723c */ /* 0x080fe2000000186c */
[----:B------:R1:W-:Y:S07]  /*17720*/  MUFU.EX2 R178, R138 ;  /* 0x0000008a00b27308 */ /* 0x0003ee0000000800 */
[C---:B------:R-:W-:Y:S01]  /*17730*/  HMMA.16816.F32 R112, R144.reuse, R154, R112 ;  /* 0x0000009a9070723c */ /* 0x040fe20000001870 */
[----:B------:R-:W4:Y:S07]  /*17740*/  LDSM.16.MT88.4 R152, [R233+0x900] ;  /* 0x00090000e998783b */ /* 0x000f2e0000004200 */
[-C--:B--2---:R-:W-:Y:S08]  /*17750*/  HMMA.16816.F32 R116, R144, R148.reuse, R116 ;  /* 0x000000949074723c */ /* 0x084ff00000001874 */
[C---:B------:R-:W-:Y:S04]  /*17760*/  HMMA.16816.F32 R120, R140.reuse, R148, R120 ;  /* 0x000000948c78723c */ /* 0x040fe80000001878 */
[----:B-1----:R-:W-:Y:S04]  /*17770*/  FFMA.FTZ R138, R229, c[0x0][0x2d0], -R207 ;  /* 0x0000b400e58a7a23 */ /* 0x002fe800000108cf */
[-C--:B------:R-:W-:Y:S01]  /*17780*/  HMMA.16816.F32 R124, R140, R150.reuse, R124 ;  /* 0x000000968c7c723c */ /* 0x080fe2000000187c */
[----:B------:R1:W2:Y:S06]  /*17790*/  MUFU.EX2 R196, R138 ;  /* 0x0000008a00c47308 */ /* 0x0002ac0000000800 */
[----:B------:R-:W-:Y:S02]  /*177a0*/  F2FP.PACK_AB R140, R250, R176 ;  /* 0x000000b0fa8c723e */ /* 0x000fe400000000ff */
[----:B---3--:R-:W-:Y:S03]  /*177b0*/  F2FP.PACK_AB R141, R251, R191 ;  /* 0x000000bffb8d723e */ /* 0x008fe600000000ff */
[----:B------:R-:W-:Y:S01]  /*177c0*/  F2FP.PACK_AB R142, R193, R179 ;  /* 0x000000b3c18e723e */ /* 0x000fe200000000ff */
[--C-:B-1----:R-:W-:Y:S01]  /*177d0*/  FFMA.FTZ R138, R183, c[0x0][0x2d0], -R205.reuse ;  /* 0x0000b400b78a7a23 */ /* 0x102fe200000108cd */
[----:B------:R-:W-:Y:S02]  /*177e0*/  MOV R183, R182 ;  /* 0x000000b600b77202 */ /* 0x000fe40000000f00 */
[----:B------:R-:W-:Y:S02]  /*177f0*/  MOV R182, R181 ;  /* 0x000000b500b67202 */ /* 0x000fe40000000f00 */
[----:B------:R-:W-:Y:S02]  /*17800*/  MOV R181, R180 ;  /* 0x000000b400b57202 */ /* 0x000fe40000000f00 */
[----:B------:R-:W-:Y:S02]  /*17810*/  MOV R180, R177 ;  /* 0x000000b100b47202 */ /* 0x000fe40000000f00 */
[----:B------:R-:W-:Y:S02]  /*17820*/  MOV R177, R239 ;  /* 0x000000ef00b17202 */ /* 0x000fe40000000f00 */
[----:B------:R1:W-:Y:S01]  /*17830*/  MUFU.EX2 R239, R138 ;  /* 0x0000008a00ef7308 */ /* 0x0003e20000000800 */
[----:B--2---:R-:W-:Y:S01]  /*17840*/  F2FP.PACK_AB R143, R196, R178 ;  /* 0x000000b2c48f723e */ /* 0x004fe200000000ff */
[--C-:B-1----:R-:W-:Y:S01]  /*17850*/  FFMA.FTZ R138, R183, c[0x0][0x2d0], -R205.reuse ;  /* 0x0000b400b78a7a23 */ /* 0x102fe200000108cd */
[----:B------:R-:W-:Y:S02]  /*17860*/  MOV R183, R182 ;  /* 0x000000b600b77202 */ /* 0x000fe40000000f00 */
[----:B------:R-:W-:Y:S02]  /*17870*/  MOV R182, R181 ;  /* 0x000000b500b67202 */ /* 0x000fe40000000f00 */
[----:B------:R-:W-:Y:S02]  /*17880*/  MOV R181, R180 ;  /* 0x000000b400b57202 */ /* 0x000fe40000000f00 */
        /* <DEDUP_REMOVED lines=8> */
[----:B------:R-:W-:Y:S02]  /*17910*/  MOV R218, R130 ;  /* 0x0000008200da7202 */ /* 0x000fe40000000f00 */
[----:B------:R-:W2:Y:S01]  /*17920*/  LDL.LU R130, [R1+0x90] ;  /* 0x0000900001827983 */ /* 0x000ea20000300800 */
[--C-:B-1----:R-:W-:Y:S01]  /*17930*/  FFMA.FTZ R138, R183, c[0x0][0x2d0], -R205.reuse ;  /* 0x0000b400b78a7a23 */ /* 0x102fe200000108cd */
[----:B------:R-:W-:Y:S02]  /*17940*/  MOV R183, R181 ;  /* 0x000000b500b77202 */ /* 0x000fe40000000f00 */
[----:B------:R-:W-:Y:S02]  /*17950*/  MOV R181, R177 ;  /* 0x000000b100b57202 */ /* 0x000fe40000000f00 */
[----:B------:R1:W-:Y:S02]  /*17960*/  MUFU.EX2 R177, R138 ;  /* 0x0000008a00b17308 */ /* 0x0003e40000000800 */
[----:B-1----:R-:W-:Y:S01]  /*17970*/  FFMA.FTZ R138, R184, c[0x0][0x2d0], -R205 ;  /* 0x0000b400b88a7a23 */ /* 0x002fe200000108cd */
[----:B------:R-:W-:Y:S02]  /*17980*/  MOV R184, R183 ;  /* 0x000000b700b87202 */ /* 0x000fe40000000f00 */
[----:B------:R-:W-:Y:S05]  /*17990*/  MOV R183, R182 ;  /* 0x000000b600b77202 */ /* 0x000fea0000000f00 */
[----:B------:R1:W-:Y:S01]  /*179a0*/  MUFU.EX2 R197, R138 ;  /* 0x0000008a00c57308 */ /* 0x0003e20000000800 */
[----:B------:R-:W-:Y:S02]  /*179b0*/  MOV R182, R181 ;  /* 0x000000b500b67202 */ /* 0x000fe40000000f00 */
[----:B------:R-:W-:Y:S02]  /*179c0*/  MOV R181, R180 ;  /* 0x000000b400b57202 */ /* 0x000fe40000000f00 */
[----:B------:R-:W-:Y:S02]  /*179d0*/  MOV R180, R175 ;  /* 0x000000af00b47202 */ /* 0x000fe40000000f00 */
[----:B------:R-:W-:Y:S02]  /*179e0*/  MOV R175, R173 ;  /* 0x000000ad00af7202 */ /* 0x000fe40000000f00 */
[----:B------:R-:W-:Y:S02]  /*179f0*/  MOV R173, R168 ;  /* 0x000000a800ad7202 */ /* 0x000fe40000000f00 */
[----:B------:R-:W-:Y:S02]  /*17a00*/  MOV R168, R131 ;  /* 0x0000008300a87202 */ /* 0x000fe40000000f00 */
[----:B------:R-:W3:Y:S04]  /*17a10*/  LDL.LU R131, [R1+0x8c] ;  /* 0x00008c0001837983 */ /* 0x000ee80000300800 */
[----:B------:R-:W4:Y:S04]  /*17a20*/  LDL.LU R186, [R1+0xc] ;  /* 0x00000c0001ba7983 */ /* 0x000f280000300800 */
[----:B------:R-:W4:Y:S01]  /*17a30*/  LDL.LU R185, [R1+0x8] ;  /* 0x0000080001b97983 */ /* 0x000f220000300800 */
[--C-:B-1----:R-:W-:Y:S01]  /*17a40*/  FFMA.FTZ R138, R184, c[0x0][0x2d0], -R137.reuse ;  /* 0x0000b400b88a7a23 */ /* 0x102fe20000010889 */
        /* <DEDUP_REMOVED lines=9> */
[--C-:B-1----:R-:W-:Y:S01]  /*17ae0*/  FFMA.FTZ R138, R183, c[0x0][0x2d0], -R137.reuse ;  /* 0x0000b400b78a7a23 */ /* 0x102fe20000010889 */
[----:B------:R-:W-:Y:S07]  /*17af0*/  MOV R183, R181 ;  /* 0x000000b500b77202 */ /* 0x000fee0000000f00 */
[----:B------:R1:W-:Y:S02]  /*17b00*/  MUFU.EX2 R181, R138 ;  /* 0x0000008a00b57308 */ /* 0x0003e40000000800 */
[----:B-1----:R-:W-:Y:S08]  /*17b10*/  FFMA.FTZ R138, R183, c[0x0][0x2d0], -R137 ;  /* 0x0000b400b78a7a23 */ /* 0x002ff00000010889 */
[----:B------:R1:W-:Y:S02]  /*17b20*/  MUFU.EX2 R201, R138 ;  /* 0x0000008a00c97308 */ /* 0x0003e40000000800 */
[--C-:B-1----:R-:W-:Y:S08]  /*17b30*/  FFMA.FTZ R138, R182, c[0x0][0x2d0], -R206.reuse ;  /* 0x0000b400b68a7a23 */ /* 0x102ff000000108ce */
[----:B------:R1:W1:Y:S02]  /*17b40*/  MUFU.EX2 R200, R138 ;  /* 0x0000008a00c87308 */ /* 0x0002640000000800 */
[--C-:B-1----:R-:W-:Y:S01]  /*17b50*/  FFMA.FTZ R138, R169, c[0x0][0x2d0], -R206.reuse ;  /* 0x0000b400a98a7a23 */ /* 0x102fe200000108ce */
[----:B------:R-:W-:Y:S02]  /*17b60*/  MOV R169, R168 ;  /* 0x000000a800a97202 */ /* 0x000fe40000000f00 */
[----:B------:R-:W-:Y:S05]  /*17b70*/  MOV R168, R219 ;  /* 0x000000db00a87202 */ /* 0x000fea0000000f00 */
[----:B------:R1:W-:Y:S02]  /*17b80*/  MUFU.EX2 R219, R138 ;  /* 0x0000008a00db7308 */ /* 0x0003e40000000800 */
[--C-:B-1----:R-:W-:Y:S08]  /*17b90*/  FFMA.FTZ R138, R180, c[0x0][0x2d0], -R206.reuse ;  /* 0x0000b400b48a7a23 */ /* 0x102ff000000108ce */
[----:B------:R1:W-:Y:S02]  /*17ba0*/  MUFU.EX2 R189, R138 ;  /* 0x0000008a00bd7308 */ /* 0x0003e40000000800 */
[----:B-1----:R-:W-:Y:S02]  /*17bb0*/  FFMA.FTZ R138, R175, c[0x0][0x2d0], -R206 ;  /* 0x0000b400af8a7a23 */ /* 0x002fe400000108ce */
[----:B------:R-:W-:Y:S06]  /*17bc0*/  FFMA.FTZ R175, R218, c[0x0][0x2d0], -R205 ;  /* 0x0000b400daaf7a23 */ /* 0x000fec00000108cd */
[----:B------:R1:W-:Y:S10]  /*17bd0*/  MUFU.EX2 R182, R138 ;  /* 0x0000008a00b67308 */ /* 0x0003f40000000800 */
[----:B------:R1:W-:Y:S01]  /*17be0*/  MUFU.EX2 R230, R175 ;  /* 0x000000af00e67308 */ /* 0x0003e20000000800 */
[----:B--2---:R-:W-:Y:S02]  /*17bf0*/  FMUL.FTZ R130, R132, R130 ;  /* 0x0000008284827220 */ /* 0x004fe40000410000 */
[----:B-1----:R-:W-:Y:S02]  /*17c00*/  FFMA.FTZ R138, R174, c[0x0][0x2d0], -R207 ;  /* 0x0000b400ae8a7a23 */ /* 0x002fe400000108cf */
[----:B------:R-:W-:Y:S05]  /*17c10*/  FFMA.FTZ R174, R222, c[0x0][0x2d0], -R205 ;  /* 0x0000b400deae7a23 */ /* 0x000fea00000108cd */
[----:B------:R1:W-:Y:S01]  /*17c20*/  MUFU.EX2 R184, R138 ;  /* 0x0000008a00b87308 */ /* 0x0003e20000000800 */
[----:B------:R-:W-:Y:S09]  /*17c30*/  MOV R175, R200 ;  /* 0x000000c800af7202 */ /* 0x000ff20000000f00 */
[----:B------:R2:W-:Y:S01]  /*17c40*/  MUFU.EX2 R231, R174 ;  /* 0x000000ae00e77308 */ /* 0x0005e20000000800 */
[--C-:B-1----:R-:W-:Y:S01]  /*17c50*/  FFMA.FTZ R138, R169, c[0x0][0x2d0], -R207.reuse ;  /* 0x0000b400a98a7a23 */ /* 0x102fe200000108cf */
[----:B------:R-:W-:Y:S02]  /*17c60*/  MOV R169, R168 ;  /* 0x000000a800a97202 */ /* 0x000fe40000000f00 */
[----:B------:R-:W-:Y:S06]  /*17c70*/  MOV R168, R220 ;  /* 0x000000dc00a87202 */ /* 0x000fec0000000f00 */
[----:B------:R1:W-:Y:S01]  /*17c80*/  MUFU.EX2 R220, R138 ;  /* 0x0000008a00dc7308 */ /* 0x0003e20000000800 */
[----:B--2---:R-:W-:Y:S01]  /*17c90*/  MOV R174, R201 ;  /* 0x000000c900ae7202 */ /* 0x004fe20000000f00 */
[C---:B---3--:R-:W-:Y:S02]  /*17ca0*/  FMUL.FTZ R131, R132.reuse, R131 ;  /* 0x0000008384837220 */ /* 0x048fe40000410000 */
[----:B-1----:R-:W-:Y:S02]  /*17cb0*/  FFMA.FTZ R138, R173, c[0x0][0x2d0], -R207 ;  /* 0x0000b400ad8a7a23 */ /* 0x002fe400000108cf */
[----:B------:R-:W-:Y:S02]  /*17cc0*/  FFMA.FTZ R173, R223, c[0x0][0x2d0], -R205 ;  /* 0x0000b400dfad7a23 */ /* 0x000fe400000108cd */
[----:B----4-:R-:W-:Y:S01]  /*17cd0*/  FFMA.FTZ R133, R133, R186, R214 ;  /* 0x000000ba85857223 */ /* 0x010fe200000100d6 */
[----:B------:R-:W-:Y:S01]  /*17ce0*/  HMMA.16816.F32 R128, R144, R150, R128 ;  /* 0x000000969080723c */ /* 0x000fe20000001880 */
[----:B------:R-:W1:Y:S01]  /*17cf0*/  LDSM.16.MT88.4 R148, [R234+0x900] ;  /* 0x00090000ea94783b */ /* 0x000e620000004200 */
[----:B------:R2:W-:Y:S02]  /*17d00*/  MUFU.EX2 R188, R138 ;  /* 0x0000008a00bc7308 */ /* 0x0005e40000000800 */
[----:B------:R-:W-:Y:S02]  /*17d10*/  FFMA.FTZ R132, R132, R185, R213 ;  /* 0x000000b984847223 */ /* 0x000fe400000100d5 */
[----:B------:R-:W-:Y:S01]  /*17d20*/  FADD.FTZ R133, R245, R133 ;  /* 0x00000085f5857221 */ /* 0x000fe20000010000 */
[----:B------:R-:W-:Y:S01]  /*17d30*/  F2FP.PACK_AB R144, R243, R239 ;  /* 0x000000eff390723e */ /* 0x000fe200000000ff */
[-C--:B------:R-:W-:Y:S04]  /*17d40*/  HMMA.16816.F32 R4, R140, R152.reuse, R4 ;  /* 0x000000988c04723c */ /* 0x080fe80000001804 */
[----:B------:R-:W-:Y:S01]  /*17d50*/  MUFU.EX2 R173, R173 ;  /* 0x000000ad00ad7308 */ /* 0x000fe20000000800 */
[----:B------:R-:W-:Y:S01]  /*17d60*/  F2FP.PACK_AB R145, R202, R249 ;  /* 0x000000f9ca91723e */ /* 0x000fe200000000ff */
[----:B------:R-:W-:Y:S01]  /*17d70*/  FADD.FTZ R133, R247, R133 ;  /* 0x00000085f7857221 */ /* 0x000fe20000010000 */
[----:B------:R-:W-:Y:S01]  /*17d80*/  F2FP.PACK_AB R147, R201, R181 ;  /* 0x000000b5c993723e */ /* 0x000fe200000000ff */
[----:B------:R-:W-:Y:S01]  /*17d90*/  FADD.FTZ R132, R246, R132 ;  /* 0x00000084f6847221 */ /* 0x000fe20000010000 */
[----:B------:R-:W-:Y:S03]  /*17da0*/  F2FP.PACK_AB R146, R197, R177 ;  /* 0x000000b1c592723e */ /* 0x000fe600000000ff */
[----:B------:R-:W-:Y:S02]  /*17db0*/  FADD.FTZ R133, R248, R133 ;  /* 0x00000085f8857221 */ /* 0x000fe40000010000 */
[----:B------:R-:W-:Y:S02]  /*17dc0*/  FADD.FTZ R132, R241, R132 ;  /* 0x00000084f1847221 */ /* 0x000fe40000010000 */
[C---:B------:R-:W-:Y:S04]  /*17dd0*/  HMMA.16816.F32 R8, R144.reuse, R152, R8 ;  /* 0x000000989008723c */ /* 0x040fe80000001808 */
[----:B------:R-:W-:Y:S02]  /*17de0*/  FADD.FTZ R132, R232, R132 ;  /* 0x00000084e8847221 */ /* 0x000fe40000010000 */
[--C-:B--2---:R-:W-:Y:S02]  /*17df0*/  FFMA.FTZ R138, R172, c[0x0][0x2d0], -R207.reuse ;  /* 0x0000b400ac8a7a23 */ /* 0x104fe400000108cf */
[-C--:B------:R-:W-:Y:S02]  /*17e00*/  HMMA.16816.F32 R12, R144, R154.reuse, R12 ;  /* 0x0000009a900c723c */ /* 0x080fe4000000180c */
[----:B------:R2:W-:Y:S02]  /*17e10*/  MUFU.EX2 R180, R138 ;  /* 0x0000008a00b47308 */ /* 0x0005e40000000800 */
[----:B------:R-:W-:Y:S02]  /*17e20*/  FFMA.FTZ R172, R157, c[0x0][0x2d0], -R207 ;  /* 0x0000b4009dac7a23 */ /* 0x000fe400000108cf */
[----:B------:R-:W-:Y:S02]  /*17e30*/  FADD.FTZ R133, R176, R133 ;  /* 0x00000085b0857221 */ /* 0x000fe40000010000 */
[C---:B------:R-:W-:Y:S01]  /*17e40*/  HMMA.16816.F32 R16, R140.reuse, R154, R16 ;  /* 0x0000009a8c10723c */ /* 0x040fe20000001810 */
[----:B------:R-:W3:Y:S07]  /*17e50*/  LDSM.16.MT88.4 R152, [R236+0x900] ;  /* 0x00090000ec98783b */ /* 0x000eee0000004200 */
[-C--:B-1----:R-:W-:Y:S08]  /*17e60*/  HMMA.16816.F32 R20, R140, R148.reuse, R20 ;  /* 0x000000948c14723c */ /* 0x082ff00000001814 */
[C---:B------:R-:W-:Y:S04]  /*17e70*/  HMMA.16816.F32 R24, R144.reuse, R148, R24 ;  /* 0x000000949018723c */ /* 0x040fe80000001818 */
[----:B--2---:R-:W-:Y:S02]  /*17e80*/  FFMA.FTZ R138, R169, c[0x0][0x2d0], -R205 ;  /* 0x0000b400a98a7a23 */ /* 0x004fe400000108cd */
[--C-:B------:R-:W-:Y:S02]  /*17e90*/  FFMA.FTZ R169, R165, c[0x0][0x2d0], -R206.reuse ;  /* 0x0000b400a5a97a23 */ /* 0x100fe400000108ce */
[-C--:B------:R-:W-:Y:S01]  /*17ea0*/  HMMA.16816.F32 R28, R144, R150.reuse, R28 ;  /* 0x00000096901c723c */ /* 0x080fe2000000181c */
[----:B------:R1:W-:Y:S03]  /*17eb0*/  MUFU.EX2 R183, R138 ;  /* 0x0000008a00b77308 */ /* 0x0003e60000000800 */
[----:B------:R-:W-:Y:S04]  /*17ec0*/  FFMA.FTZ R165, R159, c[0x0][0x2d0], -R207 ;  /* 0x0000b4009fa57a23 */ /* 0x000fe800000108cf */
[C---:B------:R-:W-:Y:S01]  /*17ed0*/  HMMA.16816.F32 R32, R140.reuse, R150, R32 ;  /* 0x000000968c20723c */ /* 0x040fe20000001820 */
[----:B------:R-:W2:Y:S02]  /*17ee0*/  LDSM.16.MT88.4 R148, [R235+0x900] ;  /* 0x00090000eb94783b */ /* 0x000ea40000004200 */
[----:B------:R-:W-:Y:S05]  /*17ef0*/  MUFU.EX2 R199, R169 ;  /* 0x000000a900c77308 */ /* 0x000fea0000000800 */
[-C--:B---3--:R-:W-:Y:S05]  /*17f00*/  HMMA.16816.F32 R36, R140, R152.reuse, R36 ;  /* 0x000000988c24723c */ /* 0x088fea0000001824 */
[----:B------:R-:W-:Y:S03]  /*17f10*/  MUFU.EX2 R198, R165 ;  /* 0x000000a500c67308 */ /* 0x000fe60000000800 */
[C---:B------:R-:W-:Y:S04]  /*17f20*/  HMMA.16816.F32 R40, R144.reuse, R152, R40 ;  /* 0x000000989028723c */ /* 0x040fe80000001828 */
[----:B-1----:R-:W-:Y:S02]  /*17f30*/  FFMA.FTZ R138, R168, c[0x0][0x2d0], -R205 ;  /* 0x0000b400a88a7a23 */ /* 0x002fe400000108cd */
[--C-:B------:R-:W-:Y:S01]  /*17f40*/  FFMA.FTZ R168, R163, c[0x0][0x2d0], -R206.reuse ;  /* 0x0000b400a3a87a23 */ /* 0x100fe200000108ce */
[----:B------:R1:W-:Y:S01]  /*17f50*/  MUFU.EX2 R165, R172 ;  /* 0x000000ac00a57308 */ /* 0x0003e20000000800 */
[-C--:B------:R-:W-:Y:S08]  /*17f60*/  HMMA.16816.F32 R44, R144, R154.reuse, R44 ;  /* 0x0000009a902c723c */ /* 0x080ff0000000182c */
[C---:B------:R-:W-:Y:S01]  /*17f70*/  HMMA.16816.F32 R48, R140.reuse, R154, R48 ;  /* 0x0000009a8c30723c */ /* 0x040fe20000001830 */
[----:B------:R-:W3:Y:S01]  /*17f80*/  LDSM.16.MT88.4 R152, [R233+0x2900] ;  /* 0x00290000e998783b */ /* 0x000ee20000004200 */
[----:B------:R-:W4:Y:S06]  /*17f90*/  MUFU.EX2 R218, R168 ;  /* 0x000000a800da7308 */ /* 0x000f2c0000000800 */
[-C--:B--2---:R-:W-:Y:S04]  /*17fa0*/  HMMA.16816.F32 R52, R140, R148.reuse, R52 ;  /* 0x000000948c34723c */ /* 0x084fe80000001834 */
[----:B------:R2:W-:Y:S01]  /*17fb0*/  MUFU.EX2 R192, R138 ;  /* 0x0000008a00c07308 */ /* 0x0005e20000000800 */
[----:B-1----:R-:W-:Y:S03]  /*17fc0*/  MOV R172, R202 ;  /* 0x000000ca00ac7202 */ /* 0x002fe60000000f00 */
[C---:B------:R-:W-:Y:S08]  /*17fd0*/  HMMA.16816.F32 R56, R144.reuse, R148, R56 ;  /* 0x000000949038723c */ /* 0x040ff00000001838 */
[-C--:B------:R-:W-:Y:S04]  /*17fe0*/  HMMA.16816.F32 R60, R144, R150.reuse, R60 ;  /* 0x00000096903c723c */ /* 0x080fe8000000183c */
[-C--:B----4-:R-:W-:Y:S04]  /*17ff0*/  MOV R176, R218.reuse ;  /* 0x000000da00b07202 */ /* 0x090fe80000000f00 */
[C---:B------:R-:W-:Y:S01]  /*18000*/  HMMA.16816.F32 R64, R140.reuse, R150, R64 ;  /* 0x000000968c40723c */ /* 0x040fe20000001840 */
[----:B------:R-:W1:Y:S03]  /*18010*/  LDSM.16.MT88.4 R148, [R234+0x2900] ;  /* 0x00290000ea94783b */ /* 0x000e660000004200 */
[--C-:B--2---:R-:W-:Y:S02]  /*18020*/  FFMA.FTZ R138, R167, c[0x0][0x2d0], -R137.reuse ;  /* 0x0000b400a78a7a23 */ /* 0x104fe40000010889 */
[--C-:B------:R-:W-:Y:S02]  /*18030*/  FFMA.FTZ R167, R162, c[0x0][0x2d0], -R206.reuse ;  /* 0x0000b400a2a77a23 */ /* 0x100fe400000108ce */
[----:B------:R2:W-:Y:S01]  /*18040*/  MUFU.EX2 R226, R138 ;  /* 0x0000008a00e27308 */ /* 0x0005e20000000800 */
[-C--:B---3--:R-:W-:Y:S08]  /*18050*/  HMMA.16816.F32 R68, R140, R152.reuse, R68 ;  /* 0x000000988c44723c */ /* 0x088ff00000001844 */
[C---:B------:R-:W-:Y:S01]  /*18060*/  HMMA.16816.F32 R72, R144.reuse, R152, R72 ;  /* 0x000000989048723c */ /* 0x040fe20000001848 */
[----:B------:R-:W3:Y:S07]  /*18070*/  MUFU.EX2 R167, R167 ;  /* 0x000000a700a77308 */ /* 0x000eee0000000800 */
[-C--:B------:R-:W-:Y:S04]  /*18080*/  HMMA.16816.F32 R76, R144, R154.reuse, R76 ;  /* 0x0000009a904c723c */ /* 0x080fe8000000184c */
[----:B--2---:R-:W-:Y:S04]  /*18090*/  FFMA.FTZ R138, R166, c[0x0][0x2d0], -R137 ;  /* 0x0000b400a68a7a23 */ /* 0x004fe80000010889 */
[C---:B------:R-:W-:Y:S01]  /*180a0*/  HMMA.16816.F32 R80, R140.reuse, R154, R80 ;  /* 0x0000009a8c50723c */ /* 0x040fe20000001850 */
[----:B------:R-:W2:Y:S01]  /*180b0*/  LDSM.16.MT88.4 R152, [R236+0x2900] ;  /* 0x00290000ec98783b */ /* 0x000ea20000004200 */
[----:B------:R4:W-:Y:S02]  /*180c0*/  MUFU.EX2 R228, R138 ;  /* 0x0000008a00e47308 */ /* 0x0009e40000000800 */
[----:B------:R-:W-:Y:S04]  /*180d0*/  FFMA.FTZ R166, R160, c[0x0][0x2d0], -R207 ;  /* 0x0000b400a0a67a23 */ /* 0x000fe800000108cf */
[-C--:B-1----:R-:W-:Y:S04]  /*180e0*/  HMMA.16816.F32 R84, R140, R148.reuse, R84 ;  /* 0x000000948c54723c */ /* 0x082fe80000001854 */
[----:B------:R3:W-:Y:S04]  /*180f0*/  MUFU.EX2 R195, R166 ;  /* 0x000000a600c37308 */ /* 0x0007e80000000800 */
[C---:B------:R-:W-:Y:S08]  /*18100*/  HMMA.16816.F32 R88, R144.reuse, R148, R88 ;  /* 0x000000949058723c */ /* 0x040ff00000001858 */
[-C--:B------:R-:W-:Y:S04]  /*18110*/  HMMA.16816.F32 R92, R144, R150.reuse, R92 ;  /* 0x00000096905c723c */ /* 0x080fe8000000185c */
[----:B----4-:R-:W-:Y:S02]  /*18120*/  FFMA.FTZ R138, R161, c[0x0][0x2d0], -R137 ;  /* 0x0000b400a18a7a23 */ /* 0x010fe40000010889 */
[----:B------:R-:W-:Y:S02]  /*18130*/  LDSM.16.MT88.4 R160, [R236+0x1100] ;  /* 0x00110000eca0783b */ /* 0x000fe40000004200 */
[C---:B------:R-:W-:Y:S01]  /*18140*/  HMMA.16816.F32 R96, R140.reuse, R150, R96 ;  /* 0x000000968c60723c */ /* 0x040fe20000001860 */
[----:B------:R1:W-:Y:S03]  /*18150*/  MUFU.EX2 R225, R138 ;  /* 0x0000008a00e17308 */ /* 0x0003e60000000800 */
[----:B---3--:R-:W-:Y:S02]  /*18160*/  MOV R166, R167 ;  /* 0x000000a700a67202 */ /* 0x008fe40000000f00 */
[----:B------:R-:W3:Y:S02]  /*18170*/  LDSM.16.MT88.4 R148, [R235+0x2900] ;  /* 0x00290000eb94783b */ /* 0x000ee40000004200 */
[-C--:B--2---:R-:W-:Y:S08]  /*18180*/  HMMA.16816.F32 R100, R140, R152.reuse, R100 ;  /* 0x000000988c64723c */ /* 0x084ff00000001864 */
[C---:B------:R-:W-:Y:S07]  /*18190*/  HMMA.16816.F32 R104, R144.reuse, R152, R104 ;  /* 0x000000989068723c */ /* 0x040fee0000001868 */
[--C-:B------:R-:W-:Y:S01]  /*181a0*/  FFMA.FTZ R152, R170, c[0x0][0x2d0], -R205.reuse ;  /* 0x0000b400aa987a23 */ /* 0x100fe200000108cd */
[-C--:B------:R-:W-:Y:S03]  /*181b0*/  HMMA.16816.F32 R108, R144, R154.reuse, R108 ;  /* 0x0000009a906c723c */ /* 0x080fe6000000186c */
[----:B------:R-:W-:Y:S01]  /*181c0*/  MUFU.EX2 R190, R152 ;  /* 0x0000009800be7308 */ /* 0x000fe20000000800 */
[----:B------:R-:W-:Y:S01]  /*181d0*/  FFMA.FTZ R170, R164, c[0x0][0x2d0], -R206 ;  /* 0x0000b400a4aa7a23 */ /* 0x000fe200000108ce */
[----:B------:R-:W-:Y:S01]  /*181e0*/  F2FP.PACK_AB R206, R166, R218 ;  /* 0x000000daa6ce723e */ /* 0x000fe200000000ff */
[----:B------:R-:W2:Y:S01]  /*181f0*/  LDL.LU R164, [R1+0x10] ;  /* 0x0000100001a47983 */ /* 0x000ea20000300800 */
[----:B------:R-:W-:Y:S01]  /*18200*/  FFMA.FTZ R153, R171, c[0x0][0x2d0], -R205 ;  /* 0x0000b400ab997a23 */ /* 0x000fe200000108cd */
[C---:B------:R-:W-:Y:S02]  /*18210*/  HMMA.16816.F32 R112, R140.reuse, R154, R112 ;  /* 0x0000009a8c70723c */ /* 0x040fe40000001870 */
[----:B------:R-:W4:Y:S02]  /*18220*/  LDL.LU R185, [R1+0x14] ;  /* 0x0000140001b97983 */ /* 0x000f240000300800 */
[----:B-1----:R-:W-:Y:S01]  /*18230*/  FFMA.FTZ R138, R156, c[0x0][0x2d0], -R137 ;  /* 0x0000b4009c8a7a23 */ /* 0x002fe20000010889 */
[----:B------:R1:W1:Y:S01]  /*18240*/  MUFU.EX2 R203, R153 ;  /* 0x0000009900cb7308 */ /* 0x0002620000000800 */
[----:B------:R-:W-:Y:S02]  /*18250*/  FFMA.FTZ R171, R158, c[0x0][0x2d0], -R207 ;  /* 0x0000b4009eab7a23 */ /* 0x000fe400000108cf */
[----:B------:R-:W-:Y:S01]  /*18260*/  LDSM.16.MT88.4 R156, [R234+0x1100] ;  /* 0x00110000ea9c783b */ /* 0x000fe20000004200 */
[----:B------:R-:W-:Y:S01]  /*18270*/  FFMA.FTZ R205, R221, c[0x0][0x2d0], -R205 ;  /* 0x0000b400ddcd7a23 */ /* 0x000fe200000108cd */
[-C--:B---3--:R-:W-:Y:S05]  /*18280*/  HMMA.16816.F32 R116, R140, R148.reuse, R116 ;  /* 0x000000948c74723c */ /* 0x088fea0000001874 */
[----:B------:R-:W-:Y:S03]  /*18290*/  MUFU.EX2 R171, R171 ;  /* 0x000000ab00ab7308 */ /* 0x000fe60000000800 */
[C---:B------:R-:W-:Y:S07]  /*182a0*/  HMMA.16816.F32 R120, R144.reuse, R148, R120 ;  /* 0x000000949078723c */ /* 0x040fee0000001878 */
[----:B------:R-:W3:Y:S01]  /*182b0*/  MUFU.EX2 R227, R138 ;  /* 0x0000008a00e37308 */ /* 0x000ee20000000800 */
[-C--:B------:R-:W-:Y:S01]  /*182c0*/  HMMA.16816.F32 R124, R144, R150.reuse, R124 ;  /* 0x00000096907c723c */ /* 0x080fe2000000187c */
[----:B-1----:R-:W1:Y:S03]  /*182d0*/  LDSM.16.MT88.4 R152, [R233+0x1100] ;  /* 0x00110000e998783b */ /* 0x002e660000004200 */
[-C--:B------:R-:W-:Y:S05]  /*182e0*/  MOV R167, R203.reuse ;  /* 0x000000cb00a77202 */ /* 0x080fea0000000f00 */
[----:B------:R-:W-:Y:S03]  /*182f0*/  MUFU.EX2 R194, R170 ;  /* 0x000000aa00c27308 */ /* 0x000fe60000000800 */
[----:B------:R-:W-:Y:S01]  /*18300*/  F2FP.PACK_AB R144, R190, R203 ;  /* 0x000000cbbe90723e */ /* 0x000fe200000000ff */
[----:B------:R-:W-:Y:S01]  /*18310*/  HMMA.16816.F32 R128, R140, R150, R128 ;  /* 0x000000968c80723c */ /* 0x000fe20000001880 */
[----:B------:R-:W1:Y:S03]  /*18320*/  LDSM.16.MT88.4 R148, [R235+0x1100] ;  /* 0x00110000eb94783b */ /* 0x000e660000004200 */
[----:B------:R-:W-:Y:S02]  /*18330*/  F2FP.PACK_AB R146, R192, R183 ;  /* 0x000000b7c092723e */ /* 0x000fe400000000ff */
[----:B------:R-:W-:Y:S02]  /*18340*/  F2FP.PACK_AB R145, R228, R226 ;  /* 0x000000e2e491723e */ /* 0x000fe400000000ff */
[----:B------:R-:W-:Y:S01]  /*18350*/  F2FP.PACK_AB R140, R219, R200 ;  /* 0x000000c8db8c723e */ /* 0x000fe200000000ff */
[----:B------:R1:W1:Y:S01]  /*18360*/  MUFU.EX2 R229, R205 ;  /* 0x000000cd00e57308 */ /* 0x0002620000000800 */
[----:B------:R-:W-:Y:S02]  /*18370*/  LDSM.16.MT88.4 R200, [R235+0x1900] ;  /* 0x00190000ebc8783b */ /* 0x000fe40000004200 */
[----:B------:R-:W-:Y:S02]  /*18380*/  F2FP.PACK_AB R141, R220, R184 ;  /* 0x000000b8dc8d723e */ /* 0x000fe400000000ff */
[----:B------:R-:W-:Y:S02]  /*18390*/  F2FP.PACK_AB R142, R182, R189 ;  /* 0x000000bdb68e723e */ /* 0x000fe400000000ff */
[----:B------:R-:W-:Y:S02]  /*183a0*/  F2FP.PACK_AB R143, R180, R188 ;  /* 0x000000bcb48f723e */ /* 0x000fe400000000ff */
[----:B---3--:R-:W-:Y:S05]  /*183b0*/  F2FP.PACK_AB R147, R227, R225 ;  /* 0x000000e1e393723e */ /* 0x008fea00000000ff */
[-C--:B-1----:R-:W-:Y:S03]  /*183c0*/  HMMA.16816.F32 R4, R140, R152.reuse, R4 ;  /* 0x000000988c04723c */ /* 0x082fe60000001804 */
[----:B------:R-:W-:Y:S05]  /*183d0*/  F2FP.PACK_AB R205, R198, R195 ;  /* 0x000000c3c6cd723e */ /* 0x000fea00000000ff */
        /* <DEDUP_REMOVED lines=28> */
[----:B------:R-:W-:Y:S03]  /*185a0*/  LDSM.16.MT88.4 R220, [R236+0x3900] ;  /* 0x00390000ecdc783b */ /* 0x000fe60000004200 */
[----:B------:R-:W-:Y:S04]  /*185b0*/  MOV R156, R219 ;  /* 0x000000db009c7202 */ /* 0x000fe80000000f00 */
[C---:B------:R-:W-:Y:S07]  /*185c0*/  HMMA.16816.F32 R96, R140.reuse, R158, R96 ;  /* 0x0000009e8c60723c */ /* 0x040fee0000001860 */
[----:B------:R-:W-:Y:S01]  /*185d0*/  MOV R159, R171 ;  /* 0x000000ab009f7202 */ /* 0x000fe20000000f00 */
[-C--:B------:R-:W-:Y:S01]  /*185e0*/  HMMA.16816.F32 R100, R140, R160.reuse, R100 ;  /* 0x000000a08c64723c */ /* 0x080fe20000001864 */
[----:B------:R-:W3:Y:S03]  /*185f0*/  LDSM.16.MT88.4 R168, [R234+0x1900] ;  /* 0x00190000eaa8783b */ /* 0x000ee60000004200 */
[----:B------:R-:W-:Y:S02]  /*18600*/  MOV R158, R184 ;  /* 0x000000b8009e7202 */ /* 0x000fe40000000f00 */
[----:B------:R-:W-:Y:S02]  /*18610*/  F2FP.PACK_AB R207, R165, R159 ;  /* 0x0000009fa5cf723e */ /* 0x000fe400000000ff */
[C---:B------:R-:W-:Y:S08]  /*18620*/  HMMA.16816.F32 R104, R144.reuse, R160, R104 ;  /* 0x000000a09068723c */ /* 0x040ff00000001868 */
[-C--:B------:R-:W-:Y:S08]  /*18630*/  HMMA.16816.F32 R108, R144, R162.reuse, R108 ;  /* 0x000000a2906c723c */ /* 0x080ff0000000186c */
[C---:B------:R-:W-:Y:S08]  /*18640*/  HMMA.16816.F32 R112, R140.reuse, R162, R112 ;  /* 0x000000a28c70723c */ /* 0x040ff00000001870 */
[-C--:B------:R-:W-:Y:S04]  /*18650*/  HMMA.16816.F32 R116, R140, R148.reuse, R116 ;  /* 0x000000948c74723c */ /* 0x080fe80000001874 */
[----:B--2---:R-:W-:Y:S02]  /*18660*/  FFMA.FTZ R164, R3, R164, R212 ;  /* 0x000000a403a47223 */ /* 0x004fe400000100d4 */
[--C-:B------:R-:W-:Y:S02]  /*18670*/  FFMA.FTZ R3, R238, c[0x0][0x2d0], -R137.reuse ;  /* 0x0000b400ee037a23 */ /* 0x100fe40000010889 */
[C---:B------:R-:W-:Y:S01]  /*18680*/  HMMA.16816.F32 R120, R144.reuse, R148, R120 ;  /* 0x000000949078723c */ /* 0x040fe20000001878 */
[----:B------:R2:W5:Y:S01]  /*18690*/  LDL.LU R238, [R1+0x88] ;  /* 0x0000880001ee7983 */ /* 0x0005620000300800 */
[----:B------:R1:W-:Y:S02]  /*186a0*/  MUFU.EX2 R138, R3 ;  /* 0x00000003008a7308 */ /* 0x0003e40000000800 */
[----:B----4-:R-:W-:Y:S01]  /*186b0*/  FFMA.FTZ R0, R0, R185, R208 ;  /* 0x000000b900007223 */ /* 0x010fe200000100d0 */
[----:B------:R-:W-:Y:S01]  /*186c0*/  F2FP.PACK_AB R208, R231, R173 ;  /* 0x000000ade7d0723e */ /* 0x000fe200000000ff */
[----:B------:R-:W4:Y:S02]  /*186d0*/  LDSM.16.MT88.4 R184, [R236+0x1900] ;  /* 0x00190000ecb8783b */ /* 0x000f240000004200 */
[-C--:B------:R-:W-:Y:S04]  /*186e0*/  HMMA.16816.F32 R124, R144, R150.reuse, R124 ;  /* 0x00000096907c723c */ /* 0x080fe8000000187c */
[----:B------:R-:W-:Y:S04]  /*186f0*/  FADD.FTZ R0, R209, R0 ;  /* 0x00000000d1007221 */ /* 0x000fe80000010000 */
[----:B------:R-:W-:Y:S04]  /*18700*/  HMMA.16816.F32 R128, R140, R150, R128 ;  /* 0x000000968c80723c */ /* 0x000fe80000001880 */
[----:B------:R-:W-:Y:S01]  /*18710*/  FADD.FTZ R0, R210, R0 ;  /* 0x00000000d2007221 */ /* 0x000fe20000010000 */
[----:B------:R-:W-:Y:S03]  /*18720*/  F2FP.PACK_AB R210, R229, R230 ;  /* 0x000000e6e5d2723e */ /* 0x000fe600000000ff */
[----:B------:R-:W-:Y:S04]  /*18730*/  FADD.FTZ R0, R211, R0 ;  /* 0x00000000d3007221 */ /* 0x000fe80000010000 */
[--C-:B-1----:R-:W-:Y:S02]  /*18740*/  FFMA.FTZ R3, R240, c[0x0][0x2d0], -R137.reuse ;  /* 0x0000b400f0037a23 */ /* 0x102fe40000010889 */
[----:B------:R-:W-:Y:S01]  /*18750*/  FFMA.FTZ R137, R204, c[0x0][0x2d0], -R137 ;  /* 0x0000b400cc897a23 */ /* 0x000fe20000010889 */
[----:B------:R-:W-:Y:S01]  /*18760*/  F2FP.PACK_AB R204, R199, R194 ;  /* 0x000000c2c7cc723e */ /* 0x000fe200000000ff */
[----:B------:R-:W1:Y:S01]  /*18770*/  MUFU.EX2 R224, R3 ;  /* 0x0000000300e07308 */ /* 0x000e620000000800 */
[----:B------:R2:W5:Y:S01]  /*18780*/  LDL.LU R240, [R1+0x84] ;  /* 0x0000840001f07983 */ /* 0x0005620000300800 */
[----:B------:R-:W-:Y:S03]  /*18790*/  FADD.FTZ R0, R249, R0 ;  /* 0x00000000f9007221 */ /* 0x000fe60000010000 */
[----:B------:R2:W5:Y:S01]  /*187a0*/  LDL.LU R245, [R1+0x80] ;  /* 0x0000800001f57983 */ /* 0x0005620000300800 */
[-C--:B------:R-:W-:Y:S03]  /*187b0*/  HMMA.16816.F32 R144, R204, R152.reuse, R4 ;  /* 0x00000098cc90723c */ /* 0x080fe60000001804 */
[----:B------:R2:W5:Y:S01]  /*187c0*/  LDL.LU R246, [R1+0x7c] ;  /* 0x00007c0001f67983 */ /* 0x0005620000300800 */
[----:B------:R-:W2:Y:S03]  /*187d0*/  MUFU.EX2 R137, R137 ;  /* 0x0000008900897308 */ /* 0x000ea60000000800 */
[----:B------:R-:W-:Y:S01]  /*187e0*/  MOV R6, R158 ;  /* 0x0000009e00067202 */ /* 0x000fe20000000f00 */
[----:B------:R3:W5:Y:S01]  /*187f0*/  LDL.LU R247, [R1+0x78] ;  /* 0x0000780001f77983 */ /* 0x0007620000300800 */
[----:B------:R-:W-:Y:S03]  /*18800*/  MOV R7, R159 ;  /* 0x0000009f00077202 */ /* 0x000fe60000000f00 */
[----:B------:R3:W5:Y:S04]  /*18810*/  LDL.LU R241, [R1+0x74] ;  /* 0x0000740001f17983 */ /* 0x0007680000300800 */
[----:B------:R3:W5:Y:S01]  /*18820*/  LDL.LU R248, [R1+0x70] ;  /* 0x0000700001f87983 */ /* 0x0007620000300800 */
[----:B-1----:R-:W-:Y:S01]  /*18830*/  F2FP.PACK_AB R209, R224, R138 ;  /* 0x0000008ae0d1723e */ /* 0x002fe200000000ff */
[----:B------:R-:W-:Y:S02]  /*18840*/  FADD.FTZ R3, R215, R164 ;  /* 0x000000a4d7037221 */ /* 0x000fe40000010000 */
[----:B------:R1:W5:Y:S02]  /*18850*/  LDL.LU R232, [R1+0x6c] ;  /* 0x00006c0001e87983 */ /* 0x0003640000300800 */
[----:B------:R-:W-:Y:S02]  /*18860*/  FADD.FTZ R3, R217, R3 ;  /* 0x00000003d9037221 */ /* 0x000fe40000010000 */
[----:B------:R-:W1:Y:S02]  /*18870*/  LDSM.16.MT88.4 R212, [R233+0x3900] ;  /* 0x00390000e9d4783b */ /* 0x000e640000004200 */
[----:B------:R-:W-:Y:S01]  /*18880*/  FADD.FTZ R3, R216, R3 ;  /* 0x00000003d8037221 */ /* 0x000fe20000010000 */
[----:B--2---:R-:W-:Y:S03]  /*18890*/  F2FP.PACK_AB R211, R137, R139 ;  /* 0x0000008b89d3723e */ /* 0x004fe600000000ff */
[----:B------:R-:W-:Y:S02]  /*188a0*/  FADD.FTZ R3, R239, R3 ;  /* 0x00000003ef037221 */ /* 0x000fe40000010000 */
[----:B------:R-:W2:Y:S02]  /*188b0*/  LDSM.16.MT88.4 R216, [R234+0x3900] ;  /* 0x00390000ead8783b */ /* 0x000ea40000004200 */
[C---:B------:R-:W-:Y:S06]  /*188c0*/  HMMA.16816.F32 R140, R208.reuse, R152, R8 ;  /* 0x00000098d08c723c */ /* 0x040fec0000001808 */
[----:B------:R1:W5:Y:S01]  /*188d0*/  LDL.LU R239, [R1+0x68] ;  /* 0x0000680001ef7983 */ /* 0x0003620000300800 */
[----:B------:R-:W-:Y:S01]  /*188e0*/  MOV R11, R156 ;  /* 0x0000009c000b7202 */ /* 0x000fe20000000f00 */
[-C--:B------:R-:W-:Y:S02]  /*188f0*/  HMMA.16816.F32 R148, R208, R154.reuse, R12 ;  /* 0x0000009ad094723c */ /* 0x080fe4000000180c */
[----:B------:R1:W5:Y:S02]  /*18900*/  LDL.LU R249, [R1+0x64] ;  /* 0x0000640001f97983 */ /* 0x0003640000300800 */
[----:B------:R-:W-:Y:S02]  /*18910*/  MOV R10, R157 ;  /* 0x0000009d000a7202 */ /* 0x000fe40000000f00 */
[----:B------:R-:W-:Y:S02]  /*18920*/  MOV R8, R191 ;  /* 0x000000bf00087202 */ /* 0x000fe40000000f00 */
[C---:B------:R-:W-:Y:S04]  /*18930*/  HMMA.16816.F32 R152, R204.reuse, R154, R16 ;  /* 0x0000009acc98723c */ /* 0x040fe80000001810 */
[----:B------:R-:W-:Y:S01]  /*18940*/  MOV R13, R7 ;  /* 0x00000007000d7202 */ /* 0x000fe20000000f00 */
[----:B------:R-:W-:Y:S01]  /*18950*/  FADD.FTZ R8, R8, R132 ;  /* 0x0000008408087221 */ /* 0x000fe20000010000 */
[----:B------:R-:W-:Y:S02]  /*18960*/  MOV R15, R165 ;  /* 0x000000a5000f7202 */ /* 0x000fe40000000f00 */
[-C--:B---3--:R-:W-:Y:S04]  /*18970*/  HMMA.16816.F32 R156, R204, R168.reuse, R20 ;  /* 0x000000a8cc9c723c */ /* 0x088fe80000001814 */
        /* <DEDUP_REMOVED lines=12> */
[-C--:B----4-:R-:W-:Y:S03]  /*18a40*/  HMMA.16816.F32 R172, R204, R184.reuse, R36 ;  /* 0x000000b8ccac723c */ /* 0x090fe60000001824 */
[----:B------:R-:W-:Y:S01]  /*18a50*/  MOV R30, R6 ;  /* 0x00000006001e7202 */ /* 0x000fe20000000f00 */
[----:B------:R-:W-:Y:S01]  /*18a60*/  FADD.FTZ R9, R9, R0 ;  /* 0x0000000009097221 */ /* 0x000fe20000010000 */
[----:B------:R-:W-:Y:S01]  /*18a70*/  MOV R35, R197 ;  /* 0x000000c500237202 */ /* 0x000fe20000000f00 */
[----:B------:R-:W3:Y:S01]  /*18a80*/  LDSM.16.MT88.4 R4, [R235+0x3900] ;  /* 0x00390000eb04783b */ /* 0x000ee20000004200 */
[----:B------:R-:W-:Y:S02]  /*18a90*/  MOV R39, R177 ;  /* 0x000000b100277202 */ /* 0x000fe40000000f00 */
[----:B------:R-:W-:Y:S03]  /*18aa0*/  MOV R37, R179 ;  /* 0x000000b300257202 */ /* 0x000fe60000000f00 */
        /* <DEDUP_REMOVED lines=35> */
[----:B------:R-:W-:Y:S01]  /*18ce0*/  MOV R36, R37 ;  /* 0x0000002500247202 */ /* 0x000fe20000000f00 */
[----:B------:R-:W-:Y:S01]  /*18cf0*/  FADD.FTZ R8, R42, R12 ;  /* 0x0000000c2a087221 */ /* 0x000fe20000010000 */
[----:B------:R-:W-:Y:S02]  /*18d00*/  MOV R37, R38 ;  /* 0x0000002600257202 */ /* 0x000fe40000000f00 */
[----:B------:R-:W-:Y:S02]  /*18d10*/  MOV R38, R39 ;  /* 0x0000002700267202 */ /* 0x000fe40000000f00 */
[----:B------:R-:W-:Y:S01]  /*18d20*/  MOV R39, R32 ;  /* 0x0000002000277202 */ /* 0x000fe20000000f00 */
[----:B------:R-:W-:Y:S01]  /*18d30*/  FADD.FTZ R12, R37, R9 ;  /* 0x00000009250c7221 */ /* 0x000fe20000010000 */
        /* <DEDUP_REMOVED lines=9> */
[----:B------:R-:W-:Y:S01]  /*18dd0*/  MOV R26, R183 ;  /* 0x000000b7001a7202 */ /* 0x000fe20000000f00 */
[----:B------:R-:W-:Y:S01]  /*18de0*/  FADD.FTZ R3, R43, R11 ;  /* 0x0000000b2b037221 */ /* 0x000fe20000010000 */
[----:B------:R-:W-:Y:S01]  /*18df0*/  MOV R27, R182 ;  /* 0x000000b6001b7202 */ /* 0x000fe20000000f00 */
[----:B------:R-:W-:Y:S01]  /*18e00*/  FADD.FTZ R0, R36, R10 ;  /* 0x0000000a24007221 */ /* 0x000fe20000010000 */
[-C--:B------:R-:W-:Y:S03]  /*18e10*/  HMMA.16816.F32 R180, R208, R186.reuse, R44 ;  /* 0x000000bad0b4723c */ /* 0x080fe6000000182c */
[----:B------:R-:W-:Y:S01]  /*18e20*/  MOV R23, R195 ;  /* 0x000000c300177202 */ /* 0x000fe20000000f00 */
[----:B------:R-:W-:Y:S01]  /*18e30*/  FADD.FTZ R11, R38, R8 ;  /* 0x00000008260b7221 */ /* 0x000fe20000010000 */
[----:B------:R-:W-:Y:S01]  /*18e40*/  MOV R22, R194 ;  /* 0x000000c200167202 */ /* 0x000fe20000000f00 */
[----:B------:R-:W-:Y:S01]  /*18e50*/  FADD.FTZ R10, R39, R3 ;  /* 0x00000003270a7221 */ /* 0x000fe20000010000 */
[----:B------:R-:W-:Y:S01]  /*18e60*/  MOV R21, R192 ;  /* 0x000000c000157202 */ /* 0x000fe20000000f00 */
[C---:B------:R-:W-:Y:S04]  /*18e70*/  HMMA.16816.F32 R184, R204.reuse, R186, R48 ;  /* 0x000000baccb8723c */ /* 0x040fe80000001830 */
[----:B------:R-:W-:Y:S01]  /*18e80*/  MOV R31, R190 ;  /* 0x000000be001f7202 */ /* 0x000fe20000000f00 */
[----:B------:R-:W-:Y:S01]  /*18e90*/  FADD.FTZ R3, R34, R11 ;  /* 0x0000000b22037221 */ /* 0x000fe20000010000 */
[----:B------:R-:W-:Y:S01]  /*18ea0*/  MOV R24, R189 ;  /* 0x000000bd00187202 */ /* 0x000fe20000000f00 */
[----:B------:R-:W-:Y:S01]  /*18eb0*/  FADD.FTZ R9, R32, R0 ;  /* 0x0000000020097221 */ /* 0x000fe20000010000 */
[----:B------:R-:W-:Y:S01]  /*18ec0*/  MOV R25, R188 ;  /* 0x000000bc00197202 */ /* 0x000fe20000000f00 */
[----:B------:R-:W-:Y:S01]  /*18ed0*/  FADD.FTZ R0, R35, R10 ;  /* 0x0000000a23007221 */ /* 0x000fe20000010000 */
[-C--:B------:R-:W-:Y:S03]  /*18ee0*/  HMMA.16816.F32 R188, R204, R200.reuse, R52 ;  /* 0x000000c8ccbc723c */ /* 0x080fe60000001834 */
[----:B------:R-:W-:Y:S01]  /*18ef0*/  FADD.FTZ R11, R28, R9 ;  /* 0x000000091c0b7221 */ /* 0x000fe20000010000 */
[----:B------:R-:W-:Y:S01]  /*18f00*/  MOV R132, R135 ;  /* 0x0000008700847202 */ /* 0x000fe20000000f00 */
[----:B------:R-:W-:Y:S02]  /*18f10*/  FADD.FTZ R9, R29, R3 ;  /* 0x000000031d097221 */ /* 0x000fe40000010000 */
[----:B------:R-:W-:Y:S01]  /*18f20*/  FADD.FTZ R8, R33, R12 ;  /* 0x0000000c21087221 */ /* 0x000fe20000010000 */
        /* <DEDUP_REMOVED lines=9> */
[-C--:B-1----:R-:W-:Y:S04]  /*18fc0*/  HMMA.16816.F32 R68, R204, R212.reuse, R68 ;  /* 0x000000d4cc44723c */ /* 0x082fe80000001844 */
[----:B------:R-:W-:Y:S04]  /*18fd0*/  FADD.FTZ R9, R22, R9 ;  /* 0x0000000916097221 */ /* 0x000fe80000010000 */
[C---:B------:R-:W-:Y:S08]  /*18fe0*/  HMMA.16816.F32 R72, R208.reuse, R212, R72 ;  /* 0x000000d4d048723c */ /* 0x040ff00000001848 */
[-C--:B------:R-:W-:Y:S08]  /*18ff0*/  HMMA.16816.F32 R76, R208, R214.reuse, R76 ;  /* 0x000000d6d04c723c */ /* 0x080ff0000000184c */
[C---:B------:R-:W-:Y:S08]  /*19000*/  HMMA.16816.F32 R80, R204.reuse, R214, R80 ;  /* 0x000000d6cc50723c */ /* 0x040ff00000001850 */
[-C--:B--2---:R-:W-:Y:S08]  /*19010*/  HMMA.16816.F32 R84, R204, R216.reuse, R84 ;  /* 0x000000d8cc54723c */ /* 0x084ff00000001854 */
[C---:B------:R-:W-:Y:S08]  /*19020*/  HMMA.16816.F32 R88, R208.reuse, R216, R88 ;  /* 0x000000d8d058723c */ /* 0x040ff00000001858 */
[-C--:B------:R-:W-:Y:S08]  /*19030*/  HMMA.16816.F32 R92, R208, R218.reuse, R92 ;  /* 0x000000dad05c723c */ /* 0x080ff0000000185c */
[C---:B------:R-:W-:Y:S08]  /*19040*/  HMMA.16816.F32 R96, R204.reuse, R218, R96 ;  /* 0x000000dacc60723c */ /* 0x040ff00000001860 */
[-C--:B------:R-:W-:Y:S08]  /*19050*/  HMMA.16816.F32 R100, R204, R220.reuse, R100 ;  /* 0x000000dccc64723c */ /* 0x080ff00000001864 */
[C---:B------:R-:W-:Y:S08]  /*19060*/  HMMA.16816.F32 R104, R208.reuse, R220, R104 ;  /* 0x000000dcd068723c */ /* 0x040ff00000001868 */
[-C--:B------:R-:W-:Y:S08]  /*19070*/  HMMA.16816.F32 R108, R208, R222.reuse, R108 ;  /* 0x000000ded06c723c */ /* 0x080ff0000000186c */
[C---:B------:R-:W-:Y:S08]  /*19080*/  HMMA.16816.F32 R112, R204.reuse, R222, R112 ;  /* 0x000000decc70723c */ /* 0x040ff00000001870 */
[-C--:B---3--:R-:W-:Y:S08]  /*19090*/  HMMA.16816.F32 R116, R204, R4.reuse, R116 ;  /* 0x00000004cc74723c */ /* 0x088ff00000001874 */
        /* <DEDUP_REMOVED lines=12> */
[----:B------:R-:W-:Y:S01]  /*19160*/  FADD.FTZ R4, R138, R0 ;  /* 0x000000008a047221 */ /* 0x000fe20000010000 */
[----:B------:R-:W-:Y:S01]  /*19170*/  MOV R138, R2 ;  /* 0x00000002008a7202 */ /* 0x000fe20000000f00 */
        /* <DEDUP_REMOVED lines=18> */
.L_x_838:
[----:B---34-:R-:W2:Y:S04]  /*192a0*/  LDL.LU R0, [R1+0xc] ;  /* 0x00000c0001007983 */ /* 0x018ea80000300800 */
        /* <DEDUP_REMOVED lines=182> */
[----:B------:R-:W-:Y:S02]  /*19e10*/  @P1 FFMA.FTZ R63, R3, R134, R7 ;  /* 0x00000086033f1223 */ /* 0x000fe40000010007 */
[----:B------:R-:W-:Y:S02]  /*19e20*/  @P0 FFMA.FTZ R64, R0, R2, R4 ;  /* 0x0000000200400223 */ /* 0x000fe40000010004 */
.L_x_784:
        /* <DEDUP_REMOVED lines=71> */
[----:B------:R1:W-:Y:S01]  /*1a2a0*/  STS [R2], R7 ;  /* 0x0000000702007388 */ /* 0x0003e20000000800 */
        /* <DEDUP_REMOVED lines=18> */
[----:B-1----:R-:W-:Y:S01]  /*1a3d0*/  IMAD.MOV.U32 R7, RZ, RZ, 0x40 ;  /* 0x00000040ff077424 */ /* 0x002fe200078e00ff */
[----:B------:R-:W-:Y:S02]  /*1a3e0*/  F2FP.PACK_AB R25, R25, R94 ;  /* 0x0000005e1919723e */ /* 0x000fe400000000ff */
[----:B------:R-:W-:Y:S01]  /*1a3f0*/  STS [R3+0x480], R50 ;  /* 0x0004803203007388 */ /* 0x000fe20000000800 */
[----:B------:R-:W-:Y:S02]  /*1a400*/  F2FP.PACK_AB R24, R24, R100 ;  /* 0x000000641818723e */ /* 0x000fe400000000ff */
[----:B------:R-:W-:Y:S01]  /*1a410*/  SEL R7, R7, 0xffffffc0, !P2 ;  /* 0xffffffc007077807 */ /* 0x000fe20005000000 */
[----:B------:R1:W-:Y:S01]  /*1a420*/  STS [R4+0x400], R6 ;  /* 0x0004000604007388 */ /* 0x0003e20000000800 */
        /* <DEDUP_REMOVED lines=17> */
[----:B-1----:R-:W-:Y:S01]  /*1a540*/  IMAD.IADD R6, R0, 0x1, R7 ;  /* 0x0000000100067824 */ /* 0x002fe200078e0207 */
[----:B------:R-:W-:-:S02]  /*1a550*/  F2FP.PACK_AB R16, R16, R122 ;  /* 0x0000007a1010723e */ /* 0x000fc400000000ff */
[----:B------:R-:W-:Y:S01]  /*1a560*/  F2FP.PACK_AB R15, R15, R124 ;  /* 0x0000007c0f0f723e */ /* 0x000fe200000000ff */
[----:B---3--:R-:W-:Y:S01]  /*1a570*/  IMAD.IADD R8, R7, 0x1, R2 ;  /* 0x0000000107087824 */ /* 0x008fe200078e0202 */
[----:B------:R-:W-:Y:S01]  /*1a580*/  STS [R6+0x80], R49 ;  /* 0x0000803106007388 */ /* 0x000fe20000000800 */
[----:B------:R-:W-:Y:S02]  /*1a590*/  F2FP.PACK_AB R14, R14, R126 ;  /* 0x0000007e0e0e723e */ /* 0x000fe400000000ff */
[----:B------:R-:W-:Y:S01]  /*1a5a0*/  ISETP.NE.U32.AND P0, PT, RZ, c[0x0][0x500], PT ;  /* 0x00014000ff007a0c */ /* 0x000fe20003f05070 */
[----:B------:R-:W-:Y:S03]  /*1a5b0*/  STS [R6+0x480], R48 ;  /* 0x0004803006007388 */ /* 0x000fe60000000800 */
[----:B------:R-:W-:Y:S01]  /*1a5c0*/  ISETP.NE.AND.EX P1, PT, RZ, c[0x0][0x504], PT, P0 ;  /* 0x00014100ff007a0c */ /* 0x000fe20003f25300 */
[----:B------:R1:W-:Y:S01]  /*1a5d0*/  STS [R8+0x400], R5 ;  /* 0x0004000508007388 */ /* 0x0003e20000000800 */
[----:B------:R-:W-:-:S03]  /*1a5e0*/  ISETP.NE.U32.AND P0, PT, RZ, c[0x0][0x508], PT ;  /* 0x00014200ff007a0c */ /* 0x000fc60003f05070 */
[----:B------:R-:W-:Y:S01]  /*1a5f0*/  STS [R8], R45 ;  /* 0x0000002d08007388 */ /* 0x000fe20000000800 */
[----:B------:R-:W-:-:S03]  /*1a600*/  ISETP.NE.AND.EX P0, PT, RZ, c[0x0][0x50c], PT, P0 ;  /* 0x00014300ff007a0c */ /* 0x000fc60003f05300 */
        /* <DEDUP_REMOVED lines=61> */
.L_x_841:
[----:B-1----:R-:W-:Y:S01]  /*1a9e0*/  LOP3.LUT R0, R60, 0xffffffe0, RZ, 0xc0, !PT ;  /* 0xffffffe03c007812 */ /* 0x002fe200078ec0ff */
[----:B------:R-:W1:Y:S01]  /*1a9f0*/  S2R R80, SR_CTAID.X ;  /* 0x0000000000507919 */ /* 0x000e620000002500 */
[----:B------:R-:W-:Y:S01]  /*1aa00*/  LEA.HI R4, R26, R26, RZ, 0x1 ;  /* 0x0000001a1a047211 */ /* 0x000fe200078f08ff */
[----:B------:R-:W-:Y:S01]  /*1aa10*/  IMAD R14, R67, c[0x0][0x3e8], RZ ;  /* 0x0000fa00430e7a24 */ /* 0x000fe200078e02ff */
[----:B------:R-:W-:Y:S01]  /*1aa20*/  SHF.R.S32.HI R6, RZ, 0x1f, R59 ;  /* 0x0000001fff067819 */ /* 0x000fe2000001143b */
[----:B------:R-:W-:Y:S01]  /*1aa30*/  IMAD.IADD R0, R66, 0x1, -R0 ;  /* 0x0000000142007824 */ /* 0x000fe200078e0a00 */
[----:B------:R-:W-:Y:S01]  /*1aa40*/  LOP3.LUT R5, R4, 0x1ffffffe, RZ, 0xc0, !PT ;  /* 0x1ffffffe04057812 */ /* 0x000fe200078ec0ff */
[----:B------:R-:W-:Y:S01]  /*1aa50*/  IMAD R14, R81, c[0x0][0x3ec], R14 ;  /* 0x0000fb00510e7a24 */ /* 0x000fe200078e020e */
[----:B------:R-:W-:Y:S01]  /*1aa60*/  LEA.HI R6, R6, R59, RZ, 0x2 ;  /* 0x0000003b06067211 */ /* 0x000fe200078f10ff */
[----:B-----5:R-:W-:Y:S01]  /*1aa70*/  IMAD R20, R20, c[0x0][0x4e8], RZ ;  /* 0x00013a0014147a24 */ /* 0x020fe200078e02ff */
[----:B------:R-:W-:Y:S01]  /*1aa80*/  SHF.R.S32.HI R8, RZ, 0x1f, R0 ;  /* 0x0000001fff087819 */ /* 0x000fe20000011400 */
[----:B------:R-:W-:Y:S01]  /*1aa90*/  IMAD.IADD R7, R26, 0x1, -R5 ;  /* 0x000000011a077824 */ /* 0x000fe200078e0a05 */
[----:B------:R-:W-:Y:S01]  /*1aaa0*/  LOP3.LUT R6, R6, 0xffffffc, RZ, 0xc0, !PT ;  /* 0x0ffffffc06067812 */ /* 0x000fe200078ec0ff */
[----:B------:R-:W-:Y:S01]  /*1aab0*/  IMAD.SHL.U32 R5, R4, 0x20, RZ ;  /* 0x0000002004057824 */ /* 0x000fe200078e00ff */
[----:B------:R-:W-:Y:S01]  /*1aac0*/  LEA.HI R4, R8, R0, RZ, 0x2 ;  /* 0x0000000008047211 */ /* 0x000fe200078f10ff */
[----:B------:R-:W-:Y:S01]  /*1aad0*/  BSSY B0, `(.L_x_842) ;  /* 0x0000084000007945 */ /* 0x000fe20003800000 */
[----:B------:R-:W-:Y:S01]  /*1aae0*/  MOV R8, c[0x0][0x4e8] ;  /* 0x00013a0000087a02 */ /* 0x000fe20000000f00 */
[----:B------:R-:W-:Y:S01]  /*1aaf0*/  IMAD.IADD R6, R59, 0x1, -R6 ;  /* 0x000000013b067824 */ /* 0x000fe200078e0a06 */
[----:B------:R-:W-:-:S02]  /*1ab00*/  LOP3.LUT R5, R5, 0xffffffc0, RZ, 0xc0, !PT ;  /* 0xffffffc005057812 */ /* 0x000fc400078ec0ff */
[----:B------:R-:W-:Y:S02]  /*1ab10*/  SHF.R.S32.HI R4, RZ, 0x2, R4 ;  /* 0x00000002ff047819 */ /* 0x000fe40000011404 */
[----:B------:R-:W-:Y:S01]  /*1ab20*/  ISETP.NE.AND P2, PT, R8, 0x1, PT ;  /* 0x000000010800780c */ /* 0x000fe20003f45270 */
[----:B------:R-:W-:Y:S01]  /*1ab30*/  IMAD R7, R7, 0x8, R5 ;  /* 0x0000000807077824 */ /* 0x000fe200078e0205 */
[----:B------:R-:W-:Y:S01]  /*1ab40*/  LOP3.LUT P0, RZ, R0, 0x3, RZ, 0xc0, !PT ;  /* 0x0000000300ff7812 */ /* 0x000fe2000780c0ff */
[----:B------:R-:W-:Y:S01]  /*1ab50*/  IMAD R19, R6, 0x10, R4 ;  /* 0x0000001006137824 */ /* 0x000fe200078e0204 */
[----:B------:R-:W-:Y:S01]  /*1ab60*/  LEA.HI R10, R65, R66, RZ, 0x3 ;  /* 0x00000042410a7211 */ /* 0x000fe200078f18ff */
[----:B------:R-:W-:Y:S01]  /*1ab70*/  IMAD R0, R3, c[0x0][0x3a0], RZ ;  /* 0x0000e80003007a24 */ /* 0x000fe200078e02ff */
[----:B------:R-:W-:Y:S01]  /*1ab80*/  SEL R18, R69, RZ, !P1 ;  /* 0x000000ff45127207 */ /* 0x000fe20004800000 */
[----:B------:R-:W-:Y:S01]  /*1ab90*/  IMAD.WIDE.U32 R4, R81, c[0x0][0x490], R2 ;  /* 0x0001240051047a25 */ /* 0x000fe200078e0002 */
[----:B------:R-:W-:-:S02]  /*1aba0*/  IADD3 R6, R19, R7, RZ ;  /* 0x0000000713067210 */ /* 0x000fc40007ffe0ff */
[----:B------:R-:W-:Y:S01]  /*1abb0*/  SHF.R.S32.HI R21, RZ, 0x3, R10 ;  /* 0x00000003ff157819 */ /* 0x000fe2000001140a */
[----:B------:R-:W-:Y:S01]  /*1abc0*/  IMAD R7, R2, c[0x0][0x3a4], R0 ;  /* 0x0000e90002077a24 */ /* 0x000fe200078e0200 */
[----:B------:R-:W-:Y:S01]  /*1abd0*/  LOP3.LUT R12, R10, 0xfffffff8, RZ, 0xc0, !PT ;  /* 0xfffffff80a0c7812 */ /* 0x000fe200078ec0ff */
[----:B------:R-:W-:Y:S01]  /*1abe0*/  IMAD.WIDE.U32 R2, R2, c[0x0][0x3a0], RZ ;  /* 0x0000e80002027a25 */ /* 0x000fe200078e00ff */
[----:B------:R-:W-:-:S03]  /*1abf0*/  LEA.HI R23, R65, R66, RZ, 0x6 ;  /* 0x0000004241177211 */ /* 0x000fc600078f30ff */
[----:B-1----:R-:W-:Y:S01]  /*1ac00*/  IMAD R0, R80, 0x80, R6 ;  /* 0x0000008050007824 */ /* 0x002fe200078e0206 */
[----:B------:R-:W-:Y:S01]  /*1ac10*/  IADD3 R3, R3, R7, RZ ;  /* 0x0000000703037210 */ /* 0x000fe20007ffe0ff */
[----:B------:R-:W-:Y:S01]  /*1ac20*/  IMAD R8, R67, c[0x0][0x490], RZ ;  /* 0x0001240043087a24 */ /* 0x000fe200078e02ff */
[----:B------:R-:W-:Y:S01]  /*1ac30*/  SHF.R.S32.HI R6, RZ, 0x1f, R69 ;  /* 0x0000001fff067819 */ /* 0x000fe20000011445 */
[----:B------:R-:W-:-:S03]  /*1ac40*/  @P2 IMAD.HI.U32 R7, R0, c[0x0][0x4ec], RZ ;  /* 0x00013b0000072a27 */ /* 0x000fc600078e00ff */
[----:B------:R-:W-:Y:S01]  /*1ac50*/  SEL R15, R6, RZ, !P1 ;  /* 0x000000ff060f7207 */ /* 0x000fe20004800000 */
[----:B------:R-:W-:Y:S01]  /*1ac60*/  IMAD.MOV.U32 R9, RZ, RZ, R0 ;  /* 0x000000ffff097224 */ /* 0x000fe200078e0000 */
[----:B------:R-:W-:Y:S01]  /*1ac70*/  @P2 SHF.R.U32.HI R9, RZ, c[0x0][0x4f0], R7 ;  /* 0x00013c00ff092a19 */ /* 0x000fe20000011607 */
[C---:B------:R-:W-:Y:S02]  /*1ac80*/  IMAD R8, R81.reuse, c[0x0][0x494], R8 ;  /* 0x0001250051087a24 */ /* 0x040fe400078e0208 */
[----:B------:R-:W-:Y:S01]  /*1ac90*/  IMAD.WIDE.U32 R6, R81, c[0x0][0x3e8], R2 ;  /* 0x0000fa0051067a25 */ /* 0x000fe200078e0002 */
[----:B------:R-:W-:-:S03]  /*1aca0*/  SHF.L.U32 R2, R21, 0x6, RZ ;  /* 0x0000000615027819 */ /* 0x000fc600000006ff */
[----:B------:R-:W-:Y:S02]  /*1acb0*/  IMAD.MOV R10, RZ, RZ, -R9 ;  /* 0x000000ffff0a7224 */ /* 0x000fe400078e0a09 */
[----:B------:R-:W-:Y:S02]  /*1acc0*/  IMAD.IADD R5, R5, 0x1, R8 ;  /* 0x0000000105057824 */ /* 0x000fe400078e0208 */
[----:B------:R-:W-:Y:S01]  /*1acd0*/  IMAD R10, R10, c[0x0][0x4e8], R0 ;  /* 0x00013a000a0a7a24 */ /* 0x000fe200078e0200 */
[----:B------:R-:W-:Y:S01]  /*1ace0*/  LOP3.LUT R0, R2, 0x1c0, RZ, 0xc0, !PT ;  /* 0x000001c002007812 */ /* 0x000fe200078ec0ff */
[----:B------:R-:W-:Y:S02]  /*1acf0*/  IMAD.IADD R12, R66, 0x1, -R12 ;  /* 0x00000001420c7824 */ /* 0x000fe400078e0a0c */
[----:B------:R-:W-:Y:S01]  /*1ad00*/  IMAD R8, R15, c[0x0][0x498], RZ ;  /* 0x000126000f087a24 */ /* 0x000fe200078e02ff */
[----:B------:R-:W-:Y:S01]  /*1ad10*/  SHF.R.U32.HI R13, RZ, 0x3, R0 ;  /* 0x00000003ff0d7819 */ /* 0x000fe20000011600 */
[----:B------:R-:W-:-:S04]  /*1ad20*/  IMAD.WIDE.U32 R2, R18, c[0x0][0x498], R4 ;  /* 0x0001260012027a25 */ /* 0x000fc800078e0004 */
[----:B------:R-:W-:Y:S01]  /*1ad30*/  IMAD R17, R18, c[0x0][0x49c], R8 ;  /* 0x0001270012117a24 */ /* 0x000fe200078e0208 */
[----:B------:R-:W-:Y:S01]  /*1ad40*/  IADD3 R2, P1, R9, R2, RZ ;  /* 0x0000000209027210 */ /* 0x000fe20007f3e0ff */
[C---:B------:R-:W-:Y:S02]  /*1ad50*/  IMAD R11, R12.reuse, 0x10, R21 ;  /* 0x000000100c0b7824 */ /* 0x040fe400078e0215 */
[----:B------:R-:W-:Y:S01]  /*1ad60*/  IMAD.SHL.U32 R8, R12, 0x8, RZ ;  /* 0x000000080c087824 */ /* 0x000fe200078e00ff */
[----:B------:R-:W-:Y:S01]  /*1ad70*/  SHF.R.S32.HI R12, RZ, 0x1f, R9 ;  /* 0x0000001fff0c7819 */ /* 0x000fe20000011409 */
[----:B------:R-:W-:Y:S01]  /*1ad80*/  IMAD.IADD R5, R7, 0x1, R14 ;  /* 0x0000000107057824 */ /* 0x000fe200078e020e */
[----:B------:R-:W-:Y:S02]  /*1ad90*/  SHF.R.S32.HI R7, RZ, 0x1f, R10 ;  /* 0x0000001fff077819 */ /* 0x000fe4000001140a */
[----:B------:R-:W-:Y:S02]  /*1ada0*/  LEA R11, R80, R11, 0x7 ;  /* 0x0000000b500b7211 */ /* 0x000fe400078e38ff */
[----:B------:R-:W-:Y:S01]  /*1adb0*/  IADD3.X R3, R12, R3, R17, P1, !PT ;  /* 0x000000030c037210 */ /* 0x000fe20000ffe411 */
[----:B------:R-:W-:Y:S01]  /*1adc0*/  IMAD R7, R7, c[0x0][0x488], RZ ;  /* 0x0001220007077a24 */ /* 0x000fe200078e02ff */
[----:B------:R-:W-:Y:S01]  /*1add0*/  LOP3.LUT R4, R0, 0x38, R8, 0xf8, !PT ;  /* 0x0000003800047812 */ /* 0x000fe200078ef808 */
[----:B------:R-:W-:-:S03]  /*1ade0*/  @P2 IMAD.HI.U32 R0, R11, c[0x0][0x4ec], RZ ;  /* 0x00013b000b002a27 */ /* 0x000fc600078e00ff */
[----:B------:R-:W-:Y:S01]  /*1adf0*/  LOP3.LUT R22, R4, R13, RZ, 0x3c, !PT ;  /* 0x0000000d04167212 */ /* 0x000fe200078e3cff */
[----:B------:R-:W-:Y:S01]  /*1ae00*/  IMAD.WIDE.U32 R2, R10, c[0x0][0x488], R2 ;  /* 0x000122000a027a25 */ /* 0x000fe200078e0002 */
[----:B------:R-:W-:-:S03]  /*1ae10*/  MOV R4, R6 ;  /* 0x0000000600047202 */ /* 0x000fc60000000f00 */
[----:B------:R-:W-:Y:S02]  /*1ae20*/  IMAD R7, R10, c[0x0][0x48c], R7 ;  /* 0x000123000a077a24 */ /* 0x000fe400078e0207 */
[----:B------:R-:W-:Y:S01]  /*1ae30*/  IMAD.MOV.U32 R16, RZ, RZ, R11 ;  /* 0x000000ffff107224 */ /* 0x000fe200078e000b */
[----:B------:R-:W-:Y:S01]  /*1ae40*/  @P2 SHF.R.U32.HI R16, RZ, c[0x0][0x4f0], R0 ;  /* 0x00013c00ff102a19 */ /* 0x000fe20000011600 */
[----:B------:R-:W-:Y:S01]  /*1ae50*/  IMAD R17, R80, 0x80, R19 ;  /* 0x0000008050117824 */ /* 0x000fe200078e0213 */
[----:B------:R-:W-:Y:S01]  /*1ae60*/  LEA R0, P1, R2, c[0x0][0x450], 0x2 ;  /* 0x0001140002007a11 */ /* 0x000fe200078210ff */
[----:B------:R-:W-:Y:S01]  /*1ae70*/  IMAD R6, R15, c[0x0][0x3f0], RZ ;  /* 0x0000fc000f067a24 */ /* 0x000fe200078e02ff */
[----:B------:R-:W-:Y:S01]  /*1ae80*/  IADD3 R7, R3, R7, RZ ;  /* 0x0000000703077210 */ /* 0x000fe20007ffe0ff */
[----:B------:R-:W-:Y:S01]  /*1ae90*/  IMAD.MOV R10, RZ, RZ, -R16 ;  /* 0x000000ffff0a7224 */ /* 0x000fe200078e0a10 */
[----:B------:R-:W-:Y:S01]  /*1aea0*/  IADD3 R9, R17, 0x8, RZ ;  /* 0x0000000811097810 */ /* 0x000fe20007ffe0ff */
[----:B------:R-:W-:Y:S01]  /*1aeb0*/  IMAD R3, R18, c[0x0][0x3f4], R6 ;  /* 0x0000fd0012037a24 */ /* 0x000fe200078e0206 */
[----:B------:R-:W-:Y:S01]  /*1aec0*/  LEA.HI.X R2, R2, c[0x0][0x454], R7, 0x2, P1 ;  /* 0x0001150002027a11 */ /* 0x000fe200008f1407 */
[----:B------:R-:W-:Y:S01]  /*1aed0*/  IMAD.WIDE.U32 R4, R18, c[0x0][0x3f0], R4 ;  /* 0x0000fc0012047a25 */ /* 0x000fe200078e0004 */
[----:B------:R-:W-:Y:S01]  /*1aee0*/  SHF.R.S32.HI R6, RZ, 0x1f, R16 ;  /* 0x0000001fff067819 */ /* 0x000fe20000011410 */
[----:B------:R-:W-:Y:S01]  /*1aef0*/  SHFL.IDX PT, R12, R0, RZ, 0x1c1f ;  /* 0x001c1fff000c7589 */ /* 0x000fe200000e0000 */
[-C--:B------:R-:W-:Y:S01]  /*1af00*/  ISETP.GE.OR P3, PT, R9, R20.reuse, P0 ;  /* 0x000000140900720c */ /* 0x080fe20000766670 */
[----:B------:R-:W-:Y:S01]  /*1af10*/  IMAD R9, R10, c[0x0][0x4e8], R11 ;  /* 0x00013a000a097a24 */ /* 0x000fe200078e020b */
[----:B------:R-:W-:Y:S01]  /*1af20*/  ISETP.GE.OR P2, PT, R17, R20, P0 ;  /* 0x000000141100720c */ /* 0x000fe20000746670 */
[----:B------:R-:W1:Y:S01]  /*1af30*/  SHFL.IDX PT, R13, R2, RZ, 0x1c1f ;  /* 0x001c1fff020d7589 */ /* 0x000e6200000e0000 */
[----:B------:R-:W-:-:S02]  /*1af40*/  IMAD.IADD R3, R5, 0x1, R3 ;  /* 0x0000000105037824 */ /* 0x000fc400078e0203 */
        /* <DEDUP_REMOVED lines=60> */
.L_x_843:
[----:B--234-:R-:W-:Y:S05]  /*1b310*/  BSYNC B0 ;  /* 0x0000000000007941 */ /* 0x01cfea0003800000 */
.L_x_842:
        /* <DEDUP_REMOVED lines=16> */
.L_x_845:
[----:B------:R-:W-:Y:S05]  /*1b420*/  BSYNC B0 ;  /* 0x0000000000007941 */ /* 0x000fea0003800000 */
.L_x_844:
        /* <DEDUP_REMOVED lines=16> */
.L_x_847:
[----:B------:R-:W-:Y:S05]  /*1b530*/  BSYNC B0 ;  /* 0x0000000000007941 */ /* 0x000fea0003800000 */
.L_x_846:
        /* <DEDUP_REMOVED lines=16> */
.L_x_849:
[----:B------:R-:W-:Y:S05]  /*1b640*/  BSYNC B0 ;  /* 0x0000000000007941 */ /* 0x000fea0003800000 */
.L_x_848:
        /* <DEDUP_REMOVED lines=16> */
.L_x_851:
[----:B------:R-:W-:Y:S05]  /*1b750*/  BSYNC B0 ;  /* 0x0000000000007941 */ /* 0x000fea0003800000 */
.L_x_850:
        /* <DEDUP_REMOVED lines=16> */
.L_x_853:
[----:B------:R-:W-:Y:S05]  /*1b860*/  BSYNC B0 ;  /* 0x0000000000007941 */ /* 0x000fea0003800000 */
.L_x_852:
        /* <DEDUP_REMOVED lines=16> */
.L_x_855:
[----:B------:R-:W-:Y:S05]  /*1b970*/  BSYNC B0 ;  /* 0x0000000000007941 */ /* 0x000fea0003800000 */
.L_x_854:
        /* <DEDUP_REMOVED lines=17> */
.L_x_840:
        /* <DEDUP_REMOVED lines=19> */
.L_x_856:
        /* <DEDUP_REMOVED lines=40> */
.L_x_858:
[----:B------:R-:W-:Y:S05]  /*1be40*/  BSYNC B0 ;  /* 0x0000000000007941 */ /* 0x000fea0003800000 */
.L_x_857:
        /* <DEDUP_REMOVED lines=34> */
[----:B------:R-:W-:Y:S01]  /*1c070*/  IMAD R0, R0, c[0x0][0x3e4], R6 ;  /* 0x0000f90000007a24 */ /* 0x000fe200078e0206 */
[----:B------:R-:W-:-:S03]  /*1c080*/  SHF.L.U32 R6, R12, 0x3, RZ ;  /* 0x000000030c067819 */ /* 0x000fc600000006ff */
[----:B------:R-:W-:Y:S01]  /*1c090*/  IMAD.IADD R3, R3, 0x1, R0 ;  /* 0x0000000103037824 */ /* 0x000fe200078e0200 */
[----:B------:R-:W-:Y:S01]  /*1c0a0*/  IADD3 R7, R6, 0x40, RZ ;  /* 0x0000004006077810 */ /* 0x000fe20007ffe0ff */
[----:B------:R-:W-:Y:S02]  /*1c0b0*/  IMAD R0, R4, c[0x0][0x3d8], RZ ;  /* 0x0000f60004007a24 */ /* 0x000fe400078e02ff */
[----:B------:R-:W-:-:S04]  /*1c0c0*/  IMAD.WIDE.U32 R2, R5, c[0x0][0x3d8], R2 ;  /* 0x0000f60005027a25 */ /* 0x000fc800078e0002 */
[----:B------:R-:W-:Y:S01]  /*1c0d0*/  IMAD R0, R5, c[0x0][0x3dc], R0 ;  /* 0x0000f70005007a24 */ /* 0x000fe200078e0200 */
[----:B------:R-:W-:-:S04]  /*1c0e0*/  LEA R11, P0, R2, c[0x0][0x380], 0x1 ;  /* 0x0000e000020b7a11 */ /* 0x000fc800078008ff */
[----:B------:R-:W-:-:S04]  /*1c0f0*/  IADD3 R0, R3, R0, RZ ;  /* 0x0000000003007210 */ /* 0x000fc80007ffe0ff */
        /* <DEDUP_REMOVED lines=14> */
.L_x_860:
[----:B------:R-:W-:Y:S05]  /*1c1e0*/  BSYNC B0 ;  /* 0x0000000000007941 */ /* 0x000fea0003800000 */
.L_x_859:
        /* <DEDUP_REMOVED lines=15> */
.L_x_862:
[----:B------:R-:W-:Y:S05]  /*1c2e0*/  BSYNC B0 ;  /* 0x0000000000007941 */ /* 0x000fea0003800000 */
.L_x_861:
        /* <DEDUP_REMOVED lines=15> */
.L_x_864:
[----:B------:R-:W-:Y:S05]  /*1c3e0*/  BSYNC B0 ;  /* 0x0000000000007941 */ /* 0x000fea0003800000 */
.L_x_863:
        /* <DEDUP_REMOVED lines=15> */
.L_x_866:
[----:B------:R-:W-:Y:S05]  /*1c4e0*/  BSYNC B0 ;  /* 0x0000000000007941 */ /* 0x000fea0003800000 */
.L_x_865:
        /* <DEDUP_REMOVED lines=15> */
.L_x_868:
[----:B------:R-:W-:Y:S05]  /*1c5e0*/  BSYNC B0 ;  /* 0x0000000000007941 */ /* 0x000fea0003800000 */
.L_x_867:
        /* <DEDUP_REMOVED lines=15> */
.L_x_870:
[----:B------:R-:W-:Y:S05]  /*1c6e0*/  BSYNC B0 ;  /* 0x0000000000007941 */ /* 0x000fea0003800000 */
.L_x_869:
        /* <DEDUP_REMOVED lines=15> */
.L_x_872:
[----:B------:R-:W-:Y:S05]  /*1c7e0*/  BSYNC B0 ;  /* 0x0000000000007941 */ /* 0x000fea0003800000 */
.L_x_871:
        /* <DEDUP_REMOVED lines=16> */
.L_x_873:
        /* <DEDUP_REMOVED lines=9> */
.L_x_1725:


//--------------------- .text._ZN7cutlass13device_kernelIN5flash19enable_sm80_to_sm89INS1_16FlashAttnFwdSm80INS1_25CollectiveMainloopFwdSm80ILi4ELi1ELb0EN4cute5tupleIJNS5_1CILi128EEENS7_ILi48EEES8_EEELi128ENS_6half_tEfNS_4arch4Sm80ELb0ELb1ELb1ELb0ELb0ELb0ELb1ELb0EEENS1_21CollectiveEpilogueFwdINS6_IJS8_S8_S9_EEENS6_IJNS7_ILi1EEESH_SH_EEESB_SD_Li128ELb0ELb1ELb0ELb0EEENS1_19SingleTileSchedulerILb0ELb0ELb1ELi128EEEEEEEEEvNT_6ParamsE --------------------------
	.section	.text._ZN7cutlass13device_kernelIN5flash19enable_sm80_to_sm89INS1_16FlashAttnFwdSm80INS1_25CollectiveMainloopFwdSm80ILi4ELi1ELb0EN4cute5tupleIJNS5_1CILi128EEENS7_ILi48EEES8_EEELi128ENS_6half_tEfNS_4arch4Sm80ELb0ELb1ELb1ELb0ELb0ELb0ELb1ELb0EEENS1_21CollectiveEpilogueFwdINS6_IJS8_S8_S9_EEENS6_IJNS7_ILi1EEESH_SH_EEESB_SD_Li128ELb0ELb1ELb0ELb0EEENS1_19SingleTileSchedulerILb0ELb0ELb1ELi128EEEEEEEEEvNT_6ParamsE,"ax",@progbits
	.sectioninfo	@"SHI_REGISTERS=255"
	.align	128
.text._ZN7cutlass13device_kernelIN5flash19enable_sm80_to_sm89INS1_16FlashAttnFwdSm80INS1_25CollectiveMainloopFwdSm80ILi4ELi1ELb0EN4cute5tupleIJNS5_1CILi128EEENS7_ILi48EEES8_EEELi128ENS_6half_tEfNS_4arch4Sm80ELb0ELb1ELb1ELb0ELb0ELb0ELb1ELb0EEENS1_21CollectiveEpilogueFwdINS6_IJS8_S8_S9_EEENS6_IJNS7_ILi1EEESH_SH_EEESB_SD_Li128ELb0ELb1ELb0ELb0EEENS1_19SingleTileSchedulerILb0ELb0ELb1ELi128EEEEEEEEEvNT_6ParamsE:
        .type           _ZN7cutlass13device_kernelIN5flash19enable_sm80_to_sm89INS1_16FlashAttnFwdSm80INS1_25CollectiveMainloopFwdSm80ILi4ELi1ELb0EN4cute5tupleIJNS5_1CILi128EEENS7_ILi48EEES8_EEELi128ENS_6half_tEfNS_4arch4Sm80ELb0ELb1ELb1ELb0ELb0ELb0ELb1ELb0EEENS1_21CollectiveEpilogueFwdINS6_IJS8_S8_S9_EEENS6_IJNS7_ILi1EEESH_SH_EEESB_SD_Li128ELb0ELb1ELb0ELb0EEENS1_19SingleTileSchedulerILb0ELb0ELb1ELi128EEEEEEEEEvNT_6ParamsE,@function
        .size           _ZN7cutlass13device_kernelIN5flash19enable_sm80_to_sm89INS1_16FlashAttnFwdSm80INS1_25CollectiveMainloopFwdSm80ILi4ELi1ELb0EN4cute5tupleIJNS5_1CILi128EEENS7_ILi48EEES8_EEELi128ENS_6half_tEfNS_4arch4Sm80ELb0ELb1ELb1ELb0ELb0ELb0ELb1ELb0EEENS1_21CollectiveEpilogueFwdINS6_IJS8_S8_S9_EEENS6_IJNS7_ILi1EEESH_SH_EEESB_SD_Li128ELb0ELb1ELb0ELb0EEENS1_19SingleTileSchedulerILb0ELb0ELb1ELi128EEEEEEEEEvNT_6ParamsE,(.L_x_1726 - _ZN7cutlass13device_kernelIN5flash19enable_sm80_to_sm89INS1_16FlashAttnFwdSm80INS1_25CollectiveMainloopFwdSm80ILi4ELi1ELb0EN4cute5tupleIJNS5_1CILi128EEENS7_ILi48EEES8_EEELi128ENS_6half_tEfNS_4arch4Sm80ELb0ELb1ELb1ELb0ELb0ELb0ELb1ELb0EEENS1_21CollectiveEpilogueFwdINS6_IJS8_S8_S9_EEENS6_IJNS7_ILi1EEESH_SH_EEESB_SD_Li128ELb0ELb1ELb0ELb0EEENS1_19SingleTileSchedulerILb0ELb0ELb1ELi128EEEEEEEEEvNT_6ParamsE)
        .other          _ZN7cutlass13device_kernelIN5flash19enable_sm80_to_sm89INS1_16FlashAttnFwdSm80INS1_25CollectiveMainloopFwdSm80ILi4ELi1ELb0EN4cute5tupleIJNS5_1CILi128EEENS7_ILi48EEES8_EEELi128ENS_6half_tEfNS_4arch4Sm80ELb0ELb1ELb1ELb0ELb0ELb0ELb1ELb0EEENS1_21CollectiveEpilogueFwdINS6_IJS8_S8_S9_EEENS6_IJNS7_ILi1EEESH_SH_EEESB_SD_Li128ELb0ELb1ELb0ELb0EEENS1_19SingleTileSchedulerILb0ELb0ELb1ELi128EEEEEEEEEvNT_6ParamsE,@"STO_CUDA_ENTRY STV_DEFAULT"
_ZN7cutlass13device_kernelIN5flash19enable_sm80_to_sm89INS1_16FlashAttnFwdSm80INS1_25CollectiveMainloopFwdSm80ILi4ELi1ELb0EN4cute5tupleIJNS5_1CILi128EEENS7_ILi48EEES8_EEELi128ENS_6half_tEfNS_4arch4Sm80ELb0ELb1ELb1ELb0ELb0ELb0ELb1ELb0EEENS1_21CollectiveEpilogueFwdINS6_IJS8_S8_S9_EEENS6_IJNS7_ILi1EEESH_SH_EEESB_SD_Li128ELb0ELb1ELb0ELb0EEENS1_19SingleTileSchedulerILb0ELb0ELb1ELi128EEEEEEEEEvNT_6ParamsE:
[----:B------:R-:W-:-:S03]  /*0000*/  MOV R1, c[0x0][0x28] ;  /* 0x00000a0000017a02 */ /* 0x000fc60000000f00 */
[----:B------:R-:W1:Y:S01]  /*0010*/  S2R R22, SR_CTAID.Z ;  /* 0x0000000000167919 */ /* 0x000e620000002700 */
[----:B------:R-:W-:Y:S02]  /*0020*/  IADD3 R1, R1, -0x68, RZ ;  /* 0xffffff9801017810 */ /* 0x000fe40007ffe0ff */
[----:B-1----:R-:W-:-:S13]  /*0030*/  ISETP.GE.AND P0, PT, R22, RZ, PT ;  /* 0x000000ff1600720c */ /* 0x002fda0003f06270 */
[----:B------:R-:W-:Y:S05]  /*0040*/  @!P0 EXIT ;  /* 0x000000000000894d */ /* 0x000fea0003800000 */
[----:B------:R-:W1:Y:S01]  /*0050*/  S2UR UR17, SR_CTAID.X ;  /* 0x00000000001179c3 */ /* 0x000e620000002500 */
[----:B------:R-:W-:Y:S01]  /*0060*/  ULDC UR6, c[0x0][0x2c4] ;  /* 0x0000b10000067ab9 */ /* 0x000fe20000000800 */
[----:B------:R-:W2:Y:S01]  /*0070*/  S2R R129, SR_TID.X ;  /* 0x0000000000817919 */ /* 0x000ea20000002100 */
[----:B------:R-:W-:Y:S02]  /*0080*/  UISETP.NE.AND UP3, UPT, UR6, 0x1, UPT ;  /* 0x000000010600788c */ /* 0x000fe4000bf65270 */
[----:B------:R-:W-:Y:S02]  /*0090*/  ULDC.64 UR4, c[0x0][0x2c8] ;  /* 0x0000b20000047ab9 */ /* 0x000fe40000000a00 */
[----:B------:R-:W-:Y:S02]  /*00a0*/  UMOV UR8, 0x1 ;  /* 0x0000000100087882 */ /* 0x000fe40000000000 */
[----:B------:R-:W-:Y:S02]  /*00b0*/  ULDC UR7, c[0x0][0x168] ;  /* 0x00005a0000077ab9 */ /* 0x000fe40000000800 */
[----:B------:R-:W-:-:S02]  /*00c0*/  UIADD3 UR7, UR8, -UR7, URZ ;  /* 0x8000000708077290 */ /* 0x000fc4000fffe03f */
[----:B-1----:R-:W-:-:S04]  /*00d0*/  USHF.L.U32 UR17, UR17, 0x7, URZ ;  /* 0x0000000711117899 */ /* 0x002fc8000800063f */
[----:B------:R-:W-:Y:S02]  /*00e0*/  @UP3 UIADD3 UR10, UR17, 0x7f, URZ ;  /* 0x0000007f110a3890 */ /* 0x000fe4000fffe03f */
[----:B------:R-:W-:Y:S02]  /*00f0*/  UIADD3 UR9, UR17, 0x7f, URZ ;  /* 0x0000007f11097890 */ /* 0x000fe4000fffe03f */
[----:B------:R-:W-:-:S04]  /*0100*/  UIMAD.WIDE.U32 UR10, UR10, UR4, URZ ;  /* 0x000000040a0a72a5 */ /* 0x000fc8000f8e003f */
[----:B------:R-:W-:-:S03]  /*0110*/  @UP3 USHF.R.U32.HI UR9, URZ, UR5, UR11 ;  /* 0x000000053f093299 */ /* 0x000fc6000801160b */
[----:B------:R-:W-:Y:S02]  /*0120*/  ULDC.64 UR4, c[0x0][0x328] ;  /* 0x0000ca0000047ab9 */ /* 0x000fe40000000a00 */
[----:B------:R-:W-:-:S03]  /*0130*/  UISETP.LE.AND UP2, UPT, UR8, UR5, UPT ;  /* 0x000000050800728c */ /* 0x000fc6000bf43270 */
[----:B------:R-:W-:Y:S02]  /*0140*/  ULDC UR5, c[0x0][0x1d0] ;  /* 0x0000740000057ab9 */ /* 0x000fe40000000800 */
[----:B------:R-:W-:Y:S01]  /*0150*/  UIADD3 UR5, UR9, UR5, UR7 ;  /* 0x0000000509057290 */ /* 0x000fe2000fffe007 */
[----:B------:R-:W-:-:S03]  /*0160*/  PLOP3.LUT P0, PT, PT, PT, UP2, 0x40, 0x0 ;  /* 0x000000000000781c */ /* 0x000fc60003f0e828 */
[----:B------:R-:W-:-:S06]  /*0170*/  UIADD3 UR4, UR5, UR4, URZ ;  /* 0x0000000405047290 */ /* 0x000fcc000fffe03f */
[----:B------:R-:W-:-:S04]  /*0180*/  MOV R0, UR4 ;  /* 0x0000000400007c02 */ /* 0x000fc80008000f00 */
[----:B------:R-:W-:Y:S05]  /*0190*/  @P0 BRA `(.L_x_874) ;  /* 0x0000013000000947 */ /* 0x000fea0003800000 */
[----:B--2---:R-:W-:Y:S01]  /*01a0*/  ISETP.LT.AND P0, PT, RZ, UR5, PT ;  /* 0x00000005ff007c0c */ /* 0x004fe2000bf01270 */
[----:B------:R-:W-:-:S12]  /*01b0*/  UIADD3 UR7, UR5, -0x1, URZ ;  /* 0xffffffff05077890 */ /* 0x000fd8000fffe03f */
[----:B------:R-:W-:Y:S05]  /*01c0*/  @P0 BRA `(.L_x_875) ;  /* 0x0000008000000947 */ /* 0x000fea0003800000 */
[----:B------:R-:W-:Y:S02]  /*01d0*/  ULDC UR4, c[0x0][0x32c] ;  /* 0x0000cb0000047ab9 */ /* 0x000fe40000000800 */
[----:B------:R-:W-:Y:S02]  /*01e0*/  UISETP.NE.AND UP0, UPT, UR8, UR4, UPT ;  /* 0x000000040800728c */ /* 0x000fe4000bf05270 */
[----:B------:R-:W-:-:S03]  /*01f0*/  UIADD3 UR7, -UR5, URZ, URZ ;  /* 0x0000003f05077290 */ /* 0x000fc6000fffe13f */
[----:B------:R-:W-:Y:S02]  /*0200*/  ULDC.64 UR4, c[0x0][0x330] ;  /* 0x0000cc0000047ab9 */ /* 0x000fe40000000a00 */
[----:B------:R-:W-:-:S04]  /*0210*/  UIMAD.WIDE.U32 UR8, UR7, UR4, URZ ;  /* 0x00000004070872a5 */ /* 0x000fc8000f8e003f */
[----:B------:R-:W-:-:S04]  /*0220*/  @UP0 USHF.R.U32.HI UR7, URZ, UR5, UR9 ;  /* 0x000000053f070299 */ /* 0x000fc80008011609 */
[----:B------:R-:W-:Y:S01]  /*0230*/  ULOP3.LUT UR7, URZ, UR7, URZ, 0x33, !UPT ;  /* 0x000000073f077292 */ /* 0x000fe2000f8e333f */
[----:B------:R-:W-:Y:S05]  /*0240*/  BRA `(.L_x_876) ;  /* 0x0000005000007947 */ /* 0x000fea0003800000 */
.L_x_875:
[----:B------:R-:W-:Y:S02]  /*0250*/  ULDC UR4, c[0x0][0x32c] ;  /* 0x0000cb0000047ab9 */ /* 0x000fe40000000800 */
[----:B------:R-:W-:-:S03]  /*0260*/  UISETP.NE.AND UP0, UPT, UR8, UR4, UPT ;  /* 0x000000040800728c */ /* 0x000fc6000bf05270 */
[----:B------:R-:W-:Y:S02]  /*0270*/  ULDC.64 UR4, c[0x0][0x330] ;  /* 0x0000cc0000047ab9 */ /* 0x000fe40000000a00 */
[----:B------:R-:W-:-:S06]  /*0280*/  UIMAD.WIDE.U32 UR8, UR7, UR4, URZ ;  /* 0x00000004070872a5 */ /* 0x000fcc000f8e003f */
[----:B------:R-:W-:Y:S02]  /*0290*/  @UP0 USHF.R.U32.HI UR7, URZ, UR5, UR9 ;  /* 0x000000053f070299 */ /* 0x000fe40008011609 */
.L_x_876:
[----:B------:R-:W-:Y:S02]  /*02a0*/  ULDC UR4, c[0x0][0x32c] ;  /* 0x0000cb0000047ab9 */ /* 0x000fe40000000800 */
[----:B------:R-:W-:-:S06]  /*02b0*/  UIMAD UR4, UR7, UR4, UR4 ;  /* 0x00000004070472a4 */ /* 0x000fcc000f8e0204 */
[----:B------:R-:W-:-:S03]  /*02c0*/  IMNMX R0, R0, UR4, PT ;  /* 0x0000000400007c17 */ /* 0x000fc6000b800200 */
.L_x_874:
[----:B--2---:R-:W-:Y:S01]  /*02d0*/  UMOV UR7, 0x2f ;  /* 0x0000002f00077882 */ /* 0x004fe20000000000 */
[----:B------:R-:W-:Y:S01]  /*02e0*/  IADD3 R0, R0, 0x2f, RZ ;  /* 0x0000002f00007810 */ /* 0x000fe20007ffe0ff */
[----:B------:R-:W-:Y:S01]  /*02f0*/  ULDC UR16, c[0x0][0x1d0] ;  /* 0x0000740000107ab9 */ /* 0x000fe20000000800 */
[----:B------:R-:W-:Y:S01]  /*0300*/  PLOP3.LUT P0, PT, PT, PT, UP2, 0x40, 0x0 ;  /* 0x000000000000781c */ /* 0x000fe20003f0e828 */
[----:B------:R-:W-:Y:S02]  /*0310*/  UIADD3 UR7, UR7, UR16, URZ ;  /* 0x0000001007077290 */ /* 0x000fe4000fffe03f */
[----:B------:R-:W-:Y:S01]  /*0320*/  ULDC.64 UR4, c[0x0][0x2c8] ;  /* 0x0000b20000047ab9 */ /* 0x000fe20000000a00 */
[----:B------:R-:W-:Y:S01]  /*0330*/  IMAD.HI R0, R0, 0x2aaaaaab, RZ ;  /* 0x2aaaaaab00007827 */ /* 0x000fe200078e02ff */
[----:B------:R-:W-:Y:S02]  /*0340*/  UIMAD.WIDE UR8, UR7, 0x2aaaaaab, URZ ;  /* 0x2aaaaaab070878a5 */ /* 0x000fe4000f8e023f */
[----:B------:R-:W-:-:S02]  /*0350*/  UIMAD.WIDE.U32 UR10, UR17, UR4, URZ ;  /* 0x00000004110a72a5 */ /* 0x000fc4000f8e003f */
[----:B------:R-:W-:Y:S01]  /*0360*/  ULDC UR7, c[0x0][0x168] ;  /* 0x00005a0000077ab9 */ /* 0x000fe20000000800 */
[----:B------:R-:W-:Y:S01]  /*0370*/  SHF.R.U32.HI R2, RZ, 0x1f, R0 ;  /* 0x0000001fff027819 */ /* 0x000fe20000011600 */
[----:B------:R-:W-:Y:S02]  /*0380*/  UIADD3 UR16, UR16, -UR7, URZ ;  /* 0x8000000710107290 */ /* 0x000fe4000fffe03f */
[----:B------:R-:W-:Y:S01]  /*0390*/  USHF.R.U32.HI UR7, URZ, 0x1f, UR9 ;  /* 0x0000001f3f077899 */ /* 0x000fe20008011609 */
[----:B------:R-:W-:Y:S01]  /*03a0*/  LEA.HI.SX32 R0, R0, R2, 0x1d ;  /* 0x0000000200007211 */ /* 0x000fe200078feaff */
[----:B------:R-:W-:Y:S02]  /*03b0*/  UMOV UR4, UR17 ;  /* 0x0000001100047c82 */ /* 0x000fe40008000000 */
[----:B------:R-:W-:Y:S02]  /*03c0*/  @UP3 USHF.R.U32.HI UR4, URZ, UR5, UR11 ;  /* 0x000000053f043299 */ /* 0x000fe4000801160b */
[----:B------:R-:W-:-:S02]  /*03d0*/  ULEA.HI.SX32 UR9, UR9, UR7, 0x1d ;  /* 0x0000000709097291 */ /* 0x000fc4000f8fea3f */
[----:B------:R-:W-:Y:S02]  /*03e0*/  UIADD3 UR4, UR16, UR4, URZ ;  /* 0x0000000410047290 */ /* 0x000fe4000fffe03f */
[----:B------:R-:W-:Y:S02]  /*03f0*/  ULDC UR5, c[0x0][0x324] ;  /* 0x0000c90000057ab9 */ /* 0x000fe40000000800 */
[----:B------:R-:W-:Y:S01]  /*0400*/  UIADD3 UR7, UR4, -UR5, URZ ;  /* 0x8000000504077290 */ /* 0x000fe2000fffe03f */
[----:B------:R-:W-:Y:S01]  /*0410*/  IMNMX R242, R0, UR9, PT ;  /* 0x0000000900f27c17 */ /* 0x000fe2000b800200 */
[----:B------:R-:W-:Y:S05]  /*0420*/  @P0 BRA `(.L_x_877) ;  /* 0x0000015000000947 */ /* 0x000fea0003800000 */
[----:B------:R-:W-:Y:S02]  /*0430*/  UMOV UR8, UR4 ;  /* 0x0000000400087c82 */ /* 0x000fe40008000000 */
[----:B------:R-:W-:-:S06]  /*0440*/  UISETP.GT.AND UP0, UPT, UR8, -0x1, UPT ;  /* 0xffffffff0800788c */ /* 0x000fcc000bf04270 */
[----:B------:R-:W-:-:S13]  /*0450*/  PLOP3.LUT P0, PT, PT, PT, UP0, 0x80, 0x0 ;  /* 0x000000000000781c */ /* 0x000fda0003f0f008 */
[----:B------:R-:W-:Y:S05]  /*0460*/  @P0 BRA `(.L_x_878) ;  /* 0x0000008000000947 */ /* 0x000fea0003800000 */
[----:B------:R-:W-:Y:S02]  /*0470*/  ULDC UR4, c[0x0][0x32c] ;  /* 0x0000cb0000047ab9 */ /* 0x000fe40000000800 */
[----:B------:R-:W-:Y:S02]  /*0480*/  UISETP.NE.AND UP0, UPT, UR4, 0x1, UPT ;  /* 0x000000010400788c */ /* 0x000fe4000bf05270 */
[----:B------:R-:W-:Y:S02]  /*0490*/  ULOP3.LUT UR8, URZ, UR8, URZ, 0x33, !UPT ;  /* 0x000000083f087292 */ /* 0x000fe4000f8e333f */
[----:B------:R-:W-:Y:S02]  /*04a0*/  ULDC.64 UR4, c[0x0][0x330] ;  /* 0x0000cc0000047ab9 */ /* 0x000fe40000000a00 */
[----:B------:R-:W-:-:S05]  /*04b0*/  UIMAD.WIDE.U32 UR10, UR8, UR4, URZ ;  /* 0x00000004080a72a5 */ /* 0x000fca000f8e003f */
[----:B------:R-:W-:-:S04]  /*04c0*/  @UP0 USHF.R.U32.HI UR8, URZ, UR5, UR11 ;  /* 0x000000053f080299 */ /* 0x000fc8000801160b */
[----:B------:R-:W-:Y:S01]  /*04d0*/  ULOP3.LUT UR8, URZ, UR8, URZ, 0x33, !UPT ;  /* 0x000000083f087292 */ /* 0x000fe2000f8e333f */
[----:B------:R-:W-:Y:S05]  /*04e0*/  BRA `(.L_x_879) ;  /* 0x0000005000007947 */ /* 0x000fea0003800000 */
.L_x_878:
[----:B------:R-:W-:Y:S02]  /*04f0*/  ULDC UR4, c[0x0][0x32c] ;  /* 0x0000cb0000047ab9 */ /* 0x000fe40000000800 */
[----:B------:R-:W-:-:S03]  /*0500*/  UISETP.NE.AND UP0, UPT, UR4, 0x1, UPT ;  /* 0x000000010400788c */ /* 0x000fc6000bf05270 */
[----:B------:R-:W-:Y:S02]  /*0510*/  ULDC.64 UR4, c[0x0][0x330] ;  /* 0x0000cc0000047ab9 */ /* 0x000fe40000000a00 */
[----:B------:R-:W-:-:S06]  /*0520*/  UIMAD.WIDE.U32 UR10, UR8, UR4, URZ ;  /* 0x00000004080a72a5 */ /* 0x000fcc000f8e003f */
[----:B------:R-:W-:Y:S02]  /*0530*/  @UP0 USHF.R.U32.HI UR8, URZ, UR5, UR11 ;  /* 0x000000053f080299 */ /* 0x000fe4000801160b */
.L_x_879:
[----:B------:R-:W-:Y:S02]  /*0540*/  ULDC UR4, c[0x0][0x32c] ;  /* 0x0000cb0000047ab9 */ /* 0x000fe40000000800 */
[----:B------:R-:W-:-:S04]  /*0550*/  UIMAD UR4, UR8, UR4, URZ ;  /* 0x00000004080472a4 */ /* 0x000fc8000f8e023f */
[----:B------:R-:W-:-:S04]  /*0560*/  UISETP.LT.AND UP0, UPT, UR7, UR4, UPT ;  /* 0x000000040700728c */ /* 0x000fc8000bf01270 */
[----:B------:R-:W-:-:S04]  /*0570*/  USEL UR7, UR7, UR4, !UP0 ;  /* 0x0000000407077287 */ /* 0x000fc8000c000000 */
.L_x_877:
[----:B------:R-:W-:Y:S01]  /*0580*/  UIMAD.WIDE UR4, UR7, 0x2aaaaaab, URZ ;  /* 0x2aaaaaab070478a5 */ /* 0x000fe2000f8e023f */
[----:B------:R-:W-:Y:S01]  /*0590*/  PLOP3.LUT P4, PT, PT, PT, PT, 0x80, 0x0 ;  /* 0x000000000000781c */ /* 0x000fe20003f8f070 */
[----:B------:R-:W-:Y:S01]  /*05a0*/  ULDC.64 UR14, c[0x0][0x118] ;  /* 0x00004600000e7ab9 */ /* 0x000fe20000000a00 */
[----:B------:R-:W-:Y:S01]  /*05b0*/  CS2R R126, SRZ ;  /* 0x00000000007e7805 */ /* 0x000fe2000001ff00 */
[----:B------:R-:W-:Y:S01]  /*05c0*/  USHF.R.U32.HI UR4, URZ, 0x1f, UR5 ;  /* 0x0000001f3f047899 */ /* 0x000fe20008011605 */
[----:B------:R-:W-:Y:S01]  /*05d0*/  CS2R R124, SRZ ;  /* 0x00000000007c7805 */ /* 0x000fe2000001ff00 */
[----:B------:R-:W-:Y:S01]  /*05e0*/  IMAD.MOV.U32 R23, RZ, RZ, RZ ;  /* 0x000000ffff177224 */ /* 0x000fe200078e00ff */
[----:B------:R-:W-:Y:S01]  /*05f0*/  CS2R R24, SRZ ;  /* 0x0000000000187805 */ /* 0x000fe2000001ff00 */
[----:B------:R-:W-:Y:S01]  /*0600*/  ULEA.HI.SX32 UR4, UR5, UR4, 0x1d ;  /* 0x0000000405047291 */ /* 0x000fe2000f8fea3f */
[----:B------:R-:W-:Y:S01]  /*0610*/  IMAD.MOV.U32 R130, RZ, RZ, RZ ;  /* 0x000000ffff827224 */ /* 0x000fe200078e00ff */
[----:B------:R-:W-:Y:S01]  /*0620*/  MOV R128, RZ ;  /* 0x000000ff00807202 */ /* 0x000fe20000000f00 */
[----:B------:R-:W-:Y:S01]  /*0630*/  CS2R R122, SRZ ;  /* 0x00000000007a7805 */ /* 0x000fe2000001ff00 */
[----:B------:R-:W-:Y:S01]  /*0640*/  UISETP.LT.AND UP0, UPT, URZ, UR4, UPT ;  /* 0x000000043f00728c */ /* 0x000fe2000bf01270 */
[----:B------:R-:W-:Y:S01]  /*0650*/  CS2R R120, SRZ ;  /* 0x0000000000787805 */ /* 0x000fe2000001ff00 */
[----:B------:R-:W-:Y:S01]  /*0660*/  IMAD.MOV.U32 R118, RZ, RZ, RZ ;  /* 0x000000ffff767224 */ /* 0x000fe200078e00ff */
[----:B------:R-:W-:Y:S01]  /*0670*/  CS2R R26, SRZ ;  /* 0x00000000001a7805 */ /* 0x000fe2000001ff00 */
[----:B------:R-:W-:Y:S01]  /*0680*/  USEL UR8, URZ, UR4, !UP0 ;  /* 0x000000043f087287 */ /* 0x000fe2000c000000 */
[----:B------:R-:W-:Y:S01]  /*0690*/  MOV R116, RZ ;  /* 0x000000ff00747202 */ /* 0x000fe20000000f00 */
[----:B------:R-:W-:Y:S01]  /*06a0*/  CS2R R110, SRZ ;  /* 0x00000000006e7805 */ /* 0x000fe2000001ff00 */
[----:B------:R-:W-:Y:S01]  /*06b0*/  CS2R R108, SRZ ;  /* 0x00000000006c7805 */ /* 0x000fe2000001ff00 */
[----:B------:R-:W-:Y:S01]  /*06c0*/  IMAD.MOV.U32 R114, RZ, RZ, RZ ;  /* 0x000000ffff727224 */ /* 0x000fe200078e00ff */
[----:B------:R-:W-:Y:S01]  /*06d0*/  CS2R R28, SRZ ;  /* 0x00000000001c7805 */ /* 0x000fe2000001ff00 */
[----:B------:R-:W-:Y:S01]  /*06e0*/  ISETP.GT.AND P0, PT, R242, UR8, PT ;  /* 0x00000008f2007c0c */ /* 0x000fe2000bf04270 */
        /* <DEDUP_REMOVED lines=63> */
[----:B------:R-:W-:Y:S05]  /*0ae0*/  @!P0 BRA `(.L_x_880) ;  /* 0x00013c4000008947 */ /* 0x000fea0003800000 */
[----:B------:R-:W-:-:S04]  /*0af0*/  ISETP.NE.U32.AND P6, PT, RZ, c[0x0][0x340], PT ;  /* 0x0000d000ff007a0c */ /* 0x000fc80003fc5070 */
[----:B------:R-:W-:-:S13]  /*0b00*/  ISETP.NE.AND.EX P6, PT, RZ, c[0x0][0x344], PT, P6 ;  /* 0x0000d100ff007a0c */ /* 0x000fda0003fc5360 */
[----:B------:R-:W-:-:S04]  /*0b10*/  @P6 IMAD.MOV.U32 R2, RZ, RZ, 0x4 ;  /* 0x00000004ff026424 */ /* 0x000fc800078e00ff */
[----:B------:R-:W-:-:S05]  /*0b20*/  @P6 IMAD.WIDE R2, R22, R2, c[0x0][0x340] ;  /* 0x0000d00016026625 */ /* 0x000fca00078e0202 */
[----:B------:R1:W2:Y:S01]  /*0b30*/  @P6 LDG.E R20, [R2.64] ;  /* 0x0000000e02146981 */ /* 0x0002a2000c1e1900 */
[----:B------:R-:W-:Y:S01]  /*0b40*/  SHF.R.S32.HI R126, RZ, 0x1f, R129 ;  /* 0x0000001fff7e7819 */ /* 0x000fe20000011481 */
[----:B------:R-:W-:Y:S01]  /*0b50*/  ULDC UR4, c[0x0][0x168] ;  /* 0x00005a0000047ab9 */ /* 0x000fe20000000800 */
[----:B------:R-:W-:Y:S01]  /*0b60*/  PLOP3.LUT P1, PT, PT, PT, UP3, 0x80, 0x0 ;  /* 0x000000000000781c */ /* 0x000fe20003f2f038 */
[----:B------:R-:W3:Y:S01]  /*0b70*/  S2R R40, SR_CTAID.Y ;  /* 0x0000000000287919 */ /* 0x000ee20000002600 */
[----:B------:R-:W-:Y:S01]  /*0b80*/  PLOP3.LUT P0, PT, PT, PT, UP3, 0x80, 0x0 ;  /* 0x000000000000781c */ /* 0x000fe20003f0f038 */
[----:B------:R-:W-:Y:S01]  /*0b90*/  UIMAD UR4, UR6, UR4, URZ ;  /* 0x00000004060472a4 */ /* 0x000fe2000f8e023f */
[----:B------:R-:W-:Y:S01]  /*0ba0*/  SHF.R.S32.HI R21, RZ, 0x1f, R22 ;  /* 0x0000001fff157819 */ /* 0x000fe20000011416 */
[----:B------:R-:W-:Y:S01]  /*0bb0*/  UMOV UR11, 0x5 ;  /* 0x00000005000b7882 */ /* 0x000fe20000000000 */
[----:B------:R-:W-:Y:S01]  /*0bc0*/  IADD3 R122, R242, -0x1, RZ ;  /* 0xfffffffff27a7810 */ /* 0x000fe20007ffe0ff */
[----:B------:R-:W-:Y:S01]  /*0bd0*/  ULDC.64 UR6, c[0x0][0x1e0] ;  /* 0x0000780000067ab9 */ /* 0x000fe20000000a00 */
[----:B------:R-:W-:Y:S01]  /*0be0*/  LEA.HI R124, R126, R129, RZ, 0x5 ;  /* 0x000000817e7c7211 */ /* 0x000fe200078f28ff */
[----:B------:R-:W-:-:S02]  /*0bf0*/  UIMAD.WIDE.U32 UR12, UR6, 0x20, URZ ;  /* 0x00000020060c78a5 */ /* 0x000fc4000f8e003f */
[----:B------:R-:W-:Y:S01]  /*0c00*/  USHF.L.U32 UR9, UR7, 0x5, URZ ;  /* 0x0000000507097899 */ /* 0x000fe2000800063f */
[----:B------:R-:W-:-:S03]  /*0c10*/  SHF.R.S32.HI R123, RZ, 0x5, R124 ;  /* 0x00000005ff7b7819 */ /* 0x000fc6000001147c */
[----:B------:R-:W-:Y:S01]  /*0c20*/  UIADD3 UR9, UR13, UR9, URZ ;  /* 0x000000090d097290 */ /* 0x000fe2000fffe03f */
[----:B-1----:R-:W-:Y:S02]  /*0c30*/  LEA.HI R2, R126, R129, RZ, 0x3 ;  /* 0x000000817e027211 */ /* 0x002fe400078f18ff */
[----:B---3--:R-:W-:Y:S01]  /*0c40*/  SHF.R.S32.HI R41, RZ, 0x1f, R40 ;  /* 0x0000001fff297819 */ /* 0x008fe20000011428 */
[----:B------:R-:W-:Y:S01]  /*0c50*/  IMAD.WIDE.U32 R6, R40, c[0x0][0x1b8], RZ ;  /* 0x00006e0028067a25 */ /* 0x000fe200078e00ff */
[----:B------:R-:W-:Y:S02]  /*0c60*/  LOP3.LUT R0, R2, 0xfffffff8, RZ, 0xc0, !PT ;  /* 0xfffffff802007812 */ /* 0x000fe400078ec0ff */
[----:B------:R-:W-:Y:S01]  /*0c70*/  SHF.R.S32.HI R29, RZ, 0x3, R2 ;  /* 0x00000003ff1d7819 */ /* 0x000fe20000011402 */
[----:B------:R-:W-:Y:S02]  /*0c80*/  IMAD R2, R41, c[0x0][0x1b8], RZ ;  /* 0x00006e0029027a24 */ /* 0x000fe400078e02ff */
[----:B------:R-:W-:Y:S01]  /*0c90*/  IMAD.IADD R31, R129, 0x1, -R0 ;  /* 0x00000001811f7824 */ /* 0x000fe200078e0a00 */
[----:B------:R-:W-:Y:S01]  /*0ca0*/  IADD3 R13, R29, UR17, RZ ;  /* 0x000000111d0d7c10 */ /* 0x000fe2000fffe0ff */
[----:B------:R-:W-:Y:S01]  /*0cb0*/  IMAD R2, R40, c[0x0][0x1bc], R2 ;  /* 0x00006f0028027a24 */ /* 0x000fe200078e0202 */
[--C-:B------:R-:W-:Y:S01]  /*0cc0*/  SHF.R.S32.HI R36, RZ, 0x1f, R29.reuse ;  /* 0x0000001fff247819 */ /* 0x100fe2000001141d */
[----:B------:R-:W-:Y:S01]  /*0cd0*/  IMAD R0, R31, 0x10, R29 ;  /* 0x000000101f007824 */ /* 0x000fe200078e021d */
[----:B------:R-:W-:Y:S01]  /*0ce0*/  IADD3 R15, R13, 0x70, RZ ;  /* 0x000000700d0f7810 */ /* 0x000fe20007ffe0ff */
[----:B------:R-:W-:-:S02]  /*0cf0*/  IMAD.IADD R3, R7, 0x1, R2 ;  /* 0x0000000107037824 */ /* 0x000fc400078e0202 */
[----:B------:R-:W-:Y:S01]  /*0d00*/  IMAD R7, R21, c[0x0][0x1c0], RZ ;  /* 0x0000700015077a24 */ /* 0x000fe200078e02ff */
[----:B------:R-:W-:Y:S01]  /*0d10*/  IADD3 R4, R0, UR17, RZ ;  /* 0x0000001100047c10 */ /* 0x000fe2000fffe0ff */
[----:B------:R-:W-:Y:S02]  /*0d20*/  IMAD.MOV.U32 R2, RZ, RZ, R6 ;  /* 0x000000ffff027224 */ /* 0x000fe400078e0006 */
[----:B------:R-:W-:Y:S02]  /*0d30*/  IMAD R6, R22, c[0x0][0x1c4], R7 ;  /* 0x0000710016067a24 */ /* 0x000fe400078e0207 */
[----:B------:R-:W-:Y:S01]  /*0d40*/  @P1 IMAD.HI.U32 R5, R4, c[0x0][0x2c8], RZ ;  /* 0x0000b20004051a27 */ /* 0x000fe200078e00ff */
[----:B------:R-:W-:-:S03]  /*0d50*/  ISETP.GE.AND P1, PT, R13, UR4, PT ;  /* 0x000000040d007c0c */ /* 0x000fc6000bf26270 */
[----:B------:R-:W-:Y:S01]  /*0d60*/  IMAD.MOV.U32 R0, RZ, RZ, R4 ;  /* 0x000000ffff007224 */ /* 0x000fe200078e0004 */
[----:B------:R-:W-:Y:S01]  /*0d70*/  @P0 SHF.R.U32.HI R0, RZ, c[0x0][0x2cc], R5 ;  /* 0x0000b300ff000a19 */ /* 0x000fe20000011605 */
[----:B------:R-:W-:-:S03]  /*0d80*/  IMAD.WIDE.U32 R2, R22, c[0x0][0x1c0], R2 ;  /* 0x0000700016027a25 */ /* 0x000fc600078e0002 */
[--C-:B------:R-:W-:Y:S01]  /*0d90*/  SHF.R.S32.HI R7, RZ, 0x1f, R0.reuse ;  /* 0x0000001fff077819 */ /* 0x100fe20000011400 */
[----:B------:R-:W-:Y:S02]  /*0da0*/  IMAD.MOV R5, RZ, RZ, -R0 ;  /* 0x000000ffff057224 */ /* 0x000fe400078e0a00 */
[----:B------:R-:W-:Y:S01]  /*0db0*/  IMAD.IADD R3, R3, 0x1, R6 ;  /* 0x0000000103037824 */ /* 0x000fe200078e0206 */
[----:B------:R-:W-:Y:S01]  /*0dc0*/  IADD3 R6, R13, 0x10, RZ ;  /* 0x000000100d067810 */ /* 0x000fe20007ffe0ff */
[----:B------:R-:W-:Y:S02]  /*0dd0*/  IMAD R5, R5, c[0x0][0x2c4], R4 ;  /* 0x0000b10005057a24 */ /* 0x000fe400078e0204 */
[----:B------:R-:W-:Y:S01]  /*0de0*/  IMAD R7, R7, c[0x0][0x1b0], RZ ;  /* 0x00006c0007077a24 */ /* 0x000fe200078e02ff */
[----:B------:R-:W-:Y:S01]  /*0df0*/  ISETP.GE.AND P4, PT, R6, UR4, PT ;  /* 0x0000000406007c0c */ /* 0x000fe2000bf86270 */
[----:B------:R-:W-:Y:S01]  /*0e00*/  IMAD.WIDE.U32 R2, R0, c[0x0][0x1b0], R2 ;  /* 0x00006c0000027a25 */ /* 0x000fe200078e0002 */
[----:B------:R-:W-:-:S03]  /*0e10*/  SHF.R.S32.HI R4, RZ, 0x1f, R5 ;  /* 0x0000001fff047819 */ /* 0x000fc60000011405 */
[----:B------:R-:W-:Y:S01]  /*0e20*/  IMAD R0, R0, c[0x0][0x1b4], R7 ;  /* 0x00006d0000007a24 */ /* 0x000fe200078e0207 */
[----:B------:R-:W-:Y:S01]  /*0e30*/  LEA.HI R7, R126, R129, RZ, 0x6 ;  /* 0x000000817e077211 */ /* 0x000fe200078f30ff */
[----:B------:R-:W-:Y:S02]  /*0e40*/  IMAD R19, R41, c[0x0][0x1e8], RZ ;  /* 0x00007a0029137a24 */ /* 0x000fe400078e02ff */
[----:B------:R-:W-:Y:S02]  /*0e50*/  IMAD.IADD R3, R3, 0x1, R0 ;  /* 0x0000000103037824 */ /* 0x000fe400078e0200 */
[----:B------:R-:W-:Y:S02]  /*0e60*/  IMAD R0, R4, c[0x0][0x1a8], RZ ;  /* 0x00006a0004007a24 */ /* 0x000fe400078e02ff */
[----:B------:R-:W-:-:S04]  /*0e70*/  IMAD.WIDE.U32 R2, R5, c[0x0][0x1a8], R2 ;  /* 0x00006a0005027a25 */ /* 0x000fc800078e0002 */
[----:B------:R-:W-:Y:S01]  /*0e80*/  IMAD R0, R5, c[0x0][0x1ac], R0 ;  /* 0x00006b0005007a24 */ /* 0x000fe200078e0200 */
[C---:B------:R-:W-:Y:S01]  /*0e90*/  LEA R17, P0, R2.reuse, c[0x0][0x160], 0x1 ;  /* 0x0000580002117a11 */ /* 0x040fe200078008ff */
[----:B------:R-:W-:Y:S02]  /*0ea0*/  IMAD.SHL.U32 R4, R31, 0x8, RZ ;  /* 0x000000081f047824 */ /* 0x000fe400078e00ff */
[----:B------:R-:W-:Y:S02]  /*0eb0*/  IMAD.IADD R0, R3, 0x1, R0 ;  /* 0x0000000103007824 */ /* 0x000fe400078e0200 */
[----:B------:R-:W-:Y:S01]  /*0ec0*/  IMAD.SHL.U32 R3, R29, 0x40, RZ ;  /* 0x000000401d037824 */ /* 0x000fe200078e00ff */
[----:B------:R-:W-:Y:S01]  /*0ed0*/  SHFL.IDX PT, R10, R17, 0x1, 0x181f ;  /* 0x00381f00110a7f89 */ /* 0x000fe200000e0000 */
[----:B------:R-:W-:Y:S01]  /*0ee0*/  IMAD.SHL.U32 R7, R7, 0x8, RZ ;  /* 0x0000000807077824 */ /* 0x000fe200078e00ff */
[----:B------:R-:W-:Y:S01]  /*0ef0*/  LEA.HI.X R16, R2, c[0x0][0x164], R0, 0x1, P0 ;  /* 0x0000590002107a11 */ /* 0x000fe200000f0c00 */
[----:B------:R-:W-:Y:S01]  /*0f00*/  IMAD R19, R40, c[0x0][0x1ec], R19 ;  /* 0x00007b0028137a24 */ /* 0x000fe200078e0213 */
[----:B------:R-:W1:Y:S01]  /*0f10*/  SHFL.IDX PT, R2, R17, RZ, 0x181f ;  /* 0x00181fff11027589 */ /* 0x000e6200000e0000 */
[----:B------:R-:W-:-:S02]  /*0f20*/  LOP3.LUT R0, R3, 0x1c0, RZ, 0xc0, !PT ;  /* 0x000001c003007812 */ /* 0x000fc400078ec0ff */
[----:B------:R-:W-:Y:S01]  /*0f30*/  ISETP.GE.AND P5, PT, R4, c[0x0][0x198], PT ;  /* 0x0000660004007a0c */ /* 0x000fe20003fa6270 */
[----:B------:R-:W3:Y:S01]  /*0f40*/  SHFL.IDX PT, R3, R16, RZ, 0x181f ;  /* 0x00181fff10037589 */ /* 0x000ee200000e0000 */
[----:B------:R-:W-:Y:S02]  /*0f50*/  LOP3.LUT R5, R0, 0x38, R4, 0xf8, !PT ;  /* 0x0000003800057812 */ /* 0x000fe400078ef804 */
[----:B------:R-:W-:Y:S01]  /*0f60*/  SHF.R.U32.HI R0, RZ, 0x3, R0 ;  /* 0x00000003ff007819 */ /* 0x000fe20000011600 */
[----:B------:R-:W4:Y:S03]  /*0f70*/  SHFL.IDX PT, R11, R16, 0x1, 0x181f ;  /* 0x00381f00100b7f89 */ /* 0x000f2600000e0000 */
[----:B------:R-:W-:Y:S02]  /*0f80*/  LOP3.LUT R6, R5, R0, RZ, 0x3c, !PT ;  /* 0x0000000005067212 */ /* 0x000fe400078e3cff */
[----:B------:R-:W-:-:S02]  /*0f90*/  IADD3 R5, R13, 0x20, RZ ;  /* 0x000000200d057810 */ /* 0x000fc40007ffe0ff */
[----:B------:R-:W-:Y:S02]  /*0fa0*/  IADD3 R0, R4, 0x40, RZ ;  /* 0x0000004004007810 */ /* 0x000fe40007ffe0ff */
[----:B------:R-:W-:Y:S02]  /*0fb0*/  ISETP.GE.AND P2, PT, R5, UR4, PT ;  /* 0x0000000405007c0c */ /* 0x000fe4000bf46270 */
[----:B------:R-:W-:Y:S02]  /*0fc0*/  @!P1 SHF.R.S32.HI R5, RZ, 0x1f, R0 ;  /* 0x0000001fff059819 */ /* 0x000fe40000011400 */
[----:B------:R-:W-:Y:S02]  /*0fd0*/  LOP3.LUT R8, R6, 0xfffffe00, R7, 0xf8, !PT ;  /* 0xfffffe0006087812 */ /* 0x000fe400078ef807 */
[----:B------:R-:W-:Y:S02]  /*0fe0*/  @!P1 LEA.HI R7, R5, R0, RZ, 0x3 ;  /* 0x0000000005079211 */ /* 0x000fe400078f18ff */
[----:B------:R-:W-:Y:S01]  /*0ff0*/  SHF.R.S32.HI R5, RZ, 0x1f, R4 ;  /* 0x0000001fff057819 */ /* 0x000fe20000011404 */
[----:B------:R-:W-:Y:S01]  /*1000*/  IMAD.SHL.U32 R243, R8, 0x2, RZ ;  /* 0x0000000208f37824 */ /* 0x000fe200078e00ff */
[----:B------:R-:W-:Y:S01]  /*1010*/  ISETP.GE.AND P3, PT, R0, c[0x0][0x198], PT ;  /* 0x0000660000007a0c */ /* 0x000fe20003f66270 */
[----:B------:R-:W5:Y:S01]  /*1020*/  SHFL.IDX PT, R8, R17, 0x2, 0x181f ;  /* 0x00581f0011087f89 */ /* 0x000f6200000e0000 */
[----:B-1----:R-:W-:-:S02]  /*1030*/  @!P1 LEA R6, P0, R4, R2, 0x1 ;  /* 0x0000000204069211 */ /* 0x002fc400078008ff */
[----:B------:R-:W-:Y:S02]  /*1040*/  @!P1 LOP3.LUT R9, R7, 0xfffffff8, RZ, 0xc0, !PT ;  /* 0xfffffff807099812 */ /* 0x000fe400078ec0ff */
[----:B---3--:R-:W-:Y:S02]  /*1050*/  @!P1 LEA.HI.X R7, R4, R3, R5, 0x1, P0 ;  /* 0x0000000304079211 */ /* 0x008fe400000f0c05 */
[----:B------:R-:W-:Y:S01]  /*1060*/  @!P4 SHF.R.S32.HI R12, RZ, 0x1f, R0 ;  /* 0x0000001fff0cc819 */ /* 0x000fe20000011400 */
[----:B------:R-:W-:Y:S02]  /*1070*/  @!P1 IMAD.WIDE R2, R9, 0x2, R2 ;  /* 0x0000000209029825 */ /* 0x000fe400078e0202 */
[----:B------:R-:W1:Y:S04]  /*1080*/  SHFL.IDX PT, R9, R16, 0x2, 0x181f ;  /* 0x00581f0010097f89 */ /* 0x000e6800000e0000 */
[----:B------:R3:W-:Y:S04]  /*1090*/  @!P1 LDGSTS.E.BYPASS.LTC128B.128 [R243+0x8080], [R6.64], !P5 ;  /* 0x0808000006f39fae */ /* 0x0007e8000e901d4e */
[----:B------:R1:W-:Y:S01]  /*10a0*/  @!P1 LDGSTS.E.BYPASS.LTC128B.128 [R243+0xc080], [R2.64], !P3 ;  /* 0x0c08000002f39fae */ /* 0x0003e2000d901d4e */
[----:B---3--:R-:W-:-:S02]  /*10b0*/  @!P4 LEA.HI R7, R12, R0, RZ, 0x3 ;  /* 0x000000000c07c211 */ /* 0x008fc400078f18ff */
[----:B------:R-:W-:Y:S02]  /*10c0*/  IADD3 R6, R13, 0x30, RZ ;  /* 0x000000300d067810 */ /* 0x000fe40007ffe0ff */
[----:B-1----:R-:W-:Y:S02]  /*10d0*/  @!P4 LEA R2, P0, R4, R10, 0x1 ;  /* 0x0000000a0402c211 */ /* 0x002fe400078008ff */
[----:B------:R-:W-:Y:S02]  /*10e0*/  @!P4 LOP3.LUT R7, R7, 0xfffffff8, RZ, 0xc0, !PT ;  /* 0xfffffff80707c812 */ /* 0x000fe400078ec0ff */
[----:B------:R-:W-:Y:S02]  /*10f0*/  ISETP.GE.AND P1, PT, R6, UR4, PT ;  /* 0x0000000406007c0c */ /* 0x000fe4000bf26270 */
[----:B------:R-:W1:Y:S01]  /*1100*/  SHFL.IDX PT, R6, R17, 0x3, 0x181f ;  /* 0x00781f0011067f89 */ /* 0x000e6200000e0000 */
[----:B----4-:R-:W-:Y:S01]  /*1110*/  @!P4 LEA.HI.X R3, R4, R11, R5, 0x1, P0 ;  /* 0x0000000b0403c211 */ /* 0x010fe200000f0c05 */
[----:B------:R-:W-:Y:S01]  /*1120*/  @!P4 IMAD.WIDE R10, R7, 0x2, R10 ;  /* 0x00000002070ac825 */ /* 0x000fe200078e020a */
[----:B------:R-:W-:Y:S01]  /*1130*/  @!P2 SHF.R.S32.HI R12, RZ, 0x1f, R0 ;  /* 0x0000001fff0ca819 */ /* 0x000fe20000011400 */
[----:B------:R-:W3:Y:S04]  /*1140*/  SHFL.IDX PT, R7, R16, 0x3, 0x181f ;  /* 0x00781f0010077f89 */ /* 0x000ee800000e0000 */
[----:B------:R4:W-:Y:S04]  /*1150*/  @!P4 LDGSTS.E.BYPASS.LTC128B.128 [R243+0x8880], [R2.64], !P5 ;  /* 0x0888000002f3cfae */ /* 0x0009e8000e901d4e */
[----:B------:R1:W-:Y:S01]  /*1160*/  @!P4 LDGSTS.E.BYPASS.LTC128B.128 [R243+0xc880], [R10.64], !P3 ;  /* 0x0c8800000af3cfae */ /* 0x0003e2000d901d4e */
[----:B----4-:R-:W-:-:S02]  /*1170*/  @!P2 LEA.HI R2, R12, R0, RZ, 0x3 ;  /* 0x000000000c02a211 */ /* 0x010fc400078f18ff */
[C---:B------:R-:W-:Y:S02]  /*1180*/  IADD3 R3, R13.reuse, 0x50, RZ ;  /* 0x000000500d037810 */ /* 0x040fe40007ffe0ff */
[----:B-1----:R-:W-:Y:S02]  /*1190*/  IADD3 R11, R13, 0x40, RZ ;  /* 0x000000400d0b7810 */ /* 0x002fe40007ffe0ff */
[----:B-----5:R-:W-:Y:S02]  /*11a0*/  @!P2 LEA R10, P4, R4, R8, 0x1 ;  /* 0x00000008040aa211 */ /* 0x020fe400078808ff */
[----:B------:R-:W-:Y:S02]  /*11b0*/  @!P2 LOP3.LUT R2, R2, 0xfffffff8, RZ, 0xc0, !PT ;  /* 0xfffffff80202a812 */ /* 0x000fe400078ec0ff */
[----:B------:R-:W-:Y:S02]  /*11c0*/  ISETP.GE.AND P0, PT, R11, UR4, PT ;  /* 0x000000040b007c0c */ /* 0x000fe4000bf06270 */
[----:B------:R-:W-:Y:S01]  /*11d0*/  @!P2 LEA.HI.X R11, R4, R9, R5, 0x1, P4 ;  /* 0x00000009040ba211 */ /* 0x000fe200020f0c05 */
[----:B------:R-:W-:Y:S01]  /*11e0*/  @!P2 IMAD.WIDE R8, R2, 0x2, R8 ;  /* 0x000000020208a825 */ /* 0x000fe200078e0208 */
[----:B------:R-:W-:Y:S01]  /*11f0*/  ISETP.GE.AND P4, PT, R3, UR4, PT ;  /* 0x0000000403007c0c */ /* 0x000fe2000bf86270 */
[----:B------:R-:W1:Y:S01]  /*1200*/  SHFL.IDX PT, R2, R17, 0x4, 0x181f ;  /* 0x00981f0011027f89 */ /* 0x000e6200000e0000 */
[----:B------:R-:W-:-:S03]  /*1210*/  @!P1 SHF.R.S32.HI R3, RZ, 0x1f, R0 ;  /* 0x0000001fff039819 */ /* 0x000fc60000011400 */
[----:B------:R4:W-:Y:S04]  /*1220*/  @!P2 LDGSTS.E.BYPASS.LTC128B.128 [R243+0x9080], [R10.64], !P5 ;  /* 0x090800000af3afae */ /* 0x0009e8000e901d4e */
[----:B------:R5:W-:Y:S04]  /*1230*/  @!P2 LDGSTS.E.BYPASS.LTC128B.128 [R243+0xd080], [R8.64], !P3 ;  /* 0x0d08000008f3afae */ /* 0x000be8000d901d4e */
[----:B------:R-:W-:Y:S02]  /*1240*/  @!P4 SHF.R.S32.HI R18, RZ, 0x1f, R0 ;  /* 0x0000001fff12c819 */ /* 0x000fe40000011400 */
[----:B----4-:R-:W-:-:S02]  /*1250*/  @!P1 LEA.HI R10, R3, R0, RZ, 0x3 ;  /* 0x00000000030a9211 */ /* 0x010fc400078f18ff */
[----:B------:R-:W4:Y:S01]  /*1260*/  SHFL.IDX PT, R3, R16, 0x4, 0x181f ;  /* 0x00981f0010037f89 */ /* 0x000f2200000e0000 */
[----:B------:R-:W-:Y:S02]  /*1270*/  IADD3 R11, R13, 0x60, RZ ;  /* 0x000000600d0b7810 */ /* 0x000fe40007ffe0ff */
[----:B-----5:R-:W-:Y:S02]  /*1280*/  @!P1 LEA R8, P2, R4, R6, 0x1 ;  /* 0x0000000604089211 */ /* 0x020fe400078408ff */
[----:B------:R-:W-:Y:S02]  /*1290*/  @!P1 LOP3.LUT R10, R10, 0xfffffff8, RZ, 0xc0, !PT ;  /* 0xfffffff80a0a9812 */ /* 0x000fe400078ec0ff */
[----:B---3--:R-:W-:Y:S02]  /*12a0*/  @!P1 LEA.HI.X R9, R4, R7, R5, 0x1, P2 ;  /* 0x0000000704099211 */ /* 0x008fe400010f0c05 */
[----:B------:R-:W-:Y:S01]  /*12b0*/  ISETP.GE.AND P2, PT, R11, UR4, PT ;  /* 0x000000040b007c0c */ /* 0x000fe2000bf46270 */
[----:B------:R-:W-:Y:S01]  /*12c0*/  @!P1 IMAD.WIDE R6, R10, 0x2, R6 ;  /* 0x000000020a069825 */ /* 0x000fe200078e0206 */
[----:B------:R-:W-:Y:S03]  /*12d0*/  SHFL.IDX PT, R11, R16, 0x5, 0x181f ;  /* 0x00b81f00100b7f89 */ /* 0x000fe600000e0000 */
[----:B------:R-:W-:Y:S01]  /*12e0*/  IMAD R10, R36, c[0x0][0x1e0], RZ ;  /* 0x00007800240a7a24 */ /* 0x000fe200078e02ff */
[----:B------:R3:W-:Y:S04]  /*12f0*/  @!P1 LDGSTS.E.BYPASS.LTC128B.128 [R243+0x9880], [R8.64], !P5 ;  /* 0x0988000008f39fae */ /* 0x0007e8000e901d4e */
[----:B------:R5:W-:Y:S01]  /*1300*/  @!P1 LDGSTS.E.BYPASS.LTC128B.128 [R243+0xd880], [R6.64], !P3 ;  /* 0x0d88000006f39fae */ /* 0x000be2000d901d4e */
[----:B-1----:R-:W-:-:S04]  /*1310*/  @!P0 LEA R12, P1, R4, R2, 0x1 ;  /* 0x00000002040c8211 */ /* 0x002fc800078208ff */
[--C-:B----4-:R-:W-:Y:S02]  /*1320*/  @!P0 LEA.HI.X R13, R4, R3, R5.reuse, 0x1, P1 ;  /* 0x00000003040d8211 */ /* 0x110fe400008f0c05 */
[----:B------:R-:W-:Y:S01]  /*1330*/  ISETP.GE.AND P1, PT, R15, UR4, PT ;  /* 0x000000040f007c0c */ /* 0x000fe2000bf26270 */
[----:B------:R-:W-:Y:S02]  /*1340*/  ULDC.64 UR4, c[0x0][0x208] ;  /* 0x0000820000047ab9 */ /* 0x000fe40000000a00 */
[----:B------:R1:W-:Y:S01]  /*1350*/  @!P0 LDGSTS.E.BYPASS.LTC128B.128 [R243+0xa080], [R12.64], !P5 ;  /* 0x0a0800000cf38fae */ /* 0x0003e2000e901d4e */
[----:B------:R-:W-:Y:S02]  /*1360*/  USHF.L.U32 UR10, UR4, 0x5, URZ ;  /* 0x00000005040a7899 */ /* 0x000fe4000800063f */
[----:B------:R-:W-:Y:S01]  /*1370*/  USHF.L.U64.HI UR11, UR4, UR11, UR5 ;  /* 0x0000000b040b7299 */ /* 0x000fe20008010205 */
[----:B---3--:R-:W-:-:S04]  /*1380*/  IMAD.WIDE.U32 R8, R29, c[0x0][0x1e0], R4 ;  /* 0x000078001d087a25 */ /* 0x008fc800078e0004 */
[----:B-----5:R-:W-:Y:S01]  /*1390*/  IMAD R7, R29, c[0x0][0x1e4], R10 ;  /* 0x000079001d077a24 */ /* 0x020fe200078e020a */
[----:B------:R-:W-:Y:S01]  /*13a0*/  @!P0 SHF.R.S32.HI R6, RZ, 0x1f, R0 ;  /* 0x0000001fff068819 */ /* 0x000fe20000011400 */
[----:B------:R-:W1:Y:S02]  /*13b0*/  SHFL.IDX PT, R10, R17, 0x5, 0x181f ;  /* 0x00b81f00110a7f89 */ /* 0x000e6400000e0000 */
[----:B------:R-:W-:Y:S01]  /*13c0*/  IMAD.IADD R9, R9, 0x1, R7 ;  /* 0x0000000109097824 */ /* 0x000fe200078e0207 */
[----:B------:R-:W-:Y:S01]  /*13d0*/  @!P0 LEA.HI R6, R6, R0, RZ, 0x3 ;  /* 0x0000000006068211 */ /* 0x000fe200078f18ff */
[----:B------:R-:W-:Y:S02]  /*13e0*/  SHFL.IDX PT, R7, R16, 0x6, 0x181f ;  /* 0x00d81f0010077f89 */ /* 0x000fe400000e0000 */
[----:B------:R-:W-:Y:S01]  /*13f0*/  IMAD.WIDE.U32 R8, R40, c[0x0][0x1e8], R8 ;  /* 0x00007a0028087a25 */ /* 0x000fe200078e0008 */
[----:B------:R-:W-:Y:S02]  /*1400*/  @!P0 LOP3.LUT R14, R6, 0xfffffff8, RZ, 0xc0, !PT ;  /* 0xfffffff8060e8812 */ /* 0x000fe400078ec0ff */
[----:B------:R-:W-:Y:S01]  /*1410*/  SHFL.IDX PT, R6, R17, 0x6, 0x181f ;  /* 0x00d81f0011067f89 */ /* 0x000fe200000e0000 */
[----:B------:R-:W-:Y:S01]  /*1420*/  IMAD.IADD R9, R9, 0x1, R19 ;  /* 0x0000000109097824 */ /* 0x000fe200078e0213 */
[----:B------:R-:W-:Y:S01]  /*1430*/  SHF.R.S32.HI R19, RZ, 0x1f, R122 ;  /* 0x0000001fff137819 */ /* 0x000fe2000001147a */
[----:B------:R-:W-:-:S02]  /*1440*/  @!P0 IMAD.WIDE R14, R14, 0x2, R2 ;  /* 0x000000020e0e8825 */ /* 0x000fc400078e0202 */
[----:B------:R2:W3:Y:S04]  /*1450*/  SHFL.IDX PT, R2, R17, 0x7, 0x181f ;  /* 0x00f81f0011027f89 */ /* 0x0004e800000e0000 */
[----:B------:R4:W-:Y:S04]  /*1460*/  @!P0 LDGSTS.E.BYPASS.LTC128B.128 [R243+0xe080], [R14.64], !P3 ;  /* 0x0e0800000ef38fae */ /* 0x0009e8000d901d4e */
[----:B------:R5:W3:Y:S01]  /*1470*/  SHFL.IDX PT, R3, R16, 0x7, 0x181f ;  /* 0x00f81f0010037f89 */ /* 0x000ae200000e0000 */
[----:B-1----:R-:W-:-:S04]  /*1480*/  @!P4 LEA R12, P0, R4, R10, 0x1 ;  /* 0x0000000a040cc211 */ /* 0x002fc800078008ff */
[----:B------:R-:W-:-:S05]  /*1490*/  @!P4 LEA.HI.X R13, R4, R11, R5, 0x1, P0 ;  /* 0x0000000b040dc211 */ /* 0x000fca00000f0c05 */
[----:B------:R1:W-:Y:S01]  /*14a0*/  @!P4 LDGSTS.E.BYPASS.LTC128B.128 [R243+0xa880], [R12.64], !P5 ;  /* 0x0a8800000cf3cfae */ /* 0x0003e2000e901d4e */
[--C-:B--2---:R-:W-:Y:S01]  /*14b0*/  @P6 SHF.R.S32.HI R17, RZ, 0x1f, R20.reuse ;  /* 0x0000001fff116819 */ /* 0x104fe20000011414 */
[----:B------:R-:W-:Y:S01]  /*14c0*/  @!P6 IMAD.MOV.U32 R17, RZ, RZ, R21 ;  /* 0x000000ffff11e224 */ /* 0x000fe200078e0015 */
[----:B----4-:R-:W-:Y:S01]  /*14d0*/  @!P4 LEA.HI R14, R18, R0, RZ, 0x3 ;  /* 0x00000000120ec211 */ /* 0x010fe200078f18ff */
[----:B-----5:R-:W-:Y:S02]  /*14e0*/  @P6 IMAD.MOV.U32 R16, RZ, RZ, R20 ;  /* 0x000000ffff106224 */ /* 0x020fe400078e0014 */
[----:B------:R-:W-:Y:S01]  /*14f0*/  @!P6 IMAD.MOV.U32 R16, RZ, RZ, R22 ;  /* 0x000000ffff10e224 */ /* 0x000fe200078e0016 */
[----:B------:R-:W-:-:S03]  /*1500*/  @!P4 LOP3.LUT R14, R14, 0xfffffff8, RZ, 0xc0, !PT ;  /* 0xfffffff80e0ec812 */ /* 0x000fc600078ec0ff */
[----:B------:R-:W-:-:S04]  /*1510*/  IMAD.WIDE.U32 R24, R16, c[0x0][0x1f0], R8 ;  /* 0x00007c0010187a25 */ /* 0x000fc800078e0008 */
[----:B------:R-:W-:Y:S01]  /*1520*/  @!P4 IMAD.WIDE R10, R14, 0x2, R10 ;  /* 0x000000020e0ac825 */ /* 0x000fe200078e020a */
[--C-:B------:R-:W-:Y:S01]  /*1530*/  @!P2 SHF.R.S32.HI R14, RZ, 0x1f, R0.reuse ;  /* 0x0000001fff0ea819 */ /* 0x100fe20000011400 */
[----:B------:R-:W-:Y:S01]  /*1540*/  STL.64 [R1+0x38], R24 ;  /* 0x0000381801007387 */ /* 0x000fe20000100a00 */
[----:B-1----:R-:W-:Y:S01]  /*1550*/  @!P1 SHF.R.S32.HI R13, RZ, 0x1f, R0 ;  /* 0x0000001fff0d9819 */ /* 0x002fe20000011400 */
[----:B------:R-:W-:Y:S02]  /*1560*/  IMAD.MOV.U32 R132, RZ, RZ, R24 ;  /* 0x000000ffff847224 */ /* 0x000fe400078e0018 */
[----:B------:R1:W-:Y:S01]  /*1570*/  @!P4 LDGSTS.E.BYPASS.LTC128B.128 [R243+0xe880], [R10.64], !P3 ;  /* 0x0e8800000af3cfae */ /* 0x0003e2000d901d4e */
[-C--:B------:R-:W-:Y:S01]  /*1580*/  @!P2 LEA.HI R14, R14, R0.reuse, RZ, 0x3 ;  /* 0x000000000e0ea211 */ /* 0x080fe200078f18ff */
[----:B------:R-:W-:Y:S01]  /*1590*/  IMAD.MOV.U32 R9, RZ, RZ, c[0x0][0x1e4] ;  /* 0x00007900ff097624 */ /* 0x000fe200078e00ff */
[----:B------:R-:W-:Y:S02]  /*15a0*/  @!P1 LEA.HI R13, R13, R0, RZ, 0x3 ;  /* 0x000000000d0d9211 */ /* 0x000fe400078f18ff */
[----:B------:R-:W-:-:S02]  /*15b0*/  @!P2 LOP3.LUT R14, R14, 0xfffffff8, RZ, 0xc0, !PT ;  /* 0xfffffff80e0ea812 */ /* 0x000fc400078ec0ff */
[C---:B---3--:R-:W-:Y:S02]  /*15c0*/  @!P1 LEA R12, P0, R4.reuse, R2, 0x1 ;  /* 0x00000002040c9211 */ /* 0x048fe400078008ff */
[----:B------:R-:W-:Y:S02]  /*15d0*/  @!P1 LOP3.LUT R15, R13, 0xfffffff8, RZ, 0xc0, !PT ;  /* 0xfffffff80d0f9812 */ /* 0x000fe400078ec0ff */
[----:B------:R-:W-:-:S03]  /*15e0*/  @!P1 LEA.HI.X R13, R4, R3, R5, 0x1, P0 ;  /* 0x00000003040d9211 */ /* 0x000fc600000f0c05 */
[----:B------:R-:W-:Y:S01]  /*15f0*/  @!P1 IMAD.WIDE R2, R15, 0x2, R2 ;  /* 0x000000020f029825 */ /* 0x000fe200078e0202 */
[----:B-1----:R-:W-:-:S04]  /*1600*/  @!P2 LEA R10, P4, R4, R6, 0x1 ;  /* 0x00000006040aa211 */ /* 0x002fc800078808ff */
[----:B------:R-:W-:Y:S01]  /*1610*/  @!P2 LEA.HI.X R11, R4, R7, R5, 0x1, P4 ;  /* 0x00000007040ba211 */ /* 0x000fe200020f0c05 */
[----:B------:R-:W-:Y:S01]  /*1620*/  @!P2 IMAD.WIDE R6, R14, 0x2, R6 ;  /* 0x000000020e06a825 */ /* 0x000fe200078e0206 */
[----:B------:R-:W-:-:S03]  /*1630*/  ISETP.GE.AND P4, PT, R4, c[0x0][0x1d4], PT ;  /* 0x0000750004007a0c */ /* 0x000fc60003f86270 */
[----:B------:R1:W-:Y:S04]  /*1640*/  @!P2 LDGSTS.E.BYPASS.LTC128B.128 [R243+0xb080], [R10.64], !P5 ;  /* 0x0b0800000af3afae */ /* 0x0003e8000e901d4e */
[----:B------:R2:W-:Y:S04]  /*1650*/  @!P2 LDGSTS.E.BYPASS.LTC128B.128 [R243+0xf080], [R6.64], !P3 ;  /* 0x0f08000006f3afae */ /* 0x0005e8000d901d4e */
[----:B------:R3:W-:Y:S04]  /*1660*/  @!P1 LDGSTS.E.BYPASS.LTC128B.128 [R243+0xb880], [R12.64], !P5 ;  /* 0x0b8800000cf39fae */ /* 0x0007e8000e901d4e */
[----:B------:R4:W-:Y:S01]  /*1670*/  @!P1 LDGSTS.E.BYPASS.LTC128B.128 [R243+0xf880], [R2.64], !P3 ;  /* 0x0f88000002f39fae */ /* 0x0009e2000d901d4e */
[----:B------:R-:W-:-:S03]  /*1680*/  ISETP.GE.AND P3, PT, R0, c[0x0][0x1d4], PT ;  /* 0x0000750000007a0c */ /* 0x000fc60003f66270 */
[----:B------:R-:W0:Y:S01]  /*1690*/  LDGDEPBAR ;  /* 0x00000000000079af */ /* 0x000e220000000000 */
[----:B-1----:R-:W-:-:S04]  /*16a0*/  IMAD.MOV.U32 R10, RZ, RZ, 0x30 ;  /* 0x00000030ff0a7424 */ /* 0x002fc800078e00ff */
[----:B------:R-:W-:Y:S02]  /*16b0*/  IMAD R28, R242, -0x30, R10 ;  /* 0xffffffd0f21c7824 */ /* 0x000fe400078e020a */
[C---:B--2---:R-:W-:Y:S02]  /*16c0*/  IMAD R7, R10.reuse, c[0x0][0x1e4], RZ ;  /* 0x000079000a077a24 */ /* 0x044fe400078e02ff */
[----:B------:R-:W-:Y:S01]  /*16d0*/  IMAD.WIDE.U32 R130, R10, c[0x0][0x1e0], RZ ;  /* 0x000078000a827a25 */ /* 0x000fe200078e00ff */
[----:B------:R-:W-:Y:S02]  /*16e0*/  IADD3 R30, R28, c[0x0][0x1d0], -R29 ;  /* 0x000074001c1e7a10 */ /* 0x000fe40007ffe81d */
[----:B---3--:R-:W-:Y:S01]  /*16f0*/  LEA.HI R13, R126, R129, RZ, 0x4 ;  /* 0x000000817e0d7211 */ /* 0x008fe200078f20ff */
[----:B------:R-:W-:Y:S01]  /*1700*/  IMAD R6, R17, c[0x0][0x1f0], RZ ;  /* 0x00007c0011067a24 */ /* 0x000fe200078e02ff */
[----:B------:R-:W-:Y:S01]  /*1710*/  ISETP.GE.AND P5, PT, R30, 0x11, PT ;  /* 0x000000111e00780c */ /* 0x000fe20003fa6270 */
[----:B------:R-:W-:Y:S01]  /*1720*/  IMAD.IADD R125, R131, 0x1, R7 ;  /* 0x00000001837d7824 */ /* 0x000fe200078e0207 */
[----:B------:R-:W-:Y:S01]  /*1730*/  BAR.SYNC.DEFER_BLOCKING 0x0 ;  /* 0x0000000000007b1d */ /* 0x000fe20000010000 */
[----:B------:R-:W-:Y:S01]  /*1740*/  IMAD R6, R16, c[0x0][0x1f4], R6 ;  /* 0x00007d0010067a24 */ /* 0x000fe200078e0206 */
[C---:B------:R-:W-:Y:S01]  /*1750*/  ISETP.GE.AND P6, PT, R30.reuse, 0x1, PT ;  /* 0x000000011e00780c */ /* 0x040fe20003fc6270 */
[----:B----4-:R-:W-:Y:S01]  /*1760*/  IMAD R2, R125, R122, RZ ;  /* 0x0000007a7d027224 */ /* 0x010fe200078e02ff */
[----:B------:R-:W-:Y:S01]  /*1770*/  ISETP.GE.AND P2, PT, R30, 0x21, PT ;  /* 0x000000211e00780c */ /* 0x000fe20003f46270 */
[----:B------:R-:W-:Y:S01]  /*1780*/  IMAD.IADD R133, R25, 0x1, R6 ;  /* 0x0000000119857824 */ /* 0x000fe200078e0206 */
[----:B------:R-:W-:Y:S01]  /*1790*/  LOP3.LUT R8, R13, 0xfffffff0, RZ, 0xc0, !PT ;  /* 0xfffffff00d087812 */ /* 0x000fe200078ec0ff */
[-C--:B------:R-:W-:Y:S01]  /*17a0*/  IMAD R6, R19, R130.reuse, R2 ;  /* 0x0000008213067224 */ /* 0x080fe200078e0202 */
[----:B------:R-:W-:Y:S01]  /*17b0*/  SHF.R.S32.HI R11, RZ, 0x4, R13 ;  /* 0x00000004ff0b7819 */ /* 0x000fe2000001140d */
[----:B------:R-:W-:Y:S01]  /*17c0*/  IMAD.MOV.U32 R12, RZ, RZ, c[0x0][0x1e0] ;  /* 0x00007800ff0c7624 */ /* 0x000fe200078e00ff */
[----:B------:R-:W-:Y:S01]  /*17d0*/  STL.64 [R1+0x30], R132 ;  /* 0x0000308401007387 */ /* 0x000fe20000100a00 */
[----:B------:R-:W-:Y:S01]  /*17e0*/  IMAD.WIDE.U32 R2, R122, R130, R132 ;  /* 0x000000827a027225 */ /* 0x000fe200078e0084 */
[----:B------:R-:W-:-:S03]  /*17f0*/  LEA.HI R13, R13, R11, RZ, 0x1 ;  /* 0x0000000b0d0d7211 */ /* 0x000fc600078f08ff */
[----:B------:R-:W-:Y:S01]  /*1800*/  IMAD.IADD R3, R3, 0x1, R6 ;  /* 0x0000000103037824 */ /* 0x000fe200078e0206 */
[----:B------:R-:W-:Y:S01]  /*1810*/  @P5 LEA R7, P0, R12, R2, 0x4 ;  /* 0x000000020c075211 */ /* 0x000fe200078020ff */
[----:B------:R-:W-:-:S03]  /*1820*/  IMAD.IADD R0, R129, 0x1, -R8 ;  /* 0x0000000181007824 */ /* 0x000fc600078e0a08 */
[----:B------:R-:W-:Y:S02]  /*1830*/  @P5 LEA.HI.X R12, R12, R3, R9, 0x4, P0 ;  /* 0x000000030c0c5211 */ /* 0x000fe400000f2409 */
[C---:B------:R-:W-:Y:S02]  /*1840*/  @P6 LEA R8, P0, R2.reuse, c[0x0][0x1c8], 0x1 ;  /* 0x0000720002086a11 */ /* 0x040fe400078008ff */
[C---:B------:R-:W-:Y:S02]  /*1850*/  @P5 LEA R6, P1, R7.reuse, c[0x0][0x1c8], 0x1 ;  /* 0x0000720007065a11 */ /* 0x040fe400078208ff */
[C---:B------:R-:W-:Y:S02]  /*1860*/  @P6 LEA.HI.X R9, R2.reuse, c[0x0][0x1cc], R3, 0x1, P0 ;  /* 0x0000730002096a11 */ /* 0x040fe400000f0c03 */
[----:B------:R-:W-:Y:S02]  /*1870*/  @P2 IADD3 R10, P0, R2, UR12, RZ ;  /* 0x0000000c020a2c10 */ /* 0x000fe4000ff1e0ff */
[----:B------:R-:W-:Y:S01]  /*1880*/  @P5 LEA.HI.X R7, R7, c[0x0][0x1cc], R12, 0x1, P1 ;  /* 0x0000730007075a11 */ /* 0x000fe200008f0c0c */
[----:B------:R-:W-:Y:S01]  /*1890*/  @!PT LDS RZ, [RZ] ;  /* 0x00000000fffff984 */ /* 0x000fe20000000800 */
[----:B------:R-:W-:Y:S01]  /*18a0*/  @!PT LDS RZ, [RZ] ;  /* 0x00000000fffff984 */ /* 0x000fe20000000800 */
[----:B------:R-:W-:Y:S01]  /*18b0*/  @!PT LDS RZ, [RZ] ;  /* 0x00000000fffff984 */ /* 0x000fe20000000800 */
[----:B------:R1:W-:Y:S01]  /*18c0*/  @P6 LDGSTS.E.BYPASS.LTC128B.128 [R243+0x5080], [R8.64], !P4 ;  /* 0x0508000008f36fae */ /* 0x0003e2000e101d4e */
[----:B------:R-:W-:-:S02]  /*18d0*/  @P2 IADD3.X R3, R3, UR9, RZ, P0, !PT ;  /* 0x0000000903032c10 */ /* 0x000fc400087fe4ff */
[C---:B------:R-:W-:Y:S01]  /*18e0*/  @P2 LEA R2, P0, R10.reuse, c[0x0][0x1c8], 0x1 ;  /* 0x000072000a022a11 */ /* 0x040fe200078008ff */
[----:B------:R1:W-:Y:S01]  /*18f0*/  @P6 LDGSTS.E.BYPASS.LTC128B.128 [R243+0x6880], [R8.64+0x80], !P3 ;  /* 0x0688008008f36fae */ /* 0x0003e2000d901d4e */
[----:B------:R-:W-:Y:S02]  /*1900*/  SHF.R.S32.HI R14, RZ, 0x1f, R0 ;  /* 0x0000001fff0e7819 */ /* 0x000fe40000011400 */
[----:B------:R-:W-:Y:S01]  /*1910*/  @P2 LEA.HI.X R3, R10, c[0x0][0x1cc], R3, 0x1, P0 ;  /* 0x000073000a032a11 */ /* 0x000fe200000f0c03 */
[----:B------:R2:W-:Y:S01]  /*1920*/  @P5 LDGSTS.E.BYPASS.LTC128B.128 [R243+0x5880], [R6.64], !P4 ;  /* 0x0588000006f35fae */ /* 0x0005e2000e101d4e */
[----:B------:R-:W-:Y:S02]  /*1930*/  LEA.HI R14, R14, R0, RZ, 0x3 ;  /* 0x000000000e0e7211 */ /* 0x000fe400078f18ff */
[----:B------:R-:W-:Y:S01]  /*1940*/  LOP3.LUT R12, R13, 0xfffffffe, RZ, 0xc0, !PT ;  /* 0xfffffffe0d0c7812 */ /* 0x000fe200078ec0ff */
[----:B------:R2:W-:Y:S01]  /*1950*/  @P5 LDGSTS.E.BYPASS.LTC128B.128 [R243+0x7080], [R6.64+0x80], !P3 ;  /* 0x0708008006f35fae */ /* 0x0005e2000d901d4e */
[----:B------:R-:W-:-:S02]  /*1960*/  LOP3.LUT R13, R14, 0xfffffff8, RZ, 0xc0, !PT ;  /* 0xfffffff80e0d7812 */ /* 0x000fc400078ec0ff */
[----:B------:R-:W-:Y:S01]  /*1970*/  LOP3.LUT P0, RZ, R31, 0x2, RZ, 0xc0, !PT ;  /* 0x000000021fff7812 */ /* 0x000fe2000780c0ff */
[----:B------:R3:W-:Y:S01]  /*1980*/  @P2 LDGSTS.E.BYPASS.LTC128B.128 [R243+0x6080], [R2.64], !P4 ;  /* 0x0608000002f32fae */ /* 0x0007e2000e101d4e */
[----:B------:R-:W-:Y:S02]  /*1990*/  IMAD.IADD R12, R11, 0x1, -R12 ;  /* 0x000000010b0c7824 */ /* 0x000fe400078e0a0c */
[----:B------:R-:W-:Y:S01]  /*19a0*/  IMAD.IADD R18, R0, 0x1, -R13 ;  /* 0x0000000100127824 */ /* 0x000fe200078e0a0d */
[----:B------:R3:W-:Y:S01]  /*19b0*/  @P2 LDGSTS.E.BYPASS.LTC128B.128 [R243+0x7880], [R2.64+0x80], !P3 ;  /* 0x0788008002f32fae */ /* 0x0007e2000d901d4e */
[----:B------:R-:W-:-:S03]  /*19c0*/  IMAD.SHL.U32 R0, R31, 0x40, RZ ;  /* 0x000000401f007824 */ /* 0x000fc600078e00ff */
[----:B------:R-:W0:Y:S01]  /*19d0*/  LDGDEPBAR ;  /* 0x00000000000079af */ /* 0x000e220000000000 */
[----:B------:R-:W-:Y:S02]  /*19e0*/  R2P PR, R18, 0x6 ;  /* 0x0000000612007804 */ /* 0x000fe40000000000 */
[----:B------:R-:W-:Y:S02]  /*19f0*/  LOP3.LUT R0, R0, 0x1c0, RZ, 0xc0, !PT ;  /* 0x000001c000007812 */ /* 0x000fe400078ec0ff */
[C---:B------:R-:W-:Y:S02]  /*1a00*/  ISETP.LT.OR P5, PT, R30.reuse, 0x1, P4 ;  /* 0x000000011e00780c */ /* 0x040fe400027a1670 */
[----:B------:R-:W-:Y:S01]  /*1a10*/  ISETP.LT.OR P6, PT, R30, 0x11, P4 ;  /* 0x000000111e00780c */ /* 0x000fe200027c1670 */
[----:B--2---:R-:W-:Y:S02]  /*1a20*/  IMAD.SHL.U32 R6, R29, 0x8, RZ ;  /* 0x000000081d067824 */ /* 0x004fe400078e00ff */
[----:B------:R-:W-:-:S03]  /*1a30*/  IMAD.SHL.U32 R7, R14, 0x40, RZ ;  /* 0x000000400e077824 */ /* 0x000fc600078e00ff */
[----:B------:R-:W-:Y:S02]  /*1a40*/  LOP3.LUT R6, R0, 0x8, R6, 0xf8, !PT ;  /* 0x0000000800067812 */ /* 0x000fe400078ef806 */
[----:B------:R-:W-:Y:S01]  /*1a50*/  SHF.R.U32.HI R0, RZ, 0x3, R0 ;  /* 0x00000003ff007819 */ /* 0x000fe20000011600 */
[----:B---3--:R-:W-:Y:S01]  /*1a60*/  IMAD.SHL.U32 R2, R18, 0x40, RZ ;  /* 0x0000004012027824 */ /* 0x008fe200078e00ff */
[----:B------:R-:W-:-:S04]  /*1a70*/  DEPBAR.LE SB0, 0x1 ;  /* 0x000080400000791a */ /* 0x000fc80000000000 */
[----:B------:R-:W-:-:S04]  /*1a80*/  DEPBAR.LE SB0, 0x0 ;  /* 0x000080000000791a */ /* 0x000fc80000000000 */
[----:B------:R-:W-:Y:S01]  /*1a90*/  IMAD.SHL.U32 R3, R12, 0x8, RZ ;  /* 0x000000080c037824 */ /* 0x000fe200078e00ff */
[----:B------:R-:W-:Y:S02]  /*1aa0*/  LOP3.LUT R2, R2, 0x1c0, RZ, 0xc0, !PT ;  /* 0x000001c002027812 */ /* 0x000fe400078ec0ff */
[----:B------:R-:W-:Y:S02]  /*1ab0*/  LOP3.LUT R121, R7, 0xfffffe00, RZ, 0xc0, !PT ;  /* 0xfffffe0007797812 */ /* 0x000fe400078ec0ff */
[----:B------:R-:W-:Y:S02]  /*1ac0*/  LOP3.LUT R3, R2, 0x8, R3, 0xf8, !PT ;  /* 0x0000000802037812 */ /* 0x000fe400078ef803 */
[----:B------:R-:W-:Y:S02]  /*1ad0*/  SHF.R.U32.HI R2, RZ, 0x3, R2 ;  /* 0x00000003ff027819 */ /* 0x000fe40000011602 */
[----:B------:R-:W-:Y:S01]  /*1ae0*/  LOP3.LUT R0, R6, R0, RZ, 0x3c, !PT ;  /* 0x0000000006007212 */ /* 0x000fe200078e3cff */
[----:B------:R-:W-:Y:S01]  /*1af0*/  IMAD R6, R41, c[0x0][0x210], RZ ;  /* 0x0000840029067a24 */ /* 0x000fe200078e02ff */
[----:B------:R-:W-:Y:S01]  /*1b00*/  LOP3.LUT R120, R3, R2, RZ, 0x3c, !PT ;  /* 0x0000000203787212 */ /* 0x000fe200078e3cff */
[----:B------:R-:W-:-:S02]  /*1b10*/  IMAD R2, R123, 0x400, R121 ;  /* 0x000004007b027824 */ /* 0x000fc400078e0279 */
[----:B------:R-:W-:Y:S02]  /*1b20*/  IMAD R0, R12, 0x200, R0 ;  /* 0x000002000c007824 */ /* 0x000fe400078e0200 */
[----:B------:R-:W-:Y:S02]  /*1b30*/  IMAD.IADD R2, R120, 0x1, R2 ;  /* 0x0000000178027824 */ /* 0x000fe400078e0202 */
[----:B------:R-:W-:Y:S01]  /*1b40*/  IMAD.SHL.U32 R224, R0, 0x2, RZ ;  /* 0x0000000200e07824 */ /* 0x000fe200078e00ff */
[----:B------:R-:W-:Y:S01]  /*1b50*/  BAR.SYNC.DEFER_BLOCKING 0x0 ;  /* 0x0000000000007b1d */ /* 0x000fe20000010000 */
[----:B------:R-:W-:Y:S02]  /*1b60*/  IMAD.SHL.U32 R231, R2, 0x2, RZ ;  /* 0x0000000202e77824 */ /* 0x000fe400078e00ff */
[----:B------:R-:W-:Y:S01]  /*1b70*/  IMAD R0, R36, c[0x0][0x208], RZ ;  /* 0x0000820024007a24 */ /* 0x000fe200078e02ff */
[----:B------:R-:W-:Y:S01]  /*1b80*/  IADD3 R235, R224, 0x50a0, RZ ;  /* 0x000050a0e0eb7810 */ /* 0x000fe20007ffe0ff */
[----:B------:R-:W-:-:S04]  /*1b90*/  IMAD.WIDE.U32 R2, R29, c[0x0][0x208], R4 ;  /* 0x000082001d027a25 */ /* 0x000fc800078e0004 */
[----:B------:R-:W-:Y:S02]  /*1ba0*/  IMAD R0, R29, c[0x0][0x20c], R0 ;  /* 0x000083001d007a24 */ /* 0x000fe400078e0200 */
[----:B------:R-:W-:Y:S02]  /*1bb0*/  IMAD.MOV.U32 R4, RZ, RZ, 0x10 ;  /* 0x00000010ff047424 */ /* 0x000fe400078e00ff */
[----:B------:R-:W-:Y:S01]  /*1bc0*/  IMAD.IADD R5, R3, 0x1, R0 ;  /* 0x0000000103057824 */ /* 0x000fe200078e0200 */
[----:B------:R-:W-:Y:S02]  /*1bd0*/  IADD3 R0, R224, 0x5080, RZ ;  /* 0x00005080e0007810 */ /* 0x000fe40007ffe0ff */
[----:B------:R-:W-:Y:S01]  /*1be0*/  SEL R3, R4, 0xfffffff0, !P1 ;  /* 0xfffffff004037807 */ /* 0x000fe20004800000 */
[----:B------:R-:W-:Y:S01]  /*1bf0*/  IMAD.MOV.U32 R4, RZ, RZ, R2 ;  /* 0x000000ffff047224 */ /* 0x000fe200078e0002 */
[----:B------:R-:W-:Y:S01]  /*1c00*/  @P0 IADD3 R235, R0, -0x20, RZ ;  /* 0xffffffe000eb0810 */ /* 0x000fe20007ffe0ff */
[----:B------:R-:W-:Y:S01]  /*1c10*/  IMAD R0, R40, c[0x0][0x214], R6 ;  /* 0x0000850028007a24 */ /* 0x000fe200078e0206 */
[----:B------:R-:W-:Y:S01]  /*1c20*/  ISETP.LT.OR P1, PT, R30, 0x1, P3 ;  /* 0x000000011e00780c */ /* 0x000fe20001f21670 */
[----:B------:R-:W-:Y:S01]  /*1c30*/  IMAD.WIDE.U32 R4, R40, c[0x0][0x210], R4 ;  /* 0x0000840028047a25 */ /* 0x000fe200078e0004 */
[----:B------:R-:W-:Y:S01]  /*1c40*/  IADD3 R241, R235, 0x800, RZ ;  /* 0x00000800ebf17810 */ /* 0x000fe20007ffe0ff */
[----:B------:R-:W-:Y:S02]  /*1c50*/  LDSM.16.M88.4 R20, [R224+0x5080] ;  /* 0x00508000e014783b */ /* 0x000fe40000000200 */
[----:B------:R-:W-:Y:S01]  /*1c60*/  IMAD.IADD R5, R5, 0x1, R0 ;  /* 0x0000000105057824 */ /* 0x000fe200078e0200 */
[----:B------:R-:W-:Y:S01]  /*1c70*/  IADD3 R240, R235, 0x1000, RZ ;  /* 0x00001000ebf07810 */ /* 0x000fe20007ffe0ff */
[----:B------:R-:W-:Y:S01]  /*1c80*/  IMAD R2, R17, c[0x0][0x218], RZ ;  /* 0x0000860011027a24 */ /* 0x000fe200078e02ff */
[----:B------:R-:W2:Y:S01]  /*1c90*/  LDSM.16.M88.4 R12, [R231+0x8080] ;  /* 0x00808000e70c783b */ /* 0x000ea20000000200 */
[----:B------:R-:W-:Y:S01]  /*1ca0*/  IMAD R0, R19, c[0x0][0x208], RZ ;  /* 0x0000820013007a24 */ /* 0x000fe200078e02ff */
[----:B------:R-:W-:Y:S01]  /*1cb0*/  IADD3 R239, R235, 0x1800, RZ ;  /* 0x00001800ebef7810 */ /* 0x000fe20007ffe0ff */
[----:B------:R-:W-:Y:S01]  /*1cc0*/  IMAD R233, R3, 0x2, R231 ;  /* 0x0000000203e97824 */ /* 0x000fe200078e02e7 */
[----:B-1----:R-:W1:Y:S01]  /*1cd0*/  LDSM.16.M88.4 R8, [R231+0xa080] ;  /* 0x00a08000e708783b */ /* 0x002e620000000200 */
[C---:B------:R-:W-:Y:S01]  /*1ce0*/  IMAD R2, R16.reuse, c[0x0][0x21c], R2 ;  /* 0x0000870010027a24 */ /* 0x040fe200078e0202 */
[C---:B------:R-:W-:Y:S01]  /*1cf0*/  IADD3 R238, R235.reuse, 0x2000, RZ ;  /* 0x00002000ebee7810 */ /* 0x040fe20007ffe0ff */
[----:B------:R-:W-:Y:S01]  /*1d00*/  IMAD.WIDE.U32 R78, R16, c[0x0][0x218], R4 ;  /* 0x00008600104e7a25 */ /* 0x000fe200078e0004 */
[----:B------:R-:W3:Y:S01]  /*1d10*/  LDSM.16.M88.4 R24, [R224+0x5880] ;  /* 0x00588000e018783b */ /* 0x000ee20000000200 */
[----:B------:R-:W-:-:S02]  /*1d20*/  IADD3 R237, R235, 0x2800, RZ ;  /* 0x00002800ebed7810 */ /* 0x000fc40007ffe0ff */
[C---:B------:R-:W-:Y:S01]  /*1d30*/  IMAD.WIDE.U32 R6, R122.reuse, c[0x0][0x208], RZ ;  /* 0x000082007a067a25 */ /* 0x040fe200078e00ff */
[----:B------:R-:W4:Y:S03]  /*1d40*/  LDSM.16.M88.4 R32, [R224+0x6080] ;  /* 0x00608000e020783b */ /* 0x000f260000000200 */
[----:B------:R-:W-:Y:S01]  /*1d50*/  IMAD R0, R122, c[0x0][0x20c], R0 ;  /* 0x000083007a007a24 */ /* 0x000fe200078e0200 */
[----:B------:R-:W-:Y:S01]  /*1d60*/  LDSM.16.M88.4 R44, [R235+0x800] ;  /* 0x00080000eb2c783b */ /* 0x000fe20000000200 */
[----:B------:R-:W-:Y:S02]  /*1d70*/  IMAD.IADD R77, R79, 0x1, R2 ;  /* 0x000000014f4d7824 */ /* 0x000fe400078e0202 */
[----:B------:R-:W-:Y:S01]  /*1d80*/  IMAD.IADD R0, R7, 0x1, R0 ;  /* 0x0000000107007824 */ /* 0x000fe200078e0200 */
[----:B------:R-:W-:Y:S01]  /*1d90*/  LDSM.16.M88.4 R48, [R235+0x1000] ;  /* 0x00100000eb30783b */ /* 0x000fe20000000200 */
[----:B------:R-:W-:-:S02]  /*1da0*/  IMAD.MOV.U32 R76, RZ, RZ, R78 ;  /* 0x000000ffff4c7224 */ /* 0x000fc400078e004e */
[----:B------:R-:W-:Y:S01]  /*1db0*/  IMAD R0, R0, 0x30, RZ ;  /* 0x0000003000007824 */ /* 0x000fe200078e02ff */
[----:B------:R-:W-:Y:S01]  /*1dc0*/  LDSM.16.M88.4 R52, [R235] ;  /* 0x00000000eb34783b */ /* 0x000fe20000000200 */
[----:B------:R-:W-:-:S03]  /*1dd0*/  IMAD.WIDE.U32 R6, R6, 0x30, R76 ;  /* 0x0000003006067825 */ /* 0x000fc600078e004c */
[----:B------:R-:W-:Y:S01]  /*1de0*/  LDSM.16.M88.4 R16, [R233+0x8080] ;  /* 0x00808000e910783b */ /* 0x000fe20000000200 */
[----:B------:R-:W-:Y:S01]  /*1df0*/  IMAD.IADD R0, R7, 0x1, R0 ;  /* 0x0000000107007824 */ /* 0x000fe200078e0200 */
[C---:B------:R-:W-:Y:S01]  /*1e00*/  LEA R4, P0, R6.reuse, c[0x0][0x1f8], 0x1 ;  /* 0x00007e0006047a11 */ /* 0x040fe200078008ff */
[----:B------:R-:W-:Y:S01]  /*1e10*/  IMAD.MOV.U32 R2, RZ, RZ, 0x20 ;  /* 0x00000020ff027424 */ /* 0x000fe200078e00ff */
[----:B------:R-:W-:Y:S02]  /*1e20*/  STL.64 [R1+0x40], R78 ;  /* 0x0000404e01007387 */ /* 0x000fe40000100a00 */
[----:B------:R-:W-:Y:S01]  /*1e30*/  LEA.HI.X R5, R6, c[0x0][0x1fc], R0, 0x1, P0 ;  /* 0x00007f0006057a11 */ /* 0x000fe200000f0c00 */
[----:B------:R-:W-:Y:S01]  /*1e40*/  IMAD.U32 R0, RZ, RZ, UR10 ;  /* 0x0000000aff007e24 */ /* 0x000fe2000f8e00ff */
[----:B------:R-:W-:Y:S01]  /*1e50*/  IADD3 R6, P0, R4, UR10, RZ ;  /* 0x0000000a04067c10 */ /* 0x000fe2000ff1e0ff */
[----:B------:R-:W-:Y:S01]  /*1e60*/  STL.64 [R1+0x20], R76 ;  /* 0x0000204c01007387 */ /* 0x000fe20000100a00 */
[----:B------:R-:W-:Y:S01]  /*1e70*/  SEL R2, R2, 0xffffffe0, !P2 ;  /* 0xffffffe002027807 */ /* 0x000fe20005000000 */
[----:B--2---:R-:W-:Y:S01]  /*1e80*/  HMMA.16816.F32 R72, R12, R20, RZ ;  /* 0x000000140c48723c */ /* 0x004fe200000018ff */
[----:B------:R-:W-:-:S02]  /*1e90*/  IADD3.X R7, R5, UR11, RZ, P0, !PT ;  /* 0x0000000b05077c10 */ /* 0x000fc400087fe4ff */
[----:B------:R-:W-:Y:S01]  /*1ea0*/  LOP3.LUT P0, RZ, R31, 0x4, RZ, 0xc0, !PT ;  /* 0x000000041fff7812 */ /* 0x000fe2000780c0ff */
[C---:B------:R-:W-:Y:S02]  /*1eb0*/  IMAD R232, R2.reuse, 0x2, R231 ;  /* 0x0000000202e87824 */ /* 0x040fe400078e02e7 */
[----:B------:R-:W-:Y:S02]  /*1ec0*/  IMAD R234, R2, 0x2, R233 ;  /* 0x0000000202ea7824 */ /* 0x000fe400078e02e9 */
[----:B-1----:R-:W-:Y:S01]  /*1ed0*/  HMMA.16816.F32 R56, R8, R20, RZ ;  /* 0x000000140838723c */ /* 0x002fe200000018ff */
[----:B------:R-:W-:-:S07]  /*1ee0*/  IMAD R236, R3, 0x2, R232 ;  /* 0x0000000203ec7824 */ /* 0x000fce00078e02e8 */
[-C--:B------:R-:W-:Y:S08]  /*1ef0*/  HMMA.16816.F32 R64, R8, R22.reuse, RZ ;  /* 0x000000160840723c */ /* 0x080ff000000018ff */
[C---:B------:R-:W-:Y:S01]  /*1f00*/  HMMA.16816.F32 R112, R12.reuse, R22, RZ ;  /* 0x000000160c70723c */ /* 0x040fe200000018ff */
[----:B------:R-:W1:Y:S04]  /*1f10*/  LDSM.16.M88.4 R20, [R233+0xa080] ;  /* 0x00a08000e914783b */ /* 0x000e680000000200 */
[----:B------:R-:W-:Y:S01]  /*1f20*/  @!PT LDS RZ, [RZ] ;  /* 0x00000000fffff984 */ /* 0x000fe20000000800 */
[----:B------:R-:W-:Y:S01]  /*1f30*/  @!PT LDS RZ, [RZ] ;  /* 0x00000000fffff984 */ /* 0x000fe20000000800 */
[----:B------:R-:W-:Y:S01]  /*1f40*/  @!PT LDS RZ, [RZ] ;  /* 0x00000000fffff984 */ /* 0x000fe20000000800 */
[----:B------:R2:W-:Y:S03]  /*1f50*/  LDGSTS.E.BYPASS.LTC128B.128 [R243+0x2080], [R4.64], !P5 ;  /* 0x0208000004f37fae */ /* 0x0005e6000e901d4e */
[----:B---3--:R-:W-:Y:S01]  /*1f60*/  HMMA.16816.F32 R68, R12, R24, RZ ;  /* 0x000000180c44723c */ /* 0x008fe200000018ff */
[----:B------:R2:W-:Y:S04]  /*1f70*/  LDGSTS.E.BYPASS.LTC128B.128 [R243+0x3880], [R4.64+0x80], !P1 ;  /* 0x0388008004f37fae */ /* 0x0005e8000c901d4e */
[----:B------:R3:W-:Y:S01]  /*1f80*/  LDGSTS.E.BYPASS.LTC128B.128 [R243+0x2880], [R6.64], !P6 ;  /* 0x0288000006f37fae */ /* 0x0007e2000f101d4e */
[----:B------:R-:W-:-:S02]  /*1f90*/  ISETP.LT.OR P6, PT, R30, 0x11, P3 ;  /* 0x000000111e00780c */ /* 0x000fc40001fc1670 */
[C---:B------:R-:W-:Y:S08]  /*1fa0*/  HMMA.16816.F32 R36, R8.reuse, R24, RZ ;  /* 0x000000180824723c */ /* 0x040ff000000018ff */
[-C--:B------:R-:W-:Y:S08]  /*1fb0*/  HMMA.16816.F32 R60, R8, R26.reuse, RZ ;  /* 0x0000001a083c723c */ /* 0x080ff000000018ff */
[----:B------:R-:W-:Y:S08]  /*1fc0*/  HMMA.16816.F32 R108, R12, R26, RZ ;  /* 0x0000001a0c6c723c */ /* 0x000ff000000018ff */
[C---:B----4-:R-:W-:Y:S08]  /*1fd0*/  HMMA.16816.F32 R24, R8.reuse, R32, RZ ;  /* 0x000000200818723c */ /* 0x050ff000000018ff */
[----:B------:R-:W-:Y:S07]  /*1fe0*/  HMMA.16816.F32 R40, R8, R34, RZ ;  /* 0x000000220828723c */ /* 0x000fee00000018ff */
[----:B------:R-:W-:Y:S01]  /*1ff0*/  IADD3 R8, P5, P1, R0, 0x80, R4 ;  /* 0x0000008000087810 */ /* 0x000fe200079be004 */
[----:B------:R-:W-:Y:S01]  /*2000*/  IMAD.MOV.U32 R0, RZ, RZ, 0x40 ;  /* 0x00000040ff007424 */ /* 0x000fe200078e00ff */
[----:B--2---:R-:W-:Y:S01]  /*2010*/  IADD3 R4, P2, R6, UR10, RZ ;  /* 0x0000000a06047c10 */ /* 0x004fe2000ff5e0ff */
[----:B------:R-:W-:Y:S01]  /*2020*/  HMMA.16816.F32 R92, R12, R32, RZ ;  /* 0x000000200c5c723c */ /* 0x000fe200000018ff */
[----:B------:R-:W-:-:S02]  /*2030*/  IADD3.X R9, RZ, UR11, R5, P5, P1 ;  /* 0x0000000bff097c10 */ /* 0x000fc4000afe2405 */
[C---:B------:R-:W-:Y:S02]  /*2040*/  ISETP.LT.OR P5, PT, R30.reuse, 0x21, P4 ;  /* 0x000000211e00780c */ /* 0x040fe400027a1670 */
[----:B------:R-:W-:Y:S01]  /*2050*/  ISETP.LT.OR P1, PT, R30, 0x21, P3 ;  /* 0x000000211e00780c */ /* 0x000fe20001f21670 */
[----:B------:R2:W-:Y:S01]  /*2060*/  LDGSTS.E.BYPASS.LTC128B.128 [R243+0x4080], [R8.64], !P6 ;  /* 0x0408000008f37fae */ /* 0x0005e2000f101d4e */
[----:B------:R-:W-:Y:S01]  /*2070*/  SEL R0, R0, 0xffffffc0, !P0 ;  /* 0xffffffc000007807 */ /* 0x000fe20004000000 */
[----:B------:R-:W-:Y:S01]  /*2080*/  HMMA.16816.F32 R104, R12, R34, RZ ;  /* 0x000000220c68723c */ /* 0x000fe200000018ff */
[----:B------:R-:W-:Y:S02]  /*2090*/  IADD3.X R5, R7, UR11, RZ, P2, !PT ;  /* 0x0000000b07057c10 */ /* 0x000fe400097fe4ff */
[----:B------:R-:W-:Y:S01]  /*20a0*/  ISETP.GT.AND P0, PT, R122, UR8, PT ;  /* 0x000000087a007c0c */ /* 0x000fe2000bf04270 */
[----:B------:R-:W-:Y:S02]  /*20b0*/  IMAD.IADD R230, R224, 0x1, R0 ;  /* 0x00000001e0e67824 */ /* 0x000fe400078e0200 */
[----:B------:R-:W-:Y:S01]  /*20c0*/  IMAD.IADD R229, R0, 0x1, R235 ;  /* 0x0000000100e57824 */ /* 0x000fe200078e02eb */
[----:B------:R-:W-:Y:S01]  /*20d0*/  LOP3.LUT R0, R120, R121, RZ, 0xfc, !PT ;  /* 0x0000007978007212 */ /* 0x000fe200078efcff */
[----:B------:R3:W-:Y:S01]  /*20e0*/  LDGSTS.E.BYPASS.LTC128B.128 [R243+0x3080], [R4.64], !P5 ;  /* 0x0308000004f37fae */ /* 0x0007e2000e901d4e */
[C---:B-1----:R-:W-:Y:S03]  /*20f0*/  HMMA.16816.F32 R96, R20.reuse, R44, R36 ;  /* 0x0000002c1460723c */ /* 0x042fe60000001824 */
[----:B------:R3:W-:Y:S04]  /*2100*/  LDGSTS.E.BYPASS.LTC128B.128 [R243+0x4880], [R4.64+0x80], !P1 ;  /* 0x0488008004f37fae */ /* 0x0007e8000c901d4e */
[----:B------:R-:W-:Y:S01]  /*2110*/  LDSM.16.M88.4 R32, [R230+0x5080] ;  /* 0x00508000e620783b */ /* 0x000fe20000000200 */
[C---:B------:R-:W-:Y:S03]  /*2120*/  HMMA.16816.F32 R88, R20.reuse, R48, R24 ;  /* 0x000000301458723c */ /* 0x040fe60000001818 */
[----:B------:R-:W-:Y:S04]  /*2130*/  LDSM.16.M88.4 R24, [R230+0x5880] ;  /* 0x00588000e618783b */ /* 0x000fe80000000200 */
[----:B------:R-:W-:Y:S01]  /*2140*/  LDSM.16.M88.4 R36, [R230+0x6080] ;  /* 0x00608000e624783b */ /* 0x000fe20000000200 */
[C---:B------:R-:W-:Y:S03]  /*2150*/  HMMA.16816.F32 R100, R20.reuse, R52, R56 ;  /* 0x000000341464723c */ /* 0x040fe60000001838 */
[----:B--2---:R-:W1:Y:S04]  /*2160*/  LDSM.16.M88.4 R8, [R232+0xa080] ;  /* 0x00a08000e808783b */ /* 0x004e680000000200 */
[----:B------:R-:W2:Y:S01]  /*2170*/  LDSM.16.M88.4 R12, [R232+0x8080] ;  /* 0x00808000e80c783b */ /* 0x000ea20000000200 */
[C---:B------:R-:W-:Y:S03]  /*2180*/  HMMA.16816.F32 R84, R20.reuse, R54, R64 ;  /* 0x000000361454723c */ /* 0x040fe60000001840 */
[----:B------:R-:W-:Y:S04]  /*2190*/  LDSM.16.M88.4 R64, [R229+0x800] ;  /* 0x00080000e540783b */ /* 0x000fe80000000200 */
[----:B---3--:R-:W-:Y:S01]  /*21a0*/  LDSM.16.M88.4 R4, [R234+0xa080] ;  /* 0x00a08000ea04783b */ /* 0x008fe20000000200 */
[C---:B------:R-:W-:Y:S03]  /*21b0*/  HMMA.16816.F32 R80, R20.reuse, R46, R60 ;  /* 0x0000002e1450723c */ /* 0x040fe6000000183c */
[----:B------:R-:W-:Y:S04]  /*21c0*/  LDSM.16.M88.4 R60, [R229+0x1000] ;  /* 0x00100000e53c783b */ /* 0x000fe80000000200 */
[----:B------:R-:W0:Y:S01]  /*21d0*/  LDGDEPBAR ;  /* 0x00000000000079af */ /* 0x000e220000000000 */
[----:B------:R-:W-:Y:S03]  /*21e0*/  HMMA.16816.F32 R76, R20, R50, R40 ;  /* 0x00000032144c723c */ /* 0x000fe60000001828 */
[----:B------:R-:W3:Y:S04]  /*21f0*/  LDSM.16.M88.4 R40, [R229] ;  /* 0x00000000e528783b */ /* 0x000ee80000000200 */
[----:B------:R-:W4:Y:S01]  /*2200*/  LDSM.16.M88.4 R20, [R234+0x8080] ;  /* 0x00808000ea14783b */ /* 0x000f220000000200 */
[C---:B------:R-:W-:Y:S08]  /*2210*/  HMMA.16816.F32 R72, R16.reuse, R52, R72 ;  /* 0x000000341048723c */ /* 0x040ff00000001848 */
[C---:B------:R-:W-:Y:S08]  /*2220*/  HMMA.16816.F32 R68, R16.reuse, R44, R68 ;  /* 0x0000002c1044723c */ /* 0x040ff00000001844 */
[C---:B------:R-:W-:Y:S08]  /*2230*/  HMMA.16816.F32 R52, R16.reuse, R54, R112 ;  /* 0x000000361034723c */ /* 0x040ff00000001870 */
[C---:B------:R-:W-:Y:S08]  /*2240*/  HMMA.16816.F32 R56, R16.reuse, R48, R92 ;  /* 0x000000301038723c */ /* 0x040ff0000000185c */
[C---:B------:R-:W-:Y:S08]  /*2250*/  HMMA.16816.F32 R44, R16.reuse, R46, R108 ;  /* 0x0000002e102c723c */ /* 0x040ff0000000186c */
[----:B------:R-:W-:Y:S01]  /*2260*/  HMMA.16816.F32 R48, R16, R50, R104 ;  /* 0x000000321030723c */ /* 0x000fe20000001868 */
[----:B------:R-:W-:Y:S07]  /*2270*/  LDSM.16.M88.4 R16, [R231+0xe080] ;  /* 0x00e08000e710783b */ /* 0x000fee0000000200 */
[C---:B-1----:R-:W-:Y:S08]  /*2280*/  HMMA.16816.F32 R92, R8.reuse, R32, R100 ;  /* 0x00000020085c723c */ /* 0x042ff00000001864 */
[C---:B------:R-:W-:Y:S08]  /*2290*/  HMMA.16816.F32 R96, R8.reuse, R24, R96 ;  /* 0x000000180860723c */ /* 0x040ff00000001860 */
[C---:B------:R-:W-:Y:S08]  /*22a0*/  HMMA.16816.F32 R88, R8.reuse, R36, R88 ;  /* 0x000000240858723c */ /* 0x040ff00000001858 */
[C---:B------:R-:W-:Y:S08]  /*22b0*/  HMMA.16816.F32 R84, R8.reuse, R34, R84 ;  /* 0x000000220854723c */ /* 0x040ff00000001854 */
[C---:B------:R-:W-:Y:S08]  /*22c0*/  HMMA.16816.F32 R80, R8.reuse, R26, R80 ;  /* 0x0000001a0850723c */ /* 0x040ff00000001850 */
[----:B------:R-:W-:Y:S08]  /*22d0*/  HMMA.16816.F32 R8, R8, R38, R76 ;  /* 0x000000260808723c */ /* 0x000ff0000000184c */
[C---:B--2---:R-:W-:Y:S08]  /*22e0*/  HMMA.16816.F32 R72, R12.reuse, R32, R72 ;  /* 0x000000200c48723c */ /* 0x044ff00000001848 */
[C---:B------:R-:W-:Y:S01]  /*22f0*/  HMMA.16816.F32 R52, R12.reuse, R34, R52 ;  /* 0x000000220c34723c */ /* 0x040fe20000001834 */
[----:B------:R-:W1:Y:S07]  /*2300*/  LDSM.16.M88.4 R32, [R224+0x6880] ;  /* 0x00688000e020783b */ /* 0x000e6e0000000200 */
[C---:B------:R-:W-:Y:S08]  /*2310*/  HMMA.16816.F32 R108, R12.reuse, R24, R68 ;  /* 0x000000180c6c723c */ /* 0x040ff00000001844 */
[C---:B------:R-:W-:Y:S01]  /*2320*/  HMMA.16816.F32 R116, R12.reuse, R26, R44 ;  /* 0x0000001a0c74723c */ /* 0x040fe2000000182c */
[----:B------:R-:W2:Y:S07]  /*2330*/  LDSM.16.M88.4 R24, [R224+0x7080] ;  /* 0x00708000e018783b */ /* 0x000eae0000000200 */
[C---:B------:R-:W-:Y:S08]  /*2340*/  HMMA.16816.F32 R112, R12.reuse, R36, R56 ;  /* 0x000000240c70723c */ /* 0x040ff00000001838 */
[----:B------:R-:W-:Y:S01]  /*2350*/  HMMA.16816.F32 R56, R12, R38, R48 ;  /* 0x000000260c38723c */ /* 0x000fe20000001830 */
[----:B------:R-:W5:Y:S04]  /*2360*/  LDSM.16.M88.4 R12, [R224+0x7880] ;  /* 0x00788000e00c783b */ /* 0x000f680000000200 */
[----:B------:R-:W-:Y:S03]  /*2370*/  LDSM.16.M88.4 R48, [R235+0x2000] ;  /* 0x00200000eb30783b */ /* 0x000fe60000000200 */
[C---:B---3--:R-:W-:Y:S08]  /*2380*/  HMMA.16816.F32 R44, R4.reuse, R40, R92 ;  /* 0x00000028042c723c */ /* 0x048ff0000000185c */
[C---:B------:R-:W-:Y:S08]  /*2390*/  HMMA.16816.F32 R36, R4.reuse, R42, R84 ;  /* 0x0000002a0424723c */ /* 0x040ff00000001854 */
[C---:B------:R-:W-:Y:S08]  /*23a0*/  HMMA.16816.F32 R68, R4.reuse, R64, R96 ;  /* 0x000000400444723c */ /* 0x040ff00000001860 */
[C---:B------:R-:W-:Y:S01]  /*23b0*/  HMMA.16816.F32 R100, R4.reuse, R62, R8 ;  /* 0x0000003e0464723c */ /* 0x040fe20000001808 */
[----:B------:R-:W3:Y:S07]  /*23c0*/  LDSM.16.M88.4 R8, [R231+0xc080] ;  /* 0x00c08000e708783b */ /* 0x000eee0000000200 */
[C---:B------:R-:W-:Y:S08]  /*23d0*/  HMMA.16816.F32 R76, R4.reuse, R66, R80 ;  /* 0x00000042044c723c */ /* 0x040ff00000001850 */
[----:B------:R-:W-:Y:S01]  /*23e0*/  HMMA.16816.F32 R104, R4, R60, R88 ;  /* 0x0000003c0468723c */ /* 0x000fe20000001858 */
[----:B------:R-:W1:Y:S07]  /*23f0*/  LDSM.16.M88.4 R4, [R233+0xe080] ;  /* 0x00e08000e904783b */ /* 0x000e6e0000000200 */
[C---:B----4-:R-:W-:Y:S01]  /*2400*/  HMMA.16816.F32 R96, R20.reuse, R40, R72 ;  /* 0x000000281460723c */ /* 0x050fe20000001848 */
[----:B------:R-:W4:Y:S07]  /*2410*/  LDSM.16.M88.4 R72, [R235+0x2800] ;  /* 0x00280000eb48783b */ /* 0x000f2e0000000200 */
[C---:B------:R-:W-:Y:S01]  /*2420*/  HMMA.16816.F32 R88, R20.reuse, R42, R52 ;  /* 0x0000002a1458723c */ /* 0x040fe20000001834 */
[----:B------:R-:W2:Y:S07]  /*2430*/  LDSM.16.M88.4 R52, [R235+0x1800] ;  /* 0x00180000eb34783b */ /* 0x000eae0000000200 */
[C---:B------:R-:W-:Y:S08]  /*2440*/  HMMA.16816.F32 R92, R20.reuse, R64, R108 ;  /* 0x00000040145c723c */ /* 0x040ff0000000186c */
[C---:B------:R-:W-:Y:S08]  /*2450*/  HMMA.16816.F32 R108, R20.reuse, R66, R116 ;  /* 0x00000042146c723c */ /* 0x040ff00000001874 */
[C---:B------:R-:W-:Y:S08]  /*2460*/  HMMA.16816.F32 R112, R20.reuse, R60, R112 ;  /* 0x0000003c1470723c */ /* 0x040ff00000001870 */
[----:B------:R-:W-:Y:S01]  /*2470*/  HMMA.16816.F32 R84, R20, R62, R56 ;  /* 0x0000003e1454723c */ /* 0x000fe20000001838 */
[----:B------:R-:W3:Y:S07]  /*2480*/  LDSM.16.M88.4 R20, [R233+0xc080] ;  /* 0x00c08000e914783b */ /* 0x000eee0000000200 */
[C---:B-1----:R-:W-:Y:S08]  /*2490*/  HMMA.16816.F32 R80, R16.reuse, R32, R44 ;  /* 0x000000201050723c */ /* 0x042ff0000000182c */
[C---:B------:R-:W-:Y:S08]  /*24a0*/  HMMA.16816.F32 R56, R16.reuse, R34, R36 ;  /* 0x000000221038723c */ /* 0x040ff00000001824 */
[C---:B--2---:R-:W-:Y:S08]  /*24b0*/  HMMA.16816.F32 R44, R16.reuse, R24, R68 ;  /* 0x00000018102c723c */ /* 0x044ff00000001844 */
[C---:B------:R-:W-:Y:S08]  /*24c0*/  HMMA.16816.F32 R40, R16.reuse, R26, R76 ;  /* 0x0000001a1028723c */ /* 0x040ff0000000184c */
[----:B-----5:R-:W-:Y:S08]  /*24d0*/  HMMA.16816.F32 R36, R16, R12, R104 ;  /* 0x0000000c1024723c */ /* 0x020ff00000001868 */
[C---:B---3--:R-:W-:Y:S08]  /*24e0*/  HMMA.16816.F32 R76, R8.reuse, R32, R96 ;  /* 0x00000020084c723c */ /* 0x048ff00000001860 */
[----:B------:R-:W-:Y:S08]  /*24f0*/  HMMA.16816.F32 R68, R8, R34, R88 ;  /* 0x000000220844723c */ /* 0x000ff00000001858 */
[----:B------:R-:W-:Y:S01]  /*2500*/  HMMA.16816.F32 R64, R16, R14, R100 ;  /* 0x0000000e1040723c */ /* 0x000fe20000001864 */
[----:B------:R-:W-:Y:S07]  /*2510*/  LDSM.16.M88.4 R16, [R232+0xe080] ;  /* 0x00e08000e810783b */ /* 0x000fee0000000200 */
[C---:B------:R-:W-:Y:S08]  /*2520*/  HMMA.16816.F32 R60, R8.reuse, R24, R92 ;  /* 0x00000018083c723c */ /* 0x040ff0000000185c */
[C---:B------:R-:W-:Y:S08]  /*2530*/  HMMA.16816.F32 R32, R8.reuse, R26, R108 ;  /* 0x0000001a0820723c */ /* 0x040ff0000000186c */
[C---:B------:R-:W-:Y:S08]  /*2540*/  HMMA.16816.F32 R24, R8.reuse, R12, R112 ;  /* 0x0000000c0818723c */ /* 0x040ff00000001870 */
[----:B------:R-:W-:Y:S01]  /*2550*/  HMMA.16816.F32 R84, R8, R14, R84 ;  /* 0x0000000e0854723c */ /* 0x000fe20000001854 */
[----:B------:R-:W-:Y:S04]  /*2560*/  LDSM.16.M88.4 R12, [R232+0xc080] ;  /* 0x00c08000e80c783b */ /* 0x000fe80000000200 */
[----:B------:R-:W-:Y:S03]  /*2570*/  LDSM.16.M88.4 R8, [R234+0xc080] ;  /* 0x00c08000ea08783b */ /* 0x000fe60000000200 */
[C---:B------:R-:W-:Y:S01]  /*2580*/  HMMA.16816.F32 R112, R4.reuse, R48, R44 ;  /* 0x000000300470723c */ /* 0x040fe2000000182c */
[----:B------:R-:W1:Y:S07]  /*2590*/  LDSM.16.M88.4 R44, [R230+0x6880] ;  /* 0x00688000e62c783b */ /* 0x000e6e0000000200 */
[C---:B------:R-:W-:Y:S01]  /*25a0*/  HMMA.16816.F32 R108, R4.reuse, R50, R40 ;  /* 0x00000032046c723c */ /* 0x040fe20000001828 */
[----:B------:R-:W2:Y:S07]  /*25b0*/  LDSM.16.M88.4 R40, [R230+0x7080] ;  /* 0x00708000e628783b */ /* 0x000eae0000000200 */
[C---:B----4-:R-:W-:Y:S01]  /*25c0*/  HMMA.16816.F32 R104, R4.reuse, R72, R36 ;  /* 0x000000480468723c */ /* 0x050fe20000001824 */
[----:B------:R-:W3:Y:S07]  /*25d0*/  LDSM.16.M88.4 R36, [R230+0x7880] ;  /* 0x00788000e624783b */ /* 0x000eee0000000200 */
[C---:B------:R-:W-:Y:S08]  /*25e0*/  HMMA.16816.F32 R116, R4.reuse, R52, R80 ;  /* 0x000000340474723c */ /* 0x040ff00000001850 */
[----:B------:R-:W-:Y:S08]  /*25f0*/  HMMA.16816.F32 R80, R4, R54, R56 ;  /* 0x000000360450723c */ /* 0x000ff00000001838 */
[C---:B------:R-:W-:Y:S08]  /*2600*/  HMMA.16816.F32 R100, R20.reuse, R52, R76 ;  /* 0x000000341464723c */ /* 0x040ff0000000184c */
[----:B------:R-:W-:Y:S08]  /*2610*/  HMMA.16816.F32 R96, R20, R54, R68 ;  /* 0x000000361460723c */ /* 0x000ff00000001844 */
[----:B------:R-:W-:Y:S01]  /*2620*/  HMMA.16816.F32 R56, R4, R74, R64 ;  /* 0x0000004a0438723c */ /* 0x000fe20000001840 */
[----:B------:R-:W-:Y:S07]  /*2630*/  LDSM.16.M88.4 R4, [R236+0xe080] ;  /* 0x00e08000ec04783b */ /* 0x000fee0000000200 */
[C---:B------:R-:W-:Y:S08]  /*2640*/  HMMA.16816.F32 R92, R20.reuse, R48, R60 ;  /* 0x00000030145c723c */ /* 0x040ff0000000183c */
[C---:B------:R-:W-:Y:S01]  /*2650*/  HMMA.16816.F32 R88, R20.reuse, R50, R32 ;  /* 0x000000321458723c */ /* 0x040fe20000001820 */
[----:B------:R-:W4:Y:S07]  /*2660*/  LDSM.16.M88.4 R32, [R229+0x1800] ;  /* 0x00180000e520783b */ /* 0x000f2e0000000200 */
[C---:B------:R-:W-:Y:S01]  /*2670*/  HMMA.16816.F32 R64, R20.reuse, R72, R24 ;  /* 0x000000481440723c */ /* 0x040fe20000001818 */
[----:B------:R-:W5:Y:S07]  /*2680*/  LDSM.16.M88.4 R24, [R229+0x2000] ;  /* 0x00200000e518783b */ /* 0x000f6e0000000200 */
[----:B------:R-:W-:Y:S01]  /*2690*/  HMMA.16816.F32 R60, R20, R74, R84 ;  /* 0x0000004a143c723c */ /* 0x000fe20000001854 */
[----:B------:R-:W3:Y:S01]  /*26a0*/  LDSM.16.M88.4 R20, [R229+0x2800] ;  /* 0x00280000e514783b */ /* 0x000ee20000000200 */
[----:B------:R-:W-:-:S06]  /*26b0*/  DEPBAR.LE SB0, 0x0 ;  /* 0x000080000000791a */ /* 0x000fcc0000000000 */
[C---:B-1----:R-:W-:Y:S08]  /*26c0*/  HMMA.16816.F32 R84, R16.reuse, R44, R116 ;  /* 0x0000002c1054723c */ /* 0x042ff00000001874 */
[----:B------:R-:W-:Y:S08]  /*26d0*/  HMMA.16816.F32 R80, R16, R46, R80 ;  /* 0x0000002e1050723c */ /* 0x000ff00000001850 */
[C---:B------:R-:W-:Y:S08]  /*26e0*/  HMMA.16816.F32 R52, R12.reuse, R44, R100 ;  /* 0x0000002c0c34723c */ /* 0x040ff00000001864 */
[----:B------:R-:W-:Y:S08]  /*26f0*/  HMMA.16816.F32 R48, R12, R46, R96 ;  /* 0x0000002e0c30723c */ /* 0x000ff00000001860 */
[C---:B--2---:R-:W-:Y:S08]  /*2700*/  HMMA.16816.F32 R76, R16.reuse, R40, R112 ;  /* 0x00000028104c723c */ /* 0x044ff00000001870 */
[C---:B------:R-:W-:Y:S08]  /*2710*/  HMMA.16816.F32 R72, R16.reuse, R42, R108 ;  /* 0x0000002a1048723c */ /* 0x040ff0000000186c */
[C---:B---3--:R-:W-:Y:S08]  /*2720*/  HMMA.16816.F32 R68, R16.reuse, R36, R104 ;  /* 0x000000241044723c */ /* 0x048ff00000001868 */
[----:B------:R-:W-:Y:S08]  /*2730*/  HMMA.16816.F32 R56, R16, R38, R56 ;  /* 0x000000261038723c */ /* 0x000ff00000001838 */
[C---:B------:R-:W-:Y:S08]  /*2740*/  HMMA.16816.F32 R44, R12.reuse, R40, R92 ;  /* 0x000000280c2c723c */ /* 0x040ff0000000185c */
[C---:B------:R-:W-:Y:S08]  /*2750*/  HMMA.16816.F32 R40, R12.reuse, R42, R88 ;  /* 0x0000002a0c28723c */ /* 0x040ff00000001858 */
[C---:B------:R-:W-:Y:S08]  /*2760*/  HMMA.16816.F32 R16, R12.reuse, R36, R64 ;  /* 0x000000240c10723c */ /* 0x040ff00000001840 */
[----:B------:R-:W-:Y:S08]  /*2770*/  HMMA.16816.F32 R12, R12, R38, R60 ;  /* 0x000000260c0c723c */ /* 0x000ff0000000183c */
[C---:B----4-:R-:W-:Y:S08]  /*2780*/  HMMA.16816.F32 R84, R4.reuse, R32, R84 ;  /* 0x000000200454723c */ /* 0x050ff00000001854 */
[----:B------:R-:W-:Y:S08]  /*2790*/  HMMA.16816.F32 R80, R4, R34, R80 ;  /* 0x000000220450723c */ /* 0x000ff00000001850 */
[C---:B------:R-:W-:Y:S08]  /*27a0*/  HMMA.16816.F32 R52, R8.reuse, R32, R52 ;  /* 0x000000200834723c */ /* 0x040ff00000001834 */
[----:B------:R-:W-:Y:S08]  /*27b0*/  HMMA.16816.F32 R48, R8, R34, R48 ;  /* 0x000000220830723c */ /* 0x000ff00000001830 */
[C---:B-----5:R-:W-:Y:S08]  /*27c0*/  HMMA.16816.F32 R76, R4.reuse, R24, R76 ;  /* 0x00000018044c723c */ /* 0x060ff0000000184c */
[C---:B------:R-:W-:Y:S08]  /*27d0*/  HMMA.16816.F32 R72, R4.reuse, R26, R72 ;  /* 0x0000001a0448723c */ /* 0x040ff00000001848 */
[C---:B------:R-:W-:Y:S08]  /*27e0*/  HMMA.16816.F32 R68, R4.reuse, R20, R68 ;  /* 0x000000140444723c */ /* 0x040ff00000001844 */
[----:B------:R-:W-:Y:S08]  /*27f0*/  HMMA.16816.F32 R60, R4, R22, R56 ;  /* 0x00000016043c723c */ /* 0x000ff00000001838 */
[C---:B------:R-:W-:Y:S08]  /*2800*/  HMMA.16816.F32 R44, R8.reuse, R24, R44 ;  /* 0x00000018082c723c */ /* 0x040ff0000000182c */
        /* <DEDUP_REMOVED lines=14> */
[----:B------:R-:W-:Y:S01]  /*28f0*/  IMAD.IADD R5, R9, 0x1, R5 ;  /* 0x0000000109057824 */ /* 0x000fe200078e0205 */
[----:B------:R-:W-:Y:S02]  /*2900*/  IADD3 R6, P5, R4, UR4, RZ ;  /* 0x0000000404067c10 */ /* 0x000fe4000ffbe0ff */
[----:B------:R-:W-:Y:S02]  /*2910*/  IADD3 R10, P2, P1, R7, 0x80, R4 ;  /* 0x00000080070a7810 */ /* 0x000fe4000795e004 */
[----:B------:R-:W-:Y:S02]  /*2920*/  LEA.HI.X R5, R8, c[0x0][0x1cc], R5, 0x1, P0 ;  /* 0x0000730008057a11 */ /* 0x000fe400000f0c05 */
[----:B------:R-:W-:-:S02]  /*2930*/  IADD3 R8, P0, R6, UR4, RZ ;  /* 0x0000000406087c10 */ /* 0x000fc4000ff1e0ff */
[----:B------:R-:W-:Y:S01]  /*2940*/  IADD3.X R7, R5, UR6, RZ, P5, !PT ;  /* 0x0000000605077c10 */ /* 0x000fe2000affe4ff */
[----:B------:R-:W-:Y:S01]  /*2950*/  @!PT LDS RZ, [RZ] ;  /* 0x00000000fffff984 */ /* 0x000fe20000000800 */
[----:B------:R-:W-:Y:S01]  /*2960*/  @!PT LDS RZ, [RZ] ;  /* 0x00000000fffff984 */ /* 0x000fe20000000800 */
[----:B------:R-:W-:Y:S01]  /*2970*/  @!PT LDS RZ, [RZ] ;  /* 0x00000000fffff984 */ /* 0x000fe20000000800 */
[----:B------:R1:W-:Y:S01]  /*2980*/  LDGSTS.E.BYPASS.LTC128B.128 [R243+0x5080], [R4.64], !P4 ;  /* 0x0508000004f37fae */ /* 0x0003e2000e101d4e */
[----:B------:R-:W-:Y:S02]  /*2990*/  IADD3.X R11, RZ, UR6, R5, P2, P1 ;  /* 0x00000006ff0b7c10 */ /* 0x000fe400097e2405 */
[----:B------:R-:W-:Y:S01]  /*29a0*/  IADD3.X R9, R7, UR6, RZ, P0, !PT ;  /* 0x0000000607097c10 */ /* 0x000fe200087fe4ff */
[----:B------:R1:W-:Y:S04]  /*29b0*/  LDGSTS.E.BYPASS.LTC128B.128 [R243+0x6880], [R4.64+0x80], !P3 ;  /* 0x0688008004f37fae */ /* 0x0003e8000d901d4e */
[----:B------:R1:W-:Y:S04]  /*29c0*/  LDGSTS.E.BYPASS.LTC128B.128 [R243+0x5880], [R6.64], !P4 ;  /* 0x0588000006f37fae */ /* 0x0003e8000e101d4e */
[----:B------:R1:W-:Y:S04]  /*29d0*/  LDGSTS.E.BYPASS.LTC128B.128 [R243+0x7080], [R10.64], !P3 ;  /* 0x070800000af37fae */ /* 0x0003e8000d901d4e */
[----:B------:R1:W-:Y:S04]  /*29e0*/  LDGSTS.E.BYPASS.LTC128B.128 [R243+0x6080], [R8.64], !P4 ;  /* 0x0608000008f37fae */ /* 0x0003e8000e101d4e */
[----:B------:R1:W-:Y:S02]  /*29f0*/  LDGSTS.E.BYPASS.LTC128B.128 [R243+0x7880], [R8.64+0x80], !P3 ;  /* 0x0788008008f37fae */ /* 0x0003e4000d901d4e */
.L_x_881:
[----:B-1----:R-:W-:Y:S01]  /*2a00*/  FMUL.FTZ R4, R53, c[0x0][0x320] ;  /* 0x0000c80035047a20 */ /* 0x002fe20000410000 */
[----:B------:R-:W-:Y:S01]  /*2a10*/  SHF.R.S32.HI R7, RZ, 0x1f, R123 ;  /* 0x0000001fff077819 */ /* 0x000fe2000001147b */
[----:B------:R-:W-:Y:S01]  /*2a20*/  FMUL.FTZ R5, R44, c[0x0][0x320] ;  /* 0x0000c8002c057a20 */ /* 0x000fe20000410000 */
[----:B------:R-:W-:Y:S01]  /*2a30*/  LEA.HI R6, R126, R129, RZ, 0x2 ;  /* 0x000000817e067211 */ /* 0x000fe200078f10ff */
[----:B------:R1:W2:Y:S01]  /*2a40*/  MUFU.TANH R24, R4 ;  /* 0x0000000400187308 */ /* 0x0002a20000002400 */
[----:B------:R-:W-:Y:S01]  /*2a50*/  PLOP3.LUT P1, PT, PT, PT, UP3, 0x80, 0x0 ;  /* 0x000000000000781c */ /* 0x000fe20003f2f038 */
[----:B------:R-:W-:Y:S01]  /*2a60*/  FMUL.FTZ R10, R40, c[0x0][0x320] ;  /* 0x0000c800280a7a20 */ /* 0x000fe20000410000 */
[----:B------:R-:W-:Y:S01]  /*2a70*/  LOP3.LUT R6, R6, 0xfffffffc, RZ, 0xc0, !PT ;  /* 0xfffffffc06067812 */ /* 0x000fe200078ec0ff */
[----:B------:R-:W-:Y:S01]  /*2a80*/  ULDC UR6, c[0x0][0x324] ;  /* 0x0000c90000067ab9 */ /* 0x000fe20000000800 */
[----:B------:R-:W-:Y:S01]  /*2a90*/  PLOP3.LUT P0, PT, PT, PT, UP3, 0x80, 0x0 ;  /* 0x000000000000781c */ /* 0x000fe20003f0f038 */
[----:B------:R-:W-:Y:S01]  /*2aa0*/  ULOP3.LUT UR6, URZ, UR6, URZ, 0x33, !UPT ;  /* 0x000000063f067292 */ /* 0x000fe2000f8e333f */
[----:B------:R-:W0:Y:S01]  /*2ab0*/  LDGDEPBAR ;  /* 0x00000000000079af */ /* 0x000e220000000000 */
[----:B------:R3:W4:Y:S01]  /*2ac0*/  MUFU.TANH R20, R5 ;  /* 0x0000000500147308 */ /* 0x0007220000002400 */
[----:B------:R-:W-:-:S02]  /*2ad0*/  IMAD.IADD R6, R129, 0x1, -R6 ;  /* 0x0000000181067824 */ /* 0x000fc400078e0a06 */
[----:B-1----:R-:W-:-:S05]  /*2ae0*/  FMUL.FTZ R4, R48, c[0x0][0x320] ;  /* 0x0000c80030047a20 */ /* 0x002fca0000410000 */
[----:B------:R1:W1:Y:S01]  /*2af0*/  MUFU.TANH R16, R10 ;  /* 0x0000000a00107308 */ /* 0x0002620000002400 */
[----:B---3--:R-:W-:-:S07]  /*2b00*/  LEA.HI R5, R7, R123, RZ, 0x2 ;  /* 0x0000007b07057211 */ /* 0x008fce00078f10ff */
[----:B------:R3:W2:Y:S01]  /*2b10*/  MUFU.TANH R23, R4 ;  /* 0x0000000400177308 */ /* 0x0006a20000002400 */
[----:B------:R-:W-:Y:S01]  /*2b20*/  FMUL.FTZ R7, R45, c[0x0][0x320] ;  /* 0x0000c8002d077a20 */ /* 0x000fe20000410000 */
[----:B------:R-:W-:-:S06]  /*2b30*/  LOP3.LUT R5, R5, 0xffffffc, RZ, 0xc0, !PT ;  /* 0x0ffffffc05057812 */ /* 0x000fcc00078ec0ff */
[----:B------:R-:W2:Y:S01]  /*2b40*/  MUFU.TANH R17, R7 ;  /* 0x0000000700117308 */ /* 0x000ea20000002400 */
[----:B------:R-:W-:Y:S01]  /*2b50*/  IMAD.IADD R8, R123, 0x1, -R5 ;  /* 0x000000017b087824 */ /* 0x000fe200078e0a05 */
[----:B------:R-:W-:Y:S01]  /*2b60*/  LEA.HI R5, R6, R6, RZ, 0x1 ;  /* 0x0000000606057211 */ /* 0x000fe200078f08ff */
[----:B-1----:R-:W-:Y:S02]  /*2b70*/  FMUL.FTZ R10, R41, c[0x0][0x320] ;  /* 0x0000c800290a7a20 */ /* 0x002fe40000410000 */
[----:B---3--:R-:W-:-:S03]  /*2b80*/  FMUL.FTZ R4, R49, c[0x0][0x320] ;  /* 0x0000c80031047a20 */ /* 0x008fc60000410000 */
[----:B------:R-:W1:Y:S08]  /*2b90*/  MUFU.TANH R15, R10 ;  /* 0x0000000a000f7308 */ /* 0x000e700000002400 */
[----:B------:R3:W1:Y:S02]  /*2ba0*/  MUFU.TANH R21, R4 ;  /* 0x0000000400157308 */ /* 0x0006640000002400 */
[----:B---3--:R-:W-:-:S05]  /*2bb0*/  LOP3.LUT R4, R124, 0xffffffe0, RZ, 0xc0, !PT ;  /* 0xffffffe07c047812 */ /* 0x008fca00078ec0ff */
[----:B------:R-:W-:-:S05]  /*2bc0*/  IMAD.IADD R4, R129, 0x1, -R4 ;  /* 0x0000000181047824 */ /* 0x000fca00078e0a04 */
[----:B------:R-:W-:-:S04]  /*2bd0*/  SHF.R.S32.HI R9, RZ, 0x1f, R4 ;  /* 0x0000001fff097819 */ /* 0x000fc80000011404 */
[----:B------:R-:W-:-:S04]  /*2be0*/  LEA.HI R9, R9, R4, RZ, 0x2 ;  /* 0x0000000409097211 */ /* 0x000fc800078f10ff */
[----:B------:R-:W-:-:S05]  /*2bf0*/  LEA.HI.SX32 R7, R9, UR17, 0x1e ;  /* 0x0000001109077c11 */ /* 0x000fca000f8ff2ff */
[----:B------:R-:W-:Y:S01]  /*2c00*/  IMAD R11, R8, 0x10, R7 ;  /* 0x00000010080b7824 */ /* 0x000fe200078e0207 */
[C---:B------:R-:W-:Y:S02]  /*2c10*/  SHF.L.U32 R7, R5.reuse, 0x5, RZ ;  /* 0x0000000505077819 */ /* 0x040fe400000006ff */
[----:B------:R-:W-:Y:S02]  /*2c20*/  LOP3.LUT R8, R5, 0x1ffffffe, RZ, 0xc0, !PT ;  /* 0x1ffffffe05087812 */ /* 0x000fe400078ec0ff */
[----:B------:R-:W-:Y:S02]  /*2c30*/  LOP3.LUT R5, R7, 0xffffffc0, RZ, 0xc0, !PT ;  /* 0xffffffc007057812 */ /* 0x000fe400078ec0ff */
[----:B------:R-:W-:Y:S01]  /*2c40*/  IADD3.X R7, R28, c[0x0][0x1d0], RZ, PT, !PT ;  /* 0x000074001c077a10 */ /* 0x000fe20003ffe4ff */
[----:B------:R-:W-:Y:S02]  /*2c50*/  IMAD.IADD R6, R6, 0x1, -R8 ;  /* 0x0000000106067824 */ /* 0x000fe400078e0a08 */
[----:B------:R-:W-:-:S02]  /*2c60*/  IMAD.IADD R5, R5, 0x1, R11 ;  /* 0x0000000105057824 */ /* 0x000fc400078e020b */
[----:B------:R-:W-:Y:S02]  /*2c70*/  FMUL.FTZ R8, R33, c[0x0][0x320] ;  /* 0x0000c80021087a20 */ /* 0x000fe40000410000 */
[----:B------:R-:W-:Y:S02]  /*2c80*/  IMAD R12, R6, 0x8, R5 ;  /* 0x00000008060c7824 */ /* 0x000fe400078e0205 */
[----:B------:R-:W-:Y:S02]  /*2c90*/  FMUL.FTZ R5, R36, c[0x0][0x320] ;  /* 0x0000c80024057a20 */ /* 0x000fe40000410000 */
[----:B------:R-:W-:Y:S01]  /*2ca0*/  @P1 IMAD.HI.U32 R6, R12, c[0x0][0x2c8], RZ ;  /* 0x0000b2000c061a27 */ /* 0x000fe200078e00ff */
[----:B------:R3:W-:Y:S01]  /*2cb0*/  STL [R1+0x28], R12 ;  /* 0x0000280c01007387 */ /* 0x0007e20000100800 */
[----:B------:R5:W1:Y:S01]  /*2cc0*/  MUFU.TANH R13, R5 ;  /* 0x00000005000d7308 */ /* 0x000a620000002400 */
[----:B------:R-:W-:Y:S02]  /*2cd0*/  MOV R10, R12 ;  /* 0x0000000c000a7202 */ /* 0x000fe40000000f00 */
[----:B------:R-:W-:-:S02]  /*2ce0*/  @P0 SHF.R.U32.HI R10, RZ, c[0x0][0x2cc], R6 ;  /* 0x0000b300ff0a0a19 */ /* 0x000fc40000011606 */
[----:B------:R-:W-:-:S03]  /*2cf0*/  PLOP3.LUT P0, PT, PT, PT, UP2, 0x40, 0x0 ;  /* 0x000000000000781c */ /* 0x000fc60003f0e828 */
[----:B------:R-:W1:Y:S01]  /*2d00*/  SHFL.IDX PT, R6, R10, RZ, 0x1c1f ;  /* 0x001c1fff0a067589 */ /* 0x000e6200000e0000 */
[----:B-----5:R-:W-:-:S04]  /*2d10*/  FMUL.FTZ R5, R37, c[0x0][0x320] ;  /* 0x0000c80025057a20 */ /* 0x020fc80000410000 */
[----:B---3--:R3:W1:Y:S02]  /*2d20*/  MUFU.TANH R12, R5 ;  /* 0x00000005000c7308 */ /* 0x0086640000002400 */
[----:B---3--:R-:W-:-:S06]  /*2d30*/  FMUL.FTZ R5, R32, c[0x0][0x320] ;  /* 0x0000c80020057a20 */ /* 0x008fcc0000410000 */
[----:B------:R3:W1:Y:S02]  /*2d40*/  MUFU.TANH R11, R5 ;  /* 0x00000005000b7308 */ /* 0x0006640000002400 */
[----:B---3--:R-:W-:-:S06]  /*2d50*/  LOP3.LUT R5, R9, 0x7ffffffc, RZ, 0xc0, !PT ;  /* 0x7ffffffc09057812 */ /* 0x008fcc00078ec0ff */
[----:B------:R-:W3:Y:S01]  /*2d60*/  MUFU.TANH R9, R8 ;  /* 0x0000000800097308 */ /* 0x000ee20000002400 */
[----:B------:R-:W-:Y:S02]  /*2d70*/  IMAD.IADD R4, R4, 0x1, -R5 ;  /* 0x0000000104047824 */ /* 0x000fe400078e0a05 */
[----:B------:R-:W-:Y:S02]  /*2d80*/  FMUL.FTZ R5, R52, c[0x0][0x320] ;  /* 0x0000c80034057a20 */ /* 0x000fe40000410000 */
[----:B------:R-:W-:-:S03]  /*2d90*/  IMAD.SHL.U32 R22, R4, 0x2, RZ ;  /* 0x0000000204167824 */ /* 0x000fc600078e00ff */
[----:B------:R5:W2:Y:S02]  /*2da0*/  MUFU.TANH R8, R5 ;  /* 0x0000000500087308 */ /* 0x000aa40000002400 */
[----:B------:R-:W-:Y:S01]  /*2db0*/  IADD3 R4, R7, -c[0x0][0x168], -R22 ;  /* 0x80005a0007047a10 */ /* 0x000fe20007ffe816 */
[----:B------:R2:W-:Y:S01]  /*2dc0*/  STL [R1], R22 ;  /* 0x0000001601007387 */ /* 0x0005e20000100800 */
[----:B------:R-:W-:Y:S02]  /*2dd0*/  IADD3 R18, -R22, c[0x0][0x1d0], R28 ;  /* 0x0000740016127a10 */ /* 0x000fe40007ffe11c */
[C---:B------:R-:W-:Y:S02]  /*2de0*/  IADD3 R14, R4.reuse, c[0x0][0x328], RZ ;  /* 0x0000ca00040e7a10 */ /* 0x040fe40007ffe0ff */
[----:B------:R-:W-:-:S05]  /*2df0*/  IADD3 R19, R4, UR6, RZ ;  /* 0x0000000604137c10 */ /* 0x000fca000fffe0ff */
[--C-:B-1----:R-:W-:Y:S02]  /*2e00*/  IMAD.IADD R4, R19, 0x1, R6.reuse ;  /* 0x0000000113047824 */ /* 0x102fe400078e0206 */
[----:B-----5:R-:W-:-:S05]  /*2e10*/  IMAD.IADD R5, R14, 0x1, R6 ;  /* 0x000000010e057824 */ /* 0x020fca00078e0206 */
[----:B------:R-:W-:Y:S02]  /*2e20*/  IMNMX R5, R5, R18, PT ;  /* 0x0000001205057217 */ /* 0x000fe40003800200 */
[----:B--2---:R-:W-:Y:S01]  /*2e30*/  IADD3 R22, R28, -R22, RZ ;  /* 0x800000161c167210 */ /* 0x004fe20007ffe0ff */
[----:B------:R-:W-:Y:S05]  /*2e40*/  @P0 BRA `(.L_x_882) ;  /* 0x0000015000000947 */ /* 0x000fea0003800000 */
[----:B---34-:R-:W-:Y:S01]  /*2e50*/  IADD3 R6, R6, c[0x0][0x1d0], RZ ;  /* 0x0000740006067a10 */ /* 0x018fe20007ffe0ff */
        /* <DEDUP_REMOVED lines=11> */
.L_x_884:
[----:B------:R-:W-:-:S04]  /*2f10*/  MOV R7, c[0x0][0x32c] ;  /* 0x0000cb0000077a02 */ /* 0x000fc80000000f00 */
[----:B------:R-:W-:-:S13]  /*2f20*/  ISETP.NE.AND P0, PT, R7, 0x1, PT ;  /* 0x000000010700780c */ /* 0x000fda0003f05270 */
[----:B------:R-:W-:-:S05]  /*2f30*/  @P0 IMAD.HI.U32 R7, R6, c[0x0][0x330], RZ ;  /* 0x0000cc0006070a27 */ /* 0x000fca00078e00ff */
[----:B------:R-:W-:Y:S02]  /*2f40*/  @P0 SHF.R.U32.HI R6, RZ, c[0x0][0x334], R7 ;  /* 0x0000cd00ff060a19 */ /* 0x000fe40000011607 */
.L_x_885:
[----:B------:R-:W-:Y:S05]  /*2f50*/  BSYNC B0 ;  /* 0x0000000000007941 */ /* 0x000fea0003800000 */
.L_x_883:
[----:B------:R-:W-:-:S05]  /*2f60*/  IMAD R6, R6, c[0x0][0x32c], R22 ;  /* 0x0000cb0006067a24 */ /* 0x000fca00078e0216 */
[----:B------:R-:W-:Y:S02]  /*2f70*/  IADD3 R7, R6, c[0x0][0x32c], RZ ;  /* 0x0000cb0006077a10 */ /* 0x000fe40007ffe0ff */
[----:B------:R-:W-:Y:S02]  /*2f80*/  IMNMX R4, R4, R6, !PT ;  /* 0x0000000604047217 */ /* 0x000fe40007800200 */
[----:B------:R-:W-:Y:S02]  /*2f90*/  IMNMX R5, R5, R7, PT ;  /* 0x0000000705057217 */ /* 0x000fe40003800200 */
.L_x_882:
[C---:B---34-:R-:W-:Y:S01]  /*2fa0*/  ISETP.GE.AND P0, PT, R28.reuse, 0x2, PT ;  /* 0x000000021c00780c */ /* 0x058fe20003f06270 */
[----:B------:R-:W1:Y:S01]  /*2fb0*/  SHFL.IDX PT, R6, R10, 0x1, 0x1c1f ;  /* 0x003c1f000a067f89 */ /* 0x000e6200000e0000 */
[----:B------:R-:W-:Y:S02]  /*2fc0*/  ISETP.GE.AND P2, PT, R28, 0xa, PT ;  /* 0x0000000a1c00780c */ /* 0x000fe40003f46270 */
[----:B------:R-:W-:Y:S02]  /*2fd0*/  P2R R32, PR, RZ, 0x1 ;  /* 0x00000001ff207803 */ /* 0x000fe40000000000 */
[----:B------:R-:W-:-:S02]  /*2fe0*/  ISETP.GT.AND P0, PT, R4, 0x1, !P0 ;  /* 0x000000010400780c */ /* 0x000fc40004704270 */
[----:B------:R-:W-:Y:S02]  /*2ff0*/  ISETP.GE.AND P1, PT, R28, 0x9, PT ;  /* 0x000000091c00780c */ /* 0x000fe40003f26270 */
[----:B------:R-:W-:Y:S02]  /*3000*/  ISETP.LT.OR P0, PT, R5, 0x2, P0 ;  /* 0x000000020500780c */ /* 0x000fe40000701670 */
[----:B------:R-:W-:Y:S02]  /*3010*/  P2R R31, PR, RZ, 0x2 ;  /* 0x00000002ff1f7803 */ /* 0x000fe40000000000 */
[----:B------:R-:W-:Y:S02]  /*3020*/  FSEL R40, R24, -INF , !P0 ;  /* 0xff80000018287808 */ /* 0x000fe40004000000 */
[----:B------:R-:W-:Y:S02]  /*3030*/  ISETP.GT.AND P0, PT, R4, 0x9, !P2 ;  /* 0x000000090400780c */ /* 0x000fe40005704270 */
[----:B------:R-:W-:-:S02]  /*3040*/  P2R R30, PR, RZ, 0x4 ;  /* 0x00000004ff1e7803 */ /* 0x000fc40000000000 */
[----:B------:R-:W-:Y:S02]  /*3050*/  ISETP.LT.OR P0, PT, R5, 0xa, P0 ;  /* 0x0000000a0500780c */ /* 0x000fe40000701670 */
[----:B------:R-:W-:Y:S02]  /*3060*/  ISETP.GT.AND P1, PT, R4, 0x8, !P1 ;  /* 0x000000080400780c */ /* 0x000fe40004f24270 */
[----:B------:R-:W-:Y:S02]  /*3070*/  ISETP.GE.AND P2, PT, R28, 0x11, PT ;  /* 0x000000111c00780c */ /* 0x000fe40003f46270 */
[----:B------:R-:W-:Y:S02]  /*3080*/  FSEL R41, R21, -INF , !P0 ;  /* 0xff80000015297808 */ /* 0x000fe40004000000 */
[----:B------:R-:W-:Y:S02]  /*3090*/  ISETP.LT.OR P1, PT, R5, 0x9, P1 ;  /* 0x000000090500780c */ /* 0x000fe40000f21670 */
[----:B------:R-:W-:-:S02]  /*30a0*/  ISETP.GT.AND P0, PT, R4, 0x10, !P2 ;  /* 0x000000100400780c */ /* 0x000fc40005704270 */
[----:B------:R-:W-:Y:S02]  /*30b0*/  FSEL R44, R23, -INF , !P1 ;  /* 0xff800000172c7808 */ /* 0x000fe40004800000 */
[----:B------:R-:W-:Y:S02]  /*30c0*/  ISETP.LT.OR P0, PT, R5, 0x11, P0 ;  /* 0x000000110500780c */ /* 0x000fe40000701670 */
[----:B------:R-:W-:Y:S02]  /*30d0*/  ISETP.GE.AND P1, PT, R28, 0x12, PT ;  /* 0x000000121c00780c */ /* 0x000fe40003f26270 */
[----:B------:R-:W-:Y:S02]  /*30e0*/  FSEL R53, R20, -INF , !P0 ;  /* 0xff80000014357808 */ /* 0x000fe40004000000 */
[----:B------:R-:W-:Y:S02]  /*30f0*/  ISETP.GT.AND P0, PT, R4, 0x11, !P1 ;  /* 0x000000110400780c */ /* 0x000fe40004f04270 */
[----:B------:R-:W-:-:S02]  /*3100*/  P2R R27, PR, RZ, 0x2 ;  /* 0x00000002ff1b7803 */ /* 0x000fc40000000000 */
[----:B------:R-:W-:Y:S02]  /*3110*/  ISETP.LT.OR P0, PT, R5, 0x12, P0 ;  /* 0x000000120500780c */ /* 0x000fe40000701670 */
[----:B------:R-:W-:Y:S02]  /*3120*/  ISETP.GE.AND P1, PT, R28, 0x19, PT ;  /* 0x000000191c00780c */ /* 0x000fe40003f26270 */
[----:B------:R-:W-:Y:S02]  /*3130*/  FSEL R56, R17, -INF , !P0 ;  /* 0xff80000011387808 */ /* 0x000fe40004000000 */
[----:B------:R-:W-:Y:S02]  /*3140*/  ISETP.GT.AND P0, PT, R4, 0x18, !P1 ;  /* 0x000000180400780c */ /* 0x000fe40004f04270 */
[----:B------:R-:W-:Y:S02]  /*3150*/  P2R R26, PR, RZ, 0x2 ;  /* 0x00000002ff1a7803 */ /* 0x000fe40000000000 */
[----:B------:R-:W-:-:S02]  /*3160*/  ISETP.LT.OR P0, PT, R5, 0x19, P0 ;  /* 0x000000190500780c */ /* 0x000fc40000701670 */
[----:B------:R-:W-:Y:S02]  /*3170*/  ISETP.GE.AND P1, PT, R28, 0x1a, PT ;  /* 0x0000001a1c00780c */ /* 0x000fe40003f26270 */
[----:B------:R-:W-:Y:S02]  /*3180*/  FSEL R57, R16, -INF , !P0 ;  /* 0xff80000010397808 */ /* 0x000fe40004000000 */
[----:B------:R-:W-:Y:S02]  /*3190*/  ISETP.GT.AND P0, PT, R4, 0x19, !P1 ;  /* 0x000000190400780c */ /* 0x000fe40004f04270 */
[C---:B------:R-:W-:Y:S02]  /*31a0*/  ISETP.GE.AND P6, PT, R28.reuse, 0x21, PT ;  /* 0x000000211c00780c */ /* 0x040fe40003fc6270 */
[----:B------:R-:W-:Y:S02]  /*31b0*/  ISETP.LT.OR P0, PT, R5, 0x1a, P0 ;  /* 0x0000001a0500780c */ /* 0x000fe40000701670 */
[----:B------:R-:W-:-:S02]  /*31c0*/  ISETP.GE.AND P5, PT, R28, 0x22, PT ;  /* 0x000000221c00780c */ /* 0x000fc40003fa6270 */
[----:B------:R-:W-:Y:S02]  /*31d0*/  FSEL R58, R15, -INF , !P0 ;  /* 0xff8000000f3a7808 */ /* 0x000fe40004000000 */
[----:B------:R-:W-:Y:S02]  /*31e0*/  ISETP.GT.AND P0, PT, R4, 0x20, !P6 ;  /* 0x000000200400780c */ /* 0x000fe40007704270 */
[----:B------:R-:W-:Y:S02]  /*31f0*/  P2R R29, PR, RZ, 0x4 ;  /* 0x00000004ff1d7803 */ /* 0x000fe40000000000 */
[----:B------:R-:W-:Y:S02]  /*3200*/  ISETP.LT.OR P0, PT, R5, 0x21, P0 ;  /* 0x000000210500780c */ /* 0x000fe40000701670 */
[----:B------:R-:W-:Y:S02]  /*3210*/  ISETP.GE.AND P2, PT, R28, 0x29, PT ;  /* 0x000000291c00780c */ /* 0x000fe40003f46270 */
[----:B------:R-:W-:-:S02]  /*3220*/  FSEL R167, R13, -INF , !P0 ;  /* 0xff8000000da77808 */ /* 0x000fc40004000000 */
[----:B------:R-:W-:Y:S02]  /*3230*/  ISETP.GT.AND P0, PT, R4, 0x21, !P5 ;  /* 0x000000210400780c */ /* 0x000fe40006f04270 */
[----:B------:R-:W-:Y:S02]  /*3240*/  P2R R33, PR, RZ, 0x2 ;  /* 0x00000002ff217803 */ /* 0x000fe40000000000 */
[----:B------:R-:W-:Y:S02]  /*3250*/  ISETP.LT.OR P0, PT, R5, 0x22, P0 ;  /* 0x000000220500780c */ /* 0x000fe40000701670 */
[----:B------:R-:W-:Y:S02]  /*3260*/  ISETP.GE.AND P1, PT, R28, 0x1, PT ;  /* 0x000000011c00780c */ /* 0x000fe40003f26270 */
[----:B------:R-:W-:Y:S02]  /*3270*/  FSEL R163, R12, -INF , !P0 ;  /* 0xff8000000ca37808 */ /* 0x000fe40004000000 */
[----:B------:R-:W-:-:S02]  /*3280*/  ISETP.GT.AND P0, PT, R4, 0x28, !P2 ;  /* 0x000000280400780c */ /* 0x000fc40005704270 */
[----:B------:R-:W-:Y:S02]  /*3290*/  P2R R25, PR, RZ, 0x2 ;  /* 0x00000002ff197803 */ /* 0x000fe40000000000 */
[----:B------:R-:W-:-:S04]  /*32a0*/  ISETP.LT.OR P0, PT, R5, 0x29, P0 ;  /* 0x000000290500780c */ /* 0x000fc80000701670 */
[----:B------:R-:W-:Y:S02]  /*32b0*/  FSEL R168, R11, -INF , !P0 ;  /* 0xff8000000ba87808 */ /* 0x000fe40004000000 */
[----:B------:R-:W-:Y:S02]  /*32c0*/  ISETP.GT.AND P0, PT, R4, RZ, !P1 ;  /* 0x000000ff0400720c */ /* 0x000fe40004f04270 */
[----:B------:R-:W-:Y:S02]  /*32d0*/  ISETP.GE.AND P1, PT, R28, 0x2a, PT ;  /* 0x0000002a1c00780c */ /* 0x000fe40003f26270 */
[----:B------:R-:W-:-:S04]  /*32e0*/  ISETP.LT.OR P0, PT, R5, 0x1, P0 ;  /* 0x000000010500780c */ /* 0x000fc80000701670 */
[----:B------:R-:W-:Y:S02]  /*32f0*/  FSEL R37, R8, -INF , !P0 ;  /* 0xff80000008257808 */ /* 0x000fe40004000000 */
[----:B------:R-:W-:Y:S01]  /*3300*/  ISETP.GT.AND P0, PT, R4, 0x29, !P1 ;  /* 0x000000290400780c */ /* 0x000fe20004f04270 */
[----:B------:R-:W-:-:S03]  /*3310*/  FMUL.FTZ R4, R43, c[0x0][0x320] ;  /* 0x0000c8002b047a20 */ /* 0x000fc60000410000 */
[----:B------:R-:W-:Y:S01]  /*3320*/  ISETP.LT.OR P0, PT, R5, 0x2a, P0 ;  /* 0x0000002a0500780c */ /* 0x000fe20000701670 */
[----:B------:R2:W3:Y:S01]  /*3330*/  MUFU.TANH R24, R4 ;  /* 0x0000000400187308 */ /* 0x0004e20000002400 */
[----:B------:R-:W-:Y:S02]  /*3340*/  FMUL.FTZ R5, R34, c[0x0][0x320] ;  /* 0x0000c80022057a20 */ /* 0x000fe40000410000 */
[----:B------:R-:W-:Y:S02]  /*3350*/  FSEL R162, R9, -INF , !P0 ;  /* 0xff80000009a27808 */ /* 0x000fe40004000000 */
[----:B------:R-:W-:-:S03]  /*3360*/  PLOP3.LUT P0, PT, PT, PT, UP2, 0x40, 0x0 ;  /* 0x000000000000781c */ /* 0x000fc60003f0e828 */
[----:B------:R1:W4:Y:S01]  /*3370*/  MUFU.TANH R13, R5 ;  /* 0x00000005000d7308 */ /* 0x0003220000002400 */
[----:B--2---:R-:W-:-:S07]  /*3380*/  FMUL.FTZ R4, R54, c[0x0][0x320] ;  /* 0x0000c80036047a20 */ /* 0x004fce0000410000 */
[----:B------:R2:W2:Y:S01]  /*3390*/  MUFU.TANH R23, R4 ;  /* 0x0000000400177308 */ /* 0x0004a20000002400 */
[----:B-1----:R-:W-:-:S05]  /*33a0*/  IMAD.IADD R5, R14, 0x1, R6 ;  /* 0x000000010e057824 */ /* 0x002fca00078e0206 */
[----:B------:R-:W-:Y:S01]  /*33b0*/  IMNMX R5, R5, R18, PT ;  /* 0x0000001205057217 */ /* 0x000fe20003800200 */
[----:B--2---:R-:W-:-:S04]  /*33c0*/  FMUL.FTZ R4, R55, c[0x0][0x320] ;  /* 0x0000c80037047a20 */ /* 0x004fc80000410000 */
[----:B------:R1:W2:Y:S02]  /*33d0*/  MUFU.TANH R21, R4 ;  /* 0x0000000400157308 */ /* 0x0002a40000002400 */
[----:B-1----:R-:W-:-:S06]  /*33e0*/  FMUL.FTZ R4, R38, c[0x0][0x320] ;  /* 0x0000c80026047a20 */ /* 0x002fcc0000410000 */
[----:B------:R1:W1:Y:S02]  /*33f0*/  MUFU.TANH R20, R4 ;  /* 0x0000000400147308 */ /* 0x0002640000002400 */
        /* <DEDUP_REMOVED lines=14> */
[----:B-1----:R-:W-:Y:S01]  /*34e0*/  IMAD.IADD R4, R19, 0x1, R6 ;  /* 0x0000000113047824 */ /* 0x002fe200078e0206 */
[----:B------:R-:W-:Y:S05]  /*34f0*/  @P0 BRA `(.L_x_886) ;  /* 0x0000015000000947 */ /* 0x000fea0003800000 */
        /* <DEDUP_REMOVED lines=12> */
.L_x_888:
[----:B------:R-:W-:-:S04]  /*35c0*/  MOV R7, c[0x0][0x32c] ;  /* 0x0000cb0000077a02 */ /* 0x000fc80000000f00 */
[----:B------:R-:W-:-:S13]  /*35d0*/  ISETP.NE.AND P0, PT, R7, 0x1, PT ;  /* 0x000000010700780c */ /* 0x000fda0003f05270 */
[----:B------:R-:W-:-:S05]  /*35e0*/  @P0 IMAD.HI.U32 R7, R6, c[0x0][0x330], RZ ;  /* 0x0000cc0006070a27 */ /* 0x000fca00078e00ff */
[----:B------:R-:W-:Y:S02]  /*35f0*/  @P0 SHF.R.U32.HI R6, RZ, c[0x0][0x334], R7 ;  /* 0x0000cd00ff060a19 */ /* 0x000fe40000011607 */
.L_x_889:
[----:B------:R-:W-:Y:S05]  /*3600*/  BSYNC B0 ;  /* 0x0000000000007941 */ /* 0x000fea0003800000 */
.L_x_887:
[----:B------:R-:W-:-:S05]  /*3610*/  IMAD R6, R6, c[0x0][0x32c], R22 ;  /* 0x0000cb0006067a24 */ /* 0x000fca00078e0216 */
[----:B------:R-:W-:Y:S02]  /*3620*/  IADD3 R7, R6, c[0x0][0x32c], RZ ;  /* 0x0000cb0006077a10 */ /* 0x000fe40007ffe0ff */
[----:B------:R-:W-:Y:S02]  /*3630*/  IMNMX R4, R4, R6, !PT ;  /* 0x0000000604047217 */ /* 0x000fe40007800200 */
[----:B------:R-:W-:Y:S02]  /*3640*/  IMNMX R5, R5, R7, PT ;  /* 0x0000000705057217 */ /* 0x000fe40003800200 */
.L_x_886:
[----:B--234-:R-:W-:Y:S01]  /*3650*/  ISETP.NE.AND P0, PT, R32, RZ, PT ;  /* 0x000000ff2000720c */ /* 0x01cfe20003f05270 */
[----:B------:R-:W1:Y:S03]  /*3660*/  SHFL.IDX PT, R6, R10, 0x2, 0x1c1f ;  /* 0x005c1f000a067f89 */ /* 0x000e6600000e0000 */
        /* <DEDUP_REMOVED lines=36> */
[----:B------:R-:W-:-:S04]  /*38b0*/  ISETP.NE.AND P0, PT, R25, RZ, PT ;  /* 0x000000ff1900720c */ /* 0x000fc80003f05270 */
[----:B------:R-:W-:-:S04]  /*38c0*/  ISETP.GT.AND P0, PT, R4, RZ, !P0 ;  /* 0x000000ff0400720c */ /* 0x000fc80004704270 */
        /* <DEDUP_REMOVED lines=46> */
.L_x_892:
[----:B------:R-:W-:-:S04]  /*3bb0*/  MOV R7, c[0x0][0x32c] ;  /* 0x0000cb0000077a02 */ /* 0x000fc80000000f00 */
[----:B------:R-:W-:-:S13]  /*3bc0*/  ISETP.NE.AND P0, PT, R7, 0x1, PT ;  /* 0x000000010700780c */ /* 0x000fda0003f05270 */
[----:B------:R-:W-:-:S05]  /*3bd0*/  @P0 IMAD.HI.U32 R7, R6, c[0x0][0x330], RZ ;  /* 0x0000cc0006070a27 */ /* 0x000fca00078e00ff */
[----:B------:R-:W-:Y:S02]  /*3be0*/  @P0 SHF.R.U32.HI R6, RZ, c[0x0][0x334], R7 ;  /* 0x0000cd00ff060a19 */ /* 0x000fe40000011607 */
.L_x_893:
[----:B------:R-:W-:Y:S05]  /*3bf0*/  BSYNC B0 ;  /* 0x0000000000007941 */ /* 0x000fea0003800000 */
.L_x_891:
[----:B------:R-:W-:-:S05]  /*3c00*/  IMAD R6, R6, c[0x0][0x32c], R22 ;  /* 0x0000cb0006067a24 */ /* 0x000fca00078e0216 */
[----:B------:R-:W-:Y:S02]  /*3c10*/  IADD3 R7, R6, c[0x0][0x32c], RZ ;  /* 0x0000cb0006077a10 */ /* 0x000fe40007ffe0ff */
[----:B------:R-:W-:Y:S02]  /*3c20*/  IMNMX R4, R4, R6, !PT ;  /* 0x0000000604047217 */ /* 0x000fe40007800200 */
[----:B------:R-:W-:Y:S02]  /*3c30*/  IMNMX R5, R5, R7, PT ;  /* 0x0000000705057217 */ /* 0x000fe40003800200 */
.L_x_890:
[----:B--234-:R-:W-:-:S04]  /*3c40*/  ISETP.NE.AND P0, PT, R32, RZ, PT ;  /* 0x000000ff2000720c */ /* 0x01cfc80003f05270 */
        /* <DEDUP_REMOVED lines=43> */
[----:B------:R1:W2:Y:S01]  /*3f00*/  MUFU.TANH R55, R4 ;  /* 0x0000000400377308 */ /* 0x0002a20000002400 */
[----:B------:R-:W-:Y:S02]  /*3f10*/  FMUL.FTZ R5, R62, c[0x0][0x320] ;  /* 0x0000c8003e057a20 */ /* 0x000fe40000410000 */
[----:B------:R-:W-:Y:S02]  /*3f20*/  FSEL R189, R9, -INF , !P0 ;  /* 0xff80000009bd7808 */ /* 0x000fe40004000000 */
[----:B------:R-:W-:-:S03]  /*3f30*/  PLOP3.LUT P0, PT, PT, PT, UP2, 0x40, 0x0 ;  /* 0x000000000000781c */ /* 0x000fc60003f0e828 */
[----:B------:R3:W4:Y:S01]  /*3f40*/  MUFU.TANH R60, R5 ;  /* 0x00000005003c7308 */ /* 0x0007220000002400 */
[----:B-1----:R-:W-:-:S07]  /*3f50*/  FMUL.FTZ R4, R87, c[0x0][0x320] ;  /* 0x0000c80057047a20 */ /* 0x002fce0000410000 */
[----:B------:R1:W1:Y:S01]  /*3f60*/  MUFU.TANH R16, R4 ;  /* 0x0000000400107308 */ /* 0x0002620000002400 */
[----:B---3--:R-:W-:-:S07]  /*3f70*/  FMUL.FTZ R5, R63, c[0x0][0x320] ;  /* 0x0000c8003f057a20 */ /* 0x008fce0000410000 */
[----:B------:R3:W2:Y:S01]  /*3f80*/  MUFU.TANH R59, R5 ;  /* 0x00000005003b7308 */ /* 0x0006a20000002400 */
[----:B-1----:R-:W-:-:S07]  /*3f90*/  FMUL.FTZ R4, R75, c[0x0][0x320] ;  /* 0x0000c8004b047a20 */ /* 0x002fce0000410000 */
[----:B------:R1:W1:Y:S01]  /*3fa0*/  MUFU.TANH R17, R4 ;  /* 0x0000000400117308 */ /* 0x0002620000002400 */
[----:B---3--:R-:W-:Y:S02]  /*3fb0*/  FMUL.FTZ R5, R70, c[0x0][0x320] ;  /* 0x0000c80046057a20 */ /* 0x008fe40000410000 */
[----:B-1----:R-:W-:-:S05]  /*3fc0*/  FMUL.FTZ R4, R86, c[0x0][0x320] ;  /* 0x0000c80056047a20 */ /* 0x002fca0000410000 */
[----:B------:R1:W3:Y:S02]  /*3fd0*/  MUFU.TANH R15, R4 ;  /* 0x00000004000f7308 */ /* 0x0002e40000002400 */
[----:B-1----:R-:W-:-:S06]  /*3fe0*/  FMUL.FTZ R4, R78, c[0x0][0x320] ;  /* 0x0000c8004e047a20 */ /* 0x002fcc0000410000 */
[----:B------:R1:W1:Y:S02]  /*3ff0*/  MUFU.TANH R13, R4 ;  /* 0x00000004000d7308 */ /* 0x0002640000002400 */
[----:B-1----:R-:W-:-:S06]  /*4000*/  FMUL.FTZ R4, R83, c[0x0][0x320] ;  /* 0x0000c80053047a20 */ /* 0x002fcc0000410000 */
[----:B------:R1:W1:Y:S02]  /*4010*/  MUFU.TANH R12, R4 ;  /* 0x00000004000c7308 */ /* 0x0002640000002400 */
[----:B-1----:R-:W-:-:S06]  /*4020*/  FMUL.FTZ R4, R74, c[0x0][0x320] ;  /* 0x0000c8004a047a20 */ /* 0x002fcc0000410000 */
[----:B------:R1:W1:Y:S02]  /*4030*/  MUFU.TANH R11, R4 ;  /* 0x00000004000b7308 */ /* 0x0002640000002400 */
[----:B-1----:R1:W5:Y:S06]  /*4040*/  SHFL.IDX PT, R4, R10, 0x3, 0x1c1f ;  /* 0x007c1f000a047f89 */ /* 0x00236c00000e0000 */
[----:B-1----:R1:W1:Y:S01]  /*4050*/  MUFU.TANH R10, R5 ;  /* 0x00000005000a7308 */ /* 0x0022620000002400 */
[--C-:B-----5:R-:W-:Y:S02]  /*4060*/  IMAD.IADD R9, R14, 0x1, R4.reuse ;  /* 0x000000010e097824 */ /* 0x120fe400078e0204 */
[----:B------:R-:W-:-:S03]  /*4070*/  IMAD.IADD R8, R19, 0x1, R4 ;  /* 0x0000000113087824 */ /* 0x000fc600078e0204 */
[----:B------:R-:W-:Y:S01]  /*4080*/  IMNMX R9, R9, R18, PT ;  /* 0x0000001209097217 */ /* 0x000fe20003800200 */
[----:B-1----:R-:W-:-:S04]  /*4090*/  FMUL.FTZ R5, R82, c[0x0][0x320] ;  /* 0x0000c80052057a20 */ /* 0x002fc80000410000 */
[----:B------:R1:W1:Y:S02]  /*40a0*/  MUFU.TANH R7, R5 ;  /* 0x0000000500077308 */ /* 0x0002640000002400 */
[----:B-1----:R-:W-:-:S06]  /*40b0*/  FMUL.FTZ R5, R79, c[0x0][0x320] ;  /* 0x0000c8004f057a20 */ /* 0x002fcc0000410000 */
[----:B------:R1:W1:Y:S01]  /*40c0*/  MUFU.TANH R6, R5 ;  /* 0x0000000500067308 */ /* 0x0002620000002400 */
[----:B------:R-:W-:Y:S05]  /*40d0*/  @P0 BRA `(.L_x_894) ;  /* 0x0000015000000947 */ /* 0x000fea0003800000 */
[----:B--234-:R-:W-:Y:S01]  /*40e0*/  IADD3 R4, R4, c[0x0][0x1d0], RZ ;  /* 0x0000740004047a10 */ /* 0x01cfe20007ffe0ff */
[----:B------:R-:W-:Y:S03]  /*40f0*/  BSSY B0, `(.L_x_895) ;  /* 0x000000f000007945 */ /* 0x000fe60003800000 */
[----:B------:R-:W-:-:S04]  /*4100*/  IADD3 R4, R4, -c[0x0][0x168], RZ ;  /* 0x80005a0004047a10 */ /* 0x000fc80007ffe0ff */
[----:B------:R-:W-:-:S13]  /*4110*/  ISETP.GT.AND P0, PT, R4, -0x1, PT ;  /* 0xffffffff0400780c */ /* 0x000fda0003f04270 */
[----:B------:R-:W-:Y:S05]  /*4120*/  @P0 BRA `(.L_x_896) ;  /* 0x0000007000000947 */ /* 0x000fea0003800000 */
[----:B-1----:R-:W-:Y:S01]  /*4130*/  IMAD.MOV.U32 R5, RZ, RZ, c[0x0][0x32c] ;  /* 0x0000cb00ff057624 */ /* 0x002fe200078e00ff */
[----:B------:R-:W-:-:S04]  /*4140*/  LOP3.LUT R4, RZ, R4, RZ, 0x33, !PT ;  /* 0x00000004ff047212 */ /* 0x000fc800078e33ff */
[----:B------:R-:W-:-:S13]  /*4150*/  ISETP.NE.AND P0, PT, R5, 0x1, PT ;  /* 0x000000010500780c */ /* 0x000fda0003f05270 */
[----:B------:R-:W-:-:S05]  /*4160*/  @P0 IMAD.HI.U32 R5, R4, c[0x0][0x330], RZ ;  /* 0x0000cc0004050a27 */ /* 0x000fca00078e00ff */
[----:B------:R-:W-:-:S04]  /*4170*/  @P0 SHF.R.U32.HI R4, RZ, c[0x0][0x334], R5 ;  /* 0x0000cd00ff040a19 */ /* 0x000fc80000011605 */
[----:B------:R-:W-:Y:S01]  /*4180*/  LOP3.LUT R4, RZ, R4, RZ, 0x33, !PT ;  /* 0x00000004ff047212 */ /* 0x000fe200078e33ff */
[----:B------:R-:W-:Y:S05]  /*4190*/  BRA `(.L_x_897) ;  /* 0x0000004000007947 */ /* 0x000fea0003800000 */
.L_x_896:
[----:B-1----:R-:W-:-:S04]  /*41a0*/  MOV R5, c[0x0][0x32c] ;  /* 0x0000cb0000057a02 */ /* 0x002fc80000000f00 */
[----:B------:R-:W-:-:S13]  /*41b0*/  ISETP.NE.AND P0, PT, R5, 0x1, PT ;  /* 0x000000010500780c */ /* 0x000fda0003f05270 */
[----:B------:R-:W-:-:S05]  /*41c0*/  @P0 IMAD.HI.U32 R5, R4, c[0x0][0x330], RZ ;  /* 0x0000cc0004050a27 */ /* 0x000fca00078e00ff */
[----:B------:R-:W-:Y:S02]  /*41d0*/  @P0 SHF.R.U32.HI R4, RZ, c[0x0][0x334], R5 ;  /* 0x0000cd00ff040a19 */ /* 0x000fe40000011605 */
.L_x_897:
[----:B------:R-:W-:Y:S05]  /*41e0*/  BSYNC B0 ;  /* 0x0000000000007941 */ /* 0x000fea0003800000 */
.L_x_895:
[----:B------:R-:W-:-:S05]  /*41f0*/  IMAD R4, R4, c[0x0][0x32c], R22 ;  /* 0x0000cb0004047a24 */ /* 0x000fca00078e0216 */
[----:B------:R-:W-:Y:S02]  /*4200*/  IADD3 R5, R4, c[0x0][0x32c], RZ ;  /* 0x0000cb0004057a10 */ /* 0x000fe40007ffe0ff */
[----:B------:R-:W-:Y:S02]  /*4210*/  IMNMX R8, R8, R4, !PT ;  /* 0x0000000408087217 */ /* 0x000fe40007800200 */
[----:B------:R-:W-:Y:S02]  /*4220*/  IMNMX R9, R9, R5, PT ;  /* 0x0000000509097217 */ /* 0x000fe40003800200 */
.L_x_894:
[----:B--234-:R-:W-:Y:S01]  /*4230*/  FMNMX.FTZ R137, R37, R40, !PT ;  /* 0x0000002825897209 */ /* 0x01cfe20007810000 */
[----:B------:R-:W-:Y:S01]  /*4240*/  IMAD.SHL.U32 R225, R0, 0x2, RZ ;  /* 0x0000000200e17824 */ /* 0x000fe200078e00ff */
[----:B------:R-:W-:Y:S01]  /*4250*/  FMNMX.FTZ R136, R28, R34, !PT ;  /* 0x000000221c887209 */ /* 0x000fe20007810000 */
[----:B------:R-:W-:Y:S01]  /*4260*/  STL [R1+0x60], R234 ;  /* 0x000060ea01007387 */ /* 0x000fe20000100800 */
[----:B------:R-:W-:Y:S01]  /*4270*/  FMNMX.FTZ R137, R44, R137, !PT ;  /* 0x000000892c897209 */ /* 0x000fe20007810000 */
[----:B------:R-:W-:Y:S01]  /*4280*/  IMAD R226, R3, 0x2, R225 ;  /* 0x0000000203e27824 */ /* 0x000fe200078e02e1 */
[----:B------:R-:W-:Y:S01]  /*4290*/  FMNMX.FTZ R136, R35, R136, !PT ;  /* 0x0000008823887209 */ /* 0x000fe20007810000 */
[----:B------:R-:W-:Y:S01]  /*42a0*/  STL [R1+0x5c], R233 ;  /* 0x00005ce901007387 */ /* 0x000fe20000100800 */
[----:B------:R-:W-:Y:S01]  /*42b0*/  FMNMX.FTZ R137, R41, R137, !PT ;  /* 0x0000008929897209 */ /* 0x000fe20007810000 */
[----:B------:R-:W-:Y:S01]  /*42c0*/  IMAD R227, R2, 0x2, R226 ;  /* 0x0000000202e37824 */ /* 0x000fe200078e02e2 */
[----:B------:R-:W-:Y:S01]  /*42d0*/  ISETP.NE.AND P0, PT, R32, RZ, PT ;  /* 0x000000ff2000720c */ /* 0x000fe20003f05270 */
[----:B------:R-:W-:Y:S01]  /*42e0*/  STL [R1+0x58], R232 ;  /* 0x000058e801007387 */ /* 0x000fe20000100800 */
[----:B------:R-:W-:Y:S01]  /*42f0*/  FMNMX.FTZ R137, R53, R137, !PT ;  /* 0x0000008935897209 */ /* 0x000fe20007810000 */
[----:B------:R-:W-:Y:S01]  /*4300*/  ULDC.64 UR4, c[0x0][0x2c8] ;  /* 0x0000b20000047ab9 */ /* 0x000fe20000000a00 */
[----:B------:R-:W-:Y:S01]  /*4310*/  FMNMX.FTZ R136, R36, R136, !PT ;  /* 0x0000008824887209 */ /* 0x000fe20007810000 */
[----:B------:R-:W-:Y:S01]  /*4320*/  STL [R1+0x54], R231 ;  /* 0x000054e701007387 */ /* 0x000fe20000100800 */
[----:B------:R-:W-:-:S02]  /*4330*/  FMNMX.FTZ R137, R56, R137, !PT ;  /* 0x0000008938897209 */ /* 0x000fc40007810000 */
[----:B------:R-:W-:Y:S01]  /*4340*/  ISETP.GT.AND P0, PT, R8, 0x1, !P0 ;  /* 0x000000010800780c */ /* 0x000fe20004704270 */
[----:B------:R-:W-:Y:S01]  /*4350*/  STL [R1+0x50], R230 ;  /* 0x000050e601007387 */ /* 0x000fe20000100800 */
[----:B------:R-:W-:Y:S02]  /*4360*/  FMNMX.FTZ R137, R57, R137, !PT ;  /* 0x0000008939897209 */ /* 0x000fe40007810000 */
[----:B------:R-:W-:Y:S01]  /*4370*/  FMNMX.FTZ R136, R38, R136, !PT ;  /* 0x0000008826887209 */ /* 0x000fe20007810000 */
[----:B------:R-:W-:Y:S01]  /*4380*/  STL [R1+0x4c], R229 ;  /* 0x00004ce501007387 */ /* 0x000fe20000100800 */
[----:B------:R-:W-:Y:S02]  /*4390*/  FMNMX.FTZ R137, R58, R137, !PT ;  /* 0x000000893a897209 */ /* 0x000fe40007810000 */
[----:B------:R-:W-:Y:S01]  /*43a0*/  ISETP.LT.OR P0, PT, R9, 0x2, P0 ;  /* 0x000000020900780c */ /* 0x000fe20000701670 */
[----:B------:R-:W-:Y:S01]  /*43b0*/  LDSM.16.MT88.4 R48, [R227+0x2080] ;  /* 0x00208000e330783b */ /* 0x000fe20000004200 */
[----:B------:R-:W-:-:S02]  /*43c0*/  FMNMX.FTZ R137, R167, R137, !PT ;  /* 0x00000089a7897209 */ /* 0x000fc40007810000 */
[----:B------:R-:W-:Y:S01]  /*43d0*/  FMNMX.FTZ R136, R39, R136, !PT ;  /* 0x0000008827887209 */ /* 0x000fe20007810000 */
[----:B------:R-:W-:Y:S01]  /*43e0*/  LDSM.16.MT88.4 R68, [R225+0x3880] ;  /* 0x00388000e144783b */ /* 0x000fe20000004200 */
[----:B------:R-:W-:Y:S02]  /*43f0*/  FMNMX.FTZ R137, R163, R137, !PT ;  /* 0x00000089a3897209 */ /* 0x000fe40007810000 */
[----:B------:R-:W-:Y:S01]  /*4400*/  FSEL R22, R16, -INF , !P0 ;  /* 0xff80000010167808 */ /* 0x000fe20004000000 */
[----:B------:R-:W-:Y:S01]  /*4410*/  LDSM.16.MT88.4 R76, [R226+0x3880] ;  /* 0x00388000e24c783b */ /* 0x000fe20000004200 */
[----:B------:R-:W-:Y:S02]  /*4420*/  FMNMX.FTZ R137, R168, R137, !PT ;  /* 0x00000089a8897209 */ /* 0x000fe40007810000 */
[----:B------:R-:W-:Y:S01]  /*4430*/  FMNMX.FTZ R136, R52, R136, !PT ;  /* 0x0000008834887209 */ /* 0x000fe20007810000 */
[----:B------:R-:W-:Y:S01]  /*4440*/  LDSM.16.MT88.4 R116, [R227+0x3880] ;  /* 0x00388000e374783b */ /* 0x000fe20000004200 */
[----:B------:R-:W-:-:S02]  /*4450*/  FMNMX.FTZ R137, R162, R137, !PT ;  /* 0x00000089a2897209 */ /* 0x000fc40007810000 */
[----:B------:R-:W-:Y:S01]  /*4460*/  ISETP.NE.AND P0, PT, R31, RZ, PT ;  /* 0x000000ff1f00720c */ /* 0x000fe20003f05270 */
[----:B------:R-:W-:Y:S01]  /*4470*/  LDSM.16.MT88.4 R72, [R225+0x2880] ;  /* 0x00288000e148783b */ /* 0x000fe20000004200 */
[----:B------:R-:W-:Y:S02]  /*4480*/  FMNMX.FTZ R136, R54, R136, !PT ;  /* 0x0000008836887209 */ /* 0x000fe40007810000 */
[----:B------:R-:W-:Y:S01]  /*4490*/  ISETP.GT.AND P0, PT, R8, 0x8, !P0 ;  /* 0x000000080800780c */ /* 0x000fe20004704270 */
[----:B------:R-:W2:Y:S01]  /*44a0*/  SHFL.BFLY PT, R4, R137, 0x2, 0x1f ;  /* 0x0c401f0089047f89 */ /* 0x000ea200000e0000 */
[----:B------:R-:W-:Y:S02]  /*44b0*/  FMNMX.FTZ R136, R158, R136, !PT ;  /* 0x000000889e887209 */ /* 0x000fe40007810000 */
[----:B------:R-:W-:Y:S01]  /*44c0*/  ISETP.LT.OR P0, PT, R9, 0x9, P0 ;  /* 0x000000090900780c */ /* 0x000fe20000701670 */
[----:B------:R-:W-:Y:S01]  /*44d0*/  LDSM.16.MT88.4 R64, [R226+0x2880] ;  /* 0x00288000e240783b */ /* 0x000fe20000004200 */
[----:B------:R-:W-:-:S02]  /*44e0*/  FMNMX.FTZ R136, R159, R136, !PT ;  /* 0x000000889f887209 */ /* 0x000fc40007810000 */
[----:B------:R-:W-:Y:S01]  /*44f0*/  FSEL R104, R7, -INF , !P0 ;  /* 0xff80000007687808 */ /* 0x000fe20004000000 */
[----:B------:R-:W-:Y:S01]  /*4500*/  STL [R1+0x48], R224 ;  /* 0x000048e001007387 */ /* 0x000fe20000100800 */
[----:B------:R-:W-:Y:S02]  /*4510*/  ISETP.NE.AND P0, PT, R30, RZ, PT ;  /* 0x000000ff1e00720c */ /* 0x000fe40003f05270 */
[----:B------:R-:W-:Y:S02]  /*4520*/  FMNMX.FTZ R136, R161, R136, !PT ;  /* 0x00000088a1887209 */ /* 0x000fe40007810000 */
[----:B------:R-:W-:Y:S02]  /*4530*/  ISETP.GT.AND P0, PT, R8, 0x9, !P0 ;  /* 0x000000090800780c */ /* 0x000fe40004704270 */
[----:B------:R-:W-:Y:S02]  /*4540*/  FMNMX.FTZ R136, R160, R136, !PT ;  /* 0x00000088a0887209 */ /* 0x000fe40007810000 */
[----:B------:R-:W-:-:S02]  /*4550*/  ISETP.LT.OR P0, PT, R9, 0xa, P0 ;  /* 0x0000000a0900780c */ /* 0x000fc40000701670 */
[----:B------:R-:W-:Y:S02]  /*4560*/  LEA R228, R2, R225, 0x1 ;  /* 0x000000e102e47211 */ /* 0x000fe400078e08ff */
[----:B------:R-:W-:Y:S02]  /*4570*/  FSEL R23, R12, -INF , !P0 ;  /* 0xff8000000c177808 */ /* 0x000fe40004000000 */
[----:B------:R-:W-:Y:S01]  /*4580*/  ISETP.NE.AND P0, PT, R29, RZ, PT ;  /* 0x000000ff1d00720c */ /* 0x000fe20003f05270 */
[----:B------:R-:W-:Y:S01]  /*4590*/  LDSM.16.MT88.4 R92, [R228+0x3880] ;  /* 0x00388000e45c783b */ /* 0x000fe20000004200 */
[----:B--2---:R-:W-:Y:S02]  /*45a0*/  FMNMX.FTZ R137, R137, R4, !PT ;  /* 0x0000000489897209 */ /* 0x004fe40007810000 */
[C---:B------:R-:W-:Y:S02]  /*45b0*/  ISETP.GT.AND P0, PT, R8.reuse, 0x10, !P0 ;  /* 0x000000100800780c */ /* 0x040fe40004704270 */
[----:B------:R-:W-:Y:S01]  /*45c0*/  ISETP.GT.AND P6, PT, R8, 0x20, !P6 ;  /* 0x000000200800780c */ /* 0x000fe200077c4270 */
[----:B------:R-:W2:Y:S01]  /*45d0*/  SHFL.BFLY PT, R4, R137, 0x1, 0x1f ;  /* 0x0c201f0089047f89 */ /* 0x000ea200000e0000 */
[----:B------:R-:W-:-:S02]  /*45e0*/  ISETP.LT.OR P0, PT, R9, 0x11, P0 ;  /* 0x000000110900780c */ /* 0x000fc40000701670 */
[C---:B------:R-:W-:Y:S02]  /*45f0*/  ISETP.GT.AND P5, PT, R8.reuse, 0x21, !P5 ;  /* 0x000000210800780c */ /* 0x040fe40006fa4270 */
[----:B------:R-:W-:Y:S02]  /*4600*/  FSEL R128, R13, -INF , !P0 ;  /* 0xff8000000d807808 */ /* 0x000fe40004000000 */
[----:B------:R-:W-:Y:S02]  /*4610*/  ISETP.NE.AND P0, PT, R27, RZ, PT ;  /* 0x000000ff1b00720c */ /* 0x000fe40003f05270 */
[C---:B------:R-:W-:Y:S02]  /*4620*/  ISETP.GT.AND P2, PT, R8.reuse, 0x28, !P2 ;  /* 0x000000280800780c */ /* 0x040fe40005744270 */
[C---:B------:R-:W-:Y:S02]  /*4630*/  ISETP.GT.AND P0, PT, R8.reuse, 0x11, !P0 ;  /* 0x000000110800780c */ /* 0x040fe40004704270 */
[----:B------:R-:W-:-:S02]  /*4640*/  ISETP.GT.AND P1, PT, R8, 0x29, !P1 ;  /* 0x000000290800780c */ /* 0x000fc40004f24270 */
[C---:B------:R-:W-:Y:S02]  /*4650*/  ISETP.LT.OR P0, PT, R9.reuse, 0x12, P0 ;  /* 0x000000120900780c */ /* 0x040fe40000701670 */
[C---:B------:R-:W-:Y:S02]  /*4660*/  ISETP.LT.OR P6, PT, R9.reuse, 0x21, P6 ;  /* 0x000000210900780c */ /* 0x040fe400037c1670 */
[----:B-1----:R-:W-:Y:S02]  /*4670*/  FSEL R130, R6, -INF , !P0 ;  /* 0xff80000006827808 */ /* 0x002fe40004000000 */
[----:B------:R-:W-:Y:S02]  /*4680*/  ISETP.NE.AND P0, PT, R26, RZ, PT ;  /* 0x000000ff1a00720c */ /* 0x000fe40003f05270 */
[----:B------:R-:W-:Y:S02]  /*4690*/  ISETP.LT.OR P5, PT, R9, 0x22, P5 ;  /* 0x000000220900780c */ /* 0x000fe40002fa1670 */
[----:B--2---:R-:W-:-:S02]  /*46a0*/  FMNMX.FTZ R137, R137, R4, !PT ;  /* 0x0000000489897209 */ /* 0x004fc40007810000 */
[----:B------:R-:W1:Y:S01]  /*46b0*/  SHFL.BFLY PT, R4, R136, 0x2, 0x1f ;  /* 0x0c401f0088047f89 */ /* 0x000e6200000e0000 */
[----:B------:R-:W-:Y:S02]  /*46c0*/  ISETP.GT.AND P0, PT, R8, 0x18, !P0 ;  /* 0x000000180800780c */ /* 0x000fe40004704270 */
[----:B------:R-:W-:Y:S01]  /*46d0*/  FMUL.FTZ R13, R137, c[0x0][0x2d0] ;  /* 0x0000b400890d7a20 */ /* 0x000fe20000410000 */
[----:B------:R-:W-:Y:S02]  /*46e0*/  FSEL R139, R10, -INF , !P6 ;  /* 0xff8000000a8b7808 */ /* 0x000fe40007000000 */
[C---:B------:R-:W-:Y:S02]  /*46f0*/  ISETP.LT.OR P0, PT, R9.reuse, 0x19, P0 ;  /* 0x000000190900780c */ /* 0x040fe40000701670 */
[----:B------:R-:W-:Y:S02]  /*4700*/  ISETP.LT.OR P2, PT, R9, 0x29, P2 ;  /* 0x000000290900780c */ /* 0x000fe40001741670 */
[----:B------:R-:W-:-:S02]  /*4710*/  FSEL R131, R11, -INF , !P0 ;  /* 0xff8000000b837808 */ /* 0x000fc40004000000 */
[----:B------:R-:W-:Y:S02]  /*4720*/  ISETP.NE.AND P0, PT, R25, RZ, PT ;  /* 0x000000ff1900720c */ /* 0x000fe40003f05270 */
[----:B------:R-:W-:Y:S01]  /*4730*/  LDSM.16.MT88.4 R24, [R226+0x2080] ;  /* 0x00208000e218783b */ /* 0x000fe20000004200 */
[----:B------:R-:W-:Y:S02]  /*4740*/  FSEL R156, R55, -INF , !P5 ;  /* 0xff800000379c7808 */ /* 0x000fe40006800000 */
[----:B------:R-:W-:Y:S02]  /*4750*/  ISETP.GT.AND P0, PT, R8, RZ, !P0 ;  /* 0x000000ff0800720c */ /* 0x000fe40004704270 */
[C---:B------:R-:W-:Y:S02]  /*4760*/  ISETP.LT.OR P1, PT, R9.reuse, 0x2a, P1 ;  /* 0x0000002a0900780c */ /* 0x040fe40000f21670 */
[----:B------:R-:W-:Y:S02]  /*4770*/  ISETP.LT.OR P0, PT, R9, 0x1, P0 ;  /* 0x000000010900780c */ /* 0x000fe40000701670 */
[----:B------:R-:W-:-:S02]  /*4780*/  FSEL R157, R60, -INF , !P2 ;  /* 0xff8000003c9d7808 */ /* 0x000fc40005000000 */
[----:B-1----:R-:W-:Y:S01]  /*4790*/  FMNMX.FTZ R136, R136, R4, !PT ;  /* 0x0000000488887209 */ /* 0x002fe20007810000 */
[----:B------:R-:W-:Y:S01]  /*47a0*/  LDSM.16.MT88.4 R60, [R228+0x2880] ;  /* 0x00288000e43c783b */ /* 0x000fe20000004200 */
[----:B------:R-:W-:Y:S02]  /*47b0*/  FSEL R21, R15, -INF , !P0 ;  /* 0xff8000000f157808 */ /* 0x000fe40004000000 */
[----:B------:R-:W-:Y:S01]  /*47c0*/  FSETP.NEU.FTZ.AND P0, PT, R137, -INF , PT ;  /* 0xff8000008900780b */ /* 0x000fe20003f1d000 */
[----:B------:R-:W1:Y:S01]  /*47d0*/  SHFL.BFLY PT, R4, R136, 0x1, 0x1f ;  /* 0x0c201f0088047f89 */ /* 0x000e6200000e0000 */
[----:B------:R-:W-:Y:S02]  /*47e0*/  FMNMX.FTZ R3, R21, R22, !PT ;  /* 0x0000001615037209 */ /* 0x000fe40007810000 */
[----:B------:R-:W-:Y:S02]  /*47f0*/  FSEL R13, R13, RZ, P0 ;  /* 0x000000ff0d0d7208 */ /* 0x000fe40000000000 */
[----:B------:R-:W-:-:S03]  /*4800*/  FSEL R164, R59, -INF , !P1 ;  /* 0xff8000003ba47808 */ /* 0x000fc60004800000 */
[----:B------:R-:W-:-:S04]  /*4810*/  FFMA.FTZ R2, R53, c[0x0][0x2d0], -R13 ;  /* 0x0000b40035027a23 */ /* 0x000fc8000001080d */
[----:B------:R2:W-:Y:S01]  /*4820*/  MUFU.EX2 R187, R2 ;  /* 0x0000000200bb7308 */ /* 0x0005e20000000800 */
[----:B-1----:R-:W-:Y:S01]  /*4830*/  FMNMX.FTZ R136, R136, R4, !PT ;  /* 0x0000000488887209 */ /* 0x002fe20007810000 */
[----:B------:R-:W-:-:S03]  /*4840*/  FFMA.FTZ R4, R37, c[0x0][0x2d0], -R13 ;  /* 0x0000b40025047a23 */ /* 0x000fc6000001080d */
[C---:B------:R-:W-:Y:S01]  /*4850*/  FSETP.NEU.FTZ.AND P0, PT, R136.reuse, -INF , PT ;  /* 0xff8000008800780b */ /* 0x040fe20003f1d000 */
[----:B------:R-:W-:Y:S02]  /*4860*/  FMUL.FTZ R12, R136, c[0x0][0x2d0] ;  /* 0x0000b400880c7a20 */ /* 0x000fe40000410000 */
[----:B------:R1:W-:Y:S01]  /*4870*/  MUFU.EX2 R192, R4 ;  /* 0x0000000400c07308 */ /* 0x0003e20000000800 */
[----:B--2---:R-:W-:Y:S02]  /*4880*/  FFMA.FTZ R2, R56, c[0x0][0x2d0], -R13 ;  /* 0x0000b40038027a23 */ /* 0x004fe4000001080d */
[----:B------:R-:W-:Y:S02]  /*4890*/  FSEL R12, R12, RZ, P0 ;  /* 0x000000ff0c0c7208 */ /* 0x000fe40000000000 */
[----:B------:R-:W-:-:S03]  /*48a0*/  ISETP.NE.AND P0, PT, R33, RZ, PT ;  /* 0x000000ff2100720c */ /* 0x000fc60003f05270 */
[----:B------:R2:W-:Y:S01]  /*48b0*/  MUFU.EX2 R198, R2 ;  /* 0x0000000200c67308 */ /* 0x0005e20000000800 */
[----:B------:R-:W-:Y:S01]  /*48c0*/  FFMA.FTZ R0, R34, c[0x0][0x2d0], -R12 ;  /* 0x0000b40022007a23 */ /* 0x000fe2000001080c */
[----:B------:R-:W-:-:S04]  /*48d0*/  ISETP.GT.AND P0, PT, R8, 0x19, !P0 ;  /* 0x000000190800780c */ /* 0x000fc80004704270 */
[----:B------:R-:W-:Y:S02]  /*48e0*/  ISETP.LT.OR P0, PT, R9, 0x1a, P0 ;  /* 0x0000001a0900780c */ /* 0x000fe40000701670 */
[----:B------:R3:W-:Y:S01]  /*48f0*/  MUFU.EX2 R182, R0 ;  /* 0x0000000000b67308 */ /* 0x0007e20000000800 */
[--C-:B-1----:R-:W-:Y:S01]  /*4900*/  FFMA.FTZ R4, R40, c[0x0][0x2d0], -R13.reuse ;  /* 0x0000b40028047a23 */ /* 0x102fe2000001080d */
[----:B------:R-:W-:Y:S02]  /*4910*/  FSEL R20, R17, -INF , !P0 ;  /* 0xff80000011147808 */ /* 0x000fe40004000000 */
[----:B--2---:R-:W-:Y:S01]  /*4920*/  FMNMX.FTZ R2, R104, R3, !PT ;  /* 0x0000000368027209 */ /* 0x004fe20007810000 */
[----:B------:R-:W-:-:S03]  /*4930*/  FFMA.FTZ R3, R57, c[0x0][0x2d0], -R13 ;  /* 0x0000b40039037a23 */ /* 0x000fc6000001080d */
[----:B------:R1:W-:Y:S01]  /*4940*/  MUFU.EX2 R231, R4 ;  /* 0x0000000400e77308 */ /* 0x0003e20000000800 */
[----:B------:R-:W-:Y:S01]  /*4950*/  FMNMX.FTZ R2, R23, R2, !PT ;  /* 0x0000000217027209 */ /* 0x000fe20007810000 */
[----:B---3--:R-:W-:-:S06]  /*4960*/  FFMA.FTZ R0, R35, c[0x0][0x2d0], -R12 ;  /* 0x0000b40023007a23 */ /* 0x008fcc000001080c */
[----:B------:R2:W-:Y:S08]  /*4970*/  MUFU.EX2 R229, R3 ;  /* 0x0000000300e57308 */ /* 0x0005f00000000800 */
[----:B------:R3:W-:Y:S01]  /*4980*/  MUFU.EX2 R195, R0 ;  /* 0x0000000000c37308 */ /* 0x0007e20000000800 */
[--C-:B-1----:R-:W-:Y:S02]  /*4990*/  FFMA.FTZ R4, R44, c[0x0][0x2d0], -R13.reuse ;  /* 0x0000b4002c047a23 */ /* 0x102fe4000001080d */
[----:B------:R-:W-:Y:S01]  /*49a0*/  LDSM.16.MT88.4 R44, [R228+0x2080] ;  /* 0x00208000e42c783b */ /* 0x000fe20000004200 */
[----:B--2---:R-:W-:Y:S01]  /*49b0*/  FMNMX.FTZ R3, R128, R2, !PT ;  /* 0x0000000280037209 */ /* 0x004fe20007810000 */
[----:B------:R-:W-:-:S03]  /*49c0*/  FFMA.FTZ R2, R58, c[0x0][0x2d0], -R13 ;  /* 0x0000b4003a027a23 */ /* 0x000fc6000001080d */
[----:B------:R1:W-:Y:S01]  /*49d0*/  MUFU.EX2 R194, R4 ;  /* 0x0000000400c27308 */ /* 0x0003e20000000800 */
[----:B------:R-:W-:Y:S01]  /*49e0*/  LDSM.16.MT88.4 R56, [R227+0x2880] ;  /* 0x00288000e338783b */ /* 0x000fe20000004200 */
[----:B---3--:R-:W-:-:S06]  /*49f0*/  FFMA.FTZ R0, R36, c[0x0][0x2d0], -R12 ;  /* 0x0000b40024007a23 */ /* 0x008fcc000001080c */
[----:B------:R2:W3:Y:S08]  /*4a00*/  MUFU.EX2 R171, R2 ;  /* 0x0000000200ab7308 */ /* 0x0004f00000000800 */
[----:B------:R4:W4:Y:S01]  /*4a10*/  MUFU.EX2 R190, R0 ;  /* 0x0000000000be7308 */ /* 0x0009220000000800 */
[----:B-1----:R-:W-:Y:S02]  /*4a20*/  FFMA.FTZ R4, R41, c[0x0][0x2d0], -R13 ;  /* 0x0000b40029047a23 */ /* 0x002fe4000001080d */
[----:B------:R-:W1:Y:S01]  /*4a30*/  LDSM.16.MT88.4 R40, [R225+0x2080] ;  /* 0x00208000e128783b */ /* 0x000e620000004200 */
[----:B--2---:R-:W-:Y:S01]  /*4a40*/  FMNMX.FTZ R2, R130, R3, !PT ;  /* 0x0000000382027209 */ /* 0x004fe20007810000 */
[----:B------:R-:W-:-:S03]  /*4a50*/  FFMA.FTZ R3, R38, c[0x0][0x2d0], -R12 ;  /* 0x0000b40026037a23 */ /* 0x000fc6000001080c */
[----:B------:R2:W2:Y:S01]  /*4a60*/  MUFU.EX2 R197, R4 ;  /* 0x0000000400c57308 */ /* 0x0004a20000000800 */
[----:B---3--:R-:W-:Y:S02]  /*4a70*/  F2FP.PACK_AB R10, R171, R229 ;  /* 0x000000e5ab0a723e */ /* 0x008fe400000000ff */
[----:B------:R-:W-:Y:S02]  /*4a80*/  FMNMX.FTZ R2, R131, R2, !PT ;  /* 0x0000000283027209 */ /* 0x000fe40007810000 */
[----:B----4-:R-:W-:-:S03]  /*4a90*/  FMNMX.FTZ R0, R105, R106, !PT ;  /* 0x0000006a69007209 */ /* 0x010fc60007810000 */
[----:B------:R3:W-:Y:S01]  /*4aa0*/  MUFU.EX2 R186, R3 ;  /* 0x0000000300ba7308 */ /* 0x0007e20000000800 */
[----:B------:R-:W-:Y:S02]  /*4ab0*/  F2FP.PACK_AB R7, R190, R195 ;  /* 0x000000c3be07723e */ /* 0x000fe400000000ff */
[----:B------:R-:W-:-:S04]  /*4ac0*/  FMNMX.FTZ R0, R107, R0, !PT ;  /* 0x000000006b007209 */ /* 0x000fc80007810000 */
[----:B------:R-:W-:Y:S01]  /*4ad0*/  FMNMX.FTZ R0, R129, R0, !PT ;  /* 0x0000000081007209 */ /* 0x000fe20007810000 */
[--C-:B--2---:R-:W-:Y:S01]  /*4ae0*/  FFMA.FTZ R4, R28, c[0x0][0x2d0], -R12.reuse ;  /* 0x0000b4001c047a23 */ /* 0x104fe2000001080c */
[----:B------:R-:W-:Y:S02]  /*4af0*/  F2FP.PACK_AB R6, R197, R194 ;  /* 0x000000c2c506723e */ /* 0x000fe400000000ff */
[----:B------:R-:W-:Y:S01]  /*4b00*/  FMNMX.FTZ R0, R132, R0, !PT ;  /* 0x0000000084007209 */ /* 0x000fe20007810000 */
[----:B------:R2:W4:Y:S03]  /*4b10*/  MUFU.EX2 R193, R4 ;  /* 0x0000000400c17308 */ /* 0x0005260000000800 */
[----:B------:R-:W-:Y:S02]  /*4b20*/  FMNMX.FTZ R0, R133, R0, !PT ;  /* 0x0000000085007209 */ /* 0x000fe40007810000 */
[----:B---3--:R-:W-:Y:S01]  /*4b30*/  FMNMX.FTZ R3, R20, R2, !PT ;  /* 0x0000000214037209 */ /* 0x008fe20007810000 */
[----:B------:R-:W-:Y:S01]  /*4b40*/  FFMA.FTZ R2, R39, c[0x0][0x2d0], -R12 ;  /* 0x0000b40027027a23 */ /* 0x000fe2000001080c */
[----:B------:R-:W-:Y:S01]  /*4b50*/  FMNMX.FTZ R0, R134, R0, !PT ;  /* 0x0000000086007209 */ /* 0x000fe20007810000 */
[----:B------:R-:W-:Y:S01]  /*4b60*/  LDSM.16.MT88.4 R36, [R226+0x4080] ;  /* 0x00408000e224783b */ /* 0x000fe20000004200 */
[----:B------:R-:W-:Y:S01]  /*4b70*/  FMNMX.FTZ R3, R139, R3, !PT ;  /* 0x000000038b037209 */ /* 0x000fe20007810000 */
[----:B------:R3:W1:Y:S01]  /*4b80*/  MUFU.EX2 R180, R2 ;  /* 0x0000000200b47308 */ /* 0x0006620000000800 */
[----:B------:R-:W-:-:S02]  /*4b90*/  FMNMX.FTZ R0, R138, R0, !PT ;  /* 0x000000008a007209 */ /* 0x000fc40007810000 */
[----:B------:R-:W-:Y:S02]  /*4ba0*/  FMNMX.FTZ R3, R156, R3, !PT ;  /* 0x000000039c037209 */ /* 0x000fe40007810000 */
[----:B------:R-:W-:Y:S02]  /*4bb0*/  FMNMX.FTZ R0, R165, R0, !PT ;  /* 0x00000000a5007209 */ /* 0x000fe40007810000 */
[----:B------:R-:W-:Y:S02]  /*4bc0*/  FMNMX.FTZ R3, R157, R3, !PT ;  /* 0x000000039d037209 */ /* 0x000fe40007810000 */
[----:B------:R-:W-:Y:S02]  /*4bd0*/  FMNMX.FTZ R0, R166, R0, !PT ;  /* 0x00000000a6007209 */ /* 0x000fe40007810000 */
[----:B------:R-:W-:Y:S02]  /*4be0*/  FMNMX.FTZ R3, R164, R3, !PT ;  /* 0x00000003a4037209 */ /* 0x000fe40007810000 */
[----:B------:R-:W-:-:S02]  /*4bf0*/  FMNMX.FTZ R0, R188, R0, !PT ;  /* 0x00000000bc007209 */ /* 0x000fc40007810000 */
[----:B--2---:R-:W-:Y:S01]  /*4c00*/  F2FP.PACK_AB R4, R231, R192 ;  /* 0x000000c0e704723e */ /* 0x004fe200000000ff */
[----:B------:R-:W2:Y:S01]  /*4c10*/  SHFL.BFLY PT, R14, R3, 0x2, 0x1f ;  /* 0x0c401f00030e7f89 */ /* 0x000ea200000e0000 */
[----:B------:R-:W-:Y:S01]  /*4c20*/  FMNMX.FTZ R0, R189, R0, !PT ;  /* 0x00000000bd007209 */ /* 0x000fe20007810000 */
[--C-:B---3--:R-:W-:Y:S01]  /*4c30*/  FFMA.FTZ R2, R52, c[0x0][0x2d0], -R12.reuse ;  /* 0x0000b40034027a23 */ /* 0x108fe2000001080c */
[----:B----4-:R-:W-:Y:S02]  /*4c40*/  F2FP.PACK_AB R5, R182, R193 ;  /* 0x000000c1b605723e */ /* 0x010fe400000000ff */
[----:B-1----:R-:W-:Y:S01]  /*4c50*/  F2FP.PACK_AB R9, R180, R186 ;  /* 0x000000bab409723e */ /* 0x002fe200000000ff */
[----:B------:R-:W1:Y:S01]  /*4c60*/  SHFL.BFLY PT, R8, R0, 0x2, 0x1f ;  /* 0x0c401f0000087f89 */ /* 0x000e6200000e0000 */
[----:B------:R3:W-:Y:S03]  /*4c70*/  MUFU.EX2 R230, R2 ;  /* 0x0000000200e67308 */ /* 0x0007e60000000800 */
[C---:B------:R-:W-:Y:S08]  /*4c80*/  HMMA.16816.F32 R148, R4.reuse, R48, RZ ;  /* 0x000000300494723c */ /* 0x040ff000000018ff */
[C---:B------:R-:W-:Y:S01]  /*4c90*/  HMMA.16816.F32 R28, R4.reuse, R40, RZ ;  /* 0x00000028041c723c */ /* 0x040fe200000018ff */
[----:B---3--:R-:W-:Y:S01]  /*4ca0*/  FFMA.FTZ R2, R54, c[0x0][0x2d0], -R12 ;  /* 0x0000b40036027a23 */ /* 0x008fe2000001080c */
[----:B--2---:R-:W-:Y:S01]  /*4cb0*/  FMNMX.FTZ R3, R3, R14, !PT ;  /* 0x0000000e03037209 */ /* 0x004fe20007810000 */
[----:B------:R-:W-:Y:S05]  /*4cc0*/  LDSM.16.MT88.4 R52, [R225+0x4080] ;  /* 0x00408000e134783b */ /* 0x000fea0000004200 */
[----:B------:R-:W-:Y:S01]  /*4cd0*/  HMMA.16816.F32 R32, R4, R24, RZ ;  /* 0x000000180420723c */ /* 0x000fe200000018ff */
[----:B------:R-:W2:Y:S01]  /*4ce0*/  MUFU.EX2 R170, R2 ;  /* 0x0000000200aa7308 */ /* 0x000ea20000000800 */
[----:B-1----:R-:W-:-:S02]  /*4cf0*/  FMNMX.FTZ R0, R0, R8, !PT ;  /* 0x0000000800007209 */ /* 0x002fc40007810000 */
[----:B------:R-:W-:-:S04]  /*4d00*/  F2FP.PACK_AB R8, R198, R187 ;  /* 0x000000bbc608723e */ /* 0x000fc800000000ff */
[C---:B------:R-:W-:Y:S01]  /*4d10*/  HMMA.16816.F32 R140, R4.reuse, R44, RZ ;  /* 0x0000002c048c723c */ /* 0x040fe200000018ff */
[----:B------:R-:W1:Y:S07]  /*4d20*/  SHFL.BFLY PT, R15, R0, 0x1, 0x1f ;  /* 0x0c201f00000f7f89 */ /* 0x000e6e00000e0000 */
[----:B------:R-:W-:Y:S01]  /*4d30*/  HMMA.16816.F32 R144, R4, R68, RZ ;  /* 0x000000440490723c */ /* 0x000fe200000018ff */
[----:B--2---:R-:W-:-:S07]  /*4d40*/  F2FP.PACK_AB R11, R170, R230 ;  /* 0x000000e6aa0b723e */ /* 0x004fce00000000ff */
[C---:B------:R-:W-:Y:S08]  /*4d50*/  HMMA.16816.F32 R152, R4.reuse, R76, RZ ;  /* 0x0000004c0498723c */ /* 0x040ff000000018ff */
[----:B------:R-:W-:Y:S01]  /*4d60*/  HMMA.16816.F32 R124, R4, R92, RZ ;  /* 0x0000005c047c723c */ /* 0x000fe200000018ff */
[----:B-1----:R-:W-:-:S04]  /*4d70*/  FMNMX.FTZ R135, R0, R15, !PT ;  /* 0x0000000f00877209 */ /* 0x002fc80007810000 */
[C---:B------:R-:W-:Y:S01]  /*4d80*/  FSETP.NEU.FTZ.AND P0, PT, R135.reuse, -INF , PT ;  /* 0xff8000008700780b */ /* 0x040fe20003f1d000 */
[----:B------:R-:W-:Y:S02]  /*4d90*/  FMUL.FTZ R0, R135, c[0x0][0x2d0] ;  /* 0x0000b40087007a20 */ /* 0x000fe40000410000 */
[----:B------:R-:W-:Y:S03]  /*4da0*/  HMMA.16816.F32 R120, R4, R116, RZ ;  /* 0x000000740478723c */ /* 0x000fe600000018ff */
[----:B------:R-:W-:-:S05]  /*4db0*/  FSEL R0, R0, RZ, P0 ;  /* 0x000000ff00007208 */ /* 0x000fca0000000000 */
[----:B------:R-:W-:Y:S01]  /*4dc0*/  HMMA.16816.F32 R112, R4, R42, RZ ;  /* 0x0000002a0470723c */ /* 0x000fe200000018ff */
[----:B------:R-:W-:-:S04]  /*4dd0*/  FFMA.FTZ R2, R105, c[0x0][0x2d0], -R0 ;  /* 0x0000b40069027a23 */ /* 0x000fc80000010800 */
[----:B------:R1:W-:Y:S03]  /*4de0*/  MUFU.EX2 R234, R2 ;  /* 0x0000000200ea7308 */ /* 0x0003e60000000800 */
[C---:B------:R-:W-:Y:S08]  /*4df0*/  HMMA.16816.F32 R108, R4.reuse, R26, RZ ;  /* 0x0000001a046c723c */ /* 0x040ff000000018ff */
[----:B------:R-:W-:Y:S01]  /*4e00*/  HMMA.16816.F32 R100, R4, R46, RZ ;  /* 0x0000002e0464723c */ /* 0x000fe200000018ff */
[----:B-1----:R-:W-:-:S07]  /*4e10*/  FFMA.FTZ R2, R106, c[0x0][0x2d0], -R0 ;  /* 0x0000b4006a027a23 */ /* 0x002fce0000010800 */
[C---:B------:R-:W-:Y:S01]  /*4e20*/  HMMA.16816.F32 R96, R4.reuse, R50, RZ ;  /* 0x000000320460723c */ /* 0x040fe200000018ff */
[----:B------:R1:W-:Y:S07]  /*4e30*/  MUFU.EX2 R232, R2 ;  /* 0x0000000200e87308 */ /* 0x0003ee0000000800 */
[C---:B------:R-:W-:Y:S08]  /*4e40*/  HMMA.16816.F32 R88, R4.reuse, R70, RZ ;  /* 0x000000460458723c */ /* 0x040ff000000018ff */
[----:B------:R-:W-:Y:S01]  /*4e50*/  HMMA.16816.F32 R84, R4, R78, RZ ;  /* 0x0000004e0454723c */ /* 0x000fe200000018ff */
[----:B-1----:R-:W-:-:S04]  /*4e60*/  FFMA.FTZ R2, R107, c[0x0][0x2d0], -R0 ;  /* 0x0000b4006b027a23 */ /* 0x002fc80000010800 */
[----:B------:R1:W-:Y:S03]  /*4e70*/  MUFU.EX2 R196, R2 ;  /* 0x0000000200c47308 */ /* 0x0003e60000000800 */
[C---:B------:R-:W-:Y:S08]  /*4e80*/  HMMA.16816.F32 R80, R4.reuse, R94, RZ ;  /* 0x0000005e0450723c */ /* 0x040ff000000018ff */
[----:B------:R-:W-:Y:S01]  /*4e90*/  HMMA.16816.F32 R16, R4, R118, RZ ;  /* 0x000000760410723c */ /* 0x000fe200000018ff */
[----:B------:R-:W2:Y:S07]  /*4ea0*/  SHFL.BFLY PT, R4, R3, 0x1, 0x1f ;  /* 0x0c201f0003047f89 */ /* 0x000eae00000e0000 */
[C---:B------:R-:W-:Y:S08]  /*4eb0*/  HMMA.16816.F32 R148, R8.reuse, R56, R148 ;  /* 0x000000380894723c */ /* 0x040ff00000001894 */
[C---:B------:R-:W-:Y:S01]  /*4ec0*/  HMMA.16816.F32 R172, R8.reuse, R72, R28 ;  /* 0x0000004808ac723c */ /* 0x040fe2000000181c */
[----:B------:R-:W3:Y:S07]  /*4ed0*/  LDSM.16.MT88.4 R28, [R228+0x4080] ;  /* 0x00408000e41c783b */ /* 0x000eee0000004200 */
[----:B------:R-:W-:Y:S01]  /*4ee0*/  HMMA.16816.F32 R176, R8, R64, R32 ;  /* 0x0000004008b0723c */ /* 0x000fe20000001820 */
[----:B------:R-:W4:Y:S01]  /*4ef0*/  LDSM.16.MT88.4 R32, [R227+0x4080] ;  /* 0x00408000e320783b */ /* 0x000f220000004200 */
[----:B--2---:R-:W-:Y:S01]  /*4f00*/  FMNMX.FTZ R3, R3, R4, !PT ;  /* 0x0000000403037209 */ /* 0x004fe20007810000 */
[----:B------:R-:W-:-:S03]  /*4f10*/  FFMA.FTZ R4, R129, c[0x0][0x2d0], -R0 ;  /* 0x0000b40081047a23 */ /* 0x000fc60000010800 */
[C---:B------:R-:W-:Y:S01]  /*4f20*/  FSETP.NEU.FTZ.AND P0, PT, R3.reuse, -INF , PT ;  /* 0xff8000000300780b */ /* 0x040fe20003f1d000 */
[----:B-1----:R-:W-:Y:S01]  /*4f30*/  FMUL.FTZ R2, R3, c[0x0][0x2d0] ;  /* 0x0000b40003027a20 */ /* 0x002fe20000410000 */
[C---:B------:R-:W-:Y:S01]  /*4f40*/  HMMA.16816.F32 R200, R8.reuse, R60, R140 ;  /* 0x0000003c08c8723c */ /* 0x040fe2000000188c */
[----:B------:R-:W-:Y:S01]  /*4f50*/  MOV R233, R151 ;  /* 0x0000009700e97202 */ /* 0x000fe20000000f00 */
[----:B------:R-:W-:Y:S01]  /*4f60*/  IMAD.MOV.U32 R199, RZ, RZ, R149 ;  /* 0x000000ffffc77224 */ /* 0x000fe200078e0095 */
[----:B------:R1:W2:Y:S01]  /*4f70*/  MUFU.EX2 R191, R4 ;  /* 0x0000000400bf7308 */ /* 0x0002a20000000800 */
[----:B------:R-:W-:Y:S01]  /*4f80*/  IMAD.MOV.U32 R183, RZ, RZ, R150 ;  /* 0x000000ffffb77224 */ /* 0x000fe200078e0096 */
[----:B------:R-:W-:Y:S02]  /*4f90*/  FSEL R2, R2, RZ, P0 ;  /* 0x000000ff02027208 */ /* 0x000fe40000000000 */
[----:B------:R-:W-:Y:S01]  /*4fa0*/  MOV R143, R148 ;  /* 0x00000094008f7202 */ /* 0x000fe20000000f00 */
[C---:B------:R-:W-:Y:S08]  /*4fb0*/  HMMA.16816.F32 R244, R8.reuse, R74, R112 ;  /* 0x0000004a08f4723c */ /* 0x040ff00000001870 */
[----:B------:R-:W-:Y:S01]  /*4fc0*/  HMMA.16816.F32 R148, R8, R52, R144 ;  /* 0x000000340894723c */ /* 0x000fe20000001890 */
[----:B-1----:R-:W-:Y:S01]  /*4fd0*/  FFMA.FTZ R4, R21, c[0x0][0x2d0], -R2 ;  /* 0x0000b40015047a23 */ /* 0x002fe20000010802 */
[----:B--2---:R-:W-:-:S03]  /*4fe0*/  F2FP.PACK_AB R6, R191, R196 ;  /* 0x000000c4bf06723e */ /* 0x004fc600000000ff */
[----:B------:R1:W-:Y:S03]  /*4ff0*/  MUFU.EX2 R146, R4 ;  /* 0x0000000400927308 */ /* 0x0003e60000000800 */
[----:B------:R-:W-:Y:S01]  /*5000*/  IMAD.MOV.U32 R142, RZ, RZ, R203 ;  /* 0x000000ffff8e7224 */ /* 0x000fe200078e00cb */
[----:B------:R-:W-:Y:S01]  /*5010*/  MOV R141, R201 ;  /* 0x000000c9008d7202 */ /* 0x000fe20000000f00 */
[----:B------:R-:W-:Y:S01]  /*5020*/  IMAD.MOV.U32 R140, RZ, RZ, R202 ;  /* 0x000000ffff8c7224 */ /* 0x000fe200078e00ca */
[----:B---3--:R-:W-:Y:S01]  /*5030*/  HMMA.16816.F32 R216, R8, R28, R124 ;  /* 0x0000001c08d8723c */ /* 0x008fe2000000187c */
[----:B------:R-:W-:-:S07]  /*5040*/  IMAD.MOV.U32 R15, RZ, RZ, R200 ;  /* 0x000000ffff0f7224 */ /* 0x000fce00078e00c8 */
[----:B------:R-:W-:Y:S01]  /*5050*/  HMMA.16816.F32 R248, R8, R36, R152 ;  /* 0x0000002408f8723c */ /* 0x000fe20000001898 */
[----:B------:R-:W-:Y:S01]  /*5060*/  LDSM.16.MT88.4 R152, [R225+0x3080] ;  /* 0x00308000e198783b */ /* 0x000fe20000004200 */
[----:B-1----:R-:W-:-:S03]  /*5070*/  FFMA.FTZ R4, R22, c[0x0][0x2d0], -R2 ;  /* 0x0000b40016047a23 */ /* 0x002fc60000010802 */
[----:B------:R-:W-:Y:S01]  /*5080*/  MOV R145, R150 ;  /* 0x0000009600917202 */ /* 0x000fe20000000f00 */
[----:B------:R-:W-:Y:S01]  /*5090*/  IMAD.MOV.U32 R5, RZ, RZ, R149 ;  /* 0x000000ffff057224 */ /* 0x000fe200078e0095 */
[----:B------:R1:W2:Y:S01]  /*50a0*/  MUFU.EX2 R147, R4 ;  /* 0x0000000400937308 */ /* 0x0002a20000000800 */
[----:B------:R-:W-:Y:S01]  /*50b0*/  IMAD.MOV.U32 R252, RZ, RZ, R148 ;  /* 0x000000fffffc7224 */ /* 0x000fe200078e0094 */
[----:B----4-:R-:W-:Y:S01]  /*50c0*/  HMMA.16816.F32 R212, R8, R32, R120 ;  /* 0x0000002008d4723c */ /* 0x010fe20000001878 */
[----:B------:R-:W-:Y:S02]  /*50d0*/  IMAD.MOV.U32 R144, RZ, RZ, R151 ;  /* 0x000000ffff907224 */ /* 0x000fe400078e0097 */
[----:B------:R-:W-:-:S05]  /*50e0*/  IMAD.MOV.U32 R129, RZ, RZ, R5 ;  /* 0x000000ffff817224 */ /* 0x000fca00078e0005 */
[----:B------:R-:W-:Y:S01]  /*50f0*/  HMMA.16816.F32 R220, R8, R66, R108 ;  /* 0x0000004208dc723c */ /* 0x000fe2000000186c */
[----:B-1----:R-:W-:Y:S01]  /*5100*/  FFMA.FTZ R4, R104, c[0x0][0x2d0], -R2 ;  /* 0x0000b40068047a23 */ /* 0x002fe20000010802 */
[----:B--2---:R-:W-:-:S06]  /*5110*/  F2FP.PACK_AB R5, R147, R146 ;  /* 0x000000929305723e */ /* 0x004fcc00000000ff */
[C---:B------:R-:W-:Y:S01]  /*5120*/  HMMA.16816.F32 R208, R8.reuse, R62, R100 ;  /* 0x0000003e08d0723c */ /* 0x040fe20000001864 */
[----:B------:R1:W-:Y:S07]  /*5130*/  MUFU.EX2 R224, R4 ;  /* 0x0000000400e07308 */ /* 0x0003ee0000000800 */
[C---:B------:R-:W-:Y:S08]  /*5140*/  HMMA.16816.F32 R204, R8.reuse, R58, R96 ;  /* 0x0000003a08cc723c */ /* 0x040ff00000001860 */
[----:B------:R-:W-:Y:S01]  /*5150*/  HMMA.16816.F32 R200, R8, R54, R88 ;  /* 0x0000003608c8723c */ /* 0x000fe20000001858 */
[----:B-1----:R-:W-:-:S04]  /*5160*/  FFMA.FTZ R4, R23, c[0x0][0x2d0], -R2 ;  /* 0x0000b40017047a23 */ /* 0x002fc80000010802 */
[----:B------:R1:W2:Y:S03]  /*5170*/  MUFU.EX2 R181, R4 ;  /* 0x0000000400b57308 */ /* 0x0002a60000000800 */
[C---:B------:R-:W-:Y:S08]  /*5180*/  HMMA.16816.F32 R148, R8.reuse, R38, R84 ;  /* 0x000000260894723c */ /* 0x040ff00000001854 */
[----:B------:R-:W-:Y:S01]  /*5190*/  HMMA.16816.F32 R112, R8, R30, R80 ;  /* 0x0000001e0870723c */ /* 0x000fe20000001850 */
[----:B-1----:R-:W-:-:S07]  /*51a0*/  F2FP.PACK_AB R4, R232, R234 ;  /* 0x000000eae804723e */ /* 0x002fce00000000ff */
[----:B------:R-:W-:Y:S01]  /*51b0*/  HMMA.16816.F32 R124, R8, R34, R16 ;  /* 0x00000022087c723c */ /* 0x000fe20000001810 */
[----:B--2---:R-:W-:-:S06]  /*51c0*/  F2FP.PACK_AB R7, R181, R224 ;  /* 0x000000e0b507723e */ /* 0x004fcc00000000ff */
[--C-:B------:R-:W-:Y:S01]  /*51d0*/  FFMA.FTZ R8, R132, c[0x0][0x2d0], -R0.reuse ;  /* 0x0000b40084087a23 */ /* 0x100fe20000010800 */
[C---:B------:R-:W-:Y:S03]  /*51e0*/  HMMA.16816.F32 R104, R4.reuse, R40, RZ ;  /* 0x000000280468723c */ /* 0x040fe600000018ff */
[----:B------:R1:W2:Y:S05]  /*51f0*/  MUFU.EX2 R14, R8 ;  /* 0x00000008000e7308 */ /* 0x0002aa0000000800 */
[C---:B------:R-:W-:Y:S08]  /*5200*/  HMMA.16816.F32 R84, R4.reuse, R24, RZ ;  /* 0x000000180454723c */ /* 0x040ff000000018ff */
[----:B------:R-:W-:Y:S01]  /*5210*/  HMMA.16816.F32 R80, R4, R44, RZ ;  /* 0x0000002c0450723c */ /* 0x000fe200000018ff */
[----:B-1----:R-:W-:-:S04]  /*5220*/  FFMA.FTZ R8, R133, c[0x0][0x2d0], -R0 ;  /* 0x0000b40085087a23 */ /* 0x002fc80000010800 */
        /* <DEDUP_REMOVED lines=14> */
[----:B------:R-:W-:Y:S01]  /*5310*/  MOV R128, R252 ;  /* 0x000000fc00807202 */ /* 0x000fe20000000f00 */
[----:B------:R1:W3:Y:S06]  /*5320*/  MUFU.EX2 R40, R8 ;  /* 0x0000000800287308 */ /* 0x0002ec0000000800 */
[C---:B------:R-:W-:Y:S08]  /*5330*/  HMMA.16816.F32 R76, R4.reuse, R78, RZ ;  /* 0x0000004e044c723c */ /* 0x040ff000000018ff */
[----:B------:R-:W-:Y:S01]  /*5340*/  HMMA.16816.F32 R48, R4, R94, RZ ;  /* 0x0000005e0430723c */ /* 0x000fe200000018ff */
[----:B-1----:R-:W-:-:S02]  /*5350*/  FFMA.FTZ R8, R130, c[0x0][0x2d0], -R2 ;  /* 0x0000b40082087a23 */ /* 0x002fc40000010802 */
[----:B--2---:R-:W-:Y:S02]  /*5360*/  IMAD.MOV.U32 R130, RZ, RZ, R14 ;  /* 0x000000ffff827224 */ /* 0x004fe400078e000e */
[----:B------:R1:W2:Y:S02]  /*5370*/  MUFU.EX2 R14, R8 ;  /* 0x00000008000e7308 */ /* 0x0002a40000000800 */
[----:B------:R-:W-:Y:S01]  /*5380*/  MOV R94, R182 ;  /* 0x000000b6005e7202 */ /* 0x000fe20000000f00 */
[----:B------:R-:W-:Y:S02]  /*5390*/  IMAD.MOV.U32 R95, RZ, RZ, R143 ;  /* 0x000000ffff5f7224 */ /* 0x000fe400078e008f */
[--C-:B-1----:R-:W-:Y:S02]  /*53a0*/  FFMA.FTZ R8, R131, c[0x0][0x2d0], -R2.reuse ;  /* 0x0000b40083087a23 */ /* 0x102fe40000010802 */
[----:B------:R-:W-:Y:S02]  /*53b0*/  IMAD.MOV.U32 R131, RZ, RZ, R233 ;  /* 0x000000ffff837224 */ /* 0x000fe400078e00e9 */
[----:B------:R1:W-:Y:S02]  /*53c0*/  MUFU.EX2 R233, R8 ;  /* 0x0000000800e97308 */ /* 0x0003e40000000800 */
[----:B-1----:R-:W-:-:S02]  /*53d0*/  FFMA.FTZ R8, R20, c[0x0][0x2d0], -R2 ;  /* 0x0000b40014087a23 */ /* 0x002fc40000010802 */
[C---:B------:R-:W-:Y:S04]  /*53e0*/  HMMA.16816.F32 R20, R4.reuse, R116, RZ ;  /* 0x000000740414723c */ /* 0x040fe800000018ff */
[----:B------:R1:W4:Y:S03]  /*53f0*/  MUFU.EX2 R132, R8 ;  /* 0x0000000800847308 */ /* 0x0003260000000800 */
[----:B---3--:R-:W-:Y:S02]  /*5400*/  IMAD.MOV.U32 R117, RZ, RZ, R40 ;  /* 0x000000ffff757224 */ /* 0x008fe400078e0028 */
[----:B------:R-:W-:Y:S01]  /*5410*/  HMMA.16816.F32 R40, R4, R118, RZ ;  /* 0x000000760428723c */ /* 0x000fe200000018ff */
[----:B------:R-:W-:-:S06]  /*5420*/  IMAD.MOV.U32 R116, RZ, RZ, R142 ;  /* 0x000000ffff747224 */ /* 0x000fcc00078e008e */
[----:B------:R-:W-:Y:S01]  /*5430*/  MOV R118, R141 ;  /* 0x0000008d00767202 */ /* 0x000fe20000000f00 */
[----:B------:R-:W-:Y:S01]  /*5440*/  IMAD.MOV.U32 R119, RZ, RZ, R140 ;  /* 0x000000ffff777224 */ /* 0x000fe200078e008c */
[----:B-1----:R-:W-:Y:S07]  /*5450*/  HMMA.16816.F32 R8, R4, R92, RZ ;  /* 0x0000005c0408723c */ /* 0x002fee00000018ff */
[----:B------:R-:W-:Y:S01]  /*5460*/  F2FP.PACK_AB R4, R184, R130 ;  /* 0x00000082b804723e */ /* 0x000fe200000000ff */
[----:B------:R-:W-:Y:S01]  /*5470*/  IMAD.MOV.U32 R93, RZ, RZ, R183 ;  /* 0x000000ffff5d7224 */ /* 0x000fe200078e00b7 */
[----:B------:R-:W-:-:S02]  /*5480*/  F2FP.PACK_AB R6, R169, R185 ;  /* 0x000000b9a906723e */ /* 0x000fc400000000ff */
[----:B--2---:R-:W-:Y:S02]  /*5490*/  F2FP.PACK_AB R5, R14, R117 ;  /* 0x000000750e05723e */ /* 0x004fe400000000ff */
[----:B----4-:R-:W-:Y:S02]  /*54a0*/  F2FP.PACK_AB R7, R132, R233 ;  /* 0x000000e98407723e */ /* 0x010fe400000000ff */
[----:B------:R-:W-:-:S05]  /*54b0*/  MOV R92, R199 ;  /* 0x000000c7005c7202 */ /* 0x000fca0000000f00 */
        /* <DEDUP_REMOVED lines=8> */
[----:B------:R-:W-:Y:S01]  /*5540*/  HMMA.16816.F32 R180, R4, R60, R80 ;  /* 0x0000003c04b4723c */ /* 0x000fe20000001850 */
[----:B------:R-:W-:-:S06]  /*5550*/  MOV R57, R194 ;  /* 0x000000c200397202 */ /* 0x000fcc0000000f00 */
[----:B------:R-:W-:Y:S01]  /*5560*/  IMAD.MOV.U32 R80, RZ, RZ, R193 ;  /* 0x000000ffff507224 */ /* 0x000fe200078e00c1 */
[C---:B------:R-:W-:Y:S01]  /*5570*/  HMMA.16816.F32 R24, R4.reuse, R52, R24 ;  /* 0x000000340418723c */ /* 0x040fe20000001818 */
[----:B------:R-:W-:Y:S01]  /*5580*/  IMAD.MOV.U32 R81, RZ, RZ, R192 ;  /* 0x000000ffff517224 */ /* 0x000fe200078e00c0 */
[----:B------:R-:W-:Y:S01]  /*5590*/  MOV R60, R197 ;  /* 0x000000c5003c7202 */ /* 0x000fe20000000f00 */
[----:B------:R-:W-:Y:S01]  /*55a0*/  IMAD.MOV.U32 R61, RZ, RZ, R198 ;  /* 0x000000ffff3d7224 */ /* 0x000fe200078e00c6 */
[----:B------:R-:W-:Y:S01]  /*55b0*/  MOV R82, R171 ;  /* 0x000000ab00527202 */ /* 0x000fe20000000f00 */
[----:B------:R-:W-:Y:S02]  /*55c0*/  IMAD.MOV.U32 R83, RZ, RZ, R14 ;  /* 0x000000ffff537224 */ /* 0x000fe400078e000e */
[----:B------:R-:W-:Y:S01]  /*55d0*/  IMAD.MOV.U32 R53, RZ, RZ, R196 ;  /* 0x000000ffff357224 */ /* 0x000fe200078e00c4 */
[C---:B------:R-:W-:Y:S07]  /*55e0*/  HMMA.16816.F32 R192, R4.reuse, R28, R8 ;  /* 0x0000001c04c0723c */ /* 0x040fee0000001808 */
[----:B------:R-:W-:Y:S01]  /*55f0*/  FFMA.FTZ R8, R167, c[0x0][0x2d0], -R13 ;  /* 0x0000b400a7087a23 */ /* 0x000fe2000001080d */
[----:B------:R-:W-:Y:S01]  /*5600*/  HMMA.16816.F32 R196, R4, R32, R20 ;  /* 0x0000002004c4723c */ /* 0x000fe20000001814 */
[----:B------:R-:W-:Y:S01]  /*5610*/  MOV R29, R61 ;  /* 0x0000003d001d7202 */ /* 0x000fe20000000f00 */
[----:B------:R-:W-:Y:S01]  /*5620*/  IMAD.MOV.U32 R28, RZ, RZ, R85 ;  /* 0x000000ffff1c7224 */ /* 0x000fe200078e0055 */
[----:B------:R1:W-:Y:S01]  /*5630*/  MUFU.EX2 R64, R8 ;  /* 0x0000000800407308 */ /* 0x0003e20000000800 */
[----:B------:R-:W-:-:S02]  /*5640*/  IMAD.MOV.U32 R167, RZ, RZ, R86 ;  /* 0x000000ffffa77224 */ /* 0x000fc400078e0056 */
[----:B------:R-:W-:Y:S02]  /*5650*/  IMAD.MOV.U32 R85, RZ, RZ, R94 ;  /* 0x000000ffff557224 */ /* 0x000fe400078e005e */
[----:B------:R-:W-:Y:S01]  /*5660*/  HMMA.16816.F32 R140, R4, R36, R16 ;  /* 0x00000024048c723c */ /* 0x000fe20000001810 */
[----:B------:R-:W-:Y:S01]  /*5670*/  IMAD.MOV.U32 R86, RZ, RZ, R117 ;  /* 0x000000ffff567224 */ /* 0x000fe200078e0075 */
[----:B------:R-:W-:-:S06]  /*5680*/  MOV R117, R146 ;  /* 0x0000009200757202 */ /* 0x000fcc0000000f00 */
[----:B------:R-:W-:Y:S01]  /*5690*/  HMMA.16816.F32 R16, R4, R66, R100 ;  /* 0x000000420410723c */ /* 0x000fe20000001864 */
[----:B-1----:R-:W-:-:S04]  /*56a0*/  FFMA.FTZ R8, R163, c[0x0][0x2d0], -R13 ;  /* 0x0000b400a3087a23 */ /* 0x002fc8000001080d */
[----:B------:R1:W2:Y:S02]  /*56b0*/  MUFU.EX2 R52, R8 ;  /* 0x0000000800347308 */ /* 0x0002a40000000800 */
[----:B------:R-:W-:Y:S01]  /*56c0*/  IMAD.MOV.U32 R103, RZ, RZ, R185 ;  /* 0x000000ffff677224 */ /* 0x000fe200078e00b9 */
[C---:B------:R-:W-:Y:S01]  /*56d0*/  HMMA.16816.F32 R40, R4.reuse, R34, R40 ;  /* 0x000000220428723c */ /* 0x040fe20000001828 */
[----:B------:R-:W-:Y:S01]  /*56e0*/  MOV R66, R131 ;  /* 0x0000008300427202 */ /* 0x000fe20000000f00 */
[----:B------:R-:W-:Y:S01]  /*56f0*/  IMAD.MOV.U32 R67, RZ, RZ, R128 ;  /* 0x000000ffff437224 */ /* 0x000fe200078e0080 */
[----:B------:R-:W-:Y:S01]  /*5700*/  MOV R100, R129 ;  /* 0x0000008100647202 */ /* 0x000fe20000000f00 */
[----:B------:R-:W-:Y:S02]  /*5710*/  IMAD.MOV.U32 R101, RZ, RZ, R145 ;  /* 0x000000ffff657224 */ /* 0x000fe400078e0091 */
[----:B------:R-:W-:Y:S02]  /*5720*/  IMAD.MOV.U32 R102, RZ, RZ, R144 ;  /* 0x000000ffff667224 */ /* 0x000fe400078e0090 */
[----:B------:R-:W-:Y:S01]  /*5730*/  HMMA.16816.F32 R20, R4, R62, R96 ;  /* 0x0000003e0414723c */ /* 0x000fe20000001860 */
[----:B-1----:R-:W-:-:S06]  /*5740*/  FFMA.FTZ R8, R168, c[0x0][0x2d0], -R13 ;  /* 0x0000b400a8087a23 */ /* 0x002fcc000001080d */
[----:B------:R-:W-:Y:S01]  /*5750*/  MOV R98, R95 ;  /* 0x0000005f00627202 */ /* 0x000fe20000000f00 */
[----:B------:R-:W1:Y:S01]  /*5760*/  LDSM.16.MT88.4 R168, [R226+0x3080] ;  /* 0x00308000e2a8783b */ /* 0x000e620000004200 */
[----:B--2---:R-:W-:Y:S01]  /*5770*/  IMAD.MOV.U32 R35, RZ, RZ, R52 ;  /* 0x000000ffff237224 */ /* 0x004fe200078e0034 */
[----:B------:R2:W-:Y:S01]  /*5780*/  MUFU.EX2 R252, R8 ;  /* 0x0000000800fc7308 */ /* 0x0005e20000000800 */
[----:B------:R-:W-:Y:S01]  /*5790*/  IMAD.MOV.U32 R52, RZ, RZ, R60 ;  /* 0x000000ffff347224 */ /* 0x000fe200078e003c */
[----:B------:R-:W-:Y:S01]  /*57a0*/  HMMA.16816.F32 R104, R4, R72, R104 ;  /* 0x000000480468723c */ /* 0x000fe20000001868 */
[----:B------:R-:W-:Y:S01]  /*57b0*/  LDSM.16.MT88.4 R60, [R227+0x3080] ;  /* 0x00308000e33c783b */ /* 0x000fe20000004200 */
[----:B------:R-:W-:Y:S01]  /*57c0*/  F2FP.PACK_AB R128, R35, R64 ;  /* 0x000000402380723e */ /* 0x000fe200000000ff */
[----:B------:R-:W-:Y:S02]  /*57d0*/  IMAD.MOV.U32 R99, RZ, RZ, R92 ;  /* 0x000000ffff637224 */ /* 0x000fe400078e005c */
[----:B------:R-:W-:-:S02]  /*57e0*/  IMAD.MOV.U32 R97, RZ, RZ, R100 ;  /* 0x000000ffff617224 */ /* 0x000fc400078e0064 */
[----:B------:R-:W-:Y:S01]  /*57f0*/  IMAD.MOV.U32 R96, RZ, RZ, R67 ;  /* 0x000000ffff607224 */ /* 0x000fe200078e0043 */
[C---:B------:R-:W-:Y:S01]  /*5800*/  HMMA.16816.F32 R72, R4.reuse, R74, R108 ;  /* 0x0000004a0448723c */ /* 0x040fe2000000186c */
[----:B------:R-:W-:Y:S01]  /*5810*/  LDSM.16.MT88.4 R108, [R228+0x4880] ;  /* 0x00488000e46c783b */ /* 0x000fe20000004200 */
[----:B------:R-:W-:Y:S02]  /*5820*/  IMAD.MOV.U32 R67, RZ, RZ, R167 ;  /* 0x000000ffff437224 */ /* 0x000fe400078e00a7 */
[----:B------:R-:W-:Y:S02]  /*5830*/  IMAD.MOV.U32 R100, RZ, RZ, R28 ;  /* 0x000000ffff647224 */ /* 0x000fe400078e001c */
[----:B--2---:R-:W-:Y:S02]  /*5840*/  FFMA.FTZ R8, R162, c[0x0][0x2d0], -R13 ;  /* 0x0000b400a2087a23 */ /* 0x004fe4000001080d */
[----:B------:R-:W-:Y:S01]  /*5850*/  HMMA.16816.F32 R88, R4, R58, R88 ;  /* 0x0000003a0458723c */ /* 0x000fe20000001858 */
[----:B------:R-:W-:Y:S01]  /*5860*/  IMAD.MOV.U32 R167, RZ, RZ, R57 ;  /* 0x000000ffffa77224 */ /* 0x000fe200078e0039 */
[----:B------:R2:W-:Y:S01]  /*5870*/  MUFU.EX2 R138, R8 ;  /* 0x00000008008a7308 */ /* 0x0005e20000000800 */
[----:B------:R-:W-:Y:S01]  /*5880*/  IMAD.MOV.U32 R28, RZ, RZ, R80 ;  /* 0x000000ffff1c7224 */ /* 0x000fe200078e0050 */
[----:B------:R-:W-:Y:S01]  /*5890*/  MOV R80, R65 ;  /* 0x0000004100507202 */ /* 0x000fe20000000f00 */
[----:B------:R-:W-:-:S03]  /*58a0*/  IMAD.MOV.U32 R57, RZ, RZ, R83 ;  /* 0x000000ffff397224 */ /* 0x000fc600078e0053 */
[C---:B------:R-:W-:Y:S01]  /*58b0*/  HMMA.16816.F32 R36, R4.reuse, R38, R76 ;  /* 0x000000260424723c */ /* 0x040fe2000000184c */
[----:B------:R-:W-:Y:S07]  /*58c0*/  LDSM.16.MT88.4 R76, [R225+0x4880] ;  /* 0x00488000e14c783b */ /* 0x000fee0000004200 */
[----:B------:R-:W-:Y:S01]  /*58d0*/  HMMA.16816.F32 R48, R4, R30, R48 ;  /* 0x0000001e0430723c */ /* 0x000fe20000001830 */
[----:B--2---:R-:W-:Y:S02]  /*58e0*/  FFMA.FTZ R8, R158, c[0x0][0x2d0], -R12 ;  /* 0x0000b4009e087a23 */ /* 0x004fe4000001080c */
[----:B------:R-:W-:-:S02]  /*58f0*/  IMAD.MOV.U32 R158, RZ, RZ, R184 ;  /* 0x000000ffff9e7224 */ /* 0x000fc400078e00b8 */
[----:B------:R2:W-:Y:S01]  /*5900*/  MUFU.EX2 R134, R8 ;  /* 0x0000000800867308 */ /* 0x0005e20000000800 */
[----:B------:R-:W-:Y:S01]  /*5910*/  MOV R65, R233 ;  /* 0x000000e900417202 */ /* 0x000fe20000000f00 */
[----:B------:R-:W-:Y:S02]  /*5920*/  IMAD.MOV.U32 R83, RZ, RZ, R234 ;  /* 0x000000ffff537224 */ /* 0x000fe400078e00ea */
[----:B------:R3:W5:Y:S04]  /*5930*/  LDL.LU R234, [R1+0x60] ;  /* 0x0000600001ea7983 */ /* 0x0007680000300800 */
[----:B------:R3:W5:Y:S01]  /*5940*/  LDL.LU R233, [R1+0x5c] ;  /* 0x00005c0001e97983 */ /* 0x0007620000300800 */
[----:B--2---:R-:W-:Y:S02]  /*5950*/  FFMA.FTZ R8, R159, c[0x0][0x2d0], -R12 ;  /* 0x0000b4009f087a23 */ /* 0x004fe4000001080c */
[----:B------:R-:W-:-:S02]  /*5960*/  IMAD.MOV.U32 R159, RZ, RZ, R93 ;  /* 0x000000ffff9f7224 */ /* 0x000fc400078e005d */
[----:B------:R2:W4:Y:S01]  /*5970*/  MUFU.EX2 R33, R8 ;  /* 0x0000000800217308 */ /* 0x0005220000000800 */
[----:B------:R-:W-:Y:S01]  /*5980*/  LDSM.16.MT88.4 R92, [R226+0x4880] ;  /* 0x00488000e25c783b */ /* 0x000fe20000004200 */
[----:B--2---:R-:W-:Y:S01]  /*5990*/  FFMA.FTZ R8, R161, c[0x0][0x2d0], -R12 ;  /* 0x0000b400a1087a23 */ /* 0x004fe2000001080c */
[----:B----4-:R-:W-:-:S05]  /*59a0*/  F2FP.PACK_AB R129, R33, R134 ;  /* 0x000000862181723e */ /* 0x010fca00000000ff */
[----:B------:R2:W-:Y:S02]  /*59b0*/  MUFU.EX2 R133, R8 ;  /* 0x0000000800857308 */ /* 0x0005e40000000800 */
[----:B--2---:R-:W-:Y:S02]  /*59c0*/  FFMA.FTZ R8, R160, c[0x0][0x2d0], -R12 ;  /* 0x0000b400a0087a23 */ /* 0x004fe4000001080c */
[----:B------:R-:W-:Y:S04]  /*59d0*/  HMMA.16816.F32 R12, R4, R54, R68 ;  /* 0x00000036040c723c */ /* 0x000fe80000001844 */
[----:B------:R-:W2:Y:S03]  /*59e0*/  MUFU.EX2 R32, R8 ;  /* 0x0000000800207308 */ /* 0x000ea60000000800 */
[----:B------:R-:W-:Y:S01]  /*59f0*/  IMAD.MOV.U32 R69, RZ, RZ, R118 ;  /* 0x000000ffff457224 */ /* 0x000fe200078e0076 */
[----:B------:R-:W-:Y:S01]  /*5a00*/  MOV R118, R186 ;  /* 0x000000ba00767202 */ /* 0x000fe20000000f00 */
[----:B------:R-:W-:Y:S01]  /*5a10*/  IMAD.MOV.U32 R70, RZ, RZ, R119 ;  /* 0x000000ffff467224 */ /* 0x000fe200078e0077 */
[----:B------:R-:W-:Y:S01]  /*5a20*/  MOV R68, R87 ;  /* 0x0000005700447202 */ /* 0x000fe20000000f00 */
[----:B------:R-:W-:Y:S01]  /*5a30*/  IMAD.MOV.U32 R119, RZ, RZ, R187 ;  /* 0x000000ffff777224 */ /* 0x000fe200078e00bb */
[----:B------:R-:W-:Y:S01]  /*5a40*/  MOV R71, R116 ;  /* 0x0000007400477202 */ /* 0x000fe20000000f00 */
[----:B------:R-:W4:Y:S01]  /*5a50*/  LDSM.16.MT88.4 R184, [R228+0x3080] ;  /* 0x00308000e4b8783b */ /* 0x000f220000004200 */
[----:B------:R-:W-:Y:S01]  /*5a60*/  IMAD.MOV.U32 R87, RZ, RZ, R130 ;  /* 0x000000ffff577224 */ /* 0x000fe200078e0082 */
[----:B------:R-:W-:Y:S01]  /*5a70*/  F2FP.PACK_AB R130, R138, R252 ;  /* 0x000000fc8a82723e */ /* 0x000fe200000000ff */
[----:B------:R-:W-:Y:S01]  /*5a80*/  FFMA.FTZ R4, R165, c[0x0][0x2d0], -R0 ;  /* 0x0000b400a5047a23 */ /* 0x000fe20000010800 */
[----:B--2---:R-:W-:Y:S01]  /*5a90*/  F2FP.PACK_AB R131, R32, R133 ;  /* 0x000000852083723e */ /* 0x004fe200000000ff */
[----:B------:R-:W2:Y:S01]  /*5aa0*/  LDSM.16.MT88.4 R8, [R227+0x4880] ;  /* 0x00488000e308783b */ /* 0x000ea20000004200 */
[----:B------:R-:W-:-:S05]  /*5ab0*/  IMAD.MOV.U32 R116, RZ, RZ, R147 ;  /* 0x000000ffff747224 */ /* 0x000fca00078e0093 */
[C---:B-1----:R-:W-:Y:S01]  /*5ac0*/  HMMA.16816.F32 R160, R128.reuse, R168, R176 ;  /* 0x000000a880a0723c */ /* 0x042fe200000018b0 */
[----:B------:R1:W-:Y:S07]  /*5ad0*/  MUFU.EX2 R31, R4 ;  /* 0x00000004001f7308 */ /* 0x0003ee0000000800 */
[----:B------:R-:W-:Y:S01]  /*5ae0*/  HMMA.16816.F32 R144, R128, R152, R172 ;  /* 0x000000988090723c */ /* 0x000fe200000018ac */
[----:B-1----:R-:W-:-:S07]  /*5af0*/  FFMA.FTZ R4, R166, c[0x0][0x2d0], -R0 ;  /* 0x0000b400a6047a23 */ /* 0x002fce0000010800 */
[C---:B----4-:R-:W-:Y:S07]  /*5b00*/  HMMA.16816.F32 R176, R128.reuse, R184, R68 ;  /* 0x000000b880b0723c */ /* 0x050fee0000001844 */
        /* <DEDUP_REMOVED lines=13> */
[----:B------:R-:W-:Y:S01]  /*5be0*/  HMMA.16816.F32 R52, R128, R60, R68 ;  /* 0x0000003c8034723c */ /* 0x000fe20000001844 */
[----:B------:R-:W-:Y:S01]  /*5bf0*/  IMAD.MOV.U32 R56, RZ, RZ, R82 ;  /* 0x000000ffff387224 */ /* 0x000fe200078e0052 */
[----:B------:R1:W4:Y:S01]  /*5c00*/  MUFU.EX2 R30, R4 ;  /* 0x00000004001e7308 */ /* 0x0003220000000800 */
[----:B------:R-:W-:-:S04]  /*5c10*/  IMAD.MOV.U32 R81, RZ, RZ, R84 ;  /* 0x000000ffff517224 */ /* 0x000fc800078e0054 */
        /* <DEDUP_REMOVED lines=16> */
[--C-:B-1----:R-:W-:Y:S01]  /*5d20*/  FFMA.FTZ R4, R188, c[0x0][0x2d0], -R0.reuse ;  /* 0x0000b400bc047a23 */ /* 0x102fe20000010800 */
[----:B------:R-:W-:Y:S01]  /*5d30*/  MOV R29, R86 ;  /* 0x00000056001d7202 */ /* 0x000fe20000000f00 */
[----:B------:R-:W-:Y:S01]  /*5d40*/  FFMA.FTZ R0, R189, c[0x0][0x2d0], -R0 ;  /* 0x0000b400bd007a23 */ /* 0x000fe20000010800 */
[----:B------:R-:W-:Y:S01]  /*5d50*/  MOV R173, R97 ;  /* 0x0000006100ad7202 */ /* 0x000fe20000000f00 */
[----:B------:R-:W-:Y:S01]  /*5d60*/  IMAD.MOV.U32 R97, RZ, RZ, R67 ;  /* 0x000000ffff617224 */ /* 0x000fe200078e0043 */
[----:B------:R-:W-:Y:S01]  /*5d70*/  MOV R67, R158 ;  /* 0x0000009e00437202 */ /* 0x000fe20000000f00 */
[----:B------:R-:W-:Y:S01]  /*5d80*/  IMAD.MOV.U32 R158, RZ, RZ, R167 ;  /* 0x000000ffff9e7224 */ /* 0x000fe200078e00a7 */
[----:B------:R-:W-:Y:S01]  /*5d90*/  MOV R167, R28 ;  /* 0x0000001c00a77202 */ /* 0x000fe20000000f00 */
[----:B------:R-:W-:Y:S01]  /*5da0*/  IMAD.MOV.U32 R5, RZ, RZ, R29 ;  /* 0x000000ffff057224 */ /* 0x000fe200078e001d */
[----:B------:R1:W-:Y:S01]  /*5db0*/  MUFU.EX2 R28, R0 ;  /* 0x00000000001c7308 */ /* 0x0003e20000000800 */
        /* <DEDUP_REMOVED lines=9> */
[----:B------:R-:W-:-:S02]  /*5e50*/  MOV R159, R102 ;  /* 0x00000066009f7202 */ /* 0x000fc40000000f00 */
[----:B------:R-:W-:Y:S01]  /*5e60*/  HMMA.16816.F32 R100, R128, R108, R216 ;  /* 0x0000006c8064723c */ /* 0x000fe200000018d8 */
[----:B-1----:R-:W-:Y:S01]  /*5e70*/  FFMA.FTZ R0, R139, c[0x0][0x2d0], -R2 ;  /* 0x0000b4008b007a23 */ /* 0x002fe20000010802 */
[----:B------:R-:W-:Y:S01]  /*5e80*/  MOV R56, R80 ;  /* 0x0000005000387202 */ /* 0x000fe20000000f00 */
[----:B------:R-:W-:-:S04]  /*5e90*/  IMAD.MOV.U32 R57, RZ, RZ, R81 ;  /* 0x000000ffff397224 */ /* 0x000fc800078e0051 */
[----:B------:R-:W-:Y:S01]  /*5ea0*/  IMAD.MOV.U32 R218, RZ, RZ, R5 ;  /* 0x000000ffffda7224 */ /* 0x000fe200078e0005 */
[----:B------:R-:W-:Y:S01]  /*5eb0*/  MOV R80, R84 ;  /* 0x0000005400507202 */ /* 0x000fe20000000f00 */
[----:B------:R1:W-:Y:S01]  /*5ec0*/  MUFU.EX2 R5, R0 ;  /* 0x0000000000057308 */ /* 0x0003e20000000800 */
[----:B------:R-:W-:Y:S01]  /*5ed0*/  IMAD.MOV.U32 R81, RZ, RZ, R85 ;  /* 0x000000ffff517224 */ /* 0x000fe200078e0055 */
[----:B------:R-:W-:Y:S01]  /*5ee0*/  MOV R85, R229 ;  /* 0x000000e500557202 */ /* 0x000fe20000000f00 */
[----:B------:R-:W-:Y:S02]  /*5ef0*/  IMAD.MOV.U32 R84, RZ, RZ, R230 ;  /* 0x000000ffff547224 */ /* 0x000fe400078e00e6 */
[----:B------:R-:W-:-:S03]  /*5f00*/  IMAD.MOV.U32 R86, RZ, RZ, R224 ;  /* 0x000000ffff567224 */ /* 0x000fc600078e00e0 */
[----:B------:R-:W2:Y:S01]  /*5f10*/  MUFU.EX2 R29, R4 ;  /* 0x00000004001d7308 */ /* 0x000ea20000000800 */
[----:B------:R-:W-:Y:S01]  /*5f20*/  MOV R6, R84 ;  /* 0x0000005400067202 */ /* 0x000fe20000000f00 */
[----:B------:R-:W-:Y:S02]  /*5f30*/  IMAD.MOV.U32 R7, RZ, RZ, R85 ;  /* 0x000000ffff077224 */ /* 0x000fe400078e0055 */
[----:B-1----:R-:W-:Y:S01]  /*5f40*/  FFMA.FTZ R0, R156, c[0x0][0x2d0], -R2 ;  /* 0x0000b4009c007a23 */ /* 0x002fe20000010802 */
[----:B------:R-:W-:Y:S01]  /*5f50*/  MOV R34, R86 ;  /* 0x0000005600227202 */ /* 0x000fe20000000f00 */
[----:B------:R-:W-:Y:S02]  /*5f60*/  IMAD.MOV.U32 R58, RZ, RZ, R87 ;  /* 0x000000ffff3a7224 */ /* 0x000fe400078e0057 */
[----:B------:R1:W1:Y:S01]  /*5f70*/  MUFU.EX2 R4, R0 ;  /* 0x0000000000047308 */ /* 0x0002620000000800 */
        /* <DEDUP_REMOVED lines=10> */
[--C-:B-1----:R-:W-:Y:S02]  /*6020*/  FFMA.FTZ R0, R157, c[0x0][0x2d0], -R2.reuse ;  /* 0x0000b4009d007a23 */ /* 0x102fe40000010802 */
[----:B------:R-:W-:Y:S01]  /*6030*/  FFMA.FTZ R2, R164, c[0x0][0x2d0], -R2 ;  /* 0x0000b400a4027a23 */ /* 0x000fe20000010802 */
[----:B------:R-:W-:Y:S02]  /*6040*/  MOV R58, R116 ;  /* 0x00000074003a7202 */ /* 0x000fe40000000f00 */
[----:B--2---:R-:W-:Y:S01]  /*6050*/  HMMA.16816.F32 R116, R128, R8, R212 ;  /* 0x000000088074723c */ /* 0x004fe200000018d4 */
[----:B------:R-:W-:Y:S06]  /*6060*/  MUFU.EX2 R0, R0 ;  /* 0x0000000000007308 */ /* 0x000fec0000000800 */
[----:B------:R-:W-:-:S02]  /*6070*/  MOV R213, R59 ;  /* 0x0000003b00d57202 */ /* 0x000fc40000000f00 */
[----:B------:R-:W1:Y:S01]  /*6080*/  MUFU.EX2 R2, R2 ;  /* 0x0000000200027308 */ /* 0x000e620000000800 */
        /* <DEDUP_REMOVED lines=10> */
[----:B------:R-:W-:-:S02]  /*6130*/  IMAD.MOV.U32 R214, RZ, RZ, R173 ;  /* 0x000000ffffd67224 */ /* 0x000fc400078e00ad */
[----:B------:R-:W-:Y:S02]  /*6140*/  IMAD.MOV.U32 R82, RZ, RZ, R232 ;  /* 0x000000ffff527224 */ /* 0x000fe400078e00e8 */
[----:B------:R-:W-:Y:S01]  /*6150*/  IMAD.MOV.U32 R139, RZ, RZ, R67 ;  /* 0x000000ffff8b7224 */ /* 0x000fe200078e0043 */
[----:B------:R3:W5:Y:S01]  /*6160*/  LDL.LU R232, [R1+0x58] ;  /* 0x0000580001e87983 */ /* 0x0007620000300800 */
[----:B------:R-:W-:Y:S01]  /*6170*/  IMAD.MOV.U32 R247, RZ, RZ, R174 ;  /* 0x000000fffff77224 */ /* 0x000fe200078e00ae */
[----:B------:R-:W-:Y:S01]  /*6180*/  MOV R246, R175 ;  /* 0x000000af00f67202 */ /* 0x000fe20000000f00 */
[----:B------:R-:W-:Y:S01]  /*6190*/  HMMA.16816.F32 R84, R128, R92, R248 ;  /* 0x0000005c8054723c */ /* 0x000fe200000018f8 */
[----:B------:R-:W-:Y:S01]  /*61a0*/  IMAD.MOV.U32 R245, RZ, RZ, R6 ;  /* 0x000000fffff57224 */ /* 0x000fe200078e0006 */
[----:B------:R-:W-:Y:S01]  /*61b0*/  MOV R6, R66 ;  /* 0x0000004200067202 */ /* 0x000fe20000000f00 */
[----:B------:R3:W5:Y:S01]  /*61c0*/  LDL.LU R231, [R1+0x54] ;  /* 0x0000540001e77983 */ /* 0x0007620000300800 */
[----:B------:R-:W-:-:S04]  /*61d0*/  MOV R244, R7 ;  /* 0x0000000700f47202 */ /* 0x000fc80000000f00 */
[----:B------:R-:W-:Y:S01]  /*61e0*/  HMMA.16816.F32 R172, R128, R170, R220 ;  /* 0x000000aa80ac723c */ /* 0x000fe200000018dc */
[----:B------:R-:W-:-:S07]  /*61f0*/  IMAD.MOV.U32 R251, RZ, RZ, R64 ;  /* 0x000000fffffb7224 */ /* 0x000fce00078e0040 */
[----:B------:R-:W-:Y:S01]  /*6200*/  HMMA.16816.F32 R68, R128, R76, R68 ;  /* 0x0000004c8044723c */ /* 0x000fe20000001844 */
[----:B------:R-:W-:Y:S01]  /*6210*/  IMAD.MOV.U32 R223, RZ, RZ, R34 ;  /* 0x000000ffffdf7224 */ /* 0x000fe200078e0022 */
[----:B------:R-:W-:Y:S01]  /*6220*/  MOV R220, R190 ;  /* 0x000000be00dc7202 */ /* 0x000fe20000000f00 */
[----:B------:R-:W-:Y:S01]  /*6230*/  IMAD.MOV.U32 R221, RZ, RZ, R191 ;  /* 0x000000ffffdd7224 */ /* 0x000fe200078e00bf */
[----:B------:R-:W-:Y:S01]  /*6240*/  MOV R34, R65 ;  /* 0x0000004100227202 */ /* 0x000fe20000000f00 */
[----:B------:R-:W-:-:S03]  /*6250*/  IMAD.MOV.U32 R7, RZ, RZ, R99 ;  /* 0x000000ffff077224 */ /* 0x000fc600078e0063 */
[C---:B------:R-:W-:Y:S01]  /*6260*/  HMMA.16816.F32 R112, R128.reuse, R110, R112 ;  /* 0x0000006e8070723c */ /* 0x040fe20000001870 */
[----:B------:R-:W-:Y:S01]  /*6270*/  MOV R248, R167 ;  /* 0x000000a700f87202 */ /* 0x000fe20000000f00 */
[----:B------:R-:W-:Y:S01]  /*6280*/  IMAD.MOV.U32 R249, RZ, RZ, R56 ;  /* 0x000000fffff97224 */ /* 0x000fe200078e0038 */
[----:B------:R-:W-:Y:S01]  /*6290*/  MOV R250, R57 ;  /* 0x0000003900fa7202 */ /* 0x000fe20000000f00 */
[----:B------:R3:W5:Y:S04]  /*62a0*/  LDL.LU R230, [R1+0x50] ;  /* 0x0000500001e67983 */ /* 0x0007680000300800 */
[C---:B------:R-:W-:Y:S01]  /*62b0*/  HMMA.16816.F32 R188, R128.reuse, R186, R208 ;  /* 0x000000ba80bc723c */ /* 0x040fe200000018d0 */
[----:B------:R-:W-:Y:S01]  /*62c0*/  MOV R222, R58 ;  /* 0x0000003a00de7202 */ /* 0x000fe20000000f00 */
[----:B------:R3:W5:Y:S04]  /*62d0*/  LDL.LU R229, [R1+0x4c] ;  /* 0x00004c0001e57983 */ /* 0x0007680000300800 */
[----:B------:R3:W5:Y:S01]  /*62e0*/  LDL.LU R224, [R1+0x48] ;  /* 0x0000480001e07983 */ /* 0x0007620000300800 */
[----:B------:R-:W-:Y:S01]  /*62f0*/  MOV R210, R96 ;  /* 0x0000006000d27202 */ /* 0x000fe20000000f00 */
[----:B------:R-:W-:Y:S01]  /*6300*/  HMMA.16816.F32 R64, R128, R62, R204 ;  /* 0x0000003e8040723c */ /* 0x000fe200000018cc */
[----:B------:R-:W-:Y:S01]  /*6310*/  IMAD.MOV.U32 R209, RZ, RZ, R97 ;  /* 0x000000ffffd17224 */ /* 0x000fe200078e0061 */
[----:B------:R-:W-:-:S05]  /*6320*/  MOV R208, R98 ;  /* 0x0000006200d07202 */ /* 0x000fca0000000f00 */
[----:B------:R-:W-:Y:S01]  /*6330*/  IMAD.MOV.U32 R204, RZ, RZ, R80 ;  /* 0x000000ffffcc7224 */ /* 0x000fe200078e0050 */
[----:B------:R-:W-:Y:S01]  /*6340*/  MOV R205, R81 ;  /* 0x0000005100cd7202 */ /* 0x000fe20000000f00 */
[----:B------:R-:W-:Y:S01]  /*6350*/  IMAD.MOV.U32 R206, RZ, RZ, R82 ;  /* 0x000000ffffce7224 */ /* 0x000fe200078e0052 */
[----:B------:R-:W-:Y:S01]  /*6360*/  MOV R207, R83 ;  /* 0x0000005300cf7202 */ /* 0x000fe20000000f00 */
[C---:B------:R-:W-:Y:S08]  /*6370*/  HMMA.16816.F32 R96, R128.reuse, R94, R148 ;  /* 0x0000005e8060723c */ /* 0x040ff00000001894 */
[C---:B------:R-:W-:Y:S08]  /*6380*/  HMMA.16816.F32 R80, R128.reuse, R78, R200 ;  /* 0x0000004e8050723c */ /* 0x040ff000000018c8 */
[----:B------:R-:W-:Y:S07]  /*6390*/  HMMA.16816.F32 R128, R128, R10, R124 ;  /* 0x0000000a8080723c */ /* 0x000fee000000187c */
[----:B----4-:R-:W-:-:S02]  /*63a0*/  F2FP.PACK_AB R124, R30, R31 ;  /* 0x0000001f1e7c723e */ /* 0x010fc400000000ff */
[----:B------:R-:W-:Y:S02]  /*63b0*/  F2FP.PACK_AB R126, R28, R29 ;  /* 0x0000001d1c7e723e */ /* 0x000fe400000000ff */
[----:B------:R-:W-:Y:S02]  /*63c0*/  F2FP.PACK_AB R125, R4, R5 ;  /* 0x00000005047d723e */ /* 0x000fe400000000ff */
[----:B-1----:R-:W-:Y:S01]  /*63d0*/  F2FP.PACK_AB R127, R2, R0 ;  /* 0x00000000027f723e */ /* 0x002fe200000000ff */
[----:B------:R-:W-:Y:S02]  /*63e0*/  FADD.FTZ R6, R6, R204 ;  /* 0x000000cc06067221 */ /* 0x000fe40000010000 */
[----:B------:R-:W-:-:S04]  /*63f0*/  FADD.FTZ R7, R7, R205 ;  /* 0x000000cd07077221 */ /* 0x000fc80000010000 */
[----:B------:R-:W-:Y:S01]  /*6400*/  HMMA.16816.F32 R148, R124, R152, R104 ;  /* 0x000000987c94723c */ /* 0x000fe20000001868 */
[----:B------:R-:W-:Y:S02]  /*6410*/  IMAD.MOV.U32 R211, RZ, RZ, R59 ;  /* 0x000000ffffd37224 */ /* 0x000fe400078e003b */
[----:B------:R-:W-:-:S05]  /*6420*/  FADD.FTZ R6, R208, R6 ;  /* 0x00000006d0067221 */ /* 0x000fca0000010000 */
[----:B------:R-:W-:Y:S01]  /*6430*/  HMMA.16816.F32 R152, R124, R154, R72 ;  /* 0x0000009a7c98723c */ /* 0x000fe20000001848 */
[----:B------:R-:W-:-:S07]  /*6440*/  FADD.FTZ R7, R209, R7 ;  /* 0x00000007d1077221 */ /* 0x000fce0000010000 */
[----:B------:R-:W-:Y:S01]  /*6450*/  HMMA.16816.F32 R72, R124, R76, R24 ;  /* 0x0000004c7c48723c */ /* 0x000fe20000001818 */
[----:B------:R-:W-:-:S07]  /*6460*/  FADD.FTZ R6, R211, R6 ;  /* 0x00000006d3067221 */ /* 0x000fce0000010000 */
[----:B------:R-:W-:Y:S01]  /*6470*/  HMMA.16816.F32 R76, R124, R78, R12 ;  /* 0x0000004e7c4c723c */ /* 0x000fe2000000180c */
[----:B------:R-:W-:-:S06]  /*6480*/  FADD.FTZ R7, R220, R7 ;  /* 0x00000007dc077221 */ /* 0x000fcc0000010000 */
        /* <DEDUP_REMOVED lines=12> */
[----:B------:R-:W-:-:S06]  /*6550*/  FADD.FTZ R6, R215, R13 ;  /* 0x0000000dd7067221 */ /* 0x000fcc0000010000 */
[----:B------:R-:W-:Y:S02]  /*6560*/  FADD.FTZ R9, R214, R14 ;  /* 0x0000000ed6097221 */ /* 0x000fe40000010000 */
[----:B------:R-:W-:Y:S02]  /*6570*/  FADD.FTZ R8, R216, R12 ;  /* 0x0000000cd8087221 */ /* 0x000fe40000010000 */
[----:B------:R-:W-:Y:S02]  /*6580*/  FADD.FTZ R12, R217, R7 ;  /* 0x00000007d90c7221 */ /* 0x000fe40000010000 */
[----:B------:R-:W-:Y:S01]  /*6590*/  FADD.FTZ R7, R218, R9 ;  /* 0x00000009da077221 */ /* 0x000fe20000010000 */
[----:B------:R-:W-:Y:S01]  /*65a0*/  HMMA.16816.F32 R56, R124, R60, R44 ;  /* 0x0000003c7c38723c */ /* 0x000fe2000000182c */
[----:B------:R-:W-:Y:S02]  /*65b0*/  FADD.FTZ R9, R219, R6 ;  /* 0x00000006db097221 */ /* 0x000fe40000010000 */
[----:B------:R-:W-:-:S02]  /*65c0*/  FADD.FTZ R6, R139, R8 ;  /* 0x000000088b067221 */ /* 0x000fc40000010000 */
[----:B------:R-:W-:-:S03]  /*65d0*/  FADD.FTZ R7, R248, R7 ;  /* 0x00000007f8077221 */ /* 0x000fc60000010000 */
[C---:B------:R-:W-:Y:S08]  /*65e0*/  HMMA.16816.F32 R60, R124.reuse, R62, R88 ;  /* 0x0000003e7c3c723c */ /* 0x040ff00000001858 */
[C---:B------:R-:W-:Y:S08]  /*65f0*/  HMMA.16816.F32 R180, R124.reuse, R184, R180 ;  /* 0x000000b87cb4723c */ /* 0x040ff000000018b4 */
[C---:B------:R-:W-:Y:S08]  /*6600*/  HMMA.16816.F32 R88, R124.reuse, R92, R140 ;  /* 0x0000005c7c58723c */ /* 0x040ff0000000188c */
[C---:B------:R-:W-:Y:S08]  /*6610*/  HMMA.16816.F32 R104, R124.reuse, R108, R192 ;  /* 0x0000006c7c68723c */ /* 0x040ff000000018c0 */
[C---:B------:R-:W-:Y:S08]  /*6620*/  HMMA.16816.F32 R168, R124.reuse, R170, R16 ;  /* 0x000000aa7ca8723c */ /* 0x040ff00000001810 */
[C---:B------:R-:W-:Y:S08]  /*6630*/  HMMA.16816.F32 R184, R124.reuse, R186, R20 ;  /* 0x000000ba7cb8723c */ /* 0x040ff00000001814 */
[C---:B------:R-:W-:Y:S08]  /*6640*/  HMMA.16816.F32 R92, R124.reuse, R94, R36 ;  /* 0x0000005e7c5c723c */ /* 0x040ff00000001824 */
[----:B------:R-:W-:Y:S01]  /*6650*/  HMMA.16816.F32 R108, R124, R110, R48 ;  /* 0x0000006e7c6c723c */ /* 0x000fe20000001830 */
[----:B------:R-:W-:-:S07]  /*6660*/  FADD.FTZ R8, R249, R12 ;  /* 0x0000000cf9087221 */ /* 0x000fce0000010000 */
[----:B------:R-:W-:Y:S07]  /*6670*/  HMMA.16816.F32 R124, R124, R10, R40 ;  /* 0x0000000a7c7c723c */ /* 0x000fee0000001828 */
        /* <DEDUP_REMOVED lines=16> */
[----:B------:R-:W-:Y:S01]  /*6780*/  FADD.FTZ R7, R32, R5 ;  /* 0x0000000520077221 */ /* 0x000fe20000010000 */
[----:B------:R1:W-:Y:S01]  /*6790*/  STL [R1+0xc], R0 ;  /* 0x00000c0001007387 */ /* 0x0003e20000100800 */
[----:B------:R-:W-:Y:S01]  /*67a0*/  FADD.FTZ R5, R28, R6 ;  /* 0x000000061c057221 */ /* 0x000fe20000010000 */
[----:B------:R-:W-:Y:S02]  /*67b0*/  UIMAD.WIDE.U32 UR18, UR17, UR4, URZ ;  /* 0x00000004111272a5 */ /* 0x000fe4000f8e003f */
[----:B------:R3:W-:Y:S04]  /*67c0*/  STL [R1+0x4], R7 ;  /* 0x0000040701007387 */ /* 0x0007e80000100800 */
[----:B------:R3:W-:Y:S01]  /*67d0*/  STL [R1+0x8], R5 ;  /* 0x0000080501007387 */ /* 0x0007e20000100800 */
[----:B------:R-:W-:Y:S01]  /*67e0*/  PLOP3.LUT P0, PT, PT, PT, UP2, 0x40, 0x0 ;  /* 0x000000000000781c */ /* 0x000fe20003f0e828 */
[----:B------:R-:W-:Y:S01]  /*67f0*/  @UP3 UMOV UR7, UR19 ;  /* 0x0000001300073c82 */ /* 0x000fe20008000000 */
[----:B-1----:R-:W-:-:S05]  /*6800*/  FADD.FTZ R0, R2, R4 ;  /* 0x0000000402007221 */ /* 0x002fca0000010000 */
[----:B------:R3:W-:Y:S01]  /*6810*/  STL [R1+0x10], R0 ;  /* 0x0000100001007387 */ /* 0x0007e20000100800 */
[----:B------:R-:W-:-:S04]  /*6820*/  @UP3 USHF.R.U32.HI UR17, URZ, UR5, UR7 ;  /* 0x000000053f113299 */ /* 0x000fc80008011607 */
[----:B------:R-:W-:-:S03]  /*6830*/  UIADD3 UR4, UR16, UR17, URZ ;  /* 0x0000001110047290 */ /* 0x000fc6000fffe03f */
[----:B------:R-:W-:Y:S02]  /*6840*/  ULDC UR16, c[0x0][0x328] ;  /* 0x0000ca0000107ab9 */ /* 0x000fe40000000800 */
[----:B------:R-:W-:Y:S01]  /*6850*/  UIADD3 UR16, UR4, UR16, URZ ;  /* 0x0000001004107290 */ /* 0x000fe2000fffe03f */
[----:B------:R-:W-:Y:S01]  /*6860*/  IADD3 R242, R242, -0x2, RZ ;  /* 0xfffffffef2f27810 */ /* 0x000fe20007ffe0ff */
[----:B------:R-:W-:Y:S05]  /*6870*/  @P0 BRA `(.L_x_898) ;  /* 0x0000013000000947 */ /* 0x000fea0003800000 */
[----:B------:R-:W-:Y:S01]  /*6880*/  ISETP.LT.AND P0, PT, RZ, UR4, PT ;  /* 0x00000004ff007c0c */ /* 0x000fe2000bf01270 */
[----:B------:R-:W-:Y:S02]  /*6890*/  UIADD3 UR17, UR4, -0x1, URZ ;  /* 0xffffffff04117890 */ /* 0x000fe4000fffe03f */
[----:B------:R-:W-:-:S10]  /*68a0*/  ULDC UR7, c[0x0][0x32c] ;  /* 0x0000cb0000077ab9 */ /* 0x000fd40000000800 */
[----:B------:R-:W-:Y:S05]  /*68b0*/  @P0 BRA `(.L_x_899) ;  /* 0x0000007000000947 */ /* 0x000fea0003800000 */
[----:B------:R-:W-:Y:S02]  /*68c0*/  UISETP.NE.AND UP0, UPT, UR7, 0x1, UPT ;  /* 0x000000010700788c */ /* 0x000fe4000bf05270 */
[----:B------:R-:W-:-:S03]  /*68d0*/  UIADD3 UR17, -UR4, URZ, URZ ;  /* 0x0000003f04117290 */ /* 0x000fc6000fffe13f */
[----:B------:R-:W-:Y:S02]  /*68e0*/  ULDC.64 UR4, c[0x0][0x330] ;  /* 0x0000cc0000047ab9 */ /* 0x000fe40000000a00 */
[----:B------:R-:W-:-:S04]  /*68f0*/  UIMAD.WIDE.U32 UR18, UR17, UR4, URZ ;  /* 0x00000004111272a5 */ /* 0x000fc8000f8e003f */
[----:B------:R-:W-:-:S04]  /*6900*/  @UP0 USHF.R.U32.HI UR17, URZ, UR5, UR19 ;  /* 0x000000053f110299 */ /* 0x000fc80008011613 */
[----:B------:R-:W-:Y:S01]  /*6910*/  ULOP3.LUT UR17, URZ, UR17, URZ, 0x33, !UPT ;  /* 0x000000113f117292 */ /* 0x000fe2000f8e333f */
[----:B------:R-:W-:Y:S05]  /*6920*/  BRA `(.L_x_900) ;  /* 0x0000004000007947 */ /* 0x000fea0003800000 */
.L_x_899:
[----:B------:R-:W-:Y:S02]  /*6930*/  UISETP.NE.AND UP0, UPT, UR7, 0x1, UPT ;  /* 0x000000010700788c */ /* 0x000fe4000bf05270 */
[----:B------:R-:W-:Y:S02]  /*6940*/  ULDC.64 UR4, c[0x0][0x330] ;  /* 0x0000cc0000047ab9 */ /* 0x000fe40000000a00 */
[----:B------:R-:W-:-:S07]  /*6950*/  UIMAD.WIDE.U32 UR18, UR17, UR4, URZ ;  /* 0x00000004111272a5 */ /* 0x000fce000f8e003f */
[----:B------:R-:W-:Y:S02]  /*6960*/  @UP0 USHF.R.U32.HI UR17, URZ, UR5, UR19 ;  /* 0x000000053f110299 */ /* 0x000fe40008011613 */
.L_x_900:
[----:B------:R-:W-:Y:S02]  /*6970*/  ULDC UR4, c[0x0][0x32c] ;  /* 0x0000cb0000047ab9 */ /* 0x000fe40000000800 */
[----:B------:R-:W-:-:S04]  /*6980*/  UIMAD UR4, UR17, UR7, UR4 ;  /* 0x00000007110472a4 */ /* 0x000fc8000f8e0204 */
[----:B------:R-:W-:-:S04]  /*6990*/  UISETP.LT.AND UP0, UPT, UR16, UR4, UPT ;  /* 0x000000041000728c */ /* 0x000fc8000bf01270 */
[----:B------:R-:W-:-:S04]  /*69a0*/  USEL UR16, UR16, UR4, UP0 ;  /* 0x0000000410107287 */ /* 0x000fc80008000000 */
.L_x_898:
[----:B------:R-:W-:-:S04]  /*69b0*/  UIMAD.WIDE UR4, UR16, 0x2aaaaaab, URZ ;  /* 0x2aaaaaab100478a5 */ /* 0x000fc8000f8e023f */
[----:B------:R-:W-:-:S04]  /*69c0*/  USHF.R.U32.HI UR4, URZ, 0x1f, UR5 ;  /* 0x0000001f3f047899 */ /* 0x000fc80008011605 */
[----:B------:R-:W-:-:S04]  /*69d0*/  ULEA.HI.SX32 UR4, UR5, UR4, 0x1d ;  /* 0x0000000405047291 */ /* 0x000fc8000f8fea3f */
[----:B------:R-:W-:-:S04]  /*69e0*/  UISETP.LT.AND UP0, UPT, UR8, UR4, UPT ;  /* 0x000000040800728c */ /* 0x000fc8000bf01270 */
[----:B------:R-:W-:-:S06]  /*69f0*/  USEL UR4, UR8, UR4, !UP0 ;  /* 0x0000000408047287 */ /* 0x000fcc000c000000 */
[----:B------:R-:W-:-:S13]  /*6a00*/  ISETP.GE.AND P0, PT, R242, UR4, PT ;  /* 0x00000004f2007c0c */ /* 0x000fda000bf06270 */
[----:B------:R-:W-:Y:S05]  /*6a10*/  @!P0 BRA `(.L_x_901) ;  /* 0x00004c2000008947 */ /* 0x000fea0003800000 */
[----:B---3--:R-:W2:Y:S01]  /*6a20*/  LDL R0, [R1+0x28] ;  /* 0x0000280001007983 */ /* 0x008ea20000100800 */
[----:B------:R-:W-:Y:S01]  /*6a30*/  PLOP3.LUT P1, PT, PT, PT, UP3, 0x80, 0x0 ;  /* 0x000000000000781c */ /* 0x000fe20003f2f038 */
[----:B------:R-:W-:Y:S01]  /*6a40*/  IMAD.MOV.U32 R134, RZ, RZ, R136 ;  /* 0x000000ffff867224 */ /* 0x000fe200078e0088 */
[----:B------:R-:W-:Y:S01]  /*6a50*/  PLOP3.LUT P0, PT, PT, PT, UP3, 0x80, 0x0 ;  /* 0x000000000000781c */ /* 0x000fe20003f0f038 */
[----:B------:R-:W-:Y:S01]  /*6a60*/  IMAD.MOV.U32 R132, RZ, RZ, R137 ;  /* 0x000000ffff847224 */ /* 0x000fe200078e0089 */
[----:B------:R-:W-:Y:S01]  /*6a70*/  MOV R139, R3 ;  /* 0x00000003008b7202 */ /* 0x000fe20000000f00 */
[----:B------:R-:W-:-:S08]  /*6a80*/  IMAD.MOV.U32 R138, RZ, RZ, R135 ;  /* 0x000000ffff8a7224 */ /* 0x000fd000078e0087 */
[----:B--2---:R-:W-:-:S05]  /*6a90*/  @P1 IMAD.HI.U32 R0, R0, c[0x0][0x2c8], RZ ;  /* 0x0000b20000001a27 */ /* 0x004fca00078e00ff */
[----:B------:R-:W-:-:S05]  /*6aa0*/  @P0 SHF.R.U32.HI R0, RZ, c[0x0][0x2cc], R0 ;  /* 0x0000b300ff000a19 */ /* 0x000fca0000011600 */
[----:B------:R1:W-:Y:S02]  /*6ab0*/  @P0 STL [R1+0x18], R0 ;  /* 0x0000180001000387 */ /* 0x0003e40000100800 */
.L_x_918:
[----:B------:R-:W2:Y:S01]  /*6ac0*/  LDL.64 R38, [R1+0x20] ;  /* 0x0000200001267983 */ /* 0x000ea20000100a00 */
[----:B------:R-:W-:Y:S05]  /*6ad0*/  DEPBAR.LE SB0, 0x0 ;  /* 0x000080000000791a */ /* 0x000fea0000000000 */
[----:B------:R-:W-:Y:S01]  /*6ae0*/  BAR.SYNC.DEFER_BLOCKING 0x0 ;  /* 0x0000000000007b1d */ /* 0x000fe20000010000 */
[C---:B------:R-:W-:Y:S11]  /*6af0*/  ISETP.LT.AND P6, PT, R242.reuse, UR8, PT ;  /* 0x00000008f2007c0c */ /* 0x040ff6000bfc1270 */
[----:B------:R-:W-:Y:S02]  /*6b00*/  @!UPT UIADD3 URZ, URZ, URZ, URZ ;  /* 0x0000003f3f3ff290 */ /* 0x000fe4000fffe03f */
[----:B-1----:R-:W-:Y:S01]  /*6b10*/  @!P6 SHF.R.S32.HI R0, RZ, 0x1f, R242 ;  /* 0x0000001fff00e819 */ /* 0x002fe200000114f2 */
[----:B------:R-:W-:Y:S04]  /*6b20*/  @!P6 IMAD.WIDE.U32 R36, R242, c[0x0][0x208], RZ ;  /* 0x00008200f224ea25 */ /* 0x000fe800078e00ff */
[----:B------:R-:W-:Y:S04]  /*6b30*/  @!P6 IMAD R0, R0, c[0x0][0x208], RZ ;  /* 0x000082000000ea24 */ /* 0x000fe800078e02ff */
[----:B------:R-:W-:Y:S01]  /*6b40*/  @!P6 IMAD R0, R242, c[0x0][0x20c], R0 ;  /* 0x00008300f200ea24 */ /* 0x000fe200078e0200 */
[----:B------:R-:W2:Y:S04]  /*6b50*/  LDL.64 R2, [R1+0x40] ;  /* 0x0000400001027983 */ /* 0x000ea80000100a00 */
[----:B------:R-:W-:Y:S02]  /*6b60*/  @!P6 IADD3 R0, R37, R0, RZ ;  /* 0x000000002500e210 */ /* 0x000fe40007ffe0ff */
[----:B-----5:R-:W-:Y:S03]  /*6b70*/  LDSM.16.M88.4 R48, [R231+0x8080] ;  /* 0x00808000e730783b */ /* 0x020fe60000000200 */
[----:B------:R-:W-:Y:S05]  /*6b80*/  @!P6 IMAD R0, R0, 0x30, RZ ;  /* 0x000000300000e824 */ /* 0x000fea00078e02ff */
[----:B------:R-:W1:Y:S08]  /*6b90*/  LDSM.16.M88.4 R16, [R224+0x5080] ;  /* 0x00508000e010783b */ /* 0x000e700000000200 */
[----:B------:R-:W3:Y:S08]  /*6ba0*/  LDSM.16.M88.4 R44, [R231+0xa080] ;  /* 0x00a08000e72c783b */ /* 0x000ef00000000200 */
[----:B------:R-:W4:Y:S08]  /*6bb0*/  LDSM.16.M88.4 R32, [R224+0x5880] ;  /* 0x00588000e020783b */ /* 0x000f300000000200 */
[----:B------:R-:W2:Y:S06]  /*6bc0*/  LDL.64 R246, [R1+0x30] ;  /* 0x0000300001f67983 */ /* 0x000eac0000100a00 */
[----:B------:R-:W2:Y:S08]  /*6bd0*/  LDSM.16.M88.4 R140, [R224+0x6080] ;  /* 0x00608000e08c783b */ /* 0x000eb00000000200 */
[----:B------:R-:W2:Y:S01]  /*6be0*/  LDL.64 R244, [R1+0x38] ;  /* 0x0000380001f47983 */ /* 0x000ea20000100a00 */
[-C--:B-1----:R-:W-:Y:S05]  /*6bf0*/  HMMA.16816.F32 R4, R48, R16.reuse, RZ ;  /* 0x000000103004723c */ /* 0x082fea00000018ff */
[----:B------:R-:W-:Y:S03]  /*6c00*/  LDSM.16.M88.4 R192, [R233+0x8080] ;  /* 0x00808000e9c0783b */ /* 0x000fe60000000200 */
[C---:B---3--:R-:W-:Y:S05]  /*6c10*/  HMMA.16816.F32 R8, R44.reuse, R16, RZ ;  /* 0x000000102c08723c */ /* 0x048fea00000018ff */
[----:B------:R-:W1:Y:S03]  /*6c20*/  LDSM.16.M88.4 R196, [R235] ;  /* 0x00000000ebc4783b */ /* 0x000e660000000200 */
[-C--:B------:R-:W-:Y:S05]  /*6c30*/  HMMA.16816.F32 R12, R44, R18.reuse, RZ ;  /* 0x000000122c0c723c */ /* 0x080fea00000018ff */
[----:B------:R-:W3:Y:S03]  /*6c40*/  LDSM.16.M88.4 R200, [R233+0xa080] ;  /* 0x00a08000e9c8783b */ /* 0x000ee60000000200 */
[C---:B------:R-:W-:Y:S05]  /*6c50*/  HMMA.16816.F32 R16, R48.reuse, R18, RZ ;  /* 0x000000123010723c */ /* 0x040fea00000018ff */
[----:B------:R-:W1:Y:S03]  /*6c60*/  LDSM.16.M88.4 R204, [R241] ;  /* 0x00000000f1cc783b */ /* 0x000e660000000200 */
[-C--:B----4-:R-:W-:Y:S05]  /*6c70*/  HMMA.16816.F32 R20, R48, R32.reuse, RZ ;  /* 0x000000203014723c */ /* 0x090fea00000018ff */
[----:B------:R-:W4:Y:S03]  /*6c80*/  LDSM.16.M88.4 R208, [R240] ;  /* 0x00000000f0d0783b */ /* 0x000f260000000200 */
[C---:B------:R-:W-:Y:S08]  /*6c90*/  HMMA.16816.F32 R24, R44.reuse, R32, RZ ;  /* 0x000000202c18723c */ /* 0x040ff000000018ff */
[-C--:B------:R-:W-:Y:S08]  /*6ca0*/  HMMA.16816.F32 R28, R44, R34.reuse, RZ ;  /* 0x000000222c1c723c */ /* 0x080ff000000018ff */
[C---:B------:R-:W-:Y:S04]  /*6cb0*/  HMMA.16816.F32 R32, R48.reuse, R34, RZ ;  /* 0x000000223020723c */ /* 0x040fe800000018ff */
[----:B--2---:R-:W-:Y:S05]  /*6cc0*/  @!P6 MOV R3, R39 ;  /* 0x000000270003e202 */ /* 0x004fea0000000f00 */
[----:B------:R-:W-:Y:S02]  /*6cd0*/  @!P6 IMAD.WIDE.U32 R2, R36, 0x30, R2 ;  /* 0x000000302402e825 */ /* 0x000fe400078e0002 */
[-C--:B------:R-:W-:Y:S03]  /*6ce0*/  HMMA.16816.F32 R36, R48, R140.reuse, RZ ;  /* 0x0000008c3024723c */ /* 0x080fe600000018ff */
[----:B------:R-:W-:Y:S02]  /*6cf0*/  @!P6 IADD3 R133, R3, R0, RZ ;  /* 0x000000000385e210 */ /* 0x000fe40007ffe0ff */
[C---:B------:R-:W-:Y:S02]  /*6d00*/  @!P6 SHF.L.U32 R0, R2.reuse, 0x1, RZ ;  /* 0x000000010200e819 */ /* 0x040fe400000006ff */
[----:B------:R-:W-:Y:S01]  /*6d10*/  @!P6 SHF.L.U64.HI R133, R2, 0x1, R133 ;  /* 0x000000010285e819 */ /* 0x000fe20000010285 */
[C---:B------:R-:W-:Y:S04]  /*6d20*/  HMMA.16816.F32 R40, R44.reuse, R140, RZ ;  /* 0x0000008c2c28723c */ /* 0x040fe800000018ff */
[C---:B------:R-:W-:Y:S02]  /*6d30*/  @!P6 IADD3 R136, P0, R0.reuse, c[0x0][0x1f8], RZ ;  /* 0x00007e000088ea10 */ /* 0x040fe40007f1e0ff */
[----:B------:R-:W-:Y:S02]  /*6d40*/  @!P6 IADD3 R0, P5, R0, 0x80, RZ ;  /* 0x000000800000e810 */ /* 0x000fe40007fbe0ff */
[-C--:B------:R-:W-:Y:S01]  /*6d50*/  HMMA.16816.F32 R44, R44, R142.reuse, RZ ;  /* 0x0000008e2c2c723c */ /* 0x080fe200000018ff */
[----:B------:R-:W-:Y:S03]  /*6d60*/  @!P6 IADD3.X R137, R133, c[0x0][0x1fc], RZ, P0, !PT ;  /* 0x00007f008589ea10 */ /* 0x000fe600007fe4ff */
[----:B------:R-:W-:Y:S02]  /*6d70*/  @!P6 IADD3 R212, P2, R0, c[0x0][0x1f8], RZ ;  /* 0x00007e0000d4ea10 */ /* 0x000fe40007f5e0ff */
[----:B------:R-:W-:Y:S01]  /*6d80*/  @!PT LDS RZ, [RZ] ;  /* 0x00000000fffff984 */ /* 0x000fe20000000800 */
[----:B------:R-:W-:Y:S01]  /*6d90*/  @!PT LDS RZ, [RZ] ;  /* 0x00000000fffff984 */ /* 0x000fe20000000800 */
[----:B------:R-:W-:Y:S01]  /*6da0*/  @!PT LDS RZ, [RZ] ;  /* 0x00000000fffff984 */ /* 0x000fe20000000800 */
[----:B------:R2:W-:Y:S01]  /*6db0*/  @!P6 LDGSTS.E.BYPASS.LTC128B.128 [R243+0x2080], [R136.64], !P4 ;  /* 0x0208000088f3efae */ /* 0x0005e2000e101d4e */
[----:B------:R-:W-:Y:S01]  /*6dc0*/  @!P6 IADD3 R2, P1, R136, UR10, RZ ;  /* 0x0000000a8802ec10 */ /* 0x000fe2000ff3e0ff */
[----:B------:R-:W-:Y:S04]  /*6dd0*/  HMMA.16816.F32 R48, R48, R142, RZ ;  /* 0x0000008e3030723c */ /* 0x000fe800000018ff */
[----:B------:R-:W-:Y:S02]  /*6de0*/  @!P6 IADD3.X R213, RZ, c[0x0][0x1fc], R133, P2, P5 ;  /* 0x00007f00ffd5ea10 */ /* 0x000fe400017ea485 */
[----:B------:R-:W-:Y:S02]  /*6df0*/  @!P6 IADD3.X R3, R137, UR11, RZ, P1, !PT ;  /* 0x0000000b8903ec10 */ /* 0x000fe40008ffe4ff */
[-C--:B-1----:R-:W-:Y:S01]  /*6e00*/  HMMA.16816.F32 R4, R192, R196.reuse, R4 ;  /* 0x000000c4c004723c */ /* 0x082fe20000001804 */
[----:B------:R1:W-:Y:S04]  /*6e10*/  @!P6 LDGSTS.E.BYPASS.LTC128B.128 [R243+0x3880], [R212.64], !P3 ;  /* 0x03880000d4f3efae */ /* 0x0003e8000d901d4e */
[----:B------:R-:W-:Y:S03]  /*6e20*/  @!P6 IADD3 R140, P0, R2, UR10, RZ ;  /* 0x0000000a028cec10 */ /* 0x000fe6000ff1e0ff */
[C---:B---3--:R-:W-:Y:S01]  /*6e30*/  HMMA.16816.F32 R8, R200.reuse, R196, R8 ;  /* 0x000000c4c808723c */ /* 0x048fe20000001808 */
[----:B------:R3:W-:Y:S03]  /*6e40*/  @!P6 LDGSTS.E.BYPASS.LTC128B.128 [R243+0x2880], [R2.64], !P4 ;  /* 0x0288000002f3efae */ /* 0x0007e6000e101d4e */
[----:B------:R-:W-:Y:S02]  /*6e50*/  @!P6 IADD3.X R141, R3, UR11, RZ, P0, !PT ;  /* 0x0000000b038dec10 */ /* 0x000fe400087fe4ff */
[----:B------:R-:W-:Y:S02]  /*6e60*/  MOV R245, c[0x0][0x1e4] ;  /* 0x0000790000f57a02 */ /* 0x000fe40000000f00 */
[-C--:B------:R-:W-:Y:S01]  /*6e70*/  HMMA.16816.F32 R12, R200, R198.reuse, R12 ;  /* 0x000000c6c80c723c */ /* 0x080fe2000000180c */
[----:B------:R3:W-:Y:S07]  /*6e80*/  @!P6 LDGSTS.E.BYPASS.LTC128B.128 [R243+0x4080], [R2.64+0x80], !P3 ;  /* 0x0408008002f3efae */ /* 0x0007ee000d901d4e */
[C---:B------:R-:W-:Y:S01]  /*6e90*/  HMMA.16816.F32 R16, R192.reuse, R198, R16 ;  /* 0x000000c6c010723c */ /* 0x040fe20000001810 */
[----:B------:R2:W-:Y:S07]  /*6ea0*/  @!P6 LDGSTS.E.BYPASS.LTC128B.128 [R243+0x3080], [R140.64], !P4 ;  /* 0x030800008cf3efae */ /* 0x0005ee000e101d4e */
[-C--:B------:R-:W-:Y:S01]  /*6eb0*/  HMMA.16816.F32 R20, R192, R204.reuse, R20 ;  /* 0x000000ccc014723c */ /* 0x080fe20000001814 */
[----:B------:R2:W-:Y:S02]  /*6ec0*/  @!P6 LDGSTS.E.BYPASS.LTC128B.128 [R243+0x4880], [R140.64+0x80], !P3 ;  /* 0x048800808cf3efae */ /* 0x0005e4000d901d4e */
[C---:B------:R-:W-:Y:S05]  /*6ed0*/  ISETP.GT.AND P6, PT, R242.reuse, UR8, PT ;  /* 0x00000008f2007c0c */ /* 0x040fea000bfc4270 */
[C---:B------:R-:W-:Y:S01]  /*6ee0*/  HMMA.16816.F32 R24, R200.reuse, R204, R24 ;  /* 0x000000ccc818723c */ /* 0x040fe20000001818 */
[----:B-1----:R-:W-:Y:S07]  /*6ef0*/  LDSM.16.M88.4 R212, [R230+0x5080] ;  /* 0x00508000e6d4783b */ /* 0x002fee0000000200 */
[-C--:B------:R-:W-:Y:S01]  /*6f00*/  HMMA.16816.F32 R28, R200, R206.reuse, R28 ;  /* 0x000000cec81c723c */ /* 0x080fe2000000181c */
[----:B------:R-:W0:Y:S03]  /*6f10*/  LDGDEPBAR ;  /* 0x00000000000079af */ /* 0x000e260000000000 */
[----:B------:R-:W-:Y:S02]  /*6f20*/  @P6 IADD3 R0, R242, -0x1, RZ ;  /* 0xfffffffff2006810 */ /* 0x000fe40007ffe0ff */
[----:B---3--:R-:W-:Y:S02]  /*6f30*/  @P6 MOV R3, R247 ;  /* 0x000000f700036202 */ /* 0x008fe40000000f00 */
[C---:B------:R-:W-:Y:S01]  /*6f40*/  HMMA.16816.F32 R32, R192.reuse, R206, R32 ;  /* 0x000000cec020723c */ /* 0x040fe20000001820 */
[----:B------:R-:W-:Y:S03]  /*6f50*/  LDSM.16.M88.4 R216, [R232+0xa080] ;  /* 0x00a08000e8d8783b */ /* 0x000fe60000000200 */
[----:B------:R-:W-:Y:S04]  /*6f60*/  @P6 SHF.R.S32.HI R2, RZ, 0x1f, R0 ;  /* 0x0000001fff026819 */ /* 0x000fe80000011400 */
[-C--:B----4-:R-:W-:Y:S01]  /*6f70*/  HMMA.16816.F32 R36, R192, R208.reuse, R36 ;  /* 0x000000d0c024723c */ /* 0x090fe20000001824 */
[----:B--2---:R-:W1:Y:S03]  /*6f80*/  LDSM.16.M88.4 R140, [R232+0x8080] ;  /* 0x00808000e88c783b */ /* 0x004e660000000200 */
[----:B------:R-:W-:Y:S04]  /*6f90*/  @P6 IMAD R2, R2, c[0x0][0x1e0], RZ ;  /* 0x0000780002026a24 */ /* 0x000fe800078e02ff */
[C---:B------:R-:W-:Y:S01]  /*6fa0*/  HMMA.16816.F32 R40, R200.reuse, R208, R40 ;  /* 0x000000d0c828723c */ /* 0x040fe20000001828 */
[----:B------:R-:W2:Y:S03]  /*6fb0*/  LDSM.16.M88.4 R220, [R230+0x5880] ;  /* 0x00588000e6dc783b */ /* 0x000ea60000000200 */
[----:B------:R-:W-:Y:S04]  /*6fc0*/  @P6 IMAD R2, R0, c[0x0][0x1e4], R2 ;  /* 0x0000790000026a24 */ /* 0x000fe800078e0202 */
[-C--:B------:R-:W-:Y:S01]  /*6fd0*/  HMMA.16816.F32 R44, R200, R210.reuse, R44 ;  /* 0x000000d2c82c723c */ /* 0x080fe2000000182c */
[----:B------:R-:W3:Y:S07]  /*6fe0*/  LDSM.16.M88.4 R196, [R230+0x6080] ;  /* 0x00608000e6c4783b */ /* 0x000eee0000000200 */
[----:B------:R-:W-:Y:S01]  /*6ff0*/  HMMA.16816.F32 R48, R192, R210, R48 ;  /* 0x000000d2c030723c */ /* 0x000fe20000001830 */
[----:B------:R-:W-:Y:S08]  /*7000*/  LDSM.16.M88.4 R200, [R234+0x8080] ;  /* 0x00808000eac8783b */ /* 0x000ff00000000200 */
[----:B------:R-:W4:Y:S01]  /*7010*/  LDSM.16.M88.4 R204, [R229] ;  /* 0x00000000e5cc783b */ /* 0x000f220000000200 */
[-C--:B-1----:R-:W-:Y:S07]  /*7020*/  HMMA.16816.F32 R4, R140, R212.reuse, R4 ;  /* 0x000000d48c04723c */ /* 0x082fee0000001804 */
[----:B------:R-:W1:Y:S01]  /*7030*/  LDSM.16.M88.4 R192, [R234+0xa080] ;  /* 0x00a08000eac0783b */ /* 0x000e620000000200 */
[C---:B------:R-:W-:Y:S07]  /*7040*/  HMMA.16816.F32 R8, R216.reuse, R212, R8 ;  /* 0x000000d4d808723c */ /* 0x040fee0000001808 */
[----:B------:R-:W1:Y:S01]  /*7050*/  LDSM.16.M88.4 R208, [R229+0x800] ;  /* 0x00080000e5d0783b */ /* 0x000e620000000200 */
[-C--:B------:R-:W-:Y:S08]  /*7060*/  HMMA.16816.F32 R12, R216, R214.reuse, R12 ;  /* 0x000000d6d80c723c */ /* 0x080ff0000000180c */
[C---:B------:R-:W-:Y:S01]  /*7070*/  HMMA.16816.F32 R16, R140.reuse, R214, R16 ;  /* 0x000000d68c10723c */ /* 0x040fe20000001810 */
[----:B------:R-:W1:Y:S07]  /*7080*/  LDSM.16.M88.4 R212, [R229+0x1000] ;  /* 0x00100000e5d4783b */ /* 0x000e6e0000000200 */
[-C--:B--2---:R-:W-:Y:S08]  /*7090*/  HMMA.16816.F32 R20, R140, R220.reuse, R20 ;  /* 0x000000dc8c14723c */ /* 0x084ff00000001814 */
[C---:B------:R-:W-:Y:S08]  /*70a0*/  HMMA.16816.F32 R24, R216.reuse, R220, R24 ;  /* 0x000000dcd818723c */ /* 0x040ff00000001818 */
[-C--:B------:R-:W-:Y:S08]  /*70b0*/  HMMA.16816.F32 R28, R216, R222.reuse, R28 ;  /* 0x000000ded81c723c */ /* 0x080ff0000000181c */
[C---:B------:R-:W-:Y:S01]  /*70c0*/  HMMA.16816.F32 R32, R140.reuse, R222, R32 ;  /* 0x000000de8c20723c */ /* 0x040fe20000001820 */
[----:B------:R-:W-:Y:S07]  /*70d0*/  LDSM.16.M88.4 R220, [R224+0x7080] ;  /* 0x00708000e0dc783b */ /* 0x000fee0000000200 */
[-C--:B---3--:R-:W-:Y:S08]  /*70e0*/  HMMA.16816.F32 R36, R140, R196.reuse, R36 ;  /* 0x000000c48c24723c */ /* 0x088ff00000001824 */
[C---:B------:R-:W-:Y:S08]  /*70f0*/  HMMA.16816.F32 R40, R216.reuse, R196, R40 ;  /* 0x000000c4d828723c */ /* 0x040ff00000001828 */
[-C--:B------:R-:W-:Y:S01]  /*7100*/  HMMA.16816.F32 R44, R216, R198.reuse, R44 ;  /* 0x000000c6d82c723c */ /* 0x080fe2000000182c */
[----:B------:R-:W-:Y:S07]  /*7110*/  LDSM.16.M88.4 R216, [R231+0xe080] ;  /* 0x00e08000e7d8783b */ /* 0x000fee0000000200 */
[----:B------:R-:W-:Y:S01]  /*7120*/  HMMA.16816.F32 R48, R140, R198, R48 ;  /* 0x000000c68c30723c */ /* 0x000fe20000001830 */
[----:B------:R-:W-:Y:S07]  /*7130*/  LDSM.16.M88.4 R140, [R231+0xc080] ;  /* 0x00c08000e78c783b */ /* 0x000fee0000000200 */
[-C--:B----4-:R-:W-:Y:S01]  /*7140*/  HMMA.16816.F32 R4, R200, R204.reuse, R4 ;  /* 0x000000ccc804723c */ /* 0x090fe20000001804 */
[----:B------:R-:W2:Y:S07]  /*7150*/  LDSM.16.M88.4 R196, [R224+0x6880] ;  /* 0x00688000e0c4783b */ /* 0x000eae0000000200 */
[C---:B-1----:R-:W-:Y:S08]  /*7160*/  HMMA.16816.F32 R8, R192.reuse, R204, R8 ;  /* 0x000000ccc008723c */ /* 0x042ff00000001808 */
[-C--:B------:R-:W-:Y:S08]  /*7170*/  HMMA.16816.F32 R12, R192, R206.reuse, R12 ;  /* 0x000000cec00c723c */ /* 0x080ff0000000180c */
[C---:B------:R-:W-:Y:S01]  /*7180*/  HMMA.16816.F32 R16, R200.reuse, R206, R16 ;  /* 0x000000cec810723c */ /* 0x040fe20000001810 */
[----:B------:R-:W-:Y:S07]  /*7190*/  LDSM.16.M88.4 R204, [R239] ;  /* 0x00000000efcc783b */ /* 0x000fee0000000200 */
        /* <DEDUP_REMOVED lines=8> */
[----:B------:R-:W1:Y:S07]  /*7220*/  LDSM.16.M88.4 R192, [R224+0x7880] ;  /* 0x00788000e0c0783b */ /* 0x000e6e0000000200 */
[----:B------:R-:W-:Y:S01]  /*7230*/  HMMA.16816.F32 R48, R200, R214, R48 ;  /* 0x000000d6c830723c */ /* 0x000fe20000001830 */
[----:B------:R-:W3:Y:S07]  /*7240*/  LDSM.16.M88.4 R200, [R233+0xc080] ;  /* 0x00c08000e9c8783b */ /* 0x000eee0000000200 */
[-C--:B--2---:R-:W-:Y:S01]  /*7250*/  HMMA.16816.F32 R4, R140, R196.reuse, R4 ;  /* 0x000000c48c04723c */ /* 0x084fe20000001804 */
[----:B------:R-:W-:Y:S07]  /*7260*/  LDSM.16.M88.4 R212, [R237] ;  /* 0x00000000edd4783b */ /* 0x000fee0000000200 */
[C---:B------:R-:W-:Y:S08]  /*7270*/  HMMA.16816.F32 R8, R216.reuse, R196, R8 ;  /* 0x000000c4d808723c */ /* 0x040ff00000001808 */
[-C--:B------:R-:W-:Y:S08]  /*7280*/  HMMA.16816.F32 R12, R216, R198.reuse, R12 ;  /* 0x000000c6d80c723c */ /* 0x080ff0000000180c */
[C---:B------:R-:W-:Y:S01]  /*7290*/  HMMA.16816.F32 R16, R140.reuse, R198, R16 ;  /* 0x000000c68c10723c */ /* 0x040fe20000001810 */
[----:B------:R-:W2:Y:S07]  /*72a0*/  LDSM.16.M88.4 R196, [R238] ;  /* 0x00000000eec4783b */ /* 0x000eae0000000200 */
[-C--:B------:R-:W-:Y:S08]  /*72b0*/  HMMA.16816.F32 R20, R140, R220.reuse, R20 ;  /* 0x000000dc8c14723c */ /* 0x080ff00000001814 */
[C---:B------:R-:W-:Y:S08]  /*72c0*/  HMMA.16816.F32 R24, R216.reuse, R220, R24 ;  /* 0x000000dcd818723c */ /* 0x040ff00000001818 */
[-C--:B------:R-:W-:Y:S08]  /*72d0*/  HMMA.16816.F32 R28, R216, R222.reuse, R28 ;  /* 0x000000ded81c723c */ /* 0x080ff0000000181c */
[C---:B------:R-:W-:Y:S01]  /*72e0*/  HMMA.16816.F32 R32, R140.reuse, R222, R32 ;  /* 0x000000de8c20723c */ /* 0x040fe20000001820 */
[----:B------:R-:W-:Y:S07]  /*72f0*/  LDSM.16.M88.4 R220, [R229+0x1800] ;  /* 0x00180000e5dc783b */ /* 0x000fee0000000200 */
[-C--:B-1----:R-:W-:Y:S08]  /*7300*/  HMMA.16816.F32 R36, R140, R192.reuse, R36 ;  /* 0x000000c08c24723c */ /* 0x082ff00000001824 */
[C---:B------:R-:W-:Y:S08]  /*7310*/  HMMA.16816.F32 R40, R216.reuse, R192, R40 ;  /* 0x000000c0d828723c */ /* 0x040ff00000001828 */
[-C--:B------:R-:W-:Y:S01]  /*7320*/  HMMA.16816.F32 R44, R216, R194.reuse, R44 ;  /* 0x000000c2d82c723c */ /* 0x080fe2000000182c */
[----:B------:R-:W-:Y:S07]  /*7330*/  LDSM.16.M88.4 R216, [R230+0x7880] ;  /* 0x00788000e6d8783b */ /* 0x000fee0000000200 */
[----:B------:R-:W-:Y:S01]  /*7340*/  HMMA.16816.F32 R48, R140, R194, R48 ;  /* 0x000000c28c30723c */ /* 0x000fe20000001830 */
[----:B------:R-:W-:Y:S07]  /*7350*/  LDSM.16.M88.4 R140, [R232+0xc080] ;  /* 0x00c08000e88c783b */ /* 0x000fee0000000200 */
[-C--:B---3--:R-:W-:Y:S01]  /*7360*/  HMMA.16816.F32 R4, R200, R204.reuse, R4 ;  /* 0x000000ccc804723c */ /* 0x088fe20000001804 */
[----:B------:R-:W1:Y:S07]  /*7370*/  LDSM.16.M88.4 R192, [R230+0x6880] ;  /* 0x00688000e6c0783b */ /* 0x000e6e0000000200 */
[C---:B------:R-:W-:Y:S08]  /*7380*/  HMMA.16816.F32 R8, R208.reuse, R204, R8 ;  /* 0x000000ccd008723c */ /* 0x040ff00000001808 */
        /* <DEDUP_REMOVED lines=10> */
[-C--:B------:R-:W-:Y:S01]  /*7430*/  HMMA.16816.F32 R44, R208, R214.reuse, R44 ;  /* 0x000000d6d02c723c */ /* 0x080fe2000000182c */
[----:B------:R-:W3:Y:S07]  /*7440*/  LDSM.16.M88.4 R208, [R234+0xc080] ;  /* 0x00c08000ead0783b */ /* 0x000eee0000000200 */
[----:B------:R-:W-:Y:S01]  /*7450*/  HMMA.16816.F32 R48, R200, R214, R48 ;  /* 0x000000d6c830723c */ /* 0x000fe20000001830 */
[----:B------:R-:W4:Y:S07]  /*7460*/  LDSM.16.M88.4 R200, [R236+0xe080] ;  /* 0x00e08000ecc8783b */ /* 0x000f2e0000000200 */
[-C--:B-1----:R-:W-:Y:S08]  /*7470*/  HMMA.16816.F32 R4, R140, R192.reuse, R4 ;  /* 0x000000c08c04723c */ /* 0x082ff00000001804 */
[C---:B--2---:R-:W-:Y:S08]  /*7480*/  HMMA.16816.F32 R8, R196.reuse, R192, R8 ;  /* 0x000000c0c408723c */ /* 0x044ff00000001808 */
[-C--:B------:R-:W-:Y:S08]  /*7490*/  HMMA.16816.F32 R12, R196, R194.reuse, R12 ;  /* 0x000000c2c40c723c */ /* 0x080ff0000000180c */
[C---:B------:R-:W-:Y:S08]  /*74a0*/  HMMA.16816.F32 R16, R140.reuse, R194, R16 ;  /* 0x000000c28c10723c */ /* 0x040ff00000001810 */
[-C--:B------:R-:W-:Y:S08]  /*74b0*/  HMMA.16816.F32 R20, R140, R204.reuse, R20 ;  /* 0x000000cc8c14723c */ /* 0x080ff00000001814 */
[C---:B------:R-:W-:Y:S08]  /*74c0*/  HMMA.16816.F32 R24, R196.reuse, R204, R24 ;  /* 0x000000ccc418723c */ /* 0x040ff00000001818 */
[-C--:B------:R-:W-:Y:S08]  /*74d0*/  HMMA.16816.F32 R28, R196, R206.reuse, R28 ;  /* 0x000000cec41c723c */ /* 0x080ff0000000181c */
[C---:B------:R-:W-:Y:S08]  /*74e0*/  HMMA.16816.F32 R32, R140.reuse, R206, R32 ;  /* 0x000000ce8c20723c */ /* 0x040ff00000001820 */
[-C--:B------:R-:W-:Y:S08]  /*74f0*/  HMMA.16816.F32 R36, R140, R216.reuse, R36 ;  /* 0x000000d88c24723c */ /* 0x080ff00000001824 */
[C---:B------:R-:W-:Y:S08]  /*7500*/  HMMA.16816.F32 R40, R196.reuse, R216, R40 ;  /* 0x000000d8c428723c */ /* 0x040ff00000001828 */
[-C--:B------:R-:W-:Y:S08]  /*7510*/  HMMA.16816.F32 R44, R196, R218.reuse, R44 ;  /* 0x000000dac42c723c */ /* 0x080ff0000000182c */
[----:B------:R-:W-:Y:S08]  /*7520*/  HMMA.16816.F32 R48, R140, R218, R48 ;  /* 0x000000da8c30723c */ /* 0x000ff00000001830 */
[-C--:B---3--:R-:W-:Y:S08]  /*7530*/  HMMA.16816.F32 R4, R208, R220.reuse, R4 ;  /* 0x000000dcd004723c */ /* 0x088ff00000001804 */
[C---:B----4-:R-:W-:Y:S08]  /*7540*/  HMMA.16816.F32 R8, R200.reuse, R220, R8 ;  /* 0x000000dcc808723c */ /* 0x050ff00000001808 */
        /* <DEDUP_REMOVED lines=20> */
[----:B------:R4:W1:Y:S10]  /*7690*/  MUFU.TANH R199, R7 ;  /* 0x0000000700c77308 */ /* 0x0008740000002400 */
[----:B------:R-:W1:Y:S10]  /*76a0*/  MUFU.TANH R218, R8 ;  /* 0x0000000800da7308 */ /* 0x000e740000002400 */
[----:B------:R-:W1:Y:S01]  /*76b0*/  MUFU.TANH R215, R9 ;  /* 0x0000000900d77308 */ /* 0x000e620000002400 */
[----:B----4-:R-:W4:Y:S09]  /*76c0*/  LDSM.16.M88.4 R4, [R229+0x2000] ;  /* 0x00200000e504783b */ /* 0x010f320000000200 */
[----:B------:R-:W1:Y:S10]  /*76d0*/  MUFU.TANH R220, R10 ;  /* 0x0000000a00dc7308 */ /* 0x000e740000002400 */
[----:B------:R1:W1:Y:S10]  /*76e0*/  MUFU.TANH R219, R11 ;  /* 0x0000000b00db7308 */ /* 0x0002740000002400 */
[----:B------:R2:W2:Y:S10]  /*76f0*/  MUFU.TANH R212, R12 ;  /* 0x0000000c00d47308 */ /* 0x0004b40000002400 */
[----:B------:R-:W3:Y:S01]  /*7700*/  MUFU.TANH R136, R17 ;  /* 0x0000001100887308 */ /* 0x000ee20000002400 */
[----:B-1----:R-:W1:Y:S01]  /*7710*/  LDSM.16.M88.4 R8, [R229+0x2800] ;  /* 0x00280000e508783b */ /* 0x002e620000000200 */
[-C--:B----4-:R-:W-:Y:S01]  /*7720*/  HMMA.16816.F32 R20, R208, R4.reuse, R20 ;  /* 0x00000004d014723c */ /* 0x090fe20000001814 */
[----:B------:R-:W-:Y:S07]  /*7730*/  DEPBAR.LE SB0, 0x0 ;  /* 0x000080000000791a */ /* 0x000fee0000000000 */
[----:B------:R-:W4:Y:S01]  /*7740*/  MUFU.TANH R193, R19 ;  /* 0x0000001300c17308 */ /* 0x000f220000002400 */
[----:B------:R-:W-:Y:S01]  /*7750*/  BAR.SYNC.DEFER_BLOCKING 0x0 ;  /* 0x0000000000007b1d */ /* 0x000fe20000010000 */
[C---:B------:R-:W-:Y:S05]  /*7760*/  HMMA.16816.F32 R24, R200.reuse, R4, R24 ;  /* 0x00000004c818723c */ /* 0x040fea0000001818 */
[----:B--2---:R-:W-:Y:S03]  /*7770*/  FMUL.FTZ R12, R16, c[0x0][0x320] ;  /* 0x0000c800100c7a20 */ /* 0x004fe60000410000 */
[----:B------:R-:W2:Y:S01]  /*7780*/  MUFU.TANH R205, R13 ;  /* 0x0000000d00cd7308 */ /* 0x000ea20000002400 */
[-C--:B------:R-:W-:Y:S03]  /*7790*/  HMMA.16816.F32 R28, R200, R6.reuse, R28 ;  /* 0x00000006c81c723c */ /* 0x080fe6000000181c */
[----:B------:R-:W-:Y:S05]  /*77a0*/  @P6 IMAD.WIDE.U32 R4, R0, c[0x0][0x1e0], RZ ;  /* 0x0000780000046a25 */ /* 0x000fea00078e00ff */
[C---:B------:R-:W-:Y:S01]  /*77b0*/  HMMA.16816.F32 R32, R208.reuse, R6, R32 ;  /* 0x00000006d020723c */ /* 0x040fe20000001820 */
[----:B------:R-:W2:Y:S03]  /*77c0*/  MUFU.TANH R217, R14 ;  /* 0x0000000e00d97308 */ /* 0x000ea60000002400 */
[----:B------:R-:W-:Y:S01]  /*77d0*/  @P6 IADD3 R0, R5, R2, RZ ;  /* 0x0000000205006210 */ /* 0x000fe20007ffe0ff */
[----:B------:R-:W-:Y:S01]  /*77e0*/  FMUL.FTZ R22, R22, c[0x0][0x320] ;  /* 0x0000c80016167a20 */ /* 0x000fe20000410000 */
[----:B------:R2:W2:Y:S01]  /*77f0*/  LDL R5, [R1+0x28] ;  /* 0x0000280001057983 */ /* 0x0004a20000100800 */
[----:B------:R-:W-:Y:S01]  /*7800*/  @P6 MOV R2, R244 ;  /* 0x000000f400026202 */ /* 0x000fe20000000f00 */
[----:B------:R-:W-:Y:S01]  /*7810*/  FMUL.FTZ R20, R20, c[0x0][0x320] ;  /* 0x0000c80014147a20 */ /* 0x000fe20000410000 */
[----:B------:R-:W-:Y:S02]  /*7820*/  MOV R244, c[0x0][0x1e0] ;  /* 0x0000780000f47a02 */ /* 0x000fe40000000f00 */
[----:B------:R3:W2:Y:S01]  /*7830*/  MUFU.TANH R142, R22 ;  /* 0x00000016008e7308 */ /* 0x0006a20000002400 */
[----:B------:R-:W-:Y:S01]  /*7840*/  @P6 IMAD.WIDE.U32 R2, R4, 0x30, R2 ;  /* 0x0000003004026825 */ /* 0x000fe200078e0002 */
[----:B------:R-:W-:Y:S01]  /*7850*/  @P6 SHF.L.U32 R6, R244, 0x5, RZ ;  /* 0x00000005f4066819 */ /* 0x000fe200000006ff */
[-C--:B-1----:R-:W-:Y:S03]  /*7860*/  HMMA.16816.F32 R36, R208, R8.reuse, R36 ;  /* 0x00000008d024723c */ /* 0x082fe60000001824 */
[----:B------:R-:W-:Y:S02]  /*7870*/  @P6 IMAD R0, R0, 0x30, RZ ;  /* 0x0000003000006824 */ /* 0x000fe400078e02ff */
[----:B------:R-:W-:Y:S02]  /*7880*/  FMUL.FTZ R21, R21, c[0x0][0x320] ;  /* 0x0000c80015157a20 */ /* 0x000fe40000410000 */
[----:B------:R-:W1:Y:S01]  /*7890*/  MUFU.TANH R135, R20 ;  /* 0x0000001400877308 */ /* 0x000e620000002400 */
[----:B------:R-:W-:Y:S01]  /*78a0*/  FMUL.FTZ R26, R26, c[0x0][0x320] ;  /* 0x0000c8001a1a7a20 */ /* 0x000fe20000410000 */
[C---:B------:R-:W-:Y:S04]  /*78b0*/  HMMA.16816.F32 R40, R200.reuse, R8, R40 ;  /* 0x00000008c828723c */ /* 0x040fe80000001828 */
[----:B------:R-:W-:Y:S01]  /*78c0*/  @P6 IADD3 R4, R3, R0, RZ ;  /* 0x0000000003046210 */ /* 0x000fe20007ffe0ff */
[----:B------:R-:W-:Y:S01]  /*78d0*/  FMUL.FTZ R27, R27, c[0x0][0x320] ;  /* 0x0000c8001b1b7a20 */ /* 0x000fe20000410000 */
[----:B------:R-:W-:Y:S01]  /*78e0*/  @P6 SHF.L.U32 R0, R2, 0x1, RZ ;  /* 0x0000000102006819 */ /* 0x000fe200000006ff */
[----:B------:R-:W-:Y:S01]  /*78f0*/  FMUL.FTZ R28, R28, c[0x0][0x320] ;  /* 0x0000c8001c1c7a20 */ /* 0x000fe20000410000 */
[----:B------:R1:W1:Y:S01]  /*7900*/  MUFU.TANH R133, R21 ;  /* 0x0000001500857308 */ /* 0x0002620000002400 */
[-C--:B------:R-:W-:Y:S03]  /*7910*/  HMMA.16816.F32 R44, R200, R10.reuse, R44 ;  /* 0x0000000ac82c723c */ /* 0x080fe6000000182c */
[----:B------:R-:W-:Y:S01]  /*7920*/  @P6 SHF.L.U64.HI R4, R2, 0x1, R4 ;  /* 0x0000000102046819 */ /* 0x000fe20000010204 */
[----:B------:R-:W-:Y:S01]  /*7930*/  FMUL.FTZ R29, R29, c[0x0][0x320] ;  /* 0x0000c8001d1d7a20 */ /* 0x000fe20000410000 */
[----:B------:R-:W-:Y:S01]  /*7940*/  @P6 IADD3 R2, P0, R0, c[0x0][0x1c8], RZ ;  /* 0x0000720000026a10 */ /* 0x000fe20007f1e0ff */
[----:B------:R-:W-:Y:S01]  /*7950*/  FMUL.FTZ R30, R30, c[0x0][0x320] ;  /* 0x0000c8001e1e7a20 */ /* 0x000fe20000410000 */
[----:B------:R-:W-:Y:S01]  /*7960*/  @P6 IADD3 R0, P5, R0, 0x80, RZ ;  /* 0x0000008000006810 */ /* 0x000fe20007fbe0ff */
[----:B------:R-:W-:Y:S01]  /*7970*/  HMMA.16816.F32 R48, R208, R10, R48 ;  /* 0x0000000ad030723c */ /* 0x000fe20000001830 */
[----:B------:R4:W2:Y:S01]  /*7980*/  MUFU.TANH R207, R26 ;  /* 0x0000001a00cf7308 */ /* 0x0008a20000002400 */
[----:B------:R-:W2:Y:S02]  /*7990*/  LDL R10, [R1+0x18] ;  /* 0x00001800010a7983 */ /* 0x000ea40000100800 */
[----:B---3--:R-:W-:Y:S01]  /*79a0*/  FMUL.FTZ R22, R36, c[0x0][0x320] ;  /* 0x0000c80024167a20 */ /* 0x008fe20000410000 */
[----:B------:R-:W-:Y:S01]  /*79b0*/  @P6 IADD3.X R3, R4, c[0x0][0x1cc], RZ, P0, !PT ;  /* 0x0000730004036a10 */ /* 0x000fe200007fe4ff */
[----:B------:R-:W3:Y:S01]  /*79c0*/  LDL R36, [R1] ;  /* 0x0000000001247983 */ /* 0x000ee20000100800 */
[----:B------:R-:W-:Y:S01]  /*79d0*/  @P6 IADD3 R8, P2, R0, c[0x0][0x1c8], RZ ;  /* 0x0000720000086a10 */ /* 0x000fe20007f5e0ff */
[----:B------:R-:W-:Y:S01]  /*79e0*/  FMUL.FTZ R31, R31, c[0x0][0x320] ;  /* 0x0000c8001f1f7a20 */ /* 0x000fe20000410000 */
[----:B------:R-:W-:Y:S01]  /*79f0*/  @P6 SHF.L.U64.HI R0, R244, 0x5, R245 ;  /* 0x00000005f4006819 */ /* 0x000fe200000102f5 */
[----:B------:R-:W-:Y:S01]  /*7a00*/  @!PT LDS RZ, [RZ] ;  /* 0x00000000fffff984 */ /* 0x000fe20000000800 */
[----:B------:R-:W-:Y:S01]  /*7a10*/  @!PT LDS RZ, [RZ] ;  /* 0x00000000fffff984 */ /* 0x000fe20000000800 */
[----:B------:R-:W-:Y:S01]  /*7a20*/  @!PT LDS RZ, [RZ] ;  /* 0x00000000fffff984 */ /* 0x000fe20000000800 */
[----:B------:R4:W-:Y:S01]  /*7a30*/  @P6 LDGSTS.E.BYPASS.LTC128B.128 [R243+0x5080], [R2.64], !P4 ;  /* 0x0508000002f36fae */ /* 0x0009e2000e101d4e */
[----:B------:R4:W2:Y:S01]  /*7a40*/  MUFU.TANH R206, R27 ;  /* 0x0000001b00ce7308 */ /* 0x0008a20000002400 */
[----:B------:R-:W-:Y:S01]  /*7a50*/  @P6 IADD3.X R9, RZ, c[0x0][0x1cc], R4, P2, P5 ;  /* 0x00007300ff096a10 */ /* 0x000fe200017ea404 */
[----:B------:R-:W-:Y:S01]  /*7a60*/  FMUL.FTZ R34, R34, c[0x0][0x320] ;  /* 0x0000c80022227a20 */ /* 0x000fe20000410000 */
[----:B------:R-:W-:Y:S01]  /*7a70*/  PLOP3.LUT P0, PT, PT, PT, UP3, 0x80, 0x0 ;  /* 0x000000000000781c */ /* 0x000fe20003f0f038 */
[----:B-1----:R-:W-:Y:S02]  /*7a80*/  FMUL.FTZ R21, R37, c[0x0][0x320] ;  /* 0x0000c80025157a20 */ /* 0x002fe40000410000 */
[----:B------:R-:W-:Y:S01]  /*7a90*/  FMUL.FTZ R42, R42, c[0x0][0x320] ;  /* 0x0000c8002a2a7a20 */ /* 0x000fe20000410000 */
[----:B------:R1:W-:Y:S01]  /*7aa0*/  @P6 LDGSTS.E.BYPASS.LTC128B.128 [R243+0x6880], [R8.64], !P3 ;  /* 0x0688000008f36fae */ /* 0x0003e2000d901d4e */
[----:B------:R-:W-:Y:S02]  /*7ab0*/  FMUL.FTZ R43, R43, c[0x0][0x320] ;  /* 0x0000c8002b2b7a20 */ /* 0x000fe40000410000 */
[----:B------:R1:W1:Y:S01]  /*7ac0*/  MUFU.TANH R140, R28 ;  /* 0x0000001c008c7308 */ /* 0x0002620000002400 */
[----:B------:R-:W-:Y:S02]  /*7ad0*/  FMUL.FTZ R46, R46, c[0x0][0x320] ;  /* 0x0000c8002e2e7a20 */ /* 0x000fe40000410000 */
[----:B------:R-:W-:Y:S02]  /*7ae0*/  FMUL.FTZ R47, R47, c[0x0][0x320] ;  /* 0x0000c8002f2f7a20 */ /* 0x000fe40000410000 */
[----:B----4-:R-:W-:Y:S02]  /*7af0*/  FMUL.FTZ R26, R33, c[0x0][0x320] ;  /* 0x0000c800211a7a20 */ /* 0x010fe40000410000 */
[----:B------:R-:W-:Y:S02]  /*7b00*/  FMUL.FTZ R33, R35, c[0x0][0x320] ;  /* 0x0000c80023217a20 */ /* 0x000fe40000410000 */
[----:B------:R-:W-:Y:S01]  /*7b10*/  FMUL.FTZ R35, R40, c[0x0][0x320] ;  /* 0x0000c80028237a20 */ /* 0x000fe20000410000 */
[----:B------:R4:W2:Y:S01]  /*7b20*/  MUFU.TANH R137, R29 ;  /* 0x0000001d00897308 */ /* 0x0008a20000002400 */
[----:B------:R-:W-:Y:S02]  /*7b30*/  FMUL.FTZ R17, R48, c[0x0][0x320] ;  /* 0x0000c80030117a20 */ /* 0x000fe40000410000 */
[----:B------:R-:W-:Y:S02]  /*7b40*/  FMUL.FTZ R16, R49, c[0x0][0x320] ;  /* 0x0000c80031107a20 */ /* 0x000fe40000410000 */
[----:B------:R-:W-:Y:S01]  /*7b50*/  FMUL.FTZ R27, R32, c[0x0][0x320] ;  /* 0x0000c800201b7a20 */ /* 0x000fe20000410000 */
[----:B------:R-:W-:Y:S01]  /*7b60*/  @P6 IADD3 R2, P1, R2, R6, RZ ;  /* 0x0000000602026210 */ /* 0x000fe20007f3e0ff */
[----:B------:R-:W-:Y:S02]  /*7b70*/  FMUL.FTZ R32, R41, c[0x0][0x320] ;  /* 0x0000c80029207a20 */ /* 0x000fe40000410000 */
[----:B------:R-:W-:Y:S01]  /*7b80*/  FMUL.FTZ R20, R50, c[0x0][0x320] ;  /* 0x0000c80032147a20 */ /* 0x000fe20000410000 */
[----:B------:R4:W2:Y:S01]  /*7b90*/  MUFU.TANH R143, R30 ;  /* 0x0000001e008f7308 */ /* 0x0008a20000002400 */
[----:B------:R-:W-:Y:S01]  /*7ba0*/  @P6 IADD3.X R3, R3, R0, RZ, P1, !PT ;  /* 0x0000000003036210 */ /* 0x000fe20000ffe4ff */
[----:B------:R-:W-:Y:S01]  /*7bb0*/  FMUL.FTZ R19, R51, c[0x0][0x320] ;  /* 0x0000c80033137a20 */ /* 0x000fe20000410000 */
[----:B------:R-:W-:Y:S01]  /*7bc0*/  @P6 IADD3 R6, P2, R2, R6, RZ ;  /* 0x0000000602066210 */ /* 0x000fe20007f5e0ff */
[----:B-1----:R-:W-:Y:S02]  /*7bd0*/  FMUL.FTZ R28, R45, c[0x0][0x320] ;  /* 0x0000c8002d1c7a20 */ /* 0x002fe40000410000 */
[----:B------:R1:W-:Y:S01]  /*7be0*/  @P6 LDGSTS.E.BYPASS.LTC128B.128 [R243+0x5880], [R2.64], !P4 ;  /* 0x0588000002f36fae */ /* 0x0003e2000e101d4e */
[----:B------:R-:W-:Y:S01]  /*7bf0*/  @P6 IADD3.X R7, R3, R0, RZ, P2, !PT ;  /* 0x0000000003076210 */ /* 0x000fe200017fe4ff */
[----:B------:R-:W-:Y:S02]  /*7c00*/  FMUL.FTZ R23, R23, c[0x0][0x320] ;  /* 0x0000c80017177a20 */ /* 0x000fe40000410000 */
[----:B------:R1:W1:Y:S01]  /*7c10*/  MUFU.TANH R213, R31 ;  /* 0x0000001f00d57308 */ /* 0x0002620000002400 */
[----:B------:R-:W-:Y:S02]  /*7c20*/  FMUL.FTZ R24, R24, c[0x0][0x320] ;  /* 0x0000c80018187a20 */ /* 0x000fe40000410000 */
[----:B------:R-:W-:Y:S01]  /*7c30*/  FMUL.FTZ R25, R25, c[0x0][0x320] ;  /* 0x0000c80019197a20 */ /* 0x000fe20000410000 */
[----:B------:R2:W-:Y:S01]  /*7c40*/  @P6 LDGSTS.E.BYPASS.LTC128B.128 [R243+0x7080], [R2.64+0x80], !P3 ;  /* 0x0708008002f36fae */ /* 0x0005e2000d901d4e */
[----:B----4-:R-:W-:Y:S02]  /*7c50*/  FMUL.FTZ R29, R44, c[0x0][0x320] ;  /* 0x0000c8002c1d7a20 */ /* 0x010fe40000410000 */
[----:B------:R-:W-:Y:S03]  /*7c60*/  IMAD R0, R242, -0x30, RZ ;  /* 0xffffffd0f2007824 */ /* 0x000fe600078e02ff */
[----:B------:R4:W2:Y:S02]  /*7c70*/  MUFU.TANH R216, R15 ;  /* 0x0000000f00d87308 */ /* 0x0008a40000002400 */
[----:B------:R3:W-:Y:S01]  /*7c80*/  @P6 LDGSTS.E.BYPASS.LTC128B.128 [R243+0x6080], [R6.64], !P4 ;  /* 0x0608000006f36fae */ /* 0x0007e2000e101d4e */
[----:B------:R-:W-:Y:S07]  /*7c90*/  FMUL.FTZ R30, R39, c[0x0][0x320] ;  /* 0x0000c800271e7a20 */ /* 0x000fee0000410000 */
[----:B------:R-:W2:Y:S01]  /*7ca0*/  MUFU.TANH R12, R12 ;  /* 0x0000000c000c7308 */ /* 0x000ea20000002400 */
[----:B------:R3:W-:Y:S01]  /*7cb0*/  @P6 LDGSTS.E.BYPASS.LTC128B.128 [R243+0x7880], [R6.64+0x80], !P3 ;  /* 0x0788008006f36fae */ /* 0x0007e2000d901d4e */
[----:B-1----:R-:W-:Y:S07]  /*7cc0*/  FMUL.FTZ R31, R38, c[0x0][0x320] ;  /* 0x0000c800261f7a20 */ /* 0x002fee0000410000 */
[----:B------:R-:W0:Y:S01]  /*7cd0*/  LDGDEPBAR ;  /* 0x00000000000079af */ /* 0x000e220000000000 */
[----:B------:R4:W1:Y:S10]  /*7ce0*/  MUFU.TANH R194, R18 ;  /* 0x0000001200c27308 */ /* 0x0008740000002400 */
[----:B------:R4:W1:Y:S10]  /*7cf0*/  MUFU.TANH R141, R23 ;  /* 0x00000017008d7308 */ /* 0x0008740000002400 */
[----:B------:R4:W1:Y:S10]  /*7d00*/  MUFU.TANH R195, R24 ;  /* 0x0000001800c37308 */ /* 0x0008740000002400 */
[----:B------:R4:W1:Y:S10]  /*7d10*/  MUFU.TANH R192, R25 ;  /* 0x0000001900c07308 */ /* 0x0008740000002400 */
        /* <DEDUP_REMOVED lines=19> */
[----:B--2---:R-:W-:Y:S02]  /*7e50*/  @P0 MOV R5, R10 ;  /* 0x0000000a00050202 */ /* 0x004fe40000000f00 */
[----:B------:R-:W-:Y:S02]  /*7e60*/  PLOP3.LUT P0, PT, PT, PT, UP2, 0x40, 0x0 ;  /* 0x000000000000781c */ /* 0x000fe40003f0e828 */
[----:B---3--:R-:W-:Y:S01]  /*7e70*/  IADD3 R7, -R36, 0x1, R0 ;  /* 0x0000000124077810 */ /* 0x008fe20007ffe100 */
[----:B------:R-:W2:Y:S03]  /*7e80*/  SHFL.IDX PT, R4, R5, RZ, 0x1c1f ;  /* 0x001c1fff05047589 */ /* 0x000ea600000e0000 */
[----:B------:R-:W-:Y:S01]  /*7e90*/  IADD3 R7, R7, c[0x0][0x1d0], RZ ;  /* 0x0000740007077a10 */ /* 0x000fe20007ffe0ff */
[----:B------:R-:W3:Y:S03]  /*7ea0*/  MUFU.TANH R19, R19 ;  /* 0x0000001300137308 */ /* 0x000ee60000002400 */
[----:B------:R-:W-:Y:S04]  /*7eb0*/  IADD3 R7, R7, -c[0x0][0x168], RZ ;  /* 0x80005a0007077a10 */ /* 0x000fe80007ffe0ff */
[C---:B------:R-:W-:Y:S02]  /*7ec0*/  IADD3 R6, R7.reuse, c[0x0][0x328], RZ ;  /* 0x0000ca0007067a10 */ /* 0x040fe40007ffe0ff */
[----:B------:R-:W-:Y:S02]  /*7ed0*/  IADD3 R7, R7, UR6, RZ ;  /* 0x0000000607077c10 */ /* 0x000fe4000fffe0ff */
[----:B--2---:R-:W-:Y:S02]  /*7ee0*/  IADD3 R3, R6, R4, RZ ;  /* 0x0000000406037210 */ /* 0x004fe40007ffe0ff */
[----:B------:R-:W-:Y:S01]  /*7ef0*/  IADD3 R2, R4, R7, RZ ;  /* 0x0000000704027210 */ /* 0x000fe20007ffe0ff */
[----:B------:R-:W-:-:S05]  /*7f00*/  @P0 BRA `(.L_x_902) ;  /* 0x0000019000000947 */ /* 0x000fca0003800000 */
[----:B-1--4-:R-:W-:Y:S01]  /*7f10*/  IADD3 R4, R4, c[0x0][0x1d0], RZ ;  /* 0x0000740004047a10 */ /* 0x012fe20007ffe0ff */
        /* <DEDUP_REMOVED lines=13> */
.L_x_904:
[----:B------:R-:W-:Y:S04]  /*7ff0*/  MOV R8, c[0x0][0x32c] ;  /* 0x0000cb0000087a02 */ /* 0x000fe80000000f00 */
[----:B------:R-:W-:Y:S11]  /*8000*/  ISETP.NE.AND P0, PT, R8, 0x1, PT ;  /* 0x000000010800780c */ /* 0x000ff60003f05270 */
[----:B------:R-:W-:Y:S02]  /*8010*/  @!UPT UIADD3 URZ, URZ, URZ, URZ ;  /* 0x0000003f3f3ff290 */ /* 0x000fe4000fffe03f */
[----:B------:R-:W-:Y:S05]  /*8020*/  @P0 IMAD.HI.U32 R8, R4, c[0x0][0x330], RZ ;  /* 0x0000cc0004080a27 */ /* 0x000fea00078e00ff */
[----:B------:R-:W-:Y:S02]  /*8030*/  @P0 SHF.R.U32.HI R4, RZ, c[0x0][0x334], R8 ;  /* 0x0000cd00ff040a19 */ /* 0x000fe40000011608 */
.L_x_905:
[----:B------:R-:W-:Y:S05]  /*8040*/  BSYNC B0 ;  /* 0x0000000000007941 */ /* 0x000fea0003800000 */
.L_x_903:
[----:B------:R-:W-:Y:S04]  /*8050*/  IMAD.IADD R8, R0, 0x1, -R36 ;  /* 0x0000000100087824 */ /* 0x000fe800078e0a24 */
[----:B------:R-:W-:Y:S05]  /*8060*/  IMAD R4, R4, c[0x0][0x32c], R8 ;  /* 0x0000cb0004047a24 */ /* 0x000fea00078e0208 */
[----:B------:R-:W-:Y:S02]  /*8070*/  IADD3 R8, R4, c[0x0][0x32c], RZ ;  /* 0x0000cb0004087a10 */ /* 0x000fe40007ffe0ff */
[----:B------:R-:W-:Y:S02]  /*8080*/  IMNMX R2, R2, R4, !PT ;  /* 0x0000000402027217 */ /* 0x000fe40007800200 */
[----:B------:R-:W-:Y:S02]  /*8090*/  IMNMX R3, R3, R8, PT ;  /* 0x0000000803037217 */ /* 0x000fe40003800200 */
.L_x_902:
[C---:B-1--4-:R-:W-:Y:S01]  /*80a0*/  ISETP.GE.AND P0, PT, R0.reuse, 0x1, PT ;  /* 0x000000010000780c */ /* 0x052fe20003f06270 */
[----:B------:R-:W1:Y:S01]  /*80b0*/  SHFL.IDX PT, R4, R5, 0x1, 0x1c1f ;  /* 0x003c1f0005047f89 */ /* 0x000e6200000e0000 */
[----:B------:R-:W-:Y:S02]  /*80c0*/  ISETP.GE.AND P2, PT, R0, 0x9, PT ;  /* 0x000000090000780c */ /* 0x000fe40003f46270 */
[----:B------:R-:W-:Y:S02]  /*80d0*/  P2R R15, PR, RZ, 0x1 ;  /* 0x00000001ff0f7803 */ /* 0x000fe40000000000 */
[----:B------:R-:W-:Y:S02]  /*80e0*/  ISETP.GT.AND P0, PT, R2, RZ, !P0 ;  /* 0x000000ff0200720c */ /* 0x000fe40004704270 */
[----:B------:R-:W-:Y:S02]  /*80f0*/  ISETP.GE.AND P1, PT, R0, 0x2, PT ;  /* 0x000000020000780c */ /* 0x000fe40003f26270 */
[----:B------:R-:W-:Y:S02]  /*8100*/  ISETP.LT.OR P0, PT, R3, 0x1, P0 ;  /* 0x000000010300780c */ /* 0x000fe40000701670 */
[----:B------:R-:W-:Y:S02]  /*8110*/  P2R R14, PR, RZ, 0x2 ;  /* 0x00000002ff0e7803 */ /* 0x000fe40000000000 */
[----:B------:R-:W-:Y:S02]  /*8120*/  FSEL R18, R197, -INF , !P0 ;  /* 0xff800000c5127808 */ /* 0x000fe40004000000 */
[C---:B------:R-:W-:Y:S02]  /*8130*/  ISETP.GT.AND P0, PT, R2.reuse, 0x8, !P2 ;  /* 0x000000080200780c */ /* 0x040fe40005704270 */
[----:B------:R-:W-:Y:S02]  /*8140*/  ISETP.GT.AND P1, PT, R2, 0x1, !P1 ;  /* 0x000000010200780c */ /* 0x000fe40004f24270 */
[----:B------:R-:W-:Y:S02]  /*8150*/  P2R R13, PR, RZ, 0x4 ;  /* 0x00000004ff0d7803 */ /* 0x000fe40000000000 */
[C---:B------:R-:W-:Y:S02]  /*8160*/  ISETP.LT.OR P0, PT, R3.reuse, 0x9, P0 ;  /* 0x000000090300780c */ /* 0x040fe40000701670 */
[----:B------:R-:W-:Y:S02]  /*8170*/  ISETP.GE.AND P2, PT, R0, 0xa, PT ;  /* 0x0000000a0000780c */ /* 0x000fe40003f46270 */
[C---:B------:R-:W-:Y:S02]  /*8180*/  ISETP.LT.OR P1, PT, R3.reuse, 0x2, P1 ;  /* 0x000000020300780c */ /* 0x040fe40000f21670 */
[----:B------:R-:W-:Y:S02]  /*8190*/  FSEL R25, R12, -INF , !P0 ;  /* 0xff8000000c197808 */ /* 0x000fe40004000000 */
[----:B------:R-:W-:Y:S02]  /*81a0*/  ISETP.GT.AND P0, PT, R2, 0x9, !P2 ;  /* 0x000000090200780c */ /* 0x000fe40005704270 */
[----:B------:R-:W-:Y:S02]  /*81b0*/  FSEL R23, R196, -INF , !P1 ;  /* 0xff800000c4177808 */ /* 0x000fe40004800000 */
[C---:B------:R-:W-:Y:S02]  /*81c0*/  ISETP.LT.OR P0, PT, R3.reuse, 0xa, P0 ;  /* 0x0000000a0300780c */ /* 0x040fe40000701670 */
[----:B------:R-:W-:Y:S02]  /*81d0*/  ISETP.GE.AND P1, PT, R0, 0x11, PT ;  /* 0x000000110000780c */ /* 0x000fe40003f26270 */
[----:B------:R-:W-:Y:S02]  /*81e0*/  FSEL R24, R136, -INF , !P0 ;  /* 0xff80000088187808 */ /* 0x000fe40004000000 */
[----:B------:R-:W-:Y:S02]  /*81f0*/  ISETP.GT.AND P0, PT, R2, 0x10, !P1 ;  /* 0x000000100200780c */ /* 0x000fe40004f04270 */
[----:B------:R-:W-:Y:S02]  /*8200*/  P2R R11, PR, RZ, 0x2 ;  /* 0x00000002ff0b7803 */ /* 0x000fe40000000000 */
[----:B------:R-:W-:Y:S02]  /*8210*/  ISETP.LT.OR P0, PT, R3, 0x11, P0 ;  /* 0x000000110300780c */ /* 0x000fe40000701670 */
        /* <DEDUP_REMOVED lines=14> */
[C---:B------:R-:W-:Y:S02]  /*8300*/  ISETP.LT.OR P0, PT, R3.reuse, 0x1a, P0 ;  /* 0x0000001a0300780c */ /* 0x040fe40000701670 */
[----:B------:R-:W-:Y:S02]  /*8310*/  ISETP.GE.AND P1, PT, R0, 0x21, PT ;  /* 0x000000210000780c */ /* 0x000fe40003f26270 */
[----:B------:R-:W-:Y:S02]  /*8320*/  FSEL R203, R26, -INF , !P0 ;  /* 0xff8000001acb7808 */ /* 0x000fe40004000000 */
[----:B------:R-:W-:Y:S02]  /*8330*/  ISETP.GT.AND P0, PT, R2, 0x20, !P1 ;  /* 0x000000200200780c */ /* 0x000fe40004f04270 */
[C---:B------:R-:W-:Y:S02]  /*8340*/  ISETP.GE.AND P6, PT, R0.reuse, 0x22, PT ;  /* 0x000000220000780c */ /* 0x040fe40003fc6270 */
[C---:B------:R-:W-:Y:S02]  /*8350*/  ISETP.LT.OR P0, PT, R3.reuse, 0x21, P0 ;  /* 0x000000210300780c */ /* 0x040fe40000701670 */
[----:B------:R-:W-:Y:S02]  /*8360*/  ISETP.GE.AND P5, PT, R0, 0x29, PT ;  /* 0x000000290000780c */ /* 0x000fe40003fa6270 */
[----:B------:R-:W-:Y:S02]  /*8370*/  FSEL R223, R22, -INF , !P0 ;  /* 0xff80000016df7808 */ /* 0x000fe40004000000 */
[C---:B------:R-:W-:Y:S02]  /*8380*/  ISETP.GT.AND P0, PT, R2.reuse, 0x21, !P6 ;  /* 0x000000210200780c */ /* 0x040fe40007704270 */
[----:B------:R-:W-:Y:S02]  /*8390*/  P2R R12, PR, RZ, 0x4 ;  /* 0x00000004ff0c7803 */ /* 0x000fe40000000000 */
[----:B------:R-:W-:Y:S04]  /*83a0*/  ISETP.LT.OR P0, PT, R3, 0x22, P0 ;  /* 0x000000220300780c */ /* 0x000fe80000701670 */
[----:B------:R-:W-:Y:S02]  /*83b0*/  FSEL R244, R21, -INF , !P0 ;  /* 0xff80000015f47808 */ /* 0x000fe40004000000 */
[----:B------:R-:W-:Y:S04]  /*83c0*/  ISETP.GT.AND P0, PT, R2, 0x28, !P5 ;  /* 0x000000280200780c */ /* 0x000fe80006f04270 */
[----:B------:R-:W-:Y:S04]  /*83d0*/  ISETP.LT.OR P0, PT, R3, 0x29, P0 ;  /* 0x000000290300780c */ /* 0x000fe80000701670 */
[----:B------:R-:W-:Y:S02]  /*83e0*/  FSEL R248, R17, -INF , !P0 ;  /* 0xff80000011f87808 */ /* 0x000fe40004000000 */
[----:B------:R-:W-:Y:S04]  /*83f0*/  ISETP.GE.AND P0, PT, R0, 0x2a, PT ;  /* 0x0000002a0000780c */ /* 0x000fe80003f06270 */
[----:B------:R-:W-:Y:S01]  /*8400*/  ISETP.GT.AND P2, PT, R2, 0x29, !P0 ;  /* 0x000000290200780c */ /* 0x000fe20004744270 */
[--C-:B-1----:R-:W-:Y:S03]  /*8410*/  IMAD.IADD R2, R7, 0x1, R4.reuse ;  /* 0x0000000107027824 */ /* 0x102fe600078e0204 */
[----:B------:R-:W-:Y:S01]  /*8420*/  ISETP.LT.OR P2, PT, R3, 0x2a, P2 ;  /* 0x0000002a0300780c */ /* 0x000fe20001741670 */
[----:B------:R-:W-:Y:S03]  /*8430*/  IMAD.IADD R3, R6, 0x1, R4 ;  /* 0x0000000106037824 */ /* 0x000fe600078e0204 */
[----:B------:R-:W-:Y:S02]  /*8440*/  FSEL R250, R16, -INF , !P2 ;  /* 0xff80000010fa7808 */ /* 0x000fe40005000000 */
[----:B------:R-:W-:Y:S11]  /*8450*/  PLOP3.LUT P2, PT, PT, PT, UP2, 0x40, 0x0 ;  /* 0x000000000000781c */ /* 0x000ff60003f4e828 */
[----:B------:R-:W-:Y:S02]  /*8460*/  @!UPT UIADD3 URZ, URZ, URZ, URZ ;  /* 0x0000003f3f3ff290 */ /* 0x000fe4000fffe03f */
[----:B------:R-:W-:-:S05]  /*8470*/  @P2 BRA `(.L_x_906) ;  /* 0x0000019000002947 */ /* 0x000fca0003800000 */
        /* <DEDUP_REMOVED lines=14> */
.L_x_908:
[----:B------:R-:W-:Y:S04]  /*8560*/  MOV R16, c[0x0][0x32c] ;  /* 0x0000cb0000107a02 */ /* 0x000fe80000000f00 */
[----:B------:R-:W-:Y:S11]  /*8570*/  ISETP.NE.AND P2, PT, R16, 0x1, PT ;  /* 0x000000011000780c */ /* 0x000ff60003f45270 */
[----:B------:R-:W-:Y:S02]  /*8580*/  @!UPT UIADD3 URZ, URZ, URZ, URZ ;  /* 0x0000003f3f3ff290 */ /* 0x000fe4000fffe03f */
[----:B------:R-:W-:Y:S05]  /*8590*/  @P2 IMAD.HI.U32 R16, R4, c[0x0][0x330], RZ ;  /* 0x0000cc0004102a27 */ /* 0x000fea00078e00ff */
[----:B------:R-:W-:Y:S02]  /*85a0*/  @P2 SHF.R.U32.HI R4, RZ, c[0x0][0x334], R16 ;  /* 0x0000cd00ff042a19 */ /* 0x000fe40000011610 */
.L_x_909:
[----:B------:R-:W-:Y:S05]  /*85b0*/  BSYNC B0 ;  /* 0x0000000000007941 */ /* 0x000fea0003800000 */
.L_x_907:
[----:B------:R-:W-:Y:S04]  /*85c0*/  IMAD.IADD R16, R0, 0x1, -R36 ;  /* 0x0000000100107824 */ /* 0x000fe800078e0a24 */
[----:B------:R-:W-:Y:S05]  /*85d0*/  IMAD R4, R4, c[0x0][0x32c], R16 ;  /* 0x0000cb0004047a24 */ /* 0x000fea00078e0210 */
[----:B------:R-:W-:Y:S02]  /*85e0*/  IADD3 R16, R4, c[0x0][0x32c], RZ ;  /* 0x0000cb0004107a10 */ /* 0x000fe40007ffe0ff */
[----:B------:R-:W-:Y:S02]  /*85f0*/  IMNMX R2, R2, R4, !PT ;  /* 0x0000000402027217 */ /* 0x000fe40007800200 */
[----:B------:R-:W-:Y:S02]  /*8600*/  IMNMX R3, R3, R16, PT ;  /* 0x0000001003037217 */ /* 0x000fe40003800200 */
.L_x_906:
[----:B------:R-:W-:Y:S01]  /*8610*/  ISETP.NE.AND P2, PT, R14, RZ, PT ;  /* 0x000000ff0e00720c */ /* 0x000fe20003f45270 */
[----:B------:R-:W1:Y:S03]  /*8620*/  SHFL.IDX PT, R4, R5, 0x2, 0x1c1f ;  /* 0x005c1f0005047f89 */ /* 0x000e6600000e0000 */
[C---:B------:R-:W-:Y:S04]  /*8630*/  ISETP.GT.AND P2, PT, R2.reuse, 0x1, !P2 ;  /* 0x000000010200780c */ /* 0x040fe80005744270 */
[----:B------:R-:W-:Y:S04]  /*8640*/  ISETP.LT.OR P2, PT, R3, 0x2, P2 ;  /* 0x000000020300780c */ /* 0x000fe80001741670 */
[----:B------:R-:W-:Y:S02]  /*8650*/  FSEL R21, R199, -INF , !P2 ;  /* 0xff800000c7157808 */ /* 0x000fe40005000000 */
[----:B------:R-:W-:Y:S04]  /*8660*/  ISETP.NE.AND P2, PT, R13, RZ, PT ;  /* 0x000000ff0d00720c */ /* 0x000fe80003f45270 */
[----:B------:R-:W-:Y:S04]  /*8670*/  ISETP.GT.AND P2, PT, R2, 0x8, !P2 ;  /* 0x000000080200780c */ /* 0x000fe80005744270 */
[C---:B------:R-:W-:Y:S04]  /*8680*/  ISETP.LT.OR P2, PT, R3.reuse, 0x9, P2 ;  /* 0x000000090300780c */ /* 0x040fe80001741670 */
[----:B------:R-:W-:Y:S02]  /*8690*/  FSEL R22, R194, -INF , !P2 ;  /* 0xff800000c2167808 */ /* 0x000fe40005000000 */
[----:B------:R-:W-:Y:S04]  /*86a0*/  ISETP.NE.AND P2, PT, R12, RZ, PT ;  /* 0x000000ff0c00720c */ /* 0x000fe80003f45270 */
        /* <DEDUP_REMOVED lines=19> */
[C---:B------:R-:W-:Y:S04]  /*87e0*/  ISETP.GT.AND P2, PT, R2.reuse, 0x20, !P1 ;  /* 0x000000200200780c */ /* 0x040fe80004f44270 */
[----:B------:R-:W-:Y:S04]  /*87f0*/  ISETP.LT.OR P2, PT, R3, 0x21, P2 ;  /* 0x000000210300780c */ /* 0x000fe80001741670 */
[----:B------:R-:W-:Y:S02]  /*8800*/  FSEL R221, R31, -INF , !P2 ;  /* 0xff8000001fdd7808 */ /* 0x000fe40005000000 */
[----:B------:R-:W-:Y:S04]  /*8810*/  ISETP.GT.AND P2, PT, R2, 0x21, !P6 ;  /* 0x000000210200780c */ /* 0x000fe80007744270 */
[C---:B------:R-:W-:Y:S04]  /*8820*/  ISETP.LT.OR P2, PT, R3.reuse, 0x22, P2 ;  /* 0x000000220300780c */ /* 0x040fe80001741670 */
[----:B------:R-:W-:Y:S02]  /*8830*/  FSEL R222, R30, -INF , !P2 ;  /* 0xff8000001ede7808 */ /* 0x000fe40005000000 */
[----:B------:R-:W-:Y:S04]  /*8840*/  ISETP.GT.AND P2, PT, R2, 0x28, !P5 ;  /* 0x000000280200780c */ /* 0x000fe80006f44270 */
[----:B------:R-:W-:Y:S04]  /*8850*/  ISETP.LT.OR P2, PT, R3, 0x29, P2 ;  /* 0x000000290300780c */ /* 0x000fe80001741670 */
[----:B------:R-:W-:Y:S02]  /*8860*/  FSEL R245, R20, -INF , !P2 ;  /* 0xff80000014f57808 */ /* 0x000fe40005000000 */
[----:B------:R-:W-:Y:S04]  /*8870*/  ISETP.NE.AND P2, PT, R15, RZ, PT ;  /* 0x000000ff0f00720c */ /* 0x000fe80003f45270 */
[----:B------:R-:W-:Y:S04]  /*8880*/  ISETP.GT.AND P2, PT, R2, RZ, !P2 ;  /* 0x000000ff0200720c */ /* 0x000fe80005744270 */
[----:B------:R-:W-:Y:S04]  /*8890*/  ISETP.LT.OR P2, PT, R3, 0x1, P2 ;  /* 0x000000010300780c */ /* 0x000fe80001741670 */
[----:B------:R-:W-:Y:S02]  /*88a0*/  FSEL R17, R214, -INF , !P2 ;  /* 0xff800000d6117808 */ /* 0x000fe40005000000 */
[----:B------:R-:W-:Y:S01]  /*88b0*/  ISETP.GT.AND P2, PT, R2, 0x29, !P0 ;  /* 0x000000290200780c */ /* 0x000fe20004744270 */
[--C-:B-1----:R-:W-:Y:S03]  /*88c0*/  IMAD.IADD R2, R7, 0x1, R4.reuse ;  /* 0x0000000107027824 */ /* 0x102fe600078e0204 */
[----:B------:R-:W-:Y:S01]  /*88d0*/  ISETP.LT.OR P2, PT, R3, 0x2a, P2 ;  /* 0x0000002a0300780c */ /* 0x000fe20001741670 */
[----:B------:R-:W-:Y:S03]  /*88e0*/  IMAD.IADD R3, R6, 0x1, R4 ;  /* 0x0000000106037824 */ /* 0x000fe600078e0204 */
[----:B---3--:R-:W-:Y:S02]  /*88f0*/  FSEL R247, R19, -INF , !P2 ;  /* 0xff80000013f77808 */ /* 0x008fe40005000000 */
        /* <DEDUP_REMOVED lines=17> */
.L_x_912:
[----:B------:R-:W-:Y:S04]  /*8a10*/  MOV R16, c[0x0][0x32c] ;  /* 0x0000cb0000107a02 */ /* 0x000fe80000000f00 */
[----:B------:R-:W-:Y:S11]  /*8a20*/  ISETP.NE.AND P2, PT, R16, 0x1, PT ;  /* 0x000000011000780c */ /* 0x000ff60003f45270 */
[----:B------:R-:W-:Y:S02]  /*8a30*/  @!UPT UIADD3 URZ, URZ, URZ, URZ ;  /* 0x0000003f3f3ff290 */ /* 0x000fe4000fffe03f */
[----:B------:R-:W-:Y:S05]  /*8a40*/  @P2 IMAD.HI.U32 R16, R4, c[0x0][0x330], RZ ;  /* 0x0000cc0004102a27 */ /* 0x000fea00078e00ff */
[----:B------:R-:W-:Y:S02]  /*8a50*/  @P2 SHF.R.U32.HI R4, RZ, c[0x0][0x334], R16 ;  /* 0x0000cd00ff042a19 */ /* 0x000fe40000011610 */
.L_x_913:
[----:B------:R-:W-:Y:S05]  /*8a60*/  BSYNC B0 ;  /* 0x0000000000007941 */ /* 0x000fea0003800000 */
.L_x_911:
[----:B------:R-:W-:Y:S04]  /*8a70*/  IMAD.IADD R16, R0, 0x1, -R36 ;  /* 0x0000000100107824 */ /* 0x000fe800078e0a24 */
[----:B------:R-:W-:Y:S05]  /*8a80*/  IMAD R4, R4, c[0x0][0x32c], R16 ;  /* 0x0000cb0004047a24 */ /* 0x000fea00078e0210 */
[----:B------:R-:W-:Y:S02]  /*8a90*/  IADD3 R16, R4, c[0x0][0x32c], RZ ;  /* 0x0000cb0004107a10 */ /* 0x000fe40007ffe0ff */
[----:B------:R-:W-:Y:S02]  /*8aa0*/  IMNMX R2, R2, R4, !PT ;  /* 0x0000000402027217 */ /* 0x000fe40007800200 */
[----:B------:R-:W-:Y:S02]  /*8ab0*/  IMNMX R3, R3, R16, PT ;  /* 0x0000001003037217 */ /* 0x000fe40003800200 */
.L_x_910:
        /* <DEDUP_REMOVED lines=35> */
[C---:B------:R-:W-:Y:S04]  /*8cf0*/  ISETP.GT.AND P2, PT, R2.reuse, 0x28, !P5 ;  /* 0x000000280200780c */ /* 0x040fe80006f44270 */
        /* <DEDUP_REMOVED lines=28> */
.L_x_916:
[----:B------:R-:W-:Y:S04]  /*8ec0*/  MOV R5, c[0x0][0x32c] ;  /* 0x0000cb0000057a02 */ /* 0x000fe80000000f00 */
[----:B------:R-:W-:Y:S11]  /*8ed0*/  ISETP.NE.AND P2, PT, R5, 0x1, PT ;  /* 0x000000010500780c */ /* 0x000ff60003f45270 */
[----:B------:R-:W-:Y:S02]  /*8ee0*/  @!UPT UIADD3 URZ, URZ, URZ, URZ ;  /* 0x0000003f3f3ff290 */ /* 0x000fe4000fffe03f */
[----:B------:R-:W-:Y:S05]  /*8ef0*/  @P2 IMAD.HI.U32 R5, R4, c[0x0][0x330], RZ ;  /* 0x0000cc0004052a27 */ /* 0x000fea00078e00ff */
[----:B------:R-:W-:Y:S02]  /*8f00*/  @P2 SHF.R.U32.HI R4, RZ, c[0x0][0x334], R5 ;  /* 0x0000cd00ff042a19 */ /* 0x000fe40000011605 */
.L_x_917:
[----:B------:R-:W-:Y:S05]  /*8f10*/  BSYNC B0 ;  /* 0x0000000000007941 */ /* 0x000fea0003800000 */
.L_x_915:
[----:B------:R-:W-:Y:S04]  /*8f20*/  IMAD.IADD R0, R0, 0x1, -R36 ;  /* 0x0000000100007824 */ /* 0x000fe800078e0a24 */
[----:B------:R-:W-:Y:S05]  /*8f30*/  IMAD R4, R4, c[0x0][0x32c], R0 ;  /* 0x0000cb0004047a24 */ /* 0x000fea00078e0200 */
[----:B------:R-:W-:Y:S02]  /*8f40*/  IADD3 R0, R4, c[0x0][0x32c], RZ ;  /* 0x0000cb0004007a10 */ /* 0x000fe40007ffe0ff */
[----:B------:R-:W-:Y:S02]  /*8f50*/  IMNMX R2, R2, R4, !PT ;  /* 0x0000000402027217 */ /* 0x000fe40007800200 */
[----:B------:R-:W-:Y:S02]  /*8f60*/  IMNMX R3, R3, R0, PT ;  /* 0x0000000003037217 */ /* 0x000fe40003800200 */
.L_x_914:
[----:B------:R-:W-:Y:S01]  /*8f70*/  FMNMX.FTZ R137, R18, R132, !PT ;  /* 0x0000008412897209 */ /* 0x000fe20007810000 */
[----:B------:R-:W-:Y:S01]  /*8f80*/  LDSM.16.MT88.4 R36, [R226+0x2080] ;  /* 0x00208000e224783b */ /* 0x000fe20000004200 */
[----:B------:R-:W-:Y:S02]  /*8f90*/  ISETP.NE.AND P2, PT, R15, RZ, PT ;  /* 0x000000ff0f00720c */ /* 0x000fe40003f45270 */
[----:B------:R-:W-:Y:S02]  /*8fa0*/  FMNMX.FTZ R137, R23, R137, !PT ;  /* 0x0000008917897209 */ /* 0x000fe40007810000 */
[----:B------:R-:W-:Y:S02]  /*8fb0*/  ISETP.GT.AND P2, PT, R2, RZ, !P2 ;  /* 0x000000ff0200720c */ /* 0x000fe40005744270 */
[----:B------:R-:W-:Y:S02]  /*8fc0*/  FMNMX.FTZ R137, R25, R137, !PT ;  /* 0x0000008919897209 */ /* 0x000fe40007810000 */
[----:B------:R-:W-:Y:S02]  /*8fd0*/  ISETP.LT.OR P2, PT, R3, 0x1, P2 ;  /* 0x000000010300780c */ /* 0x000fe40001741670 */
[----:B------:R-:W-:Y:S02]  /*8fe0*/  FMNMX.FTZ R137, R24, R137, !PT ;  /* 0x0000008918897209 */ /* 0x000fe40007810000 */
[----:B------:R-:W-:Y:S02]  /*8ff0*/  FMNMX.FTZ R0, R17, R134, !PT ;  /* 0x0000008611007209 */ /* 0x000fe40007810000 */
[----:B------:R-:W-:Y:S02]  /*9000*/  FMNMX.FTZ R137, R196, R137, !PT ;  /* 0x00000089c4897209 */ /* 0x000fe40007810000 */
[----:B------:R-:W-:Y:S02]  /*9010*/  FSEL R5, R220, -INF , !P2 ;  /* 0xff800000dc057808 */ /* 0x000fe40005000000 */
[----:B------:R-:W-:Y:S02]  /*9020*/  FMNMX.FTZ R137, R198, R137, !PT ;  /* 0x00000089c6897209 */ /* 0x000fe40007810000 */
[----:B------:R-:W-:Y:S02]  /*9030*/  ISETP.NE.AND P2, PT, R14, RZ, PT ;  /* 0x000000ff0e00720c */ /* 0x000fe40003f45270 */
[----:B------:R-:W-:Y:S02]  /*9040*/  FMNMX.FTZ R137, R200, R137, !PT ;  /* 0x00000089c8897209 */ /* 0x000fe40007810000 */
[----:B------:R-:W-:Y:S02]  /*9050*/  FMNMX.FTZ R0, R21, R0, !PT ;  /* 0x0000000015007209 */ /* 0x000fe40007810000 */
[----:B------:R-:W-:Y:S02]  /*9060*/  FMNMX.FTZ R137, R203, R137, !PT ;  /* 0x00000089cb897209 */ /* 0x000fe40007810000 */
[----:B------:R-:W-:Y:S02]  /*9070*/  ISETP.GT.AND P2, PT, R2, 0x1, !P2 ;  /* 0x000000010200780c */ /* 0x000fe40005744270 */
[----:B------:R-:W-:Y:S02]  /*9080*/  FMNMX.FTZ R137, R223, R137, !PT ;  /* 0x00000089df897209 */ /* 0x000fe40007810000 */
[----:B------:R-:W-:Y:S02]  /*9090*/  FMNMX.FTZ R0, R22, R0, !PT ;  /* 0x0000000016007209 */ /* 0x000fe40007810000 */
[----:B------:R-:W-:Y:S02]  /*90a0*/  FMNMX.FTZ R137, R244, R137, !PT ;  /* 0x00000089f4897209 */ /* 0x000fe40007810000 */
[----:B------:R-:W-:Y:S02]  /*90b0*/  ISETP.LT.OR P2, PT, R3, 0x2, P2 ;  /* 0x000000020300780c */ /* 0x000fe40001741670 */
[----:B------:R-:W-:Y:S02]  /*90c0*/  FMNMX.FTZ R0, R27, R0, !PT ;  /* 0x000000001b007209 */ /* 0x000fe40007810000 */
[----:B------:R-:W-:Y:S02]  /*90d0*/  FMNMX.FTZ R137, R248, R137, !PT ;  /* 0x00000089f8897209 */ /* 0x000fe40007810000 */
[----:B------:R-:W-:Y:S02]  /*90e0*/  FSEL R7, R219, -INF , !P2 ;  /* 0xff800000db077808 */ /* 0x000fe40005000000 */
[----:B------:R-:W-:Y:S02]  /*90f0*/  ISETP.NE.AND P2, PT, R13, RZ, PT ;  /* 0x000000ff0d00720c */ /* 0x000fe40003f45270 */
[----:B------:R-:W-:Y:S02]  /*9100*/  FMNMX.FTZ R0, R197, R0, !PT ;  /* 0x00000000c5007209 */ /* 0x000fe40007810000 */
[----:B------:R-:W-:Y:S02]  /*9110*/  ISETP.GT.AND P2, PT, R2, 0x8, !P2 ;  /* 0x000000080200780c */ /* 0x000fe40005744270 */
[----:B------:R-:W-:Y:S02]  /*9120*/  FMNMX.FTZ R137, R250, R137, !PT ;  /* 0x00000089fa897209 */ /* 0x000fe40007810000 */
[----:B------:R-:W-:Y:S02]  /*9130*/  FMNMX.FTZ R0, R199, R0, !PT ;  /* 0x00000000c7007209 */ /* 0x000fe40007810000 */
[----:B------:R-:W-:Y:S01]  /*9140*/  ISETP.LT.OR P2, PT, R3, 0x9, P2 ;  /* 0x000000090300780c */ /* 0x000fe20001741670 */
[----:B------:R-:W1:Y:S01]  /*9150*/  SHFL.BFLY PT, R6, R137, 0x2, 0x1f ;  /* 0x0c401f0089067f89 */ /* 0x000e6200000e0000 */
[----:B------:R-:W-:Y:S02]  /*9160*/  FMNMX.FTZ R0, R201, R0, !PT ;  /* 0x00000000c9007209 */ /* 0x000fe40007810000 */
[----:B------:R-:W-:Y:S02]  /*9170*/  FSEL R13, R217, -INF , !P2 ;  /* 0xff800000d90d7808 */ /* 0x000fe40005000000 */
[----:B------:R-:W-:Y:S02]  /*9180*/  ISETP.NE.AND P2, PT, R12, RZ, PT ;  /* 0x000000ff0c00720c */ /* 0x000fe40003f45270 */
[----:B------:R-:W-:Y:S02]  /*9190*/  FMNMX.FTZ R0, R204, R0, !PT ;  /* 0x00000000cc007209 */ /* 0x000fe40007810000 */
[----:B------:R-:W-:Y:S02]  /*91a0*/  ISETP.GT.AND P2, PT, R2, 0x9, !P2 ;  /* 0x000000090200780c */ /* 0x000fe40005744270 */
[----:B------:R-:W-:Y:S02]  /*91b0*/  FMNMX.FTZ R0, R221, R0, !PT ;  /* 0x00000000dd007209 */ /* 0x000fe40007810000 */
[----:B------:R-:W-:Y:S02]  /*91c0*/  ISETP.LT.OR P2, PT, R3, 0xa, P2 ;  /* 0x0000000a0300780c */ /* 0x000fe40001741670 */
[----:B------:R-:W-:Y:S02]  /*91d0*/  FMNMX.FTZ R0, R222, R0, !PT ;  /* 0x00000000de007209 */ /* 0x000fe40007810000 */
[----:B------:R-:W-:Y:S02]  /*91e0*/  FSEL R12, R216, -INF , !P2 ;  /* 0xff800000d80c7808 */ /* 0x000fe40005000000 */
[----:B------:R-:W-:Y:S02]  /*91f0*/  ISETP.NE.AND P2, PT, R11, RZ, PT ;  /* 0x000000ff0b00720c */ /* 0x000fe40003f45270 */
[----:B------:R-:W-:Y:S02]  /*9200*/  FMNMX.FTZ R0, R245, R0, !PT ;  /* 0x00000000f5007209 */ /* 0x000fe40007810000 */
[----:B------:R-:W-:Y:S02]  /*9210*/  ISETP.GT.AND P2, PT, R2, 0x10, !P2 ;  /* 0x000000100200780c */ /* 0x000fe40005744270 */
[----:B------:R-:W-:Y:S02]  /*9220*/  FMNMX.FTZ R0, R247, R0, !PT ;  /* 0x00000000f7007209 */ /* 0x000fe40007810000 */
[----:B------:R-:W-:Y:S02]  /*9230*/  ISETP.LT.OR P2, PT, R3, 0x11, P2 ;  /* 0x000000110300780c */ /* 0x000fe40001741670 */
[----:B-1----:R-:W-:Y:S02]  /*9240*/  FMNMX.FTZ R137, R137, R6, !PT ;  /* 0x0000000689897209 */ /* 0x002fe40007810000 */
[----:B------:R-:W1:Y:S01]  /*9250*/  SHFL.BFLY PT, R6, R0, 0x2, 0x1f ;  /* 0x0c401f0000067f89 */ /* 0x000e6200000e0000 */
        /* <DEDUP_REMOVED lines=14> */
[----:B------:R-:W-:Y:S02]  /*9340*/  FMNMX.FTZ R4, R205, R4, !PT ;  /* 0x00000004cd047209 */ /* 0x000fe40007810000 */
[----:B------:R-:W-:Y:S01]  /*9350*/  FSEL R211, R143, -INF , !P2 ;  /* 0xff8000008fd37808 */ /* 0x000fe20005000000 */
[----:B------:R-:W1:Y:S01]  /*9360*/  SHFL.BFLY PT, R136, R0, 0x1, 0x1f ;  /* 0x0c201f0000887f89 */ /* 0x000e6200000e0000 */
[----:B------:R-:W-:Y:S02]  /*9370*/  ISETP.NE.AND P2, PT, R8, RZ, PT ;  /* 0x000000ff0800720c */ /* 0x000fe40003f45270 */
[----:B------:R-:W-:Y:S02]  /*9380*/  FMNMX.FTZ R4, R209, R4, !PT ;  /* 0x00000004d1047209 */ /* 0x000fe40007810000 */
[----:B------:R-:W-:Y:S02]  /*9390*/  FMNMX.FTZ R6, R5, R139, !PT ;  /* 0x0000008b05067209 */ /* 0x000fe40007810000 */
[----:B------:R-:W-:Y:S01]  /*93a0*/  FMNMX.FTZ R4, R210, R4, !PT ;  /* 0x00000004d2047209 */ /* 0x000fe20007810000 */
[----:B------:R-:W2:Y:S01]  /*93b0*/  SHFL.BFLY PT, R8, R137, 0x1, 0x1f ;  /* 0x0c201f0089087f89 */ /* 0x000ea200000e0000 */
[----:B------:R-:W-:Y:S02]  /*93c0*/  FMNMX.FTZ R6, R7, R6, !PT ;  /* 0x0000000607067209 */ /* 0x000fe40007810000 */
[----:B------:R-:W-:Y:S02]  /*93d0*/  FMNMX.FTZ R4, R215, R4, !PT ;  /* 0x00000004d7047209 */ /* 0x000fe40007810000 */
[----:B------:R-:W-:Y:S02]  /*93e0*/  FMNMX.FTZ R6, R13, R6, !PT ;  /* 0x000000060d067209 */ /* 0x000fe40007810000 */
[----:B------:R-:W-:Y:S02]  /*93f0*/  FMNMX.FTZ R4, R246, R4, !PT ;  /* 0x00000004f6047209 */ /* 0x000fe40007810000 */
[----:B------:R-:W-:Y:S02]  /*9400*/  ISETP.GT.AND P2, PT, R2, 0x19, !P2 ;  /* 0x000000190200780c */ /* 0x000fe40005744270 */
[----:B------:R-:W-:Y:S02]  /*9410*/  FMNMX.FTZ R4, R249, R4, !PT ;  /* 0x00000004f9047209 */ /* 0x000fe40007810000 */
[----:B------:R-:W-:Y:S02]  /*9420*/  ISETP.LT.OR P2, PT, R3, 0x1a, P2 ;  /* 0x0000001a0300780c */ /* 0x000fe40001741670 */
[----:B------:R-:W-:Y:S02]  /*9430*/  FMNMX.FTZ R4, R218, R4, !PT ;  /* 0x00000004da047209 */ /* 0x000fe40007810000 */
[----:B-1----:R-:W-:Y:S02]  /*9440*/  FMNMX.FTZ R136, R0, R136, !PT ;  /* 0x0000008800887209 */ /* 0x002fe40007810000 */
[----:B------:R-:W-:Y:S02]  /*9450*/  FMNMX.FTZ R0, R12, R6, !PT ;  /* 0x000000060c007209 */ /* 0x000fe40007810000 */
[----:B------:R-:W-:Y:S01]  /*9460*/  ISETP.GT.AND P1, PT, R2, 0x20, !P1 ;  /* 0x000000200200780c */ /* 0x000fe20004f24270 */
[----:B------:R-:W-:Y:S01]  /*9470*/  FMUL.FTZ R142, R136, c[0x0][0x2d0] ;  /* 0x0000b400888e7a20 */ /* 0x000fe20000410000 */
[----:B------:R-:W-:Y:S02]  /*9480*/  FMNMX.FTZ R0, R207, R0, !PT ;  /* 0x00000000cf007209 */ /* 0x000fe40007810000 */
[----:B--2---:R-:W-:Y:S02]  /*9490*/  FMNMX.FTZ R137, R137, R8, !PT ;  /* 0x0000000889897209 */ /* 0x004fe40007810000 */
[----:B------:R-:W1:Y:S01]  /*94a0*/  SHFL.BFLY PT, R8, R4, 0x2, 0x1f ;  /* 0x0c401f0004087f89 */ /* 0x000e6200000e0000 */
[----:B------:R-:W-:Y:S02]  /*94b0*/  FMNMX.FTZ R0, R208, R0, !PT ;  /* 0x00000000d0007209 */ /* 0x000fe40007810000 */
[----:B------:R-:W-:Y:S01]  /*94c0*/  FSEL R206, R213, -INF , !P2 ;  /* 0xff800000d5ce7808 */ /* 0x000fe20005000000 */
[----:B------:R-:W-:Y:S01]  /*94d0*/  FMUL.FTZ R141, R137, c[0x0][0x2d0] ;  /* 0x0000b400898d7a20 */ /* 0x000fe20000410000 */
[----:B------:R-:W-:Y:S02]  /*94e0*/  ISETP.LT.OR P1, PT, R3, 0x21, P1 ;  /* 0x000000210300780c */ /* 0x000fe40000f21670 */
[----:B------:R-:W-:Y:S02]  /*94f0*/  FMNMX.FTZ R0, R211, R0, !PT ;  /* 0x00000000d3007209 */ /* 0x000fe40007810000 */
[----:B------:R-:W-:Y:S02]  /*9500*/  ISETP.GT.AND P6, PT, R2, 0x21, !P6 ;  /* 0x000000210200780c */ /* 0x000fe400077c4270 */
[----:B------:R-:W-:Y:S02]  /*9510*/  FSEL R213, R42, -INF , !P1 ;  /* 0xff8000002ad57808 */ /* 0x000fe40004800000 */
[----:B------:R-:W-:Y:S02]  /*9520*/  FMNMX.FTZ R0, R206, R0, !PT ;  /* 0x00000000ce007209 */ /* 0x000fe40007810000 */
[----:B------:R-:W-:Y:S02]  /*9530*/  ISETP.LT.OR P6, PT, R3, 0x22, P6 ;  /* 0x000000220300780c */ /* 0x000fe400037c1670 */
[C---:B------:R-:W-:Y:S02]  /*9540*/  ISETP.GT.AND P5, PT, R2.reuse, 0x28, !P5 ;  /* 0x000000280200780c */ /* 0x040fe40006fa4270 */
[----:B------:R-:W-:Y:S02]  /*9550*/  FMNMX.FTZ R0, R213, R0, !PT ;  /* 0x00000000d5007209 */ /* 0x000fe40007810000 */
[----:B------:R-:W-:Y:S02]  /*9560*/  FSEL R212, R43, -INF , !P6 ;  /* 0xff8000002bd47808 */ /* 0x000fe40007000000 */
[C---:B------:R-:W-:Y:S02]  /*9570*/  ISETP.LT.OR P5, PT, R3.reuse, 0x29, P5 ;  /* 0x000000290300780c */ /* 0x040fe40002fa1670 */
[----:B------:R-:W-:Y:S02]  /*9580*/  ISETP.GT.AND P0, PT, R2, 0x29, !P0 ;  /* 0x000000290200780c */ /* 0x000fe40004704270 */
[----:B-1----:R-:W-:Y:S02]  /*9590*/  FMNMX.FTZ R4, R4, R8, !PT ;  /* 0x0000000804047209 */ /* 0x002fe40007810000 */
[----:B------:R-:W-:Y:S02]  /*95a0*/  FSETP.NEU.FTZ.AND P1, PT, R136, -INF , PT ;  /* 0xff8000008800780b */ /* 0x000fe40003f3d000 */
[----:B------:R-:W-:Y:S01]  /*95b0*/  FSEL R214, R46, -INF , !P5 ;  /* 0xff8000002ed67808 */ /* 0x000fe20006800000 */
[----:B------:R-:W1:Y:S01]  /*95c0*/  SHFL.BFLY PT, R135, R4, 0x1, 0x1f ;  /* 0x0c201f0004877f89 */ /* 0x000e6200000e0000 */
[----:B------:R-:W-:Y:S02]  /*95d0*/  ISETP.LT.OR P0, PT, R3, 0x2a, P0 ;  /* 0x0000002a0300780c */ /* 0x000fe40000701670 */
[----:B------:R-:W-:Y:S02]  /*95e0*/  FMNMX.FTZ R0, R212, R0, !PT ;  /* 0x00000000d4007209 */ /* 0x000fe40007810000 */
[----:B------:R-:W-:Y:S02]  /*95f0*/  FSEL R142, R142, RZ, P1 ;  /* 0x000000ff8e8e7208 */ /* 0x000fe40000800000 */
[----:B------:R-:W-:Y:S02]  /*9600*/  FSEL R140, R47, -INF , !P0 ;  /* 0xff8000002f8c7808 */ /* 0x000fe40004000000 */
[----:B------:R-:W-:Y:S01]  /*9610*/  FMNMX.FTZ R0, R214, R0, !PT ;  /* 0x00000000d6007209 */ /* 0x000fe20007810000 */
[--C-:B------:R-:W-:Y:S01]  /*9620*/  FFMA.FTZ R3, R27, c[0x0][0x2d0], -R142.reuse ;  /* 0x0000b4001b037a23 */ /* 0x100fe2000001088e */
[----:B------:R-:W-:Y:S01]  /*9630*/  FSETP.NEU.FTZ.AND P2, PT, R137, -INF , PT ;  /* 0xff8000008900780b */ /* 0x000fe20003f5d000 */
[--C-:B------:R-:W-:Y:S01]  /*9640*/  FFMA.FTZ R21, R21, c[0x0][0x2d0], -R142.reuse ;  /* 0x0000b40015157a23 */ /* 0x100fe2000001088e */
[----:B------:R-:W-:Y:S01]  /*9650*/  FMNMX.FTZ R0, R140, R0, !PT ;  /* 0x000000008c007209 */ /* 0x000fe20007810000 */
[----:B------:R2:W-:Y:S01]  /*9660*/  MUFU.EX2 R34, R3 ;  /* 0x0000000300227308 */ /* 0x0005e20000000800 */
[----:B------:R-:W-:Y:S01]  /*9670*/  FSEL R141, R141, RZ, P2 ;  /* 0x000000ff8d8d7208 */ /* 0x000fe20001000000 */
[--C-:B------:R-:W-:Y:S02]  /*9680*/  FFMA.FTZ R22, R22, c[0x0][0x2d0], -R142.reuse ;  /* 0x0000b40016167a23 */ /* 0x100fe4000001088e */
[----:B------:R-:W2:Y:S01]  /*9690*/  SHFL.BFLY PT, R2, R0, 0x2, 0x1f ;  /* 0x0c401f0000027f89 */ /* 0x000ea200000e0000 */
[----:B------:R-:W-:Y:S02]  /*96a0*/  FFMA.FTZ R17, R17, c[0x0][0x2d0], -R142 ;  /* 0x0000b40011117a23 */ /* 0x000fe4000001088e */
[--C-:B------:R-:W-:Y:S02]  /*96b0*/  FFMA.FTZ R24, R24, c[0x0][0x2d0], -R141.reuse ;  /* 0x0000b40018187a23 */ /* 0x100fe4000001088d */
[--C-:B------:R-:W-:Y:S01]  /*96c0*/  FFMA.FTZ R25, R25, c[0x0][0x2d0], -R141.reuse ;  /* 0x0000b40019197a23 */ /* 0x100fe2000001088d */
[----:B-1----:R-:W-:Y:S01]  /*96d0*/  FMNMX.FTZ R135, R4, R135, !PT ;  /* 0x0000008704877209 */ /* 0x002fe20007810000 */
[----:B------:R-:W-:Y:S01]  /*96e0*/  MUFU.EX2 R33, R24 ;  /* 0x0000001800217308 */ /* 0x000fe20000000800 */
[--C-:B------:R-:W-:Y:S02]  /*96f0*/  FFMA.FTZ R23, R23, c[0x0][0x2d0], -R141.reuse ;  /* 0x0000b40017177a23 */ /* 0x100fe4000001088d */
[C---:B------:R-:W-:Y:S01]  /*9700*/  FSETP.NEU.FTZ.AND P0, PT, R135.reuse, -INF , PT ;  /* 0xff8000008700780b */ /* 0x040fe20003f1d000 */
[----:B------:R-:W-:Y:S02]  /*9710*/  FMUL.FTZ R143, R135, c[0x0][0x2d0] ;  /* 0x0000b400878f7a20 */ /* 0x000fe40000410000 */
[----:B------:R-:W-:Y:S03]  /*9720*/  FFMA.FTZ R18, R18, c[0x0][0x2d0], -R141 ;  /* 0x0000b40012127a23 */ /* 0x000fe6000001088d */
[----:B------:R-:W-:Y:S01]  /*9730*/  FSEL R143, R143, RZ, P0 ;  /* 0x000000ff8f8f7208 */ /* 0x000fe20000000000 */
[----:B------:R-:W1:Y:S04]  /*9740*/  MUFU.EX2 R219, R25 ;  /* 0x0000001900db7308 */ /* 0x000e680000000800 */
[--C-:B------:R-:W-:Y:S02]  /*9750*/  FFMA.FTZ R19, R19, c[0x0][0x2d0], -R143.reuse ;  /* 0x0000b40013137a23 */ /* 0x100fe4000001088f */
[--C-:B------:R-:W-:Y:S01]  /*9760*/  FFMA.FTZ R20, R20, c[0x0][0x2d0], -R143.reuse ;  /* 0x0000b40014147a23 */ /* 0x100fe2000001088f */
[----:B--2---:R-:W-:Y:S01]  /*9770*/  FMNMX.FTZ R3, R0, R2, !PT ;  /* 0x0000000200037209 */ /* 0x004fe20007810000 */
[--C-:B------:R-:W-:Y:S01]  /*9780*/  FFMA.FTZ R2, R26, c[0x0][0x2d0], -R143.reuse ;  /* 0x0000b4001a027a23 */ /* 0x100fe2000001088f */
[----:B------:R-:W-:Y:S01]  /*9790*/  FSEL R0, R137, RZ, P2 ;  /* 0x000000ff89007208 */ /* 0x000fe20001000000 */
[----:B------:R-:W-:Y:S01]  /*97a0*/  MUFU.EX2 R44, R19 ;  /* 0x00000013002c7308 */ /* 0x000fe20000000800 */
[----:B------:R-:W-:Y:S01]  /*97b0*/  FFMA.FTZ R16, R16, c[0x0][0x2d0], -R143 ;  /* 0x0000b40010107a23 */ /* 0x000fe2000001088f */
[----:B------:R-:W2:Y:S02]  /*97c0*/  SHFL.BFLY PT, R4, R3, 0x1, 0x1f ;  /* 0x0c201f0003047f89 */ /* 0x000ea400000e0000 */
[----:B------:R-:W-:Y:S04]  /*97d0*/  FADD.FTZ R0, -R0, R132 ;  /* 0x0000008400007221 */ /* 0x000fe80000010100 */
[----:B------:R-:W-:Y:S02]  /*97e0*/  FMUL.FTZ R0, R0, c[0x0][0x2d0] ;  /* 0x0000b40000007a20 */ /* 0x000fe40000410000 */
[----:B------:R3:W-:Y:S01]  /*97f0*/  MUFU.EX2 R28, R2 ;  /* 0x00000002001c7308 */ /* 0x0007e20000000800 */
[----:B-1----:R-:W-:Y:S09]  /*9800*/  F2FP.PACK_AB R194, R33, R219 ;  /* 0x000000db21c2723e */ /* 0x002ff200000000ff */
[----:B------:R1:W4:Y:S01]  /*9810*/  MUFU.EX2 R133, R0 ;  /* 0x0000000000857308 */ /* 0x0003220000000800 */
[----:B--2---:R-:W-:Y:S09]  /*9820*/  FMNMX.FTZ R3, R3, R4, !PT ;  /* 0x0000000403037209 */ /* 0x004ff20007810000 */
[----:B------:R-:W-:Y:S01]  /*9830*/  MUFU.EX2 R252, R23 ;  /* 0x0000001700fc7308 */ /* 0x000fe20000000800 */
[----:B---3--:R-:W-:Y:S05]  /*9840*/  FSEL R2, R136, RZ, P1 ;  /* 0x000000ff88027208 */ /* 0x008fea0000800000 */
[----:B------:R-:W-:Y:S04]  /*9850*/  FADD.FTZ R2, -R2, R134 ;  /* 0x0000008602027221 */ /* 0x000fe80000010100 */
[----:B------:R-:W-:Y:S01]  /*9860*/  MUFU.EX2 R251, R21 ;  /* 0x0000001500fb7308 */ /* 0x000fe20000000800 */
[----:B------:R-:W-:Y:S02]  /*9870*/  FMUL.FTZ R134, R3, c[0x0][0x2d0] ;  /* 0x0000b40003867a20 */ /* 0x000fe40000410000 */
[----:B------:R-:W-:Y:S01]  /*9880*/  FMUL.FTZ R2, R2, c[0x0][0x2d0] ;  /* 0x0000b40002027a20 */ /* 0x000fe20000410000 */
[----:B-1----:R-:W-:Y:S01]  /*9890*/  FSEL R0, R135, RZ, P0 ;  /* 0x000000ff87007208 */ /* 0x002fe20000000000 */
[----:B----4-:R-:W-:Y:S01]  /*98a0*/  FMUL.FTZ R32, R133, R172 ;  /* 0x000000ac85207220 */ /* 0x010fe20000410000 */
[----:B------:R-:W-:Y:S01]  /*98b0*/  FSETP.NEU.FTZ.AND P0, PT, R3, -INF , PT ;  /* 0xff8000000300780b */ /* 0x000fe20003f1d000 */
[----:B------:R-:W-:Y:S01]  /*98c0*/  FMUL.FTZ R52, R133, R52 ;  /* 0x0000003485347220 */ /* 0x000fe20000410000 */
[----:B------:R-:W-:Y:S01]  /*98d0*/  MOV R172, R33 ;  /* 0x0000002100ac7202 */ /* 0x000fe20000000f00 */
[----:B------:R-:W-:Y:S01]  /*98e0*/  FADD.FTZ R0, -R0, R138 ;  /* 0x0000008a00007221 */ /* 0x000fe20000010100 */
[----:B------:R-:W1:Y:S01]  /*98f0*/  MUFU.EX2 R132, R2 ;  /* 0x0000000200847308 */ /* 0x000e620000000800 */
[----:B------:R-:W-:Y:S01]  /*9900*/  FSEL R134, R134, RZ, P0 ;  /* 0x000000ff86867208 */ /* 0x000fe20000000000 */
[--C-:B------:R-:W-:Y:S02]  /*9910*/  FFMA.FTZ R138, R196, c[0x0][0x2d0], -R141.reuse ;  /* 0x0000b400c48a7a23 */ /* 0x100fe4000001088d */
[----:B------:R-:W-:Y:S02]  /*9920*/  FMUL.FTZ R0, R0, c[0x0][0x2d0] ;  /* 0x0000b40000007a20 */ /* 0x000fe40000410000 */
[--C-:B------:R-:W-:Y:S02]  /*9930*/  FFMA.FTZ R4, R12, c[0x0][0x2d0], -R134.reuse ;  /* 0x0000b4000c047a23 */ /* 0x100fe40000010886 */
[--C-:B------:R-:W-:Y:S02]  /*9940*/  FFMA.FTZ R5, R5, c[0x0][0x2d0], -R134.reuse ;  /* 0x0000b40005057a23 */ /* 0x100fe40000010886 */
[----:B------:R2:W3:Y:S01]  /*9950*/  MUFU.EX2 R2, R0 ;  /* 0x0000000000027308 */ /* 0x0004e20000000800 */
        /* <DEDUP_REMOVED lines=8> */
[----:B------:R-:W-:Y:S02]  /*99e0*/  FMUL.FTZ R80, R133, R80 ;  /* 0x0000005085507220 */ /* 0x000fe40000410000 */
[C---:B-1----:R-:W-:Y:S02]  /*99f0*/  FMUL.FTZ R6, R132.reuse, R146 ;  /* 0x0000009284067220 */ /* 0x042fe40000410000 */
[C---:B------:R-:W-:Y:S02]  /*9a00*/  FMUL.FTZ R19, R132.reuse, R159 ;  /* 0x0000009f84137220 */ /* 0x040fe40000410000 */
[C---:B------:R-:W-:Y:S01]  /*9a10*/  FMUL.FTZ R54, R132.reuse, R54 ;  /* 0x0000003684367220 */ /* 0x040fe20000410000 */
[----:B------:R1:W-:Y:S01]  /*9a20*/  MUFU.EX2 R48, R4 ;  /* 0x0000000400307308 */ /* 0x0003e20000000800 */
[C---:B------:R-:W-:Y:S02]  /*9a30*/  FMUL.FTZ R55, R132.reuse, R55 ;  /* 0x0000003784377220 */ /* 0x040fe40000410000 */
[----:B------:R-:W-:Y:S02]  /*9a40*/  FMUL.FTZ R66, R132, R66 ;  /* 0x0000004284427220 */ /* 0x000fe40000410000 */
[--C-:B--2---:R-:W-:Y:S02]  /*9a50*/  FFMA.FTZ R0, R7, c[0x0][0x2d0], -R134.reuse ;  /* 0x0000b40007007a23 */ /* 0x104fe40000010886 */
[C---:B---3--:R-:W-:Y:S02]  /*9a60*/  FMUL.FTZ R24, R2.reuse, R164 ;  /* 0x000000a402187220 */ /* 0x048fe40000410000 */
[----:B------:R-:W-:Y:S01]  /*9a70*/  FMUL.FTZ R25, R2, R165 ;  /* 0x000000a502197220 */ /* 0x000fe20000410000 */
[----:B------:R-:W2:Y:S01]  /*9a80*/  MUFU.EX2 R50, R0 ;  /* 0x0000000000327308 */ /* 0x000ea20000000800 */
[----:B------:R-:W-:Y:S02]  /*9a90*/  FMUL.FTZ R7, R132, R147 ;  /* 0x0000009384077220 */ /* 0x000fe40000410000 */
[C---:B------:R-:W-:Y:S02]  /*9aa0*/  FMUL.FTZ R8, R2.reuse, R148 ;  /* 0x0000009402087220 */ /* 0x040fe40000410000 */
[C---:B----4-:R-:W-:Y:S02]  /*9ab0*/  FMUL.FTZ R5, R133.reuse, R145 ;  /* 0x0000009185057220 */ /* 0x050fe40000410000 */
[C---:B------:R-:W-:Y:S02]  /*9ac0*/  FMUL.FTZ R9, R2.reuse, R149 ;  /* 0x0000009502097220 */ /* 0x040fe40000410000 */
[C---:B------:R-:W-:Y:S01]  /*9ad0*/  FMUL.FTZ R12, R2.reuse, R152 ;  /* 0x00000098020c7220 */ /* 0x040fe20000410000 */
[----:B------:R3:W-:Y:S01]  /*9ae0*/  MUFU.EX2 R164, R138 ;  /* 0x0000008a00a47308 */ /* 0x0007e20000000800 */
[C---:B------:R-:W-:Y:S02]  /*9af0*/  FMUL.FTZ R29, R2.reuse, R169 ;  /* 0x000000a9021d7220 */ /* 0x040fe40000410000 */
[C---:B------:R-:W-:Y:S02]  /*9b00*/  FMUL.FTZ R56, R2.reuse, R56 ;  /* 0x0000003802387220 */ /* 0x040fe40000410000 */
[----:B-1----:R-:W-:Y:S02]  /*9b10*/  FMUL.FTZ R4, R133, R144 ;  /* 0x0000009085047220 */ /* 0x002fe40000410000 */
[C---:B------:R-:W-:Y:S02]  /*9b20*/  FMUL.FTZ R57, R2.reuse, R57 ;  /* 0x0000003902397220 */ /* 0x040fe40000410000 */
[C---:B------:R-:W-:Y:S01]  /*9b30*/  FMUL.FTZ R60, R2.reuse, R60 ;  /* 0x0000003c023c7220 */ /* 0x040fe20000410000 */
[----:B------:R-:W1:Y:S01]  /*9b40*/  MUFU.EX2 R35, R22 ;  /* 0x0000001600237308 */ /* 0x000e620000000800 */
[----:B------:R-:W-:Y:S02]  /*9b50*/  FMUL.FTZ R61, R2, R61 ;  /* 0x0000003d023d7220 */ /* 0x000fe40000410000 */
[----:B------:R-:W-:Y:S01]  /*9b60*/  FMUL.FTZ R67, R132, R67 ;  /* 0x0000004384437220 */ /* 0x000fe20000410000 */
[----:B--2---:R-:W-:Y:S01]  /*9b70*/  F2FP.PACK_AB R145, R50, R45 ;  /* 0x0000002d3291723e */ /* 0x004fe200000000ff */
[----:B------:R-:W-:Y:S02]  /*9b80*/  FFMA.FTZ R0, R13, c[0x0][0x2d0], -R134 ;  /* 0x0000b4000d007a23 */ /* 0x000fe40000010886 */
[----:B------:R-:W-:Y:S02]  /*9b90*/  FMUL.FTZ R13, R2, R153 ;  /* 0x00000099020d7220 */ /* 0x000fe40000410000 */
[C---:B------:R-:W-:Y:S01]  /*9ba0*/  FMUL.FTZ R70, R132.reuse, R70 ;  /* 0x0000004684467220 */ /* 0x040fe20000410000 */
[----:B------:R2:W4:Y:S01]  /*9bb0*/  MUFU.EX2 R49, R0 ;  /* 0x0000000000317308 */ /* 0x0005220000000800 */
[----:B------:R-:W-:Y:S02]  /*9bc0*/  FMUL.FTZ R71, R132, R71 ;  /* 0x0000004784477220 */ /* 0x000fe40000410000 */
[----:B------:R-:W-:Y:S02]  /*9bd0*/  FMUL.FTZ R72, R2, R72 ;  /* 0x0000004802487220 */ /* 0x000fe40000410000 */
[----:B---3--:R-:W-:Y:S02]  /*9be0*/  FFMA.FTZ R138, R198, c[0x0][0x2d0], -R141 ;  /* 0x0000b400c68a7a23 */ /* 0x008fe4000001088d */
[C---:B------:R-:W-:Y:S02]  /*9bf0*/  FMUL.FTZ R73, R2.reuse, R73 ;  /* 0x0000004902497220 */ /* 0x040fe40000410000 */
[C---:B------:R-:W-:Y:S01]  /*9c00*/  FMUL.FTZ R76, R2.reuse, R76 ;  /* 0x0000004c024c7220 */ /* 0x040fe20000410000 */
[----:B------:R3:W-:Y:S01]  /*9c10*/  MUFU.EX2 R40, R20 ;  /* 0x0000001400287308 */ /* 0x0007e20000000800 */
[----:B------:R-:W-:Y:S02]  /*9c20*/  FMUL.FTZ R77, R2, R77 ;  /* 0x0000004d024d7220 */ /* 0x000fe40000410000 */
[C---:B------:R-:W-:Y:S01]  /*9c30*/  FMUL.FTZ R81, R133.reuse, R81 ;  /* 0x0000005185517220 */ /* 0x040fe20000410000 */
[-C--:B-1----:R-:W-:Y:S01]  /*9c40*/  F2FP.PACK_AB R195, R34, R35.reuse ;  /* 0x0000002322c3723e */ /* 0x082fe200000000ff */
[C---:B------:R-:W-:Y:S01]  /*9c50*/  FMUL.FTZ R34, R132.reuse, R174 ;  /* 0x000000ae84227220 */ /* 0x040fe20000410000 */
[----:B------:R-:W-:Y:S01]  /*9c60*/  MOV R174, R35 ;  /* 0x0000002300ae7202 */ /* 0x000fe20000000f00 */
[C---:B------:R-:W-:Y:S01]  /*9c70*/  FMUL.FTZ R35, R132.reuse, R175 ;  /* 0x000000af84237220 */ /* 0x040fe20000410000 */
[----:B------:R-:W-:Y:S01]  /*9c80*/  MOV R175, R219 ;  /* 0x000000db00af7202 */ /* 0x000fe20000000f00 */
[C---:B------:R-:W-:Y:S01]  /*9c90*/  FMUL.FTZ R82, R132.reuse, R82 ;  /* 0x0000005284527220 */ /* 0x040fe20000410000 */
[----:B------:R-:W1:Y:S01]  /*9ca0*/  MUFU.EX2 R51, R18 ;  /* 0x0000001200337308 */ /* 0x000e620000000800 */
[----:B------:R-:W-:Y:S02]  /*9cb0*/  FMUL.FTZ R83, R132, R83 ;  /* 0x0000005384537220 */ /* 0x000fe40000410000 */
[----:B------:R-:W-:Y:S01]  /*9cc0*/  FMUL.FTZ R84, R133, R84 ;  /* 0x0000005485547220 */ /* 0x000fe20000410000 */
[----:B--2---:R-:W-:Y:S01]  /*9cd0*/  FSEL R0, R3, RZ, P0 ;  /* 0x000000ff03007208 */ /* 0x004fe20000000000 */
[----:B------:R-:W-:Y:S01]  /*9ce0*/  FMUL.FTZ R85, R133, R85 ;  /* 0x0000005585557220 */ /* 0x000fe20000410000 */
[----:B----4-:R-:W-:Y:S01]  /*9cf0*/  F2FP.PACK_AB R147, R48, R49 ;  /* 0x000000313093723e */ /* 0x010fe200000000ff */
[----:B------:R-:W-:Y:S01]  /*9d00*/  FMUL.FTZ R86, R132, R86 ;  /* 0x0000005684567220 */ /* 0x000fe20000410000 */
[----:B------:R-:W-:Y:S01]  /*9d10*/  ISETP.GT.AND P0, PT, R242, UR4, PT ;  /* 0x00000004f2007c0c */ /* 0x000fe2000bf04270 */
[----:B------:R-:W-:Y:S01]  /*9d20*/  FADD.FTZ R0, -R0, R139 ;  /* 0x0000008b00007221 */ /* 0x000fe20000010100 */
[----:B------:R-:W-:Y:S01]  /*9d30*/  MOV R139, R28 ;  /* 0x0000001c008b7202 */ /* 0x000fe20000000f00 */
[----:B------:R-:W-:Y:S01]  /*9d40*/  FMUL.FTZ R28, R2, R168 ;  /* 0x000000a8021c7220 */ /* 0x000fe20000410000 */
[----:B------:R-:W2:Y:S01]  /*9d50*/  MUFU.EX2 R41, R17 ;  /* 0x0000001100297308 */ /* 0x000ea20000000800 */
[----:B------:R-:W-:Y:S01]  /*9d60*/  FMUL.FTZ R0, R0, c[0x0][0x2d0] ;  /* 0x0000b40000007a20 */ /* 0x000fe20000410000 */
[----:B------:R-:W-:Y:S01]  /*9d70*/  F2FP.PACK_AB R146, R139, R44 ;  /* 0x0000002c8b92723e */ /* 0x000fe200000000ff */
[----:B---3--:R-:W3:Y:S01]  /*9d80*/  LDSM.16.MT88.4 R20, [R225+0x2080] ;  /* 0x00208000e114783b */ /* 0x008ee20000004200 */
[----:B------:R-:W-:Y:S01]  /*9d90*/  FMUL.FTZ R87, R132, R87 ;  /* 0x0000005784577220 */ /* 0x000fe20000410000 */
[----:B------:R-:W-:Y:S01]  /*9da0*/  IADD3 R242, R242, -0x1, RZ ;  /* 0xfffffffff2f27810 */ /* 0x000fe20007ffe0ff */
[C---:B------:R-:W-:Y:S02]  /*9db0*/  FMUL.FTZ R88, R2.reuse, R88 ;  /* 0x0000005802587220 */ /* 0x040fe40000410000 */
[C---:B------:R-:W-:Y:S02]  /*9dc0*/  FMUL.FTZ R89, R2.reuse, R89 ;  /* 0x0000005902597220 */ /* 0x040fe40000410000 */
[----:B------:R-:W4:Y:S01]  /*9dd0*/  MUFU.EX2 R0, R0 ;  /* 0x0000000000007308 */ /* 0x000f220000000800 */
[----:B------:R-:W-:Y:S01]  /*9de0*/  FMUL.FTZ R92, R2, R92 ;  /* 0x0000005c025c7220 */ /* 0x000fe20000410000 */
[----:B-1----:R-:W-:Y:S01]  /*9df0*/  F2FP.PACK_AB R192, R252, R51 ;  /* 0x00000033fcc0723e */ /* 0x002fe200000000ff */
[----:B------:R-:W-:Y:S02]  /*9e00*/  FMUL.FTZ R18, R132, R158 ;  /* 0x0000009e84127220 */ /* 0x000fe40000410000 */
[----:B------:R-:W-:Y:S02]  /*9e10*/  FMUL.FTZ R93, R2, R93 ;  /* 0x0000005d025d7220 */ /* 0x000fe40000410000 */
[C---:B------:R-:W-:Y:S02]  /*9e20*/  FMUL.FTZ R96, R133.reuse, R96 ;  /* 0x0000006085607220 */ /* 0x040fe40000410000 */
[----:B------:R-:W-:Y:S01]  /*9e30*/  FMUL.FTZ R97, R133, R97 ;  /* 0x0000006185617220 */ /* 0x000fe20000410000 */
[----:B------:R-:W1:Y:S01]  /*9e40*/  MUFU.EX2 R220, R16 ;  /* 0x0000001000dc7308 */ /* 0x000e620000000800 */
[C---:B------:R-:W-:Y:S02]  /*9e50*/  FMUL.FTZ R98, R132.reuse, R98 ;  /* 0x0000006284627220 */ /* 0x040fe40000410000 */
[C---:B------:R-:W-:Y:S01]  /*9e60*/  FMUL.FTZ R99, R132.reuse, R99 ;  /* 0x0000006384637220 */ /* 0x040fe20000410000 */
[----:B--2---:R-:W-:Y:S01]  /*9e70*/  F2FP.PACK_AB R193, R251, R41 ;  /* 0x00000029fbc1723e */ /* 0x004fe200000000ff */
[C---:B------:R-:W-:Y:S02]  /*9e80*/  FMUL.FTZ R17, R133.reuse, R157 ;  /* 0x0000009d85117220 */ /* 0x040fe40000410000 */
[C---:B------:R-:W-:Y:S02]  /*9e90*/  FMUL.FTZ R100, R133.reuse, R100 ;  /* 0x0000006485647220 */ /* 0x040fe40000410000 */
[C---:B------:R-:W-:Y:S02]  /*9ea0*/  FMUL.FTZ R101, R133.reuse, R101 ;  /* 0x0000006585657220 */ /* 0x040fe40000410000 */
[C---:B------:R-:W-:Y:S02]  /*9eb0*/  FMUL.FTZ R102, R132.reuse, R102 ;  /* 0x0000006684667220 */ /* 0x040fe40000410000 */
[----:B------:R-:W-:Y:S02]  /*9ec0*/  FMUL.FTZ R103, R132, R103 ;  /* 0x0000006784677220 */ /* 0x000fe40000410000 */
[----:B----4-:R-:W-:Y:S01]  /*9ed0*/  FMUL.FTZ R26, R0, R166 ;  /* 0x000000a6001a7220 */ /* 0x010fe20000410000 */
[----:B------:R-:W-:Y:S01]  /*9ee0*/  MOV R166, R44 ;  /* 0x0000002c00a67202 */ /* 0x000fe20000000f00 */
[----:B------:R-:W-:Y:S02]  /*9ef0*/  FMUL.FTZ R44, R2, R184 ;  /* 0x000000b8022c7220 */ /* 0x000fe40000410000 */
[----:B------:R2:W-:Y:S01]  /*9f00*/  MUFU.EX2 R184, R138 ;  /* 0x0000008a00b87308 */ /* 0x0005e20000000800 */
[C---:B------:R-:W-:Y:S02]  /*9f10*/  FMUL.FTZ R46, R0.reuse, R186 ;  /* 0x000000ba002e7220 */ /* 0x040fe40000410000 */
[----:B------:R-:W-:Y:S01]  /*9f20*/  FMUL.FTZ R27, R0, R167 ;  /* 0x000000a7001b7220 */ /* 0x000fe20000410000 */
[-C--:B---3--:R-:W-:Y:S05]  /*9f30*/  HMMA.16816.F32 R4, R192, R20.reuse, R4 ;  /* 0x00000014c004723c */ /* 0x088fea0000001804 */
[----:B------:R-:W-:Y:S01]  /*9f40*/  MOV R167, R45 ;  /* 0x0000002d00a77202 */ /* 0x000fe20000000f00 */
[----:B------:R-:W-:Y:S01]  /*9f50*/  FMUL.FTZ R45, R2, R185 ;  /* 0x000000b9022d7220 */ /* 0x000fe20000410000 */
[----:B------:R-:W-:Y:S01]  /*9f60*/  MOV R185, R48 ;  /* 0x0000003000b97202 */ /* 0x000fe20000000f00 */
[C---:B------:R-:W-:Y:S01]  /*9f70*/  FMUL.FTZ R48, R133.reuse, R188 ;  /* 0x000000bc85307220 */ /* 0x040fe20000410000 */
[----:B-1----:R-:W-:Y:S03]  /*9f80*/  F2FP.PACK_AB R144, R40, R220 ;  /* 0x000000dc2890723e */ /* 0x002fe600000000ff */
[C---:B------:R-:W-:Y:S02]  /*9f90*/  FMUL.FTZ R30, R0.reuse, R170 ;  /* 0x000000aa001e7220 */ /* 0x040fe40000410000 */
[C---:B------:R-:W-:Y:S01]  /*9fa0*/  FMUL.FTZ R42, R0.reuse, R182 ;  /* 0x000000b6002a7220 */ /* 0x040fe20000410000 */
[----:B------:R-:W-:Y:S01]  /*9fb0*/  MOV R182, R49 ;  /* 0x0000003100b67202 */ /* 0x000fe20000000f00 */
[----:B------:R-:W-:Y:S02]  /*9fc0*/  FMUL.FTZ R49, R133, R189 ;  /* 0x000000bd85317220 */ /* 0x000fe40000410000 */
[C---:B------:R-:W-:Y:S02]  /*9fd0*/  FMUL.FTZ R43, R0.reuse, R183 ;  /* 0x000000b7002b7220 */ /* 0x040fe40000410000 */
[--C-:B--2---:R-:W-:Y:S02]  /*9fe0*/  FFMA.FTZ R138, R197, c[0x0][0x2d0], -R142.reuse ;  /* 0x0000b400c58a7a23 */ /* 0x104fe4000001088e */
[C---:B------:R-:W-:Y:S02]  /*9ff0*/  FMUL.FTZ R10, R0.reuse, R150 ;  /* 0x00000096000a7220 */ /* 0x040fe40000410000 */
[----:B------:R1:W-:Y:S01]  /*a000*/  MUFU.EX2 R165, R138 ;  /* 0x0000008a00a57308 */ /* 0x0003e20000000800 */
[C---:B------:R-:W-:Y:S02]  /*a010*/  FMUL.FTZ R11, R0.reuse, R151 ;  /* 0x00000097000b7220 */ /* 0x040fe40000410000 */
[----:B------:R-:W2:Y:S01]  /*a020*/  LDSM.16.MT88.4 R148, [R228+0x2080] ;  /* 0x00208000e494783b */ /* 0x000ea20000004200 */
[C---:B------:R-:W-:Y:S02]  /*a030*/  FMUL.FTZ R14, R0.reuse, R154 ;  /* 0x0000009a000e7220 */ /* 0x040fe40000410000 */
[C---:B------:R-:W-:Y:S02]  /*a040*/  FMUL.FTZ R15, R0.reuse, R155 ;  /* 0x0000009b000f7220 */ /* 0x040fe40000410000 */
[C---:B------:R-:W-:Y:S03]  /*a050*/  HMMA.16816.F32 R8, R144.reuse, R20, R8 ;  /* 0x000000149008723c */ /* 0x040fe60000001808 */
[----:B------:R-:W3:Y:S01]  /*a060*/  LDSM.16.MT88.4 R152, [R227+0x2080] ;  /* 0x00208000e398783b */ /* 0x000ee20000004200 */
[C---:B------:R-:W-:Y:S02]  /*a070*/  FMUL.FTZ R47, R0.reuse, R187 ;  /* 0x000000bb002f7220 */ /* 0x040fe40000410000 */
[C---:B------:R-:W-:Y:S02]  /*a080*/  FMUL.FTZ R16, R133.reuse, R156 ;  /* 0x0000009c85107220 */ /* 0x040fe40000410000 */
[-C--:B------:R-:W-:Y:S03]  /*a090*/  HMMA.16816.F32 R12, R144, R22.reuse, R12 ;  /* 0x00000016900c723c */ /* 0x080fe6000000180c */
[----:B------:R-:W-:Y:S01]  /*a0a0*/  LDSM.16.MT88.4 R156, [R226+0x2880] ;  /* 0x00288000e29c783b */ /* 0x000fe20000004200 */
[C---:B------:R-:W-:Y:S02]  /*a0b0*/  FMUL.FTZ R20, R133.reuse, R160 ;  /* 0x000000a085147220 */ /* 0x040fe40000410000 */
[----:B------:R-:W-:Y:S02]  /*a0c0*/  FMUL.FTZ R21, R133, R161 ;  /* 0x000000a185157220 */ /* 0x000fe40000410000 */
[C---:B------:R-:W-:Y:S04]  /*a0d0*/  HMMA.16816.F32 R16, R192.reuse, R22, R16 ;  /* 0x00000016c010723c */ /* 0x040fe80000001810 */
[--C-:B-1----:R-:W-:Y:S02]  /*a0e0*/  FFMA.FTZ R138, R199, c[0x0][0x2d0], -R142.reuse ;  /* 0x0000b400c78a7a23 */ /* 0x102fe4000001088e */
[----:B------:R-:W-:Y:S01]  /*a0f0*/  FMUL.FTZ R31, R0, R171 ;  /* 0x000000ab001f7220 */ /* 0x000fe20000410000 */
[----:B------:R-:W-:Y:S01]  /*a100*/  MOV R171, R40 ;  /* 0x0000002800ab7202 */ /* 0x000fe20000000f00 */
[----:B------:R1:W-:Y:S01]  /*a110*/  MUFU.EX2 R186, R138 ;  /* 0x0000008a00ba7308 */ /* 0x0003e20000000800 */
[C---:B------:R-:W-:Y:S01]  /*a120*/  FMUL.FTZ R22, R132.reuse, R162 ;  /* 0x000000a284167220 */ /* 0x040fe20000410000 */
[----:B------:R-:W-:Y:S02]  /*a130*/  LDSM.16.MT88.4 R196, [R227+0x3080] ;  /* 0x00308000e3c4783b */ /* 0x000fe40000004200 */
[----:B------:R-:W-:Y:S02]  /*a140*/  FMUL.FTZ R23, R132, R163 ;  /* 0x000000a384177220 */ /* 0x000fe40000410000 */
[----:B------:R-:W-:Y:S01]  /*a150*/  FMUL.FTZ R40, R2, R180 ;  /* 0x000000b402287220 */ /* 0x000fe20000410000 */
[----:B------:R-:W-:Y:S01]  /*a160*/  MOV R180, R220 ;  /* 0x000000dc00b47202 */ /* 0x000fe20000000f00 */
[C---:B------:R-:W-:Y:S02]  /*a170*/  FMUL.FTZ R58, R0.reuse, R58 ;  /* 0x0000003a003a7220 */ /* 0x040fe40000410000 */
[----:B------:R-:W-:Y:S01]  /*a180*/  LDSM.16.MT88.4 R160, [R228+0x2880] ;  /* 0x00288000e4a0783b */ /* 0x000fe20000004200 */
[-C--:B------:R-:W-:Y:S03]  /*a190*/  HMMA.16816.F32 R20, R192, R36.reuse, R20 ;  /* 0x00000024c014723c */ /* 0x080fe60000001814 */
[C---:B------:R-:W-:Y:S02]  /*a1a0*/  FMUL.FTZ R59, R0.reuse, R59 ;  /* 0x0000003b003b7220 */ /* 0x040fe40000410000 */
[C---:B------:R-:W-:Y:S02]  /*a1b0*/  FMUL.FTZ R62, R0.reuse, R62 ;  /* 0x0000003e003e7220 */ /* 0x040fe40000410000 */
[C---:B------:R-:W-:Y:S01]  /*a1c0*/  FMUL.FTZ R63, R0.reuse, R63 ;  /* 0x0000003f003f7220 */ /* 0x040fe20000410000 */
[C---:B------:R-:W-:Y:S04]  /*a1d0*/  HMMA.16816.F32 R24, R144.reuse, R36, R24 ;  /* 0x000000249018723c */ /* 0x040fe80000001818 */
[----:B------:R-:W-:Y:S02]  /*a1e0*/  FMUL.FTZ R74, R0, R74 ;  /* 0x0000004a004a7220 */ /* 0x000fe40000410000 */
[--C-:B-1----:R-:W-:Y:S02]  /*a1f0*/  FFMA.FTZ R138, R200, c[0x0][0x2d0], -R141.reuse ;  /* 0x0000b400c88a7a23 */ /* 0x102fe4000001088d */
[-C--:B------:R-:W-:Y:S02]  /*a200*/  HMMA.16816.F32 R28, R144, R38.reuse, R28 ;  /* 0x00000026901c723c */ /* 0x080fe4000000181c */
[----:B------:R1:W-:Y:S02]  /*a210*/  MUFU.EX2 R188, R138 ;  /* 0x0000008a00bc7308 */ /* 0x0003e40000000800 */
[C---:B------:R-:W-:Y:S01]  /*a220*/  FMUL.FTZ R36, R133.reuse, R176 ;  /* 0x000000b085247220 */ /* 0x040fe20000410000 */
[----:B------:R-:W-:Y:S01]  /*a230*/  MOV R176, R41 ;  /* 0x0000002900b07202 */ /* 0x000fe20000000f00 */
[----:B------:R-:W-:Y:S01]  /*a240*/  FMUL.FTZ R37, R133, R177 ;  /* 0x000000b185257220 */ /* 0x000fe20000410000 */
[----:B------:R-:W-:Y:S01]  /*a250*/  MOV R177, R51 ;  /* 0x0000003300b17202 */ /* 0x000fe20000000f00 */
[C---:B------:R-:W-:Y:S04]  /*a260*/  HMMA.16816.F32 R32, R192.reuse, R38, R32 ;  /* 0x00000026c020723c */ /* 0x040fe80000001820 */
[----:B------:R-:W-:Y:S01]  /*a270*/  FMUL.FTZ R41, R2, R181 ;  /* 0x000000b502297220 */ /* 0x000fe20000410000 */
[----:B------:R-:W-:Y:S01]  /*a280*/  MOV R181, R50 ;  /* 0x0000003200b57202 */ /* 0x000fe20000000f00 */
[C---:B------:R-:W-:Y:S02]  /*a290*/  FMUL.FTZ R50, R132.reuse, R190 ;  /* 0x000000be84327220 */ /* 0x040fe40000410000 */
[C---:B------:R-:W-:Y:S01]  /*a2a0*/  FMUL.FTZ R39, R132.reuse, R179 ;  /* 0x000000b384277220 */ /* 0x040fe20000410000 */
[----:B------:R-:W-:Y:S03]  /*a2b0*/  MOV R179, R252 ;  /* 0x000000fc00b37202 */ /* 0x000fe60000000f00 */
[C---:B------:R-:W-:Y:S01]  /*a2c0*/  FMUL.FTZ R38, R132.reuse, R178 ;  /* 0x000000b284267220 */ /* 0x040fe20000410000 */
[----:B------:R-:W-:Y:S01]  /*a2d0*/  MOV R178, R251 ;  /* 0x000000fb00b27202 */ /* 0x000fe20000000f00 */
[----:B------:R-:W-:Y:S02]  /*a2e0*/  FMUL.FTZ R51, R132, R191 ;  /* 0x000000bf84337220 */ /* 0x000fe40000410000 */
[C---:B------:R-:W-:Y:S02]  /*a2f0*/  FMUL.FTZ R75, R0.reuse, R75 ;  /* 0x0000004b004b7220 */ /* 0x040fe40000410000 */
[----:B-1----:R-:W-:Y:S01]  /*a300*/  FFMA.FTZ R138, R203, c[0x0][0x2d0], -R141 ;  /* 0x0000b400cb8a7a23 */ /* 0x002fe2000001088d */
[-C--:B--2---:R-:W-:Y:S03]  /*a310*/  HMMA.16816.F32 R36, R192, R148.reuse, R36 ;  /* 0x00000094c024723c */ /* 0x084fe60000001824 */
[----:B------:R1:W-:Y:S01]  /*a320*/  MUFU.EX2 R170, R138 ;  /* 0x0000008a00aa7308 */ /* 0x0003e20000000800 */
[C---:B------:R-:W-:Y:S02]  /*a330*/  FMUL.FTZ R78, R0.reuse, R78 ;  /* 0x0000004e004e7220 */ /* 0x040fe40000410000 */
[C---:B------:R-:W-:Y:S02]  /*a340*/  FMUL.FTZ R79, R0.reuse, R79 ;  /* 0x0000004f004f7220 */ /* 0x040fe40000410000 */
[C---:B------:R-:W-:Y:S04]  /*a350*/  HMMA.16816.F32 R40, R144.reuse, R148, R40 ;  /* 0x000000949028723c */ /* 0x040fe80000001828 */
[C---:B------:R-:W-:Y:S02]  /*a360*/  FMUL.FTZ R90, R0.reuse, R90 ;  /* 0x0000005a005a7220 */ /* 0x040fe40000410000 */
[C---:B------:R-:W-:Y:S02]  /*a370*/  FMUL.FTZ R91, R0.reuse, R91 ;  /* 0x0000005b005b7220 */ /* 0x040fe40000410000 */
[-C--:B------:R-:W-:Y:S04]  /*a380*/  HMMA.16816.F32 R44, R144, R150.reuse, R44 ;  /* 0x00000096902c723c */ /* 0x080fe8000000182c */
[C---:B------:R-:W-:Y:S02]  /*a390*/  FMUL.FTZ R94, R0.reuse, R94 ;  /* 0x0000005e005e7220 */ /* 0x040fe40000410000 */
[----:B------:R-:W-:Y:S02]  /*a3a0*/  FMUL.FTZ R95, R0, R95 ;  /* 0x0000005f005f7220 */ /* 0x000fe40000410000 */
[C---:B------:R-:W-:Y:S01]  /*a3b0*/  HMMA.16816.F32 R48, R192.reuse, R150, R48 ;  /* 0x00000096c030723c */ /* 0x040fe20000001830 */
[----:B------:R-:W2:Y:S03]  /*a3c0*/  LDSM.16.MT88.4 R148, [R225+0x3880] ;  /* 0x00388000e194783b */ /* 0x000ea60000004200 */
[--C-:B-1----:R-:W-:Y:S02]  /*a3d0*/  FFMA.FTZ R138, R201, c[0x0][0x2d0], -R142.reuse ;  /* 0x0000b400c98a7a23 */ /* 0x102fe4000001088e */
[C---:B------:R-:W-:Y:S02]  /*a3e0*/  FMUL.FTZ R104, R2.reuse, R104 ;  /* 0x0000006802687220 */ /* 0x040fe40000410000 */
[-C--:B---3--:R-:W-:Y:S01]  /*a3f0*/  HMMA.16816.F32 R52, R192, R152.reuse, R52 ;  /* 0x00000098c034723c */ /* 0x088fe20000001834 */
[----:B------:R1:W-:Y:S03]  /*a400*/  MUFU.EX2 R189, R138 ;  /* 0x0000008a00bd7308 */ /* 0x0003e60000000800 */
[----:B------:R-:W-:Y:S02]  /*a410*/  FMUL.FTZ R105, R2, R105 ;  /* 0x0000006902697220 */ /* 0x000fe40000410000 */
[C---:B------:R-:W-:Y:S02]  /*a420*/  FMUL.FTZ R106, R0.reuse, R106 ;  /* 0x0000006a006a7220 */ /* 0x040fe40000410000 */
[C---:B------:R-:W-:Y:S04]  /*a430*/  HMMA.16816.F32 R56, R144.reuse, R152, R56 ;  /* 0x000000989038723c */ /* 0x040fe80000001838 */
[----:B------:R-:W-:Y:S02]  /*a440*/  FMUL.FTZ R107, R0, R107 ;  /* 0x0000006b006b7220 */ /* 0x000fe40000410000 */
[C---:B------:R-:W-:Y:S02]  /*a450*/  FMUL.FTZ R108, R2.reuse, R108 ;  /* 0x0000006c026c7220 */ /* 0x040fe40000410000 */
[-C--:B------:R-:W-:Y:S04]  /*a460*/  HMMA.16816.F32 R60, R144, R154.reuse, R60 ;  /* 0x0000009a903c723c */ /* 0x080fe8000000183c */
[----:B------:R-:W-:Y:S02]  /*a470*/  FMUL.FTZ R109, R2, R109 ;  /* 0x0000006d026d7220 */ /* 0x000fe40000410000 */
[----:B------:R-:W-:Y:S02]  /*a480*/  FMUL.FTZ R110, R0, R110 ;  /* 0x0000006e006e7220 */ /* 0x000fe40000410000 */
[C---:B------:R-:W-:Y:S01]  /*a490*/  HMMA.16816.F32 R64, R192.reuse, R154, R64 ;  /* 0x0000009ac040723c */ /* 0x040fe20000001840 */
[----:B------:R-:W3:Y:S03]  /*a4a0*/  LDSM.16.MT88.4 R152, [R226+0x3880] ;  /* 0x00388000e298783b */ /* 0x000ee60000004200 */
[----:B-1----:R-:W-:Y:S02]  /*a4b0*/  FFMA.FTZ R138, R204, c[0x0][0x2d0], -R142 ;  /* 0x0000b400cc8a7a23 */ /* 0x002fe4000001088e */
[----:B------:R-:W-:Y:S02]  /*a4c0*/  FMUL.FTZ R111, R0, R111 ;  /* 0x0000006f006f7220 */ /* 0x000fe40000410000 */
[----:B------:R1:W-:Y:S01]  /*a4d0*/  MUFU.EX2 R168, R138 ;  /* 0x0000008a00a87308 */ /* 0x0003e20000000800 */
[-C--:B--2---:R-:W-:Y:S03]  /*a4e0*/  HMMA.16816.F32 R68, R192, R148.reuse, R68 ;  /* 0x00000094c044723c */ /* 0x084fe60000001844 */
[C---:B------:R-:W-:Y:S02]  /*a4f0*/  FMUL.FTZ R112, R133.reuse, R112 ;  /* 0x0000007085707220 */ /* 0x040fe40000410000 */
[C---:B------:R-:W-:Y:S02]  /*a500*/  FMUL.FTZ R113, R133.reuse, R113 ;  /* 0x0000007185717220 */ /* 0x040fe40000410000 */
[C---:B------:R-:W-:Y:S01]  /*a510*/  FMUL.FTZ R114, R132.reuse, R114 ;  /* 0x0000007284727220 */ /* 0x040fe20000410000 */
[C---:B------:R-:W-:Y:S04]  /*a520*/  HMMA.16816.F32 R72, R144.reuse, R148, R72 ;  /* 0x000000949048723c */ /* 0x040fe80000001848 */
[----:B------:R-:W-:Y:S02]  /*a530*/  FMUL.FTZ R115, R132, R115 ;  /* 0x0000007384737220 */ /* 0x000fe40000410000 */
[C---:B------:R-:W-:Y:S02]  /*a540*/  FMUL.FTZ R120, R2.reuse, R120 ;  /* 0x0000007802787220 */ /* 0x040fe40000410000 */
[-C--:B------:R-:W-:Y:S04]  /*a550*/  HMMA.16816.F32 R76, R144, R150.reuse, R76 ;  /* 0x00000096904c723c */ /* 0x080fe8000000184c */
[----:B------:R-:W-:Y:S02]  /*a560*/  FMUL.FTZ R121, R2, R121 ;  /* 0x0000007902797220 */ /* 0x000fe40000410000 */
[----:B------:R-:W-:Y:S02]  /*a570*/  FMUL.FTZ R122, R0, R122 ;  /* 0x0000007a007a7220 */ /* 0x000fe40000410000 */
[C---:B------:R-:W-:Y:S01]  /*a580*/  HMMA.16816.F32 R80, R192.reuse, R150, R80 ;  /* 0x00000096c050723c */ /* 0x040fe20000001850 */
[----:B------:R-:W2:Y:S03]  /*a590*/  LDSM.16.MT88.4 R148, [R228+0x3880] ;  /* 0x00388000e494783b */ /* 0x000ea60000004200 */
[--C-:B-1----:R-:W-:Y:S02]  /*a5a0*/  FFMA.FTZ R138, R202, c[0x0][0x2d0], -R143.reuse ;  /* 0x0000b400ca8a7a23 */ /* 0x102fe4000001088f */
[----:B------:R-:W-:Y:S02]  /*a5b0*/  FMUL.FTZ R123, R0, R123 ;  /* 0x0000007b007b7220 */ /* 0x000fe40000410000 */
[-C--:B---3--:R-:W-:Y:S01]  /*a5c0*/  HMMA.16816.F32 R84, R192, R152.reuse, R84 ;  /* 0x00000098c054723c */ /* 0x088fe20000001854 */
[----:B------:R1:W-:Y:S03]  /*a5d0*/  MUFU.EX2 R183, R138 ;  /* 0x0000008a00b77308 */ /* 0x0003e60000000800 */
[C---:B------:R-:W-:Y:S02]  /*a5e0*/  FMUL.FTZ R124, R2.reuse, R124 ;  /* 0x0000007c027c7220 */ /* 0x040fe40000410000 */
[----:B------:R-:W-:Y:S02]  /*a5f0*/  FMUL.FTZ R125, R2, R125 ;  /* 0x0000007d027d7220 */ /* 0x000fe40000410000 */
[C---:B------:R-:W-:Y:S04]  /*a600*/  HMMA.16816.F32 R88, R144.reuse, R152, R88 ;  /* 0x000000989058723c */ /* 0x040fe80000001858 */
[C---:B------:R-:W-:Y:S02]  /*a610*/  FMUL.FTZ R126, R0.reuse, R126 ;  /* 0x0000007e007e7220 */ /* 0x040fe40000410000 */
[----:B------:R-:W-:Y:S02]  /*a620*/  FMUL.FTZ R127, R0, R127 ;  /* 0x0000007f007f7220 */ /* 0x000fe40000410000 */
[-C--:B------:R-:W-:Y:S04]  /*a630*/  HMMA.16816.F32 R92, R144, R154.reuse, R92 ;  /* 0x0000009a905c723c */ /* 0x080fe8000000185c */
[C---:B------:R-:W-:Y:S02]  /*a640*/  FMUL.FTZ R128, R133.reuse, R128 ;  /* 0x0000008085807220 */ /* 0x040fe40000410000 */
[----:B------:R-:W-:Y:S02]  /*a650*/  FMUL.FTZ R129, R133, R129 ;  /* 0x0000008185817220 */ /* 0x000fe40000410000 */
[C---:B------:R-:W-:Y:S01]  /*a660*/  HMMA.16816.F32 R96, R192.reuse, R154, R96 ;  /* 0x0000009ac060723c */ /* 0x040fe20000001860 */
[----:B------:R-:W3:Y:S03]  /*a670*/  LDSM.16.MT88.4 R152, [R227+0x3880] ;  /* 0x00388000e398783b */ /* 0x000ee60000004200 */
[--C-:B-1----:R-:W-:Y:S02]  /*a680*/  FFMA.FTZ R138, R205, c[0x0][0x2d0], -R143.reuse ;  /* 0x0000b400cd8a7a23 */ /* 0x102fe4000001088f */
[C---:B------:R-:W-:Y:S02]  /*a690*/  FMUL.FTZ R130, R132.reuse, R130 ;  /* 0x0000008284827220 */ /* 0x040fe40000410000 */
[----:B------:R1:W4:Y:S01]  /*a6a0*/  MUFU.EX2 R187, R138 ;  /* 0x0000008a00bb7308 */ /* 0x0003220000000800 */
[-C--:B--2---:R-:W-:Y:S03]  /*a6b0*/  HMMA.16816.F32 R100, R192, R148.reuse, R100 ;  /* 0x00000094c064723c */ /* 0x084fe60000001864 */
[C---:B------:R-:W-:Y:S02]  /*a6c0*/  FMUL.FTZ R131, R132.reuse, R131 ;  /* 0x0000008384837220 */ /* 0x040fe40000410000 */
[C---:B------:R-:W-:Y:S02]  /*a6d0*/  FMUL.FTZ R116, R133.reuse, R116 ;  /* 0x0000007485747220 */ /* 0x040fe40000410000 */
[----:B------:R-:W-:Y:S01]  /*a6e0*/  FMUL.FTZ R117, R133, R117 ;  /* 0x0000007585757220 */ /* 0x000fe20000410000 */
[C---:B------:R-:W-:Y:S04]  /*a6f0*/  HMMA.16816.F32 R104, R144.reuse, R148, R104 ;  /* 0x000000949068723c */ /* 0x040fe80000001868 */
[C---:B------:R-:W-:Y:S02]  /*a700*/  FMUL.FTZ R118, R132.reuse, R118 ;  /* 0x0000007684767220 */ /* 0x040fe40000410000 */
[----:B------:R-:W-:Y:S02]  /*a710*/  FMUL.FTZ R119, R132, R119 ;  /* 0x0000007784777220 */ /* 0x000fe40000410000 */
[-C--:B------:R-:W-:Y:S04]  /*a720*/  HMMA.16816.F32 R108, R144, R150.reuse, R108 ;  /* 0x00000096906c723c */ /* 0x080fe8000000186c */
[--C-:B-1----:R-:W-:Y:S04]  /*a730*/  FFMA.FTZ R138, R209, c[0x0][0x2d0], -R143.reuse ;  /* 0x0000b400d18a7a23 */ /* 0x102fe8000001088f */
[C---:B------:R-:W-:Y:S01]  /*a740*/  HMMA.16816.F32 R112, R192.reuse, R150, R112 ;  /* 0x00000096c070723c */ /* 0x040fe20000001870 */
[----:B------:R-:W1:Y:S01]  /*a750*/  LDSM.16.MT88.4 R148, [R225+0x2880] ;  /* 0x00288000e194783b */ /* 0x000e620000004200 */
[----:B------:R2:W-:Y:S06]  /*a760*/  MUFU.EX2 R169, R138 ;  /* 0x0000008a00a97308 */ /* 0x0005ec0000000800 */
[-C--:B---3--:R-:W-:Y:S08]  /*a770*/  HMMA.16816.F32 R116, R192, R152.reuse, R116 ;  /* 0x00000098c074723c */ /* 0x088ff00000001874 */
[C---:B------:R-:W-:Y:S07]  /*a780*/  HMMA.16816.F32 R120, R144.reuse, R152, R120 ;  /* 0x000000989078723c */ /* 0x040fee0000001878 */
[----:B----4-:R-:W-:Y:S01]  /*a790*/  F2FP.PACK_AB R152, R187, R183 ;  /* 0x000000b7bb98723e */ /* 0x010fe200000000ff */
[-C--:B------:R-:W-:Y:S04]  /*a7a0*/  HMMA.16816.F32 R124, R144, R154.reuse, R124 ;  /* 0x0000009a907c723c */ /* 0x080fe8000000187c */
[----:B--2---:R-:W-:Y:S03]  /*a7b0*/  FFMA.FTZ R138, R210, c[0x0][0x2d0], -R143 ;  /* 0x0000b400d28a7a23 */ /* 0x004fe6000001088f */
[----:B------:R-:W-:Y:S01]  /*a7c0*/  F2FP.PACK_AB R144, R184, R164 ;  /* 0x000000a4b890723e */ /* 0x000fe200000000ff */
[----:B------:R-:W-:Y:S01]  /*a7d0*/  HMMA.16816.F32 R128, R192, R154, R128 ;  /* 0x0000009ac080723c */ /* 0x000fe20000001880 */
[----:B------:R2:W3:Y:S03]  /*a7e0*/  MUFU.EX2 R252, R138 ;  /* 0x0000008a00fc7308 */ /* 0x0004e60000000800 */
[----:B------:R-:W-:Y:S02]  /*a7f0*/  F2FP.PACK_AB R145, R186, R165 ;  /* 0x000000a5ba91723e */ /* 0x000fe400000000ff */
[----:B------:R-:W-:Y:S02]  /*a800*/  F2FP.PACK_AB R146, R170, R188 ;  /* 0x000000bcaa92723e */ /* 0x000fe400000000ff */
[----:B------:R-:W-:Y:S07]  /*a810*/  F2FP.PACK_AB R147, R168, R189 ;  /* 0x000000bda893723e */ /* 0x000fee00000000ff */
[-C--:B-1----:R-:W-:Y:S05]  /*a820*/  HMMA.16816.F32 R4, R144, R148.reuse, R4 ;  /* 0x000000949004723c */ /* 0x082fea0000001804 */
[--C-:B--2---:R-:W-:Y:S01]  /*a830*/  FFMA.FTZ R138, R207, c[0x0][0x2d0], -R134.reuse ;  /* 0x0000b400cf8a7a23 */ /* 0x104fe20000010886 */
[----:B---3--:R-:W-:Y:S03]  /*a840*/  F2FP.PACK_AB R154, R252, R169 ;  /* 0x000000a9fc9a723e */ /* 0x008fe600000000ff */
[----:B------:R1:W-:Y:S03]  /*a850*/  MUFU.EX2 R251, R138 ;  /* 0x0000008a00fb7308 */ /* 0x0003e60000000800 */
[--C-:B-1----:R-:W-:Y:S07]  /*a860*/  FFMA.FTZ R138, R208, c[0x0][0x2d0], -R134.reuse ;  /* 0x0000b400d08a7a23 */ /* 0x102fee0000010886 */
[----:B------:R1:W2:Y:S02]  /*a870*/  MUFU.EX2 R220, R138 ;  /* 0x0000008a00dc7308 */ /* 0x0002a40000000800 */
[--C-:B-1----:R-:W-:Y:S01]  /*a880*/  FFMA.FTZ R138, R211, c[0x0][0x2d0], -R134.reuse ;  /* 0x0000b400d38a7a23 */ /* 0x102fe20000010886 */
[----:B--2---:R-:W-:Y:S07]  /*a890*/  F2FP.PACK_AB R153, R220, R251 ;  /* 0x000000fbdc99723e */ /* 0x004fee00000000ff */
[----:B------:R1:W-:Y:S02]  /*a8a0*/  MUFU.EX2 R219, R138 ;  /* 0x0000008a00db7308 */ /* 0x0003e40000000800 */
[----:B-1----:R-:W-:Y:S08]  /*a8b0*/  FFMA.FTZ R138, R206, c[0x0][0x2d0], -R134 ;  /* 0x0000b400ce8a7a23 */ /* 0x002ff00000010886 */
[----:B------:R1:W2:Y:S02]  /*a8c0*/  MUFU.EX2 R201, R138 ;  /* 0x0000008a00c97308 */ /* 0x0002a40000000800 */
[--C-:B-1----:R-:W-:Y:S01]  /*a8d0*/  FFMA.FTZ R138, R223, c[0x0][0x2d0], -R141.reuse ;  /* 0x0000b400df8a7a23 */ /* 0x102fe2000001088d */
[----:B--2---:R-:W-:Y:S02]  /*a8e0*/  F2FP.PACK_AB R155, R201, R219 ;  /* 0x000000dbc99b723e */ /* 0x004fe400000000ff */
[----:B------:R-:W-:Y:S05]  /*a8f0*/  MOV R223, R168 ;  /* 0x000000a800df7202 */ /* 0x000fea0000000f00 */
[----:B------:R1:W-:Y:S01]  /*a900*/  MUFU.EX2 R217, R138 ;  /* 0x0000008a00d97308 */ /* 0x0003e20000000800 */
[C---:B------:R-:W-:Y:S08]  /*a910*/  HMMA.16816.F32 R8, R152.reuse, R148, R8 ;  /* 0x000000949808723c */ /* 0x040ff00000001808 */
[-C--:B------:R-:W-:Y:S08]  /*a920*/  HMMA.16816.F32 R12, R152, R150.reuse, R12 ;  /* 0x00000096980c723c */ /* 0x080ff0000000180c */
[C---:B------:R-:W-:Y:S01]  /*a930*/  HMMA.16816.F32 R16, R144.reuse, R150, R16 ;  /* 0x000000969010723c */ /* 0x040fe20000001810 */
[----:B------:R-:W2:Y:S03]  /*a940*/  LDSM.16.MT88.4 R148, [R227+0x2880] ;  /* 0x00288000e394783b */ /* 0x000ea60000004200 */
[--C-:B-1----:R-:W-:Y:S01]  /*a950*/  FFMA.FTZ R138, R244, c[0x0][0x2d0], -R141.reuse ;  /* 0x0000b400f48a7a23 */ /* 0x102fe2000001088d */
[----:B------:R-:W-:Y:S03]  /*a960*/  MOV R244, R170 ;  /* 0x000000aa00f47202 */ /* 0x000fe60000000f00 */
[-C--:B------:R-:W-:Y:S01]  /*a970*/  HMMA.16816.F32 R20, R144, R156.reuse, R20 ;  /* 0x0000009c9014723c */ /* 0x080fe20000001814 */
[----:B------:R1:W-:Y:S07]  /*a980*/  MUFU.EX2 R216, R138 ;  /* 0x0000008a00d87308 */ /* 0x0003ee0000000800 */
[C---:B------:R-:W-:Y:S08]  /*a990*/  HMMA.16816.F32 R24, R152.reuse, R156, R24 ;  /* 0x0000009c9818723c */ /* 0x040ff00000001818 */
[-C--:B------:R-:W-:Y:S08]  /*a9a0*/  HMMA.16816.F32 R28, R152, R158.reuse, R28 ;  /* 0x0000009e981c723c */ /* 0x080ff0000000181c */
[C---:B------:R-:W-:Y:S01]  /*a9b0*/  HMMA.16816.F32 R32, R144.reuse, R158, R32 ;  /* 0x0000009e9020723c */ /* 0x040fe20000001820 */
[----:B------:R-:W3:Y:S03]  /*a9c0*/  LDSM.16.MT88.4 R156, [R225+0x4080] ;  /* 0x00408000e19c783b */ /* 0x000ee60000004200 */
[--C-:B-1----:R-:W-:Y:S01]  /*a9d0*/  FFMA.FTZ R138, R221, c[0x0][0x2d0], -R142.reuse ;  /* 0x0000b400dd8a7a23 */ /* 0x102fe2000001088e */
[----:B------:R-:W-:Y:S03]  /*a9e0*/  MOV R221, R169 ;  /* 0x000000a900dd7202 */ /* 0x000fe60000000f00 */
[-C--:B------:R-:W-:Y:S01]  /*a9f0*/  HMMA.16816.F32 R36, R144, R160.reuse, R36 ;  /* 0x000000a09024723c */ /* 0x080fe20000001824 */
[----:B------:R1:W-:Y:S07]  /*aa00*/  MUFU.EX2 R211, R138 ;  /* 0x0000008a00d37308 */ /* 0x0003ee0000000800 */
[C---:B------:R-:W-:Y:S08]  /*aa10*/  HMMA.16816.F32 R40, R152.reuse, R160, R40 ;  /* 0x000000a09828723c */ /* 0x040ff00000001828 */
[-C--:B------:R-:W-:Y:S08]  /*aa20*/  HMMA.16816.F32 R44, R152, R162.reuse, R44 ;  /* 0x000000a2982c723c */ /* 0x080ff0000000182c */
[C---:B------:R-:W-:Y:S01]  /*aa30*/  HMMA.16816.F32 R48, R144.reuse, R162, R48 ;  /* 0x000000a29030723c */ /* 0x040fe20000001830 */
[----:B------:R-:W4:Y:S03]  /*aa40*/  LDSM.16.MT88.4 R160, [R226+0x4080] ;  /* 0x00408000e2a0783b */ /* 0x000f260000004200 */
[--C-:B-1----:R-:W-:Y:S01]  /*aa50*/  FFMA.FTZ R138, R222, c[0x0][0x2d0], -R142.reuse ;  /* 0x0000b400de8a7a23 */ /* 0x102fe2000001088e */
[----:B------:R-:W-:Y:S03]  /*aa60*/  MOV R222, R189 ;  /* 0x000000bd00de7202 */ /* 0x000fe60000000f00 */
[-C--:B--2---:R-:W-:Y:S01]  /*aa70*/  HMMA.16816.F32 R52, R144, R148.reuse, R52 ;  /* 0x000000949034723c */ /* 0x084fe20000001834 */
[----:B------:R1:W2:Y:S07]  /*aa80*/  MUFU.EX2 R209, R138 ;  /* 0x0000008a00d17308 */ /* 0x0002ae0000000800 */
[C---:B------:R-:W-:Y:S08]  /*aa90*/  HMMA.16816.F32 R56, R152.reuse, R148, R56 ;  /* 0x000000949838723c */ /* 0x040ff00000001838 */
[-C--:B------:R-:W-:Y:S08]  /*aaa0*/  HMMA.16816.F32 R60, R152, R150.reuse, R60 ;  /* 0x00000096983c723c */ /* 0x080ff0000000183c */
[C---:B------:R-:W-:Y:S01]  /*aab0*/  HMMA.16816.F32 R64, R144.reuse, R150, R64 ;  /* 0x000000969040723c */ /* 0x040fe20000001840 */
[----:B------:R-:W5:Y:S03]  /*aac0*/  LDSM.16.MT88.4 R148, [R228+0x4080] ;  /* 0x00408000e494783b */ /* 0x000f660000004200 */
[--C-:B-1----:R-:W-:Y:S01]  /*aad0*/  FFMA.FTZ R138, R248, c[0x0][0x2d0], -R141.reuse ;  /* 0x0000b400f88a7a23 */ /* 0x102fe2000001088d */
[----:B------:R-:W-:Y:S01]  /*aae0*/  MOV R248, R188 ;  /* 0x000000bc00f87202 */ /* 0x000fe20000000f00 */
[----:B------:R-:W-:Y:S01]  /*aaf0*/  FFMA.FTZ R141, R250, c[0x0][0x2d0], -R141 ;  /* 0x0000b400fa8d7a23 */ /* 0x000fe2000001088d */
[----:B------:R-:W-:Y:S01]  /*ab00*/  MOV R250, R187 ;  /* 0x000000bb00fa7202 */ /* 0x000fe20000000f00 */
[-C--:B---3--:R-:W-:Y:S01]  /*ab10*/  HMMA.16816.F32 R68, R144, R156.reuse, R68 ;  /* 0x0000009c9044723c */ /* 0x088fe20000001844 */
[----:B------:R1:W-:Y:S01]  /*ab20*/  MUFU.EX2 R210, R138 ;  /* 0x0000008a00d27308 */ /* 0x0003e20000000800 */
[----:B------:R-:W-:Y:S06]  /*ab30*/  LDSM.16.MT88.4 R188, [R228+0x3080] ;  /* 0x00308000e4bc783b */ /* 0x000fec0000004200 */
[C---:B------:R-:W-:Y:S03]  /*ab40*/  HMMA.16816.F32 R72, R152.reuse, R156, R72 ;  /* 0x0000009c9848723c */ /* 0x040fe60000001848 */
[----:B------:R2:W3:Y:S05]  /*ab50*/  MUFU.EX2 R208, R141 ;  /* 0x0000008d00d07308 */ /* 0x0004ea0000000800 */
[-C--:B------:R-:W-:Y:S08]  /*ab60*/  HMMA.16816.F32 R76, R152, R158.reuse, R76 ;  /* 0x0000009e984c723c */ /* 0x080ff0000000184c */
[C---:B------:R-:W-:Y:S01]  /*ab70*/  HMMA.16816.F32 R80, R144.reuse, R158, R80 ;  /* 0x0000009e9050723c */ /* 0x040fe20000001850 */
[----:B------:R-:W3:Y:S03]  /*ab80*/  LDSM.16.MT88.4 R156, [R227+0x4080] ;  /* 0x00408000e39c783b */ /* 0x000ee60000004200 */
[--C-:B-1----:R-:W-:Y:S01]  /*ab90*/  FFMA.FTZ R138, R245, c[0x0][0x2d0], -R142.reuse ;  /* 0x0000b400f58a7a23 */ /* 0x102fe2000001088e */
[----:B------:R-:W-:Y:S01]  /*aba0*/  MOV R245, R186 ;  /* 0x000000ba00f57202 */ /* 0x000fe20000000f00 */
[----:B------:R-:W-:Y:S01]  /*abb0*/  FFMA.FTZ R142, R247, c[0x0][0x2d0], -R142 ;  /* 0x0000b400f78e7a23 */ /* 0x000fe2000001088e */
[----:B------:R-:W-:Y:S01]  /*abc0*/  MOV R247, R185 ;  /* 0x000000b900f77202 */ /* 0x000fe20000000f00 */
[-C--:B----4-:R-:W-:Y:S01]  /*abd0*/  HMMA.16816.F32 R84, R144, R160.reuse, R84 ;  /* 0x000000a09054723c */ /* 0x090fe20000001854 */
[----:B------:R1:W-:Y:S03]  /*abe0*/  MUFU.EX2 R207, R138 ;  /* 0x0000008a00cf7308 */ /* 0x0003e60000000800 */
[----:B--2---:R-:W-:Y:S04]  /*abf0*/  F2FP.PACK_AB R141, R209, R211 ;  /* 0x000000d3d18d723e */ /* 0x004fe800000000ff */
[C---:B------:R-:W-:Y:S03]  /*ac00*/  HMMA.16816.F32 R88, R152.reuse, R160, R88 ;  /* 0x000000a09858723c */ /* 0x040fe60000001858 */
[----:B------:R3:W-:Y:S05]  /*ac10*/  MUFU.EX2 R206, R142 ;  /* 0x0000008e00ce7308 */ /* 0x0007ea0000000800 */
[-C--:B------:R-:W-:Y:S08]  /*ac20*/  HMMA.16816.F32 R92, R152, R162.reuse, R92 ;  /* 0x000000a2985c723c */ /* 0x080ff0000000185c */
[C---:B------:R-:W-:Y:S04]  /*ac30*/  HMMA.16816.F32 R96, R144.reuse, R162, R96 ;  /* 0x000000a29060723c */ /* 0x040fe80000001860 */
[--C-:B-1----:R-:W-:Y:S01]  /*ac40*/  FFMA.FTZ R138, R215, c[0x0][0x2d0], -R143.reuse ;  /* 0x0000b400d78a7a23 */ /* 0x102fe2000001088f */
[----:B------:R-:W-:Y:S03]  /*ac50*/  MOV R215, R184 ;  /* 0x000000b800d77202 */ /* 0x000fe60000000f00 */
[-C--:B-----5:R-:W-:Y:S01]  /*ac60*/  HMMA.16816.F32 R100, R144, R148.reuse, R100 ;  /* 0x000000949064723c */ /* 0x0a0fe20000001864 */
[----:B------:R1:W-:Y:S03]  /*ac70*/  MUFU.EX2 R205, R138 ;  /* 0x0000008a00cd7308 */ /* 0x0003e60000000800 */
[----:B---3--:R-:W-:Y:S04]  /*ac80*/  F2FP.PACK_AB R142, R208, R210 ;  /* 0x000000d2d08e723e */ /* 0x008fe800000000ff */
[C---:B------:R-:W-:Y:S08]  /*ac90*/  HMMA.16816.F32 R104, R152.reuse, R148, R104 ;  /* 0x000000949868723c */ /* 0x040ff00000001868 */
[-C--:B------:R-:W-:Y:S08]  /*aca0*/  HMMA.16816.F32 R108, R152, R150.reuse, R108 ;  /* 0x00000096986c723c */ /* 0x080ff0000000186c */
[C---:B------:R-:W-:Y:S04]  /*acb0*/  HMMA.16816.F32 R112, R144.reuse, R150, R112 ;  /* 0x000000969070723c */ /* 0x040fe80000001870 */
[--C-:B-1----:R-:W-:Y:S01]  /*acc0*/  FFMA.FTZ R138, R246, c[0x0][0x2d0], -R143.reuse ;  /* 0x0000b400f68a7a23 */ /* 0x102fe2000001088f */
[----:B------:R-:W-:Y:S02]  /*acd0*/  MOV R246, R183 ;  /* 0x000000b700f67202 */ /* 0x000fe40000000f00 */
[----:B------:R-:W-:Y:S01]  /*ace0*/  MOV R183, R181 ;  /* 0x000000b500b77202 */ /* 0x000fe20000000f00 */
[-C--:B------:R-:W-:Y:S01]  /*acf0*/  HMMA.16816.F32 R116, R144, R156.reuse, R116 ;  /* 0x0000009c9074723c */ /* 0x080fe20000001874 */
[----:B------:R1:W2:Y:S03]  /*ad00*/  MUFU.EX2 R203, R138 ;  /* 0x0000008a00cb7308 */ /* 0x0002a60000000800 */
[----:B------:R-:W-:Y:S02]  /*ad10*/  MOV R181, R175 ;  /* 0x000000af00b57202 */ /* 0x000fe40000000f00 */
[----:B------:R-:W-:Y:S02]  /*ad20*/  MOV R175, R173 ;  /* 0x000000ad00af7202 */ /* 0x000fe40000000f00 */
[C---:B------:R-:W-:Y:S04]  /*ad30*/  HMMA.16816.F32 R120, R152.reuse, R156, R120 ;  /* 0x0000009c9878723c */ /* 0x040fe80000001878 */
[----:B------:R-:W-:Y:S02]  /*ad40*/  MOV R173, R167 ;  /* 0x000000a700ad7202 */ /* 0x000fe40000000f00 */
[----:B------:R-:W-:Y:S02]  /*ad50*/  MOV R186, R175 ;  /* 0x000000af00ba7202 */ /* 0x000fe40000000f00 */
[-C--:B------:R-:W-:Y:S04]  /*ad60*/  HMMA.16816.F32 R124, R152, R158.reuse, R124 ;  /* 0x0000009e987c723c */ /* 0x080fe8000000187c */
[----:B------:R-:W-:Y:S04]  /*ad70*/  MOV R184, R173 ;  /* 0x000000ad00b87202 */ /* 0x000fe80000000f00 */
[----:B------:R-:W-:Y:S04]  /*ad80*/  HMMA.16816.F32 R128, R144, R158, R128 ;  /* 0x0000009e9080723c */ /* 0x000fe80000001880 */
[--C-:B-1----:R-:W-:Y:S01]  /*ad90*/  FFMA.FTZ R138, R249, c[0x0][0x2d0], -R143.reuse ;  /* 0x0000b400f98a7a23 */ /* 0x102fe2000001088f */
[----:B------:R-:W-:Y:S01]  /*ada0*/  MOV R249, R182 ;  /* 0x000000b600f97202 */ /* 0x000fe20000000f00 */
[----:B------:R-:W-:Y:S01]  /*adb0*/  FFMA.FTZ R143, R218, c[0x0][0x2d0], -R143 ;  /* 0x0000b400da8f7a23 */ /* 0x000fe2000001088f */
[----:B------:R-:W-:Y:S01]  /*adc0*/  MOV R218, R165 ;  /* 0x000000a500da7202 */ /* 0x000fe20000000f00 */
[----:B------:R1:W-:Y:S01]  /*add0*/  MUFU.EX2 R204, R138 ;  /* 0x0000008a00cc7308 */ /* 0x0003e20000000800 */
[----:B------:R-:W-:Y:S03]  /*ade0*/  MOV R182, R174 ;  /* 0x000000ae00b67202 */ /* 0x000fe60000000f00 */
[----:B------:R-:W-:Y:S02]  /*adf0*/  MOV R174, R172 ;  /* 0x000000ac00ae7202 */ /* 0x000fe40000000f00 */
[----:B------:R-:W-:Y:S02]  /*ae00*/  MOV R172, R166 ;  /* 0x000000a600ac7202 */ /* 0x000fe40000000f00 */
[----:B------:R-:W-:Y:S02]  /*ae10*/  MOV R185, R174 ;  /* 0x000000ae00b97202 */ /* 0x000fe40000000f00 */
[----:B------:R3:W4:Y:S01]  /*ae20*/  MUFU.EX2 R202, R143 ;  /* 0x0000008f00ca7308 */ /* 0x0007220000000800 */
[----:B--2---:R-:W-:Y:S01]  /*ae30*/  F2FP.PACK_AB R192, R203, R205 ;  /* 0x000000cdcbc0723e */ /* 0x004fe200000000ff */
[--C-:B-1----:R-:W-:Y:S01]  /*ae40*/  FFMA.FTZ R138, R213, c[0x0][0x2d0], -R134.reuse ;  /* 0x0000b400d58a7a23 */ /* 0x102fe20000010886 */
[----:B------:R-:W-:Y:S02]  /*ae50*/  MOV R213, R164 ;  /* 0x000000a400d57202 */ /* 0x000fe40000000f00 */
[----:B------:R-:W1:Y:S05]  /*ae60*/  LDSM.16.MT88.4 R164, [R225+0x3080] ;  /* 0x00308000e1a4783b */ /* 0x000e6a0000004200 */
[----:B------:R2:W-:Y:S01]  /*ae70*/  MUFU.EX2 R200, R138 ;  /* 0x0000008a00c87308 */ /* 0x0005e20000000800 */
[----:B---3--:R-:W-:Y:S02]  /*ae80*/  F2FP.PACK_AB R143, R206, R207 ;  /* 0x000000cfce8f723e */ /* 0x008fe400000000ff */
[----:B----4-:R-:W-:Y:S01]  /*ae90*/  F2FP.PACK_AB R194, R202, R204 ;  /* 0x000000cccac2723e */ /* 0x010fe200000000ff */
[--C-:B--2---:R-:W-:Y:S01]  /*aea0*/  FFMA.FTZ R138, R212, c[0x0][0x2d0], -R134.reuse ;  /* 0x0000b400d48a7a23 */ /* 0x104fe20000010886 */
[----:B------:R-:W-:Y:S05]  /*aeb0*/  MOV R212, R139 ;  /* 0x0000008b00d47202 */ /* 0x000fea0000000f00 */
[----:B------:R2:W3:Y:S02]  /*aec0*/  MUFU.EX2 R139, R138 ;  /* 0x0000008a008b7308 */ /* 0x0004e40000000800 */
[--C-:B--2---:R-:W-:Y:S01]  /*aed0*/  FFMA.FTZ R138, R214, c[0x0][0x2d0], -R134.reuse ;  /* 0x0000b400d68a7a23 */ /* 0x104fe20000010886 */
[----:B------:R-:W-:Y:S01]  /*aee0*/  MOV R214, R183 ;  /* 0x000000b700d67202 */ /* 0x000fe20000000f00 */
[----:B------:R-:W-:Y:S01]  /*aef0*/  FFMA.FTZ R134, R140, c[0x0][0x2d0], -R134 ;  /* 0x0000b4008c867a23 */ /* 0x000fe20000010886 */
[----:B------:R-:W-:Y:S02]  /*af00*/  MOV R183, R172 ;  /* 0x000000ac00b77202 */ /* 0x000fe40000000f00 */
[----:B------:R-:W2:Y:S03]  /*af10*/  LDSM.16.MT88.4 R172, [R226+0x3080] ;  /* 0x00308000e2ac783b */ /* 0x000ea60000004200 */
[----:B------:R-:W-:Y:S01]  /*af20*/  MUFU.EX2 R138, R138 ;  /* 0x0000008a008a7308 */ /* 0x000fe20000000800 */
[----:B------:R-:W-:Y:S02]  /*af30*/  F2FP.PACK_AB R140, R216, R217 ;  /* 0x000000d9d88c723e */ /* 0x000fe400000000ff */
[----:B---3--:R-:W-:Y:S05]  /*af40*/  F2FP.PACK_AB R193, R139, R200 ;  /* 0x000000c88bc1723e */ /* 0x008fea00000000ff */
[-C--:B-1----:R-:W-:Y:S01]  /*af50*/  HMMA.16816.F32 R144, R140, R164.reuse, R4 ;  /* 0x000000a48c90723c */ /* 0x082fe20000001804 */
[----:B------:R-:W1:Y:S01]  /*af60*/  LDSM.16.MT88.4 R4, [R225+0x4880] ;  /* 0x00488000e104783b */ /* 0x000e620000004200 */
[----:B------:R-:W3:Y:S03]  /*af70*/  MUFU.EX2 R134, R134 ;  /* 0x0000008600867308 */ /* 0x000ee60000000800 */
[----:B---3--:R-:W-:Y:S07]  /*af80*/  F2FP.PACK_AB R195, R134, R138 ;  /* 0x0000008a86c3723e */ /* 0x008fee00000000ff */
[C---:B------:R-:W-:Y:S01]  /*af90*/  HMMA.16816.F32 R148, R192.reuse, R164, R8 ;  /* 0x000000a4c094723c */ /* 0x040fe20000001808 */
[----:B------:R-:W3:Y:S07]  /*afa0*/  LDSM.16.MT88.4 R8, [R226+0x4880] ;  /* 0x00488000e208783b */ /* 0x000eee0000004200 */
[-C--:B------:R-:W-:Y:S01]  /*afb0*/  HMMA.16816.F32 R152, R192, R166.reuse, R12 ;  /* 0x000000a6c098723c */ /* 0x080fe2000000180c */
[----:B------:R-:W4:Y:S07]  /*afc0*/  LDSM.16.MT88.4 R12, [R228+0x4880] ;  /* 0x00488000e40c783b */ /* 0x000f2e0000004200 */
[C---:B------:R-:W-:Y:S01]  /*afd0*/  HMMA.16816.F32 R156, R140.reuse, R166, R16 ;  /* 0x000000a68c9c723c */ /* 0x040fe20000001810 */
[----:B------:R-:W5:Y:S07]  /*afe0*/  LDSM.16.MT88.4 R16, [R227+0x4880] ;  /* 0x00488000e310783b */ /* 0x000f6e0000004200 */
[-C--:B--2---:R-:W-:Y:S01]  /*aff0*/  HMMA.16816.F32 R160, R140, R172.reuse, R20 ;  /* 0x000000ac8ca0723c */ /* 0x084fe20000001814 */
[----:B------:R-:W2:Y:S06]  /*b000*/  LDL.LU R20, [R1+0x10] ;  /* 0x0000100001147983 */ /* 0x000eac0000300800 */
[----:B------:R-:W-:Y:S01]  /*b010*/  MOV R23, R186 ;  /* 0x000000ba00177202 */ /* 0x000fe20000000f00 */
[C---:B------:R-:W-:Y:S04]  /*b020*/  HMMA.16816.F32 R164, R192.reuse, R172, R24 ;  /* 0x000000acc0a4723c */ /* 0x040fe80000001818 */
[----:B------:R-:W-:Y:S02]  /*b030*/  MOV R22, R185 ;  /* 0x000000b900167202 */ /* 0x000fe40000000f00 */
[----:B------:R-:W-:Y:S02]  /*b040*/  MOV R21, R184 ;  /* 0x000000b800157202 */ /* 0x000fe40000000f00 */
[----:B------:R-:W-:Y:S02]  /*b050*/  MOV R24, R171 ;  /* 0x000000ab00187202 */ /* 0x000fe40000000f00 */
[-C--:B------:R-:W-:Y:S01]  /*b060*/  HMMA.16816.F32 R168, R192, R174.reuse, R28 ;  /* 0x000000aec0a8723c */ /* 0x080fe2000000181c */
[----:B------:R-:W2:Y:S02]  /*b070*/  LDL.LU R28, [R1+0x8] ;  /* 0x00000800011c7983 */ /* 0x000ea40000300800 */
[----:B------:R-:W-:Y:S02]  /*b080*/  MOV R27, R183 ;  /* 0x000000b7001b7202 */ /* 0x000fe40000000f00 */
[----:B------:R-:W-:Y:S02]  /*b090*/  MOV R26, R182 ;  /* 0x000000b6001a7202 */ /* 0x000fe40000000f00 */
[----:B------:R-:W-:Y:S01]  /*b0a0*/  MOV R25, R181 ;  /* 0x000000b500197202 */ /* 0x000fe20000000f00 */
[C---:B------:R-:W-:Y:S01]  /*b0b0*/  HMMA.16816.F32 R172, R140.reuse, R174, R32 ;  /* 0x000000ae8cac723c */ /* 0x040fe20000001820 */
[----:B------:R-:W2:Y:S03]  /*b0c0*/  LDL.LU R33, [R1+0xc] ;  /* 0x00000c0001217983 */ /* 0x000ea60000300800 */
[----:B------:R-:W-:Y:S01]  /*b0d0*/  MOV R30, R179 ;  /* 0x000000b3001e7202 */ /* 0x000fe20000000f00 */
[----:B------:R-:W2:Y:S01]  /*b0e0*/  LDL.LU R35, [R1+0x4] ;  /* 0x0000040001237983 */ /* 0x000ea20000300800 */
[----:B------:R-:W-:Y:S02]  /*b0f0*/  MOV R31, R178 ;  /* 0x000000b2001f7202 */ /* 0x000fe40000000f00 */
[----:B------:R-:W-:Y:S04]  /*b100*/  MOV R32, R177 ;  /* 0x000000b100207202 */ /* 0x000fe80000000f00 */
[----:B------:R-:W-:Y:S02]  /*b110*/  MOV R34, R176 ;  /* 0x000000b000227202 */ /* 0x000fe40000000f00 */
[-C--:B------:R-:W-:Y:S03]  /*b120*/  HMMA.16816.F32 R176, R140, R188.reuse, R36 ;  /* 0x000000bc8cb0723c */ /* 0x080fe60000001824 */
[----:B------:R-:W-:Y:S05]  /*b130*/  MOV R29, R180 ;  /* 0x000000b4001d7202 */ /* 0x000fea0000000f00 */
        /* <DEDUP_REMOVED lines=8> */
[C---:B------:R-:W-:Y:S08]  /*b1c0*/  HMMA.16816.F32 R72, R192.reuse, R4, R72 ;  /* 0x00000004c048723c */ /* 0x040ff00000001848 */
[-C--:B------:R-:W-:Y:S08]  /*b1d0*/  HMMA.16816.F32 R76, R192, R6.reuse, R76 ;  /* 0x00000006c04c723c */ /* 0x080ff0000000184c */
[C---:B------:R-:W-:Y:S08]  /*b1e0*/  HMMA.16816.F32 R80, R140.reuse, R6, R80 ;  /* 0x000000068c50723c */ /* 0x040ff00000001850 */
[-C--:B---3--:R-:W-:Y:S08]  /*b1f0*/  HMMA.16816.F32 R84, R140, R8.reuse, R84 ;  /* 0x000000088c54723c */ /* 0x088ff00000001854 */
[C---:B------:R-:W-:Y:S08]  /*b200*/  HMMA.16816.F32 R88, R192.reuse, R8, R88 ;  /* 0x00000008c058723c */ /* 0x040ff00000001858 */
[-C--:B------:R-:W-:Y:S08]  /*b210*/  HMMA.16816.F32 R92, R192, R10.reuse, R92 ;  /* 0x0000000ac05c723c */ /* 0x080ff0000000185c */
[C---:B------:R-:W-:Y:S08]  /*b220*/  HMMA.16816.F32 R96, R140.reuse, R10, R96 ;  /* 0x0000000a8c60723c */ /* 0x040ff00000001860 */
[-C--:B----4-:R-:W-:Y:S08]  /*b230*/  HMMA.16816.F32 R100, R140, R12.reuse, R100 ;  /* 0x0000000c8c64723c */ /* 0x090ff00000001864 */
[C---:B------:R-:W-:Y:S08]  /*b240*/  HMMA.16816.F32 R104, R192.reuse, R12, R104 ;  /* 0x0000000cc068723c */ /* 0x040ff00000001868 */
[-C--:B------:R-:W-:Y:S08]  /*b250*/  HMMA.16816.F32 R108, R192, R14.reuse, R108 ;  /* 0x0000000ec06c723c */ /* 0x080ff0000000186c */
[C---:B------:R-:W-:Y:S08]  /*b260*/  HMMA.16816.F32 R112, R140.reuse, R14, R112 ;  /* 0x0000000e8c70723c */ /* 0x040ff00000001870 */
[-C--:B-----5:R-:W-:Y:S08]  /*b270*/  HMMA.16816.F32 R116, R140, R16.reuse, R116 ;  /* 0x000000108c74723c */ /* 0x0a0ff00000001874 */
[C---:B------:R-:W-:Y:S08]  /*b280*/  HMMA.16816.F32 R120, R192.reuse, R16, R120 ;  /* 0x00000010c078723c */ /* 0x040ff00000001878 */
[-C--:B------:R-:W-:Y:S08]  /*b290*/  HMMA.16816.F32 R124, R192, R18.reuse, R124 ;  /* 0x00000012c07c723c */ /* 0x080ff0000000187c */
[----:B------:R-:W-:Y:S04]  /*b2a0*/  HMMA.16816.F32 R128, R140, R18, R128 ;  /* 0x000000128c80723c */ /* 0x000fe80000001880 */
[----:B--2---:R-:W-:Y:S04]  /*b2b0*/  FFMA.FTZ R4, R2, R28, R29 ;  /* 0x0000001c02047223 */ /* 0x004fe8000001001d */
[----:B------:R-:W-:Y:S04]  /*b2c0*/  FADD.FTZ R4, R24, R4 ;  /* 0x0000000418047221 */ /* 0x000fe80000010000 */
[----:B------:R-:W-:Y:S02]  /*b2d0*/  FFMA.FTZ R133, R133, R33, R32 ;  /* 0x0000002185857223 */ /* 0x000fe40000010020 */
[----:B------:R-:W-:Y:S02]  /*b2e0*/  FADD.FTZ R5, R27, R4 ;  /* 0x000000041b057221 */ /* 0x000fe40000010000 */
[----:B------:R-:W-:Y:S02]  /*b2f0*/  FFMA.FTZ R132, R132, R35, R34 ;  /* 0x0000002384847223 */ /* 0x000fe40000010022 */
[----:B------:R-:W-:Y:S02]  /*b300*/  FADD.FTZ R2, R30, R133 ;  /* 0x000000851e027221 */ /* 0x000fe40000010000 */
[----:B------:R-:W-:Y:S02]  /*b310*/  FADD.FTZ R132, R31, R132 ;  /* 0x000000841f847221 */ /* 0x000fe40000010000 */
[----:B------:R-:W-:Y:S02]  /*b320*/  FADD.FTZ R2, R25, R2 ;  /* 0x0000000219027221 */ /* 0x000fe40000010000 */
[----:B------:R-:W-:Y:S02]  /*b330*/  FFMA.FTZ R4, R0, R20, R21 ;  /* 0x0000001400047223 */ /* 0x000fe40000010015 */
[----:B------:R-:W-:Y:S02]  /*b340*/  FADD.FTZ R132, R26, R132 ;  /* 0x000000841a847221 */ /* 0x000fe40000010000 */
        /* <DEDUP_REMOVED lines=35> */
[----:B------:R1:W-:Y:S01]  /*b580*/  STL [R1+0xc], R6 ;  /* 0x00000c0601007387 */ /* 0x0003e20000100800 */
[----:B------:R-:W-:Y:S01]  /*b590*/  FADD.FTZ R4, R204, R4 ;  /* 0x00000004cc047221 */ /* 0x000fe20000010000 */
[----:B------:R-:W-:Y:S01]  /*b5a0*/  MOV R139, R3 ;  /* 0x00000003008b7202 */ /* 0x000fe20000000f00 */
[----:B------:R-:W-:Y:S01]  /*b5b0*/  FADD.FTZ R0, R138, R2 ;  /* 0x000000028a007221 */ /* 0x000fe20000010000 */
[----:B------:R1:W-:Y:S01]  /*b5c0*/  STL [R1+0x4], R5 ;  /* 0x0000040501007387 */ /* 0x0003e20000100800 */
[----:B------:R-:W-:Y:S01]  /*b5d0*/  FADD.FTZ R2, R202, R4 ;  /* 0x00000004ca027221 */ /* 0x000fe20000010000 */
[----:B------:R-:W-:Y:S01]  /*b5e0*/  MOV R138, R135 ;  /* 0x00000087008a7202 */ /* 0x000fe20000000f00 */
[----:B------:R-:W-:Y:S01]  /*b5f0*/  FADD.FTZ R0, R134, R0 ;  /* 0x0000000086007221 */ /* 0x000fe20000010000 */
[----:B------:R-:W-:Y:S02]  /*b600*/  MOV R134, R136 ;  /* 0x0000008800867202 */ /* 0x000fe40000000f00 */
[----:B------:R1:W-:Y:S04]  /*b610*/  STL [R1+0x8], R2 ;  /* 0x0000080201007387 */ /* 0x0003e80000100800 */
[----:B------:R1:W-:Y:S01]  /*b620*/  STL [R1+0x10], R0 ;  /* 0x0000100001007387 */ /* 0x0003e20000100800 */
[----:B------:R-:W-:-:S05]  /*b630*/  @P0 BRA `(.L_x_918) ;  /* 0xffffb48000000947 */ /* 0x000fca000383ffff */
.L_x_901:
[----:B------:R-:W2:Y:S01]  /*b640*/  S2UR UR7, SR_CTAID.X ;  /* 0x00000000000779c3 */ /* 0x000ea20000002500 */
[----:B------:R-:W-:Y:S01]  /*b650*/  ULDC.64 UR4, c[0x0][0x2c8] ;  /* 0x0000b20000047ab9 */ /* 0x000fe20000000a00 */
[----:B------:R-:W-:Y:S01]  /*b660*/  PLOP3.LUT P0, PT, PT, PT, UP2, 0x40, 0x0 ;  /* 0x000000000000781c */ /* 0x000fe20003f0e828 */
[----:B--2---:R-:W-:-:S04]  /*b670*/  ULEA UR7, UR7, 0x7f, 0x7 ;  /* 0x0000007f07077891 */ /* 0x004fc8000f8e383f */
[----:B------:R-:W-:-:S03]  /*b680*/  UIMAD.WIDE.U32 UR16, UR7, UR4, URZ ;  /* 0x00000004071072a5 */ /* 0x000fc6000f8e003f */
[----:B------:R-:W-:Y:S02]  /*b690*/  ULDC UR4, c[0x0][0x168] ;  /* 0x00005a0000047ab9 */ /* 0x000fe40000000800 */
[----:B------:R-:W-:Y:S02]  /*b6a0*/  @UP3 USHF.R.U32.HI UR7, URZ, UR5, UR17 ;  /* 0x000000053f073299 */ /* 0x000fe40008011611 */
[----:B------:R-:W-:Y:S02]  /*b6b0*/  UIADD3 UR4, -UR4, 0x1, URZ ;  /* 0x0000000104047890 */ /* 0x000fe4000fffe13f */
[----:B------:R-:W-:Y:S02]  /*b6c0*/  ULDC UR5, c[0x0][0x1d0] ;  /* 0x0000740000057ab9 */ /* 0x000fe40000000800 */
[----:B------:R-:W-:-:S03]  /*b6d0*/  UIADD3 UR16, UR7, UR5, UR4 ;  /* 0x0000000507107290 */ /* 0x000fc6000fffe004 */
[----:B------:R-:W-:Y:S02]  /*b6e0*/  ULDC UR7, c[0x0][0x324] ;  /* 0x0000c90000077ab9 */ /* 0x000fe40000000800 */
[----:B------:R-:W-:Y:S01]  /*b6f0*/  UIADD3 UR7, UR16, -UR7, URZ ;  /* 0x8000000710077290 */ /* 0x000fe2000fffe03f */
[----:B------:R-:W-:Y:S05]  /*b700*/  @P0 BRA `(.L_x_919) ;  /* 0x0000016000000947 */ /* 0x000fea0003800000 */
[----:B------:R-:W-:-:S06]  /*b710*/  UISETP.GT.AND UP0, UPT, UR16, -0x1, UPT ;  /* 0xffffffff1000788c */ /* 0x000fcc000bf04270 */
[----:B------:R-:W-:-:S13]  /*b720*/  PLOP3.LUT P0, PT, PT, PT, UP0, 0x80, 0x0 ;  /* 0x000000000000781c */ /* 0x000fda0003f0f008 */
[----:B------:R-:W-:Y:S05]  /*b730*/  @P0 BRA `(.L_x_920) ;  /* 0x0000009000000947 */ /* 0x000fea0003800000 */
[----:B------:R-:W-:Y:S02]  /*b740*/  ULDC UR4, c[0x0][0x32c] ;  /* 0x0000cb0000047ab9 */ /* 0x000fe40000000800 */
[----:B------:R-:W-:Y:S02]  /*b750*/  UISETP.NE.AND UP0, UPT, UR4, 0x1, UPT ;  /* 0x000000010400788c */ /* 0x000fe4000bf05270 */
[----:B------:R-:W-:Y:S02]  /*b760*/  ULOP3.LUT UR16, URZ, UR16, URZ, 0x33, !UPT ;  /* 0x000000103f107292 */ /* 0x000fe4000f8e333f */
[----:B------:R-:W-:Y:S02]  /*b770*/  ULDC.64 UR4, c[0x0][0x330] ;  /* 0x0000cc0000047ab9 */ /* 0x000fe40000000a00 */
[----:B------:R-:W-:-:S07]  /*b780*/  UIMAD.WIDE.U32 UR18, UR16, UR4, URZ ;  /* 0x00000004101272a5 */ /* 0x000fce000f8e003f */
[----:B------:R-:W-:Y:S02]  /*b790*/  @UP0 UMOV UR17, UR19 ;  /* 0x0000001300110c82 */ /* 0x000fe40008000000 */
[----:B------:R-:W-:-:S04]  /*b7a0*/  @UP0 USHF.R.U32.HI UR16, URZ, UR5, UR17 ;  /* 0x000000053f100299 */ /* 0x000fc80008011611 */
[----:B------:R-:W-:Y:S01]  /*b7b0*/  ULOP3.LUT UR16, URZ, UR16, URZ, 0x33, !UPT ;  /* 0x000000103f107292 */ /* 0x000fe2000f8e333f */
[----:B------:R-:W-:Y:S05]  /*b7c0*/  BRA `(.L_x_921) ;  /* 0x0000006000007947 */ /* 0x000fea0003800000 */
.L_x_920:
[----:B------:R-:W-:Y:S02]  /*b7d0*/  ULDC UR4, c[0x0][0x32c] ;  /* 0x0000cb0000047ab9 */ /* 0x000fe40000000800 */
[----:B------:R-:W-:-:S03]  /*b7e0*/  UISETP.NE.AND UP0, UPT, UR4, 0x1, UPT ;  /* 0x000000010400788c */ /* 0x000fc6000bf05270 */
[----:B------:R-:W-:Y:S02]  /*b7f0*/  ULDC.64 UR4, c[0x0][0x330] ;  /* 0x0000cc0000047ab9 */ /* 0x000fe40000000a00 */
[----:B------:R-:W-:-:S07]  /*b800*/  UIMAD.WIDE.U32 UR18, UR16, UR4, URZ ;  /* 0x00000004101272a5 */ /* 0x000fce000f8e003f */
[----:B------:R-:W-:Y:S02]  /*b810*/  @UP0 UMOV UR17, UR19 ;  /* 0x0000001300110c82 */ /* 0x000fe40008000000 */
[----:B------:R-:W-:Y:S02]  /*b820*/  @UP0 USHF.R.U32.HI UR16, URZ, UR5, UR17 ;  /* 0x000000053f100299 */ /* 0x000fe40008011611 */
.L_x_921:
[----:B------:R-:W-:Y:S02]  /*b830*/  ULDC UR4, c[0x0][0x32c] ;  /* 0x0000cb0000047ab9 */ /* 0x000fe40000000800 */
[----:B------:R-:W-:-:S04]  /*b840*/  UIMAD UR4, UR16, UR4, URZ ;  /* 0x00000004100472a4 */ /* 0x000fc8000f8e023f */
[----:B------:R-:W-:-:S04]  /*b850*/  UISETP.LT.AND UP0, UPT, UR7, UR4, UPT ;  /* 0x000000040700728c */ /* 0x000fc8000bf01270 */
[----:B------:R-:W-:-:S04]  /*b860*/  USEL UR7, UR7, UR4, !UP0 ;  /* 0x0000000407077287 */ /* 0x000fc8000c000000 */
.L_x_919:
[----:B------:R-:W-:-:S04]  /*b870*/  UIADD3 UR7, UR7, 0x2f, URZ ;  /* 0x0000002f07077890 */ /* 0x000fc8000fffe03f */
[----:B------:R-:W-:-:S04]  /*b880*/  UIMAD.WIDE UR4, UR7, 0x2aaaaaab, URZ ;  /* 0x2aaaaaab070478a5 */ /* 0x000fc8000f8e023f */
[----:B------:R-:W-:-:S04]  /*b890*/  USHF.R.U32.HI UR4, URZ, 0x1f, UR5 ;  /* 0x0000001f3f047899 */ /* 0x000fc80008011605 */
[----:B------:R-:W-:-:S04]  /*b8a0*/  ULEA.HI.SX32 UR4, UR5, UR4, 0x1d ;  /* 0x0000000405047291 */ /* 0x000fc8000f8fea3f */
[----:B------:R-:W-:-:S04]  /*b8b0*/  UISETP.LT.AND UP0, UPT, UR8, UR4, UPT ;  /* 0x000000040800728c */ /* 0x000fc8000bf01270 */
[----:B------:R-:W-:-:S06]  /*b8c0*/  USEL UR4, UR8, UR4, !UP0 ;  /* 0x0000000408047287 */ /* 0x000fcc000c000000 */
[----:B------:R-:W-:-:S13]  /*b8d0*/  ISETP.GE.AND P0, PT, R242, UR4, PT ;  /* 0x00000004f2007c0c */ /* 0x000fda000bf06270 */
[----:B------:R-:W-:Y:S05]  /*b8e0*/  @!P0 BRA `(.L_x_922) ;  /* 0x0000364000008947 */ /* 0x000fea0003800000 */
[----:B------:R-:W-:Y:S01]  /*b8f0*/  MOV R132, R136 ;  /* 0x0000008800847202 */ /* 0x000fe20000000f00 */
[----:B------:R-:W-:Y:S01]  /*b900*/  IMAD.MOV.U32 R139, RZ, RZ, R3 ;  /* 0x000000ffff8b7224 */ /* 0x000fe200078e0003 */
[----:B-1----:R-:W-:Y:S01]  /*b910*/  MOV R2, R137 ;  /* 0x0000008900027202 */ /* 0x002fe20000000f00 */
[----:B------:R-:W-:Y:S01]  /*b920*/  IMAD.MOV.U32 R244, RZ, RZ, R242 ;  /* 0x000000fffff47224 */ /* 0x000fe200078e00f2 */
[----:B------:R-:W-:Y:S02]  /*b930*/  MOV R138, R135 ;  /* 0x00000087008a7202 */ /* 0x000fe40000000f00 */
.L_x_923:
[----:B--2---:R-:W2:Y:S01]  /*b940*/  LDL.64 R40, [R1+0x20] ;  /* 0x0000200001287983 */ /* 0x004ea20000100a00 */
[----:B------:R-:W-:Y:S05]  /*b950*/  DEPBAR.LE SB0, 0x0 ;  /* 0x000080000000791a */ /* 0x000fea0000000000 */
[----:B------:R-:W-:Y:S01]  /*b960*/  BAR.SYNC.DEFER_BLOCKING 0x0 ;  /* 0x0000000000007b1d */ /* 0x000fe20000010000 */
[C---:B------:R-:W-:Y:S02]  /*b970*/  ISETP.LT.AND P6, PT, R244.reuse, UR8, PT ;  /* 0x00000008f4007c0c */ /* 0x040fe4000bfc1270 */
[C---:B------:R-:W-:Y:S11]  /*b980*/  IADD3 R242, R244.reuse, -0x1, RZ ;  /* 0xfffffffff4f27810 */ /* 0x040ff60007ffe0ff */
[----:B---3--:R-:W-:Y:S01]  /*b990*/  @!P6 SHF.R.S32.HI R0, RZ, 0x1f, R244 ;  /* 0x0000001fff00e819 */ /* 0x008fe200000114f4 */
[----:B------:R-:W-:Y:S04]  /*b9a0*/  @!P6 IMAD.WIDE.U32 R36, R244, c[0x0][0x208], RZ ;  /* 0x00008200f424ea25 */ /* 0x000fe800078e00ff */
[----:B------:R-:W-:Y:S04]  /*b9b0*/  @!P6 IMAD R0, R0, c[0x0][0x208], RZ ;  /* 0x000082000000ea24 */ /* 0x000fe800078e02ff */
[----:B------:R-:W-:Y:S01]  /*b9c0*/  @!P6 IMAD R0, R244, c[0x0][0x20c], R0 ;  /* 0x00008300f400ea24 */ /* 0x000fe200078e0200 */
[----:B------:R-:W3:Y:S04]  /*b9d0*/  LDL.64 R38, [R1+0x40] ;  /* 0x0000400001267983 */ /* 0x000ee80000100a00 */
[----:B------:R-:W-:Y:S02]  /*b9e0*/  @!P6 IADD3 R0, R37, R0, RZ ;  /* 0x000000002500e210 */ /* 0x000fe40007ffe0ff */
[----:B-----5:R-:W-:Y:S03]  /*b9f0*/  LDSM.16.M88.4 R48, [R231+0x8080] ;  /* 0x00808000e730783b */ /* 0x020fe60000000200 */
[----:B------:R-:W-:Y:S05]  /*ba00*/  @!P6 IMAD R0, R0, 0x30, RZ ;  /* 0x000000300000e824 */ /* 0x000fea00078e02ff */
[----:B------:R-:W1:Y:S08]  /*ba10*/  LDSM.16.M88.4 R16, [R224+0x5080] ;  /* 0x00508000e010783b */ /* 0x000e700000000200 */
[----:B------:R-:W4:Y:S08]  /*ba20*/  LDSM.16.M88.4 R44, [R231+0xa080] ;  /* 0x00a08000e72c783b */ /* 0x000f300000000200 */
[----:B------:R-:W4:Y:S08]  /*ba30*/  LDSM.16.M88.4 R32, [R224+0x5880] ;  /* 0x00588000e020783b */ /* 0x000f300000000200 */
[----:B------:R-:W2:Y:S08]  /*ba40*/  LDSM.16.M88.4 R140, [R224+0x6080] ;  /* 0x00608000e08c783b */ /* 0x000eb00000000200 */
[----:B------:R-:W-:Y:S01]  /*ba50*/  LDSM.16.M88.4 R192, [R233+0x8080] ;  /* 0x00808000e9c0783b */ /* 0x000fe20000000200 */
[-C--:B-1----:R-:W-:Y:S07]  /*ba60*/  HMMA.16816.F32 R4, R48, R16.reuse, RZ ;  /* 0x000000103004723c */ /* 0x082fee00000018ff */
[----:B------:R-:W1:Y:S01]  /*ba70*/  LDSM.16.M88.4 R196, [R235] ;  /* 0x00000000ebc4783b */ /* 0x000e620000000200 */
[C---:B----4-:R-:W-:Y:S07]  /*ba80*/  HMMA.16816.F32 R8, R44.reuse, R16, RZ ;  /* 0x000000102c08723c */ /* 0x050fee00000018ff */
[----:B------:R-:W4:Y:S01]  /*ba90*/  LDSM.16.M88.4 R200, [R233+0xa080] ;  /* 0x00a08000e9c8783b */ /* 0x000f220000000200 */
[-C--:B------:R-:W-:Y:S07]  /*baa0*/  HMMA.16816.F32 R12, R44, R18.reuse, RZ ;  /* 0x000000122c0c723c */ /* 0x080fee00000018ff */
[----:B------:R-:W1:Y:S01]  /*bab0*/  LDSM.16.M88.4 R204, [R241] ;  /* 0x00000000f1cc783b */ /* 0x000e620000000200 */
[C---:B------:R-:W-:Y:S07]  /*bac0*/  HMMA.16816.F32 R16, R48.reuse, R18, RZ ;  /* 0x000000123010723c */ /* 0x040fee00000018ff */
[----:B------:R-:W1:Y:S01]  /*bad0*/  LDSM.16.M88.4 R208, [R240] ;  /* 0x00000000f0d0783b */ /* 0x000e620000000200 */
[-C--:B------:R-:W-:Y:S08]  /*bae0*/  HMMA.16816.F32 R20, R48, R32.reuse, RZ ;  /* 0x000000203014723c */ /* 0x080ff000000018ff */
[C---:B------:R-:W-:Y:S08]  /*baf0*/  HMMA.16816.F32 R24, R44.reuse, R32, RZ ;  /* 0x000000202c18723c */ /* 0x040ff000000018ff */
[-C--:B------:R-:W-:Y:S08]  /*bb00*/  HMMA.16816.F32 R28, R44, R34.reuse, RZ ;  /* 0x000000222c1c723c */ /* 0x080ff000000018ff */
[C---:B------:R-:W-:Y:S04]  /*bb10*/  HMMA.16816.F32 R32, R48.reuse, R34, RZ ;  /* 0x000000223020723c */ /* 0x040fe800000018ff */
[----:B--2---:R-:W-:Y:S02]  /*bb20*/  @!P6 MOV R135, R41 ;  /* 0x000000290087e202 */ /* 0x004fe40000000f00 */
[----:B---3--:R-:W-:Y:S06]  /*bb30*/  @!P6 MOV R134, R38 ;  /* 0x000000260086e202 */ /* 0x008fec0000000f00 */
        /* <DEDUP_REMOVED lines=21> */
[----:B------:R-:W-:Y:S02]  /*bc90*/  @!P6 IADD3 R140, P0, R134, UR10, RZ ;  /* 0x0000000a868cec10 */ /* 0x000fe4000ff1e0ff */
[----:B------:R-:W-:Y:S01]  /*bca0*/  ISETP.GT.AND P5, PT, R244, UR8, PT ;  /* 0x00000008f4007c0c */ /* 0x000fe2000bfa4270 */
[C---:B----4-:R-:W-:Y:S01]  /*bcb0*/  HMMA.16816.F32 R8, R200.reuse, R196, R8 ;  /* 0x000000c4c808723c */ /* 0x050fe20000001808 */
[----:B------:R3:W-:Y:S03]  /*bcc0*/  @!P6 LDGSTS.E.BYPASS.LTC128B.128 [R243+0x2880], [R134.64], !P4 ;  /* 0x0288000086f3efae */ /* 0x0007e6000e101d4e */
[----:B------:R-:W-:Y:S04]  /*bcd0*/  @!P6 IADD3.X R141, R135, UR11, RZ, P0, !PT ;  /* 0x0000000b878dec10 */ /* 0x000fe800087fe4ff */
[-C--:B------:R-:W-:Y:S01]  /*bce0*/  HMMA.16816.F32 R12, R200, R198.reuse, R12 ;  /* 0x000000c6c80c723c */ /* 0x080fe2000000180c */
[----:B------:R3:W-:Y:S07]  /*bcf0*/  @!P6 LDGSTS.E.BYPASS.LTC128B.128 [R243+0x4080], [R134.64+0x80], !P3 ;  /* 0x0408008086f3efae */ /* 0x0007ee000d901d4e */
[C---:B------:R-:W-:Y:S01]  /*bd00*/  HMMA.16816.F32 R16, R192.reuse, R198, R16 ;  /* 0x000000c6c010723c */ /* 0x040fe20000001810 */
[----:B------:R4:W-:Y:S07]  /*bd10*/  @!P6 LDGSTS.E.BYPASS.LTC128B.128 [R243+0x3080], [R140.64], !P4 ;  /* 0x030800008cf3efae */ /* 0x0009ee000e101d4e */
[-C--:B------:R-:W-:Y:S01]  /*bd20*/  HMMA.16816.F32 R20, R192, R204.reuse, R20 ;  /* 0x000000ccc014723c */ /* 0x080fe20000001814 */
[----:B------:R4:W-:Y:S07]  /*bd30*/  @!P6 LDGSTS.E.BYPASS.LTC128B.128 [R243+0x4880], [R140.64+0x80], !P3 ;  /* 0x048800808cf3efae */ /* 0x0009ee000d901d4e */
[C---:B------:R-:W-:Y:S01]  /*bd40*/  HMMA.16816.F32 R24, R200.reuse, R204, R24 ;  /* 0x000000ccc818723c */ /* 0x040fe20000001818 */
[----:B-1----:R-:W-:Y:S07]  /*bd50*/  LDSM.16.M88.4 R212, [R230+0x5080] ;  /* 0x00508000e6d4783b */ /* 0x002fee0000000200 */
[-C--:B------:R-:W-:Y:S01]  /*bd60*/  HMMA.16816.F32 R28, R200, R206.reuse, R28 ;  /* 0x000000cec81c723c */ /* 0x080fe2000000181c */
[----:B------:R-:W0:Y:S07]  /*bd70*/  LDGDEPBAR ;  /* 0x00000000000079af */ /* 0x000e2e0000000000 */
[C---:B------:R-:W-:Y:S01]  /*bd80*/  HMMA.16816.F32 R32, R192.reuse, R206, R32 ;  /* 0x000000cec020723c */ /* 0x040fe20000001820 */
[----:B------:R-:W-:Y:S07]  /*bd90*/  LDSM.16.M88.4 R216, [R232+0xa080] ;  /* 0x00a08000e8d8783b */ /* 0x000fee0000000200 */
[-C--:B------:R-:W-:Y:S01]  /*bda0*/  HMMA.16816.F32 R36, R192, R208.reuse, R36 ;  /* 0x000000d0c024723c */ /* 0x080fe20000001824 */
[----:B----4-:R-:W1:Y:S07]  /*bdb0*/  LDSM.16.M88.4 R140, [R232+0x8080] ;  /* 0x00808000e88c783b */ /* 0x010e6e0000000200 */
[C---:B------:R-:W-:Y:S01]  /*bdc0*/  HMMA.16816.F32 R40, R200.reuse, R208, R40 ;  /* 0x000000d0c828723c */ /* 0x040fe20000001828 */
[----:B------:R-:W4:Y:S07]  /*bdd0*/  LDSM.16.M88.4 R220, [R230+0x5880] ;  /* 0x00588000e6dc783b */ /* 0x000f2e0000000200 */
[-C--:B------:R-:W-:Y:S01]  /*bde0*/  HMMA.16816.F32 R44, R200, R210.reuse, R44 ;  /* 0x000000d2c82c723c */ /* 0x080fe2000000182c */
[----:B------:R-:W2:Y:S07]  /*bdf0*/  LDSM.16.M88.4 R196, [R230+0x6080] ;  /* 0x00608000e6c4783b */ /* 0x000eae0000000200 */
[----:B------:R-:W-:Y:S01]  /*be00*/  HMMA.16816.F32 R48, R192, R210, R48 ;  /* 0x000000d2c030723c */ /* 0x000fe20000001830 */
[----:B------:R-:W-:Y:S08]  /*be10*/  LDSM.16.M88.4 R200, [R234+0x8080] ;  /* 0x00808000eac8783b */ /* 0x000ff00000000200 */
[----:B------:R-:W2:Y:S01]  /*be20*/  LDSM.16.M88.4 R204, [R229] ;  /* 0x00000000e5cc783b */ /* 0x000ea20000000200 */
[-C--:B-1----:R-:W-:Y:S07]  /*be30*/  HMMA.16816.F32 R4, R140, R212.reuse, R4 ;  /* 0x000000d48c04723c */ /* 0x082fee0000001804 */
[----:B------:R-:W1:Y:S01]  /*be40*/  LDSM.16.M88.4 R192, [R234+0xa080] ;  /* 0x00a08000eac0783b */ /* 0x000e620000000200 */
[C---:B------:R-:W-:Y:S07]  /*be50*/  HMMA.16816.F32 R8, R216.reuse, R212, R8 ;  /* 0x000000d4d808723c */ /* 0x040fee0000001808 */
[----:B------:R-:W1:Y:S01]  /*be60*/  LDSM.16.M88.4 R208, [R229+0x800] ;  /* 0x00080000e5d0783b */ /* 0x000e620000000200 */
[-C--:B------:R-:W-:Y:S08]  /*be70*/  HMMA.16816.F32 R12, R216, R214.reuse, R12 ;  /* 0x000000d6d80c723c */ /* 0x080ff0000000180c */
[C---:B------:R-:W-:Y:S01]  /*be80*/  HMMA.16816.F32 R16, R140.reuse, R214, R16 ;  /* 0x000000d68c10723c */ /* 0x040fe20000001810 */
[----:B------:R-:W1:Y:S07]  /*be90*/  LDSM.16.M88.4 R212, [R229+0x1000] ;  /* 0x00100000e5d4783b */ /* 0x000e6e0000000200 */
[-C--:B----4-:R-:W-:Y:S08]  /*bea0*/  HMMA.16816.F32 R20, R140, R220.reuse, R20 ;  /* 0x000000dc8c14723c */ /* 0x090ff00000001814 */
[C---:B------:R-:W-:Y:S08]  /*beb0*/  HMMA.16816.F32 R24, R216.reuse, R220, R24 ;  /* 0x000000dcd818723c */ /* 0x040ff00000001818 */
[-C--:B------:R-:W-:Y:S08]  /*bec0*/  HMMA.16816.F32 R28, R216, R222.reuse, R28 ;  /* 0x000000ded81c723c */ /* 0x080ff0000000181c */
[C---:B------:R-:W-:Y:S01]  /*bed0*/  HMMA.16816.F32 R32, R140.reuse, R222, R32 ;  /* 0x000000de8c20723c */ /* 0x040fe20000001820 */
[----:B------:R-:W-:Y:S07]  /*bee0*/  LDSM.16.M88.4 R220, [R224+0x7080] ;  /* 0x00708000e0dc783b */ /* 0x000fee0000000200 */
[-C--:B--2---:R-:W-:Y:S08]  /*bef0*/  HMMA.16816.F32 R36, R140, R196.reuse, R36 ;  /* 0x000000c48c24723c */ /* 0x084ff00000001824 */
[C---:B------:R-:W-:Y:S08]  /*bf00*/  HMMA.16816.F32 R40, R216.reuse, R196, R40 ;  /* 0x000000c4d828723c */ /* 0x040ff00000001828 */
[-C--:B------:R-:W-:Y:S01]  /*bf10*/  HMMA.16816.F32 R44, R216, R198.reuse, R44 ;  /* 0x000000c6d82c723c */ /* 0x080fe2000000182c */
[----:B------:R-:W-:Y:S07]  /*bf20*/  LDSM.16.M88.4 R216, [R231+0xe080] ;  /* 0x00e08000e7d8783b */ /* 0x000fee0000000200 */
[----:B------:R-:W-:Y:S01]  /*bf30*/  HMMA.16816.F32 R48, R140, R198, R48 ;  /* 0x000000c68c30723c */ /* 0x000fe20000001830 */
[----:B------:R-:W-:Y:S07]  /*bf40*/  LDSM.16.M88.4 R140, [R231+0xc080] ;  /* 0x00c08000e78c783b */ /* 0x000fee0000000200 */
[-C--:B------:R-:W-:Y:S01]  /*bf50*/  HMMA.16816.F32 R4, R200, R204.reuse, R4 ;  /* 0x000000ccc804723c */ /* 0x080fe20000001804 */
        /* <DEDUP_REMOVED lines=15> */
[----:B------:R-:W4:Y:S07]  /*c050*/  LDSM.16.M88.4 R200, [R233+0xc080] ;  /* 0x00c08000e9c8783b */ /* 0x000f2e0000000200 */
        /* <DEDUP_REMOVED lines=17> */
[-C--:B----4-:R-:W-:Y:S01]  /*c170*/  HMMA.16816.F32 R4, R200, R204.reuse, R4 ;  /* 0x000000ccc804723c */ /* 0x090fe20000001804 */
        /* <DEDUP_REMOVED lines=13> */
[----:B------:R-:W4:Y:S07]  /*c250*/  LDSM.16.M88.4 R208, [R234+0xc080] ;  /* 0x00c08000ead0783b */ /* 0x000f2e0000000200 */
[----:B------:R-:W-:Y:S01]  /*c260*/  HMMA.16816.F32 R48, R200, R214, R48 ;  /* 0x000000d6c830723c */ /* 0x000fe20000001830 */
[----:B------:R-:W3:Y:S07]  /*c270*/  LDSM.16.M88.4 R200, [R236+0xe080] ;  /* 0x00e08000ecc8783b */ /* 0x000eee0000000200 */
        /* <DEDUP_REMOVED lines=12> */
[-C--:B----4-:R-:W-:Y:S08]  /*c340*/  HMMA.16816.F32 R4, R208, R220.reuse, R4 ;  /* 0x000000dcd004723c */ /* 0x090ff00000001804 */
        /* <DEDUP_REMOVED lines=30> */
[----:B------:R-:W-:Y:S01]  /*c530*/  MUFU.TANH R197, R10 ;  /* 0x0000000a00c57308 */ /* 0x000fe20000002400 */
[----:B--2---:R-:W-:Y:S09]  /*c540*/  FMNMX.FTZ R0, R196, R138, !PT ;  /* 0x0000008ac4007209 */ /* 0x004ff20007810000 */
[----:B------:R2:W-:Y:S01]  /*c550*/  MUFU.TANH R198, R11 ;  /* 0x0000000b00c67308 */ /* 0x0005e20000002400 */
[----:B---3--:R-:W-:Y:S09]  /*c560*/  FMNMX.FTZ R0, R195, R0, !PT ;  /* 0x00000000c3007209 */ /* 0x008ff20007810000 */
[----:B------:R-:W3:Y:S10]  /*c570*/  MUFU.TANH R16, R16 ;  /* 0x0000001000107308 */ /* 0x000ef40000002400 */
[----:B------:R-:W4:Y:S01]  /*c580*/  MUFU.TANH R17, R17 ;  /* 0x0000001100117308 */ /* 0x000f220000002400 */
[----:B--2---:R-:W2:Y:S01]  /*c590*/  LDSM.16.M88.4 R8, [R229+0x2800] ;  /* 0x00280000e508783b */ /* 0x004ea20000000200 */
[-C--:B-1----:R-:W-:Y:S01]  /*c5a0*/  HMMA.16816.F32 R20, R208, R4.reuse, R20 ;  /* 0x00000004d014723c */ /* 0x082fe20000001814 */
[----:B------:R-:W-:Y:S07]  /*c5b0*/  DEPBAR.LE SB0, 0x0 ;  /* 0x000080000000791a */ /* 0x000fee0000000000 */
[----:B------:R-:W1:Y:S01]  /*c5c0*/  MUFU.TANH R12, R12 ;  /* 0x0000000c000c7308 */ /* 0x000e620000002400 */
[----:B------:R-:W-:Y:S01]  /*c5d0*/  BAR.SYNC.DEFER_BLOCKING 0x0 ;  /* 0x0000000000007b1d */ /* 0x000fe20000010000 */
[C---:B------:R-:W-:Y:S05]  /*c5e0*/  HMMA.16816.F32 R24, R200.reuse, R4, R24 ;  /* 0x00000004c818723c */ /* 0x040fea0000001818 */
[----:B---3--:R-:W-:Y:S03]  /*c5f0*/  FMNMX.FTZ R137, R16, R137, !PT ;  /* 0x0000008910897209 */ /* 0x008fe60007810000 */
[----:B------:R-:W3:Y:S01]  /*c600*/  MUFU.TANH R13, R13 ;  /* 0x0000000d000d7308 */ /* 0x000ee20000002400 */
[-C--:B------:R-:W-:Y:S03]  /*c610*/  HMMA.16816.F32 R28, R200, R6.reuse, R28 ;  /* 0x00000006c81c723c */ /* 0x080fe6000000181c */
[----:B----4-:R-:W-:Y:S05]  /*c620*/  FMNMX.FTZ R137, R17, R137, !PT ;  /* 0x0000008911897209 */ /* 0x010fea0007810000 */
        /* <DEDUP_REMOVED lines=9> */
[-C--:B--2---:R-:W-:Y:S03]  /*c6c0*/  HMMA.16816.F32 R36, R208, R8.reuse, R36 ;  /* 0x00000008d024723c */ /* 0x084fe60000001824 */
[----:B---3--:R-:W-:Y:S01]  /*c6d0*/  FMNMX.FTZ R0, R13, R0, !PT ;  /* 0x000000000d007209 */ /* 0x008fe20007810000 */
[----:B------:R-:W-:Y:S02]  /*c6e0*/  FMUL.FTZ R26, R26, c[0x0][0x320] ;  /* 0x0000c8001a1a7a20 */ /* 0x000fe40000410000 */
[----:B------:R2:W2:Y:S01]  /*c6f0*/  MUFU.TANH R205, R21 ;  /* 0x0000001500cd7308 */ /* 0x0004a20000002400 */
[----:B------:R-:W-:Y:S01]  /*c700*/  FMUL.FTZ R27, R27, c[0x0][0x320] ;  /* 0x0000c8001b1b7a20 */ /* 0x000fe20000410000 */
[C---:B------:R-:W-:Y:S01]  /*c710*/  HMMA.16816.F32 R40, R200.reuse, R8, R40 ;  /* 0x00000008c828723c */ /* 0x040fe20000001828 */
[----:B------:R-:W3:Y:S03]  /*c720*/  LDL.64 R8, [R1+0x38] ;  /* 0x0000380001087983 */ /* 0x000ee60000100a00 */
[----:B------:R-:W-:Y:S01]  /*c730*/  FMUL.FTZ R32, R32, c[0x0][0x320] ;  /* 0x0000c80020207a20 */ /* 0x000fe20000410000 */
[----:B----4-:R-:W-:Y:S01]  /*c740*/  FMNMX.FTZ R3, R18, R3, !PT ;  /* 0x0000000312037209 */ /* 0x010fe20007810000 */
[----:B------:R-:W-:Y:S02]  /*c750*/  FMUL.FTZ R24, R24, c[0x0][0x320] ;  /* 0x0000c80018187a20 */ /* 0x000fe40000410000 */
[----:B------:R-:W-:Y:S01]  /*c760*/  MUFU.TANH R215, R22 ;  /* 0x0000001600d77308 */ /* 0x000fe20000002400 */
[-C--:B------:R-:W-:Y:S03]  /*c770*/  HMMA.16816.F32 R44, R200, R10.reuse, R44 ;  /* 0x0000000ac82c723c */ /* 0x080fe6000000182c */
[----:B------:R-:W-:Y:S01]  /*c780*/  FMUL.FTZ R33, R33, c[0x0][0x320] ;  /* 0x0000c80021217a20 */ /* 0x000fe20000410000 */
[----:B-1----:R-:W-:Y:S01]  /*c790*/  FMNMX.FTZ R137, R206, R137, !PT ;  /* 0x00000089ce897209 */ /* 0x002fe20007810000 */
[----:B------:R-:W-:Y:S02]  /*c7a0*/  FMUL.FTZ R34, R34, c[0x0][0x320] ;  /* 0x0000c80022227a20 */ /* 0x000fe40000410000 */
[----:B------:R-:W-:Y:S01]  /*c7b0*/  FMUL.FTZ R36, R36, c[0x0][0x320] ;  /* 0x0000c80024247a20 */ /* 0x000fe20000410000 */
[----:B------:R-:W-:Y:S01]  /*c7c0*/  HMMA.16816.F32 R48, R208, R10, R48 ;  /* 0x0000000ad030723c */ /* 0x000fe20000001830 */
[----:B------:R1:W-:Y:S03]  /*c7d0*/  MUFU.TANH R214, R23 ;  /* 0x0000001700d67308 */ /* 0x0003e60000002400 */
[----:B------:R-:W-:Y:S01]  /*c7e0*/  FMUL.FTZ R37, R37, c[0x0][0x320] ;  /* 0x0000c80025257a20 */ /* 0x000fe20000410000 */
[----:B--2---:R-:W-:Y:S01]  /*c7f0*/  MOV R21, c[0x0][0x1e4] ;  /* 0x0000790000157a02 */ /* 0x004fe20000000f00 */
[----:B------:R-:W-:Y:S01]  /*c800*/  FMUL.FTZ R38, R38, c[0x0][0x320] ;  /* 0x0000c80026267a20 */ /* 0x000fe20000410000 */
[----:B------:R-:W-:Y:S01]  /*c810*/  FMNMX.FTZ R137, R205, R137, !PT ;  /* 0x00000089cd897209 */ /* 0x000fe20007810000 */
[----:B------:R-:W-:Y:S01]  /*c820*/  FMUL.FTZ R39, R39, c[0x0][0x320] ;  /* 0x0000c80027277a20 */ /* 0x000fe20000410000 */
[----:B------:R-:W-:Y:S02]  /*c830*/  MOV R10, c[0x0][0x1e0] ;  /* 0x00007800000a7a02 */ /* 0x000fe40000000f00 */
        /* <DEDUP_REMOVED lines=9> */
[----:B-1----:R-:W4:Y:S01]  /*c8d0*/  LDL.64 R22, [R1+0x30] ;  /* 0x0000300001167983 */ /* 0x002f220000100a00 */
        /* <DEDUP_REMOVED lines=11> */
[----:B------:R-:W-:Y:S09]  /*c990*/  FMUL.FTZ R31, R31, c[0x0][0x320] ;  /* 0x0000c8001f1f7a20 */ /* 0x000ff20000410000 */
[----:B------:R-:W2:Y:S01]  /*c9a0*/  MUFU.TANH R216, R25 ;  /* 0x0000001900d87308 */ /* 0x000ea20000002400 */
[----:B-1----:R-:W-:Y:S09]  /*c9b0*/  FMNMX.FTZ R0, R217, R0, !PT ;  /* 0x00000000d9007209 */ /* 0x002ff20007810000 */
[----:B------:R-:W1:Y:S01]  /*c9c0*/  MUFU.TANH R221, R36 ;  /* 0x0000002400dd7308 */ /* 0x000e620000002400 */
[----:B--2---:R-:W-:Y:S09]  /*c9d0*/  FMNMX.FTZ R137, R204, R137, !PT ;  /* 0x00000089cc897209 */ /* 0x004ff20007810000 */
[----:B------:R-:W2:Y:S01]  /*c9e0*/  MUFU.TANH R218, R28 ;  /* 0x0000001c00da7308 */ /* 0x000ea20000002400 */
[----:B------:R-:W-:Y:S09]  /*c9f0*/  FMNMX.FTZ R0, R216, R0, !PT ;  /* 0x00000000d8007209 */ /* 0x000ff20007810000 */
        /* <DEDUP_REMOVED lines=10> */
[----:B------:R2:W-:Y:S01]  /*caa0*/  MUFU.TANH R251, R50 ;  /* 0x0000003200fb7308 */ /* 0x0005e20000002400 */
[----:B------:R-:W-:Y:S09]  /*cab0*/  FMNMX.FTZ R0, R40, R0, !PT ;  /* 0x0000000028007209 */ /* 0x000ff20007810000 */
[----:B------:R-:W2:Y:S01]  /*cac0*/  MUFU.TANH R247, R44 ;  /* 0x0000002c00f77308 */ /* 0x000ea20000002400 */
[----:B-1----:R-:W-:Y:S05]  /*cad0*/  FMNMX.FTZ R137, R245, R137, !PT ;  /* 0x00000089f5897209 */ /* 0x002fea0007810000 */
[----:B------:R-:W1:Y:S04]  /*cae0*/  SHFL.BFLY PT, R4, R137, 0x2, 0x1f ;  /* 0x0c401f0089047f89 */ /* 0x000e6800000e0000 */
[----:B------:R-:W1:Y:S01]  /*caf0*/  MUFU.TANH R19, R19 ;  /* 0x0000001300137308 */ /* 0x000e620000002400 */
[----:B--2---:R-:W-:Y:S04]  /*cb00*/  MOV R50, R133 ;  /* 0x0000008500327202 */ /* 0x004fe80000000f00 */
[----:B------:R-:W-:Y:S05]  /*cb10*/  FMNMX.FTZ R0, R50, R0, !PT ;  /* 0x0000000032007209 */ /* 0x000fea0007810000 */
[----:B------:R-:W2:Y:S01]  /*cb20*/  MUFU.TANH R248, R45 ;  /* 0x0000002d00f87308 */ /* 0x000ea20000002400 */
[----:B------:R-:W-:Y:S09]  /*cb30*/  FMNMX.FTZ R0, R247, R0, !PT ;  /* 0x00000000f7007209 */ /* 0x000ff20007810000 */
[----:B------:R-:W2:Y:S01]  /*cb40*/  MUFU.TANH R207, R34 ;  /* 0x0000002200cf7308 */ /* 0x000ea20000002400 */
[----:B-1----:R-:W-:Y:S02]  /*cb50*/  FMNMX.FTZ R137, R137, R4, !PT ;  /* 0x0000000489897209 */ /* 0x002fe40007810000 */
[----:B------:R-:W-:Y:S02]  /*cb60*/  FMNMX.FTZ R3, R19, R3, !PT ;  /* 0x0000000313037209 */ /* 0x000fe40007810000 */
[----:B------:R-:W-:Y:S01]  /*cb70*/  FMNMX.FTZ R4, R197, R139, !PT ;  /* 0x0000008bc5047209 */ /* 0x000fe20007810000 */
[----:B------:R-:W1:Y:S01]  /*cb80*/  SHFL.BFLY PT, R6, R137, 0x1, 0x1f ;  /* 0x0c201f0089067f89 */ /* 0x000e6200000e0000 */
[----:B------:R-:W-:Y:S03]  /*cb90*/  FMNMX.FTZ R3, R215, R3, !PT ;  /* 0x00000003d7037209 */ /* 0x000fe60007810000 */
[----:B------:R-:W1:Y:S01]  /*cba0*/  MUFU.TANH R212, R35 ;  /* 0x0000002300d47308 */ /* 0x000e620000002400 */
[----:B------:R-:W-:Y:S02]  /*cbb0*/  FMNMX.FTZ R4, R198, R4, !PT ;  /* 0x00000004c6047209 */ /* 0x000fe40007810000 */
[----:B------:R-:W-:Y:S02]  /*cbc0*/  FMNMX.FTZ R3, R214, R3, !PT ;  /* 0x00000003d6037209 */ /* 0x000fe40007810000 */
[----:B--2---:R-:W-:Y:S05]  /*cbd0*/  FMNMX.FTZ R0, R248, R0, !PT ;  /* 0x00000000f8007209 */ /* 0x004fea0007810000 */
[----:B------:R-:W2:Y:S01]  /*cbe0*/  MUFU.TANH R246, R38 ;  /* 0x0000002600f67308 */ /* 0x000ea20000002400 */
[----:B------:R-:W2:Y:S01]  /*cbf0*/  SHFL.BFLY PT, R135, R0, 0x2, 0x1f ;  /* 0x0c401f0000877f89 */ /* 0x000ea200000e0000 */
[----:B------:R-:W-:Y:S08]  /*cc00*/  FMNMX.FTZ R3, R207, R3, !PT ;  /* 0x00000003cf037209 */ /* 0x000ff00007810000 */
[----:B------:R-:W2:Y:S01]  /*cc10*/  MUFU.TANH R249, R39 ;  /* 0x0000002700f97308 */ /* 0x000ea20000002400 */
[----:B-1----:R-:W-:Y:S01]  /*cc20*/  FMNMX.FTZ R137, R137, R6, !PT ;  /* 0x0000000689897209 */ /* 0x002fe20007810000 */
[----:B------:R-:W-:Y:S01]  /*cc30*/  @P5 IMAD.WIDE.U32 R6, R242, c[0x0][0x1e0], RZ ;  /* 0x00007800f2065a25 */ /* 0x000fe200078e00ff */
[----:B------:R-:W-:Y:S03]  /*cc40*/  FMNMX.FTZ R3, R212, R3, !PT ;  /* 0x00000003d4037209 */ /* 0x000fe60007810000 */
[----:B------:R-:W-:Y:S04]  /*cc50*/  FMUL.FTZ R142, R137, c[0x0][0x2d0] ;  /* 0x0000b400898e7a20 */ /* 0x000fe80000410000 */
[----:B------:R-:W1:Y:S01]  /*cc60*/  MUFU.TANH R14, R14 ;  /* 0x0000000e000e7308 */ /* 0x000e620000002400 */
[----:B--2---:R-:W-:Y:S02]  /*cc70*/  FMNMX.FTZ R3, R246, R3, !PT ;  /* 0x00000003f6037209 */ /* 0x004fe40007810000 */
[----:B------:R-:W-:Y:S07]  /*cc80*/  FMNMX.FTZ R135, R0, R135, !PT ;  /* 0x0000008700877209 */ /* 0x000fee0007810000 */
[----:B------:R-:W2:Y:S01]  /*cc90*/  MUFU.TANH R15, R15 ;  /* 0x0000000f000f7308 */ /* 0x000ea20000002400 */
[----:B------:R-:W-:Y:S04]  /*cca0*/  FMNMX.FTZ R3, R249, R3, !PT ;  /* 0x00000003f9037209 */ /* 0x000fe80007810000 */
[----:B------:R-:W-:Y:S05]  /*ccb0*/  FMNMX.FTZ R3, R251, R3, !PT ;  /* 0x00000003fb037209 */ /* 0x000fea0007810000 */
[----:B------:R-:W2:Y:S01]  /*ccc0*/  MUFU.TANH R49, R51 ;  /* 0x0000003300317308 */ /* 0x000ea20000002400 */
[----:B-1----:R-:W-:Y:S09]  /*ccd0*/  FMNMX.FTZ R4, R14, R4, !PT ;  /* 0x000000040e047209 */ /* 0x002ff20007810000 */
[----:B------:R-:W1:Y:S01]  /*cce0*/  MUFU.TANH R201, R26 ;  /* 0x0000001a00c97308 */ /* 0x000e620000002400 */
[----:B--2---:R-:W-:Y:S09]  /*ccf0*/  FMNMX.FTZ R0, R15, R4, !PT ;  /* 0x000000040f007209 */ /* 0x004ff20007810000 */
[----:B------:R-:W2:Y:S01]  /*cd00*/  MUFU.TANH R200, R27 ;  /* 0x0000001b00c87308 */ /* 0x000ea20000002400 */
[----:B------:R-:W-:Y:S05]  /*cd10*/  FMNMX.FTZ R3, R49, R3, !PT ;  /* 0x0000000331037209 */ /* 0x000fea0007810000 */
[----:B------:R-:W3:Y:S04]  /*cd20*/  SHFL.BFLY PT, R5, R3, 0x2, 0x1f ;  /* 0x0c401f0003057f89 */ /* 0x000ee800000e0000 */
[----:B------:R-:W3:Y:S01]  /*cd30*/  MUFU.TANH R202, R30 ;  /* 0x0000001e00ca7308 */ /* 0x000ee20000002400 */
[----:B-1----:R-:W-:Y:S01]  /*cd40*/  FMNMX.FTZ R4, R201, R0, !PT ;  /* 0x00000000c9047209 */ /* 0x002fe20007810000 */
[----:B------:R-:W-:Y:S08]  /*cd50*/  FMUL.FTZ R0, R47, c[0x0][0x320] ;  /* 0x0000c8002f007a20 */ /* 0x000ff00000410000 */
[----:B------:R1:W-:Y:S01]  /*cd60*/  MUFU.TANH R141, R0 ;  /* 0x00000000008d7308 */ /* 0x0003e20000002400 */
[----:B--2---:R-:W-:Y:S09]  /*cd70*/  FMNMX.FTZ R4, R200, R4, !PT ;  /* 0x00000004c8047209 */ /* 0x004ff20007810000 */
[----:B------:R-:W2:Y:S01]  /*cd80*/  MUFU.TANH R203, R31 ;  /* 0x0000001f00cb7308 */ /* 0x000ea20000002400 */
[----:B---3--:R-:W-:Y:S02]  /*cd90*/  FMNMX.FTZ R3, R3, R5, !PT ;  /* 0x0000000503037209 */ /* 0x008fe40007810000 */
[----:B------:R-:W-:Y:S01]  /*cda0*/  FMNMX.FTZ R4, R202, R4, !PT ;  /* 0x00000004ca047209 */ /* 0x000fe20007810000 */
[----:B------:R-:W3:Y:S06]  /*cdb0*/  SHFL.BFLY PT, R5, R135, 0x1, 0x1f ;  /* 0x0c201f0087057f89 */ /* 0x000eec00000e0000 */
[----:B------:R-:W3:Y:S01]  /*cdc0*/  MUFU.TANH R250, R42 ;  /* 0x0000002a00fa7308 */ /* 0x000ee20000002400 */
[----:B-1----:R-:W-:Y:S01]  /*cdd0*/  FADD.FTZ R0, -R137, R2 ;  /* 0x0000000289007221 */ /* 0x002fe20000010100 */
[----:B------:R-:W1:Y:S03]  /*cde0*/  SHFL.BFLY PT, R136, R3, 0x1, 0x1f ;  /* 0x0c201f0003887f89 */ /* 0x000e6600000e0000 */
[----:B------:R-:W-:Y:S05]  /*cdf0*/  FMUL.FTZ R0, R0, c[0x0][0x2d0] ;  /* 0x0000b40000007a20 */ /* 0x000fea0000410000 */
[----:B------:R-:W4:Y:S01]  /*ce00*/  MUFU.TANH R252, R43 ;  /* 0x0000002b00fc7308 */ /* 0x000f220000002400 */
[----:B--2---:R-:W-:Y:S01]  /*ce10*/  FMNMX.FTZ R2, R203, R4, !PT ;  /* 0x00000004cb027209 */ /* 0x004fe20007810000 */
[----:B------:R-:W-:Y:S08]  /*ce20*/  FFMA.FTZ R4, R192, c[0x0][0x2d0], -R142 ;  /* 0x0000b400c0047a23 */ /* 0x000ff0000001088e */
[----:B------:R2:W2:Y:S01]  /*ce30*/  MUFU.EX2 R134, R0 ;  /* 0x0000000000867308 */ /* 0x0004a20000000800 */
[----:B---3--:R-:W-:Y:S02]  /*ce40*/  FMNMX.FTZ R135, R135, R5, !PT ;  /* 0x0000000587877209 */ /* 0x008fe40007810000 */
[----:B------:R-:W-:Y:S03]  /*ce50*/  FMNMX.FTZ R2, R250, R2, !PT ;  /* 0x00000002fa027209 */ /* 0x000fe60007810000 */
[----:B------:R-:W-:Y:S01]  /*ce60*/  FMUL.FTZ R192, R135, c[0x0][0x2d0] ;  /* 0x0000b40087c07a20 */ /* 0x000fe20000410000 */
[----:B-1----:R-:W-:Y:S03]  /*ce70*/  FMNMX.FTZ R136, R3, R136, !PT ;  /* 0x0000008803887209 */ /* 0x002fe60007810000 */
[----:B------:R-:W1:Y:S01]  /*ce80*/  MUFU.TANH R140, R46 ;  /* 0x0000002e008c7308 */ /* 0x000e620000002400 */
[----:B----4-:R-:W-:Y:S09]  /*ce90*/  @P5 MOV R5, R23 ;  /* 0x0000001700055202 */ /* 0x010ff20000000f00 */
[----:B------:R3:W4:Y:S01]  /*cea0*/  MUFU.EX2 R223, R4 ;  /* 0x0000000400df7308 */ /* 0x0007220000000800 */
[----:B--2---:R-:W-:Y:S01]  /*ceb0*/  FMNMX.FTZ R0, R252, R2, !PT ;  /* 0x00000002fc007209 */ /* 0x004fe20007810000 */
[----:B------:R-:W-:Y:S02]  /*cec0*/  FADD.FTZ R2, -R136, R132 ;  /* 0x0000008488027221 */ /* 0x000fe40000010100 */
[----:B------:R-:W-:Y:S02]  /*ced0*/  FMUL.FTZ R32, R134, R172 ;  /* 0x000000ac86207220 */ /* 0x000fe40000410000 */
[----:B------:R-:W-:Y:S02]  /*cee0*/  FMUL.FTZ R2, R2, c[0x0][0x2d0] ;  /* 0x0000b40002027a20 */ /* 0x000fe40000410000 */
[----:B------:R-:W-:Y:S02]  /*cef0*/  FMUL.FTZ R33, R134, R173 ;  /* 0x000000ad86217220 */ /* 0x000fe40000410000 */
[----:B------:R2:W2:Y:S01]  /*cf00*/  MUFU.EX2 R133, R2 ;  /* 0x0000000200857308 */ /* 0x0004a20000000800 */
[----:B-1----:R-:W-:Y:S01]  /*cf10*/  FMNMX.FTZ R0, R140, R0, !PT ;  /* 0x000000008c007209 */ /* 0x002fe20007810000 */
[C---:B------:R-:W-:Y:S02]  /*cf20*/  FMUL.FTZ R52, R134.reuse, R52 ;  /* 0x0000003486347220 */ /* 0x040fe40000410000 */
[C---:B------:R-:W-:Y:S01]  /*cf30*/  FMUL.FTZ R53, R134.reuse, R53 ;  /* 0x0000003586357220 */ /* 0x040fe20000410000 */
[----:B------:R-:W-:Y:S01]  /*cf40*/  FMNMX.FTZ R0, R141, R0, !PT ;  /* 0x000000008d007209 */ /* 0x000fe20007810000 */
[C---:B------:R-:W-:Y:S02]  /*cf50*/  FMUL.FTZ R64, R134.reuse, R64 ;  /* 0x0000004086407220 */ /* 0x040fe40000410000 */
[C---:B------:R-:W-:Y:S02]  /*cf60*/  FMUL.FTZ R65, R134.reuse, R65 ;  /* 0x0000004186417220 */ /* 0x040fe40000410000 */
[----:B------:R-:W1:Y:S01]  /*cf70*/  SHFL.BFLY PT, R3, R0, 0x2, 0x1f ;  /* 0x0c401f0000037f89 */ /* 0x000e6200000e0000 */
[----:B---3--:R-:W-:Y:S01]  /*cf80*/  @P5 SHF.R.S32.HI R4, RZ, 0x1f, R242 ;  /* 0x0000001fff045819 */ /* 0x008fe200000114f2 */
[C---:B------:R-:W-:Y:S01]  /*cf90*/  FMUL.FTZ R68, R134.reuse, R68 ;  /* 0x0000004486447220 */ /* 0x040fe20000410000 */
[----:B----4-:R-:W-:Y:S01]  /*cfa0*/  MOV R173, R223 ;  /* 0x000000df00ad7202 */ /* 0x010fe20000000f00 */
[C---:B------:R-:W-:Y:S02]  /*cfb0*/  FMUL.FTZ R69, R134.reuse, R69 ;  /* 0x0000004586457220 */ /* 0x040fe40000410000 */
[C---:B------:R-:W-:Y:S02]  /*cfc0*/  FMUL.FTZ R80, R134.reuse, R80 ;  /* 0x0000005086507220 */ /* 0x040fe40000410000 */
[C---:B------:R-:W-:Y:S02]  /*cfd0*/  FMUL.FTZ R81, R134.reuse, R81 ;  /* 0x0000005186517220 */ /* 0x040fe40000410000 */
[C---:B------:R-:W-:Y:S02]  /*cfe0*/  FMUL.FTZ R84, R134.reuse, R84 ;  /* 0x0000005486547220 */ /* 0x040fe40000410000 */
[----:B------:R-:W-:Y:S02]  /*cff0*/  FMUL.FTZ R85, R134, R85 ;  /* 0x0000005586557220 */ /* 0x000fe40000410000 */
[----:B--2---:R-:W-:Y:S02]  /*d000*/  FADD.FTZ R2, -R135, R138 ;  /* 0x0000008a87027221 */ /* 0x004fe40000010100 */
[--C-:B------:R-:W-:Y:S02]  /*d010*/  FFMA.FTZ R138, R206, c[0x0][0x2d0], -R142.reuse ;  /* 0x0000b400ce8a7a23 */ /* 0x100fe4000001088e */
[----:B------:R-:W-:Y:S02]  /*d020*/  FMUL.FTZ R2, R2, c[0x0][0x2d0] ;  /* 0x0000b40002027a20 */ /* 0x000fe40000410000 */
[C---:B------:R-:W-:Y:S01]  /*d030*/  FMUL.FTZ R34, R133.reuse, R174 ;  /* 0x000000ae85227220 */ /* 0x040fe20000410000 */
[----:B------:R-:W-:Y:S01]  /*d040*/  MOV R174, R252 ;  /* 0x000000fc00ae7202 */ /* 0x000fe20000000f00 */
[----:B------:R2:W3:Y:S01]  /*d050*/  MUFU.EX2 R132, R2 ;  /* 0x0000000200847308 */ /* 0x0004e20000000800 */
[C---:B------:R-:W-:Y:S01]  /*d060*/  FMUL.FTZ R35, R133.reuse, R175 ;  /* 0x000000af85237220 */ /* 0x040fe20000410000 */
[----:B-1----:R-:W-:Y:S01]  /*d070*/  FMNMX.FTZ R0, R0, R3, !PT ;  /* 0x0000000300007209 */ /* 0x002fe20007810000 */
[C---:B------:R-:W-:Y:S01]  /*d080*/  FMUL.FTZ R51, R133.reuse, R191 ;  /* 0x000000bf85337220 */ /* 0x040fe20000410000 */
[----:B------:R-:W-:Y:S01]  /*d090*/  MOV R175, R250 ;  /* 0x000000fa00af7202 */ /* 0x000fe20000000f00 */
        /* <DEDUP_REMOVED lines=10> */
[--C-:B--2---:R-:W-:Y:S02]  /*d140*/  FFMA.FTZ R2, R143, c[0x0][0x2d0], -R142.reuse ;  /* 0x0000b4008f027a23 */ /* 0x104fe4000001088e */
[----:B------:R-:W-:Y:S02]  /*d150*/  FMUL.FTZ R143, R136, c[0x0][0x2d0] ;  /* 0x0000b400888f7a20 */ /* 0x000fe40000410000 */
[----:B------:R-:W1:Y:S01]  /*d160*/  MUFU.EX2 R48, R2 ;  /* 0x0000000200307308 */ /* 0x000e620000000800 */
[----:B---3--:R-:W-:Y:S02]  /*d170*/  FMUL.FTZ R45, R132, R185 ;  /* 0x000000b9842d7220 */ /* 0x008fe40000410000 */
[--C-:B------:R-:W-:Y:S02]  /*d180*/  FFMA.FTZ R3, R194, c[0x0][0x2d0], -R143.reuse ;  /* 0x0000b400c2037a23 */ /* 0x100fe4000001088f */
        /* <DEDUP_REMOVED lines=11> */
[----:B-1----:R-:W-:Y:S01]  /*d240*/  MOV R169, R48 ;  /* 0x0000003000a97202 */ /* 0x002fe20000000f00 */
[--C-:B------:R-:W-:Y:S02]  /*d250*/  FFMA.FTZ R2, R16, c[0x0][0x2d0], -R142.reuse ;  /* 0x0000b40010027a23 */ /* 0x100fe4000001088e */
[----:B------:R-:W-:Y:S02]  /*d260*/  FMUL.FTZ R16, R134, R156 ;  /* 0x0000009c86107220 */ /* 0x000fe40000410000 */
[----:B------:R1:W-:Y:S01]  /*d270*/  MUFU.EX2 R24, R2 ;  /* 0x0000000200187308 */ /* 0x0003e20000000800 */
[C---:B------:R-:W-:Y:S02]  /*d280*/  FMUL.FTZ R77, R132.reuse, R77 ;  /* 0x0000004d844d7220 */ /* 0x040fe40000410000 */
[C---:B------:R-:W-:Y:S02]  /*d290*/  FMUL.FTZ R88, R132.reuse, R88 ;  /* 0x0000005884587220 */ /* 0x040fe40000410000 */
[--C-:B--2---:R-:W-:Y:S02]  /*d2a0*/  FFMA.FTZ R3, R193, c[0x0][0x2d0], -R143.reuse ;  /* 0x0000b400c1037a23 */ /* 0x104fe4000001088f */
[C---:B------:R-:W-:Y:S02]  /*d2b0*/  FMUL.FTZ R89, R132.reuse, R89 ;  /* 0x0000005984597220 */ /* 0x040fe40000410000 */
[C---:B------:R-:W-:Y:S01]  /*d2c0*/  FMUL.FTZ R92, R132.reuse, R92 ;  /* 0x0000005c845c7220 */ /* 0x040fe20000410000 */
[----:B------:R2:W-:Y:S01]  /*d2d0*/  MUFU.EX2 R44, R3 ;  /* 0x00000003002c7308 */ /* 0x0005e20000000800 */
[----:B------:R-:W-:Y:S02]  /*d2e0*/  FMUL.FTZ R93, R132, R93 ;  /* 0x0000005d845d7220 */ /* 0x000fe40000410000 */
[C---:B------:R-:W-:Y:S02]  /*d2f0*/  FMUL.FTZ R96, R134.reuse, R96 ;  /* 0x0000006086607220 */ /* 0x040fe40000410000 */
[C---:B------:R-:W-:Y:S02]  /*d300*/  FMUL.FTZ R97, R134.reuse, R97 ;  /* 0x0000006186617220 */ /* 0x040fe40000410000 */
[C---:B------:R-:W-:Y:S02]  /*d310*/  FMUL.FTZ R98, R133.reuse, R98 ;  /* 0x0000006285627220 */ /* 0x040fe40000410000 */
[----:B------:R-:W-:Y:S02]  /*d320*/  FMUL.FTZ R99, R133, R99 ;  /* 0x0000006385637220 */ /* 0x000fe40000410000 */
[C---:B------:R-:W-:Y:S02]  /*d330*/  FMUL.FTZ R100, R134.reuse, R100 ;  /* 0x0000006486647220 */ /* 0x040fe40000410000 */
[C---:B------:R-:W-:Y:S02]  /*d340*/  FMUL.FTZ R101, R134.reuse, R101 ;  /* 0x0000006586657220 */ /* 0x040fe40000410000 */
[----:B-1----:R-:W-:Y:S02]  /*d350*/  FFMA.FTZ R2, R17, c[0x0][0x2d0], -R142 ;  /* 0x0000b40011027a23 */ /* 0x002fe4000001088e */
[----:B------:R-:W-:Y:S02]  /*d360*/  FMUL.FTZ R17, R134, R157 ;  /* 0x0000009d86117220 */ /* 0x000fe40000410000 */
[----:B------:R1:W3:Y:S01]  /*d370*/  MUFU.EX2 R11, R2 ;  /* 0x00000002000b7308 */ /* 0x0002e20000000800 */
[C---:B------:R-:W-:Y:S02]  /*d380*/  FMUL.FTZ R102, R133.reuse, R102 ;  /* 0x0000006685667220 */ /* 0x040fe40000410000 */
[C---:B------:R-:W-:Y:S02]  /*d390*/  FMUL.FTZ R103, R133.reuse, R103 ;  /* 0x0000006785677220 */ /* 0x040fe40000410000 */
[--C-:B--2---:R-:W-:Y:S02]  /*d3a0*/  FFMA.FTZ R3, R18, c[0x0][0x2d0], -R143.reuse ;  /* 0x0000b40012037a23 */ /* 0x104fe4000001088f */
[C---:B------:R-:W-:Y:S02]  /*d3b0*/  FMUL.FTZ R18, R133.reuse, R158 ;  /* 0x0000009e85127220 */ /* 0x040fe40000410000 */
[C---:B------:R-:W-:Y:S01]  /*d3c0*/  FMUL.FTZ R104, R132.reuse, R104 ;  /* 0x0000006884687220 */ /* 0x040fe20000410000 */
[----:B------:R2:W-:Y:S01]  /*d3d0*/  MUFU.EX2 R20, R3 ;  /* 0x0000000300147308 */ /* 0x0005e20000000800 */
[C---:B------:R-:W-:Y:S02]  /*d3e0*/  FMUL.FTZ R105, R132.reuse, R105 ;  /* 0x0000006984697220 */ /* 0x040fe40000410000 */
[C---:B------:R-:W-:Y:S02]  /*d3f0*/  FMUL.FTZ R108, R132.reuse, R108 ;  /* 0x0000006c846c7220 */ /* 0x040fe40000410000 */
[----:B------:R-:W-:Y:S02]  /*d400*/  FMUL.FTZ R109, R132, R109 ;  /* 0x0000006d846d7220 */ /* 0x000fe40000410000 */
[C---:B------:R-:W-:Y:S02]  /*d410*/  FMUL.FTZ R112, R134.reuse, R112 ;  /* 0x0000007086707220 */ /* 0x040fe40000410000 */
[C---:B------:R-:W-:Y:S02]  /*d420*/  FMUL.FTZ R113, R134.reuse, R113 ;  /* 0x0000007186717220 */ /* 0x040fe40000410000 */
[C---:B------:R-:W-:Y:S02]  /*d430*/  FMUL.FTZ R114, R133.reuse, R114 ;  /* 0x0000007285727220 */ /* 0x040fe40000410000 */
[C---:B------:R-:W-:Y:S01]  /*d440*/  FMUL.FTZ R115, R133.reuse, R115 ;  /* 0x0000007385737220 */ /* 0x040fe20000410000 */
[----:B-1----:R-:W2:Y:S01]  /*d450*/  SHFL.BFLY PT, R2, R0, 0x1, 0x1f ;  /* 0x0c201f0000027f89 */ /* 0x002ea200000e0000 */
        /* <DEDUP_REMOVED lines=10> */
[C---:B------:R-:W-:Y:S02]  /*d500*/  FMUL.FTZ R130, R133.reuse, R130 ;  /* 0x0000008285827220 */ /* 0x040fe40000410000 */
[----:B------:R-:W-:Y:S01]  /*d510*/  FMUL.FTZ R131, R133, R131 ;  /* 0x0000008385837220 */ /* 0x000fe20000410000 */
[----:B--2---:R-:W-:Y:S01]  /*d520*/  FMNMX.FTZ R3, R0, R2, !PT ;  /* 0x0000000200037209 */ /* 0x004fe20007810000 */
[----:B------:R-:W-:Y:S01]  /*d530*/  @P5 IMAD R2, R4, c[0x0][0x1e0], RZ ;  /* 0x0000780004025a24 */ /* 0x000fe200078e02ff */
[----:B------:R-:W-:Y:S01]  /*d540*/  @P5 MOV R4, R8 ;  /* 0x0000000800045202 */ /* 0x000fe20000000f00 */
[----:B------:R-:W-:Y:S02]  /*d550*/  FFMA.FTZ R0, R19, c[0x0][0x2d0], -R143 ;  /* 0x0000b40013007a23 */ /* 0x000fe4000001088f */
[----:B------:R-:W-:Y:S02]  /*d560*/  @P5 IMAD R2, R242, c[0x0][0x1e4], R2 ;  /* 0x00007900f2025a24 */ /* 0x000fe400078e0202 */
[----:B------:R-:W-:Y:S01]  /*d570*/  @P5 IMAD.WIDE.U32 R4, R6, 0x30, R4 ;  /* 0x0000003006045825 */ /* 0x000fe200078e0004 */
[----:B------:R1:W-:Y:S02]  /*d580*/  MUFU.EX2 R194, R0 ;  /* 0x0000000000c27308 */ /* 0x0003e40000000800 */
[----:B------:R-:W-:Y:S01]  /*d590*/  @P5 IADD3 R2, R7, R2, RZ ;  /* 0x0000000207025210 */ /* 0x000fe20007ffe0ff */
[--C-:B------:R-:W-:Y:S01]  /*d5a0*/  FFMA.FTZ R6, R196, c[0x0][0x2d0], -R192.reuse ;  /* 0x0000b400c4067a23 */ /* 0x100fe200000108c0 */
[----:B---3--:R-:W-:Y:S01]  /*d5b0*/  MOV R196, R11 ;  /* 0x0000000b00c47202 */ /* 0x008fe20000000f00 */
[--C-:B------:R-:W-:Y:S02]  /*d5c0*/  FFMA.FTZ R7, R195, c[0x0][0x2d0], -R192.reuse ;  /* 0x0000b400c3077a23 */ /* 0x100fe400000108c0 */
[----:B------:R-:W-:Y:S02]  /*d5d0*/  @P5 IMAD R2, R2, 0x30, RZ ;  /* 0x0000003002025824 */ /* 0x000fe400078e02ff */
[----:B------:R-:W-:Y:S01]  /*d5e0*/  FFMA.FTZ R11, R12, c[0x0][0x2d0], -R192 ;  /* 0x0000b4000c0b7a23 */ /* 0x000fe200000108c0 */
[----:B------:R2:W3:Y:S01]  /*d5f0*/  MUFU.EX2 R42, R6 ;  /* 0x00000006002a7308 */ /* 0x0004e20000000800 */
[----:B------:R-:W-:Y:S01]  /*d600*/  FMUL.FTZ R12, R132, R152 ;  /* 0x00000098840c7220 */ /* 0x000fe20000410000 */
[----:B------:R-:W-:Y:S01]  /*d610*/  @P5 IADD3 R2, R5, R2, RZ ;  /* 0x0000000205025210 */ /* 0x000fe20007ffe0ff */
[----:B------:R-:W-:Y:S03]  /*d620*/  FMUL.FTZ R19, R133, R159 ;  /* 0x0000009f85137220 */ /* 0x000fe60000410000 */
[----:B------:R-:W-:Y:S02]  /*d630*/  @P5 SHF.L.U64.HI R5, R4, 0x1, R2 ;  /* 0x0000000104055819 */ /* 0x000fe40000010202 */
[C---:B------:R-:W-:Y:S02]  /*d640*/  @P5 SHF.L.U32 R2, R10.reuse, 0x5, RZ ;  /* 0x000000050a025819 */ /* 0x040fe400000006ff */
[----:B------:R4:W4:Y:S01]  /*d650*/  MUFU.EX2 R41, R7 ;  /* 0x0000000700297308 */ /* 0x0009220000000800 */
[----:B------:R-:W-:Y:S01]  /*d660*/  @P5 SHF.L.U64.HI R10, R10, 0x5, R21 ;  /* 0x000000050a0a5819 */ /* 0x000fe20000010215 */
[----:B-1----:R-:W-:Y:S01]  /*d670*/  FADD.FTZ R0, -R3, R139 ;  /* 0x0000008b03007221 */ /* 0x002fe20000010100 */
[----:B------:R-:W-:Y:S03]  /*d680*/  MOV R139, R251 ;  /* 0x000000fb008b7202 */ /* 0x000fe60000000f00 */
[----:B------:R-:W-:Y:S04]  /*d690*/  FMUL.FTZ R0, R0, c[0x0][0x2d0] ;  /* 0x0000b40000007a20 */ /* 0x000fe80000410000 */
[----:B------:R1:W-:Y:S01]  /*d6a0*/  MUFU.EX2 R195, R11 ;  /* 0x0000000b00c37308 */ /* 0x0003e20000000800 */
[----:B------:R-:W-:Y:S01]  /*d6b0*/  FFMA.FTZ R139, R139, c[0x0][0x2d0], -R143 ;  /* 0x0000b4008b8b7a23 */ /* 0x000fe2000001088f */
[----:B--2---:R-:W-:Y:S02]  /*d6c0*/  @P5 SHF.L.U32 R6, R4, 0x1, RZ ;  /* 0x0000000104065819 */ /* 0x004fe400000006ff */
[----:B---3--:R-:W-:Y:S02]  /*d6d0*/  MOV R172, R42 ;  /* 0x0000002a00ac7202 */ /* 0x008fe40000000f00 */
[C---:B------:R-:W-:Y:S02]  /*d6e0*/  @P5 IADD3 R8, P2, R6.reuse, 0x80, RZ ;  /* 0x0000008006085810 */ /* 0x040fe40007f5e0ff */
[----:B------:R-:W-:Y:S02]  /*d6f0*/  @P5 IADD3 R6, P0, R6, c[0x0][0x1c8], RZ ;  /* 0x0000720006065a10 */ /* 0x000fe40007f1e0ff */
[----:B------:R-:W2:Y:S01]  /*d700*/  MUFU.EX2 R0, R0 ;  /* 0x0000000000007308 */ /* 0x000ea20000000800 */
[----:B------:R-:W-:Y:S02]  /*d710*/  @P5 IADD3 R8, P1, R8, c[0x0][0x1c8], RZ ;  /* 0x0000720008085a10 */ /* 0x000fe40007f3e0ff */
[----:B----4-:R-:W-:Y:S02]  /*d720*/  @P5 IADD3.X R7, R5, c[0x0][0x1cc], RZ, P0, !PT ;  /* 0x0000730005075a10 */ /* 0x010fe400007fe4ff */
[----:B------:R-:W-:Y:S02]  /*d730*/  @P5 IADD3.X R9, RZ, c[0x0][0x1cc], R5, P1, P2 ;  /* 0x00007300ff095a10 */ /* 0x000fe40000fe4405 */
[----:B------:R-:W-:Y:S01]  /*d740*/  @P5 IADD3 R4, P0, R6, R2, RZ ;  /* 0x0000000206045210 */ /* 0x000fe20007f1e0ff */
[----:B------:R3:W-:Y:S01]  /*d750*/  @P5 LDGSTS.E.BYPASS.LTC128B.128 [R243+0x5080], [R6.64], !P4 ;  /* 0x0508000006f35fae */ /* 0x0007e2000e101d4e */
[----:B------:R-:W-:Y:S02]  /*d760*/  MOV R168, R41 ;  /* 0x0000002900a87202 */ /* 0x000fe40000000f00 */
[----:B------:R-:W-:Y:S01]  /*d770*/  @P5 IADD3.X R5, R7, R10, RZ, P0, !PT ;  /* 0x0000000a07055210 */ /* 0x000fe200007fe4ff */
[----:B-1----:R-:W-:Y:S01]  /*d780*/  FFMA.FTZ R11, R13, c[0x0][0x2d0], -R192 ;  /* 0x0000b4000d0b7a23 */ /* 0x002fe200000108c0 */
[----:B------:R-:W-:Y:S01]  /*d790*/  ISETP.GT.AND P0, PT, R244, UR4, PT ;  /* 0x00000004f4007c0c */ /* 0x000fe2000bf04270 */
[----:B------:R-:W-:Y:S02]  /*d7a0*/  FMUL.FTZ R13, R132, R153 ;  /* 0x00000099840d7220 */ /* 0x000fe40000410000 */
[----:B------:R1:W-:Y:S01]  /*d7b0*/  @P5 LDGSTS.E.BYPASS.LTC128B.128 [R243+0x6880], [R8.64], !P3 ;  /* 0x0688000008f35fae */ /* 0x0003e2000d901d4e */
[----:B------:R-:W4:Y:S01]  /*d7c0*/  MUFU.EX2 R193, R11 ;  /* 0x0000000b00c17308 */ /* 0x000f220000000800 */
[----:B------:R-:W-:Y:S06]  /*d7d0*/  MOV R244, R242 ;  /* 0x000000f200f47202 */ /* 0x000fec0000000f00 */
[----:B------:R1:W-:Y:S01]  /*d7e0*/  @P5 LDGSTS.E.BYPASS.LTC128B.128 [R243+0x5880], [R4.64], !P4 ;  /* 0x0588000004f35fae */ /* 0x0003e2000e101d4e */
[C---:B--2---:R-:W-:Y:S01]  /*d7f0*/  FMUL.FTZ R30, R0.reuse, R170 ;  /* 0x000000aa001e7220 */ /* 0x044fe20000410000 */
[----:B------:R-:W-:Y:S01]  /*d800*/  MOV R170, R44 ;  /* 0x0000002c00aa7202 */ /* 0x000fe20000000f00 */
[C---:B------:R-:W-:Y:S02]  /*d810*/  FMUL.FTZ R26, R0.reuse, R166 ;  /* 0x000000a6001a7220 */ /* 0x040fe40000410000 */
[C---:B------:R-:W-:Y:S02]  /*d820*/  FMUL.FTZ R27, R0.reuse, R167 ;  /* 0x000000a7001b7220 */ /* 0x040fe40000410000 */
[C---:B------:R-:W-:Y:S01]  /*d830*/  FMUL.FTZ R43, R0.reuse, R183 ;  /* 0x000000b7002b7220 */ /* 0x040fe20000410000 */
[----:B------:R2:W-:Y:S01]  /*d840*/  @P5 LDGSTS.E.BYPASS.LTC128B.128 [R243+0x7080], [R4.64+0x80], !P3 ;  /* 0x0708008004f35fae */ /* 0x0005e2000d901d4e */
[----:B------:R-:W-:Y:S01]  /*d850*/  MOV R183, R245 ;  /* 0x000000f500b77202 */ /* 0x000fe20000000f00 */
[----:B------:R-:W-:Y:S01]  /*d860*/  FMUL.FTZ R31, R0, R171 ;  /* 0x000000ab001f7220 */ /* 0x000fe20000410000 */
[----:B---3--:R-:W-:Y:S01]  /*d870*/  @P5 IADD3 R6, P1, R4, R2, RZ ;  /* 0x0000000204065210 */ /* 0x008fe20007f3e0ff */
[----:B------:R-:W-:Y:S01]  /*d880*/  FMUL.FTZ R2, R3, c[0x0][0x2d0] ;  /* 0x0000b40003027a20 */ /* 0x000fe20000410000 */
[----:B------:R-:W-:Y:S01]  /*d890*/  MOV R171, R222 ;  /* 0x000000de00ab7202 */ /* 0x000fe20000000f00 */
[C---:B------:R-:W-:Y:S01]  /*d8a0*/  FMUL.FTZ R46, R0.reuse, R186 ;  /* 0x000000ba002e7220 */ /* 0x040fe20000410000 */
[----:B------:R-:W-:Y:S01]  /*d8b0*/  @P5 IADD3.X R7, R5, R10, RZ, P1, !PT ;  /* 0x0000000a05075210 */ /* 0x000fe20000ffe4ff */
[C---:B------:R-:W-:Y:S01]  /*d8c0*/  FMUL.FTZ R10, R0.reuse, R150 ;  /* 0x00000096000a7220 */ /* 0x040fe20000410000 */
[----:B----4-:R-:W-:Y:S01]  /*d8d0*/  F2FP.PACK_AB R150, R193, R195 ;  /* 0x000000c3c196723e */ /* 0x010fe200000000ff */
[----:B------:R-:W-:Y:S02]  /*d8e0*/  FMUL.FTZ R11, R0, R151 ;  /* 0x00000097000b7220 */ /* 0x000fe40000410000 */
[----:B------:R3:W-:Y:S01]  /*d8f0*/  @P5 LDGSTS.E.BYPASS.LTC128B.128 [R243+0x6080], [R6.64], !P4 ;  /* 0x0608000006f35fae */ /* 0x0007e2000e101d4e */
[--C-:B-1----:R-:W-:Y:S01]  /*d900*/  FFMA.FTZ R8, R197, c[0x0][0x2d0], -R2.reuse ;  /* 0x0000b400c5087a23 */ /* 0x102fe20000010802 */
[----:B------:R-:W-:Y:S01]  /*d910*/  MOV R197, R20 ;  /* 0x0000001400c57202 */ /* 0x000fe20000000f00 */
[----:B------:R-:W-:Y:S02]  /*d920*/  FMUL.FTZ R9, R132, R149 ;  /* 0x0000009584097220 */ /* 0x000fe40000410000 */
[----:B------:R1:W-:Y:S01]  /*d930*/  MUFU.EX2 R209, R8 ;  /* 0x0000000800d17308 */ /* 0x0003e20000000800 */
[C---:B------:R-:W-:Y:S02]  /*d940*/  FMUL.FTZ R47, R0.reuse, R187 ;  /* 0x000000bb002f7220 */ /* 0x040fe40000410000 */
[----:B------:R3:W-:Y:S01]  /*d950*/  @P5 LDGSTS.E.BYPASS.LTC128B.128 [R243+0x7880], [R6.64+0x80], !P3 ;  /* 0x0788008006f35fae */ /* 0x0007e2000d901d4e */
[C---:B------:R-:W-:Y:S02]  /*d960*/  FMUL.FTZ R58, R0.reuse, R58 ;  /* 0x0000003a003a7220 */ /* 0x040fe40000410000 */
[C---:B------:R-:W-:Y:S02]  /*d970*/  FMUL.FTZ R59, R0.reuse, R59 ;  /* 0x0000003b003b7220 */ /* 0x040fe40000410000 */
[----:B------:R-:W-:Y:S02]  /*d980*/  FMUL.FTZ R62, R0, R62 ;  /* 0x0000003e003e7220 */ /* 0x000fe40000410000 */
[----:B--2---:R-:W-:Y:S01]  /*d990*/  FMUL.FTZ R5, R134, R145 ;  /* 0x0000009186057220 */ /* 0x004fe20000410000 */
[----:B------:R-:W-:Y:S01]  /*d9a0*/  F2FP.PACK_AB R145, R44, R222 ;  /* 0x000000de2c91723e */ /* 0x000fe200000000ff */
[----:B------:R-:W-:Y:S01]  /*d9b0*/  FMUL.FTZ R44, R132, R184 ;  /* 0x000000b8842c7220 */ /* 0x000fe20000410000 */
[----:B------:R-:W2:Y:S01]  /*d9c0*/  LDSM.16.MT88.4 R20, [R225+0x2080] ;  /* 0x00208000e114783b */ /* 0x000ea20000004200 */
[----:B------:R4:W-:Y:S01]  /*d9d0*/  MUFU.EX2 R184, R138 ;  /* 0x0000008a00b87308 */ /* 0x0009e20000000800 */
[----:B------:R-:W-:Y:S01]  /*d9e0*/  FFMA.FTZ R4, R198, c[0x0][0x2d0], -R2 ;  /* 0x0000b400c6047a23 */ /* 0x000fe20000010802 */
[----:B------:R-:W-:Y:S01]  /*d9f0*/  MOV R198, R24 ;  /* 0x0000001800c67202 */ /* 0x000fe20000000f00 */
[----:B------:R-:W-:Y:S02]  /*da00*/  FMUL.FTZ R24, R132, R164 ;  /* 0x000000a484187220 */ /* 0x000fe40000410000 */
[C---:B------:R-:W-:Y:S02]  /*da10*/  FMUL.FTZ R63, R0.reuse, R63 ;  /* 0x0000003f003f7220 */ /* 0x040fe40000410000 */
[----:B------:R-:W2:Y:S01]  /*da20*/  LDSM.16.MT88.4 R36, [R226+0x2080] ;  /* 0x00208000e224783b */ /* 0x000ea20000004200 */
[----:B------:R-:W-:Y:S02]  /*da30*/  FMUL.FTZ R74, R0, R74 ;  /* 0x0000004a004a7220 */ /* 0x000fe40000410000 */
[----:B------:R-:W4:Y:S01]  /*da40*/  MUFU.EX2 R210, R4 ;  /* 0x0000000400d27308 */ /* 0x000f220000000800 */
[C---:B-1----:R-:W-:Y:S01]  /*da50*/  FMUL.FTZ R8, R132.reuse, R148 ;  /* 0x0000009484087220 */ /* 0x042fe20000410000 */
[----:B------:R-:W-:Y:S01]  /*da60*/  F2FP.PACK_AB R148, R41, R42 ;  /* 0x0000002a2994723e */ /* 0x000fe200000000ff */
[----:B------:R-:W-:Y:S01]  /*da70*/  FMUL.FTZ R41, R132, R181 ;  /* 0x000000b584297220 */ /* 0x000fe20000410000 */
[----:B------:R-:W-:Y:S01]  /*da80*/  MOV R181, R249 ;  /* 0x000000f900b57202 */ /* 0x000fe20000000f00 */
[----:B------:R-:W-:Y:S01]  /*da90*/  FMUL.FTZ R42, R0, R182 ;  /* 0x000000b6002a7220 */ /* 0x000fe20000410000 */
[----:B------:R-:W-:Y:S01]  /*daa0*/  MOV R182, R246 ;  /* 0x000000f600b67202 */ /* 0x000fe20000000f00 */
[C---:B---3--:R-:W-:Y:S01]  /*dab0*/  FMUL.FTZ R6, R133.reuse, R146 ;  /* 0x0000009285067220 */ /* 0x048fe20000410000 */
[----:B------:R-:W-:Y:S01]  /*dac0*/  F2FP.PACK_AB R146, R196, R198 ;  /* 0x000000c6c492723e */ /* 0x000fe200000000ff */
[----:B------:R-:W-:Y:S01]  /*dad0*/  FMUL.FTZ R7, R133, R147 ;  /* 0x0000009385077220 */ /* 0x000fe20000410000 */
[----:B------:R-:W-:Y:S01]  /*dae0*/  F2FP.PACK_AB R147, R194, R197 ;  /* 0x000000c5c293723e */ /* 0x000fe200000000ff */
[----:B------:R-:W-:Y:S01]  /*daf0*/  LDSM.16.MT88.4 R156, [R227+0x2080] ;  /* 0x00208000e39c783b */ /* 0x000fe20000004200 */
[C---:B------:R-:W-:Y:S02]  /*db00*/  FMUL.FTZ R75, R0.reuse, R75 ;  /* 0x0000004b004b7220 */ /* 0x040fe40000410000 */
[----:B----4-:R-:W-:Y:S02]  /*db10*/  FFMA.FTZ R138, R205, c[0x0][0x2d0], -R142 ;  /* 0x0000b400cd8a7a23 */ /* 0x010fe4000001088e */
[C---:B------:R-:W-:Y:S02]  /*db20*/  FMUL.FTZ R78, R0.reuse, R78 ;  /* 0x0000004e004e7220 */ /* 0x040fe40000410000 */
[----:B------:R1:W-:Y:S01]  /*db30*/  MUFU.EX2 R185, R138 ;  /* 0x0000008a00b97308 */ /* 0x0003e20000000800 */
[C---:B------:R-:W-:Y:S01]  /*db40*/  FMUL.FTZ R79, R0.reuse, R79 ;  /* 0x0000004f004f7220 */ /* 0x040fe20000410000 */
[----:B------:R-:W-:Y:S01]  /*db50*/  LDSM.16.MT88.4 R164, [R228+0x2880] ;  /* 0x00288000e4a4783b */ /* 0x000fe20000004200 */
[C---:B------:R-:W-:Y:S02]  /*db60*/  FMUL.FTZ R90, R0.reuse, R90 ;  /* 0x0000005a005a7220 */ /* 0x040fe40000410000 */
[----:B------:R-:W-:Y:S01]  /*db70*/  FMUL.FTZ R91, R0, R91 ;  /* 0x0000005b005b7220 */ /* 0x000fe20000410000 */
[----:B------:R-:W-:Y:S01]  /*db80*/  F2FP.PACK_AB R149, R210, R209 ;  /* 0x000000d1d295723e */ /* 0x000fe200000000ff */
[----:B------:R-:W-:Y:S02]  /*db90*/  FFMA.FTZ R4, R14, c[0x0][0x2d0], -R2 ;  /* 0x0000b4000e047a23 */ /* 0x000fe40000010802 */
[C---:B------:R-:W-:Y:S01]  /*dba0*/  FMUL.FTZ R14, R0.reuse, R154 ;  /* 0x0000009a000e7220 */ /* 0x040fe20000410000 */
[----:B------:R-:W0:Y:S01]  /*dbb0*/  LDGDEPBAR ;  /* 0x00000000000079af */ /* 0x000e220000000000 */
[----:B------:R3:W-:Y:S01]  /*dbc0*/  MUFU.EX2 R211, R4 ;  /* 0x0000000400d37308 */ /* 0x0007e20000000800 */
[C---:B------:R-:W-:Y:S02]  /*dbd0*/  FMUL.FTZ R94, R0.reuse, R94 ;  /* 0x0000005e005e7220 */ /* 0x040fe40000410000 */
[C---:B------:R-:W-:Y:S02]  /*dbe0*/  FMUL.FTZ R95, R0.reuse, R95 ;  /* 0x0000005f005f7220 */ /* 0x040fe40000410000 */
[C---:B------:R-:W-:Y:S02]  /*dbf0*/  FMUL.FTZ R106, R0.reuse, R106 ;  /* 0x0000006a006a7220 */ /* 0x040fe40000410000 */
[C---:B------:R-:W-:Y:S02]  /*dc00*/  FMUL.FTZ R107, R0.reuse, R107 ;  /* 0x0000006b006b7220 */ /* 0x040fe40000410000 */
[C---:B------:R-:W-:Y:S02]  /*dc10*/  FMUL.FTZ R110, R0.reuse, R110 ;  /* 0x0000006e006e7220 */ /* 0x040fe40000410000 */
[C---:B------:R-:W-:Y:S02]  /*dc20*/  FMUL.FTZ R111, R0.reuse, R111 ;  /* 0x0000006f006f7220 */ /* 0x040fe40000410000 */
[----:B-1----:R-:W-:Y:S02]  /*dc30*/  FFMA.FTZ R138, R199, c[0x0][0x2d0], -R142 ;  /* 0x0000b400c78a7a23 */ /* 0x002fe4000001088e */
[C---:B------:R-:W-:Y:S02]  /*dc40*/  FMUL.FTZ R122, R0.reuse, R122 ;  /* 0x0000007a007a7220 */ /* 0x040fe40000410000 */
[----:B------:R1:W-:Y:S01]  /*dc50*/  MUFU.EX2 R252, R138 ;  /* 0x0000008a00fc7308 */ /* 0x0003e20000000800 */
[C---:B------:R-:W-:Y:S02]  /*dc60*/  FMUL.FTZ R123, R0.reuse, R123 ;  /* 0x0000007b007b7220 */ /* 0x040fe40000410000 */
[C---:B------:R-:W-:Y:S02]  /*dc70*/  FMUL.FTZ R126, R0.reuse, R126 ;  /* 0x0000007e007e7220 */ /* 0x040fe40000410000 */
[C---:B------:R-:W-:Y:S02]  /*dc80*/  FMUL.FTZ R127, R0.reuse, R127 ;  /* 0x0000007f007f7220 */ /* 0x040fe40000410000 */
[--C-:B---3--:R-:W-:Y:S02]  /*dc90*/  FFMA.FTZ R4, R15, c[0x0][0x2d0], -R2.reuse ;  /* 0x0000b4000f047a23 */ /* 0x108fe40000010802 */
[----:B------:R-:W-:Y:S02]  /*dca0*/  FMUL.FTZ R15, R0, R155 ;  /* 0x0000009b000f7220 */ /* 0x000fe40000410000 */
[----:B------:R3:W4:Y:S01]  /*dcb0*/  MUFU.EX2 R213, R4 ;  /* 0x0000000400d57308 */ /* 0x0007220000000800 */
[----:B------:R-:W2:Y:S01]  /*dcc0*/  LDSM.16.MT88.4 R152, [R228+0x2080] ;  /* 0x00208000e498783b */ /* 0x000ea20000004200 */
[----:B------:R-:W-:Y:S02]  /*dcd0*/  FFMA.FTZ R140, R140, c[0x0][0x2d0], -R2 ;  /* 0x0000b4008c8c7a23 */ /* 0x000fe40000010802 */
[----:B-1----:R-:W-:Y:S06]  /*dce0*/  FFMA.FTZ R138, R204, c[0x0][0x2d0], -R142 ;  /* 0x0000b400cc8a7a23 */ /* 0x002fec000001088e */
[----:B------:R1:W-:Y:S01]  /*dcf0*/  MUFU.EX2 R251, R138 ;  /* 0x0000008a00fb7308 */ /* 0x0003e20000000800 */
[----:B---3--:R-:W-:Y:S01]  /*dd00*/  FMUL.FTZ R4, R134, R144 ;  /* 0x0000009086047220 */ /* 0x008fe20000410000 */
[----:B------:R-:W-:Y:S01]  /*dd10*/  F2FP.PACK_AB R144, R48, R223 ;  /* 0x000000df3090723e */ /* 0x000fe200000000ff */
[C---:B------:R-:W-:Y:S01]  /*dd20*/  FMUL.FTZ R48, R134.reuse, R188 ;  /* 0x000000bc86307220 */ /* 0x040fe20000410000 */
[----:B----4-:R-:W-:Y:S05]  /*dd30*/  F2FP.PACK_AB R151, R213, R211 ;  /* 0x000000d3d597723e */ /* 0x010fea00000000ff */
[-C--:B--2---:R-:W-:Y:S08]  /*dd40*/  HMMA.16816.F32 R4, R144, R20.reuse, R4 ;  /* 0x000000149004723c */ /* 0x084ff00000001804 */
[C---:B------:R-:W-:Y:S04]  /*dd50*/  HMMA.16816.F32 R8, R148.reuse, R20, R8 ;  /* 0x000000149408723c */ /* 0x040fe80000001808 */
[--C-:B-1----:R-:W-:Y:S02]  /*dd60*/  FFMA.FTZ R138, R215, c[0x0][0x2d0], -R143.reuse ;  /* 0x0000b400d78a7a23 */ /* 0x102fe4000001088f */
[----:B------:R-:W-:Y:S01]  /*dd70*/  MUFU.EX2 R215, R139 ;  /* 0x0000008b00d77308 */ /* 0x000fe20000000800 */
[C---:B------:R-:W-:Y:S01]  /*dd80*/  FMUL.FTZ R20, R134.reuse, R160 ;  /* 0x000000a086147220 */ /* 0x040fe20000410000 */
[-C--:B------:R-:W-:Y:S04]  /*dd90*/  HMMA.16816.F32 R12, R148, R22.reuse, R12 ;  /* 0x00000016940c723c */ /* 0x080fe8000000180c */
[----:B------:R-:W-:Y:S04]  /*dda0*/  FMUL.FTZ R21, R134, R161 ;  /* 0x000000a186157220 */ /* 0x000fe80000410000 */
[C---:B------:R-:W-:Y:S01]  /*ddb0*/  HMMA.16816.F32 R16, R144.reuse, R22, R16 ;  /* 0x000000169010723c */ /* 0x040fe20000001810 */
[----:B------:R1:W-:Y:S06]  /*ddc0*/  MUFU.EX2 R250, R138 ;  /* 0x0000008a00fa7308 */ /* 0x0003ec0000000800 */
[C---:B------:R-:W-:Y:S02]  /*ddd0*/  FMUL.FTZ R22, R133.reuse, R162 ;  /* 0x000000a285167220 */ /* 0x040fe40000410000 */
[C---:B------:R-:W-:Y:S02]  /*dde0*/  FMUL.FTZ R23, R133.reuse, R163 ;  /* 0x000000a385177220 */ /* 0x040fe40000410000 */
[----:B------:R-:W-:Y:S01]  /*ddf0*/  LDSM.16.MT88.4 R160, [R226+0x2880] ;  /* 0x00288000e2a0783b */ /* 0x000fe20000004200 */
[----:B------:R-:W-:Y:S04]  /*de00*/  MUFU.EX2 R139, R140 ;  /* 0x0000008c008b7308 */ /* 0x000fe80000000800 */
[-C--:B------:R-:W-:Y:S08]  /*de10*/  HMMA.16816.F32 R20, R144, R36.reuse, R20 ;  /* 0x000000249014723c */ /* 0x080ff00000001814 */
[C---:B------:R-:W-:Y:S04]  /*de20*/  HMMA.16816.F32 R24, R148.reuse, R36, R24 ;  /* 0x000000249418723c */ /* 0x040fe80000001818 */
[--C-:B-1----:R-:W-:Y:S03]  /*de30*/  FFMA.FTZ R138, R214, c[0x0][0x2d0], -R143.reuse ;  /* 0x0000b400d68a7a23 */ /* 0x102fe6000001088f */
[C---:B------:R-:W-:Y:S01]  /*de40*/  FMUL.FTZ R36, R134.reuse, R176 ;  /* 0x000000b086247220 */ /* 0x040fe20000410000 */
[-C--:B------:R-:W-:Y:S01]  /*de50*/  HMMA.16816.F32 R28, R148, R38.reuse, R28 ;  /* 0x00000026941c723c */ /* 0x080fe2000000181c */
[----:B------:R1:W-:Y:S03]  /*de60*/  MUFU.EX2 R249, R138 ;  /* 0x0000008a00f97308 */ /* 0x0003e60000000800 */
[----:B------:R-:W-:Y:S01]  /*de70*/  MOV R176, R248 ;  /* 0x000000f800b07202 */ /* 0x000fe20000000f00 */
[----:B------:R-:W-:Y:S01]  /*de80*/  FMUL.FTZ R37, R134, R177 ;  /* 0x000000b186257220 */ /* 0x000fe20000410000 */
[----:B------:R-:W-:Y:S02]  /*de90*/  MOV R177, R247 ;  /* 0x000000f700b17202 */ /* 0x000fe40000000f00 */
[C---:B------:R-:W-:Y:S07]  /*dea0*/  HMMA.16816.F32 R32, R144.reuse, R38, R32 ;  /* 0x000000269020723c */ /* 0x040fee0000001820 */
[C---:B------:R-:W-:Y:S01]  /*deb0*/  FMUL.FTZ R38, R133.reuse, R178 ;  /* 0x000000b285267220 */ /* 0x040fe20000410000 */
[----:B------:R-:W-:Y:S01]  /*dec0*/  MOV R178, R50 ;  /* 0x0000003200b27202 */ /* 0x000fe20000000f00 */
[C---:B------:R-:W-:Y:S03]  /*ded0*/  FMUL.FTZ R39, R133.reuse, R179 ;  /* 0x000000b385277220 */ /* 0x040fe60000410000 */
[----:B------:R-:W-:Y:S01]  /*dee0*/  FMUL.FTZ R50, R133, R190 ;  /* 0x000000be85327220 */ /* 0x000fe20000410000 */
[----:B------:R-:W-:Y:S01]  /*def0*/  MOV R179, R40 ;  /* 0x0000002800b37202 */ /* 0x000fe20000000f00 */
[----:B------:R-:W-:Y:S01]  /*df00*/  FMUL.FTZ R40, R132, R180 ;  /* 0x000000b484287220 */ /* 0x000fe20000410000 */
[----:B------:R-:W-:Y:S01]  /*df10*/  MOV R180, R49 ;  /* 0x0000003100b47202 */ /* 0x000fe20000000f00 */
[-C--:B------:R-:W-:Y:S03]  /*df20*/  HMMA.16816.F32 R36, R144, R152.reuse, R36 ;  /* 0x000000989024723c */ /* 0x080fe60000001824 */
[--C-:B-1----:R-:W-:Y:S02]  /*df30*/  FFMA.FTZ R138, R207, c[0x0][0x2d0], -R143.reuse ;  /* 0x0000b400cf8a7a23 */ /* 0x102fe4000001088f */
[----:B------:R-:W-:Y:S02]  /*df40*/  FMUL.FTZ R49, R134, R189 ;  /* 0x000000bd86317220 */ /* 0x000fe40000410000 */
[----:B------:R1:W-:Y:S01]  /*df50*/  MUFU.EX2 R248, R138 ;  /* 0x0000008a00f87308 */ /* 0x0003e20000000800 */
[C---:B------:R-:W-:Y:S01]  /*df60*/  HMMA.16816.F32 R40, R148.reuse, R152, R40 ;  /* 0x000000989428723c */ /* 0x040fe20000001828 */
[----:B------:R-:W-:Y:S07]  /*df70*/  LDSM.16.MT88.4 R188, [R228+0x3080] ;  /* 0x00308000e4bc783b */ /* 0x000fee0000004200 */
[-C--:B------:R-:W-:Y:S08]  /*df80*/  HMMA.16816.F32 R44, R148, R154.reuse, R44 ;  /* 0x0000009a942c723c */ /* 0x080ff0000000182c */
[C---:B------:R-:W-:Y:S01]  /*df90*/  HMMA.16816.F32 R48, R144.reuse, R154, R48 ;  /* 0x0000009a9030723c */ /* 0x040fe20000001830 */
[----:B------:R-:W2:Y:S03]  /*dfa0*/  LDSM.16.MT88.4 R152, [R225+0x3880] ;  /* 0x00388000e198783b */ /* 0x000ea60000004200 */
[--C-:B-1----:R-:W-:Y:S04]  /*dfb0*/  FFMA.FTZ R138, R212, c[0x0][0x2d0], -R143.reuse ;  /* 0x0000b400d48a7a23 */ /* 0x102fe8000001088f */
[-C--:B------:R-:W-:Y:S01]  /*dfc0*/  HMMA.16816.F32 R52, R144, R156.reuse, R52 ;  /* 0x0000009c9034723c */ /* 0x080fe20000001834 */
[----:B------:R1:W-:Y:S07]  /*dfd0*/  MUFU.EX2 R247, R138 ;  /* 0x0000008a00f77308 */ /* 0x0003ee0000000800 */
[C---:B------:R-:W-:Y:S08]  /*dfe0*/  HMMA.16816.F32 R56, R148.reuse, R156, R56 ;  /* 0x0000009c9438723c */ /* 0x040ff00000001838 */
[-C--:B------:R-:W-:Y:S08]  /*dff0*/  HMMA.16816.F32 R60, R148, R158.reuse, R60 ;  /* 0x0000009e943c723c */ /* 0x080ff0000000183c */
[C---:B------:R-:W-:Y:S01]  /*e000*/  HMMA.16816.F32 R64, R144.reuse, R158, R64 ;  /* 0x0000009e9040723c */ /* 0x040fe20000001840 */
[----:B------:R-:W3:Y:S03]  /*e010*/  LDSM.16.MT88.4 R156, [R226+0x3880] ;  /* 0x00388000e29c783b */ /* 0x000ee60000004200 */
[--C-:B-1----:R-:W-:Y:S04]  /*e020*/  FFMA.FTZ R138, R217, c[0x0][0x2d0], -R192.reuse ;  /* 0x0000b400d98a7a23 */ /* 0x102fe800000108c0 */
[----:B------:R1:W-:Y:S01]  /*e030*/  MUFU.EX2 R246, R138 ;  /* 0x0000008a00f67308 */ /* 0x0003e20000000800 */
[-C--:B--2---:R-:W-:Y:S08]  /*e040*/  HMMA.16816.F32 R68, R144, R152.reuse, R68 ;  /* 0x000000989044723c */ /* 0x084ff00000001844 */
[C---:B------:R-:W-:Y:S08]  /*e050*/  HMMA.16816.F32 R72, R148.reuse, R152, R72 ;  /* 0x000000989448723c */ /* 0x040ff00000001848 */
[-C--:B------:R-:W-:Y:S04]  /*e060*/  HMMA.16816.F32 R76, R148, R154.reuse, R76 ;  /* 0x0000009a944c723c */ /* 0x080fe8000000184c */
[--C-:B-1----:R-:W-:Y:S04]  /*e070*/  FFMA.FTZ R138, R216, c[0x0][0x2d0], -R192.reuse ;  /* 0x0000b400d88a7a23 */ /* 0x102fe800000108c0 */
[C---:B------:R-:W-:Y:S01]  /*e080*/  HMMA.16816.F32 R80, R144.reuse, R154, R80 ;  /* 0x0000009a9050723c */ /* 0x040fe20000001850 */
[----:B------:R-:W1:Y:S01]  /*e090*/  LDSM.16.MT88.4 R152, [R228+0x3880] ;  /* 0x00388000e498783b */ /* 0x000e620000004200 */
[----:B------:R2:W4:Y:S06]  /*e0a0*/  MUFU.EX2 R245, R138 ;  /* 0x0000008a00f57308 */ /* 0x00052c0000000800 */
[-C--:B---3--:R-:W-:Y:S08]  /*e0b0*/  HMMA.16816.F32 R84, R144, R156.reuse, R84 ;  /* 0x0000009c9054723c */ /* 0x088ff00000001854 */
[C---:B------:R-:W-:Y:S08]  /*e0c0*/  HMMA.16816.F32 R88, R148.reuse, R156, R88 ;  /* 0x0000009c9458723c */ /* 0x040ff00000001858 */
[-C--:B------:R-:W-:Y:S04]  /*e0d0*/  HMMA.16816.F32 R92, R148, R158.reuse, R92 ;  /* 0x0000009e945c723c */ /* 0x080fe8000000185c */
[--C-:B--2---:R-:W-:Y:S04]  /*e0e0*/  FFMA.FTZ R138, R218, c[0x0][0x2d0], -R192.reuse ;  /* 0x0000b400da8a7a23 */ /* 0x104fe800000108c0 */
[C---:B------:R-:W-:Y:S01]  /*e0f0*/  HMMA.16816.F32 R96, R144.reuse, R158, R96 ;  /* 0x0000009e9060723c */ /* 0x040fe20000001860 */
[----:B------:R2:W-:Y:S01]  /*e100*/  MUFU.EX2 R223, R138 ;  /* 0x0000008a00df7308 */ /* 0x0005e20000000800 */
[----:B------:R-:W3:Y:S06]  /*e110*/  LDSM.16.MT88.4 R156, [R227+0x3880] ;  /* 0x00388000e39c783b */ /* 0x000eec0000004200 */
[-C--:B-1----:R-:W-:Y:S08]  /*e120*/  HMMA.16816.F32 R100, R144, R152.reuse, R100 ;  /* 0x000000989064723c */ /* 0x082ff00000001864 */
[C---:B------:R-:W-:Y:S08]  /*e130*/  HMMA.16816.F32 R104, R148.reuse, R152, R104 ;  /* 0x000000989468723c */ /* 0x040ff00000001868 */
[-C--:B------:R-:W-:Y:S04]  /*e140*/  HMMA.16816.F32 R108, R148, R154.reuse, R108 ;  /* 0x0000009a946c723c */ /* 0x080fe8000000186c */
[----:B--2---:R-:W-:Y:S04]  /*e150*/  FFMA.FTZ R138, R219, c[0x0][0x2d0], -R192 ;  /* 0x0000b400db8a7a23 */ /* 0x004fe800000108c0 */
[C---:B------:R-:W-:Y:S01]  /*e160*/  HMMA.16816.F32 R112, R144.reuse, R154, R112 ;  /* 0x0000009a9070723c */ /* 0x040fe20000001870 */
[----:B------:R1:W2:Y:S01]  /*e170*/  MUFU.EX2 R222, R138 ;  /* 0x0000008a00de7308 */ /* 0x0002a20000000800 */
[----:B------:R-:W2:Y:S06]  /*e180*/  LDSM.16.MT88.4 R152, [R225+0x2880] ;  /* 0x00288000e198783b */ /* 0x000eac0000004200 */
[-C--:B---3--:R-:W-:Y:S08]  /*e190*/  HMMA.16816.F32 R116, R144, R156.reuse, R116 ;  /* 0x0000009c9074723c */ /* 0x088ff00000001874 */
[C---:B------:R-:W-:Y:S08]  /*e1a0*/  HMMA.16816.F32 R120, R148.reuse, R156, R120 ;  /* 0x0000009c9478723c */ /* 0x040ff00000001878 */
[-C--:B------:R-:W-:Y:S04]  /*e1b0*/  HMMA.16816.F32 R124, R148, R158.reuse, R124 ;  /* 0x0000009e947c723c */ /* 0x080fe8000000187c */
[--C-:B-1----:R-:W-:Y:S03]  /*e1c0*/  FFMA.FTZ R138, R201, c[0x0][0x2d0], -R2.reuse ;  /* 0x0000b400c98a7a23 */ /* 0x102fe60000010802 */
[----:B----4-:R-:W-:Y:S01]  /*e1d0*/  F2FP.PACK_AB R148, R245, R246 ;  /* 0x000000f6f594723e */ /* 0x010fe200000000ff */
[----:B------:R-:W-:Y:S01]  /*e1e0*/  HMMA.16816.F32 R128, R144, R158, R128 ;  /* 0x0000009e9080723c */ /* 0x000fe20000001880 */
[----:B------:R1:W-:Y:S01]  /*e1f0*/  MUFU.EX2 R205, R138 ;  /* 0x0000008a00cd7308 */ /* 0x0003e20000000800 */
[----:B------:R-:W-:Y:S02]  /*e200*/  LDSM.16.MT88.4 R156, [R225+0x4080] ;  /* 0x00408000e19c783b */ /* 0x000fe40000004200 */
[----:B--2---:R-:W-:Y:S03]  /*e210*/  F2FP.PACK_AB R150, R222, R223 ;  /* 0x000000dfde96723e */ /* 0x004fe600000000ff */
[----:B------:R-:W-:Y:S02]  /*e220*/  F2FP.PACK_AB R144, R185, R184 ;  /* 0x000000b8b990723e */ /* 0x000fe400000000ff */
[----:B------:R-:W-:Y:S03]  /*e230*/  F2FP.PACK_AB R146, R251, R252 ;  /* 0x000000fcfb92723e */ /* 0x000fe600000000ff */
[----:B------:R-:W-:Y:S02]  /*e240*/  F2FP.PACK_AB R145, R249, R250 ;  /* 0x000000faf991723e */ /* 0x000fe400000000ff */
[----:B------:R-:W-:Y:S07]  /*e250*/  F2FP.PACK_AB R147, R247, R248 ;  /* 0x000000f8f793723e */ /* 0x000fee00000000ff */
[-C--:B------:R-:W-:Y:S03]  /*e260*/  HMMA.16816.F32 R4, R144, R152.reuse, R4 ;  /* 0x000000989004723c */ /* 0x080fe60000001804 */
[--C-:B-1----:R-:W-:Y:S04]  /*e270*/  FFMA.FTZ R138, R200, c[0x0][0x2d0], -R2.reuse ;  /* 0x0000b400c88a7a23 */ /* 0x102fe80000010802 */
[----:B------:R1:W2:Y:S02]  /*e280*/  MUFU.EX2 R204, R138 ;  /* 0x0000008a00cc7308 */ /* 0x0002a40000000800 */
[--C-:B-1----:R-:W-:Y:S03]  /*e290*/  FFMA.FTZ R138, R202, c[0x0][0x2d0], -R2.reuse ;  /* 0x0000b400ca8a7a23 */ /* 0x102fe60000010802 */
        /* <DEDUP_REMOVED lines=8> */
[-C--:B------:R-:W-:Y:S08]  /*e320*/  HMMA.16816.F32 R12, R148, R154.reuse, R12 ;  /* 0x0000009a940c723c */ /* 0x080ff0000000180c */
[C---:B------:R-:W-:Y:S01]  /*e330*/  HMMA.16816.F32 R16, R144.reuse, R154, R16 ;  /* 0x0000009a9010723c */ /* 0x040fe20000001810 */
[----:B------:R-:W2:Y:S03]  /*e340*/  LDSM.16.MT88.4 R152, [R227+0x2880] ;  /* 0x00288000e398783b */ /* 0x000ea60000004200 */
[--C-:B-1----:R-:W-:Y:S04]  /*e350*/  FFMA.FTZ R138, R220, c[0x0][0x2d0], -R142.reuse ;  /* 0x0000b400dc8a7a23 */ /* 0x102fe8000001088e */
[-C--:B------:R-:W-:Y:S01]  /*e360*/  HMMA.16816.F32 R20, R144, R160.reuse, R20 ;  /* 0x000000a09014723c */ /* 0x080fe20000001814 */
[----:B------:R1:W3:Y:S07]  /*e370*/  MUFU.EX2 R219, R138 ;  /* 0x0000008a00db7308 */ /* 0x0002ee0000000800 */
[C---:B------:R-:W-:Y:S08]  /*e380*/  HMMA.16816.F32 R24, R148.reuse, R160, R24 ;  /* 0x000000a09418723c */ /* 0x040ff00000001818 */
[-C--:B------:R-:W-:Y:S08]  /*e390*/  HMMA.16816.F32 R28, R148, R162.reuse, R28 ;  /* 0x000000a2941c723c */ /* 0x080ff0000000181c */
[C---:B------:R-:W-:Y:S01]  /*e3a0*/  HMMA.16816.F32 R32, R144.reuse, R162, R32 ;  /* 0x000000a29020723c */ /* 0x040fe20000001820 */
[----:B------:R-:W4:Y:S03]  /*e3b0*/  LDSM.16.MT88.4 R160, [R226+0x4080] ;  /* 0x00408000e2a0783b */ /* 0x000f260000004200 */
[--C-:B-1----:R-:W-:Y:S01]  /*e3c0*/  FFMA.FTZ R138, R208, c[0x0][0x2d0], -R142.reuse ;  /* 0x0000b400d08a7a23 */ /* 0x102fe2000001088e */
[----:B---3--:R-:W-:Y:S03]  /*e3d0*/  F2FP.PACK_AB R140, R219, R221 ;  /* 0x000000dddb8c723e */ /* 0x008fe600000000ff */
[-C--:B------:R-:W-:Y:S01]  /*e3e0*/  HMMA.16816.F32 R36, R144, R164.reuse, R36 ;  /* 0x000000a49024723c */ /* 0x080fe20000001824 */
[----:B------:R1:W-:Y:S07]  /*e3f0*/  MUFU.EX2 R220, R138 ;  /* 0x0000008a00dc7308 */ /* 0x0003ee0000000800 */
[C---:B------:R-:W-:Y:S08]  /*e400*/  HMMA.16816.F32 R40, R148.reuse, R164, R40 ;  /* 0x000000a49428723c */ /* 0x040ff00000001828 */
[-C--:B------:R-:W-:Y:S08]  /*e410*/  HMMA.16816.F32 R44, R148, R166.reuse, R44 ;  /* 0x000000a6942c723c */ /* 0x080ff0000000182c */
[C---:B------:R-:W-:Y:S01]  /*e420*/  HMMA.16816.F32 R48, R144.reuse, R166, R48 ;  /* 0x000000a69030723c */ /* 0x040fe20000001830 */
[----:B------:R-:W-:Y:S03]  /*e430*/  LDSM.16.MT88.4 R164, [R225+0x3080] ;  /* 0x00308000e1a4783b */ /* 0x000fe60000004200 */
[----:B-1----:R-:W-:Y:S01]  /*e440*/  FFMA.FTZ R138, R183, c[0x0][0x2d0], -R142 ;  /* 0x0000b400b78a7a23 */ /* 0x002fe2000001088e */
[----:B------:R-:W-:Y:S03]  /*e450*/  MOV R183, R193 ;  /* 0x000000c100b77202 */ /* 0x000fe60000000f00 */
[-C--:B--2---:R-:W-:Y:S01]  /*e460*/  HMMA.16816.F32 R52, R144, R152.reuse, R52 ;  /* 0x000000989034723c */ /* 0x084fe20000001834 */
[----:B------:R1:W2:Y:S07]  /*e470*/  MUFU.EX2 R218, R138 ;  /* 0x0000008a00da7308 */ /* 0x0002ae0000000800 */
[C---:B------:R-:W-:Y:S08]  /*e480*/  HMMA.16816.F32 R56, R148.reuse, R152, R56 ;  /* 0x000000989438723c */ /* 0x040ff00000001838 */
[-C--:B------:R-:W-:Y:S08]  /*e490*/  HMMA.16816.F32 R60, R148, R154.reuse, R60 ;  /* 0x0000009a943c723c */ /* 0x080ff0000000183c */
[C---:B------:R-:W-:Y:S01]  /*e4a0*/  HMMA.16816.F32 R64, R144.reuse, R154, R64 ;  /* 0x0000009a9040723c */ /* 0x040fe20000001840 */
[----:B------:R-:W3:Y:S03]  /*e4b0*/  LDSM.16.MT88.4 R152, [R228+0x4080] ;  /* 0x00408000e498783b */ /* 0x000ee60000004200 */
[--C-:B-1----:R-:W-:Y:S01]  /*e4c0*/  FFMA.FTZ R138, R182, c[0x0][0x2d0], -R143.reuse ;  /* 0x0000b400b68a7a23 */ /* 0x102fe2000001088f */
[----:B--2---:R-:W-:Y:S02]  /*e4d0*/  F2FP.PACK_AB R142, R218, R220 ;  /* 0x000000dcda8e723e */ /* 0x004fe400000000ff */
[----:B------:R-:W-:Y:S01]  /*e4e0*/  MOV R182, R194 ;  /* 0x000000c200b67202 */ /* 0x000fe20000000f00 */
[-C--:B------:R-:W-:Y:S01]  /*e4f0*/  HMMA.16816.F32 R68, R144, R156.reuse, R68 ;  /* 0x0000009c9044723c */ /* 0x080fe20000001844 */
[----:B------:R1:W-:Y:S07]  /*e500*/  MUFU.EX2 R217, R138 ;  /* 0x0000008a00d97308 */ /* 0x0003ee0000000800 */
[C---:B------:R-:W-:Y:S08]  /*e510*/  HMMA.16816.F32 R72, R148.reuse, R156, R72 ;  /* 0x0000009c9448723c */ /* 0x040ff00000001848 */
[-C--:B------:R-:W-:Y:S08]  /*e520*/  HMMA.16816.F32 R76, R148, R158.reuse, R76 ;  /* 0x0000009e944c723c */ /* 0x080ff0000000184c */
[C---:B------:R-:W-:Y:S01]  /*e530*/  HMMA.16816.F32 R80, R144.reuse, R158, R80 ;  /* 0x0000009e9050723c */ /* 0x040fe20000001850 */
[----:B------:R-:W2:Y:S03]  /*e540*/  LDSM.16.MT88.4 R156, [R227+0x4080] ;  /* 0x00408000e39c783b */ /* 0x000ea60000004200 */
[--C-:B-1----:R-:W-:Y:S01]  /*e550*/  FFMA.FTZ R138, R181, c[0x0][0x2d0], -R143.reuse ;  /* 0x0000b400b58a7a23 */ /* 0x102fe2000001088f */
[----:B------:R-:W-:Y:S03]  /*e560*/  MOV R181, R196 ;  /* 0x000000c400b57202 */ /* 0x000fe60000000f00 */
[-C--:B----4-:R-:W-:Y:S01]  /*e570*/  HMMA.16816.F32 R84, R144, R160.reuse, R84 ;  /* 0x000000a09054723c */ /* 0x090fe20000001854 */
[----:B------:R1:W-:Y:S07]  /*e580*/  MUFU.EX2 R216, R138 ;  /* 0x0000008a00d87308 */ /* 0x0003ee0000000800 */
[C---:B------:R-:W-:Y:S08]  /*e590*/  HMMA.16816.F32 R88, R148.reuse, R160, R88 ;  /* 0x000000a09458723c */ /* 0x040ff00000001858 */
[-C--:B------:R-:W-:Y:S08]  /*e5a0*/  HMMA.16816.F32 R92, R148, R162.reuse, R92 ;  /* 0x000000a2945c723c */ /* 0x080ff0000000185c */
[C---:B------:R-:W-:Y:S04]  /*e5b0*/  HMMA.16816.F32 R96, R144.reuse, R162, R96 ;  /* 0x000000a29060723c */ /* 0x040fe80000001860 */
[----:B-1----:R-:W-:Y:S01]  /*e5c0*/  FFMA.FTZ R138, R180, c[0x0][0x2d0], -R143 ;  /* 0x0000b400b48a7a23 */ /* 0x002fe2000001088f */
[----:B------:R-:W-:Y:S03]  /*e5d0*/  MOV R180, R173 ;  /* 0x000000ad00b47202 */ /* 0x000fe60000000f00 */
[-C--:B---3--:R-:W-:Y:S01]  /*e5e0*/  HMMA.16816.F32 R100, R144, R152.reuse, R100 ;  /* 0x000000989064723c */ /* 0x088fe20000001864 */
[----:B------:R1:W3:Y:S07]  /*e5f0*/  MUFU.EX2 R214, R138 ;  /* 0x0000008a00d67308 */ /* 0x0002ee0000000800 */
[C---:B------:R-:W-:Y:S08]  /*e600*/  HMMA.16816.F32 R104, R148.reuse, R152, R104 ;  /* 0x000000989468723c */ /* 0x040ff00000001868 */
[-C--:B------:R-:W-:Y:S08]  /*e610*/  HMMA.16816.F32 R108, R148, R154.reuse, R108 ;  /* 0x0000009a946c723c */ /* 0x080ff0000000186c */
[C---:B------:R-:W-:Y:S04]  /*e620*/  HMMA.16816.F32 R112, R144.reuse, R154, R112 ;  /* 0x0000009a9070723c */ /* 0x040fe80000001870 */
[--C-:B-1----:R-:W-:Y:S01]  /*e630*/  FFMA.FTZ R138, R179, c[0x0][0x2d0], -R192.reuse ;  /* 0x0000b400b38a7a23 */ /* 0x102fe200000108c0 */
[----:B---3--:R-:W-:Y:S02]  /*e640*/  F2FP.PACK_AB R143, R214, R215 ;  /* 0x000000d7d68f723e */ /* 0x008fe400000000ff */
[----:B------:R-:W-:Y:S01]  /*e650*/  MOV R179, R169 ;  /* 0x000000a900b37202 */ /* 0x000fe20000000f00 */
[-C--:B--2---:R-:W-:Y:S01]  /*e660*/  HMMA.16816.F32 R116, R144, R156.reuse, R116 ;  /* 0x0000009c9074723c */ /* 0x084fe20000001874 */
[----:B------:R1:W-:Y:S03]  /*e670*/  MUFU.EX2 R212, R138 ;  /* 0x0000008a00d47308 */ /* 0x0003e60000000800 */
[----:B------:R-:W-:Y:S04]  /*e680*/  MOV R169, R198 ;  /* 0x000000c600a97202 */ /* 0x000fe80000000f00 */
[C---:B------:R-:W-:Y:S08]  /*e690*/  HMMA.16816.F32 R120, R148.reuse, R156, R120 ;  /* 0x0000009c9478723c */ /* 0x040ff00000001878 */
[-C--:B------:R-:W-:Y:S08]  /*e6a0*/  HMMA.16816.F32 R124, R148, R158.reuse, R124 ;  /* 0x0000009e947c723c */ /* 0x080ff0000000187c */
[----:B------:R-:W-:Y:S04]  /*e6b0*/  HMMA.16816.F32 R128, R144, R158, R128 ;  /* 0x0000009e9080723c */ /* 0x000fe80000001880 */
[--C-:B-1----:R-:W-:Y:S01]  /*e6c0*/  FFMA.FTZ R138, R178, c[0x0][0x2d0], -R192.reuse ;  /* 0x0000b400b28a7a23 */ /* 0x102fe200000108c0 */
[----:B------:R-:W-:Y:S02]  /*e6d0*/  MOV R178, R170 ;  /* 0x000000aa00b27202 */ /* 0x000fe40000000f00 */
[----:B------:R-:W-:Y:S01]  /*e6e0*/  MOV R170, R197 ;  /* 0x000000c500aa7202 */ /* 0x000fe20000000f00 */
[----:B------:R1:W2:Y:S01]  /*e6f0*/  MUFU.EX2 R208, R138 ;  /* 0x0000008a00d07308 */ /* 0x0002a20000000800 */
[----:B------:R-:W-:Y:S03]  /*e700*/  LDSM.16.MT88.4 R196, [R227+0x3080] ;  /* 0x00308000e3c4783b */ /* 0x000fe60000004200 */
[--C-:B-1----:R-:W-:Y:S01]  /*e710*/  FFMA.FTZ R138, R177, c[0x0][0x2d0], -R192.reuse ;  /* 0x0000b400b18a7a23 */ /* 0x102fe200000108c0 */
[----:B------:R-:W-:Y:S02]  /*e720*/  MOV R177, R171 ;  /* 0x000000ab00b17202 */ /* 0x000fe40000000f00 */
[----:B------:R-:W-:Y:S03]  /*e730*/  MOV R171, R195 ;  /* 0x000000c300ab7202 */ /* 0x000fe60000000f00 */
[----:B------:R1:W-:Y:S02]  /*e740*/  MUFU.EX2 R207, R138 ;  /* 0x0000008a00cf7308 */ /* 0x0003e40000000800 */
[----:B-1----:R-:W-:Y:S01]  /*e750*/  FFMA.FTZ R138, R176, c[0x0][0x2d0], -R192 ;  /* 0x0000b400b08a7a23 */ /* 0x002fe200000108c0 */
[----:B------:R-:W-:Y:S02]  /*e760*/  MOV R176, R172 ;  /* 0x000000ac00b07202 */ /* 0x000fe40000000f00 */
[----:B--2---:R-:W-:Y:S05]  /*e770*/  F2FP.PACK_AB R192, R208, R212 ;  /* 0x000000d4d0c0723e */ /* 0x004fea00000000ff */
[----:B------:R1:W2:Y:S02]  /*e780*/  MUFU.EX2 R206, R138 ;  /* 0x0000008a00ce7308 */ /* 0x0002a40000000800 */
[--C-:B-1----:R-:W-:Y:S01]  /*e790*/  FFMA.FTZ R138, R175, c[0x0][0x2d0], -R2.reuse ;  /* 0x0000b400af8a7a23 */ /* 0x102fe20000010802 */
[----:B--2---:R-:W-:Y:S07]  /*e7a0*/  F2FP.PACK_AB R194, R206, R207 ;  /* 0x000000cfcec2723e */ /* 0x004fee00000000ff */
[----:B------:R1:W-:Y:S02]  /*e7b0*/  MUFU.EX2 R201, R138 ;  /* 0x0000008a00c97308 */ /* 0x0003e40000000800 */
[--C-:B-1----:R-:W-:Y:S02]  /*e7c0*/  FFMA.FTZ R138, R174, c[0x0][0x2d0], -R2.reuse ;  /* 0x0000b400ae8a7a23 */ /* 0x102fe40000010802 */
[----:B------:R-:W-:Y:S01]  /*e7d0*/  FFMA.FTZ R2, R141, c[0x0][0x2d0], -R2 ;  /* 0x0000b4008d027a23 */ /* 0x000fe20000010802 */
[----:B------:R-:W1:Y:S05]  /*e7e0*/  LDSM.16.MT88.4 R172, [R226+0x3080] ;  /* 0x00308000e2ac783b */ /* 0x000e6a0000004200 */
[----:B------:R-:W2:Y:S01]  /*e7f0*/  MUFU.EX2 R200, R138 ;  /* 0x0000008a00c87308 */ /* 0x000ea20000000800 */
[----:B------:R-:W-:Y:S07]  /*e800*/  F2FP.PACK_AB R141, R216, R217 ;  /* 0x000000d9d88d723e */ /* 0x000fee00000000ff */
[-C--:B------:R-:W-:Y:S01]  /*e810*/  HMMA.16816.F32 R144, R140, R164.reuse, R4 ;  /* 0x000000a48c90723c */ /* 0x080fe20000001804 */
[----:B------:R-:W3:Y:S01]  /*e820*/  LDSM.16.MT88.4 R4, [R225+0x4880] ;  /* 0x00488000e104783b */ /* 0x000ee20000004200 */
[----:B------:R-:W4:Y:S03]  /*e830*/  MUFU.EX2 R138, R2 ;  /* 0x00000002008a7308 */ /* 0x000f260000000800 */
[----:B--2---:R-:W-:Y:S02]  /*e840*/  F2FP.PACK_AB R193, R200, R201 ;  /* 0x000000c9c8c1723e */ /* 0x004fe400000000ff */
[----:B----4-:R-:W-:Y:S02]  /*e850*/  F2FP.PACK_AB R195, R138, R139 ;  /* 0x0000008b8ac3723e */ /* 0x010fe400000000ff */
[----:B------:R-:W-:Y:S05]  /*e860*/  MOV R2, R171 ;  /* 0x000000ab00027202 */ /* 0x000fea0000000f00 */
[C---:B------:R-:W-:Y:S01]  /*e870*/  HMMA.16816.F32 R148, R192.reuse, R164, R8 ;  /* 0x000000a4c094723c */ /* 0x040fe20000001808 */
[----:B------:R-:W2:Y:S07]  /*e880*/  LDSM.16.MT88.4 R8, [R226+0x4880] ;  /* 0x00488000e208783b */ /* 0x000eae0000004200 */
[-C--:B------:R-:W-:Y:S01]  /*e890*/  HMMA.16816.F32 R152, R192, R166.reuse, R12 ;  /* 0x000000a6c098723c */ /* 0x080fe2000000180c */
[----:B------:R-:W2:Y:S07]  /*e8a0*/  LDSM.16.MT88.4 R12, [R228+0x4880] ;  /* 0x00488000e40c783b */ /* 0x000eae0000004200 */
[C---:B------:R-:W-:Y:S01]  /*e8b0*/  HMMA.16816.F32 R156, R140.reuse, R166, R16 ;  /* 0x000000a68c9c723c */ /* 0x040fe20000001810 */
[----:B------:R-:W2:Y:S07]  /*e8c0*/  LDSM.16.MT88.4 R16, [R227+0x4880] ;  /* 0x00488000e310783b */ /* 0x000eae0000004200 */
[-C--:B-1----:R-:W-:Y:S07]  /*e8d0*/  HMMA.16816.F32 R160, R140, R172.reuse, R20 ;  /* 0x000000ac8ca0723c */ /* 0x082fee0000001814 */
[----:B------:R-:W-:Y:S01]  /*e8e0*/  MOV R23, R185 ;  /* 0x000000b900177202 */ /* 0x000fe20000000f00 */
[C---:B------:R-:W-:Y:S04]  /*e8f0*/  HMMA.16816.F32 R164, R192.reuse, R172, R24 ;  /* 0x000000acc0a4723c */ /* 0x040fe80000001818 */
[----:B------:R-:W-:Y:S02]  /*e900*/  MOV R22, R184 ;  /* 0x000000b800167202 */ /* 0x000fe40000000f00 */
[----:B------:R-:W-:Y:S02]  /*e910*/  MOV R21, R183 ;  /* 0x000000b700157202 */ /* 0x000fe40000000f00 */
[----:B------:R-:W-:Y:S04]  /*e920*/  MOV R26, R170 ;  /* 0x000000aa001a7202 */ /* 0x000fe80000000f00 */
[----:B------:R-:W-:Y:S02]  /*e930*/  MOV R25, R169 ;  /* 0x000000a900197202 */ /* 0x000fe40000000f00 */
[----:B------:R-:W-:Y:S02]  /*e940*/  MOV R24, R168 ;  /* 0x000000a800187202 */ /* 0x000fe40000000f00 */
[-C--:B------:R-:W-:Y:S01]  /*e950*/  HMMA.16816.F32 R168, R192, R174.reuse, R28 ;  /* 0x000000aec0a8723c */ /* 0x080fe2000000181c */
[----:B------:R-:W4:Y:S02]  /*e960*/  LDL.LU R29, [R1+0x8] ;  /* 0x00000800011d7983 */ /* 0x000f240000300800 */
[----:B------:R-:W-:Y:S02]  /*e970*/  MOV R20, R182 ;  /* 0x000000b600147202 */ /* 0x000fe40000000f00 */
[----:B------:R-:W4:Y:S01]  /*e980*/  LDL.LU R28, [R1+0x10] ;  /* 0x00001000011c7983 */ /* 0x000f220000300800 */
[----:B------:R-:W-:Y:S02]  /*e990*/  MOV R27, R181 ;  /* 0x000000b5001b7202 */ /* 0x000fe40000000f00 */
[C---:B------:R-:W-:Y:S01]  /*e9a0*/  HMMA.16816.F32 R172, R140.reuse, R174, R32 ;  /* 0x000000ae8cac723c */ /* 0x040fe20000001820 */
[----:B------:R-:W4:Y:S03]  /*e9b0*/  LDL.LU R33, [R1+0xc] ;  /* 0x00000c0001217983 */ /* 0x000f260000300800 */
[----:B------:R-:W-:Y:S01]  /*e9c0*/  MOV R30, R179 ;  /* 0x000000b3001e7202 */ /* 0x000fe20000000f00 */
[----:B------:R-:W4:Y:S01]  /*e9d0*/  LDL.LU R32, [R1+0x4] ;  /* 0x0000040001207983 */ /* 0x000f220000300800 */
[----:B------:R-:W-:Y:S02]  /*e9e0*/  MOV R31, R178 ;  /* 0x000000b2001f7202 */ /* 0x000fe40000000f00 */
[----:B------:R-:W-:Y:S04]  /*e9f0*/  MOV R35, R176 ;  /* 0x000000b000237202 */ /* 0x000fe80000000f00 */
[----:B------:R-:W-:Y:S02]  /*ea00*/  MOV R34, R177 ;  /* 0x000000b100227202 */ /* 0x000fe40000000f00 */
[-C--:B------:R-:W-:Y:S07]  /*ea10*/  HMMA.16816.F32 R176, R140, R188.reuse, R36 ;  /* 0x000000bc8cb0723c */ /* 0x080fee0000001824 */
[----:B------:R-:W-:Y:S02]  /*ea20*/  MOV R39, R180 ;  /* 0x000000b400277202 */ /* 0x000fe40000000f00 */
        /* <DEDUP_REMOVED lines=22> */
[----:B------:R-:W-:Y:S04]  /*eb90*/  HMMA.16816.F32 R128, R140, R18, R128 ;  /* 0x000000128c80723c */ /* 0x000fe80000001880 */
[----:B----4-:R-:W-:Y:S02]  /*eba0*/  FFMA.FTZ R132, R132, R29, R35 ;  /* 0x0000001d84847223 */ /* 0x010fe40000010023 */
[----:B------:R-:W-:Y:S02]  /*ebb0*/  FFMA.FTZ R0, R0, R28, R209 ;  /* 0x0000001c00007223 */ /* 0x000fe400000100d1 */
[----:B------:R-:W-:Y:S01]  /*ebc0*/  FADD.FTZ R4, R24, R132 ;  /* 0x0000008418047221 */ /* 0x000fe20000010000 */
[----:B------:R-:W-:Y:S03]  /*ebd0*/  MOV R132, R136 ;  /* 0x0000008800847202 */ /* 0x000fe60000000f00 */
[----:B------:R-:W-:Y:S02]  /*ebe0*/  FFMA.FTZ R134, R134, R33, R39 ;  /* 0x0000002186867223 */ /* 0x000fe40000010027 */
[----:B------:R-:W-:Y:S02]  /*ebf0*/  FADD.FTZ R0, R210, R0 ;  /* 0x00000000d2007221 */ /* 0x000fe40000010000 */
[----:B------:R-:W-:Y:S02]  /*ec00*/  FFMA.FTZ R133, R133, R32, R34 ;  /* 0x0000002085857223 */ /* 0x000fe40000010022 */
        /* <DEDUP_REMOVED lines=39> */
[----:B------:R-:W-:Y:S01]  /*ee80*/  FADD.FTZ R0, R139, R4 ;  /* 0x000000048b007221 */ /* 0x000fe20000010000 */
[----:B------:R-:W-:Y:S01]  /*ee90*/  MOV R139, R3 ;  /* 0x00000003008b7202 */ /* 0x000fe20000000f00 */
[----:B------:R-:W-:Y:S02]  /*eea0*/  FADD.FTZ R4, R214, R5 ;  /* 0x00000005d6047221 */ /* 0x000fe40000010000 */
[----:B------:R-:W-:Y:S02]  /*eeb0*/  FADD.FTZ R2, R206, R2 ;  /* 0x00000002ce027221 */ /* 0x000fe40000010000 */
[----:B------:R-:W-:Y:S01]  /*eec0*/  FADD.FTZ R0, R138, R0 ;  /* 0x000000008a007221 */ /* 0x000fe20000010000 */
[----:B------:R-:W-:Y:S01]  /*eed0*/  STL [R1+0x4], R4 ;  /* 0x0000040401007387 */ /* 0x000fe20000100800 */
[----:B------:R-:W-:Y:S03]  /*eee0*/  MOV R138, R135 ;  /* 0x00000087008a7202 */ /* 0x000fe60000000f00 */
[----:B------:R1:W-:Y:S04]  /*eef0*/  STL [R1+0x8], R2 ;  /* 0x0000080201007387 */ /* 0x0003e80000100800 */
[----:B------:R2:W-:Y:S01]  /*ef00*/  STL [R1+0x10], R0 ;  /* 0x0000100001007387 */ /* 0x0005e20000100800 */
[----:B-1----:R-:W-:Y:S01]  /*ef10*/  MOV R2, R137 ;  /* 0x0000008900027202 */ /* 0x002fe20000000f00 */
[----:B------:R-:W-:-:S05]  /*ef20*/  @P0 BRA `(.L_x_923) ;  /* 0xffffca1000000947 */ /* 0x000fca000383ffff */
.L_x_922:
[----:B------:R-:W-:-:S13]  /*ef30*/  ISETP.GE.AND P0, PT, R242, UR8, PT ;  /* 0x00000008f2007c0c */ /* 0x000fda000bf06270 */
[----:B------:R-:W-:Y:S05]  /*ef40*/  @!P0 BRA `(.L_x_924) ;  /* 0x00004c5000008947 */ /* 0x000fea0003800000 */
[----:B-1-3--:R-:W3:Y:S04]  /*ef50*/  LDL.64 R4, [R1+0x40] ;  /* 0x0000400001047983 */ /* 0x00aee80000100a00 */
[----:B------:R-:W4:Y:S01]  /*ef60*/  LDL.64 R6, [R1+0x20] ;  /* 0x0000200001067983 */ /* 0x000f220000100a00 */
[----:B------:R-:W-:Y:S01]  /*ef70*/  IMAD.MOV.U32 R139, RZ, RZ, R3 ;  /* 0x000000ffff8b7224 */ /* 0x000fe200078e0003 */
[----:B------:R-:W-:Y:S02]  /*ef80*/  ULDC.64 UR4, c[0x0][0x1e0] ;  /* 0x0000780000047ab9 */ /* 0x000fe40000000a00 */
[----:B------:R-:W-:Y:S02]  /*ef90*/  USHF.L.U64.HI UR7, UR4, 0x5, UR5 ;  /* 0x0000000504077899 */ /* 0x000fe40008010205 */
[----:B------:R-:W-:-:S02]  /*efa0*/  USHF.L.U32 UR16, UR4, 0x5, URZ ;  /* 0x0000000504107899 */ /* 0x000fc4000800063f */
[----:B------:R-:W-:Y:S02]  /*efb0*/  UMOV UR13, 0x30 ;  /* 0x00000030000d7882 */ /* 0x000fe40000000000 */
[----:B------:R-:W-:Y:S01]  /*efc0*/  ULDC.64 UR4, c[0x0][0x208] ;  /* 0x0000820000047ab9 */ /* 0x000fe20000000a00 */
[----:B------:R-:W-:Y:S01]  /*efd0*/  IMAD.MOV.U32 R134, RZ, RZ, R136 ;  /* 0x000000ffff867224 */ /* 0x000fe200078e0088 */
[----:B------:R-:W-:Y:S01]  /*efe0*/  UIADD3 UR12, UP1, UR12, 0x80, URZ ;  /* 0x000000800c0c7890 */ /* 0x000fe2000ff3e03f */
[----:B------:R-:W-:Y:S01]  /*eff0*/  MOV R132, R137 ;  /* 0x0000008900847202 */ /* 0x000fe20000000f00 */
[----:B------:R-:W-:Y:S01]  /*f000*/  UIADD3 UR17, UP0, UR10, 0x80, URZ ;  /* 0x000000800a117890 */ /* 0x000fe2000ff1e03f */
[----:B------:R-:W-:Y:S01]  /*f010*/  MOV R138, R135 ;  /* 0x00000087008a7202 */ /* 0x000fe20000000f00 */
[----:B------:R-:W-:Y:S02]  /*f020*/  UIMAD.WIDE.U32 UR18, UR13, UR4, URZ ;  /* 0x000000040d1272a5 */ /* 0x000fe4000f8e003f */
[----:B------:R-:W-:-:S02]  /*f030*/  UIMAD UR5, UR13, UR5, URZ ;  /* 0x000000050d0572a4 */ /* 0x000fc4000f8e023f */
[----:B------:R-:W-:Y:S02]  /*f040*/  UIADD3.X UR9, URZ, UR9, URZ, UP1, !UPT ;  /* 0x000000093f097290 */ /* 0x000fe40008ffe43f */
[----:B------:R-:W-:Y:S02]  /*f050*/  UIADD3.X UR4, URZ, UR11, URZ, UP0, !UPT ;  /* 0x0000000b3f047290 */ /* 0x000fe400087fe43f */
[----:B------:R-:W-:Y:S01]  /*f060*/  UIADD3 UR5, UR19, UR5, URZ ;  /* 0x0000000513057290 */ /* 0x000fe2000fffe03f */
[----:B---3--:R-:W-:Y:S02]  /*f070*/  IADD3 R8, P0, R4, 0x40, RZ ;  /* 0x0000004004087810 */ /* 0x008fe40007f1e0ff */
[----:B------:R-:W-:Y:S01]  /*f080*/  MOV R2, R4 ;  /* 0x0000000400027202 */ /* 0x000fe20000000f00 */
[--C-:B----4-:R-:W-:Y:S02]  /*f090*/  IMAD.MOV.U32 R3, RZ, RZ, R7.reuse ;  /* 0x000000ffff037224 */ /* 0x110fe400078e0007 */
[----:B------:R-:W-:-:S05]  /*f0a0*/  IMAD.X R9, RZ, RZ, R7, P0 ;  /* 0x000000ffff097224 */ /* 0x000fca00000e0607 */
[----:B------:R1:W-:Y:S04]  /*f0b0*/  STL.64 [R1+0x18], R8 ;  /* 0x0000180801007387 */ /* 0x0003e80000100a00 */
[----:B------:R1:W-:Y:S02]  /*f0c0*/  STL.64 [R1+0x20], R2 ;  /* 0x0000200201007387 */ /* 0x0003e40000100a00 */
.L_x_941:
[----:B-12---:R-:W3:Y:S01]  /*f0d0*/  LDL.64 R2, [R1+0x20] ;  /* 0x0000200001027983 */ /* 0x006ee20000100a00 */
[----:B------:R-:W-:Y:S04]  /*f0e0*/  DEPBAR.LE SB0, 0x0 ;  /* 0x000080000000791a */ /* 0x000fe80000000000 */
[----:B------:R-:W-:Y:S01]  /*f0f0*/  SHF.R.S32.HI R12, RZ, 0x1f, R242 ;  /* 0x0000001fff0c7819 */ /* 0x000fe200000114f2 */
[----:B------:R-:W4:Y:S01]  /*f100*/  LDL.64 R14, [R1+0x18] ;  /* 0x00001800010e7983 */ /* 0x000f220000100a00 */
[----:B--2---:R-:W-:Y:S05]  /*f110*/  IMAD R0, R242, UR5, RZ ;  /* 0x00000005f2007c24 */ /* 0x004fea000f8e02ff */
[----:B------:R-:W-:Y:S01]  /*f120*/  BAR.SYNC.DEFER_BLOCKING 0x0 ;  /* 0x0000000000007b1d */ /* 0x000fe20000010000 */
[----:B------:R-:W-:Y:S01]  /*f130*/  IMAD R0, R12, UR18, R0 ;  /* 0x000000120c007c24 */ /* 0x000fe2000f8e0200 */
[C---:B------:R-:W-:Y:S06]  /*f140*/  ISETP.GT.AND P6, PT, R242.reuse, UR8, PT ;  /* 0x00000008f2007c0c */ /* 0x040fec000bfc4270 */
[----:B-----5:R-:W-:Y:S08]  /*f150*/  LDSM.16.M88.4 R48, [R231+0x8080] ;  /* 0x00808000e730783b */ /* 0x020ff00000000200 */
[----:B------:R-:W1:Y:S08]  /*f160*/  LDSM.16.M88.4 R16, [R224+0x5080] ;  /* 0x00508000e010783b */ /* 0x000e700000000200 */
[----:B------:R-:W2:Y:S08]  /*f170*/  LDSM.16.M88.4 R44, [R231+0xa080] ;  /* 0x00a08000e72c783b */ /* 0x000eb00000000200 */
[----:B------:R-:W3:Y:S08]  /*f180*/  LDSM.16.M88.4 R32, [R224+0x5880] ;  /* 0x00588000e020783b */ /* 0x000ef00000000200 */
[----:B------:R-:W3:Y:S08]  /*f190*/  LDSM.16.M88.4 R140, [R224+0x6080] ;  /* 0x00608000e08c783b */ /* 0x000ef00000000200 */
[----:B------:R-:W-:Y:S01]  /*f1a0*/  LDSM.16.M88.4 R192, [R233+0x8080] ;  /* 0x00808000e9c0783b */ /* 0x000fe20000000200 */
[-C--:B-1----:R-:W-:Y:S07]  /*f1b0*/  HMMA.16816.F32 R4, R48, R16.reuse, RZ ;  /* 0x000000103004723c */ /* 0x082fee00000018ff */
[----:B------:R-:W1:Y:S01]  /*f1c0*/  LDSM.16.M88.4 R196, [R235] ;  /* 0x00000000ebc4783b */ /* 0x000e620000000200 */
[C---:B--2---:R-:W-:Y:S07]  /*f1d0*/  HMMA.16816.F32 R8, R44.reuse, R16, RZ ;  /* 0x000000102c08723c */ /* 0x044fee00000018ff */
[----:B------:R-:W2:Y:S08]  /*f1e0*/  LDSM.16.M88.4 R200, [R233+0xa080] ;  /* 0x00a08000e9c8783b */ /* 0x000eb00000000200 */
[----:B------:R-:W1:Y:S08]  /*f1f0*/  LDSM.16.M88.4 R204, [R241] ;  /* 0x00000000f1cc783b */ /* 0x000e700000000200 */
[----:B------:R-:W1:Y:S08]  /*f200*/  LDSM.16.M88.4 R208, [R240] ;  /* 0x00000000f0d0783b */ /* 0x000e700000000200 */
[----:B------:R-:W2:Y:S06]  /*f210*/  LDL.64 R248, [R1+0x30] ;  /* 0x0000300001f87983 */ /* 0x000eac0000100a00 */
[----:B------:R-:W2:Y:S06]  /*f220*/  LDL.64 R246, [R1+0x38] ;  /* 0x0000380001f67983 */ /* 0x000eac0000100a00 */
[----:B------:R-:W2:Y:S01]  /*f230*/  LDL R245, [R1+0x28] ;  /* 0x0000280001f57983 */ /* 0x000ea20000100800 */
[----:B---3--:R-:W-:Y:S05]  /*f240*/  IMAD.WIDE.U32 R2, R242, UR18, R2 ;  /* 0x00000012f2027c25 */ /* 0x008fea000f8e0002 */
[----:B------:R-:W-:Y:S01]  /*f250*/  LEA R24, P1, R2, c[0x0][0x1f8], 0x1 ;  /* 0x00007e0002187a11 */ /* 0x000fe200078208ff */
[----:B----4-:R-:W-:Y:S01]  /*f260*/  IMAD.WIDE.U32 R20, R242, UR18, R14 ;  /* 0x00000012f2147c25 */ /* 0x010fe2000f8e000e */
[----:B------:R-:W-:Y:S01]  /*f270*/  IADD3 R3, R3, R0, RZ ;  /* 0x0000000003037210 */ /* 0x000fe20007ffe0ff */
[-C--:B------:R-:W-:Y:S03]  /*f280*/  HMMA.16816.F32 R12, R44, R18.reuse, RZ ;  /* 0x000000122c0c723c */ /* 0x080fe600000018ff */
[----:B------:R-:W-:Y:S02]  /*f290*/  LEA.HI.X R25, R2, c[0x0][0x1fc], R3, 0x1, P1 ;  /* 0x00007f0002197a11 */ /* 0x000fe400008f0c03 */
[----:B------:R-:W-:Y:S02]  /*f2a0*/  LEA R28, P0, R20, c[0x0][0x1f8], 0x1 ;  /* 0x00007e00141c7a11 */ /* 0x000fe400078008ff */
[----:B------:R-:W-:Y:S01]  /*f2b0*/  IADD3 R0, R0, R21, RZ ;  /* 0x0000001500007210 */ /* 0x000fe20007ffe0ff */
[C---:B------:R-:W-:Y:S01]  /*f2c0*/  HMMA.16816.F32 R16, R48.reuse, R18, RZ ;  /* 0x000000123010723c */ /* 0x040fe200000018ff */
[----:B------:R-:W-:Y:S01]  /*f2d0*/  @!PT LDS RZ, [RZ] ;  /* 0x00000000fffff984 */ /* 0x000fe20000000800 */
[----:B------:R-:W-:Y:S01]  /*f2e0*/  @!PT LDS RZ, [RZ] ;  /* 0x00000000fffff984 */ /* 0x000fe20000000800 */
[----:B------:R-:W-:Y:S01]  /*f2f0*/  @!PT LDS RZ, [RZ] ;  /* 0x00000000fffff984 */ /* 0x000fe20000000800 */
[----:B------:R3:W-:Y:S03]  /*f300*/  LDGSTS.E.BYPASS.LTC128B.128 [R243+0x2080], [R24.64], !P4 ;  /* 0x0208000018f37fae */ /* 0x0007e6000e101d4e */
[----:B------:R-:W-:Y:S02]  /*f310*/  LEA.HI.X R29, R20, c[0x0][0x1fc], R0, 0x1, P0 ;  /* 0x00007f00141d7a11 */ /* 0x000fe400000f0c00 */
[----:B------:R-:W-:Y:S02]  /*f320*/  IADD3 R2, P2, R24, UR10, RZ ;  /* 0x0000000a18027c10 */ /* 0x000fe4000ff5e0ff */
[-C--:B------:R-:W-:Y:S01]  /*f330*/  HMMA.16816.F32 R20, R48, R32.reuse, RZ ;  /* 0x000000203014723c */ /* 0x080fe200000018ff */
[----:B------:R4:W-:Y:S03]  /*f340*/  LDGSTS.E.BYPASS.LTC128B.128 [R243+0x3880], [R28.64], !P3 ;  /* 0x038800001cf37fae */ /* 0x0009e6000d901d4e */
[----:B------:R-:W-:Y:S02]  /*f350*/  IADD3.X R3, R25, UR11, RZ, P2, !PT ;  /* 0x0000000b19037c10 */ /* 0x000fe400097fe4ff */
[C---:B------:R-:W-:Y:S02]  /*f360*/  IADD3 R38, P1, R2.reuse, UR10, RZ ;  /* 0x0000000a02267c10 */ /* 0x040fe4000ff3e0ff */
[----:B------:R-:W-:Y:S01]  /*f370*/  IADD3 R36, P0, R2, UR17, RZ ;  /* 0x0000001102247c10 */ /* 0x000fe2000ff1e0ff */
[----:B------:R1:W-:Y:S03]  /*f380*/  LDGSTS.E.BYPASS.LTC128B.128 [R243+0x2880], [R2.64], !P4 ;  /* 0x0288000002f37fae */ /* 0x0003e6000e101d4e */
[C---:B------:R-:W-:Y:S02]  /*f390*/  IADD3.X R39, R3.reuse, UR11, RZ, P1, !PT ;  /* 0x0000000b03277c10 */ /* 0x040fe40008ffe4ff */
[----:B------:R-:W-:Y:S02]  /*f3a0*/  IADD3.X R37, R3, UR4, RZ, P0, !PT ;  /* 0x0000000403257c10 */ /* 0x000fe400087fe4ff */
[----:B------:R-:W-:Y:S01]  /*f3b0*/  PLOP3.LUT P1, PT, PT, PT, UP3, 0x80, 0x0 ;  /* 0x000000000000781c */ /* 0x000fe20003f2f038 */
[----:B------:R1:W-:Y:S01]  /*f3c0*/  LDGSTS.E.BYPASS.LTC128B.128 [R243+0x4080], [R2.64+0x80], !P3 ;  /* 0x0408008002f37fae */ /* 0x0003e2000d901d4e */
[----:B------:R-:W-:Y:S01]  /*f3d0*/  PLOP3.LUT P0, PT, PT, PT, UP3, 0x80, 0x0 ;  /* 0x000000000000781c */ /* 0x000fe20003f0f038 */
[C---:B---3--:R-:W-:Y:S02]  /*f3e0*/  HMMA.16816.F32 R24, R44.reuse, R32, RZ ;  /* 0x000000202c18723c */ /* 0x048fe400000018ff */
[----:B------:R-:W-:Y:S04]  /*f3f0*/  @P6 IADD3 R0, R242, -0x1, RZ ;  /* 0xfffffffff2006810 */ /* 0x000fe80007ffe0ff */
[----:B------:R3:W-:Y:S02]  /*f400*/  LDGSTS.E.BYPASS.LTC128B.128 [R243+0x3080], [R38.64], !P4 ;  /* 0x0308000026f37fae */ /* 0x0007e4000e101d4e */
[-C--:B----4-:R-:W-:Y:S06]  /*f410*/  HMMA.16816.F32 R28, R44, R34.reuse, RZ ;  /* 0x000000222c1c723c */ /* 0x090fec00000018ff */
[----:B------:R3:W-:Y:S02]  /*f420*/  LDGSTS.E.BYPASS.LTC128B.128 [R243+0x4880], [R36.64], !P3 ;  /* 0x0488000024f37fae */ /* 0x0007e4000d901d4e */
[C---:B------:R-:W-:Y:S06]  /*f430*/  HMMA.16816.F32 R32, R48.reuse, R34, RZ ;  /* 0x000000223020723c */ /* 0x040fec00000018ff */
[----:B------:R-:W-:Y:S01]  /*f440*/  LDSM.16.M88.4 R212, [R232+0x8080] ;  /* 0x00808000e8d4783b */ /* 0x000fe20000000200 */
[----:B-1----:R-:W-:Y:S07]  /*f450*/  @P6 SHF.R.S32.HI R2, RZ, 0x1f, R0 ;  /* 0x0000001fff026819 */ /* 0x002fee0000011400 */
[----:B------:R-:W0:Y:S01]  /*f460*/  LDGDEPBAR ;  /* 0x00000000000079af */ /* 0x000e220000000000 */
[----:B------:R-:W-:Y:S04]  /*f470*/  @P6 IMAD R2, R2, c[0x0][0x1e0], RZ ;  /* 0x0000780002026a24 */ /* 0x000fe800078e02ff */
[----:B------:R-:W-:Y:S03]  /*f480*/  @P6 IMAD R2, R0, c[0x0][0x1e4], R2 ;  /* 0x0000790000026a24 */ /* 0x000fe600078e0202 */
[----:B------:R-:W1:Y:S01]  /*f490*/  LDSM.16.M88.4 R216, [R230+0x5080] ;  /* 0x00508000e6d8783b */ /* 0x000e620000000200 */
[-C--:B---3--:R-:W-:Y:S07]  /*f4a0*/  HMMA.16816.F32 R36, R48, R140.reuse, RZ ;  /* 0x0000008c3024723c */ /* 0x088fee00000018ff */
[----:B------:R-:W3:Y:S01]  /*f4b0*/  LDSM.16.M88.4 R220, [R232+0xa080] ;  /* 0x00a08000e8dc783b */ /* 0x000ee20000000200 */
[C---:B------:R-:W-:Y:S08]  /*f4c0*/  HMMA.16816.F32 R40, R44.reuse, R140, RZ ;  /* 0x0000008c2c28723c */ /* 0x040ff000000018ff */
[-C--:B------:R-:W-:Y:S08]  /*f4d0*/  HMMA.16816.F32 R44, R44, R142.reuse, RZ ;  /* 0x0000008e2c2c723c */ /* 0x080ff000000018ff */
[----:B------:R-:W-:Y:S01]  /*f4e0*/  HMMA.16816.F32 R48, R48, R142, RZ ;  /* 0x0000008e3030723c */ /* 0x000fe200000018ff */
[----:B------:R-:W4:Y:S07]  /*f4f0*/  LDSM.16.M88.4 R140, [R230+0x5880] ;  /* 0x00588000e68c783b */ /* 0x000f2e0000000200 */
[-C--:B------:R-:W-:Y:S05]  /*f500*/  HMMA.16816.F32 R4, R192, R196.reuse, R4 ;  /* 0x000000c4c004723c */ /* 0x080fea0000001804 */
[----:B--2---:R-:W-:Y:S03]  /*f510*/  @P6 MOV R3, R249 ;  /* 0x000000f900036202 */ /* 0x004fe60000000f00 */
        /* <DEDUP_REMOVED lines=12> */
[----:B------:R-:W-:Y:S07]  /*f5e0*/  LDSM.16.M88.4 R200, [R229] ;  /* 0x00000000e5c8783b */ /* 0x000fee0000000200 */
[----:B------:R-:W-:Y:S01]  /*f5f0*/  HMMA.16816.F32 R48, R192, R210, R48 ;  /* 0x000000d2c030723c */ /* 0x000fe20000001830 */
[----:B------:R-:W2:Y:S07]  /*f600*/  LDSM.16.M88.4 R192, [R234+0x8080] ;  /* 0x00808000eac0783b */ /* 0x000eae0000000200 */
[-C--:B-1----:R-:W-:Y:S01]  /*f610*/  HMMA.16816.F32 R4, R212, R216.reuse, R4 ;  /* 0x000000d8d404723c */ /* 0x082fe20000001804 */
[----:B------:R-:W1:Y:S07]  /*f620*/  LDSM.16.M88.4 R208, [R229+0x800] ;  /* 0x00080000e5d0783b */ /* 0x000e6e0000000200 */
[C---:B---3--:R-:W-:Y:S08]  /*f630*/  HMMA.16816.F32 R8, R220.reuse, R216, R8 ;  /* 0x000000d8dc08723c */ /* 0x048ff00000001808 */
[-C--:B------:R-:W-:Y:S08]  /*f640*/  HMMA.16816.F32 R12, R220, R218.reuse, R12 ;  /* 0x000000dadc0c723c */ /* 0x080ff0000000180c */
[C---:B------:R-:W-:Y:S01]  /*f650*/  HMMA.16816.F32 R16, R212.reuse, R218, R16 ;  /* 0x000000dad410723c */ /* 0x040fe20000001810 */
[----:B------:R-:W3:Y:S07]  /*f660*/  LDSM.16.M88.4 R216, [R229+0x1000] ;  /* 0x00100000e5d8783b */ /* 0x000eee0000000200 */
        /* <DEDUP_REMOVED lines=8> */
[----:B------:R-:W-:Y:S07]  /*f6f0*/  LDSM.16.M88.4 R220, [R238] ;  /* 0x00000000eedc783b */ /* 0x000fee0000000200 */
[----:B------:R-:W-:Y:S01]  /*f700*/  HMMA.16816.F32 R48, R212, R198, R48 ;  /* 0x000000c6d430723c */ /* 0x000fe20000001830 */
[----:B------:R-:W2:Y:S07]  /*f710*/  LDSM.16.M88.4 R196, [R224+0x6880] ;  /* 0x00688000e0c4783b */ /* 0x000eae0000000200 */
[-C--:B------:R-:W-:Y:S01]  /*f720*/  HMMA.16816.F32 R4, R192, R200.reuse, R4 ;  /* 0x000000c8c004723c */ /* 0x080fe20000001804 */
[----:B------:R-:W4:Y:S07]  /*f730*/  LDSM.16.M88.4 R212, [R231+0xe080] ;  /* 0x00e08000e7d4783b */ /* 0x000f2e0000000200 */
[C---:B------:R-:W-:Y:S08]  /*f740*/  HMMA.16816.F32 R8, R204.reuse, R200, R8 ;  /* 0x000000c8cc08723c */ /* 0x040ff00000001808 */
[-C--:B------:R-:W-:Y:S08]  /*f750*/  HMMA.16816.F32 R12, R204, R202.reuse, R12 ;  /* 0x000000cacc0c723c */ /* 0x080ff0000000180c */
[C---:B------:R-:W-:Y:S01]  /*f760*/  HMMA.16816.F32 R16, R192.reuse, R202, R16 ;  /* 0x000000cac010723c */ /* 0x040fe20000001810 */
[----:B------:R-:W2:Y:S07]  /*f770*/  LDSM.16.M88.4 R200, [R224+0x7080] ;  /* 0x00708000e0c8783b */ /* 0x000eae0000000200 */
        /* <DEDUP_REMOVED lines=10> */
[----:B------:R-:W3:Y:S07]  /*f820*/  LDSM.16.M88.4 R192, [R233+0xc080] ;  /* 0x00c08000e9c0783b */ /* 0x000eee0000000200 */
[-C--:B--2---:R-:W-:Y:S01]  /*f830*/  HMMA.16816.F32 R4, R140, R196.reuse, R4 ;  /* 0x000000c48c04723c */ /* 0x084fe20000001804 */
[----:B------:R-:W2:Y:S07]  /*f840*/  LDSM.16.M88.4 R216, [R233+0xe080] ;  /* 0x00e08000e9d8783b */ /* 0x000eae0000000200 */
[C---:B----4-:R-:W-:Y:S08]  /*f850*/  HMMA.16816.F32 R8, R212.reuse, R196, R8 ;  /* 0x000000c4d408723c */ /* 0x050ff00000001808 */
[-C--:B------:R-:W-:Y:S08]  /*f860*/  HMMA.16816.F32 R12, R212, R198.reuse, R12 ;  /* 0x000000c6d40c723c */ /* 0x080ff0000000180c */
[C---:B------:R-:W-:Y:S01]  /*f870*/  HMMA.16816.F32 R16, R140.reuse, R198, R16 ;  /* 0x000000c68c10723c */ /* 0x040fe20000001810 */
[----:B------:R-:W4:Y:S07]  /*f880*/  LDSM.16.M88.4 R196, [R237] ;  /* 0x00000000edc4783b */ /* 0x000f2e0000000200 */
        /* <DEDUP_REMOVED lines=10> */
[----:B------:R-:W1:Y:S07]  /*f930*/  LDSM.16.M88.4 R140, [R232+0xc080] ;  /* 0x00c08000e88c783b */ /* 0x000e6e0000000200 */
[-C--:B---3--:R-:W-:Y:S01]  /*f940*/  HMMA.16816.F32 R4, R192, R208.reuse, R4 ;  /* 0x000000d0c004723c */ /* 0x088fe20000001804 */
[----:B------:R-:W3:Y:S07]  /*f950*/  LDSM.16.M88.4 R204, [R232+0xe080] ;  /* 0x00e08000e8cc783b */ /* 0x000eee0000000200 */
[C---:B--2---:R-:W-:Y:S08]  /*f960*/  HMMA.16816.F32 R8, R216.reuse, R208, R8 ;  /* 0x000000d0d808723c */ /* 0x044ff00000001808 */
        /* <DEDUP_REMOVED lines=8> */
[-C--:B----4-:R-:W-:Y:S08]  /*f9f0*/  HMMA.16816.F32 R36, R192, R196.reuse, R36 ;  /* 0x000000c4c024723c */ /* 0x090ff00000001824 */
[C---:B------:R-:W-:Y:S08]  /*fa00*/  HMMA.16816.F32 R40, R216.reuse, R196, R40 ;  /* 0x000000c4d828723c */ /* 0x040ff00000001828 */
[-C--:B------:R-:W-:Y:S01]  /*fa10*/  HMMA.16816.F32 R44, R216, R198.reuse, R44 ;  /* 0x000000c6d82c723c */ /* 0x080fe2000000182c */
[----:B------:R-:W4:Y:S07]  /*fa20*/  LDSM.16.M88.4 R216, [R234+0xc080] ;  /* 0x00c08000ead8783b */ /* 0x000f2e0000000200 */
[----:B------:R-:W-:Y:S01]  /*fa30*/  HMMA.16816.F32 R48, R192, R198, R48 ;  /* 0x000000c6c030723c */ /* 0x000fe20000001830 */
[----:B------:R-:W4:Y:S07]  /*fa40*/  LDSM.16.M88.4 R192, [R236+0xe080] ;  /* 0x00e08000ecc0783b */ /* 0x000f2e0000000200 */
[-C--:B-1----:R-:W-:Y:S08]  /*fa50*/  HMMA.16816.F32 R4, R140, R200.reuse, R4 ;  /* 0x000000c88c04723c */ /* 0x082ff00000001804 */
[C---:B---3--:R-:W-:Y:S08]  /*fa60*/  HMMA.16816.F32 R8, R204.reuse, R200, R8 ;  /* 0x000000c8cc08723c */ /* 0x048ff00000001808 */
        /* <DEDUP_REMOVED lines=11> */
[C---:B------:R-:W-:Y:S08]  /*fb20*/  HMMA.16816.F32 R8, R192.reuse, R220, R8 ;  /* 0x000000dcc008723c */ /* 0x040ff00000001808 */
        /* <DEDUP_REMOVED lines=14> */
[----:B------:R3:W4:Y:S01]  /*fc10*/  MUFU.TANH R210, R12 ;  /* 0x0000000c00d27308 */ /* 0x0007220000002400 */
[----:B------:R-:W-:Y:S02]  /*fc20*/  FMUL.FTZ R16, R16, c[0x0][0x320] ;  /* 0x0000c80010107a20 */ /* 0x000fe40000410000 */
[----:B------:R-:W-:Y:S02]  /*fc30*/  FMUL.FTZ R17, R17, c[0x0][0x320] ;  /* 0x0000c80011117a20 */ /* 0x000fe40000410000 */
[----:B------:R-:W-:Y:S02]  /*fc40*/  FMUL.FTZ R18, R18, c[0x0][0x320] ;  /* 0x0000c80012127a20 */ /* 0x000fe40000410000 */
[----:B------:R-:W-:Y:S02]  /*fc50*/  FMUL.FTZ R19, R19, c[0x0][0x320] ;  /* 0x0000c80013137a20 */ /* 0x000fe40000410000 */
[----:B------:R-:W-:Y:S01]  /*fc60*/  FMUL.FTZ R13, R13, c[0x0][0x320] ;  /* 0x0000c8000d0d7a20 */ /* 0x000fe20000410000 */
[----:B------:R-:W1:Y:S01]  /*fc70*/  MUFU.TANH R211, R6 ;  /* 0x0000000600d37308 */ /* 0x000e620000002400 */
[----:B------:R-:W-:Y:S09]  /*fc80*/  FMUL.FTZ R14, R14, c[0x0][0x320] ;  /* 0x0000c8000e0e7a20 */ /* 0x000ff20000410000 */
[----:B------:R1:W1:Y:S01]  /*fc90*/  MUFU.TANH R206, R7 ;  /* 0x0000000700ce7308 */ /* 0x0002620000002400 */
[----:B---3--:R-:W3:Y:S09]  /*fca0*/  LDL R12, [R1] ;  /* 0x00000000010c7983 */ /* 0x008ef20000100800 */
[----:B------:R-:W2:Y:S10]  /*fcb0*/  MUFU.TANH R220, R8 ;  /* 0x0000000800dc7308 */ /* 0x000eb40000002400 */
[----:B------:R-:W2:Y:S01]  /*fcc0*/  MUFU.TANH R213, R9 ;  /* 0x0000000900d57308 */ /* 0x000ea20000002400 */
[----:B-1----:R-:W1:Y:S09]  /*fcd0*/  LDSM.16.M88.4 R4, [R229+0x2000] ;  /* 0x00200000e504783b */ /* 0x002e720000000200 */
[----:B------:R-:W1:Y:S10]  /*fce0*/  MUFU.TANH R244, R10 ;  /* 0x0000000a00f47308 */ /* 0x000e740000002400 */
[----:B------:R1:W1:Y:S10]  /*fcf0*/  MUFU.TANH R221, R11 ;  /* 0x0000000b00dd7308 */ /* 0x0002740000002400 */
[----:B------:R-:W2:Y:S10]  /*fd00*/  MUFU.TANH R214, R15 ;  /* 0x0000000f00d67308 */ /* 0x000eb40000002400 */
[----:B------:R-:W2:Y:S01]  /*fd10*/  MUFU.TANH R140, R16 ;  /* 0x00000010008c7308 */ /* 0x000ea20000002400 */
[----:B-1----:R-:W1:Y:S01]  /*fd20*/  LDSM.16.M88.4 R8, [R229+0x2800] ;  /* 0x00280000e508783b */ /* 0x002e620000000200 */
[----:B------:R-:W-:Y:S04]  /*fd30*/  DEPBAR.LE SB0, 0x0 ;  /* 0x000080000000791a */ /* 0x000fe80000000000 */
[-C--:B------:R-:W-:Y:S04]  /*fd40*/  HMMA.16816.F32 R20, R216, R4.reuse, R20 ;  /* 0x00000004d814723c */ /* 0x080fe80000001814 */
[----:B------:R-:W1:Y:S01]  /*fd50*/  MUFU.TANH R136, R17 ;  /* 0x0000001100887308 */ /* 0x000e620000002400 */
[----:B------:R-:W-:Y:S03]  /*fd60*/  BAR.SYNC.DEFER_BLOCKING 0x0 ;  /* 0x0000000000007b1d */ /* 0x000fe60000010000 */
[C---:B------:R-:W-:Y:S06]  /*fd70*/  HMMA.16816.F32 R24, R192.reuse, R4, R24 ;  /* 0x00000004c018723c */ /* 0x040fec0000001818 */
[----:B------:R-:W1:Y:S01]  /*fd80*/  MUFU.TANH R199, R18 ;  /* 0x0000001200c77308 */ /* 0x000e620000002400 */
[----:B------:R-:W-:Y:S01]  /*fd90*/  @P6 IMAD.WIDE.U32 R4, R0, c[0x0][0x1e0], RZ ;  /* 0x0000780000046a25 */ /* 0x000fe200078e00ff */
[-C--:B------:R-:W-:Y:S04]  /*fda0*/  HMMA.16816.F32 R28, R192, R6.reuse, R28 ;  /* 0x00000006c01c723c */ /* 0x080fe8000000181c */
[----:B------:R-:W-:Y:S04]  /*fdb0*/  @P6 IADD3 R0, R5, R2, RZ ;  /* 0x0000000205006210 */ /* 0x000fe80007ffe0ff */
[----:B------:R-:W2:Y:S01]  /*fdc0*/  MUFU.TANH R197, R19 ;  /* 0x0000001300c57308 */ /* 0x000ea20000002400 */
[----:B------:R-:W-:Y:S01]  /*fdd0*/  @P6 MOV R2, R246 ;  /* 0x000000f600026202 */ /* 0x000fe20000000f00 */
[C---:B------:R-:W-:Y:S04]  /*fde0*/  HMMA.16816.F32 R32, R216.reuse, R6, R32 ;  /* 0x00000006d820723c */ /* 0x040fe80000001820 */
[----:B------:R-:W-:Y:S04]  /*fdf0*/  @P6 IMAD.WIDE.U32 R2, R4, 0x30, R2 ;  /* 0x0000003004026825 */ /* 0x000fe800078e0002 */
[----:B------:R-:W2:Y:S01]  /*fe00*/  MUFU.TANH R209, R13 ;  /* 0x0000000d00d17308 */ /* 0x000ea20000002400 */
[----:B------:R-:W-:Y:S03]  /*fe10*/  @P1 IMAD.HI.U32 R4, R245, c[0x0][0x2c8], RZ ;  /* 0x0000b200f5041a27 */ /* 0x000fe600078e00ff */
[----:B------:R-:W-:Y:S01]  /*fe20*/  MOV R6, R245 ;  /* 0x000000f500067202 */ /* 0x000fe20000000f00 */
[-C--:B-1----:R-:W-:Y:S03]  /*fe30*/  HMMA.16816.F32 R36, R216, R8.reuse, R36 ;  /* 0x00000008d824723c */ /* 0x082fe60000001824 */
[----:B------:R-:W-:Y:S01]  /*fe40*/  @P0 SHF.R.U32.HI R6, RZ, c[0x0][0x2cc], R4 ;  /* 0x0000b300ff060a19 */ /* 0x000fe20000011604 */
[----:B------:R-:W-:Y:S01]  /*fe50*/  @P6 IMAD R0, R0, 0x30, RZ ;  /* 0x0000003000006824 */ /* 0x000fe200078e02ff */
[----:B------:R-:W1:Y:S01]  /*fe60*/  MUFU.TANH R215, R14 ;  /* 0x0000000e00d77308 */ /* 0x000e620000002400 */
[----:B------:R-:W-:Y:S02]  /*fe70*/  FMUL.FTZ R20, R20, c[0x0][0x320] ;  /* 0x0000c80014147a20 */ /* 0x000fe40000410000 */
[C---:B------:R-:W-:Y:S04]  /*fe80*/  HMMA.16816.F32 R40, R192.reuse, R8, R40 ;  /* 0x00000008c028723c */ /* 0x040fe80000001828 */
[----:B------:R-:W-:Y:S01]  /*fe90*/  @P6 IADD3 R0, R3, R0, RZ ;  /* 0x0000000003006210 */ /* 0x000fe20007ffe0ff */
[----:B------:R-:W-:Y:S01]  /*fea0*/  FMUL.FTZ R21, R21, c[0x0][0x320] ;  /* 0x0000c80015157a20 */ /* 0x000fe20000410000 */
[----:B------:R-:W-:Y:S01]  /*feb0*/  @P6 SHF.L.U32 R3, R2, 0x1, RZ ;  /* 0x0000000102036819 */ /* 0x000fe200000006ff */
[----:B------:R-:W-:Y:S01]  /*fec0*/  FMUL.FTZ R22, R22, c[0x0][0x320] ;  /* 0x0000c80016167a20 */ /* 0x000fe20000410000 */
[----:B------:R1:W1:Y:S01]  /*fed0*/  MUFU.TANH R135, R20 ;  /* 0x0000001400877308 */ /* 0x0002620000002400 */
[----:B------:R-:W-:Y:S01]  /*fee0*/  @P6 SHF.L.U64.HI R0, R2, 0x1, R0 ;  /* 0x0000000102006819 */ /* 0x000fe20000010200 */
[-C--:B------:R-:W-:Y:S03]  /*fef0*/  HMMA.16816.F32 R44, R192, R10.reuse, R44 ;  /* 0x0000000ac02c723c */ /* 0x080fe6000000182c */
[C---:B------:R-:W-:Y:S01]  /*ff00*/  @P6 IADD3 R2, P5, R3.reuse, c[0x0][0x1c8], RZ ;  /* 0x0000720003026a10 */ /* 0x040fe20007fbe0ff */
[----:B------:R-:W-:Y:S01]  /*ff10*/  FMUL.FTZ R26, R26, c[0x0][0x320] ;  /* 0x0000c8001a1a7a20 */ /* 0x000fe20000410000 */
[----:B------:R-:W-:Y:S01]  /*ff20*/  @P6 IADD3 R8, P2, R3, 0x80, RZ ;  /* 0x0000008003086810 */ /* 0x000fe20007f5e0ff */
[----:B------:R-:W-:Y:S01]  /*ff30*/  FMUL.FTZ R28, R28, c[0x0][0x320] ;  /* 0x0000c8001c1c7a20 */ /* 0x000fe20000410000 */
[----:B------:R-:W-:Y:S01]  /*ff40*/  @P6 IADD3.X R3, R0, c[0x0][0x1cc], RZ, P5, !PT ;  /* 0x0000730000036a10 */ /* 0x000fe20002ffe4ff */
[----:B------:R2:W2:Y:S01]  /*ff50*/  MUFU.TANH R133, R21 ;  /* 0x0000001500857308 */ /* 0x0004a20000002400 */
[----:B------:R-:W-:Y:S01]  /*ff60*/  @P6 IADD3 R8, P1, R8, c[0x0][0x1c8], RZ ;  /* 0x0000720008086a10 */ /* 0x000fe20007f3e0ff */
[----:B------:R-:W-:Y:S02]  /*ff70*/  HMMA.16816.F32 R48, R216, R10, R48 ;  /* 0x0000000ad830723c */ /* 0x000fe40000001830 */
[----:B------:R-:W-:Y:S01]  /*ff80*/  @!PT LDS RZ, [RZ] ;  /* 0x00000000fffff984 */ /* 0x000fe20000000800 */
[----:B------:R-:W-:Y:S01]  /*ff90*/  @!PT LDS RZ, [RZ] ;  /* 0x00000000fffff984 */ /* 0x000fe20000000800 */
[----:B------:R-:W-:Y:S01]  /*ffa0*/  @!PT LDS RZ, [RZ] ;  /* 0x00000000fffff984 */ /* 0x000fe20000000800 */
[----:B------:R4:W-:Y:S02]  /*ffb0*/  @P6 LDGSTS.E.BYPASS.LTC128B.128 [R243+0x5080], [R2.64], !P4 ;  /* 0x0508000002f36fae */ /* 0x0009e4000e101d4e */
[----:B------:R-:W-:Y:S01]  /*ffc0*/  @P6 IADD3.X R9, RZ, c[0x0][0x1cc], R0, P1, P2 ;  /* 0x00007300ff096a10 */ /* 0x000fe20000fe4400 */
[----:B------:R-:W-:Y:S01]  /*ffd0*/  FMUL.FTZ R29, R29, c[0x0][0x320] ;  /* 0x0000c8001d1d7a20 */ /* 0x000fe20000410000 */
[----:B------:R-:W-:Y:S01]  /*ffe0*/  @P6 IADD3 R4, P0, R2, UR16, RZ ;  /* 0x0000001002046c10 */ /* 0x000fe2000ff1e0ff */
[----:B------:R-:W-:Y:S01]  /*fff0*/  FMUL.FTZ R30, R30, c[0x0][0x320] ;  /* 0x0000c8001e1e7a20 */ /* 0x000fe20000410000 */
[----:B------:R4:W3:Y:S01]  /*10000*/  MUFU.TANH R143, R22 ;  /* 0x00000016008f7308 */ /* 0x0008e20000002400 */
[----:B------:R-:W-:Y:S01]  /*10010*/  FMUL.FTZ R31, R31, c[0x0][0x320] ;  /* 0x0000c8001f1f7a20 */ /* 0x000fe20000410000 */
[----:B------:R4:W-:Y:S02]  /*10020*/  @P6 LDGSTS.E.BYPASS.LTC128B.128 [R243+0x6880], [R8.64], !P3 ;  /* 0x0688000008f36fae */ /* 0x0009e4000d901d4e */
[----:B------:R-:W-:Y:S01]  /*10030*/  @P6 IADD3.X R5, R3, UR7, RZ, P0, !PT ;  /* 0x0000000703056c10 */ /* 0x000fe200087fe4ff */
[----:B-1----:R-:W-:Y:S01]  /*10040*/  FMUL.FTZ R20, R36, c[0x0][0x320] ;  /* 0x0000c80024147a20 */ /* 0x002fe20000410000 */
[----:B------:R-:W-:Y:S01]  /*10050*/  @P6 IADD3 R10, P1, R4, UR16, RZ ;  /* 0x00000010040a6c10 */ /* 0x000fe2000ff3e0ff */
[----:B------:R-:W-:Y:S02]  /*10060*/  FMUL.FTZ R18, R37, c[0x0][0x320] ;  /* 0x0000c80025127a20 */ /* 0x000fe40000410000 */
[----:B------:R-:W-:Y:S01]  /*10070*/  FMUL.FTZ R42, R42, c[0x0][0x320] ;  /* 0x0000c8002a2a7a20 */ /* 0x000fe20000410000 */
[----:B------:R1:W1:Y:S01]  /*10080*/  MUFU.TANH R208, R26 ;  /* 0x0000001a00d07308 */ /* 0x0002620000002400 */
[----:B------:R1:W-:Y:S01]  /*10090*/  @P6 LDGSTS.E.BYPASS.LTC128B.128 [R243+0x5880], [R4.64], !P4 ;  /* 0x0588000004f36fae */ /* 0x0003e2000e101d4e */
[----:B------:R-:W-:Y:S01]  /*100a0*/  @P6 IADD3.X R11, R5, UR7, RZ, P1, !PT ;  /* 0x00000007050b6c10 */ /* 0x000fe20008ffe4ff */
[----:B------:R-:W-:Y:S02]  /*100b0*/  FMUL.FTZ R43, R43, c[0x0][0x320] ;  /* 0x0000c8002b2b7a20 */ /* 0x000fe40000410000 */
[----:B--2---:R-:W-:Y:S02]  /*100c0*/  FMUL.FTZ R21, R33, c[0x0][0x320] ;  /* 0x0000c80021157a20 */ /* 0x004fe40000410000 */
[----:B------:R-:W-:Y:S02]  /*100d0*/  FMUL.FTZ R33, R34, c[0x0][0x320] ;  /* 0x0000c80022217a20 */ /* 0x000fe40000410000 */
[----:B------:R2:W-:Y:S01]  /*100e0*/  @P6 LDGSTS.E.BYPASS.LTC128B.128 [R243+0x7080], [R4.64+0x80], !P3 ;  /* 0x0708008004f36fae */ /* 0x0005e2000d901d4e */
[----:B------:R2:W2:Y:S01]  /*100f0*/  MUFU.TANH R141, R28 ;  /* 0x0000001c008d7308 */ /* 0x0004a20000002400 */
[----:B------:R-:W-:Y:S02]  /*10100*/  FMUL.FTZ R34, R40, c[0x0][0x320] ;  /* 0x0000c80028227a20 */ /* 0x000fe40000410000 */
[----:B------:R-:W-:Y:S02]  /*10110*/  FMUL.FTZ R46, R46, c[0x0][0x320] ;  /* 0x0000c8002e2e7a20 */ /* 0x000fe40000410000 */
[----:B----4-:R-:W-:Y:S02]  /*10120*/  FMUL.FTZ R22, R32, c[0x0][0x320] ;  /* 0x0000c80020167a20 */ /* 0x010fe40000410000 */
[----:B------:R4:W-:Y:S01]  /*10130*/  @P6 LDGSTS.E.BYPASS.LTC128B.128 [R243+0x6080], [R10.64], !P4 ;  /* 0x060800000af36fae */ /* 0x0009e2000e101d4e */
[----:B------:R-:W-:Y:S01]  /*10140*/  FMUL.FTZ R32, R35, c[0x0][0x320] ;  /* 0x0000c80023207a20 */ /* 0x000fe20000410000 */
[----:B------:R-:W-:Y:S01]  /*10150*/  @P6 IADD3 R8, P0, R4, UR12, RZ ;  /* 0x0000000c04086c10 */ /* 0x000fe2000ff1e0ff */
[----:B------:R4:W3:Y:S01]  /*10160*/  MUFU.TANH R137, R29 ;  /* 0x0000001d00897308 */ /* 0x0008e20000002400 */
[----:B------:R-:W-:Y:S02]  /*10170*/  FMUL.FTZ R47, R47, c[0x0][0x320] ;  /* 0x0000c8002f2f7a20 */ /* 0x000fe40000410000 */
[----:B------:R-:W-:Y:S01]  /*10180*/  @P6 IADD3.X R9, R5, UR9, RZ, P0, !PT ;  /* 0x0000000905096c10 */ /* 0x000fe200087fe4ff */
[----:B-1----:R-:W-:Y:S01]  /*10190*/  FMUL.FTZ R26, R39, c[0x0][0x320] ;  /* 0x0000c800271a7a20 */ /* 0x002fe20000410000 */
[----:B------:R-:W-:Y:S01]  /*101a0*/  PLOP3.LUT P0, PT, PT, PT, UP2, 0x40, 0x0 ;  /* 0x000000000000781c */ /* 0x000fe20003f0e828 */
[----:B------:R-:W-:Y:S02]  /*101b0*/  FMUL.FTZ R15, R48, c[0x0][0x320] ;  /* 0x0000c800300f7a20 */ /* 0x000fe40000410000 */
[----:B------:R1:W-:Y:S01]  /*101c0*/  @P6 LDGSTS.E.BYPASS.LTC128B.128 [R243+0x7880], [R8.64], !P3 ;  /* 0x0788000008f36fae */ /* 0x0003e2000d901d4e */
[----:B------:R-:W-:Y:S01]  /*101d0*/  FMUL.FTZ R16, R49, c[0x0][0x320] ;  /* 0x0000c80031107a20 */ /* 0x000fe20000410000 */
[----:B------:R1:W1:Y:S01]  /*101e0*/  MUFU.TANH R200, R30 ;  /* 0x0000001e00c87308 */ /* 0x0002620000002400 */
[----:B------:R-:W-:Y:S02]  /*101f0*/  FMUL.FTZ R17, R50, c[0x0][0x320] ;  /* 0x0000c80032117a20 */ /* 0x000fe40000410000 */
[----:B------:R-:W-:Y:S02]  /*10200*/  FMUL.FTZ R19, R51, c[0x0][0x320] ;  /* 0x0000c80033137a20 */ /* 0x000fe40000410000 */
[----:B--2---:R-:W-:Y:S01]  /*10210*/  FMUL.FTZ R28, R45, c[0x0][0x320] ;  /* 0x0000c8002d1c7a20 */ /* 0x004fe20000410000 */
[----:B------:R-:W0:Y:S01]  /*10220*/  LDGDEPBAR ;  /* 0x00000000000079af */ /* 0x000e220000000000 */
[----:B------:R-:W-:Y:S02]  /*10230*/  FMUL.FTZ R23, R23, c[0x0][0x320] ;  /* 0x0000c80017177a20 */ /* 0x000fe40000410000 */
[----:B------:R-:W-:Y:S01]  /*10240*/  FMUL.FTZ R24, R24, c[0x0][0x320] ;  /* 0x0000c80018187a20 */ /* 0x000fe20000410000 */
[----:B------:R2:W2:Y:S01]  /*10250*/  MUFU.TANH R212, R31 ;  /* 0x0000001f00d47308 */ /* 0x0004a20000002400 */
[----:B------:R-:W-:Y:S02]  /*10260*/  FMUL.FTZ R25, R25, c[0x0][0x320] ;  /* 0x0000c80019197a20 */ /* 0x000fe40000410000 */
[----:B------:R-:W-:Y:S01]  /*10270*/  FMUL.FTZ R27, R27, c[0x0][0x320] ;  /* 0x0000c8001b1b7a20 */ /* 0x000fe20000410000 */
[----:B------:R-:W3:Y:S01]  /*10280*/  SHFL.IDX PT, R4, R6, RZ, 0x1c1f ;  /* 0x001c1fff06047589 */ /* 0x000ee200000e0000 */
[----:B----4-:R-:W-:Y:S02]  /*10290*/  FMUL.FTZ R29, R44, c[0x0][0x320] ;  /* 0x0000c8002c1d7a20 */ /* 0x010fe40000410000 */
[----:B------:R-:W-:Y:S03]  /*102a0*/  IMAD R3, R242, -0x30, RZ ;  /* 0xffffffd0f2037824 */ /* 0x000fe600078e02ff */
[----:B------:R4:W3:Y:S01]  /*102b0*/  MUFU.TANH R142, R23 ;  /* 0x00000017008e7308 */ /* 0x0008e20000002400 */
[----:B-1----:R-:W-:Y:S09]  /*102c0*/  FMUL.FTZ R30, R38, c[0x0][0x320] ;  /* 0x0000c800261e7a20 */ /* 0x002ff20000410000 */
[----:B------:R4:W1:Y:S01]  /*102d0*/  MUFU.TANH R204, R24 ;  /* 0x0000001800cc7308 */ /* 0x0008620000002400 */
[----:B--2---:R-:W-:Y:S09]  /*102e0*/  FMUL.FTZ R31, R41, c[0x0][0x320] ;  /* 0x0000c800291f7a20 */ /* 0x004ff20000410000 */
[----:B------:R4:W2:Y:S10]  /*102f0*/  MUFU.TANH R201, R25 ;  /* 0x0000001900c97308 */ /* 0x0008b40000002400 */
[----:B------:R4:W1:Y:S10]  /*10300*/  MUFU.TANH R207, R27 ;  /* 0x0000001b00cf7308 */ /* 0x0008740000002400 */
[----:B------:R-:W1:Y:S10]  /*10310*/  MUFU.TANH R22, R22 ;  /* 0x0000001600167308 */ /* 0x000e740000002400 */
[----:B------:R-:W1:Y:S10]  /*10320*/  MUFU.TANH R21, R21 ;  /* 0x0000001500157308 */ /* 0x000e740000002400 */
[----:B------:R-:W1:Y:S10]  /*10330*/  MUFU.TANH R33, R33 ;  /* 0x0000002100217308 */ /* 0x000e740000002400 */
[----:B------:R-:W1:Y:S10]  /*10340*/  MUFU.TANH R32, R32 ;  /* 0x0000002000207308 */ /* 0x000e740000002400 */
[----:B------:R-:W1:Y:S10]  /*10350*/  MUFU.TANH R20, R20 ;  /* 0x0000001400147308 */ /* 0x000e740000002400 */
[----:B------:R-:W1:Y:S10]  /*10360*/  MUFU.TANH R18, R18 ;  /* 0x0000001200127308 */ /* 0x000e740000002400 */
[----:B------:R-:W1:Y:S01]  /*10370*/  MUFU.TANH R30, R30 ;  /* 0x0000001e001e7308 */ /* 0x000e620000002400 */
[C---:B---3--:R-:W-:Y:S02]  /*10380*/  IADD3 R7, -R12.reuse, 0x1, R3 ;  /* 0x000000010c077810 */ /* 0x048fe40007ffe103 */
[----:B------:R-:W-:Y:S02]  /*10390*/  IADD3 R8, -R12, R3, RZ ;  /* 0x000000030c087210 */ /* 0x000fe40007ffe1ff */
[----:B------:R-:W-:Y:S05]  /*103a0*/  IADD3 R7, R7, c[0x0][0x1d0], RZ ;  /* 0x0000740007077a10 */ /* 0x000fea0007ffe0ff */
[----:B------:R-:W3:Y:S01]  /*103b0*/  MUFU.TANH R26, R26 ;  /* 0x0000001a001a7308 */ /* 0x000ee20000002400 */
[----:B------:R-:W-:Y:S04]  /*103c0*/  IADD3 R7, R7, -c[0x0][0x168], RZ ;  /* 0x80005a0007077a10 */ /* 0x000fe80007ffe0ff */
[C---:B------:R-:W-:Y:S02]  /*103d0*/  IADD3 R5, R7.reuse, c[0x0][0x328], RZ ;  /* 0x0000ca0007057a10 */ /* 0x040fe40007ffe0ff */
[----:B------:R-:W-:Y:S03]  /*103e0*/  IADD3 R7, R7, UR6, RZ ;  /* 0x0000000607077c10 */ /* 0x000fe6000fffe0ff */
[----:B------:R-:W1:Y:S01]  /*103f0*/  MUFU.TANH R34, R34 ;  /* 0x0000002200227308 */ /* 0x000e620000002400 */
[-C--:B------:R-:W-:Y:S02]  /*10400*/  IADD3 R2, R5, R4.reuse, RZ ;  /* 0x0000000405027210 */ /* 0x080fe40007ffe0ff */
[----:B------:R-:W-:Y:S07]  /*10410*/  IADD3 R0, R7, R4, RZ ;  /* 0x0000000407007210 */ /* 0x000fee0007ffe0ff */
        /* <DEDUP_REMOVED lines=11> */
[----:B------:R-:W-:-:S05]  /*104d0*/  @P0 BRA `(.L_x_925) ;  /* 0x0000018000000947 */ /* 0x000fca0003800000 */
        /* <DEDUP_REMOVED lines=14> */
.L_x_927:
[----:B------:R-:W-:Y:S04]  /*105c0*/  MOV R9, c[0x0][0x32c] ;  /* 0x0000cb0000097a02 */ /* 0x000fe80000000f00 */
[----:B------:R-:W-:Y:S11]  /*105d0*/  ISETP.NE.AND P0, PT, R9, 0x1, PT ;  /* 0x000000010900780c */ /* 0x000ff60003f05270 */
[----:B------:R-:W-:Y:S02]  /*105e0*/  @!UPT UIADD3 URZ, URZ, URZ, URZ ;  /* 0x0000003f3f3ff290 */ /* 0x000fe4000fffe03f */
[----:B------:R-:W-:Y:S05]  /*105f0*/  @P0 IMAD.HI.U32 R9, R4, c[0x0][0x330], RZ ;  /* 0x0000cc0004090a27 */ /* 0x000fea00078e00ff */
[----:B------:R-:W-:Y:S02]  /*10600*/  @P0 SHF.R.U32.HI R4, RZ, c[0x0][0x334], R9 ;  /* 0x0000cd00ff040a19 */ /* 0x000fe40000011609 */
.L_x_928:
[----:B------:R-:W-:Y:S05]  /*10610*/  BSYNC B0 ;  /* 0x0000000000007941 */ /* 0x000fea0003800000 */
.L_x_926:
[----:B------:R-:W-:Y:S05]  /*10620*/  IMAD R4, R4, c[0x0][0x32c], R8 ;  /* 0x0000cb0004047a24 */ /* 0x000fea00078e0208 */
[----:B------:R-:W-:Y:S02]  /*10630*/  IADD3 R9, R4, c[0x0][0x32c], RZ ;  /* 0x0000cb0004097a10 */ /* 0x000fe40007ffe0ff */
[----:B------:R-:W-:Y:S02]  /*10640*/  IMNMX R0, R0, R4, !PT ;  /* 0x0000000400007217 */ /* 0x000fe40007800200 */
[----:B------:R-:W-:Y:S02]  /*10650*/  IMNMX R2, R2, R9, PT ;  /* 0x0000000902027217 */ /* 0x000fe40003800200 */
.L_x_925:
[C---:B--234-:R-:W-:Y:S02]  /*10660*/  ISETP.GE.AND P0, PT, R3.reuse, 0x2, PT ;  /* 0x000000020300780c */ /* 0x05cfe40003f06270 */
[C---:B------:R-:W-:Y:S02]  /*10670*/  ISETP.GE.AND P2, PT, R3.reuse, 0xa, PT ;  /* 0x0000000a0300780c */ /* 0x040fe40003f46270 */
[----:B------:R-:W-:Y:S02]  /*10680*/  P2R R14, PR, RZ, 0x1 ;  /* 0x00000001ff0e7803 */ /* 0x000fe40000000000 */
[----:B------:R-:W-:Y:S02]  /*10690*/  ISETP.GT.AND P0, PT, R0, 0x1, !P0 ;  /* 0x000000010000780c */ /* 0x000fe40004704270 */
[C---:B------:R-:W-:Y:S02]  /*106a0*/  ISETP.GE.AND P1, PT, R3.reuse, 0x9, PT ;  /* 0x000000090300780c */ /* 0x040fe40003f26270 */
[----:B------:R-:W-:Y:S02]  /*106b0*/  ISETP.LT.OR P0, PT, R2, 0x2, P0 ;  /* 0x000000020200780c */ /* 0x000fe40000701670 */
[----:B------:R-:W-:Y:S02]  /*106c0*/  P2R R13, PR, RZ, 0x2 ;  /* 0x00000002ff0d7803 */ /* 0x000fe40000000000 */
[----:B------:R-:W-:Y:S02]  /*106d0*/  FSEL R23, R196, -INF , !P0 ;  /* 0xff800000c4177808 */ /* 0x000fe40004000000 */
[C---:B------:R-:W-:Y:S02]  /*106e0*/  ISETP.GT.AND P0, PT, R0.reuse, 0x9, !P2 ;  /* 0x000000090000780c */ /* 0x040fe40005704270 */
[----:B------:R-:W-:Y:S02]  /*106f0*/  ISETP.GT.AND P1, PT, R0, 0x8, !P1 ;  /* 0x000000080000780c */ /* 0x000fe40004f24270 */
[----:B------:R-:W-:Y:S02]  /*10700*/  P2R R12, PR, RZ, 0x4 ;  /* 0x00000004ff0c7803 */ /* 0x000fe40000000000 */
[C---:B------:R-:W-:Y:S02]  /*10710*/  ISETP.LT.OR P0, PT, R2.reuse, 0xa, P0 ;  /* 0x0000000a0200780c */ /* 0x040fe40000701670 */
[C---:B------:R-:W-:Y:S02]  /*10720*/  ISETP.GE.AND P2, PT, R3.reuse, 0x11, PT ;  /* 0x000000110300780c */ /* 0x040fe40003f46270 */
[----:B------:R-:W-:Y:S02]  /*10730*/  ISETP.LT.OR P1, PT, R2, 0x9, P1 ;  /* 0x000000090200780c */ /* 0x000fe40000f21670 */
[----:B------:R-:W-:Y:S02]  /*10740*/  FSEL R24, R136, -INF , !P0 ;  /* 0xff80000088187808 */ /* 0x000fe40004000000 */
[----:B------:R-:W-:Y:S02]  /*10750*/  ISETP.GT.AND P0, PT, R0, 0x10, !P2 ;  /* 0x000000100000780c */ /* 0x000fe40005704270 */
[----:B------:R-:W-:Y:S02]  /*10760*/  FSEL R25, R140, -INF , !P1 ;  /* 0xff8000008c197808 */ /* 0x000fe40004800000 */
        /* <DEDUP_REMOVED lines=11> */
[C---:B------:R-:W-:Y:S02]  /*10820*/  ISETP.GE.AND P1, PT, R3.reuse, 0x1a, PT ;  /* 0x0000001a0300780c */ /* 0x040fe40003f26270 */
[----:B-1----:R-:W-:Y:S02]  /*10830*/  FSEL R202, R22, -INF , !P0 ;  /* 0xff80000016ca7808 */ /* 0x002fe40004000000 */
[----:B------:R-:W-:Y:S02]  /*10840*/  ISETP.GT.AND P0, PT, R0, 0x19, !P1 ;  /* 0x000000190000780c */ /* 0x000fe40004f04270 */
[----:B------:R-:W-:Y:S02]  /*10850*/  P2R R4, PR, RZ, 0x2 ;  /* 0x00000002ff047803 */ /* 0x000fe40000000000 */
[----:B------:R-:W-:Y:S02]  /*10860*/  ISETP.LT.OR P0, PT, R2, 0x1a, P0 ;  /* 0x0000001a0200780c */ /* 0x000fe40000701670 */
[----:B------:R-:W-:Y:S02]  /*10870*/  ISETP.GE.AND P1, PT, R3, 0x21, PT ;  /* 0x000000210300780c */ /* 0x000fe40003f26270 */
[----:B------:R-:W-:Y:S02]  /*10880*/  FSEL R205, R21, -INF , !P0 ;  /* 0xff80000015cd7808 */ /* 0x000fe40004000000 */
[----:B------:R-:W-:Y:S02]  /*10890*/  ISETP.GT.AND P0, PT, R0, 0x20, !P1 ;  /* 0x000000200000780c */ /* 0x000fe40004f04270 */
[C---:B------:R-:W-:Y:S02]  /*108a0*/  ISETP.GE.AND P6, PT, R3.reuse, 0x22, PT ;  /* 0x000000220300780c */ /* 0x040fe40003fc6270 */
[----:B------:R-:W-:Y:S02]  /*108b0*/  ISETP.LT.OR P0, PT, R2, 0x21, P0 ;  /* 0x000000210200780c */ /* 0x000fe40000701670 */
[C---:B------:R-:W-:Y:S02]  /*108c0*/  ISETP.GE.AND P5, PT, R3.reuse, 0x29, PT ;  /* 0x000000290300780c */ /* 0x040fe40003fa6270 */
[----:B------:R-:W-:Y:S02]  /*108d0*/  FSEL R218, R20, -INF , !P0 ;  /* 0xff80000014da7808 */ /* 0x000fe40004000000 */
[----:B------:R-:W-:Y:S02]  /*108e0*/  ISETP.GT.AND P0, PT, R0, 0x21, !P6 ;  /* 0x000000210000780c */ /* 0x000fe40007704270 */
[----:B------:R-:W-:Y:S02]  /*108f0*/  P2R R11, PR, RZ, 0x4 ;  /* 0x00000004ff0b7803 */ /* 0x000fe40000000000 */
[----:B------:R-:W-:Y:S02]  /*10900*/  ISETP.LT.OR P0, PT, R2, 0x22, P0 ;  /* 0x000000220200780c */ /* 0x000fe40000701670 */
[----:B------:R-:W-:Y:S02]  /*10910*/  ISETP.GE.AND P2, PT, R3, 0x1, PT ;  /* 0x000000010300780c */ /* 0x000fe40003f46270 */
[----:B------:R-:W-:Y:S02]  /*10920*/  FSEL R222, R18, -INF , !P0 ;  /* 0xff80000012de7808 */ /* 0x000fe40004000000 */
[----:B------:R-:W-:Y:S04]  /*10930*/  ISETP.GT.AND P0, PT, R0, 0x28, !P5 ;  /* 0x000000280000780c */ /* 0x000fe80006f04270 */
[----:B------:R-:W-:Y:S04]  /*10940*/  ISETP.LT.OR P0, PT, R2, 0x29, P0 ;  /* 0x000000290200780c */ /* 0x000fe80000701670 */
[----:B------:R-:W-:Y:S02]  /*10950*/  FSEL R249, R15, -INF , !P0 ;  /* 0xff8000000ff97808 */ /* 0x000fe40004000000 */
[----:B------:R-:W-:Y:S02]  /*10960*/  ISETP.GT.AND P0, PT, R0, RZ, !P2 ;  /* 0x000000ff0000720c */ /* 0x000fe40005704270 */
[----:B------:R-:W-:Y:S02]  /*10970*/  P2R R15, PR, RZ, 0x4 ;  /* 0x00000004ff0f7803 */ /* 0x000fe40000000000 */
[----:B------:R-:W-:Y:S04]  /*10980*/  ISETP.LT.OR P0, PT, R2, 0x1, P0 ;  /* 0x000000010200780c */ /* 0x000fe80000701670 */
[----:B------:R-:W-:Y:S02]  /*10990*/  FSEL R18, R203, -INF , !P0 ;  /* 0xff800000cb127808 */ /* 0x000fe40004000000 */
[----:B------:R-:W-:Y:S02]  /*109a0*/  ISETP.GE.AND P0, PT, R3, 0x2a, PT ;  /* 0x0000002a0300780c */ /* 0x000fe40003f06270 */
[----:B------:R-:W1:Y:S02]  /*109b0*/  SHFL.IDX PT, R3, R6, 0x1, 0x1c1f ;  /* 0x003c1f0006037f89 */ /* 0x000e6400000e0000 */
[----:B------:R-:W-:Y:S04]  /*109c0*/  ISETP.GT.AND P2, PT, R0, 0x29, !P0 ;  /* 0x000000290000780c */ /* 0x000fe80004744270 */
[----:B------:R-:W-:Y:S04]  /*109d0*/  ISETP.LT.OR P2, PT, R2, 0x2a, P2 ;  /* 0x0000002a0200780c */ /* 0x000fe80001741670 */
[----:B------:R-:W-:Y:S02]  /*109e0*/  FSEL R248, R16, -INF , !P2 ;  /* 0xff80000010f87808 */ /* 0x000fe40005000000 */
[----:B------:R-:W-:Y:S01]  /*109f0*/  PLOP3.LUT P2, PT, PT, PT, UP2, 0x40, 0x0 ;  /* 0x000000000000781c */ /* 0x000fe20003f4e828 */
[--C-:B-1----:R-:W-:Y:S02]  /*10a00*/  IMAD.IADD R2, R5, 0x1, R3.reuse ;  /* 0x0000000105027824 */ /* 0x102fe400078e0203 */
[----:B------:R-:W-:Y:S10]  /*10a10*/  IMAD.IADD R0, R7, 0x1, R3 ;  /* 0x0000000107007824 */ /* 0x000ff400078e0203 */
        /* <DEDUP_REMOVED lines=15> */
.L_x_931:
[----:B------:R-:W-:Y:S04]  /*10b10*/  MOV R16, c[0x0][0x32c] ;  /* 0x0000cb0000107a02 */ /* 0x000fe80000000f00 */
[----:B------:R-:W-:Y:S11]  /*10b20*/  ISETP.NE.AND P2, PT, R16, 0x1, PT ;  /* 0x000000011000780c */ /* 0x000ff60003f45270 */
[----:B------:R-:W-:Y:S02]  /*10b30*/  @!UPT UIADD3 URZ, URZ, URZ, URZ ;  /* 0x0000003f3f3ff290 */ /* 0x000fe4000fffe03f */
[----:B------:R-:W-:Y:S05]  /*10b40*/  @P2 IMAD.HI.U32 R16, R3, c[0x0][0x330], RZ ;  /* 0x0000cc0003102a27 */ /* 0x000fea00078e00ff */
[----:B------:R-:W-:Y:S02]  /*10b50*/  @P2 SHF.R.U32.HI R3, RZ, c[0x0][0x334], R16 ;  /* 0x0000cd00ff032a19 */ /* 0x000fe40000011610 */
.L_x_932:
[----:B------:R-:W-:Y:S05]  /*10b60*/  BSYNC B0 ;  /* 0x0000000000007941 */ /* 0x000fea0003800000 */
.L_x_930:
[----:B------:R-:W-:Y:S05]  /*10b70*/  IMAD R3, R3, c[0x0][0x32c], R8 ;  /* 0x0000cb0003037a24 */ /* 0x000fea00078e0208 */
[----:B------:R-:W-:Y:S02]  /*10b80*/  IADD3 R16, R3, c[0x0][0x32c], RZ ;  /* 0x0000cb0003107a10 */ /* 0x000fe40007ffe0ff */
[----:B------:R-:W-:Y:S02]  /*10b90*/  IMNMX R0, R0, R3, !PT ;  /* 0x0000000300007217 */ /* 0x000fe40007800200 */
[----:B------:R-:W-:Y:S02]  /*10ba0*/  IMNMX R2, R2, R16, PT ;  /* 0x0000001002027217 */ /* 0x000fe40003800200 */
.L_x_929:
[----:B------:R-:W-:Y:S01]  /*10bb0*/  ISETP.NE.AND P2, PT, R14, RZ, PT ;  /* 0x000000ff0e00720c */ /* 0x000fe20003f45270 */
[----:B------:R-:W1:Y:S03]  /*10bc0*/  SHFL.IDX PT, R3, R6, 0x2, 0x1c1f ;  /* 0x005c1f0006037f89 */ /* 0x000e6600000e0000 */
        /* <DEDUP_REMOVED lines=62> */
.L_x_935:
[----:B------:R-:W-:Y:S04]  /*10fb0*/  MOV R16, c[0x0][0x32c] ;  /* 0x0000cb0000107a02 */ /* 0x000fe80000000f00 */
[----:B------:R-:W-:Y:S11]  /*10fc0*/  ISETP.NE.AND P2, PT, R16, 0x1, PT ;  /* 0x000000011000780c */ /* 0x000ff60003f45270 */
[----:B------:R-:W-:Y:S02]  /*10fd0*/  @!UPT UIADD3 URZ, URZ, URZ, URZ ;  /* 0x0000003f3f3ff290 */ /* 0x000fe4000fffe03f */
[----:B------:R-:W-:Y:S05]  /*10fe0*/  @P2 IMAD.HI.U32 R16, R3, c[0x0][0x330], RZ ;  /* 0x0000cc0003102a27 */ /* 0x000fea00078e00ff */
[----:B------:R-:W-:Y:S02]  /*10ff0*/  @P2 SHF.R.U32.HI R3, RZ, c[0x0][0x334], R16 ;  /* 0x0000cd00ff032a19 */ /* 0x000fe40000011610 */
.L_x_936:
[----:B------:R-:W-:Y:S05]  /*11000*/  BSYNC B0 ;  /* 0x0000000000007941 */ /* 0x000fea0003800000 */
.L_x_934:
[----:B------:R-:W-:Y:S05]  /*11010*/  IMAD R3, R3, c[0x0][0x32c], R8 ;  /* 0x0000cb0003037a24 */ /* 0x000fea00078e0208 */
[----:B------:R-:W-:Y:S02]  /*11020*/  IADD3 R16, R3, c[0x0][0x32c], RZ ;  /* 0x0000cb0003107a10 */ /* 0x000fe40007ffe0ff */
[----:B------:R-:W-:Y:S02]  /*11030*/  IMNMX R0, R0, R3, !PT ;  /* 0x0000000300007217 */ /* 0x000fe40007800200 */
[----:B------:R-:W-:Y:S02]  /*11040*/  IMNMX R2, R2, R16, PT ;  /* 0x0000001002027217 */ /* 0x000fe40003800200 */
.L_x_933:
        /* <DEDUP_REMOVED lines=64> */
.L_x_939:
[----:B------:R-:W-:Y:S04]  /*11450*/  MOV R5, c[0x0][0x32c] ;  /* 0x0000cb0000057a02 */ /* 0x000fe80000000f00 */
[----:B------:R-:W-:Y:S11]  /*11460*/  ISETP.NE.AND P2, PT, R5, 0x1, PT ;  /* 0x000000010500780c */ /* 0x000ff60003f45270 */
[----:B------:R-:W-:Y:S02]  /*11470*/  @!UPT UIADD3 URZ, URZ, URZ, URZ ;  /* 0x0000003f3f3ff290 */ /* 0x000fe4000fffe03f */
[----:B------:R-:W-:Y:S05]  /*11480*/  @P2 IMAD.HI.U32 R5, R3, c[0x0][0x330], RZ ;  /* 0x0000cc0003052a27 */ /* 0x000fea00078e00ff */
[----:B------:R-:W-:Y:S02]  /*11490*/  @P2 SHF.R.U32.HI R3, RZ, c[0x0][0x334], R5 ;  /* 0x0000cd00ff032a19 */ /* 0x000fe40000011605 */
.L_x_940:
[----:B------:R-:W-:Y:S05]  /*114a0*/  BSYNC B0 ;  /* 0x0000000000007941 */ /* 0x000fea0003800000 */
.L_x_938:
[----:B------:R-:W-:Y:S05]  /*114b0*/  IMAD R8, R3, c[0x0][0x32c], R8 ;  /* 0x0000cb0003087a24 */ /* 0x000fea00078e0208 */
[----:B------:R-:W-:Y:S02]  /*114c0*/  IADD3 R3, R8, c[0x0][0x32c], RZ ;  /* 0x0000cb0008037a10 */ /* 0x000fe40007ffe0ff */
[----:B------:R-:W-:Y:S02]  /*114d0*/  IMNMX R0, R0, R8, !PT ;  /* 0x0000000800007217 */ /* 0x000fe40007800200 */
[----:B------:R-:W-:Y:S02]  /*114e0*/  IMNMX R2, R2, R3, PT ;  /* 0x0000000302027217 */ /* 0x000fe40003800200 */
.L_x_937:
[----:B------:R-:W-:Y:S01]  /*114f0*/  ISETP.NE.AND P2, PT, R15, RZ, PT ;  /* 0x000000ff0f00720c */ /* 0x000fe20003f45270 */
[----:B------:R-:W-:Y:S01]  /*11500*/  LDSM.16.MT88.4 R36, [R226+0x2080] ;  /* 0x00208000e224783b */ /* 0x000fe20000004200 */
[----:B------:R-:W-:Y:S02]  /*11510*/  FMNMX.FTZ R137, R18, R132, !PT ;  /* 0x0000008412897209 */ /* 0x000fe40007810000 */
[----:B------:R-:W-:Y:S02]  /*11520*/  ISETP.GT.AND P2, PT, R0, RZ, !P2 ;  /* 0x000000ff0000720c */ /* 0x000fe40005744270 */
        /* <DEDUP_REMOVED lines=17> */
[----:B------:R-:W-:Y:S02]  /*11640*/  FMNMX.FTZ R3, R21, R3, !PT ;  /* 0x0000000315037209 */ /* 0x000fe40007810000 */
[----:B------:R-:W-:Y:S02]  /*11650*/  FSEL R13, R215, -INF , !P2 ;  /* 0xff800000d70d7808 */ /* 0x000fe40005000000 */
[----:B------:R-:W-:Y:S02]  /*11660*/  ISETP.NE.AND P2, PT, R12, RZ, PT ;  /* 0x000000ff0c00720c */ /* 0x000fe40003f45270 */
[----:B------:R-:W-:Y:S02]  /*11670*/  FMNMX.FTZ R137, R218, R137, !PT ;  /* 0x00000089da897209 */ /* 0x000fe40007810000 */
[----:B------:R-:W-:Y:S02]  /*11680*/  FMNMX.FTZ R3, R22, R3, !PT ;  /* 0x0000000316037209 */ /* 0x000fe40007810000 */
[----:B------:R-:W-:Y:S02]  /*11690*/  ISETP.GT.AND P2, PT, R0, 0x9, !P2 ;  /* 0x000000090000780c */ /* 0x000fe40005744270 */
        /* <DEDUP_REMOVED lines=9> */
[----:B------:R-:W-:Y:S01]  /*11730*/  ISETP.GT.AND P2, PT, R0, 0x10, !P2 ;  /* 0x000000100000780c */ /* 0x000fe20005744270 */
[----:B------:R-:W1:Y:S01]  /*11740*/  SHFL.BFLY PT, R6, R137, 0x2, 0x1f ;  /* 0x0c401f0089067f89 */ /* 0x000e6200000e0000 */
        /* <DEDUP_REMOVED lines=14> */
[----:B-1----:R-:W-:Y:S02]  /*11830*/  FMNMX.FTZ R137, R137, R6, !PT ;  /* 0x0000000689897209 */ /* 0x002fe40007810000 */
[----:B------:R-:W-:Y:S01]  /*11840*/  ISETP.LT.OR P2, PT, R2, 0x19, P2 ;  /* 0x000000190200780c */ /* 0x000fe20001741670 */
[----:B------:R-:W1:Y:S01]  /*11850*/  SHFL.BFLY PT, R6, R3, 0x2, 0x1f ;  /* 0x0c401f0003067f89 */ /* 0x000e6200000e0000 */
[----:B------:R-:W-:Y:S02]  /*11860*/  ISETP.GT.AND P1, PT, R0, 0x20, !P1 ;  /* 0x000000200000780c */ /* 0x000fe40004f24270 */
[----:B------:R-:W-:Y:S02]  /*11870*/  FSEL R211, R200, -INF , !P2 ;  /* 0xff800000c8d37808 */ /* 0x000fe40005000000 */
[----:B------:R-:W-:Y:S02]  /*11880*/  ISETP.NE.AND P2, PT, R4, RZ, PT ;  /* 0x000000ff0400720c */ /* 0x000fe40003f45270 */
[----:B------:R-:W-:Y:S01]  /*11890*/  FMNMX.FTZ R4, R16, R138, !PT ;  /* 0x0000008a10047209 */ /* 0x000fe20007810000 */
[----:B------:R-:W2:Y:S01]  /*118a0*/  SHFL.BFLY PT, R8, R137, 0x1, 0x1f ;  /* 0x0c201f0089087f89 */ /* 0x000ea200000e0000 */
[----:B------:R-:W-:Y:S02]  /*118b0*/  ISETP.GT.AND P2, PT, R0, 0x19, !P2 ;  /* 0x000000190000780c */ /* 0x000fe40005744270 */
[----:B------:R-:W-:Y:S02]  /*118c0*/  FMNMX.FTZ R4, R20, R4, !PT ;  /* 0x0000000414047209 */ /* 0x000fe40007810000 */
[----:B------:R-:W-:Y:S02]  /*118d0*/  ISETP.LT.OR P2, PT, R2, 0x1a, P2 ;  /* 0x0000001a0200780c */ /* 0x000fe40001741670 */
[----:B------:R-:W-:Y:S02]  /*118e0*/  FMNMX.FTZ R4, R19, R4, !PT ;  /* 0x0000000413047209 */ /* 0x000fe40007810000 */
[----:B------:R-:W-:Y:S02]  /*118f0*/  FSEL R200, R212, -INF , !P2 ;  /* 0xff800000d4c87808 */ /* 0x000fe40005000000 */
[----:B------:R-:W-:Y:S02]  /*11900*/  FMNMX.FTZ R4, R26, R4, !PT ;  /* 0x000000041a047209 */ /* 0x000fe40007810000 */
[----:B------:R-:W-:Y:S02]  /*11910*/  ISETP.LT.OR P1, PT, R2, 0x21, P1 ;  /* 0x000000210200780c */ /* 0x000fe40000f21670 */
[----:B------:R-:W-:Y:S02]  /*11920*/  FMNMX.FTZ R4, R204, R4, !PT ;  /* 0x00000004cc047209 */ /* 0x000fe40007810000 */
[----:B-1----:R-:W-:Y:S02]  /*11930*/  FMNMX.FTZ R3, R3, R6, !PT ;  /* 0x0000000603037209 */ /* 0x002fe40007810000 */
[----:B------:R-:W-:Y:S02]  /*11940*/  FMNMX.FTZ R4, R201, R4, !PT ;  /* 0x00000004c9047209 */ /* 0x000fe40007810000 */
[----:B------:R-:W-:Y:S01]  /*11950*/  FMNMX.FTZ R6, R5, R139, !PT ;  /* 0x0000008b05067209 */ /* 0x000fe20007810000 */
[----:B------:R-:W1:Y:S01]  /*11960*/  SHFL.BFLY PT, R136, R3, 0x1, 0x1f ;  /* 0x0c201f0003887f89 */ /* 0x000e6200000e0000 */
[----:B------:R-:W-:Y:S02]  /*11970*/  FMNMX.FTZ R4, R209, R4, !PT ;  /* 0x00000004d1047209 */ /* 0x000fe40007810000 */
[----:B------:R-:W-:Y:S02]  /*11980*/  FMNMX.FTZ R6, R7, R6, !PT ;  /* 0x0000000607067209 */ /* 0x000fe40007810000 */
[----:B------:R-:W-:Y:S02]  /*11990*/  FMNMX.FTZ R4, R210, R4, !PT ;  /* 0x00000004d2047209 */ /* 0x000fe40007810000 */
[----:B------:R-:W-:Y:S02]  /*119a0*/  FMNMX.FTZ R6, R13, R6, !PT ;  /* 0x000000060d067209 */ /* 0x000fe40007810000 */
[----:B------:R-:W-:Y:S02]  /*119b0*/  FMNMX.FTZ R4, R219, R4, !PT ;  /* 0x00000004db047209 */ /* 0x000fe40007810000 */
[----:B--2---:R-:W-:Y:S02]  /*119c0*/  FMNMX.FTZ R137, R137, R8, !PT ;  /* 0x0000000889897209 */ /* 0x004fe40007810000 */
[----:B------:R-:W-:Y:S02]  /*119d0*/  FMNMX.FTZ R4, R223, R4, !PT ;  /* 0x00000004df047209 */ /* 0x000fe40007810000 */
[----:B------:R-:W-:Y:S01]  /*119e0*/  ISETP.GT.AND P6, PT, R0, 0x21, !P6 ;  /* 0x000000210000780c */ /* 0x000fe200077c4270 */
[----:B------:R-:W-:Y:S01]  /*119f0*/  FMUL.FTZ R141, R137, c[0x0][0x2d0] ;  /* 0x0000b400898d7a20 */ /* 0x000fe20000410000 */
[----:B------:R-:W-:Y:S02]  /*11a00*/  FMNMX.FTZ R4, R246, R4, !PT ;  /* 0x00000004f6047209 */ /* 0x000fe40007810000 */
[----:B------:R-:W-:Y:S02]  /*11a10*/  FSEL R214, R42, -INF , !P1 ;  /* 0xff8000002ad67808 */ /* 0x000fe40004800000 */
[----:B------:R-:W-:Y:S02]  /*11a20*/  FMNMX.FTZ R4, R220, R4, !PT ;  /* 0x00000004dc047209 */ /* 0x000fe40007810000 */
[----:B------:R-:W-:Y:S02]  /*11a30*/  ISETP.GT.AND P5, PT, R0, 0x28, !P5 ;  /* 0x000000280000780c */ /* 0x000fe40006fa4270 */
[----:B-1----:R-:W-:Y:S01]  /*11a40*/  FMNMX.FTZ R136, R3, R136, !PT ;  /* 0x0000008803887209 */ /* 0x002fe20007810000 */
[----:B------:R-:W1:Y:S01]  /*11a50*/  SHFL.BFLY PT, R8, R4, 0x2, 0x1f ;  /* 0x0c401f0004087f89 */ /* 0x000e6200000e0000 */
[----:B------:R-:W-:Y:S02]  /*11a60*/  FMNMX.FTZ R3, R12, R6, !PT ;  /* 0x000000060c037209 */ /* 0x000fe40007810000 */
[----:B------:R-:W-:Y:S01]  /*11a70*/  ISETP.GT.AND P0, PT, R0, 0x29, !P0 ;  /* 0x000000290000780c */ /* 0x000fe20004704270 */
[----:B------:R-:W-:Y:S01]  /*11a80*/  FMUL.FTZ R142, R136, c[0x0][0x2d0] ;  /* 0x0000b400888e7a20 */ /* 0x000fe20000410000 */
[----:B------:R-:W-:Y:S02]  /*11a90*/  FMNMX.FTZ R3, R208, R3, !PT ;  /* 0x00000003d0037209 */ /* 0x000fe40007810000 */
[C---:B------:R-:W-:Y:S02]  /*11aa0*/  ISETP.LT.OR P6, PT, R2.reuse, 0x22, P6 ;  /* 0x000000220200780c */ /* 0x040fe400037c1670 */
[----:B------:R-:W-:Y:S02]  /*11ab0*/  FMNMX.FTZ R3, R207, R3, !PT ;  /* 0x00000003cf037209 */ /* 0x000fe40007810000 */
[----:B------:R-:W-:Y:S02]  /*11ac0*/  FSEL R212, R43, -INF , !P6 ;  /* 0xff8000002bd47808 */ /* 0x000fe40007000000 */
[----:B------:R-:W-:Y:S02]  /*11ad0*/  FMNMX.FTZ R3, R211, R3, !PT ;  /* 0x00000003d3037209 */ /* 0x000fe40007810000 */
[----:B------:R-:W-:Y:S02]  /*11ae0*/  ISETP.LT.OR P5, PT, R2, 0x29, P5 ;  /* 0x000000290200780c */ /* 0x000fe40002fa1670 */
[----:B------:R-:W-:Y:S02]  /*11af0*/  FMNMX.FTZ R0, R200, R3, !PT ;  /* 0x00000003c8007209 */ /* 0x000fe40007810000 */
[----:B------:R-:W-:Y:S02]  /*11b00*/  FSETP.NEU.FTZ.AND P1, PT, R136, -INF , PT ;  /* 0xff8000008800780b */ /* 0x000fe40003f3d000 */
[----:B------:R-:W-:Y:S02]  /*11b10*/  FMNMX.FTZ R0, R214, R0, !PT ;  /* 0x00000000d6007209 */ /* 0x000fe40007810000 */
[----:B------:R-:W-:Y:S02]  /*11b20*/  FSEL R213, R46, -INF , !P5 ;  /* 0xff8000002ed57808 */ /* 0x000fe40006800000 */
[----:B-1----:R-:W-:Y:S02]  /*11b30*/  FMNMX.FTZ R4, R4, R8, !PT ;  /* 0x0000000804047209 */ /* 0x002fe40007810000 */
[----:B------:R-:W-:Y:S02]  /*11b40*/  FMNMX.FTZ R0, R212, R0, !PT ;  /* 0x00000000d4007209 */ /* 0x000fe40007810000 */
[----:B------:R-:W-:Y:S01]  /*11b50*/  ISETP.LT.OR P0, PT, R2, 0x2a, P0 ;  /* 0x0000002a0200780c */ /* 0x000fe20000701670 */
[----:B------:R-:W1:Y:S01]  /*11b60*/  SHFL.BFLY PT, R135, R4, 0x1, 0x1f ;  /* 0x0c201f0004877f89 */ /* 0x000e6200000e0000 */
        /* <DEDUP_REMOVED lines=14> */
[----:B------:R-:W-:Y:S01]  /*11c50*/  MUFU.EX2 R215, R21 ;  /* 0x0000001500d77308 */ /* 0x000fe20000000800 */
[--C-:B------:R-:W-:Y:S02]  /*11c60*/  FFMA.FTZ R24, R24, c[0x0][0x2d0], -R141.reuse ;  /* 0x0000b40018187a23 */ /* 0x100fe4000001088d */
[----:B------:R-:W-:Y:S01]  /*11c70*/  FFMA.FTZ R23, R23, c[0x0][0x2d0], -R141 ;  /* 0x0000b40017177a23 */ /* 0x000fe2000001088d */
[----:B-1----:R-:W-:Y:S04]  /*11c80*/  FMNMX.FTZ R135, R4, R135, !PT ;  /* 0x0000008704877209 */ /* 0x002fe80007810000 */
[C---:B------:R-:W-:Y:S01]  /*11c90*/  FSETP.NEU.FTZ.AND P0, PT, R135.reuse, -INF , PT ;  /* 0xff8000008700780b */ /* 0x040fe20003f1d000 */
[----:B------:R-:W-:Y:S01]  /*11ca0*/  FMUL.FTZ R143, R135, c[0x0][0x2d0] ;  /* 0x0000b400878f7a20 */ /* 0x000fe20000410000 */
[----:B------:R-:W-:Y:S04]  /*11cb0*/  MUFU.EX2 R221, R18 ;  /* 0x0000001200dd7308 */ /* 0x000fe80000000800 */
[----:B------:R-:W-:Y:S02]  /*11cc0*/  FSEL R143, R143, RZ, P0 ;  /* 0x000000ff8f8f7208 */ /* 0x000fe40000000000 */
[----:B--2---:R-:W-:Y:S03]  /*11cd0*/  FMNMX.FTZ R3, R0, R2, !PT ;  /* 0x0000000200037209 */ /* 0x004fe60007810000 */
[--C-:B------:R-:W-:Y:S01]  /*11ce0*/  FFMA.FTZ R2, R26, c[0x0][0x2d0], -R143.reuse ;  /* 0x0000b4001a027a23 */ /* 0x100fe2000001088f */
[----:B------:R-:W-:Y:S01]  /*11cf0*/  FSEL R0, R137, RZ, P2 ;  /* 0x000000ff89007208 */ /* 0x000fe20001000000 */
[--C-:B------:R-:W-:Y:S01]  /*11d00*/  FFMA.FTZ R20, R20, c[0x0][0x2d0], -R143.reuse ;  /* 0x0000b40014147a23 */ /* 0x100fe2000001088f */
[----:B------:R-:W-:Y:S01]  /*11d10*/  MUFU.EX2 R28, R25 ;  /* 0x00000019001c7308 */ /* 0x000fe20000000800 */
[----:B------:R-:W1:Y:S01]  /*11d20*/  SHFL.BFLY PT, R4, R3, 0x1, 0x1f ;  /* 0x0c201f0003047f89 */ /* 0x000e6200000e0000 */
[--C-:B------:R-:W-:Y:S02]  /*11d30*/  FFMA.FTZ R16, R16, c[0x0][0x2d0], -R143.reuse ;  /* 0x0000b40010107a23 */ /* 0x100fe4000001088f */
[----:B------:R-:W-:Y:S02]  /*11d40*/  FADD.FTZ R0, -R0, R132 ;  /* 0x0000008400007221 */ /* 0x000fe40000010100 */
[----:B------:R-:W-:Y:S02]  /*11d50*/  FFMA.FTZ R19, R19, c[0x0][0x2d0], -R143 ;  /* 0x0000b40013137a23 */ /* 0x000fe4000001088f */
[----:B------:R-:W-:Y:S02]  /*11d60*/  FMUL.FTZ R0, R0, c[0x0][0x2d0] ;  /* 0x0000b40000007a20 */ /* 0x000fe40000410000 */
[----:B------:R2:W-:Y:S10]  /*11d70*/  MUFU.EX2 R50, R2 ;  /* 0x0000000200327308 */ /* 0x0005f40000000800 */
[----:B------:R3:W4:Y:S01]  /*11d80*/  MUFU.EX2 R133, R0 ;  /* 0x0000000000857308 */ /* 0x0007220000000800 */
[----:B-1----:R-:W-:Y:S09]  /*11d90*/  FMNMX.FTZ R3, R3, R4, !PT ;  /* 0x0000000403037209 */ /* 0x002ff20007810000 */
[----:B------:R-:W-:Y:S01]  /*11da0*/  MUFU.EX2 R6, R20 ;  /* 0x0000001400067308 */ /* 0x000fe20000000800 */
[----:B--2---:R-:W-:Y:S05]  /*11db0*/  FSEL R2, R136, RZ, P1 ;  /* 0x000000ff88027208 */ /* 0x004fea0000800000 */
[----:B------:R-:W-:Y:S04]  /*11dc0*/  FADD.FTZ R2, -R2, R134 ;  /* 0x0000008602027221 */ /* 0x000fe80000010100 */
[----:B------:R-:W1:Y:S01]  /*11dd0*/  MUFU.EX2 R250, R24 ;  /* 0x0000001800fa7308 */ /* 0x000e620000000800 */
[----:B------:R-:W-:Y:S02]  /*11de0*/  FMUL.FTZ R134, R3, c[0x0][0x2d0] ;  /* 0x0000b40003867a20 */ /* 0x000fe40000410000 */
[----:B------:R-:W-:Y:S01]  /*11df0*/  FMUL.FTZ R2, R2, c[0x0][0x2d0] ;  /* 0x0000b40002027a20 */ /* 0x000fe20000410000 */
[----:B---3--:R-:W-:Y:S01]  /*11e00*/  FSEL R0, R135, RZ, P0 ;  /* 0x000000ff87007208 */ /* 0x008fe20000000000 */
[----:B----4-:R-:W-:Y:S01]  /*11e10*/  FMUL.FTZ R32, R133, R172 ;  /* 0x000000ac85207220 */ /* 0x010fe20000410000 */
[----:B------:R-:W-:Y:S01]  /*11e20*/  FSETP.NEU.FTZ.AND P0, PT, R3, -INF , PT ;  /* 0xff8000000300780b */ /* 0x000fe20003f1d000 */
[C---:B------:R-:W-:Y:S02]  /*11e30*/  FMUL.FTZ R33, R133.reuse, R173 ;  /* 0x000000ad85217220 */ /* 0x040fe40000410000 */
[----:B------:R-:W-:Y:S01]  /*11e40*/  FADD.FTZ R0, -R0, R138 ;  /* 0x0000008a00007221 */ /* 0x000fe20000010100 */
[----:B------:R-:W2:Y:S01]  /*11e50*/  MUFU.EX2 R132, R2 ;  /* 0x0000000200847308 */ /* 0x000ea20000000800 */
[----:B------:R-:W-:Y:S01]  /*11e60*/  FSEL R134, R134, RZ, P0 ;  /* 0x000000ff86867208 */ /* 0x000fe20000000000 */
[----:B------:R-:W-:Y:S01]  /*11e70*/  FMUL.FTZ R52, R133, R52 ;  /* 0x0000003485347220 */ /* 0x000fe20000410000 */
[----:B------:R-:W-:Y:S01]  /*11e80*/  MOV R138, R28 ;  /* 0x0000001c008a7202 */ /* 0x000fe20000000f00 */
[----:B------:R-:W-:Y:S02]  /*11e90*/  FMUL.FTZ R0, R0, c[0x0][0x2d0] ;  /* 0x0000b40000007a20 */ /* 0x000fe40000410000 */
[--C-:B------:R-:W-:Y:S02]  /*11ea0*/  FFMA.FTZ R4, R12, c[0x0][0x2d0], -R134.reuse ;  /* 0x0000b4000c047a23 */ /* 0x100fe40000010886 */
[--C-:B------:R-:W-:Y:S02]  /*11eb0*/  FFMA.FTZ R5, R5, c[0x0][0x2d0], -R134.reuse ;  /* 0x0000b40005057a23 */ /* 0x100fe40000010886 */
[----:B------:R3:W4:Y:S01]  /*11ec0*/  MUFU.EX2 R2, R0 ;  /* 0x0000000000027308 */ /* 0x0007220000000800 */
[C---:B------:R-:W-:Y:S02]  /*11ed0*/  FMUL.FTZ R53, R133.reuse, R53 ;  /* 0x0000003585357220 */ /* 0x040fe40000410000 */
[C---:B------:R-:W-:Y:S01]  /*11ee0*/  FMUL.FTZ R64, R133.reuse, R64 ;  /* 0x0000004085407220 */ /* 0x040fe20000410000 */
[----:B-1----:R-:W-:Y:S01]  /*11ef0*/  F2FP.PACK_AB R194, R250, R138 ;  /* 0x0000008afac2723e */ /* 0x002fe200000000ff */
[C---:B------:R-:W-:Y:S01]  /*11f00*/  FMUL.FTZ R65, R133.reuse, R65 ;  /* 0x0000004185417220 */ /* 0x040fe20000410000 */
[----:B------:R-:W-:Y:S01]  /*11f10*/  MOV R173, R250 ;  /* 0x000000fa00ad7202 */ /* 0x000fe20000000f00 */
[C---:B------:R-:W-:Y:S02]  /*11f20*/  FMUL.FTZ R68, R133.reuse, R68 ;  /* 0x0000004485447220 */ /* 0x040fe40000410000 */
[C---:B------:R-:W-:Y:S01]  /*11f30*/  FMUL.FTZ R69, R133.reuse, R69 ;  /* 0x0000004585457220 */ /* 0x040fe20000410000 */
[----:B------:R-:W1:Y:S01]  /*11f40*/  MUFU.EX2 R29, R23 ;  /* 0x00000017001d7308 */ /* 0x000e620000000800 */
[C---:B------:R-:W-:Y:S02]  /*11f50*/  FMUL.FTZ R80, R133.reuse, R80 ;  /* 0x0000005085507220 */ /* 0x040fe40000410000 */
[----:B------:R-:W-:Y:S02]  /*11f60*/  FMUL.FTZ R81, R133, R81 ;  /* 0x0000005185517220 */ /* 0x000fe40000410000 */
[C---:B--2---:R-:W-:Y:S02]  /*11f70*/  FMUL.FTZ R35, R132.reuse, R175 ;  /* 0x000000af84237220 */ /* 0x044fe40000410000 */
[C---:B------:R-:W-:Y:S01]  /*11f80*/  FMUL.FTZ R34, R132.reuse, R174 ;  /* 0x000000ae84227220 */ /* 0x040fe20000410000 */
[----:B------:R-:W-:Y:S01]  /*11f90*/  MOV R174, R251 ;  /* 0x000000fb00ae7202 */ /* 0x000fe20000000f00 */
[C---:B------:R-:W-:Y:S01]  /*11fa0*/  FMUL.FTZ R54, R132.reuse, R54 ;  /* 0x0000003684367220 */ /* 0x040fe20000410000 */
[----:B------:R2:W-:Y:S01]  /*11fb0*/  MUFU.EX2 R49, R4 ;  /* 0x0000000400317308 */ /* 0x0005e20000000800 */
[C---:B------:R-:W-:Y:S02]  /*11fc0*/  FMUL.FTZ R55, R132.reuse, R55 ;  /* 0x0000003784377220 */ /* 0x040fe40000410000 */
[----:B------:R-:W-:Y:S02]  /*11fd0*/  FMUL.FTZ R66, R132, R66 ;  /* 0x0000004284427220 */ /* 0x000fe40000410000 */
[--C-:B---3--:R-:W-:Y:S02]  /*11fe0*/  FFMA.FTZ R0, R7, c[0x0][0x2d0], -R134.reuse ;  /* 0x0000b40007007a23 */ /* 0x108fe40000010886 */
[----:B----4-:R-:W-:Y:S01]  /*11ff0*/  FMUL.FTZ R28, R2, R168 ;  /* 0x000000a8021c7220 */ /* 0x010fe20000410000 */
[----:B------:R-:W-:Y:S01]  /*12000*/  MOV R168, R138 ;  /* 0x0000008a00a87202 */ /* 0x000fe20000000f00 */
[----:B------:R-:W-:Y:S01]  /*12010*/  FFMA.FTZ R138, R196, c[0x0][0x2d0], -R141 ;  /* 0x0000b400c48a7a23 */ /* 0x000fe2000001088d */
[----:B------:R3:W-:Y:S01]  /*12020*/  MUFU.EX2 R252, R0 ;  /* 0x0000000000fc7308 */ /* 0x0007e20000000800 */
[C---:B------:R-:W-:Y:S02]  /*12030*/  FMUL.FTZ R40, R2.reuse, R180 ;  /* 0x000000b402287220 */ /* 0x040fe40000410000 */
[C---:B------:R-:W-:Y:S01]  /*12040*/  FMUL.FTZ R44, R2.reuse, R184 ;  /* 0x000000b8022c7220 */ /* 0x040fe20000410000 */
[----:B-1----:R-:W-:Y:S01]  /*12050*/  MOV R46, R29 ;  /* 0x0000001d002e7202 */ /* 0x002fe20000000f00 */
[----:B------:R-:W-:Y:S02]  /*12060*/  FMUL.FTZ R29, R2, R169 ;  /* 0x000000a9021d7220 */ /* 0x000fe40000410000 */
[----:B------:R-:W-:Y:S01]  /*12070*/  FMUL.FTZ R7, R132, R147 ;  /* 0x0000009384077220 */ /* 0x000fe20000410000 */
[----:B------:R-:W-:Y:S01]  /*12080*/  F2FP.PACK_AB R192, R46, R221 ;  /* 0x000000dd2ec0723e */ /* 0x000fe200000000ff */
[C---:B------:R-:W-:Y:S01]  /*12090*/  FMUL.FTZ R8, R2.reuse, R148 ;  /* 0x0000009402087220 */ /* 0x040fe20000410000 */
[----:B------:R-:W1:Y:S01]  /*120a0*/  MUFU.EX2 R47, R16 ;  /* 0x00000010002f7308 */ /* 0x000e620000000800 */
[C---:B------:R-:W-:Y:S02]  /*120b0*/  FMUL.FTZ R9, R2.reuse, R149 ;  /* 0x0000009502097220 */ /* 0x040fe40000410000 */
[C---:B------:R-:W-:Y:S02]  /*120c0*/  FMUL.FTZ R12, R2.reuse, R152 ;  /* 0x00000098020c7220 */ /* 0x040fe40000410000 */
[----:B--2---:R-:W-:Y:S02]  /*120d0*/  FMUL.FTZ R4, R133, R144 ;  /* 0x0000009085047220 */ /* 0x004fe40000410000 */
[C---:B------:R-:W-:Y:S02]  /*120e0*/  FMUL.FTZ R24, R2.reuse, R164 ;  /* 0x000000a402187220 */ /* 0x040fe40000410000 */
[C---:B------:R-:W-:Y:S01]  /*120f0*/  FMUL.FTZ R25, R2.reuse, R165 ;  /* 0x000000a502197220 */ /* 0x040fe20000410000 */
[----:B------:R-:W2:Y:S01]  /*12100*/  MUFU.EX2 R48, R19 ;  /* 0x0000001300307308 */ /* 0x000ea20000000800 */
[C---:B------:R-:W-:Y:S02]  /*12110*/  FMUL.FTZ R41, R2.reuse, R181 ;  /* 0x000000b502297220 */ /* 0x040fe40000410000 */
[C---:B------:R-:W-:Y:S02]  /*12120*/  FMUL.FTZ R45, R2.reuse, R185 ;  /* 0x000000b9022d7220 */ /* 0x040fe40000410000 */
[----:B---3--:R-:W-:Y:S02]  /*12130*/  FFMA.FTZ R0, R13, c[0x0][0x2d0], -R134 ;  /* 0x0000b4000d007a23 */ /* 0x008fe40000010886 */
[C---:B------:R-:W-:Y:S02]  /*12140*/  FMUL.FTZ R13, R2.reuse, R153 ;  /* 0x00000099020d7220 */ /* 0x040fe40000410000 */
[C---:B------:R-:W-:Y:S01]  /*12150*/  FMUL.FTZ R56, R2.reuse, R56 ;  /* 0x0000003802387220 */ /* 0x040fe20000410000 */
[----:B------:R3:W4:Y:S01]  /*12160*/  MUFU.EX2 R18, R0 ;  /* 0x0000000000127308 */ /* 0x0007220000000800 */
[C---:B------:R-:W-:Y:S02]  /*12170*/  FMUL.FTZ R57, R2.reuse, R57 ;  /* 0x0000003902397220 */ /* 0x040fe40000410000 */
[C---:B------:R-:W-:Y:S01]  /*12180*/  FMUL.FTZ R60, R2.reuse, R60 ;  /* 0x0000003c023c7220 */ /* 0x040fe20000410000 */
[----:B-1----:R-:W-:Y:S01]  /*12190*/  MOV R180, R47 ;  /* 0x0000002f00b47202 */ /* 0x002fe20000000f00 */
[----:B------:R-:W-:Y:S02]  /*121a0*/  FMUL.FTZ R16, R133, R156 ;  /* 0x0000009c85107220 */ /* 0x000fe40000410000 */
[----:B------:R-:W-:Y:S02]  /*121b0*/  FMUL.FTZ R61, R2, R61 ;  /* 0x0000003d023d7220 */ /* 0x000fe40000410000 */
[C---:B------:R-:W-:Y:S01]  /*121c0*/  FMUL.FTZ R67, R132.reuse, R67 ;  /* 0x0000004384437220 */ /* 0x040fe20000410000 */
[----:B------:R-:W1:Y:S01]  /*121d0*/  MUFU.EX2 R51, R5 ;  /* 0x0000000500337308 */ /* 0x000e620000000800 */
[C---:B------:R-:W-:Y:S02]  /*121e0*/  FMUL.FTZ R70, R132.reuse, R70 ;  /* 0x0000004684467220 */ /* 0x040fe40000410000 */
[C---:B------:R-:W-:Y:S01]  /*121f0*/  FMUL.FTZ R71, R132.reuse, R71 ;  /* 0x0000004784477220 */ /* 0x040fe20000410000 */
[----:B--2---:R-:W-:Y:S01]  /*12200*/  MOV R175, R48 ;  /* 0x0000003000af7202 */ /* 0x004fe20000000f00 */
[----:B------:R-:W-:Y:S02]  /*12210*/  FMUL.FTZ R19, R132, R159 ;  /* 0x0000009f84137220 */ /* 0x000fe40000410000 */
[C---:B------:R-:W-:Y:S02]  /*12220*/  FMUL.FTZ R72, R2.reuse, R72 ;  /* 0x0000004802487220 */ /* 0x040fe40000410000 */
[C---:B------:R-:W-:Y:S01]  /*12230*/  FMUL.FTZ R73, R2.reuse, R73 ;  /* 0x0000004902497220 */ /* 0x040fe20000410000 */
[----:B------:R-:W2:Y:S01]  /*12240*/  MUFU.EX2 R244, R17 ;  /* 0x0000001100f47308 */ /* 0x000ea20000000800 */
[C---:B------:R-:W-:Y:S02]  /*12250*/  FMUL.FTZ R76, R2.reuse, R76 ;  /* 0x0000004c024c7220 */ /* 0x040fe40000410000 */
[----:B------:R-:W-:Y:S01]  /*12260*/  FMUL.FTZ R77, R2, R77 ;  /* 0x0000004d024d7220 */ /* 0x000fe20000410000 */
[----:B---3--:R-:W-:Y:S01]  /*12270*/  FSEL R0, R3, RZ, P0 ;  /* 0x000000ff03007208 */ /* 0x008fe20000000000 */
[C---:B------:R-:W-:Y:S01]  /*12280*/  FMUL.FTZ R82, R132.reuse, R82 ;  /* 0x0000005284527220 */ /* 0x040fe20000410000 */
[----:B----4-:R-:W-:Y:S01]  /*12290*/  F2FP.PACK_AB R147, R49, R18 ;  /* 0x000000123193723e */ /* 0x010fe200000000ff */
[----:B------:R-:W-:Y:S01]  /*122a0*/  FMUL.FTZ R83, R132, R83 ;  /* 0x0000005384537220 */ /* 0x000fe20000410000 */
[----:B------:R-:W-:Y:S01]  /*122b0*/  ISETP.GT.AND P0, PT, R242, UR8, PT ;  /* 0x00000008f2007c0c */ /* 0x000fe2000bf04270 */
[----:B------:R-:W-:Y:S01]  /*122c0*/  FADD.FTZ R0, -R0, R139 ;  /* 0x0000008b00007221 */ /* 0x000fe20000010100 */
[----:B------:R-:W-:Y:S01]  /*122d0*/  MOV R139, R6 ;  /* 0x00000006008b7202 */ /* 0x000fe20000000f00 */
[----:B------:R-:W-:Y:S01]  /*122e0*/  FMUL.FTZ R6, R132, R146 ;  /* 0x0000009284067220 */ /* 0x000fe20000410000 */
[----:B------:R-:W-:Y:S01]  /*122f0*/  F2FP.PACK_AB R146, R50, R48 ;  /* 0x000000303292723e */ /* 0x000fe200000000ff */
[----:B------:R-:W-:Y:S01]  /*12300*/  FMUL.FTZ R0, R0, c[0x0][0x2d0] ;  /* 0x0000b40000007a20 */ /* 0x000fe20000410000 */
[----:B------:R-:W-:Y:S01]  /*12310*/  F2FP.PACK_AB R144, R139, R47 ;  /* 0x0000002f8b90723e */ /* 0x000fe200000000ff */
[C---:B------:R-:W-:Y:S01]  /*12320*/  FMUL.FTZ R48, R133.reuse, R188 ;  /* 0x000000bc85307220 */ /* 0x040fe20000410000 */
[----:B------:R-:W-:Y:S01]  /*12330*/  MOV R169, R139 ;  /* 0x0000008b00a97202 */ /* 0x000fe20000000f00 */
[----:B------:R3:W4:Y:S01]  /*12340*/  MUFU.EX2 R17, R22 ;  /* 0x0000001600117308 */ /* 0x0007220000000800 */
[----:B------:R-:W-:Y:S01]  /*12350*/  MOV R188, R49 ;  /* 0x0000003100bc7202 */ /* 0x000fe20000000f00 */
[C---:B------:R-:W-:Y:S01]  /*12360*/  FMUL.FTZ R49, R133.reuse, R189 ;  /* 0x000000bd85317220 */ /* 0x040fe20000410000 */
[----:B-1----:R-:W-:Y:S01]  /*12370*/  MOV R172, R51 ;  /* 0x0000003300ac7202 */ /* 0x002fe20000000f00 */
[----:B------:R-:W-:Y:S01]  /*12380*/  FMUL.FTZ R5, R133, R145 ;  /* 0x0000009185057220 */ /* 0x000fe20000410000 */
[----:B------:R-:W-:Y:S01]  /*12390*/  F2FP.PACK_AB R145, R252, R51 ;  /* 0x00000033fc91723e */ /* 0x000fe200000000ff */
[C---:B------:R-:W-:Y:S01]  /*123a0*/  FMUL.FTZ R51, R132.reuse, R191 ;  /* 0x000000bf84337220 */ /* 0x040fe20000410000 */
[----:B--2---:R-:W-:Y:S01]  /*123b0*/  F2FP.PACK_AB R193, R215, R244 ;  /* 0x000000f4d7c1723e */ /* 0x004fe200000000ff */
[C---:B------:R-:W-:Y:S02]  /*123c0*/  FMUL.FTZ R84, R133.reuse, R84 ;  /* 0x0000005485547220 */ /* 0x040fe40000410000 */
[----:B------:R1:W-:Y:S01]  /*123d0*/  MUFU.EX2 R139, R138 ;  /* 0x0000008a008b7308 */ /* 0x0003e20000000800 */
[----:B------:R-:W-:Y:S02]  /*123e0*/  FMUL.FTZ R85, R133, R85 ;  /* 0x0000005585557220 */ /* 0x000fe40000410000 */
[C---:B------:R-:W-:Y:S02]  /*123f0*/  FMUL.FTZ R86, R132.reuse, R86 ;  /* 0x0000005684567220 */ /* 0x040fe40000410000 */
[----:B------:R-:W-:Y:S02]  /*12400*/  FMUL.FTZ R87, R132, R87 ;  /* 0x0000005784577220 */ /* 0x000fe40000410000 */
[C---:B------:R-:W-:Y:S02]  /*12410*/  FMUL.FTZ R88, R2.reuse, R88 ;  /* 0x0000005802587220 */ /* 0x040fe40000410000 */
[C---:B------:R-:W-:Y:S01]  /*12420*/  FMUL.FTZ R89, R2.reuse, R89 ;  /* 0x0000005902597220 */ /* 0x040fe20000410000 */
[----:B------:R-:W2:Y:S01]  /*12430*/  MUFU.EX2 R0, R0 ;  /* 0x0000000000007308 */ /* 0x000ea20000000800 */
[C---:B------:R-:W-:Y:S02]  /*12440*/  FMUL.FTZ R92, R2.reuse, R92 ;  /* 0x0000005c025c7220 */ /* 0x040fe40000410000 */
[----:B------:R-:W-:Y:S01]  /*12450*/  FMUL.FTZ R93, R2, R93 ;  /* 0x0000005d025d7220 */ /* 0x000fe20000410000 */
[----:B---3--:R-:W3:Y:S01]  /*12460*/  LDSM.16.MT88.4 R20, [R225+0x2080] ;  /* 0x00208000e114783b */ /* 0x008ee20000004200 */
[-C--:B----4-:R-:W-:Y:S01]  /*12470*/  F2FP.PACK_AB R195, R251, R17.reuse ;  /* 0x00000011fbc3723e */ /* 0x090fe200000000ff */
[C---:B------:R-:W-:Y:S01]  /*12480*/  FMUL.FTZ R96, R133.reuse, R96 ;  /* 0x0000006085607220 */ /* 0x040fe20000410000 */
[----:B------:R-:W-:Y:S01]  /*12490*/  MOV R156, R17 ;  /* 0x00000011009c7202 */ /* 0x000fe20000000f00 */
[C---:B------:R-:W-:Y:S01]  /*124a0*/  FMUL.FTZ R17, R133.reuse, R157 ;  /* 0x0000009d85117220 */ /* 0x040fe20000410000 */
[----:B------:R-:W-:Y:S01]  /*124b0*/  MOV R157, R18 ;  /* 0x00000012009d7202 */ /* 0x000fe20000000f00 */
[----:B------:R-:W-:Y:S01]  /*124c0*/  FMUL.FTZ R18, R132, R158 ;  /* 0x0000009e84127220 */ /* 0x000fe20000410000 */
[----:B------:R-:W-:Y:S01]  /*124d0*/  MOV R181, R156 ;  /* 0x0000009c00b57202 */ /* 0x000fe20000000f00 */
[C---:B------:R-:W-:Y:S01]  /*124e0*/  FMUL.FTZ R97, R133.reuse, R97 ;  /* 0x0000006185617220 */ /* 0x040fe20000410000 */
[----:B------:R-:W-:Y:S01]  /*124f0*/  MOV R185, R157 ;  /* 0x0000009d00b97202 */ /* 0x000fe20000000f00 */
[--C-:B-1----:R-:W-:Y:S01]  /*12500*/  FFMA.FTZ R138, R198, c[0x0][0x2d0], -R141.reuse ;  /* 0x0000b400c68a7a23 */ /* 0x102fe2000001088d */
[----:B------:R-:W-:Y:S01]  /*12510*/  LDSM.16.MT88.4 R156, [R226+0x2880] ;  /* 0x00288000e29c783b */ /* 0x000fe20000004200 */
[C---:B------:R-:W-:Y:S02]  /*12520*/  FMUL.FTZ R98, R132.reuse, R98 ;  /* 0x0000006284627220 */ /* 0x040fe40000410000 */
[----:B------:R-:W-:Y:S02]  /*12530*/  FMUL.FTZ R99, R132, R99 ;  /* 0x0000006384637220 */ /* 0x000fe40000410000 */
[C---:B------:R-:W-:Y:S02]  /*12540*/  FMUL.FTZ R100, R133.reuse, R100 ;  /* 0x0000006485647220 */ /* 0x040fe40000410000 */
[----:B------:R-:W-:Y:S02]  /*12550*/  FMUL.FTZ R101, R133, R101 ;  /* 0x0000006585657220 */ /* 0x000fe40000410000 */
[C---:B--2---:R-:W-:Y:S02]  /*12560*/  FMUL.FTZ R47, R0.reuse, R187 ;  /* 0x000000bb002f7220 */ /* 0x044fe40000410000 */
[----:B------:R1:W-:Y:S01]  /*12570*/  MUFU.EX2 R187, R138 ;  /* 0x0000008a00bb7308 */ /* 0x0003e20000000800 */
[C---:B------:R-:W-:Y:S02]  /*12580*/  FMUL.FTZ R31, R0.reuse, R171 ;  /* 0x000000ab001f7220 */ /* 0x040fe40000410000 */
[C---:B------:R-:W-:Y:S02]  /*12590*/  FMUL.FTZ R10, R0.reuse, R150 ;  /* 0x00000096000a7220 */ /* 0x040fe40000410000 */
[C---:B------:R-:W-:Y:S02]  /*125a0*/  FMUL.FTZ R11, R0.reuse, R151 ;  /* 0x00000097000b7220 */ /* 0x040fe40000410000 */
[----:B------:R-:W2:Y:S01]  /*125b0*/  LDSM.16.MT88.4 R148, [R228+0x2080] ;  /* 0x00208000e494783b */ /* 0x000ea20000004200 */
[C---:B------:R-:W-:Y:S02]  /*125c0*/  FMUL.FTZ R14, R0.reuse, R154 ;  /* 0x0000009a000e7220 */ /* 0x040fe40000410000 */
[C---:B------:R-:W-:Y:S02]  /*125d0*/  FMUL.FTZ R15, R0.reuse, R155 ;  /* 0x0000009b000f7220 */ /* 0x040fe40000410000 */
[C---:B------:R-:W-:Y:S02]  /*125e0*/  FMUL.FTZ R26, R0.reuse, R166 ;  /* 0x000000a6001a7220 */ /* 0x040fe40000410000 */
[C---:B------:R-:W-:Y:S01]  /*125f0*/  FMUL.FTZ R27, R0.reuse, R167 ;  /* 0x000000a7001b7220 */ /* 0x040fe20000410000 */
[----:B------:R-:W4:Y:S01]  /*12600*/  LDSM.16.MT88.4 R152, [R227+0x2080] ;  /* 0x00208000e398783b */ /* 0x000f220000004200 */
[----:B------:R-:W-:Y:S01]  /*12610*/  FMUL.FTZ R43, R0, R183 ;  /* 0x000000b7002b7220 */ /* 0x000fe20000410000 */
[----:B------:R-:W-:Y:S01]  /*12620*/  MOV R183, R50 ;  /* 0x0000003200b77202 */ /* 0x000fe20000000f00 */
[-C--:B---3--:R-:W-:Y:S05]  /*12630*/  HMMA.16816.F32 R4, R192, R20.reuse, R4 ;  /* 0x00000014c004723c */ /* 0x088fea0000001804 */
[----:B------:R-:W-:Y:S01]  /*12640*/  LDSM.16.MT88.4 R164, [R227+0x2880] ;  /* 0x00288000e3a4783b */ /* 0x000fe20000004200 */
[--C-:B-1----:R-:W-:Y:S02]  /*12650*/  FFMA.FTZ R138, R197, c[0x0][0x2d0], -R142.reuse ;  /* 0x0000b400c58a7a23 */ /* 0x102fe4000001088e */
[C---:B------:R-:W-:Y:S02]  /*12660*/  HMMA.16816.F32 R8, R144.reuse, R20, R8 ;  /* 0x000000149008723c */ /* 0x040fe40000001808 */
[----:B------:R1:W-:Y:S02]  /*12670*/  MUFU.EX2 R184, R138 ;  /* 0x0000008a00b87308 */ /* 0x0003e40000000800 */
[----:B------:R-:W-:Y:S02]  /*12680*/  FMUL.FTZ R50, R132, R190 ;  /* 0x000000be84327220 */ /* 0x000fe40000410000 */
[C---:B------:R-:W-:Y:S01]  /*12690*/  FMUL.FTZ R42, R0.reuse, R182 ;  /* 0x000000b6002a7220 */ /* 0x040fe20000410000 */
[----:B------:R-:W-:Y:S01]  /*126a0*/  MOV R182, R252 ;  /* 0x000000fc00b67202 */ /* 0x000fe20000000f00 */
[-C--:B------:R-:W-:Y:S04]  /*126b0*/  HMMA.16816.F32 R12, R144, R22.reuse, R12 ;  /* 0x00000016900c723c */ /* 0x080fe8000000180c */
[C---:B------:R-:W-:Y:S02]  /*126c0*/  FMUL.FTZ R20, R133.reuse, R160 ;  /* 0x000000a085147220 */ /* 0x040fe40000410000 */
[----:B------:R-:W-:Y:S02]  /*126d0*/  FMUL.FTZ R21, R133, R161 ;  /* 0x000000a185157220 */ /* 0x000fe40000410000 */
[C---:B------:R-:W-:Y:S04]  /*126e0*/  HMMA.16816.F32 R16, R192.reuse, R22, R16 ;  /* 0x00000016c010723c */ /* 0x040fe80000001810 */
[C---:B------:R-:W-:Y:S02]  /*126f0*/  FMUL.FTZ R30, R0.reuse, R170 ;  /* 0x000000aa001e7220 */ /* 0x040fe40000410000 */
[----:B------:R-:W-:Y:S02]  /*12700*/  FMUL.FTZ R58, R0, R58 ;  /* 0x0000003a003a7220 */ /* 0x000fe40000410000 */
[C---:B------:R-:W-:Y:S04]  /*12710*/  FMUL.FTZ R22, R132.reuse, R162 ;  /* 0x000000a284167220 */ /* 0x040fe80000410000 */
[--C-:B-1----:R-:W-:Y:S02]  /*12720*/  FFMA.FTZ R138, R199, c[0x0][0x2d0], -R142.reuse ;  /* 0x0000b400c78a7a23 */ /* 0x102fe4000001088e */
[----:B------:R-:W-:Y:S02]  /*12730*/  FMUL.FTZ R23, R132, R163 ;  /* 0x000000a384177220 */ /* 0x000fe40000410000 */
[----:B------:R1:W-:Y:S01]  /*12740*/  MUFU.EX2 R189, R138 ;  /* 0x0000008a00bd7308 */ /* 0x0003e20000000800 */
[----:B------:R-:W-:Y:S01]  /*12750*/  LDSM.16.MT88.4 R160, [R228+0x2880] ;  /* 0x00288000e4a0783b */ /* 0x000fe20000004200 */
[C---:B------:R-:W-:Y:S02]  /*12760*/  FMUL.FTZ R59, R0.reuse, R59 ;  /* 0x0000003b003b7220 */ /* 0x040fe40000410000 */
[C---:B------:R-:W-:Y:S01]  /*12770*/  FMUL.FTZ R62, R0.reuse, R62 ;  /* 0x0000003e003e7220 */ /* 0x040fe20000410000 */
[-C--:B------:R-:W-:Y:S03]  /*12780*/  HMMA.16816.F32 R20, R192, R36.reuse, R20 ;  /* 0x00000024c014723c */ /* 0x080fe60000001814 */
[C---:B------:R-:W-:Y:S02]  /*12790*/  FMUL.FTZ R63, R0.reuse, R63 ;  /* 0x0000003f003f7220 */ /* 0x040fe40000410000 */
[C---:B------:R-:W-:Y:S02]  /*127a0*/  FMUL.FTZ R74, R0.reuse, R74 ;  /* 0x0000004a004a7220 */ /* 0x040fe40000410000 */
[C---:B------:R-:W-:Y:S01]  /*127b0*/  FMUL.FTZ R75, R0.reuse, R75 ;  /* 0x0000004b004b7220 */ /* 0x040fe20000410000 */
[C---:B------:R-:W-:Y:S04]  /*127c0*/  HMMA.16816.F32 R24, R144.reuse, R36, R24 ;  /* 0x000000249018723c */ /* 0x040fe80000001818 */
[C---:B------:R-:W-:Y:S02]  /*127d0*/  FMUL.FTZ R78, R0.reuse, R78 ;  /* 0x0000004e004e7220 */ /* 0x040fe40000410000 */
[----:B------:R-:W-:Y:S02]  /*127e0*/  FMUL.FTZ R79, R0, R79 ;  /* 0x0000004f004f7220 */ /* 0x000fe40000410000 */
[-C--:B------:R-:W-:Y:S04]  /*127f0*/  HMMA.16816.F32 R28, R144, R38.reuse, R28 ;  /* 0x00000026901c723c */ /* 0x080fe8000000181c */
[--C-:B-1----:R-:W-:Y:S02]  /*12800*/  FFMA.FTZ R138, R202, c[0x0][0x2d0], -R141.reuse ;  /* 0x0000b400ca8a7a23 */ /* 0x102fe4000001088d */
[C---:B------:R-:W-:Y:S01]  /*12810*/  FMUL.FTZ R36, R133.reuse, R176 ;  /* 0x000000b085247220 */ /* 0x040fe20000410000 */
[----:B------:R-:W-:Y:S01]  /*12820*/  MOV R176, R244 ;  /* 0x000000f400b07202 */ /* 0x000fe20000000f00 */
[C---:B------:R-:W-:Y:S01]  /*12830*/  HMMA.16816.F32 R32, R192.reuse, R38, R32 ;  /* 0x00000026c020723c */ /* 0x040fe20000001820 */
[----:B------:R1:W-:Y:S03]  /*12840*/  MUFU.EX2 R191, R138 ;  /* 0x0000008a00bf7308 */ /* 0x0003e60000000800 */
[----:B------:R-:W-:Y:S01]  /*12850*/  FMUL.FTZ R37, R133, R177 ;  /* 0x000000b185257220 */ /* 0x000fe20000410000 */
[----:B------:R-:W-:Y:S01]  /*12860*/  MOV R177, R221 ;  /* 0x000000dd00b17202 */ /* 0x000fe20000000f00 */
[----:B------:R-:W-:Y:S02]  /*12870*/  FMUL.FTZ R90, R0, R90 ;  /* 0x0000005a005a7220 */ /* 0x000fe40000410000 */
[----:B------:R-:W-:Y:S01]  /*12880*/  FMUL.FTZ R39, R132, R179 ;  /* 0x000000b384277220 */ /* 0x000fe20000410000 */
[----:B------:R-:W-:Y:S03]  /*12890*/  MOV R179, R46 ;  /* 0x0000002e00b37202 */ /* 0x000fe60000000f00 */
[----:B------:R-:W-:Y:S02]  /*128a0*/  FMUL.FTZ R46, R0, R186 ;  /* 0x000000ba002e7220 */ /* 0x000fe40000410000 */
[----:B------:R-:W-:Y:S01]  /*128b0*/  FMUL.FTZ R38, R132, R178 ;  /* 0x000000b284267220 */ /* 0x000fe20000410000 */
[----:B------:R-:W-:Y:S01]  /*128c0*/  MOV R178, R215 ;  /* 0x000000d700b27202 */ /* 0x000fe20000000f00 */
[C---:B------:R-:W-:Y:S02]  /*128d0*/  FMUL.FTZ R91, R0.reuse, R91 ;  /* 0x0000005b005b7220 */ /* 0x040fe40000410000 */
[C---:B------:R-:W-:Y:S02]  /*128e0*/  FMUL.FTZ R94, R0.reuse, R94 ;  /* 0x0000005e005e7220 */ /* 0x040fe40000410000 */
[----:B------:R-:W-:Y:S01]  /*128f0*/  FMUL.FTZ R95, R0, R95 ;  /* 0x0000005f005f7220 */ /* 0x000fe20000410000 */
[-C--:B--2---:R-:W-:Y:S03]  /*12900*/  HMMA.16816.F32 R36, R192, R148.reuse, R36 ;  /* 0x00000094c024723c */ /* 0x084fe60000001824 */
[C---:B------:R-:W-:Y:S02]  /*12910*/  FMUL.FTZ R102, R132.reuse, R102 ;  /* 0x0000006684667220 */ /* 0x040fe40000410000 */
[----:B-1----:R-:W-:Y:S02]  /*12920*/  FFMA.FTZ R138, R205, c[0x0][0x2d0], -R141 ;  /* 0x0000b400cd8a7a23 */ /* 0x002fe4000001088d */
[----:B------:R-:W-:Y:S01]  /*12930*/  FMUL.FTZ R103, R132, R103 ;  /* 0x0000006784677220 */ /* 0x000fe20000410000 */
[C---:B------:R-:W-:Y:S01]  /*12940*/  HMMA.16816.F32 R40, R144.reuse, R148, R40 ;  /* 0x000000949028723c */ /* 0x040fe20000001828 */
[----:B------:R1:W-:Y:S03]  /*12950*/  MUFU.EX2 R171, R138 ;  /* 0x0000008a00ab7308 */ /* 0x0003e60000000800 */
[C---:B------:R-:W-:Y:S02]  /*12960*/  FMUL.FTZ R104, R2.reuse, R104 ;  /* 0x0000006802687220 */ /* 0x040fe40000410000 */
[----:B------:R-:W-:Y:S02]  /*12970*/  FMUL.FTZ R105, R2, R105 ;  /* 0x0000006902697220 */ /* 0x000fe40000410000 */
[-C--:B------:R-:W-:Y:S04]  /*12980*/  HMMA.16816.F32 R44, R144, R150.reuse, R44 ;  /* 0x00000096902c723c */ /* 0x080fe8000000182c */
[C---:B------:R-:W-:Y:S02]  /*12990*/  FMUL.FTZ R106, R0.reuse, R106 ;  /* 0x0000006a006a7220 */ /* 0x040fe40000410000 */
[----:B------:R-:W-:Y:S02]  /*129a0*/  FMUL.FTZ R107, R0, R107 ;  /* 0x0000006b006b7220 */ /* 0x000fe40000410000 */
[C---:B------:R-:W-:Y:S01]  /*129b0*/  HMMA.16816.F32 R48, R192.reuse, R150, R48 ;  /* 0x00000096c030723c */ /* 0x040fe20000001830 */
[----:B------:R-:W2:Y:S03]  /*129c0*/  LDSM.16.MT88.4 R148, [R225+0x3880] ;  /* 0x00388000e194783b */ /* 0x000ea60000004200 */
[C---:B------:R-:W-:Y:S02]  /*129d0*/  FMUL.FTZ R108, R2.reuse, R108 ;  /* 0x0000006c026c7220 */ /* 0x040fe40000410000 */
[----:B------:R-:W-:Y:S02]  /*129e0*/  FMUL.FTZ R109, R2, R109 ;  /* 0x0000006d026d7220 */ /* 0x000fe40000410000 */
[-C--:B----4-:R-:W-:Y:S04]  /*129f0*/  HMMA.16816.F32 R52, R192, R152.reuse, R52 ;  /* 0x00000098c034723c */ /* 0x090fe80000001834 */
[--C-:B-1----:R-:W-:Y:S02]  /*12a00*/  FFMA.FTZ R138, R203, c[0x0][0x2d0], -R142.reuse ;  /* 0x0000b400cb8a7a23 */ /* 0x102fe4000001088e */
[C---:B------:R-:W-:Y:S02]  /*12a10*/  FMUL.FTZ R110, R0.reuse, R110 ;  /* 0x0000006e006e7220 */ /* 0x040fe40000410000 */
[C---:B------:R-:W-:Y:S01]  /*12a20*/  HMMA.16816.F32 R56, R144.reuse, R152, R56 ;  /* 0x000000989038723c */ /* 0x040fe20000001838 */
[----:B------:R1:W-:Y:S03]  /*12a30*/  MUFU.EX2 R196, R138 ;  /* 0x0000008a00c47308 */ /* 0x0003e60000000800 */
[----:B------:R-:W-:Y:S02]  /*12a40*/  FMUL.FTZ R111, R0, R111 ;  /* 0x0000006f006f7220 */ /* 0x000fe40000410000 */
[C---:B------:R-:W-:Y:S02]  /*12a50*/  FMUL.FTZ R112, R133.reuse, R112 ;  /* 0x0000007085707220 */ /* 0x040fe40000410000 */
[-C--:B------:R-:W-:Y:S04]  /*12a60*/  HMMA.16816.F32 R60, R144, R154.reuse, R60 ;  /* 0x0000009a903c723c */ /* 0x080fe8000000183c */
[C---:B------:R-:W-:Y:S02]  /*12a70*/  FMUL.FTZ R113, R133.reuse, R113 ;  /* 0x0000007185717220 */ /* 0x040fe40000410000 */
[C---:B------:R-:W-:Y:S02]  /*12a80*/  FMUL.FTZ R114, R132.reuse, R114 ;  /* 0x0000007284727220 */ /* 0x040fe40000410000 */
[C---:B------:R-:W-:Y:S01]  /*12a90*/  HMMA.16816.F32 R64, R192.reuse, R154, R64 ;  /* 0x0000009ac040723c */ /* 0x040fe20000001840 */
[----:B------:R-:W3:Y:S03]  /*12aa0*/  LDSM.16.MT88.4 R152, [R226+0x3880] ;  /* 0x00388000e298783b */ /* 0x000ee60000004200 */
[----:B------:R-:W-:Y:S02]  /*12ab0*/  FMUL.FTZ R115, R132, R115 ;  /* 0x0000007384737220 */ /* 0x000fe40000410000 */
[C---:B------:R-:W-:Y:S02]  /*12ac0*/  FMUL.FTZ R116, R133.reuse, R116 ;  /* 0x0000007485747220 */ /* 0x040fe40000410000 */
[C---:B------:R-:W-:Y:S01]  /*12ad0*/  FMUL.FTZ R117, R133.reuse, R117 ;  /* 0x0000007585757220 */ /* 0x040fe20000410000 */
[-C--:B--2---:R-:W-:Y:S03]  /*12ae0*/  HMMA.16816.F32 R68, R192, R148.reuse, R68 ;  /* 0x00000094c044723c */ /* 0x084fe60000001844 */
[----:B-1----:R-:W-:Y:S02]  /*12af0*/  FFMA.FTZ R138, R206, c[0x0][0x2d0], -R142 ;  /* 0x0000b400ce8a7a23 */ /* 0x002fe4000001088e */
[C---:B------:R-:W-:Y:S02]  /*12b00*/  FMUL.FTZ R118, R132.reuse, R118 ;  /* 0x0000007684767220 */ /* 0x040fe40000410000 */
[----:B------:R1:W-:Y:S01]  /*12b10*/  MUFU.EX2 R170, R138 ;  /* 0x0000008a00aa7308 */ /* 0x0003e20000000800 */
[C---:B------:R-:W-:Y:S04]  /*12b20*/  HMMA.16816.F32 R72, R144.reuse, R148, R72 ;  /* 0x000000949048723c */ /* 0x040fe80000001848 */
[----:B------:R-:W-:Y:S02]  /*12b30*/  FMUL.FTZ R119, R132, R119 ;  /* 0x0000007784777220 */ /* 0x000fe40000410000 */
[C---:B------:R-:W-:Y:S02]  /*12b40*/  FMUL.FTZ R120, R2.reuse, R120 ;  /* 0x0000007802787220 */ /* 0x040fe40000410000 */
[-C--:B------:R-:W-:Y:S04]  /*12b50*/  HMMA.16816.F32 R76, R144, R150.reuse, R76 ;  /* 0x00000096904c723c */ /* 0x080fe8000000184c */
[----:B------:R-:W-:Y:S02]  /*12b60*/  FMUL.FTZ R121, R2, R121 ;  /* 0x0000007902797220 */ /* 0x000fe40000410000 */
[C---:B------:R-:W-:Y:S02]  /*12b70*/  FMUL.FTZ R122, R0.reuse, R122 ;  /* 0x0000007a007a7220 */ /* 0x040fe40000410000 */
[C---:B------:R-:W-:Y:S01]  /*12b80*/  HMMA.16816.F32 R80, R192.reuse, R150, R80 ;  /* 0x00000096c050723c */ /* 0x040fe20000001850 */
[----:B------:R-:W2:Y:S03]  /*12b90*/  LDSM.16.MT88.4 R148, [R228+0x3880] ;  /* 0x00388000e494783b */ /* 0x000ea60000004200 */
[----:B------:R-:W-:Y:S02]  /*12ba0*/  FMUL.FTZ R123, R0, R123 ;  /* 0x0000007b007b7220 */ /* 0x000fe40000410000 */
[----:B------:R-:W-:Y:S02]  /*12bb0*/  FMUL.FTZ R124, R2, R124 ;  /* 0x0000007c027c7220 */ /* 0x000fe40000410000 */
[-C--:B---3--:R-:W-:Y:S04]  /*12bc0*/  HMMA.16816.F32 R84, R192, R152.reuse, R84 ;  /* 0x00000098c054723c */ /* 0x088fe80000001854 */
[--C-:B-1----:R-:W-:Y:S02]  /*12bd0*/  FFMA.FTZ R138, R204, c[0x0][0x2d0], -R143.reuse ;  /* 0x0000b400cc8a7a23 */ /* 0x102fe4000001088f */
[----:B------:R-:W-:Y:S02]  /*12be0*/  FMUL.FTZ R125, R2, R125 ;  /* 0x0000007d027d7220 */ /* 0x000fe40000410000 */
        /* <DEDUP_REMOVED lines=8> */
[----:B------:R-:W3:Y:S03]  /*12c70*/  LDSM.16.MT88.4 R152, [R227+0x3880] ;  /* 0x00388000e398783b */ /* 0x000ee60000004200 */
[C---:B------:R-:W-:Y:S02]  /*12c80*/  FMUL.FTZ R130, R132.reuse, R130 ;  /* 0x0000008284827220 */ /* 0x040fe40000410000 */
[----:B------:R-:W-:Y:S02]  /*12c90*/  FMUL.FTZ R131, R132, R131 ;  /* 0x0000008384837220 */ /* 0x000fe40000410000 */
[-C--:B--2---:R-:W-:Y:S04]  /*12ca0*/  HMMA.16816.F32 R100, R192, R148.reuse, R100 ;  /* 0x00000094c064723c */ /* 0x084fe80000001864 */
[--C-:B-1----:R-:W-:Y:S04]  /*12cb0*/  FFMA.FTZ R138, R201, c[0x0][0x2d0], -R143.reuse ;  /* 0x0000b400c98a7a23 */ /* 0x102fe8000001088f */
[----:B------:R1:W2:Y:S01]  /*12cc0*/  MUFU.EX2 R190, R138 ;  /* 0x0000008a00be7308 */ /* 0x0002a20000000800 */
[C---:B------:R-:W-:Y:S08]  /*12cd0*/  HMMA.16816.F32 R104, R144.reuse, R148, R104 ;  /* 0x000000949068723c */ /* 0x040ff00000001868 */
[-C--:B------:R-:W-:Y:S08]  /*12ce0*/  HMMA.16816.F32 R108, R144, R150.reuse, R108 ;  /* 0x00000096906c723c */ /* 0x080ff0000000186c */
[C---:B------:R-:W-:Y:S01]  /*12cf0*/  HMMA.16816.F32 R112, R192.reuse, R150, R112 ;  /* 0x00000096c070723c */ /* 0x040fe20000001870 */
[----:B------:R-:W4:Y:S03]  /*12d00*/  LDSM.16.MT88.4 R148, [R225+0x2880] ;  /* 0x00288000e194783b */ /* 0x000f260000004200 */
[--C-:B-1----:R-:W-:Y:S04]  /*12d10*/  FFMA.FTZ R138, R209, c[0x0][0x2d0], -R143.reuse ;  /* 0x0000b400d18a7a23 */ /* 0x102fe8000001088f */
[-C--:B---3--:R-:W-:Y:S01]  /*12d20*/  HMMA.16816.F32 R116, R192, R152.reuse, R116 ;  /* 0x00000098c074723c */ /* 0x088fe20000001874 */
[----:B------:R1:W-:Y:S07]  /*12d30*/  MUFU.EX2 R252, R138 ;  /* 0x0000008a00fc7308 */ /* 0x0003ee0000000800 */
[C---:B------:R-:W-:Y:S07]  /*12d40*/  HMMA.16816.F32 R120, R144.reuse, R152, R120 ;  /* 0x000000989078723c */ /* 0x040fee0000001878 */
[----:B--2---:R-:W-:Y:S01]  /*12d50*/  F2FP.PACK_AB R152, R190, R186 ;  /* 0x000000babe98723e */ /* 0x004fe200000000ff */
[-C--:B------:R-:W-:Y:S07]  /*12d60*/  HMMA.16816.F32 R124, R144, R154.reuse, R124 ;  /* 0x0000009a907c723c */ /* 0x080fee000000187c */
[----:B------:R-:W-:Y:S01]  /*12d70*/  F2FP.PACK_AB R145, R189, R184 ;  /* 0x000000b8bd91723e */ /* 0x000fe200000000ff */
[----:B------:R-:W-:Y:S04]  /*12d80*/  HMMA.16816.F32 R128, R192, R154, R128 ;  /* 0x0000009ac080723c */ /* 0x000fe80000001880 */
[----:B-1----:R-:W-:Y:S01]  /*12d90*/  FFMA.FTZ R138, R210, c[0x0][0x2d0], -R143 ;  /* 0x0000b400d28a7a23 */ /* 0x002fe2000001088f */
[----:B------:R-:W-:Y:S02]  /*12da0*/  F2FP.PACK_AB R146, R171, R191 ;  /* 0x000000bfab92723e */ /* 0x000fe400000000ff */
[----:B------:R-:W-:Y:S01]  /*12db0*/  F2FP.PACK_AB R147, R170, R196 ;  /* 0x000000c4aa93723e */ /* 0x000fe200000000ff */
[----:B------:R1:W2:Y:S01]  /*12dc0*/  MUFU.EX2 R251, R138 ;  /* 0x0000008a00fb7308 */ /* 0x0002a20000000800 */
[----:B------:R-:W-:Y:S07]  /*12dd0*/  F2FP.PACK_AB R144, R187, R139 ;  /* 0x0000008bbb90723e */ /* 0x000fee00000000ff */
[-C--:B----4-:R-:W-:Y:S05]  /*12de0*/  HMMA.16816.F32 R4, R144, R148.reuse, R4 ;  /* 0x000000949004723c */ /* 0x090fea0000001804 */
[--C-:B-1----:R-:W-:Y:S01]  /*12df0*/  FFMA.FTZ R138, R208, c[0x0][0x2d0], -R134.reuse ;  /* 0x0000b400d08a7a23 */ /* 0x102fe20000010886 */
[----:B--2---:R-:W-:Y:S03]  /*12e00*/  F2FP.PACK_AB R154, R251, R252 ;  /* 0x000000fcfb9a723e */ /* 0x004fe600000000ff */
        /* <DEDUP_REMOVED lines=33> */
[-C--:B------:R-:W-:Y:S01]  /*13020*/  HMMA.16816.F32 R52, R144, R164.reuse, R52 ;  /* 0x000000a49034723c */ /* 0x080fe20000001834 */
[----:B------:R1:W5:Y:S01]  /*13030*/  MUFU.EX2 R210, R138 ;  /* 0x0000008a00d27308 */ /* 0x0003620000000800 */
[----:B------:R-:W-:Y:S06]  /*13040*/  LDSM.16.MT88.4 R196, [R227+0x3080] ;  /* 0x00308000e3c4783b */ /* 0x000fec0000004200 */
[C---:B------:R-:W-:Y:S08]  /*13050*/  HMMA.16816.F32 R56, R152.reuse, R164, R56 ;  /* 0x000000a49838723c */ /* 0x040ff00000001838 */
[-C--:B------:R-:W-:Y:S08]  /*13060*/  HMMA.16816.F32 R60, R152, R166.reuse, R60 ;  /* 0x000000a6983c723c */ /* 0x080ff0000000183c */
[C---:B------:R-:W-:Y:S04]  /*13070*/  HMMA.16816.F32 R64, R144.reuse, R166, R64 ;  /* 0x000000a69040723c */ /* 0x040fe80000001840 */
[--C-:B-1----:R-:W-:Y:S01]  /*13080*/  FFMA.FTZ R138, R249, c[0x0][0x2d0], -R141.reuse ;  /* 0x0000b400f98a7a23 */ /* 0x102fe2000001088d */
[----:B------:R-:W-:Y:S01]  /*13090*/  MOV R249, R191 ;  /* 0x000000bf00f97202 */ /* 0x000fe20000000f00 */
[----:B------:R-:W-:Y:S01]  /*130a0*/  FFMA.FTZ R141, R248, c[0x0][0x2d0], -R141 ;  /* 0x0000b400f88d7a23 */ /* 0x000fe2000001088d */
[----:B------:R-:W-:Y:S01]  /*130b0*/  MOV R248, R190 ;  /* 0x000000be00f87202 */ /* 0x000fe20000000f00 */
[-C--:B--2---:R-:W-:Y:S01]  /*130c0*/  HMMA.16816.F32 R68, R144, R148.reuse, R68 ;  /* 0x000000949044723c */ /* 0x084fe20000001844 */
[----:B------:R1:W-:Y:S07]  /*130d0*/  MUFU.EX2 R209, R138 ;  /* 0x0000008a00d17308 */ /* 0x0003ee0000000800 */
[C---:B------:R-:W-:Y:S03]  /*130e0*/  HMMA.16816.F32 R72, R152.reuse, R148, R72 ;  /* 0x000000949848723c */ /* 0x040fe60000001848 */
[----:B------:R5:W2:Y:S05]  /*130f0*/  MUFU.EX2 R208, R141 ;  /* 0x0000008d00d07308 */ /* 0x000aaa0000000800 */
[-C--:B------:R-:W-:Y:S08]  /*13100*/  HMMA.16816.F32 R76, R152, R150.reuse, R76 ;  /* 0x00000096984c723c */ /* 0x080ff0000000184c */
[C---:B------:R-:W-:Y:S01]  /*13110*/  HMMA.16816.F32 R80, R144.reuse, R150, R80 ;  /* 0x000000969050723c */ /* 0x040fe20000001850 */
[----:B------:R-:W2:Y:S03]  /*13120*/  LDSM.16.MT88.4 R148, [R227+0x4080] ;  /* 0x00408000e394783b */ /* 0x000ea60000004200 */
[--C-:B-1----:R-:W-:Y:S01]  /*13130*/  FFMA.FTZ R138, R245, c[0x0][0x2d0], -R142.reuse ;  /* 0x0000b400f58a7a23 */ /* 0x102fe2000001088e */
[----:B------:R-:W-:Y:S01]  /*13140*/  MOV R245, R189 ;  /* 0x000000bd00f57202 */ /* 0x000fe20000000f00 */
[----:B------:R-:W-:Y:S01]  /*13150*/  FFMA.FTZ R142, R247, c[0x0][0x2d0], -R142 ;  /* 0x0000b400f78e7a23 */ /* 0x000fe2000001088e */
[----:B------:R-:W-:Y:S01]  /*13160*/  MOV R247, R188 ;  /* 0x000000bc00f77202 */ /* 0x000fe20000000f00 */
[-C--:B---3--:R-:W-:Y:S01]  /*13170*/  HMMA.16816.F32 R84, R144, R156.reuse, R84 ;  /* 0x0000009c9054723c */ /* 0x088fe20000001854 */
[----:B------:R1:W-:Y:S01]  /*13180*/  MUFU.EX2 R207, R138 ;  /* 0x0000008a00cf7308 */ /* 0x0003e20000000800 */
[----:B------:R-:W-:Y:S02]  /*13190*/  LDSM.16.MT88.4 R188, [R228+0x3080] ;  /* 0x00308000e4bc783b */ /* 0x000fe40000004200 */
[----:B-----5:R-:W-:Y:S04]  /*131a0*/  F2FP.PACK_AB R141, R210, R211 ;  /* 0x000000d3d28d723e */ /* 0x020fe800000000ff */
[C---:B------:R-:W-:Y:S03]  /*131b0*/  HMMA.16816.F32 R88, R152.reuse, R156, R88 ;  /* 0x0000009c9858723c */ /* 0x040fe60000001858 */
[----:B------:R2:W-:Y:S05]  /*131c0*/  MUFU.EX2 R206, R142 ;  /* 0x0000008e00ce7308 */ /* 0x0005ea0000000800 */
[-C--:B------:R-:W-:Y:S08]  /*131d0*/  HMMA.16816.F32 R92, R152, R158.reuse, R92 ;  /* 0x0000009e985c723c */ /* 0x080ff0000000185c */
[C---:B------:R-:W-:Y:S01]  /*131e0*/  HMMA.16816.F32 R96, R144.reuse, R158, R96 ;  /* 0x0000009e9060723c */ /* 0x040fe20000001860 */
[----:B------:R-:W3:Y:S03]  /*131f0*/  LDSM.16.MT88.4 R156, [R225+0x3080] ;  /* 0x00308000e19c783b */ /* 0x000ee60000004200 */
[--C-:B-1----:R-:W-:Y:S01]  /*13200*/  FFMA.FTZ R138, R219, c[0x0][0x2d0], -R143.reuse ;  /* 0x0000b400db8a7a23 */ /* 0x102fe2000001088f */
[----:B------:R-:W-:Y:S03]  /*13210*/  MOV R219, R187 ;  /* 0x000000bb00db7202 */ /* 0x000fe60000000f00 */
[-C--:B----4-:R-:W-:Y:S01]  /*13220*/  HMMA.16816.F32 R100, R144, R160.reuse, R100 ;  /* 0x000000a09064723c */ /* 0x090fe20000001864 */
[----:B------:R1:W-:Y:S03]  /*13230*/  MUFU.EX2 R205, R138 ;  /* 0x0000008a00cd7308 */ /* 0x0003e60000000800 */
[----:B--2---:R-:W-:Y:S04]  /*13240*/  F2FP.PACK_AB R142, R208, R209 ;  /* 0x000000d1d08e723e */ /* 0x004fe800000000ff */
[C---:B------:R-:W-:Y:S08]  /*13250*/  HMMA.16816.F32 R104, R152.reuse, R160, R104 ;  /* 0x000000a09868723c */ /* 0x040ff00000001868 */
[-C--:B------:R-:W-:Y:S08]  /*13260*/  HMMA.16816.F32 R108, R152, R162.reuse, R108 ;  /* 0x000000a2986c723c */ /* 0x080ff0000000186c */
[C---:B------:R-:W-:Y:S04]  /*13270*/  HMMA.16816.F32 R112, R144.reuse, R162, R112 ;  /* 0x000000a29070723c */ /* 0x040fe80000001870 */
[--C-:B-1----:R-:W-:Y:S01]  /*13280*/  FFMA.FTZ R138, R223, c[0x0][0x2d0], -R143.reuse ;  /* 0x0000b400df8a7a23 */ /* 0x102fe2000001088f */
[----:B------:R-:W-:Y:S03]  /*13290*/  MOV R223, R186 ;  /* 0x000000ba00df7202 */ /* 0x000fe60000000f00 */
[-C--:B------:R-:W-:Y:S01]  /*132a0*/  HMMA.16816.F32 R116, R144, R148.reuse, R116 ;  /* 0x000000949074723c */ /* 0x080fe20000001874 */
[----:B------:R1:W2:Y:S07]  /*132b0*/  MUFU.EX2 R204, R138 ;  /* 0x0000008a00cc7308 */ /* 0x0002ae0000000800 */
[C---:B------:R-:W-:Y:S08]  /*132c0*/  HMMA.16816.F32 R120, R152.reuse, R148, R120 ;  /* 0x000000949878723c */ /* 0x040ff00000001878 */
[-C--:B------:R-:W-:Y:S08]  /*132d0*/  HMMA.16816.F32 R124, R152, R150.reuse, R124 ;  /* 0x00000096987c723c */ /* 0x080ff0000000187c */
        /* <DEDUP_REMOVED lines=8> */
[----:B--2---:R-:W-:Y:S04]  /*13360*/  F2FP.PACK_AB R192, R204, R205 ;  /* 0x000000cdccc0723e */ /* 0x004fe800000000ff */
[----:B------:R2:W4:Y:S01]  /*13370*/  MUFU.EX2 R202, R143 ;  /* 0x0000008f00ca7308 */ /* 0x0005220000000800 */
[--C-:B-1----:R-:W-:Y:S01]  /*13380*/  FFMA.FTZ R138, R214, c[0x0][0x2d0], -R134.reuse ;  /* 0x0000b400d68a7a23 */ /* 0x102fe20000010886 */
[----:B------:R-:W-:Y:S08]  /*13390*/  MOV R214, R139 ;  /* 0x0000008b00d67202 */ /* 0x000ff00000000f00 */
[----:B------:R1:W-:Y:S01]  /*133a0*/  MUFU.EX2 R139, R138 ;  /* 0x0000008a008b7308 */ /* 0x0003e20000000800 */
[----:B--2---:R-:W-:Y:S02]  /*133b0*/  F2FP.PACK_AB R143, R206, R207 ;  /* 0x000000cfce8f723e */ /* 0x004fe400000000ff */
[----:B----4-:R-:W-:Y:S01]  /*133c0*/  F2FP.PACK_AB R194, R202, R203 ;  /* 0x000000cbcac2723e */ /* 0x010fe200000000ff */
[--C-:B-1----:R-:W-:Y:S01]  /*133d0*/  FFMA.FTZ R138, R212, c[0x0][0x2d0], -R134.reuse ;  /* 0x0000b400d48a7a23 */ /* 0x102fe20000010886 */
[----:B------:R-:W-:Y:S02]  /*133e0*/  MOV R212, R183 ;  /* 0x000000b700d47202 */ /* 0x000fe40000000f00 */
[----:B------:R-:W-:Y:S03]  /*133f0*/  MOV R183, R172 ;  /* 0x000000ac00b77202 */ /* 0x000fe60000000f00 */
[----:B------:R1:W2:Y:S02]  /*13400*/  MUFU.EX2 R200, R138 ;  /* 0x0000008a00c87308 */ /* 0x0002a40000000800 */
[--C-:B-1----:R-:W-:Y:S01]  /*13410*/  FFMA.FTZ R138, R213, c[0x0][0x2d0], -R134.reuse ;  /* 0x0000b400d58a7a23 */ /* 0x102fe20000010886 */
[----:B------:R-:W-:Y:S01]  /*13420*/  MOV R213, R182 ;  /* 0x000000b600d57202 */ /* 0x000fe20000000f00 */
[----:B------:R-:W-:Y:S01]  /*13430*/  FFMA.FTZ R134, R140, c[0x0][0x2d0], -R134 ;  /* 0x0000b4008c867a23 */ /* 0x000fe20000010886 */
[----:B------:R-:W-:Y:S02]  /*13440*/  MOV R182, R175 ;  /* 0x000000af00b67202 */ /* 0x000fe40000000f00 */
[----:B------:R-:W1:Y:S03]  /*13450*/  LDSM.16.MT88.4 R172, [R226+0x3080] ;  /* 0x00308000e2ac783b */ /* 0x000e660000004200 */
[----:B------:R-:W-:Y:S01]  /*13460*/  MUFU.EX2 R138, R138 ;  /* 0x0000008a008a7308 */ /* 0x000fe20000000800 */
[----:B------:R-:W-:Y:S02]  /*13470*/  F2FP.PACK_AB R140, R218, R215 ;  /* 0x000000d7da8c723e */ /* 0x000fe400000000ff */
[----:B--2---:R-:W-:Y:S05]  /*13480*/  F2FP.PACK_AB R193, R200, R139 ;  /* 0x0000008bc8c1723e */ /* 0x004fea00000000ff */
[-C--:B---3--:R-:W-:Y:S01]  /*13490*/  HMMA.16816.F32 R144, R140, R156.reuse, R4 ;  /* 0x0000009c8c90723c */ /* 0x088fe20000001804 */
[----:B------:R-:W2:Y:S01]  /*134a0*/  LDSM.16.MT88.4 R4, [R225+0x4880] ;  /* 0x00488000e104783b */ /* 0x000ea20000004200 */
        /* <DEDUP_REMOVED lines=8> */
[-C--:B-1----:R-:W-:Y:S01]  /*13530*/  HMMA.16816.F32 R160, R140, R172.reuse, R20 ;  /* 0x000000ac8ca0723c */ /* 0x082fe20000001814 */
[----:B------:R-:W5:Y:S06]  /*13540*/  LDL.LU R20, [R1+0x10] ;  /* 0x0000100001147983 */ /* 0x000f6c0000300800 */
[----:B------:R-:W-:Y:S01]  /*13550*/  MOV R21, R183 ;  /* 0x000000b700157202 */ /* 0x000fe20000000f00 */
[C---:B------:R-:W-:Y:S04]  /*13560*/  HMMA.16816.F32 R164, R192.reuse, R172, R24 ;  /* 0x000000acc0a4723c */ /* 0x040fe80000001818 */
[----:B------:R-:W-:Y:S02]  /*13570*/  MOV R23, R185 ;  /* 0x000000b900177202 */ /* 0x000fe40000000f00 */
[----:B------:R-:W-:Y:S02]  /*13580*/  MOV R22, R184 ;  /* 0x000000b800167202 */ /* 0x000fe40000000f00 */
[----:B------:R-:W-:Y:S04]  /*13590*/  MOV R24, R169 ;  /* 0x000000a900187202 */ /* 0x000fe80000000f00 */
[----:B------:R-:W-:Y:S02]  /*135a0*/  MOV R25, R168 ;  /* 0x000000a800197202 */ /* 0x000fe40000000f00 */
[-C--:B------:R-:W-:Y:S01]  /*135b0*/  HMMA.16816.F32 R168, R192, R174.reuse, R28 ;  /* 0x000000aec0a8723c */ /* 0x080fe2000000181c */
[----:B------:R-:W5:Y:S02]  /*135c0*/  LDL.LU R28, [R1+0x8] ;  /* 0x00000800011c7983 */ /* 0x000f640000300800 */
[----:B------:R-:W-:Y:S02]  /*135d0*/  MOV R27, R182 ;  /* 0x000000b6001b7202 */ /* 0x000fe40000000f00 */
[----:B------:R-:W-:Y:S02]  /*135e0*/  MOV R26, R181 ;  /* 0x000000b5001a7202 */ /* 0x000fe40000000f00 */
[----:B------:R-:W-:Y:S01]  /*135f0*/  MOV R30, R179 ;  /* 0x000000b3001e7202 */ /* 0x000fe20000000f00 */
[C---:B------:R-:W-:Y:S01]  /*13600*/  HMMA.16816.F32 R172, R140.reuse, R174, R32 ;  /* 0x000000ae8cac723c */ /* 0x040fe20000001820 */
[----:B------:R-:W5:Y:S03]  /*13610*/  LDL.LU R33, [R1+0xc] ;  /* 0x00000c0001217983 */ /* 0x000f660000300800 */
[----:B------:R-:W-:Y:S01]  /*13620*/  MOV R31, R178 ;  /* 0x000000b2001f7202 */ /* 0x000fe20000000f00 */
[----:B------:R-:W5:Y:S01]  /*13630*/  LDL.LU R35, [R1+0x4] ;  /* 0x0000040001237983 */ /* 0x000f620000300800 */
[----:B------:R-:W-:Y:S02]  /*13640*/  MOV R29, R180 ;  /* 0x000000b4001d7202 */ /* 0x000fe40000000f00 */
[----:B------:R-:W-:Y:S04]  /*13650*/  MOV R32, R177 ;  /* 0x000000b100207202 */ /* 0x000fe80000000f00 */
[----:B------:R-:W-:Y:S02]  /*13660*/  MOV R34, R176 ;  /* 0x000000b000227202 */ /* 0x000fe40000000f00 */
        /* <DEDUP_REMOVED lines=8> */
[-C--:B--2---:R-:W-:Y:S08]  /*136f0*/  HMMA.16816.F32 R68, R140, R4.reuse, R68 ;  /* 0x000000048c44723c */ /* 0x084ff00000001844 */
        /* <DEDUP_REMOVED lines=15> */
[----:B------:R-:W-:Y:S04]  /*137f0*/  FFMA.FTZ R4, R2, R28, R29 ;  /* 0x0000001c02047223 */ /* 0x000fe8000001001d */
        /* <DEDUP_REMOVED lines=44> */
[----:B------:R-:W-:Y:S01]  /*13ac0*/  FADD.FTZ R4, R203, R4 ;  /* 0x00000004cb047221 */ /* 0x000fe20000010000 */
[----:B------:R1:W-:Y:S01]  /*13ad0*/  STL [R1+0xc], R0 ;  /* 0x00000c0001007387 */ /* 0x0003e20000100800 */
[----:B------:R-:W-:Y:S02]  /*13ae0*/  FADD.FTZ R2, R200, R2 ;  /* 0x00000002c8027221 */ /* 0x000fe40000010000 */
[----:B------:R-:W-:Y:S01]  /*13af0*/  FADD.FTZ R4, R202, R4 ;  /* 0x00000004ca047221 */ /* 0x000fe20000010000 */
[----:B------:R2:W-:Y:S01]  /*13b00*/  STL [R1+0x4], R5 ;  /* 0x0000040501007387 */ /* 0x0005e20000100800 */
[----:B------:R-:W-:Y:S01]  /*13b10*/  FADD.FTZ R2, R138, R2 ;  /* 0x000000028a027221 */ /* 0x000fe20000010000 */
[----:B------:R-:W-:Y:S02]  /*13b20*/  MOV R138, R135 ;  /* 0x00000087008a7202 */ /* 0x000fe40000000f00 */
[----:B------:R2:W-:Y:S01]  /*13b30*/  STL [R1+0x8], R4 ;  /* 0x0000080401007387 */ /* 0x0005e20000100800 */
[----:B------:R-:W-:Y:S01]  /*13b40*/  FADD.FTZ R2, R134, R2 ;  /* 0x0000000286027221 */ /* 0x000fe20000010000 */
[----:B------:R-:W-:Y:S04]  /*13b50*/  MOV R134, R136 ;  /* 0x0000008800867202 */ /* 0x000fe80000000f00 */
[----:B------:R2:W-:Y:S01]  /*13b60*/  STL [R1+0x10], R2 ;  /* 0x0000100201007387 */ /* 0x0005e20000100800 */
[----:B-1----:R-:W-:Y:S04]  /*13b70*/  IADD3 R0, R242, -0x1, RZ ;  /* 0xfffffffff2007810 */ /* 0x002fe80007ffe0ff */
[----:B------:R-:W-:Y:S01]  /*13b80*/  MOV R242, R0 ;  /* 0x0000000000f27202 */ /* 0x000fe20000000f00 */
[----:B------:R-:W-:-:S05]  /*13b90*/  @P0 BRA `(.L_x_941) ;  /* 0xffffb53000000947 */ /* 0x000fca000383ffff */
.L_x_924:
[----:B-123--:R-:W2:Y:S04]  /*13ba0*/  LDL.LU R0, [R1+0xc] ;  /* 0x00000c0001007983 */ /* 0x00eea80000300800 */
        /* <DEDUP_REMOVED lines=26> */
[----:B------:R-:W-:Y:S01]  /*13d50*/  FSETP.NE.FTZ.AND P2, PT, R9, RZ, PT ;  /* 0x000000ff0900720b */ /* 0x000fe20003f55000 */
[----:B----4-:R-:W-:-:S03]  /*13d60*/  FADD.FTZ R8, R2, R8 ;  /* 0x0000000802087221 */ /* 0x010fc60000010000 */
[----:B------:R-:W-:Y:S02]  /*13d70*/  FSETP.NE.FTZ.AND P1, PT, R6, RZ, PT ;  /* 0x000000ff0600720b */ /* 0x000fe40003f35000 */
[----:B------:R-:W-:-:S03]  /*13d80*/  MOV R2, RZ ;  /* 0x000000ff00027202 */ /* 0x000fc60000000f00 */
[----:B------:R-:W1:Y:S01]  /*13d90*/  @P3 MUFU.RCP R0, R5 ;  /* 0x0000000500003308 */ /* 0x000e620000001000 */
[----:B------:R-:W-:-:S07]  /*13da0*/  FSETP.NE.FTZ.AND P0, PT, R8, RZ, PT ;  /* 0x000000ff0800720b */ /* 0x000fce0003f15000 */
[----:B------:R-:W-:Y:S01]  /*13db0*/  @P2 MUFU.RCP R4, R9 ;  /* 0x0000000900042308 */ /* 0x000fe20000001000 */
[----:B-1----:R-:W-:-:S07]  /*13dc0*/  FMUL.FTZ R144, R0, R144 ;  /* 0x0000009000907220 */ /* 0x002fce0000410000 */
        /* <DEDUP_REMOVED lines=19> */
[C---:B------:R-:W-:Y:S01]  /*13f00*/  FMUL.FTZ R68, R0.reuse, R68 ;  /* 0x0000004400447220 */ /* 0x040fe20000410000 */
[----:B------:R-:W-:Y:S01]  /*13f10*/  @P0 MUFU.LG2 R6, R8 ;  /* 0x0000000800060308 */ /* 0x000fe20000000c00 */
        /* <DEDUP_REMOVED lines=16> */
[----:B-1----:R-:W-:-:S02]  /*14020*/  FMUL.FTZ R148, R2, R148 ;  /* 0x0000009402947220 */ /* 0x002fc40000410000 */
[C---:B------:R-:W-:Y:S02]  /*14030*/  FMUL.FTZ R149, R2.reuse, R149 ;  /* 0x0000009502957220 */ /* 0x040fe40000410000 */
[C---:B------:R-:W-:Y:S01]  /*14040*/  FMUL.FTZ R152, R2.reuse, R152 ;  /* 0x0000009802987220 */ /* 0x040fe20000410000 */
[----:B------:R1:W2:Y:S01]  /*14050*/  @P0 MUFU.RCP R0, R8 ;  /* 0x0000000800000308 */ /* 0x0002a20000001000 */
[C---:B------:R-:W-:Y:S02]  /*14060*/  FMUL.FTZ R153, R2.reuse, R153 ;  /* 0x0000009902997220 */ /* 0x040fe40000410000 */
[C---:B------:R-:W-:Y:S02]  /*14070*/  FMUL.FTZ R164, R2.reuse, R164 ;  /* 0x000000a402a47220 */ /* 0x040fe40000410000 */
[C---:B------:R-:W-:Y:S02]  /*14080*/  FMUL.FTZ R165, R2.reuse, R165 ;  /* 0x000000a502a57220 */ /* 0x040fe40000410000 */
[----:B------:R-:W-:-:S02]  /*14090*/  FMUL.FTZ R168, R2, R168 ;  /* 0x000000a802a87220 */ /* 0x000fc40000410000 */
[C---:B------:R-:W-:Y:S02]  /*140a0*/  FMUL.FTZ R169, R2.reuse, R169 ;  /* 0x000000a902a97220 */ /* 0x040fe40000410000 */
[C---:B------:R-:W-:Y:S02]  /*140b0*/  FMUL.FTZ R180, R2.reuse, R180 ;  /* 0x000000b402b47220 */ /* 0x040fe40000410000 */
[C---:B------:R-:W-:Y:S02]  /*140c0*/  FMUL.FTZ R181, R2.reuse, R181 ;  /* 0x000000b502b57220 */ /* 0x040fe40000410000 */
[C---:B------:R-:W-:Y:S01]  /*140d0*/  FMUL.FTZ R184, R2.reuse, R184 ;  /* 0x000000b802b87220 */ /* 0x040fe20000410000 */
[----:B-1----:R-:W-:Y:S01]  /*140e0*/  @P0 MOV R8, 0x3f317218 ;  /* 0x3f31721800080802 */ /* 0x002fe20000000f00 */
        /* <DEDUP_REMOVED lines=55> */
[C---:B--2---:R-:W-:Y:S02]  /*14460*/  FMUL.FTZ R150, R0.reuse, R150 ;  /* 0x0000009600967220 */ /* 0x044fe40000410000 */
        /* <DEDUP_REMOVED lines=30> */
[----:B------:R-:W-:Y:S01]  /*14650*/  FMUL.FTZ R127, R0, R127 ;  /* 0x0000007f007f7220 */ /* 0x000fe20000410000 */
[----:B------:R-:W-:Y:S01]  /*14660*/  @P1 MOV R0, 0x3f317218 ;  /* 0x3f31721800001802 */ /* 0x000fe20000000f00 */
[----:B------:R-:W-:-:S02]  /*14670*/  @P2 FMUL.FTZ R5, R2, c[0x0][0x2d0] ;  /* 0x0000b40002052a20 */ /* 0x000fc40000410000 */
[----:B------:R-:W-:Y:S02]  /*14680*/  @P3 FMUL.FTZ R10, R4, c[0x0][0x2d0] ;  /* 0x0000b400040a3a20 */ /* 0x000fe40000410000 */
[----:B------:R-:W-:Y:S02]  /*14690*/  @P1 FMUL.FTZ R2, R0, c[0x0][0x2d0] ;  /* 0x0000b40000021a20 */ /* 0x000fe40000410000 */
[----:B------:R-:W-:Y:S02]  /*146a0*/  @P3 FMUL.FTZ R11, R11, 0.69314718246459960938 ;  /* 0x3f3172180b0b3820 */ /* 0x000fe40000410000 */
[----:B------:R-:W-:Y:S02]  /*146b0*/  @P2 FMUL.FTZ R9, R9, 0.69314718246459960938 ;  /* 0x3f31721809092820 */ /* 0x000fe40000410000 */
[----:B------:R-:W-:Y:S02]  /*146c0*/  @P1 FMUL.FTZ R7, R7, 0.69314718246459960938 ;  /* 0x3f31721807071820 */ /* 0x000fe40000410000 */
[----:B------:R-:W-:-:S02]  /*146d0*/  @P0 FMUL.FTZ R4, R6, 0.69314718246459960938 ;  /* 0x3f31721806040820 */ /* 0x000fc40000410000 */
[----:B------:R-:W-:Y:S02]  /*146e0*/  @P0 FMUL.FTZ R0, R8, c[0x0][0x2d0] ;  /* 0x0000b40008000a20 */ /* 0x000fe40000410000 */
[----:B------:R-:W-:Y:S02]  /*146f0*/  @P3 FFMA.FTZ R38, R10, R137, R11 ;  /* 0x000000890a263223 */ /* 0x000fe4000001000b */
[----:B------:R-:W-:Y:S02]  /*14700*/  @P2 FFMA.FTZ R39, R5, R136, R9 ;  /* 0x0000008805272223 */ /* 0x000fe40000010009 */
[----:B------:R-:W-:Y:S02]  /*14710*/  @P1 FFMA.FTZ R40, R2, R135, R7 ;  /* 0x0000008702281223 */ /* 0x000fe40000010007 */
[----:B------:R-:W-:Y:S02]  /*14720*/  @P0 FFMA.FTZ R41, R0, R3, R4 ;  /* 0x0000000300290223 */ /* 0x000fe40000010004 */
.L_x_880:
[----:B------:R-:W-:Y:S05]  /*14730*/  @P4 BRA `(.L_x_942) ;  /* 0x00001ae000004947 */ /* 0x000fea0003800000 */
[----:B------:R-:W1:Y:S01]  /*14740*/  S2R R13, SR_TID.X ;  /* 0x00000000000d7919 */ /* 0x000e620000002100 */
[----:B------:R-:W-:Y:S01]  /*14750*/  F2FP.PACK_AB R43, R43, R52 ;  /* 0x000000342b2b723e */ /* 0x000fe200000000ff */
[----:B------:R-:W-:Y:S01]  /*14760*/  BSSY B0, `(.L_x_943) ;  /* 0x0000134000007945 */ /* 0x000fe20003800000 */
[----:B------:R-:W-:Y:S01]  /*14770*/  F2FP.PACK_AB R36, R36, R80 ;  /* 0x000000502424723e */ /* 0x000fe200000000ff */
[----:B------:R-:W2:Y:S01]  /*14780*/  S2R R20, SR_CTAID.Y ;  /* 0x0000000000147919 */ /* 0x000ea20000002600 */
[----:B------:R-:W-:Y:S01]  /*14790*/  F2FP.PACK_AB R54, R55, R54 ;  /* 0x000000363736723e */ /* 0x000fe200000000ff */
[----:B------:R-:W-:Y:S01]  /*147a0*/  IMAD.MOV.U32 R55, RZ, RZ, c[0x0][0x4e8] ;  /* 0x00013a00ff377624 */ /* 0x000fe200078e00ff */
[----:B------:R-:W-:Y:S01]  /*147b0*/  F2FP.PACK_AB R47, R47, R144 ;  /* 0x000000902f2f723e */ /* 0x000fe200000000ff */
[----:B------:R-:W3:Y:S01]  /*147c0*/  S2R R14, SR_CTAID.Z ;  /* 0x00000000000e7919 */ /* 0x000ee20000002700 */
[----:B------:R-:W-:-:S02]  /*147d0*/  F2FP.PACK_AB R146, R147, R146 ;  /* 0x000000929392723e */ /* 0x000fc400000000ff */
[C---:B------:R-:W-:Y:S01]  /*147e0*/  ISETP.NE.AND P0, PT, R55.reuse, 0x1, PT ;  /* 0x000000013700780c */ /* 0x040fe20003f05270 */
[----:B------:R-:W4:Y:S01]  /*147f0*/  S2R R80, SR_CTAID.X ;  /* 0x0000000000507919 */ /* 0x000f220000002500 */
[----:B------:R-:W-:Y:S01]  /*14800*/  IMAD R55, R55, c[0x0][0x388], RZ ;  /* 0x0000e20037377a24 */ /* 0x000fe200078e02ff */
[----:B------:R-:W-:Y:S02]  /*14810*/  F2FP.PACK_AB R45, R45, R156 ;  /* 0x0000009c2d2d723e */ /* 0x000fe400000000ff */
[----:B------:R-:W-:Y:S01]  /*14820*/  BAR.SYNC.DEFER_BLOCKING 0x1, 0x80 ;  /* 0x0042000000007b1d */ /* 0x000fe20000010000 */
[----:B------:R-:W-:Y:S02]  /*14830*/  F2FP.PACK_AB R158, R159, R158 ;  /* 0x0000009e9f9e723e */ /* 0x000fe400000000ff */
[----:B------:R-:W-:Y:S02]  /*14840*/  F2FP.PACK_AB R148, R149, R148 ;  /* 0x000000949594723e */ /* 0x000fe400000000ff */
[----:B------:R-:W-:-:S02]  /*14850*/  F2FP.PACK_AB R150, R151, R150 ;  /* 0x000000969796723e */ /* 0x000fc400000000ff */
[----:B------:R-:W-:Y:S02]  /*14860*/  F2FP.PACK_AB R152, R153, R152 ;  /* 0x000000989998723e */ /* 0x000fe400000000ff */
[----:B-1----:R-:W-:Y:S02]  /*14870*/  SHF.R.S32.HI R19, RZ, 0x1f, R13 ;  /* 0x0000001fff137819 */ /* 0x002fe4000001140d */
[----:B------:R-:W-:Y:S01]  /*14880*/  F2FP.PACK_AB R154, R155, R154 ;  /* 0x0000009a9b9a723e */ /* 0x000fe200000000ff */
[----:B--2---:R-:W-:Y:S01]  /*14890*/  IMAD.WIDE.U32 R16, R20, c[0x0][0x490], RZ ;  /* 0x0001240014107a25 */ /* 0x004fe200078e00ff */
[----:B------:R-:W-:Y:S02]  /*148a0*/  SHF.R.S32.HI R0, RZ, 0x1f, R20 ;  /* 0x0000001fff007819 */ /* 0x000fe40000011414 */
[CC--:B------:R-:W-:Y:S02]  /*148b0*/  LEA.HI R2, R19.reuse, R13.reuse, RZ, 0x2 ;  /* 0x0000000d13027211 */ /* 0x0c0fe400078f10ff */
[CC--:B------:R-:W-:Y:S01]  /*148c0*/  LEA.HI R7, R19.reuse, R13.reuse, RZ, 0x5 ;  /* 0x0000000d13077211 */ /* 0x0c0fe200078f28ff */
[C---:B------:R-:W-:Y:S01]  /*148d0*/  IMAD R4, R0.reuse, c[0x0][0x490], RZ ;  /* 0x0001240000047a24 */ /* 0x040fe200078e02ff */
[----:B------:R-:W-:Y:S01]  /*148e0*/  LEA.HI R10, R19, R13, RZ, 0x3 ;  /* 0x0000000d130a7211 */ /* 0x000fe200078f18ff */
[----:B------:R-:W-:Y:S01]  /*148f0*/  IMAD R3, R0, c[0x0][0x3e8], RZ ;  /* 0x0000fa0000037a24 */ /* 0x000fe200078e02ff */
[----:B------:R-:W-:Y:S01]  /*14900*/  SHF.R.S32.HI R8, RZ, 0x2, R2 ;  /* 0x00000002ff087819 */ /* 0x000fe20000011402 */
[C---:B------:R-:W-:Y:S01]  /*14910*/  IMAD R4, R20.reuse, c[0x0][0x494], R4 ;  /* 0x0001250014047a24 */ /* 0x040fe200078e0204 */
[----:B------:R-:W-:Y:S01]  /*14920*/  SHF.R.S32.HI R0, RZ, 0x1f, R2 ;  /* 0x0000001fff007819 */ /* 0x000fe20000011402 */
[----:B------:R-:W-:Y:S01]  /*14930*/  IMAD R3, R20, c[0x0][0x3ec], R3 ;  /* 0x0000fb0014037a24 */ /* 0x000fe200078e0203 */
[----:B------:R-:W-:Y:S01]  /*14940*/  LOP3.LUT R11, R7, 0xffffffe0, RZ, 0xc0, !PT ;  /* 0xffffffe0070b7812 */ /* 0x000fe200078ec0ff */
[----:B------:R-:W-:Y:S01]  /*14950*/  IMAD.IADD R5, R17, 0x1, R4 ;  /* 0x0000000111057824 */ /* 0x000fe200078e0204 */
[----:B------:R-:W-:Y:S01]  /*14960*/  LOP3.LUT R12, R10, 0xfffffff8, RZ, 0xc0, !PT ;  /* 0xfffffff80a0c7812 */ /* 0x000fe200078ec0ff */
[----:B------:R-:W-:Y:S01]  /*14970*/  IMAD.MOV.U32 R4, RZ, RZ, R16 ;  /* 0x000000ffff047224 */ /* 0x000fe200078e0010 */
[----:B------:R-:W-:Y:S01]  /*14980*/  LEA.HI R6, R0, R8, RZ, 0x3 ;  /* 0x0000000800067211 */ /* 0x000fe200078f18ff */
[C---:B------:R-:W-:Y:S01]  /*14990*/  IMAD.IADD R0, R13.reuse, 0x1, -R11 ;  /* 0x000000010d007824 */ /* 0x040fe200078e0a0b */
[----:B------:R-:W-:Y:S01]  /*149a0*/  LOP3.LUT R2, R2, 0xfffffffc, RZ, 0xc0, !PT ;  /* 0xfffffffc02027812 */ /* 0x000fe200078ec0ff */
[----:B------:R-:W-:Y:S01]  /*149b0*/  IMAD.IADD R11, R13, 0x1, -R12 ;  /* 0x000000010d0b7824 */ /* 0x000fe200078e0a0c */
[----:B------:R-:W-:Y:S01]  /*149c0*/  LOP3.LUT R6, R6, 0xfffffff8, RZ, 0xc0, !PT ;  /* 0xfffffff806067812 */ /* 0x000fe200078ec0ff */
[----:B------:R-:W-:Y:S01]  /*149d0*/  IMAD.WIDE.U32 R20, R20, c[0x0][0x3e8], RZ ;  /* 0x0000fa0014147a25 */ /* 0x000fe200078e00ff */
[----:B------:R-:W-:-:S02]  /*149e0*/  SHF.R.S32.HI R12, RZ, 0x1f, R0 ;  /* 0x0000001fff0c7819 */ /* 0x000fc40000011400 */
[----:B------:R-:W-:Y:S01]  /*149f0*/  LEA.HI R19, R19, R13, RZ, 0x6 ;  /* 0x0000000d13137211 */ /* 0x000fe200078f30ff */
[----:B------:R-:W-:Y:S01]  /*14a00*/  IMAD.IADD R9, R13, 0x1, -R2 ;  /* 0x000000010d097824 */ /* 0x000fe200078e0a02 */
[----:B---3--:R-:W-:Y:S01]  /*14a10*/  SHF.R.S32.HI R13, RZ, 0x1f, R14 ;  /* 0x0000001fff0d7819 */ /* 0x008fe2000001140e */
[----:B------:R-:W-:Y:S01]  /*14a20*/  IMAD.IADD R8, R8, 0x1, -R6 ;  /* 0x0000000108087824 */ /* 0x000fe200078e0a06 */
[----:B------:R-:W-:Y:S01]  /*14a30*/  LOP3.LUT P3, RZ, R0, 0x3, RZ, 0xc0, !PT ;  /* 0x0000000300ff7812 */ /* 0x000fe2000786c0ff */
[----:B------:R-:W-:Y:S01]  /*14a40*/  IMAD.IADD R3, R21, 0x1, R3 ;  /* 0x0000000115037824 */ /* 0x000fe200078e0203 */
[----:B------:R-:W-:Y:S01]  /*14a50*/  LEA.HI R16, R12, R0, RZ, 0x2 ;  /* 0x000000000c107211 */ /* 0x000fe200078f10ff */
[C---:B------:R-:W-:Y:S01]  /*14a60*/  IMAD R22, R13.reuse, c[0x0][0x498], RZ ;  /* 0x000126000d167a24 */ /* 0x040fe200078e02ff */
[--C-:B------:R-:W-:Y:S01]  /*14a70*/  SHF.R.S32.HI R6, RZ, 0x5, R7.reuse ;  /* 0x00000005ff067819 */ /* 0x100fe20000011407 */
[----:B------:R-:W-:Y:S01]  /*14a80*/  IMAD R17, R13, c[0x0][0x3f0], RZ ;  /* 0x0000fc000d117a24 */ /* 0x000fe200078e02ff */
[----:B------:R-:W-:Y:S01]  /*14a90*/  SHF.R.S32.HI R0, RZ, 0x1f, R7 ;  /* 0x0000001fff007819 */ /* 0x000fe20000011407 */
[----:B------:R-:W-:Y:S01]  /*14aa0*/  IMAD.MOV.U32 R2, RZ, RZ, R20 ;  /* 0x000000ffff027224 */ /* 0x000fe200078e0014 */
[----:B------:R-:W-:Y:S01]  /*14ab0*/  SHF.R.S32.HI R52, RZ, 0x3, R10 ;  /* 0x00000003ff347819 */ /* 0x000fe2000001140a */
[----:B------:R-:W-:Y:S01]  /*14ac0*/  IMAD.WIDE.U32 R20, R14, c[0x0][0x498], R4 ;  /* 0x000126000e147a25 */ /* 0x000fe200078e0004 */
[----:B------:R-:W-:-:S02]  /*14ad0*/  LEA.HI R0, R0, R6, RZ, 0x2 ;  /* 0x0000000600007211 */ /* 0x000fc400078f10ff */
[----:B------:R-:W-:Y:S01]  /*14ae0*/  F2FP.PACK_AB R49, R49, R160 ;  /* 0x000000a03131723e */ /* 0x000fe200000000ff */
[----:B------:R-:W-:Y:S01]  /*14af0*/  IMAD.SHL.U32 R4, R52, 0x40, RZ ;  /* 0x0000004034047824 */ /* 0x000fe200078e00ff */
[----:B------:R-:W-:Y:S01]  /*14b00*/  F2FP.PACK_AB R162, R163, R162 ;  /* 0x000000a2a3a2723e */ /* 0x000fe200000000ff */
[----:B------:R-:W-:Y:S01]  /*14b10*/  IMAD R22, R14, c[0x0][0x49c], R22 ;  /* 0x000127000e167a24 */ /* 0x000fe200078e0216 */
[----:B------:R-:W-:Y:S01]  /*14b20*/  F2FP.PACK_AB R48, R48, R172 ;  /* 0x000000ac3030723e */ /* 0x000fe200000000ff */
[C---:B------:R-:W-:Y:S01]  /*14b30*/  IMAD R17, R14.reuse, c[0x0][0x3f4], R17 ;  /* 0x0000fd000e117a24 */ /* 0x040fe200078e0211 */
[----:B------:R-:W-:Y:S01]  /*14b40*/  F2FP.PACK_AB R174, R175, R174 ;  /* 0x000000aeafae723e */ /* 0x000fe200000000ff */
[----:B------:R-:W-:Y:S01]  /*14b50*/  IMAD.WIDE.U32 R14, R14, c[0x0][0x3f0], R2 ;  /* 0x0000fc000e0e7a25 */ /* 0x000fe200078e0002 */
[----:B------:R-:W-:Y:S02]  /*14b60*/  LOP3.LUT R3, R0, 0xffffffc, RZ, 0xc0, !PT ;  /* 0x0ffffffc00037812 */ /* 0x000fe400078ec0ff */
[----:B------:R-:W-:Y:S01]  /*14b70*/  LEA.HI R2, R9, R9, RZ, 0x1 ;  /* 0x0000000909027211 */ /* 0x000fe200078f08ff */
[----:B------:R-:W-:Y:S01]  /*14b80*/  IMAD.SHL.U32 R12, R11, 0x8, RZ ;  /* 0x000000080b0c7824 */ /* 0x000fe200078e00ff */
[----:B------:R-:W-:Y:S01]  /*14b90*/  LOP3.LUT R0, R4, 0x1c0, RZ, 0xc0, !PT ;  /* 0x000001c004007812 */ /* 0x000fe200078ec0ff */
[----:B------:R-:W-:Y:S01]  /*14ba0*/  IMAD.IADD R7, R6, 0x1, -R3 ;  /* 0x0000000106077824 */ /* 0x000fe200078e0a03 */
[----:B------:R-:W-:Y:S01]  /*14bb0*/  LOP3.LUT R4, R2, 0x1ffffffe, RZ, 0xc0, !PT ;  /* 0x1ffffffe02047812 */ /* 0x000fe200078ec0ff */
[----:B------:R-:W-:Y:S01]  /*14bc0*/  IMAD R18, R6, 0x200, R9 ;  /* 0x0000020006127824 */ /* 0x000fe200078e0209 */
[----:B------:R-:W-:Y:S01]  /*14bd0*/  SHF.R.U32.HI R5, RZ, 0x3, R0 ;  /* 0x00000003ff057819 */ /* 0x000fe20000011600 */
[----:B------:R-:W-:Y:S01]  /*14be0*/  IMAD.SHL.U32 R6, R8, 0x40, RZ ;  /* 0x0000004008067824 */ /* 0x000fe200078e00ff */
[----:B------:R-:W-:Y:S01]  /*14bf0*/  LOP3.LUT R3, R0, 0x38, R12, 0xf8, !PT ;  /* 0x0000003800037812 */ /* 0x000fe200078ef80c */
[----:B------:R-:W-:Y:S01]  /*14c00*/  IMAD.SHL.U32 R0, R2, 0x20, RZ ;  /* 0x0000002002007824 */ /* 0x000fe200078e00ff */
[----:B------:R-:W-:Y:S01]  /*14c10*/  F2FP.PACK_AB R164, R165, R164 ;  /* 0x000000a4a5a4723e */ /* 0x000fe200000000ff */
[----:B------:R-:W-:Y:S01]  /*14c20*/  IMAD.IADD R9, R9, 0x1, -R4 ;  /* 0x0000000109097824 */ /* 0x000fe200078e0a04 */
[----:B------:R-:W-:-:S02]  /*14c30*/  LOP3.LUT R4, R8, 0x1, RZ, 0xc0, !PT ;  /* 0x0000000108047812 */ /* 0x000fc400078ec0ff */
[----:B------:R-:W-:Y:S01]  /*14c40*/  LOP3.LUT R2, R0, 0xffffffc0, RZ, 0xc0, !PT ;  /* 0xffffffc000027812 */ /* 0x000fe200078ec0ff */
[----:B------:R-:W-:Y:S01]  /*14c50*/  IMAD R0, R11, 0x10, R52 ;  /* 0x000000100b007824 */ /* 0x000fe200078e0234 */
[----:B------:R-:W-:Y:S02]  /*14c60*/  ISETP.NE.U32.AND P4, PT, R4, 0x1, PT ;  /* 0x000000010400780c */ /* 0x000fe40003f85070 */
[----:B------:R-:W-:Y:S01]  /*14c70*/  LOP3.LUT R13, R3, R5, RZ, 0x3c, !PT ;  /* 0x00000005030d7212 */ /* 0x000fe200078e3cff */
[----:B----4-:R-:W-:Y:S01]  /*14c80*/  IMAD R4, R80, 0x80, R0 ;  /* 0x0000008050047824 */ /* 0x010fe200078e0200 */
[----:B------:R-:W-:Y:S01]  /*14c90*/  SHF.R.S32.HI R3, RZ, 0x2, R16 ;  /* 0x00000002ff037819 */ /* 0x000fe20000011410 */
[----:B------:R-:W-:Y:S01]  /*14ca0*/  IMAD R10, R9, 0x8, R2 ;  /* 0x00000008090a7824 */ /* 0x000fe200078e0202 */
[----:B------:R-:W-:Y:S01]  /*14cb0*/  R2P PR, R8, 0x6 ;  /* 0x0000000608007804 */ /* 0x000fe20000000000 */
[----:B------:R-:W-:Y:S01]  /*14cc0*/  @P0 IMAD.HI.U32 R8, R4, c[0x0][0x4ec], RZ ;  /* 0x00013b0004080a27 */ /* 0x000fe200078e00ff */
[----:B------:R-:W-:-:S02]  /*14cd0*/  LOP3.LUT R6, R6, 0x1c0, RZ, 0xc0, !PT ;  /* 0x000001c006067812 */ /* 0x000fc400078ec0ff */
[----:B------:R-:W-:Y:S01]  /*14ce0*/  F2FP.PACK_AB R166, R167, R166 ;  /* 0x000000a6a7a6723e */ /* 0x000fe200000000ff */
[----:B------:R-:W-:Y:S01]  /*14cf0*/  IMAD R5, R7, 0x10, R3 ;  /* 0x0000001007057824 */ /* 0x000fe200078e0203 */
[----:B------:R-:W-:Y:S01]  /*14d00*/  LEA.HI R9, R6, R6, RZ, 0x1d ;  /* 0x0000000606097211 */ /* 0x000fe200078fe8ff */
[----:B------:R-:W-:Y:S01]  /*14d10*/  IMAD.SHL.U32 R7, R19, 0x8, RZ ;  /* 0x0000000813077824 */ /* 0x000fe200078e00ff */
[----:B------:R-:W-:Y:S01]  /*14d20*/  F2FP.PACK_AB R168, R169, R168 ;  /* 0x000000a8a9a8723e */ /* 0x000fe200000000ff */
[----:B------:R-:W-:Y:S01]  /*14d30*/  IMAD.MOV.U32 R0, RZ, RZ, R4 ;  /* 0x000000ffff007224 */ /* 0x000fe200078e0004 */
[----:B------:R-:W-:Y:S01]  /*14d40*/  @P0 SHF.R.U32.HI R0, RZ, c[0x0][0x4f0], R8 ;  /* 0x00013c00ff000a19 */ /* 0x000fe20000011608 */
[----:B------:R-:W-:Y:S01]  /*14d50*/  IMAD.IADD R11, R5, 0x1, R10 ;  /* 0x00000001050b7824 */ /* 0x000fe200078e020a */
[----:B------:R-:W-:Y:S01]  /*14d60*/  LOP3.LUT R13, R13, 0x7ffffe00, R7, 0xf8, !PT ;  /* 0x7ffffe000d0d7812 */ /* 0x000fe200078ef807 */
[----:B------:R-:W-:Y:S01]  /*14d70*/  IMAD R5, R80, 0x80, R5 ;  /* 0x0000008050057824 */ /* 0x000fe200078e0205 */
[----:B------:R-:W-:Y:S01]  /*14d80*/  SHF.R.S32.HI R7, RZ, 0x1f, R0 ;  /* 0x0000001fff077819 */ /* 0x000fe20000011400 */
[----:B------:R-:W-:Y:S01]  /*14d90*/  IMAD.IADD R3, R15, 0x1, R17 ;  /* 0x000000010f037824 */ /* 0x000fe200078e0211 */
[----:B------:R-:W-:Y:S01]  /*14da0*/  F2FP.PACK_AB R170, R171, R170 ;  /* 0x000000aaabaa723e */ /* 0x000fe200000000ff */
[----:B------:R-:W-:Y:S01]  /*14db0*/  IMAD.MOV.U32 R2, RZ, RZ, R14 ;  /* 0x000000ffff027224 */ /* 0x000fe200078e000e */
[----:B------:R-:W-:Y:S01]  /*14dc0*/  IADD3 R8, R5, 0x8, RZ ;  /* 0x0000000805087810 */ /* 0x000fe20007ffe0ff */
[----:B------:R-:W-:Y:S01]  /*14dd0*/  IMAD R7, R7, c[0x0][0x3e0], RZ ;  /* 0x0000f80007077a24 */ /* 0x000fe200078e02ff */
[-C--:B------:R-:W-:Y:S01]  /*14de0*/  ISETP.GE.OR P6, PT, R5, R55.reuse, P3 ;  /* 0x000000370500720c */ /* 0x080fe20001fc6670 */
[----:B------:R-:W-:Y:S01]  /*14df0*/  IMAD.MOV R6, RZ, RZ, -R0 ;  /* 0x000000ffff067224 */ /* 0x000fe200078e0a00 */
[----:B------:R-:W-:Y:S01]  /*14e00*/  ISETP.GE.OR P5, PT, R8, R55, P3 ;  /* 0x000000370800720c */ /* 0x000fe20001fa6670 */
[----:B------:R-:W-:Y:S01]  /*14e10*/  IMAD.U32 R10, R18, 0x2, R9 ;  /* 0x00000002120a7824 */ /* 0x000fe200078e0009 */
[----:B------:R-:W-:Y:S01]  /*14e20*/  F2FP.PACK_AB R46, R46, R176 ;  /* 0x000000b02e2e723e */ /* 0x000fe200000000ff */
[----:B------:R-:W-:Y:S01]  /*14e30*/  IMAD.WIDE.U32 R8, R0, c[0x0][0x3e0], R2 ;  /* 0x0000f80000087a25 */ /* 0x000fe200078e0002 */
[----:B------:R-:W-:-:S02]  /*14e40*/  F2FP.PACK_AB R178, R179, R178 ;  /* 0x000000b2b3b2723e */ /* 0x000fc400000000ff */
[----:B------:R-:W-:Y:S01]  /*14e50*/  F2FP.PACK_AB R44, R44, R188 ;  /* 0x000000bc2c2c723e */ /* 0x000fe200000000ff */
[----:B------:R-:W-:Y:S01]  /*14e60*/  IMAD R7, R0, c[0x0][0x3e4], R7 ;  /* 0x0000f90000077a24 */ /* 0x000fe200078e0207 */
[----:B------:R-:W-:Y:S01]  /*14e70*/  F2FP.PACK_AB R190, R191, R190 ;  /* 0x000000bebfbe723e */ /* 0x000fe200000000ff */
[----:B------:R-:W-:Y:S01]  /*14e80*/  IMAD R18, R6, c[0x0][0x4e8], R4 ;  /* 0x00013a0006127a24 */ /* 0x000fe200078e0204 */
[----:B------:R-:W-:Y:S01]  /*14e90*/  F2FP.PACK_AB R180, R181, R180 ;  /* 0x000000b4b5b4723e */ /* 0x000fe200000000ff */
[----:B------:R-:W-:Y:S01]  /*14ea0*/  IMAD.SHL.U32 R0, R10, 0x2, RZ ;  /* 0x000000020a007824 */ /* 0x000fe200078e00ff */
[C---:B------:R-:W-:Y:S01]  /*14eb0*/  IADD3 R10, R5.reuse, 0x40, RZ ;  /* 0x00000040050a7810 */ /* 0x040fe20007ffe0ff */
[----:B------:R-:W-:Y:S01]  /*14ec0*/  IMAD R6, R80, 0x80, R11 ;  /* 0x0000008050067824 */ /* 0x000fe200078e020b */
[----:B------:R-:W-:Y:S02]  /*14ed0*/  IADD3 R5, R5, 0x48, RZ ;  /* 0x0000004805057810 */ /* 0x000fe40007ffe0ff */
[----:B------:R-:W-:Y:S01]  /*14ee0*/  IADD3 R11, R0, 0x80, RZ ;  /* 0x00000080000b7810 */ /* 0x000fe20007ffe0ff */
[----:B------:R-:W-:Y:S01]  /*14ef0*/  @P0 IMAD.HI.U32 R4, R6, c[0x0][0x4ec], RZ ;  /* 0x00013b0006040a27 */ /* 0x000fe200078e00ff */
[----:B------:R-:W-:Y:S01]  /*14f00*/  IADD3 R2, R0, 0x70, RZ ;  /* 0x0000007000027810 */ /* 0x000fe20007ffe0ff */
[----:B------:R-:W-:Y:S01]  /*14f10*/  STS [R0+0x80], R47 ;  /* 0x0000802f00007388 */ /* 0x000fe20000000800 */
[----:B------:R-:W-:Y:S01]  /*14f20*/  @P4 IADD3 R2, R11, 0x10, RZ ;  /* 0x000000100b024810 */ /* 0x000fe20007ffe0ff */
[----:B------:R-:W-:Y:S01]  /*14f30*/  IMAD.MOV.U32 R3, RZ, RZ, R6 ;  /* 0x000000ffff037224 */ /* 0x000fe200078e0006 */
[-C--:B------:R-:W-:Y:S01]  /*14f40*/  ISETP.GE.OR P4, PT, R10, R55.reuse, P3 ;  /* 0x000000370a00720c */ /* 0x080fe20001f86670 */
[----:B------:R-:W-:Y:S01]  /*14f50*/  STS [R0+0x480], R146 ;  /* 0x0004809200007388 */ /* 0x000fe20000000800 */
[----:B------:R-:W-:Y:S01]  /*14f60*/  @P0 SHF.R.U32.HI R3, RZ, c[0x0][0x4f0], R4 ;  /* 0x00013c00ff030a19 */ /* 0x000fe20000011604 */
[----:B------:R-:W-:Y:S01]  /*14f70*/  IMAD.MOV.U32 R4, RZ, RZ, R8 ;  /* 0x000000ffff047224 */ /* 0x000fe200078e0008 */
[----:B------:R-:W-:Y:S01]  /*14f80*/  ISETP.GE.OR P3, PT, R5, R55, P3 ;  /* 0x000000370500720c */ /* 0x000fe20001f66670 */
[----:B------:R-:W-:Y:S01]  /*14f90*/  IMAD.IADD R5, R9, 0x1, R7 ;  /* 0x0000000109057824 */ /* 0x000fe200078e0207 */
[----:B------:R-:W-:Y:S01]  /*14fa0*/  SHF.R.S32.HI R7, RZ, 0x1f, R18 ;  /* 0x0000001fff077819 */ /* 0x000fe20000011412 */
[--C-:B------:R-:W-:Y:S01]  /*14fb0*/  IMAD.MOV R8, RZ, RZ, -R3.reuse ;  /* 0x000000ffff087224 */ /* 0x100fe200078e0a03 */
[----:B------:R-:W-:Y:S01]  /*14fc0*/  SHF.R.S32.HI R9, RZ, 0x1f, R3 ;  /* 0x0000001fff097819 */ /* 0x000fe20000011403 */
[----:B------:R-:W-:Y:S01]  /*14fd0*/  STS [R2], R45 ;  /* 0x0000002d02007388 */ /* 0x000fe20000000800 */
[----:B------:R-:W-:Y:S01]  /*14fe0*/  IADD3 R10, P0, R3, R20, RZ ;  /* 0x00000014030a7210 */ /* 0x000fe20007f1e0ff */
[----:B------:R-:W-:Y:S01]  /*14ff0*/  IMAD R7, R7, c[0x0][0x3d8], RZ ;  /* 0x0000f60007077a24 */ /* 0x000fe200078e02ff */
[----:B------:R-:W-:Y:S01]  /*15000*/  F2FP.PACK_AB R182, R183, R182 ;  /* 0x000000b6b7b6723e */ /* 0x000fe200000000ff */
[----:B------:R-:W-:Y:S01]  /*15010*/  IMAD R8, R8, c[0x0][0x4e8], R6 ;  /* 0x00013a0008087a24 */ /* 0x000fe200078e0206 */
[----:B------:R-:W-:Y:S01]  /*15020*/  IADD3.X R11, R9, R21, R22, P0, !PT ;  /* 0x00000015090b7210 */ /* 0x000fe200007fe416 */
[C---:B------:R-:W-:Y:S01]  /*15030*/  IMAD R53, R18.reuse, c[0x0][0x3dc], R7 ;  /* 0x0000f70012357a24 */ /* 0x040fe200078e0207 */
[----:B------:R-:W-:Y:S01]  /*15040*/  STS [R2+0x400], R158 ;  /* 0x0004009e02007388 */ /* 0x000fe20000000800 */
[----:B------:R-:W-:Y:S01]  /*15050*/  IMAD.WIDE.U32 R18, R18, c[0x0][0x3d8], R4 ;  /* 0x0000f60012127a25 */ /* 0x000fe200078e0004 */
[----:B------:R-:W-:-:S02]  /*15060*/  SHF.R.S32.HI R4, RZ, 0x1f, R8 ;  /* 0x0000001fff047819 */ /* 0x000fc40000011408 */
[----:B------:R-:W-:Y:S01]  /*15070*/  STS [R0+0x2080], R148 ;  /* 0x0020809400007388 */ /* 0x000fe20000000800 */
[----:B------:R-:W-:Y:S01]  /*15080*/  IMAD.MOV.U32 R9, RZ, RZ, 0x20 ;  /* 0x00000020ff097424 */ /* 0x000fe200078e00ff */
[----:B------:R-:W-:Y:S01]  /*15090*/  F2FP.PACK_AB R184, R185, R184 ;  /* 0x000000b8b9b8723e */ /* 0x000fe200000000ff */
[----:B------:R-:W-:Y:S01]  /*150a0*/  IMAD R4, R4, c[0x0][0x488], RZ ;  /* 0x0001220004047a24 */ /* 0x000fe200078e02ff */
[----:B------:R-:W-:Y:S01]  /*150b0*/  STS [R0+0x2480], R150 ;  /* 0x0024809600007388 */ /* 0x000fe20000000800 */
[C---:B------:R-:W-:Y:S01]  /*150c0*/  IMAD.WIDE.U32 R6, R8.reuse, c[0x0][0x488], R10 ;  /* 0x0001220008067a25 */ /* 0x040fe200078e000a */
[----:B------:R-:W-:Y:S02]  /*150d0*/  SEL R9, R9, 0xffffffe0, !P1 ;  /* 0xffffffe009097807 */ /* 0x000fe40004800000 */
[----:B------:R-:W-:Y:S01]  /*150e0*/  STS [R2+0x2000], R152 ;  /* 0x0020009802007388 */ /* 0x000fe20000000800 */
[----:B------:R-:W-:Y:S01]  /*150f0*/  IMAD R8, R8, c[0x0][0x48c], R4 ;  /* 0x0001230008087a24 */ /* 0x000fe200078e0204 */
[----:B------:R-:W-:Y:S01]  /*15100*/  LEA R10, P0, R6, c[0x0][0x450], 0x2 ;  /* 0x00011400060a7a11 */ /* 0x000fe200078010ff */
[----:B------:R-:W-:Y:S01]  /*15110*/  IMAD.MOV.U32 R5, RZ, RZ, 0x40 ;  /* 0x00000040ff057424 */ /* 0x000fe200078e00ff */
[----:B------:R-:W-:Y:S01]  /*15120*/  STS [R2+0x2400], R154 ;  /* 0x0024009a02007388 */ /* 0x000fe20000000800 */
[----:B------:R-:W-:Y:S01]  /*15130*/  IMAD.IADD R8, R7, 0x1, R8 ;  /* 0x0000000107087824 */ /* 0x000fe200078e0208 */
[----:B------:R-:W-:Y:S01]  /*15140*/  F2FP.PACK_AB R186, R187, R186 ;  /* 0x000000babbba723e */ /* 0x000fe200000000ff */
[----:B------:R-:W-:Y:S01]  /*15150*/  IMAD.IADD R3, R0, 0x1, R9 ;  /* 0x0000000100037824 */ /* 0x000fe200078e0209 */
[----:B------:R-:W-:Y:S01]  /*15160*/  SEL R7, R5, 0xffffffc0, !P2 ;  /* 0xffffffc005077807 */ /* 0x000fe20005000000 */
[----:B------:R-:W-:Y:S01]  /*15170*/  IMAD.IADD R4, R9, 0x1, R2 ;  /* 0x0000000109047824 */ /* 0x000fe200078e0202 */
[----:B------:R-:W-:Y:S01]  /*15180*/  LEA.HI.X R9, R6, c[0x0][0x454], R8, 0x2, P0 ;  /* 0x0001150006097a11 */ /* 0x000fe200000f1408 */
[----:B------:R-:W-:Y:S01]  /*15190*/  SHFL.IDX PT, R16, R10, RZ, 0x1c1f ;  /* 0x001c1fff0a107589 */ /* 0x000fe200000e0000 */
[----:B------:R-:W-:Y:S01]  /*151a0*/  F2FP.PACK_AB R42, R42, R64 ;  /* 0x000000402a2a723e */ /* 0x000fe200000000ff */
[----:B------:R-:W-:Y:S01]  /*151b0*/  IMAD.IADD R6, R0, 0x1, R7 ;  /* 0x0000000100067824 */ /* 0x000fe200078e0207 */
[----:B------:R-:W-:Y:S01]  /*151c0*/  F2FP.PACK_AB R66, R67, R66 ;  /* 0x000000424342723e */ /* 0x000fe200000000ff */
[----:B------:R-:W-:Y:S01]  /*151d0*/  STS [R3+0x80], R49 ;  /* 0x0000803103007388 */ /* 0x000fe20000000800 */
[----:B------:R-:W-:Y:S01]  /*151e0*/  IMAD.IADD R8, R7, 0x1, R2 ;  /* 0x0000000107087824 */ /* 0x000fe200078e0202 */
[----:B------:R-:W-:Y:S01]  /*151f0*/  F2FP.PACK_AB R56, R57, R56 ;  /* 0x000000383938723e */ /* 0x000fe200000000ff */
[----:B------:R-:W-:Y:S01]  /*15200*/  IMAD.IADD R5, R7, 0x1, R3 ;  /* 0x0000000107057824 */ /* 0x000fe200078e0203 */
[----:B------:R-:W-:Y:S01]  /*15210*/  STS [R3+0x480], R162 ;  /* 0x000480a203007388 */ /* 0x000fe20000000800 */
[----:B------:R-:W-:Y:S01]  /*15220*/  IMAD.IADD R7, R4, 0x1, R7 ;  /* 0x0000000104077824 */ /* 0x000fe200078e0207 */
[----:B------:R-:W-:-:S02]  /*15230*/  F2FP.PACK_AB R58, R59, R58 ;  /* 0x0000003a3b3a723e */ /* 0x000fc400000000ff */
[----:B------:R-:W-:Y:S01]  /*15240*/  STS [R4], R48 ;  /* 0x0000003004007388 */ /* 0x000fe20000000800 */
[----:B------:R-:W-:Y:S02]  /*15250*/  F2FP.PACK_AB R60, R61, R60 ;  /* 0x0000003c3d3c723e */ /* 0x000fe400000000ff */
        /* <DEDUP_REMOVED lines=22> */
[----:B------:R-:W-:Y:S01]  /*153c0*/  STS [R8], R44 ;  /* 0x0000002c08007388 */ /* 0x000fe20000000800 */
        /* <DEDUP_REMOVED lines=42> */
[----:B-1----:R-:W-:Y:S01]  /*15670*/  IMAD.SHL.U32 R0, R13, 0x2, RZ ;  /* 0x000000020d007824 */ /* 0x002fe200078e00ff */
[----:B------:R-:W-:-:S02]  /*15680*/  LEA R13, P0, R18, c[0x0][0x380], 0x1 ;  /* 0x0000e000120d7a11 */ /* 0x000fc400078008ff */
        /* <DEDUP_REMOVED lines=16> */
[----:B-1----:R-:W-:-:S03]  /*15790*/  IMAD R6, R80, 0x80, R52 ;  /* 0x0000008050067824 */ /* 0x002fc600078e0234 */
[----:B------:R-:W-:Y:S04]  /*157a0*/  STS [R5+0x6080], R120 ;  /* 0x0060807805007388 */ /* 0x000fe80000000800 */
[----:B------:R-:W-:Y:S04]  /*157b0*/  STS [R5+0x6480], R122 ;  /* 0x0064807a05007388 */ /* 0x000fe80000000800 */
[----:B------:R-:W-:Y:S04]  /*157c0*/  STS [R7+0x6000], R124 ;  /* 0x0060007c07007388 */ /* 0x000fe80000000800 */
[----:B------:R-:W-:Y:S04]  /*157d0*/  STS [R7+0x6400], R126 ;  /* 0x0064007e07007388 */ /* 0x000fe80000000800 */
[----:B------:R-:W1:Y:S04]  /*157e0*/  SHFL.IDX PT, R17, R9, RZ, 0x1c1f ;  /* 0x001c1fff09117589 */ /* 0x000e6800000e0000 */
[----:B------:R-:W-:Y:S06]  /*157f0*/  BAR.SYNC.DEFER_BLOCKING 0x1, 0x80 ;  /* 0x0042000000007b1d */ /* 0x000fec0000010000 */
[----:B------:R-:W-:Y:S04]  /*15800*/  SHFL.IDX PT, R2, R10, 0x1, 0x1c1f ;  /* 0x003c1f000a027f89 */ /* 0x000fe800000e0000 */
[----:B------:R-:W2:Y:S04]  /*15810*/  SHFL.IDX PT, R3, R9, 0x1, 0x1c1f ;  /* 0x003c1f0009037f89 */ /* 0x000ea800000e0000 */
[----:B------:R-:W-:Y:S04]  /*15820*/  SHFL.IDX PT, R14, R10, 0x2, 0x1c1f ;  /* 0x005c1f000a0e7f89 */ /* 0x000fe800000e0000 */
[----:B------:R-:W3:Y:S04]  /*15830*/  SHFL.IDX PT, R15, R9, 0x2, 0x1c1f ;  /* 0x005c1f00090f7f89 */ /* 0x000ee800000e0000 */
[----:B------:R-:W-:Y:S04]  /*15840*/  SHFL.IDX PT, R10, R10, 0x3, 0x1c1f ;  /* 0x007c1f000a0a7f89 */ /* 0x000fe800000e0000 */
[----:B------:R-:W4:Y:S04]  /*15850*/  SHFL.IDX PT, R11, R9, 0x3, 0x1c1f ;  /* 0x007c1f00090b7f89 */ /* 0x000f2800000e0000 */
[----:B-1----:R-:W-:Y:S04]  /*15860*/  @!P6 ST.E [R16.64], R38 ;  /* 0x000000261000e985 */ /* 0x002fe8000c10190e */
[----:B--2---:R1:W-:Y:S04]  /*15870*/  @!P5 ST.E [R2.64], R39 ;  /* 0x000000270200d985 */ /* 0x0043e8000c10190e */
[----:B---3--:R2:W-:Y:S04]  /*15880*/  @!P4 ST.E [R14.64], R40 ;  /* 0x000000280e00c985 */ /* 0x0085e8000c10190e */
[----:B----4-:R2:W-:Y:S04]  /*15890*/  @!P3 ST.E [R10.64], R41 ;  /* 0x000000290a00b985 */ /* 0x0105e8000c10190e */
[----:B------:R2:W3:Y:S04]  /*158a0*/  LDS.128 R24, [R0+0x880] ;  /* 0x0008800000187984 */ /* 0x0004e80000000c00 */
[----:B------:R2:W4:Y:S01]  /*158b0*/  LDS.128 R32, [R0+0x1080] ;  /* 0x0010800000207984 */ /* 0x0005220000000c00 */
[----:B-1----:R-:W-:-:S03]  /*158c0*/  IMAD.IADD R2, R19, 0x1, R53 ;  /* 0x0000000113027824 */ /* 0x002fc600078e0235 */
[----:B------:R2:W1:Y:S04]  /*158d0*/  LDS.128 R40, [R0+0x1880] ;  /* 0x0018800000287984 */ /* 0x0004680000000c00 */
[----:B------:R2:W1:Y:S01]  /*158e0*/  LDS.128 R48, [R0+0x2080] ;  /* 0x0020800000307984 */ /* 0x0004620000000c00 */
[----:B------:R-:W-:Y:S02]  /*158f0*/  LEA.HI.X R7, R18, c[0x0][0x384], R2, 0x1, P0 ;  /* 0x0000e10012077a11 */ /* 0x000fe400000f0c02 */
[----:B------:R-:W-:Y:S01]  /*15900*/  ISETP.GE.AND P0, PT, R6, R55, PT ;  /* 0x000000370600720c */ /* 0x000fe20003f06270 */
[----:B------:R2:W1:Y:S04]  /*15910*/  LDS.128 R60, [R0+0x2880] ;  /* 0x00288000003c7984 */ /* 0x0004680000000c00 */
        /* <DEDUP_REMOVED lines=12> */
[----:B---34-:R-:W3:Y:S01]  /*159e0*/  LDS.128 R16, [R0+0x80] ;  /* 0x0000800000107984 */ /* 0x018ee20000000c00 */
[----:B------:R-:W-:-:S02]  /*159f0*/  IADD3 R4, R12, 0x40, RZ ;  /* 0x000000400c047810 */ /* 0x000fc40007ffe0ff */
[----:B------:R-:W-:Y:S01]  /*15a00*/  ISETP.GE.AND P1, PT, R12, c[0x0][0x3c8], PT ;  /* 0x0000f2000c007a0c */ /* 0x000fe20003f26270 */
[----:B--2---:R2:W4:Y:S01]  /*15a10*/  LDS.128 R8, [R0+0x4080] ;  /* 0x0040800000087984 */ /* 0x0045220000000c00 */
[----:B------:R-:W-:-:S13]  /*15a20*/  ISETP.GE.AND P0, PT, R4, c[0x0][0x3c8], PT ;  /* 0x0000f20004007a0c */ /* 0x000fda0003f06270 */
[----:B--2---:R-:W-:-:S04]  /*15a30*/  @!P0 SHF.R.S32.HI R0, RZ, 0x1f, R4 ;  /* 0x0000001fff008819 */ /* 0x004fc80000011404 */
[----:B------:R-:W-:Y:S01]  /*15a40*/  @!P0 LEA.HI R0, R0, R4, RZ, 0x3 ;  /* 0x0000000400008211 */ /* 0x000fe200078f18ff */
[----:B-1----:R-:W-:-:S03]  /*15a50*/  @!P1 IMAD.WIDE R4, R12, 0x2, R2 ;  /* 0x000000020c049825 */ /* 0x002fc600078e0202 */
[----:B------:R-:W-:-:S05]  /*15a60*/  @!P0 LOP3.LUT R0, R0, 0xfffffff8, RZ, 0xc0, !PT ;  /* 0xfffffff800008812 */ /* 0x000fca00078ec0ff */
[----:B------:R-:W-:Y:S01]  /*15a70*/  @!P0 IMAD.WIDE R2, R0, 0x2, R2 ;  /* 0x0000000200028825 */ /* 0x000fe200078e0202 */
[----:B---3--:R1:W-:Y:S04]  /*15a80*/  @!P1 ST.E.128 [R4.64], R16 ;  /* 0x0000001004009985 */ /* 0x0083e8000c101d0e */
[----:B----4-:R1:W-:Y:S02]  /*15a90*/  @!P0 ST.E.128 [R2.64], R8 ;  /* 0x0000000802008985 */ /* 0x0103e4000c101d0e */
.L_x_944:
[----:B---34-:R-:W-:Y:S05]  /*15aa0*/  BSYNC B0 ;  /* 0x0000000000007941 */ /* 0x018fea0003800000 */
.L_x_943:
[----:B--2---:R-:W-:Y:S01]  /*15ab0*/  IADD3 R0, R6, 0x10, RZ ;  /* 0x0000001006007810 */ /* 0x004fe20007ffe0ff */
[----:B-1----:R1:W2:Y:S01]  /*15ac0*/  SHFL.IDX PT, R3, R7, 0x1, 0x181f ;  /* 0x00381f0007037f89 */ /* 0x0022a200000e0000 */
        /* <DEDUP_REMOVED lines=14> */
.L_x_946:
[----:B------:R-:W-:Y:S05]  /*15bb0*/  BSYNC B0 ;  /* 0x0000000000007941 */ /* 0x000fea0003800000 */
.L_x_945:
        /* <DEDUP_REMOVED lines=16> */
.L_x_948:
[----:B------:R-:W-:Y:S05]  /*15cc0*/  BSYNC B0 ;  /* 0x0000000000007941 */ /* 0x000fea0003800000 */
.L_x_947:
        /* <DEDUP_REMOVED lines=16> */
.L_x_950:
[----:B------:R-:W-:Y:S05]  /*15dd0*/  BSYNC B0 ;  /* 0x0000000000007941 */ /* 0x000fea0003800000 */
.L_x_949:
        /* <DEDUP_REMOVED lines=16> */
.L_x_952:
[----:B------:R-:W-:Y:S05]  /*15ee0*/  BSYNC B0 ;  /* 0x0000000000007941 */ /* 0x000fea0003800000 */
.L_x_951:
        /* <DEDUP_REMOVED lines=16> */
.L_x_954:
[----:B------:R-:W-:Y:S05]  /*15ff0*/  BSYNC B0 ;  /* 0x0000000000007941 */ /* 0x000fea0003800000 */
.L_x_953:
        /* <DEDUP_REMOVED lines=16> */
.L_x_956:
[----:B------:R-:W-:Y:S05]  /*16100*/  BSYNC B0 ;  /* 0x0000000000007941 */ /* 0x000fea0003800000 */
.L_x_955:
        /* <DEDUP_REMOVED lines=17> */
.L_x_942:
        /* <DEDUP_REMOVED lines=19> */
[----:B------:R-:W-:-:S04]  /*16350*/  IMAD R3, R3, c[0x0][0x490], RZ ;  /* 0x0001240003037a24 */ /* 0x000fc800078e02ff */
[----:B------:R-:W-:Y:S01]  /*16360*/  IMAD R2, R4, c[0x0][0x494], R3 ;  /* 0x0001250004027a24 */ /* 0x000fe200078e0203 */
[----:B------:R-:W-:-:S04]  /*16370*/  IADD3 R4, -R0, RZ, RZ ;  /* 0x000000ff00047210 */ /* 0x000fc80007ffe1ff */
[----:B------:R-:W-:Y:S01]  /*16380*/  IADD3 R3, R7, R2, RZ ;  /* 0x0000000207037210 */ /* 0x000fe20007ffe0ff */
[----:B------:R-:W-:Y:S02]  /*16390*/  IMAD.MOV.U32 R2, RZ, RZ, R6 ;  /* 0x000000ffff027224 */ /* 0x000fe400078e0006 */
        /* <DEDUP_REMOVED lines=16> */
.L_x_958:
[----:B------:R-:W-:Y:S05]  /*164a0*/  BSYNC B0 ;  /* 0x0000000000007941 */ /* 0x000fea0003800000 */
.L_x_957:
[----:B------:R-:W2:Y:S01]  /*164b0*/  S2R R6, SR_CTAID.Y ;  /* 0x0000000000067919 */ /* 0x000ea20000002600 */
[----:B-1----:R-:W-:Y:S01]  /*164c0*/  SHF.R.S32.HI R0, RZ, 0x1f, R11 ;  /* 0x0000001fff007819 */ /* 0x002fe2000001140b */
[----:B------:R-:W-:Y:S01]  /*164d0*/  BSSY B0, `(.L_x_959) ;  /* 0x0000036000007945 */ /* 0x000fe20003800000 */
[----:B------:R-:W-:Y:S01]  /*164e0*/  MOV R12, c[0x0][0x4e8] ;  /* 0x00013a00000c7a02 */ /* 0x000fe20000000f00 */
[----:B------:R-:W1:Y:S01]  /*164f0*/  S2R R13, SR_CTAID.X ;  /* 0x00000000000d7919 */ /* 0x000e620000002500 */
[----:B------:R-:W-:Y:S02]  /*16500*/  LEA.HI R0, R0, R11, RZ, 0x3 ;  /* 0x0000000b00007211 */ /* 0x000fe400078f18ff */
[C---:B------:R-:W-:Y:S01]  /*16510*/  ISETP.NE.AND P0, PT, R12.reuse, 0x1, PT ;  /* 0x000000010c00780c */ /* 0x040fe20003f05270 */
[----:B------:R-:W-:Y:S01]  /*16520*/  IMAD R12, R12, c[0x0][0x388], RZ ;  /* 0x0000e2000c0c7a24 */ /* 0x000fe200078e02ff */
[----:B------:R-:W-:Y:S02]  /*16530*/  LOP3.LUT R2, R0, 0xfffffff8, RZ, 0xc0, !PT ;  /* 0xfffffff800027812 */ /* 0x000fe400078ec0ff */
[----:B------:R-:W-:-:S03]  /*16540*/  SHF.R.S32.HI R8, RZ, 0x3, R0 ;  /* 0x00000003ff087819 */ /* 0x000fc60000011400 */
[----:B------:R-:W-:-:S05]  /*16550*/  IMAD.IADD R11, R11, 0x1, -R2 ;  /* 0x000000010b0b7824 */ /* 0x000fca00078e0a02 */
[----:B------:R-:W-:Y:S02]  /*16560*/  LEA R0, R11, R8, 0x4 ;  /* 0x000000080b007211 */ /* 0x000fe400078e20ff */
[----:B--2---:R-:W-:-:S03]  /*16570*/  SHF.R.S32.HI R3, RZ, 0x1f, R6 ;  /* 0x0000001fff037819 */ /* 0x004fc60000011406 */
[C---:B-1----:R-:W-:Y:S01]  /*16580*/  IMAD R5, R13.reuse, 0x80, R0 ;  /* 0x000000800d057824 */ /* 0x042fe200078e0200 */
[----:B------:R-:W-:Y:S01]  /*16590*/  LEA R8, R13, R8, 0x7 ;  /* 0x000000080d087211 */ /* 0x000fe200078e38ff */
[----:B------:R-:W-:Y:S02]  /*165a0*/  IMAD R2, R3, c[0x0][0x3e8], RZ ;  /* 0x0000fa0003027a24 */ /* 0x000fe400078e02ff */
[----:B------:R-:W-:-:S04]  /*165b0*/  @P0 IMAD.HI.U32 R4, R5, c[0x0][0x4ec], RZ ;  /* 0x00013b0005040a27 */ /* 0x000fc800078e00ff */
[C---:B------:R-:W-:Y:S02]  /*165c0*/  IMAD R2, R6.reuse, c[0x0][0x3ec], R2 ;  /* 0x0000fb0006027a24 */ /* 0x040fe400078e0202 */
[----:B------:R-:W-:-:S04]  /*165d0*/  IMAD.WIDE.U32 R6, R6, c[0x0][0x3e8], RZ ;  /* 0x0000fa0006067a25 */ /* 0x000fc800078e00ff */
[----:B------:R-:W-:Y:S01]  /*165e0*/  IMAD.MOV.U32 R0, RZ, RZ, R5 ;  /* 0x000000ffff007224 */ /* 0x000fe200078e0005 */
        /* <DEDUP_REMOVED lines=14> */
[----:B------:R-:W-:-:S04]  /*166d0*/  SHF.L.U32 R6, R11, 0x3, RZ ;  /* 0x000000030b067819 */ /* 0x000fc800000006ff */
        /* <DEDUP_REMOVED lines=21> */
.L_x_960:
[----:B------:R-:W-:Y:S05]  /*16830*/  BSYNC B0 ;  /* 0x0000000000007941 */ /* 0x000fea0003800000 */
.L_x_959:
        /* <DEDUP_REMOVED lines=15> */
.L_x_962:
[----:B------:R-:W-:Y:S05]  /*16930*/  BSYNC B0 ;  /* 0x0000000000007941 */ /* 0x000fea0003800000 */
.L_x_961:
        /* <DEDUP_REMOVED lines=15> */
.L_x_964:
[----:B------:R-:W-:Y:S05]  /*16a30*/  BSYNC B0 ;  /* 0x0000000000007941 */ /* 0x000fea0003800000 */
.L_x_963:
        /* <DEDUP_REMOVED lines=15> */
.L_x_966:
[----:B------:R-:W-:Y:S05]  /*16b30*/  BSYNC B0 ;  /* 0x0000000000007941 */ /* 0x000fea0003800000 */
.L_x_965:
        /* <DEDUP_REMOVED lines=15> */
.L_x_968:
[----:B------:R-:W-:Y:S05]  /*16c30*/  BSYNC B0 ;  /* 0x0000000000007941 */ /* 0x000fea0003800000 */
.L_x_967:
        /* <DEDUP_REMOVED lines=15> */
.L_x_970:
[----:B------:R-:W-:Y:S05]  /*16d30*/  BSYNC B0 ;  /* 0x0000000000007941 */ /* 0x000fea0003800000 */
.L_x_969:
        /* <DEDUP_REMOVED lines=15> */
.L_x_972:
[----:B------:R-:W-:Y:S05]  /*16e30*/  BSYNC B0 ;  /* 0x0000000000007941 */ /* 0x000fea0003800000 */
.L_x_971:
        /* <DEDUP_REMOVED lines=16> */
.L_x_973:
        /* <DEDUP_REMOVED lines=12> */
.L_x_1726:


//--------------------- .text._ZN7cutlass13device_kernelIN5flash19enable_sm80_to_sm89INS1_16FlashAttnFwdSm80INS1_25CollectiveMainloopFwdSm80ILi4ELi1ELb0EN4cute5tupleIJNS5_1CILi128EEENS7_ILi48EEES8_EEELi128ENS_6half_tEfNS_4arch4Sm80ELb0ELb1ELb1ELb1ELb0ELb0ELb1ELb0EEENS1_21CollectiveEpilogueFwdINS6_IJS8_S8_S9_EEENS6_IJNS7_ILi1EEESH_SH_EEESB_SD_Li128ELb1ELb1ELb0ELb0EEENS1_19SingleTileSchedulerILb1ELb0ELb1ELi128EEEEEEEEEvNT_6ParamsE --------------------------
	.section	.text._ZN7cutlass13device_kernelIN5flash19enable_sm80_to_sm89INS1_16FlashAttnFwdSm80INS1_25CollectiveMainloopFwdSm80ILi4ELi1ELb0EN4cute5tupleIJNS5_1CILi128EEENS7_ILi48EEES8_EEELi128ENS_6half_tEfNS_4arch4Sm80ELb0ELb1ELb1ELb1ELb0ELb0ELb1ELb0EEENS1_21CollectiveEpilogueFwdINS6_IJS8_S8_S9_EEENS6_IJNS7_ILi1EEESH_SH_EEESB_SD_Li128ELb1ELb1ELb0ELb0EEENS1_19SingleTileSchedulerILb1ELb0ELb1ELi128EEEEEEEEEvNT_6ParamsE,"ax",@progbits
	.sectioninfo	@"SHI_REGISTERS=255"
	.align	128
.text._ZN7cutlass13device_kernelIN5flash19enable_sm80_to_sm89INS1_16FlashAttnFwdSm80INS1_25CollectiveMainloopFwdSm80ILi4ELi1ELb0EN4cute5tupleIJNS5_1CILi128EEENS7_ILi48EEES8_EEELi128ENS_6half_tEfNS_4arch4Sm80ELb0ELb1ELb1ELb1ELb0ELb0ELb1ELb0EEENS1_21CollectiveEpilogueFwdINS6_IJS8_S8_S9_EEENS6_IJNS7_ILi1EEESH_SH_EEESB_SD_Li128ELb1ELb1ELb0ELb0EEENS1_19SingleTileSchedulerILb1ELb0ELb1ELi128EEEEEEEEEvNT_6ParamsE:
        .type           _ZN7cutlass13device_kernelIN5flash19enable_sm80_to_sm89INS1_16FlashAttnFwdSm80INS1_25CollectiveMainloopFwdSm80ILi4ELi1ELb0EN4cute5tupleIJNS5_1CILi128EEENS7_ILi48EEES8_EEELi128ENS_6half_tEfNS_4arch4Sm80ELb0ELb1ELb1ELb1ELb0ELb0ELb1ELb0EEENS1_21CollectiveEpilogueFwdINS6_IJS8_S8_S9_EEENS6_IJNS7_ILi1EEESH_SH_EEESB_SD_Li128ELb1ELb1ELb0ELb0EEENS1_19SingleTileSchedulerILb1ELb0ELb1ELi128EEEEEEEEEvNT_6ParamsE,@function
        .size           _ZN7cutlass13device_kernelIN5flash19enable_sm80_to_sm89INS1_16FlashAttnFwdSm80INS1_25CollectiveMainloopFwdSm80ILi4ELi1ELb0EN4cute5tupleIJNS5_1CILi128EEENS7_ILi48EEES8_EEELi128ENS_6half_tEfNS_4arch4Sm80ELb0ELb1ELb1ELb1ELb0ELb0ELb1ELb0EEENS1_21CollectiveEpilogueFwdINS6_IJS8_S8_S9_EEENS6_IJNS7_ILi1EEESH_SH_EEESB_SD_Li128ELb1ELb1ELb0ELb0EEENS1_19SingleTileSchedulerILb1ELb0ELb1ELi128EEEEEEEEEvNT_6ParamsE,(.L_x_1727 - _ZN7cutlass13device_kernelIN5flash19enable_sm80_to_sm89INS1_16FlashAttnFwdSm80INS1_25CollectiveMainloopFwdSm80ILi4ELi1ELb0EN4cute5tupleIJNS5_1CILi128EEENS7_ILi48EEES8_EEELi128ENS_6half_tEfNS_4arch4Sm80ELb0ELb1ELb1ELb1ELb0ELb0ELb1ELb0EEENS1_21CollectiveEpilogueFwdINS6_IJS8_S8_S9_EEENS6_IJNS7_ILi1EEESH_SH_EEESB_SD_Li128ELb1ELb1ELb0ELb0EEENS1_19SingleTileSchedulerILb1ELb0ELb1ELi128EEEEEEEEEvNT_6ParamsE)
        .other          _ZN7cutlass13device_kernelIN5flash19enable_sm80_to_sm89INS1_16FlashAttnFwdSm80INS1_25CollectiveMainloopFwdSm80ILi4ELi1ELb0EN4cute5tupleIJNS5_1CILi128EEENS7_ILi48EEES8_EEELi128ENS_6half_tEfNS_4arch4Sm80ELb0ELb1ELb1ELb1ELb0ELb0ELb1ELb0EEENS1_21CollectiveEpilogueFwdINS6_IJS8_S8_S9_EEENS6_IJNS7_ILi1EEESH_SH_EEESB_SD_Li128ELb1ELb1ELb0ELb0EEENS1_19SingleTileSchedulerILb1ELb0ELb1ELi128EEEEEEEEEvNT_6ParamsE,@"STO_CUDA_ENTRY STV_DEFAULT"
_ZN7cutlass13device_kernelIN5flash19enable_sm80_to_sm89INS1_16FlashAttnFwdSm80INS1_25CollectiveMainloopFwdSm80ILi4ELi1ELb0EN4cute5tupleIJNS5_1CILi128EEENS7_ILi48EEES8_EEELi128ENS_6half_tEfNS_4arch4Sm80ELb0ELb1ELb1ELb1ELb0ELb0ELb1ELb0EEENS1_21CollectiveEpilogueFwdINS6_IJS8_S8_S9_EEENS6_IJNS7_ILi1EEESH_SH_EEESB_SD_Li128ELb1ELb1ELb0ELb0EEENS1_19SingleTileSchedulerILb1ELb0ELb1ELi128EEEEEEEEEvNT_6ParamsE:
        /* <DEDUP_REMOVED lines=17> */
.L_x_975:
        /* <DEDUP_REMOVED lines=8> */
.L_x_977:
[----:B------:R-:W-:-:S04]  /*0190*/  MOV R0, c[0x0][0x54c] ;  /* 0x0001530000007a02 */ /* 0x000fc80000000f00 */
.L_x_976:
[----:B------:R-:W-:Y:S01]  /*01a0*/  USHF.L.U32 UR23, UR23, 0x7, URZ ;  /* 0x0000000717177899 */ /* 0x000fe2000800063f */
[----:B-----5:R-:W-:-:S05]  /*01b0*/  IMAD R0, R0, c[0x0][0x548], RZ ;  /* 0x0001520000007a24 */ /* 0x020fca00078e02ff */
[----:B------:R-:W-:-:S04]  /*01c0*/  ISETP.LE.AND P0, PT, R0, UR23, PT ;  /* 0x0000001700007c0c */ /* 0x000fc8000bf03270 */
[----:B------:R-:W-:-:S05]  /*01d0*/  SEL R0, R5, 0xffffffff, !P0 ;  /* 0xffffffff05007807 */ /* 0x000fca0004000000 */
[----:B------:R2:W-:Y:S01]  /*01e0*/  STL [R1+0x2c], R0 ;  /* 0x00002c0001007387 */ /* 0x0005e20000100800 */
[----:B------:R-:W-:Y:S05]  /*01f0*/  BRA `(.L_x_978) ;  /* 0x0000013000007947 */ /* 0x000fea0003800000 */
.L_x_974:
[----:B------:R-:W-:-:S04]  /*0200*/  ISETP.NE.U32.AND P0, PT, RZ, c[0x0][0x568], PT ;  /* 0x00015a00ff007a0c */ /* 0x000fc80003f05070 */
[----:B------:R-:W-:-:S13]  /*0210*/  ISETP.NE.AND.EX P0, PT, RZ, c[0x0][0x56c], PT, P0 ;  /* 0x00015b00ff007a0c */ /* 0x000fda0003f05300 */
[----:B------:R-:W-:Y:S05]  /*0220*/  @!P0 BRA `(.L_x_979) ;  /* 0x0000002000008947 */ /* 0x000fea0003800000 */
[----:B------:R1:W5:Y:S01]  /*0230*/  LDG.E R0, [R2.64] ;  /* 0x0000001402007981 */ /* 0x000362000c1e1900 */
[----:B------:R-:W-:Y:S05]  /*0240*/  BRA `(.L_x_980) ;  /* 0x0000009000007947 */ /* 0x000fea0003800000 */
.L_x_979:
        /* <DEDUP_REMOVED lines=8> */
.L_x_981:
[----:B------:R-:W-:-:S04]  /*02d0*/  MOV R0, c[0x0][0x54c] ;  /* 0x0001530000007a02 */ /* 0x000fc80000000f00 */
.L_x_980:
[----:B------:R-:W-:Y:S01]  /*02e0*/  USHF.L.U32 UR23, UR23, 0x7, URZ ;  /* 0x0000000717177899 */ /* 0x000fe2000800063f */
[----:B-----5:R-:W-:-:S05]  /*02f0*/  IMAD R0, R0, c[0x0][0x548], RZ ;  /* 0x0001520000007a24 */ /* 0x020fca00078e02ff */
[----:B------:R-:W-:-:S04]  /*0300*/  ISETP.LE.AND P0, PT, R0, UR23, PT ;  /* 0x0000001700007c0c */ /* 0x000fc8000bf03270 */
[----:B------:R-:W-:-:S05]  /*0310*/  SEL R0, R5, 0xffffffff, !P0 ;  /* 0xffffffff05007807 */ /* 0x000fca0004000000 */
[----:B------:R2:W-:Y:S04]  /*0320*/  STL [R1+0x2c], R0 ;  /* 0x00002c0001007387 */ /* 0x0005e80000100800 */
.L_x_978:
[----:B------:R-:W3:Y:S02]  /*0330*/  LDL R52, [R1+0x2c] ;  /* 0x00002c0001347983 */ /* 0x000ee40000100800 */
[----:B---3--:R-:W-:-:S13]  /*0340*/  ISETP.GE.AND P0, PT, R52, RZ, PT ;  /* 0x000000ff3400720c */ /* 0x008fda0003f06270 */
        /* <DEDUP_REMOVED lines=10> */
[----:B-1----:R-:W-:Y:S01]  /*03f0*/  @P0 IMAD.WIDE R2, R52, R9, c[0x0][0x360] ;  /* 0x0000d80034020625 */ /* 0x002fe200078e0209 */
[----:B------:R1:W3:Y:S01]  /*0400*/  @P1 LDG.E R8, [R4.64] ;  /* 0x0000001404081981 */ /* 0x0002e2000c1e1900 */
[----:B------:R-:W-:-:S03]  /*0410*/  CS2R R6, SRZ ;  /* 0x0000000000067805 */ /* 0x000fc6000001ff00 */
[----:B--2---:R2:W4:Y:S01]  /*0420*/  @P0 LDG.E R0, [R2.64] ;  /* 0x0000001402000981 */ /* 0x004522000c1e1900 */
[----:B-1----:R-:W-:-:S04]  /*0430*/  IMAD.WIDE R4, R52, R9, c[0x0][0x348] ;  /* 0x0000d20034047625 */ /* 0x002fc800078e0209 */
[----:B--2---:R-:W-:Y:S01]  /*0440*/  IMAD.WIDE R2, R52, R9, c[0x0][0x350] ;  /* 0x0000d40034027625 */ /* 0x004fe200078e0209 */
[----:B------:R1:W5:Y:S04]  /*0450*/  @P6 LDG.E R6, [R4.64] ;  /* 0x0000001404066981 */ /* 0x000368000c1e1900 */
[----:B------:R1:W5:Y:S01]  /*0460*/  @P5 LDG.E R7, [R2.64] ;  /* 0x0000001402075981 */ /* 0x000362000c1e1900 */
[----:B------:R-:W-:Y:S02]  /*0470*/  UMOV UR8, URZ ;  /* 0x0000003f00087c82 */ /* 0x000fe40008000000 */
[----:B------:R-:W-:Y:S02]  /*0480*/  ULDC UR15, c[0x0][0x168] ;  /* 0x00005a00000f7ab9 */ /* 0x000fe40000000800 */
[----:B------:R-:W-:Y:S01]  /*0490*/  ULDC UR9, c[0x0][0x1d0] ;  /* 0x0000740000097ab9 */ /* 0x000fe20000000800 */
[----:B---3--:R1:W2:Y:S08]  /*04a0*/  @P1 R2UR UR8, R8 ;  /* 0x00000000080813c2 */ /* 0x0082b000000e0000 */
[----:B----4-:R1:W3:Y:S02]  /*04b0*/  @P0 R2UR UR15, R0 ;  /* 0x00000000000f03c2 */ /* 0x0102e400000e0000 */
[----:B-12---:R-:W-:Y:S05]  /*04c0*/  @P0 BRA `(.L_x_982) ;  /* 0x0000006000000947 */ /* 0x006fea0003800000 */
[----:B------:R-:W-:Y:S05]  /*04d0*/  @!P6 BRA `(.L_x_982) ;  /* 0x000000500000e947 */ /* 0x000fea0003800000 */
[----:B------:R1:W2:Y:S04]  /*04e0*/  LDG.E R0, [R4.64] ;  /* 0x0000001404007981 */ /* 0x0002a8000c1e1900 */
[----:B-1----:R-:W4:Y:S01]  /*04f0*/  LDG.E R4, [R4.64+0x4] ;  /* 0x0000041404047981 */ /* 0x002f22000c1e1900 */
[----:B--23--:R-:W1:Y:S08]  /*0500*/  R2UR UR15, R0 ;  /* 0x00000000000f73c2 */ /* 0x00ce7000000e0000 */
[----:B----4-:R-:W1:Y:S02]  /*0510*/  R2UR UR4, R4 ;  /* 0x00000000040473c2 */ /* 0x010e6400000e0000 */
[----:B-1----:R-:W-:-:S06]  /*0520*/  UIADD3 UR15, -UR15, UR4, URZ ;  /* 0x000000040f0f7290 */ /* 0x002fcc000fffe13f */
.L_x_982:
[----:B------:R-:W-:-:S04]  /*0530*/  ISETP.NE.U32.AND P0, PT, RZ, c[0x0][0x368], PT ;  /* 0x0000da00ff007a0c */ /* 0x000fc80003f05070 */
[----:B------:R-:W-:-:S13]  /*0540*/  ISETP.NE.AND.EX P0, PT, RZ, c[0x0][0x36c], PT, P0 ;  /* 0x0000db00ff007a0c */ /* 0x000fda0003f05300 */
[----:B------:R-:W-:Y:S05]  /*0550*/  @!P0 BRA `(.L_x_983) ;  /* 0x0000004000008947 */ /* 0x000fea0003800000 */
[----:B------:R-:W-:-:S05]  /*0560*/  IMAD.WIDE R2, R52, R9, c[0x0][0x368] ;  /* 0x0000da0034027625 */ /* 0x000fca00078e0209 */
[----:B------:R-:W2:Y:S02]  /*0570*/  LDG.E R0, [R2.64] ;  /* 0x0000001402007981 */ /* 0x000ea4000c1e1900 */
[----:B--2---:R1:W2:Y:S02]  /*0580*/  R2UR UR9, R0 ;  /* 0x00000000000973c2 */ /* 0x0042a400000e0000 */
[----:B-12---:R-:W-:Y:S05]  /*0590*/  BRA `(.L_x_984) ;  /* 0x0000006000007947 */ /* 0x006fea0003800000 */
.L_x_983:
[----:B------:R-:W-:Y:S05]  /*05a0*/  @!P5 BRA `(.L_x_984) ;  /* 0x000000500000d947 */ /* 0x000fea0003800000 */
[----:B------:R1:W2:Y:S04]  /*05b0*/  LDG.E R0, [R2.64] ;  /* 0x0000001402007981 */ /* 0x0002a8000c1e1900 */
[----:B-1----:R-:W4:Y:S01]  /*05c0*/  LDG.E R2, [R2.64+0x4] ;  /* 0x0000041402027981 */ /* 0x002f22000c1e1900 */
[----:B--2---:R-:W1:Y:S08]  /*05d0*/  R2UR UR9, R0 ;  /* 0x00000000000973c2 */ /* 0x004e7000000e0000 */
[----:B----4-:R-:W1:Y:S02]  /*05e0*/  R2UR UR4, R2 ;  /* 0x00000000020473c2 */ /* 0x010e6400000e0000 */
[----:B-1----:R-:W-:-:S06]  /*05f0*/  UIADD3 UR9, -UR9, UR4, URZ ;  /* 0x0000000409097290 */ /* 0x002fcc000fffe13f */
.L_x_984:
[----:B------:R-:W-:Y:S01]  /*0600*/  ULDC UR4, c[0x0][0x2c4] ;  /* 0x0000b10000047ab9 */ /* 0x000fe20000000800 */
[----:B-----5:R-:W-:Y:S01]  /*0610*/  IADD3 R7, R7, UR8, RZ ;  /* 0x0000000807077c10 */ /* 0x020fe2000fffe0ff */
[----:B------:R-:W-:-:S02]  /*0620*/  UISETP.NE.AND UP0, UPT, UR4, 0x1, UPT ;  /* 0x000000010400788c */ /* 0x000fc4000bf05270 */
[----:B------:R-:W-:Y:S02]  /*0630*/  ULDC.64 UR6, c[0x0][0x2c8] ;  /* 0x0000b20000067ab9 */ /* 0x000fe40000000a00 */
[----:B------:R-:W-:Y:S02]  /*0640*/  UIADD3 UR10, UR23, 0x7f, URZ ;  /* 0x0000007f170a7890 */ /* 0x000fe4000fffe03f */
[----:B------:R-:W-:Y:S02]  /*0650*/  ULDC.64 UR4, c[0x0][0x328] ;  /* 0x0000ca0000047ab9 */ /* 0x000fe40000000a00 */
[----:B------:R-:W-:Y:S02]  /*0660*/  UP2UR UR17, UPR, URZ, 0x1 ;  /* 0x000000013f117883 */ /* 0x000fe40008000000 */
[----:B------:R-:W-:Y:S02]  /*0670*/  UIADD3 UR9, -UR8, UR9, URZ ;  /* 0x0000000908097290 */ /* 0x000fe4000fffe13f */
[----:B------:R-:W-:-:S04]  /*0680*/  @UP0 UIADD3 UR12, UR23, 0x7f, URZ ;  /* 0x0000007f170c0890 */ /* 0x000fc8000fffe03f */
[----:B------:R-:W-:Y:S02]  /*0690*/  UIMAD.WIDE.U32 UR12, UR12, UR6, URZ ;  /* 0x000000060c0c72a5 */ /* 0x000fe4000f8e003f */
[----:B---3--:R-:W-:-:S05]  /*06a0*/  UIADD3 UR6, UR9, 0x1, -UR15 ;  /* 0x0000000109067890 */ /* 0x008fca000fffe80f */
[----:B------:R-:W-:Y:S02]  /*06b0*/  @UP0 UMOV UR11, UR13 ;  /* 0x0000000d000b0c82 */ /* 0x000fe40008000000 */
[----:B------:R-:W-:Y:S02]  /*06c0*/  @UP0 USHF.R.U32.HI UR10, URZ, UR7, UR11 ;  /* 0x000000073f0a0299 */ /* 0x000fe4000801160b */
[----:B------:R-:W-:Y:S02]  /*06d0*/  UISETP.GE.AND UP0, UPT, UR5, 0x1, UPT ;  /* 0x000000010500788c */ /* 0x000fe4000bf06270 */
[----:B------:R-:W-:Y:S02]  /*06e0*/  UIADD3 UR6, UR6, UR10, URZ ;  /* 0x0000000a06067290 */ /* 0x000fe4000fffe03f */
[----:B------:R-:W-:Y:S02]  /*06f0*/  UP2UR UR16, UPR, URZ, 0x1 ;  /* 0x000000013f107883 */ /* 0x000fe40008000000 */
[----:B------:R-:W-:Y:S01]  /*0700*/  PLOP3.LUT P0, PT, PT, PT, UP0, 0x40, 0x0 ;  /* 0x000000000000781c */ /* 0x000fe20003f0e808 */
[----:B------:R-:W-:-:S12]  /*0710*/  UIADD3 UR4, UR6, UR4, URZ ;  /* 0x0000000406047290 */ /* 0x000fd8000fffe03f */
[----:B------:R-:W-:Y:S05]  /*0720*/  @P0 BRA `(.L_x_985) ;  /* 0x0000012000000947 */ /* 0x000fea0003800000 */
[----:B------:R-:W-:Y:S01]  /*0730*/  ISETP.LT.AND P0, PT, RZ, UR6, PT ;  /* 0x00000006ff007c0c */ /* 0x000fe2000bf01270 */
[----:B------:R-:W-:-:S12]  /*0740*/  UIADD3 UR8, UR6, -0x1, URZ ;  /* 0xffffffff06087890 */ /* 0x000fd8000fffe03f */
        /* <DEDUP_REMOVED lines=8> */
.L_x_986:
[----:B------:R-:W-:Y:S02]  /*07d0*/  UISETP.NE.AND UP0, UPT, UR5, 0x1, UPT ;  /* 0x000000010500788c */ /* 0x000fe4000bf05270 */
[----:B------:R-:W-:Y:S02]  /*07e0*/  ULDC.64 UR6, c[0x0][0x330] ;  /* 0x0000cc0000067ab9 */ /* 0x000fe40000000a00 */
[----:B------:R-:W-:-:S07]  /*07f0*/  UIMAD.WIDE.U32 UR10, UR8, UR6, URZ ;  /* 0x00000006080a72a5 */ /* 0x000fce000f8e003f */
[----:B------:R-:W-:Y:S02]  /*0800*/  @UP0 USHF.R.U32.HI UR8, URZ, UR7, UR11 ;  /* 0x000000073f080299 */ /* 0x000fe4000801160b */
.L_x_987:
[----:B------:R-:W-:Y:S02]  /*0810*/  ULDC UR6, c[0x0][0x32c] ;  /* 0x0000cb0000067ab9 */ /* 0x000fe40000000800 */
[----:B------:R-:W-:-:S04]  /*0820*/  UIMAD UR6, UR8, UR5, UR6 ;  /* 0x00000005080672a4 */ /* 0x000fc8000f8e0206 */
[----:B------:R-:W-:-:S04]  /*0830*/  UISETP.LT.AND UP0, UPT, UR4, UR6, UPT ;  /* 0x000000060400728c */ /* 0x000fc8000bf01270 */
[----:B------:R-:W-:Y:S02]  /*0840*/  USEL UR4, UR4, UR6, UP0 ;  /* 0x0000000604047287 */ /* 0x000fe40008000000 */
.L_x_985:
[----:B------:R-:W-:Y:S02]  /*0850*/  UISETP.NE.AND UP0, UPT, UR17, URZ, UPT ;  /* 0x0000003f1100728c */ /* 0x000fe4000bf05270 */
[----:B------:R-:W-:Y:S02]  /*0860*/  UIADD3 UR18, UR9, 0x2f, URZ ;  /* 0x0000002f09127890 */ /* 0x000fe4000fffe03f */
[----:B------:R-:W-:Y:S02]  /*0870*/  UIADD3 UR10, UR4, 0x2f, URZ ;  /* 0x0000002f040a7890 */ /* 0x000fe4000fffe03f */
[----:B------:R-:W-:Y:S02]  /*0880*/  ULDC.64 UR6, c[0x0][0x2c8] ;  /* 0x0000b20000067ab9 */ /* 0x000fe40000000a00 */
[----:B------:R-:W-:Y:S02]  /*0890*/  UISETP.GE.AND UP1, UPT, UR5, 0x1, UPT ;  /* 0x000000010500788c */ /* 0x000fe4000bf26270 */
[----:B------:R-:W-:-:S02]  /*08a0*/  UIMAD.WIDE.U32 UR12, UR23, UR6, URZ ;  /* 0x00000006170c72a5 */ /* 0x000fc4000f8e003f */
[----:B------:R-:W-:Y:S02]  /*08b0*/  UIMAD.WIDE UR18, UR18, 0x2aaaaaab, URZ ;  /* 0x2aaaaaab121278a5 */ /* 0x000fe4000f8e023f */
[----:B------:R-:W-:Y:S01]  /*08c0*/  UIMAD.WIDE UR10, UR10, 0x2aaaaaab, URZ ;  /* 0x2aaaaaab0a0a78a5 */ /* 0x000fe2000f8e023f */
[----:B------:R-:W-:Y:S01]  /*08d0*/  PLOP3.LUT P0, PT, PT, PT, UP1, 0x40, 0x0 ;  /* 0x000000000000781c */ /* 0x000fe20003f0e818 */
[----:B------:R-:W-:Y:S02]  /*08e0*/  UMOV UR4, UR23 ;  /* 0x0000001700047c82 */ /* 0x000fe40008000000 */
[----:B------:R-:W-:Y:S02]  /*08f0*/  @UP0 USHF.R.U32.HI UR4, URZ, UR7, UR13 ;  /* 0x000000073f040299 */ /* 0x000fe4000801160d */
[----:B------:R-:W-:Y:S02]  /*0900*/  USHF.R.U32.HI UR7, URZ, 0x1f, UR19 ;  /* 0x0000001f3f077899 */ /* 0x000fe40008011613 */
[----:B------:R-:W-:-:S02]  /*0910*/  USHF.R.U32.HI UR13, URZ, 0x1f, UR11 ;  /* 0x0000001f3f0d7899 */ /* 0x000fc4000801160b */
[----:B------:R-:W-:Y:S02]  /*0920*/  UIADD3 UR22, UR9, -UR15, URZ ;  /* 0x8000000f09167290 */ /* 0x000fe4000fffe03f */
[----:B------:R-:W-:Y:S02]  /*0930*/  ULEA.HI.SX32 UR7, UR19, UR7, 0x1d ;  /* 0x0000000713077291 */ /* 0x000fe4000f8fea3f */
[----:B------:R-:W-:Y:S02]  /*0940*/  ULEA.HI.SX32 UR13, UR11, UR13, 0x1d ;  /* 0x0000000d0b0d7291 */ /* 0x000fe4000f8fea3f */
[----:B------:R-:W-:Y:S02]  /*0950*/  UIADD3 UR4, UR22, UR4, URZ ;  /* 0x0000000416047290 */ /* 0x000fe4000fffe03f */
[----:B------:R-:W-:Y:S02]  /*0960*/  UISETP.LT.AND UP0, UPT, UR7, UR13, UPT ;  /* 0x0000000d0700728c */ /* 0x000fe4000bf01270 */
[----:B------:R-:W-:-:S02]  /*0970*/  ULDC UR6, c[0x0][0x324] ;  /* 0x0000c90000067ab9 */ /* 0x000fc40000000800 */
[----:B------:R-:W-:Y:S02]  /*0980*/  UIADD3 UR6, UR4, -UR6, URZ ;  /* 0x8000000604067290 */ /* 0x000fe4000fffe03f */
[----:B------:R-:W-:Y:S01]  /*0990*/  USEL UR13, UR7, UR13, UP0 ;  /* 0x0000000d070d7287 */ /* 0x000fe20008000000 */
[----:B------:R-:W-:Y:S05]  /*09a0*/  @P0 BRA `(.L_x_988) ;  /* 0x0000013000000947 */ /* 0x000fea0003800000 */
[----:B------:R-:W-:Y:S02]  /*09b0*/  UMOV UR7, UR4 ;  /* 0x0000000400077c82 */ /* 0x000fe40008000000 */
[----:B------:R-:W-:-:S06]  /*09c0*/  UISETP.GT.AND UP0, UPT, UR7, -0x1, UPT ;  /* 0xffffffff0700788c */ /* 0x000fcc000bf04270 */
[----:B------:R-:W-:-:S13]  /*09d0*/  PLOP3.LUT P0, PT, PT, PT, UP0, 0x80, 0x0 ;  /* 0x000000000000781c */ /* 0x000fda0003f0f008 */
[----:B------:R-:W-:Y:S05]  /*09e0*/  @P0 BRA `(.L_x_989) ;  /* 0x0000007000000947 */ /* 0x000fea0003800000 */
[----:B------:R-:W-:Y:S02]  /*09f0*/  UISETP.NE.AND UP0, UPT, UR5, 0x1, UPT ;  /* 0x000000010500788c */ /* 0x000fe4000bf05270 */
[----:B------:R-:W-:Y:S02]  /*0a00*/  ULOP3.LUT UR7, URZ, UR7, URZ, 0x33, !UPT ;  /* 0x000000073f077292 */ /* 0x000fe4000f8e333f */
[----:B------:R-:W-:Y:S02]  /*0a10*/  ULDC.64 UR4, c[0x0][0x330] ;  /* 0x0000cc0000047ab9 */ /* 0x000fe40000000a00 */
[----:B------:R-:W-:-:S05]  /*0a20*/  UIMAD.WIDE.U32 UR10, UR7, UR4, URZ ;  /* 0x00000004070a72a5 */ /* 0x000fca000f8e003f */
[----:B------:R-:W-:-:S04]  /*0a30*/  @UP0 USHF.R.U32.HI UR7, URZ, UR5, UR11 ;  /* 0x000000053f070299 */ /* 0x000fc8000801160b */
[----:B------:R-:W-:Y:S01]  /*0a40*/  ULOP3.LUT UR7, URZ, UR7, URZ, 0x33, !UPT ;  /* 0x000000073f077292 */ /* 0x000fe2000f8e333f */
[----:B------:R-:W-:Y:S05]  /*0a50*/  BRA `(.L_x_990) ;  /* 0x0000004000007947 */ /* 0x000fea0003800000 */
.L_x_989:
[----:B------:R-:W-:-:S03]  /*0a60*/  UISETP.NE.AND UP0, UPT, UR5, 0x1, UPT ;  /* 0x000000010500788c */ /* 0x000fc6000bf05270 */
[----:B------:R-:W-:Y:S02]  /*0a70*/  ULDC.64 UR4, c[0x0][0x330] ;  /* 0x0000cc0000047ab9 */ /* 0x000fe40000000a00 */
[----:B------:R-:W-:-:S06]  /*0a80*/  UIMAD.WIDE.U32 UR10, UR7, UR4, URZ ;  /* 0x00000004070a72a5 */ /* 0x000fcc000f8e003f */
[----:B------:R-:W-:Y:S02]  /*0a90*/  @UP0 USHF.R.U32.HI UR7, URZ, UR5, UR11 ;  /* 0x000000053f070299 */ /* 0x000fe4000801160b */
.L_x_990:
[----:B------:R-:W-:Y:S02]  /*0aa0*/  ULDC UR4, c[0x0][0x32c] ;  /* 0x0000cb0000047ab9 */ /* 0x000fe40000000800 */
[----:B------:R-:W-:-:S04]  /*0ab0*/  UIMAD UR4, UR7, UR4, URZ ;  /* 0x00000004070472a4 */ /* 0x000fc8000f8e023f */
[----:B------:R-:W-:-:S04]  /*0ac0*/  UISETP.LT.AND UP0, UPT, UR6, UR4, UPT ;  /* 0x000000040600728c */ /* 0x000fc8000bf01270 */
[----:B------:R-:W-:-:S04]  /*0ad0*/  USEL UR6, UR6, UR4, !UP0 ;  /* 0x0000000406067287 */ /* 0x000fc8000c000000 */
.L_x_988:
[----:B------:R-:W-:Y:S01]  /*0ae0*/  UIMAD.WIDE UR4, UR6, 0x2aaaaaab, URZ ;  /* 0x2aaaaaab060478a5 */ /* 0x000fe2000f8e023f */
[----:B------:R-:W-:Y:S01]  /*0af0*/  PLOP3.LUT P0, PT, PT, PT, PT, 0x80, 0x0 ;  /* 0x000000000000781c */ /* 0x000fe20003f0f070 */
[----:B------:R-:W-:Y:S01]  /*0b00*/  CS2R R14, SRZ ;  /* 0x00000000000e7805 */ /* 0x000fe2000001ff00 */
[----:B------:R-:W-:Y:S01]  /*0b10*/  IMAD.MOV.U32 R126, RZ, RZ, RZ ;  /* 0x000000ffff7e7224 */ /* 0x000fe200078e00ff */
[----:B------:R-:W-:Y:S01]  /*0b20*/  USHF.R.U32.HI UR4, URZ, 0x1f, UR5 ;  /* 0x0000001f3f047899 */ /* 0x000fe20008011605 */
[----:B------:R-:W-:Y:S01]  /*0b30*/  CS2R R124, SRZ ;  /* 0x00000000007c7805 */ /* 0x000fe2000001ff00 */
[----:B------:R-:W-:Y:S01]  /*0b40*/  CS2R R130, SRZ ;  /* 0x0000000000827805 */ /* 0x000fe2000001ff00 */
[----:B------:R-:W-:Y:S01]  /*0b50*/  CS2R R128, SRZ ;  /* 0x0000000000807805 */ /* 0x000fe2000001ff00 */
[----:B------:R-:W-:Y:S01]  /*0b60*/  ULEA.HI.SX32 UR4, UR5, UR4, 0x1d ;  /* 0x0000000405047291 */ /* 0x000fe2000f8fea3f */
[----:B------:R-:W-:Y:S01]  /*0b70*/  CS2R R16, SRZ ;  /* 0x0000000000107805 */ /* 0x000fe2000001ff00 */
[----:B------:R-:W-:Y:S01]  /*0b80*/  IMAD.MOV.U32 R122, RZ, RZ, RZ ;  /* 0x000000ffff7a7224 */ /* 0x000fe200078e00ff */
[----:B------:R-:W-:Y:S01]  /*0b90*/  CS2R R120, SRZ ;  /* 0x0000000000787805 */ /* 0x000fe2000001ff00 */
[----:B------:R-:W-:Y:S01]  /*0ba0*/  UISETP.LT.AND UP0, UPT, URZ, UR4, UPT ;  /* 0x000000043f00728c */ /* 0x000fe2000bf01270 */
[----:B------:R-:W-:Y:S01]  /*0bb0*/  CS2R R118, SRZ ;  /* 0x0000000000767805 */ /* 0x000fe2000001ff00 */
[----:B------:R-:W-:Y:S01]  /*0bc0*/  CS2R R116, SRZ ;  /* 0x0000000000747805 */ /* 0x000fe2000001ff00 */
[----:B------:R-:W-:Y:S01]  /*0bd0*/  MOV R110, RZ ;  /* 0x000000ff006e7202 */ /* 0x000fe20000000f00 */
[----:B------:R-:W-:Y:S01]  /*0be0*/  USEL UR8, URZ, UR4, !UP0 ;  /* 0x000000043f087287 */ /* 0x000fe2000c000000 */
[----:B------:R-:W-:Y:S01]  /*0bf0*/  CS2R R18, SRZ ;  /* 0x0000000000127805 */ /* 0x000fe2000001ff00 */
[----:B------:R-:W-:Y:S01]  /*0c00*/  IMAD.MOV.U32 R108, RZ, RZ, RZ ;  /* 0x000000ffff6c7224 */ /* 0x000fe200078e00ff */
[----:B------:R-:W-:Y:S01]  /*0c10*/  MOV R114, RZ ;  /* 0x000000ff00727202 */ /* 0x000fe20000000f00 */
[----:B------:R-:W-:Y:S01]  /*0c20*/  UISETP.GT.AND UP0, UPT, UR13, UR8, UPT ;  /* 0x000000080d00728c */ /* 0x000fe2000bf04270 */
[----:B------:R-:W-:Y:S01]  /*0c30*/  CS2R R112, SRZ ;  /* 0x0000000000707805 */ /* 0x000fe2000001ff00 */
[----:B------:R-:W-:Y:S01]  /*0c40*/  CS2R R20, SRZ ;  /* 0x0000000000147805 */ /* 0x000fe2000001ff00 */
[----:B------:R-:W-:Y:S01]  /*0c50*/  IMAD.MOV.U32 R106, RZ, RZ, RZ ;  /* 0x000000ffff6a7224 */ /* 0x000fe200078e00ff */
[----:B------:R-:W-:Y:S01]  /*0c60*/  CS2R R22, SRZ ;  /* 0x0000000000167805 */ /* 0x000fe2000001ff00 */
[----:B------:R-:W-:Y:S01]  /*0c70*/  MOV R104, RZ ;  /* 0x000000ff00687202 */ /* 0x000fe20000000f00 */
[----:B------:R-:W-:Y:S01]  /*0c80*/  IMAD.MOV.U32 R102, RZ, RZ, RZ ;  /* 0x000000ffff667224 */ /* 0x000fe200078e00ff */
[----:B------:R-:W-:Y:S01]  /*0c90*/  PLOP3.LUT P1, PT, PT, PT, UP0, 0x80, 0x0 ;  /* 0x000000000000781c */ /* 0x000fe20003f2f008 */
        /* <DEDUP_REMOVED lines=41> */
[----:B------:R-:W-:Y:S01]  /*0f30*/  IMAD.MOV.U32 R176, RZ, RZ, RZ ;  /* 0x000000ffffb07224 */ /* 0x000fe200078e00ff */
[----:B------:R-:W-:Y:S01]  /*0f40*/  CS2R R170, SRZ ;  /* 0x0000000000aa7805 */ /* 0x000fe2000001ff00 */
[----:B------:R-:W-:Y:S01]  /*0f50*/  CS2R R54, SRZ ;  /* 0x0000000000367805 */ /* 0x000fe2000001ff00 */
        /* <DEDUP_REMOVED lines=20> */
[----:B------:R-:W-:-:S03]  /*10a0*/  UISETP.NE.AND UP0, UPT, UR17, URZ, UPT ;  /* 0x0000003f1100728c */ /* 0x000fc6000bf05270 */
[----:B------:R-:W-:-:S13]  /*10b0*/  ISETP.NE.AND.EX P2, PT, RZ, c[0x0][0x344], PT, P2 ;  /* 0x0000d100ff007a0c */ /* 0x000fda0003f45320 */
[----:B------:R-:W-:-:S05]  /*10c0*/  @P2 IMAD.WIDE R2, R52, R9, c[0x0][0x340] ;  /* 0x0000d00034022625 */ /* 0x000fca00078e0209 */
[----:B------:R1:W2:Y:S01]  /*10d0*/  @P2 LDG.E R21, [R2.64] ;  /* 0x0000001402152981 */ /* 0x0002a2000c1e1900 */
[----:B------:R-:W-:Y:S01]  /*10e0*/  SHF.R.S32.HI R122, RZ, 0x1f, R123 ;  /* 0x0000001fff7a7819 */ /* 0x000fe2000001147b */
[----:B------:R-:W-:Y:S01]  /*10f0*/  ULDC UR4, c[0x0][0x2c4] ;  /* 0x0000b10000047ab9 */ /* 0x000fe20000000800 */
[----:B------:R-:W-:Y:S01]  /*1100*/  SHF.R.S32.HI R0, RZ, 0x1f, R6 ;  /* 0x0000001fff007819 */ /* 0x000fe20000011406 */
[----:B------:R-:W3:Y:S01]  /*1110*/  S2R R17, SR_CTAID.Y ;  /* 0x0000000000117919 */ /* 0x000ee20000002600 */
[----:B------:R-:W-:Y:S01]  /*1120*/  PLOP3.LUT P1, PT, PT, PT, UP0, 0x80, 0x0 ;  /* 0x000000000000781c */ /* 0x000fe20003f2f008 */
[----:B------:R-:W-:Y:S01]  /*1130*/  UIMAD UR4, UR15, UR4, URZ ;  /* 0x000000040f0472a4 */ /* 0x000fe2000f8e023f */
[----:B------:R-:W-:Y:S01]  /*1140*/  SHF.R.S32.HI R19, RZ, 0x1f, R52 ;  /* 0x0000001fff137819 */ /* 0x000fe20000011434 */
[----:B------:R-:W-:Y:S01]  /*1150*/  IMAD R0, R0, c[0x0][0x178], RZ ;  /* 0x00005e0000007a24 */ /* 0x000fe200078e02ff */
[----:B------:R-:W-:Y:S01]  /*1160*/  LEA.HI R27, R122, R123, RZ, 0x4 ;  /* 0x0000007b7a1b7211 */ /* 0x000fe200078f20ff */
[----:B------:R-:W-:Y:S01]  /*1170*/  BSSY B0, `(.L_x_992) ;  /* 0x0000077000007945 */ /* 0x000fe20003800000 */
[----:B------:R-:W-:Y:S01]  /*1180*/  SEL R10, R19, RZ, !P6 ;  /* 0x000000ff130a7207 */ /* 0x000fe20007000000 */
[----:B------:R-:W-:Y:S01]  /*1190*/  IMAD R0, R6, c[0x0][0x17c], R0 ;  /* 0x00005f0006007a24 */ /* 0x000fe200078e0200 */
[----:B------:R-:W-:-:S03]  /*11a0*/  MOV R24, 0x20 ;  /* 0x0000002000187802 */ /* 0x000fc60000000f00 */
[----:B------:R-:W-:Y:S01]  /*11b0*/  IMAD R10, R10, c[0x0][0x1c0], RZ ;  /* 0x000070000a0a7a24 */ /* 0x000fe200078e02ff */
[----:B-1----:R-:W-:Y:S02]  /*11c0*/  LEA.HI R2, R122, R123, RZ, 0x3 ;  /* 0x0000007b7a027211 */ /* 0x002fe400078f18ff */
[----:B---3--:R-:W-:Y:S02]  /*11d0*/  SHF.R.S32.HI R16, RZ, 0x1f, R17 ;  /* 0x0000001fff107819 */ /* 0x008fe40000011411 */
[----:B------:R-:W-:Y:S02]  /*11e0*/  SHF.R.S32.HI R20, RZ, 0x3, R2 ;  /* 0x00000003ff147819 */ /* 0x000fe40000011402 */
[----:B------:R-:W-:Y:S01]  /*11f0*/  LOP3.LUT R2, R2, 0xfffffff8, RZ, 0xc0, !PT ;  /* 0xfffffff802027812 */ /* 0x000fe200078ec0ff */
[----:B------:R-:W-:Y:S02]  /*1200*/  IMAD R8, R16, c[0x0][0x1b8], RZ ;  /* 0x00006e0010087a24 */ /* 0x000fe400078e02ff */
[----:B------:R-:W-:-:S02]  /*1210*/  IMAD.SHL.U32 R4, R20, 0x40, RZ ;  /* 0x0000004014047824 */ /* 0x000fc400078e00ff */
[----:B------:R-:W-:Y:S02]  /*1220*/  IMAD.IADD R25, R123, 0x1, -R2 ;  /* 0x000000017b197824 */ /* 0x000fe400078e0a02 */
[----:B------:R-:W-:Y:S01]  /*1230*/  IMAD.WIDE.U32 R2, R6, c[0x0][0x178], RZ ;  /* 0x00005e0006027a25 */ /* 0x000fe200078e00ff */
[----:B------:R-:W-:-:S03]  /*1240*/  LOP3.LUT R4, R4, 0x1c0, RZ, 0xc0, !PT ;  /* 0x000001c004047812 */ /* 0x000fc600078ec0ff */
[----:B------:R-:W-:Y:S01]  /*1250*/  IMAD.SHL.U32 R12, R25, 0x8, RZ ;  /* 0x00000008190c7824 */ /* 0x000fe200078e00ff */
[----:B------:R-:W-:Y:S01]  /*1260*/  IADD3 R3, R3, R0, RZ ;  /* 0x0000000003037210 */ /* 0x000fe20007ffe0ff */
[----:B------:R-:W-:Y:S02]  /*1270*/  IMAD R9, R25, 0x10, R20 ;  /* 0x0000001019097824 */ /* 0x000fe400078e0214 */
[C---:B------:R-:W-:Y:S01]  /*1280*/  IMAD R8, R17.reuse, c[0x0][0x1bc], R8 ;  /* 0x00006f0011087a24 */ /* 0x040fe200078e0208 */
[----:B------:R-:W-:Y:S01]  /*1290*/  LOP3.LUT R0, R4, 0x38, R12, 0xf8, !PT ;  /* 0x0000003804007812 */ /* 0x000fe200078ef80c */
[----:B------:R-:W-:Y:S01]  /*12a0*/  IMAD.WIDE.U32 R2, R17, c[0x0][0x1b8], R2 ;  /* 0x00006e0011027a25 */ /* 0x000fe200078e0002 */
[----:B------:R-:W-:Y:S02]  /*12b0*/  SHF.R.U32.HI R4, RZ, 0x3, R4 ;  /* 0x00000003ff047819 */ /* 0x000fe40000011604 */
[----:B------:R-:W-:Y:S01]  /*12c0*/  IADD3 R5, R12, 0x40, RZ ;  /* 0x000000400c057810 */ /* 0x000fe20007ffe0ff */
[----:B------:R-:W-:Y:S01]  /*12d0*/  IMAD.IADD R3, R3, 0x1, R8 ;  /* 0x0000000103037824 */ /* 0x000fe200078e0208 */
[----:B------:R-:W-:-:S02]  /*12e0*/  LOP3.LUT R22, R0, R4, RZ, 0x3c, !PT ;  /* 0x0000000400167212 */ /* 0x000fc400078e3cff */
[----:B------:R-:W-:Y:S02]  /*12f0*/  SHF.R.S32.HI R4, RZ, 0x1f, R7 ;  /* 0x0000001fff047819 */ /* 0x000fe40000011407 */
[----:B------:R-:W-:Y:S02]  /*1300*/  IADD3 R0, P0, R7, R20, RZ ;  /* 0x0000001407007210 */ /* 0x000fe40007f1e0ff */
[----:B------:R-:W-:Y:S02]  /*1310*/  IADD3 R9, R9, UR23, RZ ;  /* 0x0000001709097c10 */ /* 0x000fe4000fffe0ff */
[----:B------:R-:W-:Y:S02]  /*1320*/  LEA.HI.X.SX32 R4, R20, R4, 0x1, P0 ;  /* 0x0000000414047211 */ /* 0x000fe400000f0eff */
[----:B------:R-:W-:Y:S01]  /*1330*/  PLOP3.LUT P0, PT, PT, PT, UP0, 0x80, 0x0 ;  /* 0x000000000000781c */ /* 0x000fe20003f0f008 */
[----:B------:R-:W-:Y:S01]  /*1340*/  @P1 IMAD.HI.U32 R11, R9, c[0x0][0x2c8], RZ ;  /* 0x0000b200090b1a27 */ /* 0x000fe200078e00ff */
[----:B------:R-:W-:-:S02]  /*1350*/  ISETP.GE.AND P3, PT, R5, c[0x0][0x1d4], PT ;  /* 0x0000750005007a0c */ /* 0x000fc40003f66270 */
[----:B------:R-:W-:Y:S01]  /*1360*/  SHF.R.S32.HI R13, RZ, 0x1f, R12 ;  /* 0x0000001fff0d7819 */ /* 0x000fe2000001140c */
[----:B------:R-:W-:Y:S01]  /*1370*/  IMAD R5, R4, c[0x0][0x1e0], RZ ;  /* 0x0000780004057a24 */ /* 0x000fe200078e02ff */
[----:B------:R-:W-:Y:S01]  /*1380*/  SEL R8, R52, RZ, !P6 ;  /* 0x000000ff34087207 */ /* 0x000fe20007000000 */
[----:B------:R-:W-:Y:S01]  /*1390*/  IMAD R4, R4, c[0x0][0x208], RZ ;  /* 0x0000820004047a24 */ /* 0x000fe200078e02ff */
[----:B------:R-:W-:Y:S01]  /*13a0*/  ISETP.GE.AND P4, PT, R12, c[0x0][0x1d4], PT ;  /* 0x000075000c007a0c */ /* 0x000fe20003f86270 */
[C---:B------:R-:W-:Y:S02]  /*13b0*/  IMAD R14, R0.reuse, c[0x0][0x1e4], R5 ;  /* 0x00007900000e7a24 */ /* 0x040fe400078e0205 */
[C---:B------:R-:W-:Y:S02]  /*13c0*/  IMAD R15, R0.reuse, c[0x0][0x20c], R4 ;  /* 0x00008300000f7a24 */ /* 0x040fe400078e0204 */
[----:B------:R-:W-:-:S04]  /*13d0*/  IMAD.WIDE.U32 R6, R0, c[0x0][0x1e0], R12 ;  /* 0x0000780000067a25 */ /* 0x000fc800078e000c */
[----:B------:R-:W-:Y:S01]  /*13e0*/  IMAD.WIDE.U32 R4, R0, c[0x0][0x208], R12 ;  /* 0x0000820000047a25 */ /* 0x000fe200078e000c */
[----:B------:R-:W-:Y:S02]  /*13f0*/  MOV R0, R9 ;  /* 0x0000000900007202 */ /* 0x000fe40000000f00 */
[----:B------:R-:W-:Y:S01]  /*1400*/  @P0 SHF.R.U32.HI R0, RZ, c[0x0][0x2cc], R11 ;  /* 0x0000b300ff000a19 */ /* 0x000fe2000001160b */
[C---:B------:R-:W-:Y:S02]  /*1410*/  IMAD R11, R8.reuse, c[0x0][0x1c4], R10 ;  /* 0x00007100080b7a24 */ /* 0x040fe400078e020a */
[----:B------:R-:W-:Y:S01]  /*1420*/  IMAD.WIDE.U32 R2, R8, c[0x0][0x1c0], R2 ;  /* 0x0000700008027a25 */ /* 0x000fe200078e0002 */
[----:B------:R-:W-:Y:S02]  /*1430*/  IADD3 R10, -R0, RZ, RZ ;  /* 0x000000ff000a7210 */ /* 0x000fe40007ffe1ff */
[----:B------:R-:W-:Y:S01]  /*1440*/  SHF.R.S32.HI R8, RZ, 0x1f, R0 ;  /* 0x0000001fff087819 */ /* 0x000fe20000011400 */
[----:B------:R-:W-:-:S02]  /*1450*/  IMAD.IADD R3, R3, 0x1, R11 ;  /* 0x0000000103037824 */ /* 0x000fc400078e020b */
        /* <DEDUP_REMOVED lines=9> */
[----:B------:R-:W-:Y:S02]  /*14f0*/  IMAD.IADD R0, R123, 0x1, -R9 ;  /* 0x000000017b007824 */ /* 0x000fe400078e0a09 */
[----:B------:R-:W-:Y:S02]  /*1500*/  IMAD R11, R11, c[0x0][0x1a8], RZ ;  /* 0x00006a000b0b7a24 */ /* 0x000fe400078e02ff */
[----:B------:R-:W-:-:S04]  /*1510*/  IMAD.WIDE.U32 R8, R17, c[0x0][0x1e8], R6 ;  /* 0x00007a0011087a25 */ /* 0x000fc800078e0006 */
[----:B------:R-:W-:-:S04]  /*1520*/  IMAD.WIDE.U32 R6, R17, c[0x0][0x210], R4 ;  /* 0x0000840011067a25 */ /* 0x000fc800078e0004 */
[C---:B------:R-:W-:Y:S02]  /*1530*/  IMAD R14, R16.reuse, c[0x0][0x1e8], RZ ;  /* 0x00007a00100e7a24 */ /* 0x040fe400078e02ff */
[----:B------:R-:W-:Y:S01]  /*1540*/  IMAD R15, R16, c[0x0][0x210], RZ ;  /* 0x00008400100f7a24 */ /* 0x000fe200078e02ff */
[----:B------:R-:W-:Y:S01]  /*1550*/  SHF.R.S32.HI R16, RZ, 0x1f, R0 ;  /* 0x0000001fff107819 */ /* 0x000fe20000011400 */
[C---:B------:R-:W-:Y:S02]  /*1560*/  IMAD R11, R10.reuse, c[0x0][0x1ac], R11 ;  /* 0x00006b000a0b7a24 */ /* 0x040fe400078e020b */
[----:B------:R-:W-:Y:S01]  /*1570*/  IMAD.WIDE.U32 R4, R10, c[0x0][0x1a8], R2 ;  /* 0x00006a000a047a25 */ /* 0x000fe200078e0002 */
[----:B------:R-:W-:Y:S02]  /*1580*/  LEA.HI R26, R16, R0, RZ, 0x3 ;  /* 0x00000000101a7211 */ /* 0x000fe400078f18ff */
[----:B------:R-:W-:Y:S01]  /*1590*/  IADD3 R16, R20, UR23, RZ ;  /* 0x0000001714107c10 */ /* 0x000fe2000fffe0ff */
[----:B------:R-:W-:Y:S01]  /*15a0*/  IMAD R14, R17, c[0x0][0x1ec], R14 ;  /* 0x00007b00110e7a24 */ /* 0x000fe200078e020e */
[----:B------:R-:W-:Y:S01]  /*15b0*/  IADD3 R2, R5, R11, RZ ;  /* 0x0000000b05027210 */ /* 0x000fe20007ffe0ff */
[----:B------:R-:W-:Y:S01]  /*15c0*/  IMAD R15, R17, c[0x0][0x214], R15 ;  /* 0x00008500110f7a24 */ /* 0x000fe200078e020f */
[----:B------:R-:W-:Y:S01]  /*15d0*/  LEA R18, P0, R4, c[0x0][0x160], 0x1 ;  /* 0x0000580004127a11 */ /* 0x000fe200078008ff */
[----:B------:R-:W-:Y:S01]  /*15e0*/  IMAD.IADD R9, R9, 0x1, R14 ;  /* 0x0000000109097824 */ /* 0x000fe200078e020e */
[----:B------:R-:W-:Y:S01]  /*15f0*/  LOP3.LUT R10, R26, 0xfffffff8, RZ, 0xc0, !PT ;  /* 0xfffffff81a0a7812 */ /* 0x000fe200078ec0ff */
[----:B------:R-:W-:Y:S01]  /*1600*/  IMAD.IADD R7, R7, 0x1, R15 ;  /* 0x0000000107077824 */ /* 0x000fe200078e020f */
[----:B------:R-:W-:Y:S01]  /*1610*/  LEA.HI.X R17, R4, c[0x0][0x164], R2, 0x1, P0 ;  /* 0x0000590004117a11 */ /* 0x000fe200000f0c02 */
[----:B------:R-:W-:Y:S01]  /*1620*/  IMAD.SHL.U32 R15, R25, 0x8, RZ ;  /* 0x00000008190f7824 */ /* 0x000fe200078e00ff */
[----:B------:R-:W-:Y:S01]  /*1630*/  LEA.HI R14, R122, R123, RZ, 0x6 ;  /* 0x0000007b7a0e7211 */ /* 0x000fe200078f30ff */
[----:B------:R-:W-:Y:S01]  /*1640*/  IMAD.IADD R23, R0, 0x1, -R10 ;  /* 0x0000000100177824 */ /* 0x000fe200078e0a0a */
[----:B------:R1:W3:Y:S02]  /*1650*/  SHFL.IDX PT, R4, R18, RZ, 0x181f ;  /* 0x00181fff12047589 */ /* 0x0002e400000e0000 */
[----:B------:R-:W-:Y:S01]  /*1660*/  ISETP.GE.AND P6, PT, R15, c[0x0][0x198], PT ;  /* 0x000066000f007a0c */ /* 0x000fe20003fc6270 */
[----:B------:R-:W-:Y:S01]  /*1670*/  IMAD.SHL.U32 R14, R14, 0x8, RZ ;  /* 0x000000080e0e7824 */ /* 0x000fe200078e00ff */
[----:B------:R1:W4:Y:S04]  /*1680*/  SHFL.IDX PT, R5, R17, RZ, 0x181f ;  /* 0x00181fff11057589 */ /* 0x00032800000e0000 */
[----:B------:R-:W-:-:S02]  /*1690*/  LOP3.LUT R14, R22, 0xfffffe00, R14, 0xf8, !PT ;  /* 0xfffffe00160e7812 */ /* 0x000fc400078ef80e */
[--C-:B--2---:R-:W-:Y:S01]  /*16a0*/  @P2 SHF.R.S32.HI R3, RZ, 0x1f, R21.reuse ;  /* 0x0000001fff032819 */ /* 0x104fe20000011415 */
[----:B------:R-:W-:Y:S01]  /*16b0*/  @P2 IMAD.MOV.U32 R2, RZ, RZ, R21 ;  /* 0x000000ffff022224 */ /* 0x000fe200078e0015 */
[----:B------:R-:W-:Y:S01]  /*16c0*/  @!P2 MOV R2, R52 ;  /* 0x000000340002a202 */ /* 0x000fe20000000f00 */
[----:B------:R-:W-:Y:S01]  /*16d0*/  @!P2 IMAD.MOV.U32 R3, RZ, RZ, R19 ;  /* 0x000000ffff03a224 */ /* 0x000fe200078e0013 */
[----:B------:R-:W-:Y:S01]  /*16e0*/  IADD3 R19, R15, 0x40, RZ ;  /* 0x000000400f137810 */ /* 0x000fe20007ffe0ff */
[----:B------:R-:W-:Y:S01]  /*16f0*/  IMAD.MOV.U32 R21, RZ, RZ, 0x10 ;  /* 0x00000010ff157424 */ /* 0x000fe200078e00ff */
[----:B------:R-:W-:Y:S02]  /*1700*/  SEL R0, R2, RZ, !P5 ;  /* 0x000000ff02007207 */ /* 0x000fe40006800000 */
[----:B------:R-:W-:Y:S02]  /*1710*/  SEL R2, R3, RZ, !P5 ;  /* 0x000000ff03027207 */ /* 0x000fe40006800000 */
[----:B------:R-:W-:Y:S01]  /*1720*/  ISETP.GE.AND P5, PT, R16, UR4, PT ;  /* 0x0000000410007c0c */ /* 0x000fe2000bfa6270 */
[----:B------:R-:W-:Y:S01]  /*1730*/  IMAD.WIDE.U32 R30, R0, c[0x0][0x1f0], R8 ;  /* 0x00007c00001e7a25 */ /* 0x000fe200078e0008 */
[----:B------:R-:W-:-:S03]  /*1740*/  ISETP.GE.AND P0, PT, R19, c[0x0][0x198], PT ;  /* 0x0000660013007a0c */ /* 0x000fc60003f06270 */
[C---:B------:R-:W-:Y:S01]  /*1750*/  IMAD R3, R2.reuse, c[0x0][0x1f0], RZ ;  /* 0x00007c0002037a24 */ /* 0x040fe200078e02ff */
[----:B------:R1:W-:Y:S01]  /*1760*/  STL.64 [R1+0x38], R30 ;  /* 0x0000381e01007387 */ /* 0x0003e20000100a00 */
[----:B------:R-:W-:Y:S01]  /*1770*/  IMAD R2, R2, c[0x0][0x218], RZ ;  /* 0x0000860002027a24 */ /* 0x000fe200078e02ff */
[----:B------:R-:W-:Y:S01]  /*1780*/  R2P PR, R23, 0x6 ;  /* 0x0000000617007804 */ /* 0x000fe20000000000 */
[C---:B------:R-:W-:Y:S02]  /*1790*/  IMAD R11, R0.reuse, c[0x0][0x1f4], R3 ;  /* 0x00007d00000b7a24 */ /* 0x040fe400078e0203 */
[C---:B------:R-:W-:Y:S02]  /*17a0*/  IMAD R10, R0.reuse, c[0x0][0x21c], R2 ;  /* 0x00008700000a7a24 */ /* 0x040fe400078e0202 */
[----:B------:R-:W-:Y:S01]  /*17b0*/  IMAD.WIDE.U32 R74, R0, c[0x0][0x218], R6 ;  /* 0x00008600004a7a25 */ /* 0x000fe200078e0006 */
[----:B------:R-:W-:Y:S02]  /*17c0*/  IADD3 R33, R31, R11, RZ ;  /* 0x0000000b1f217210 */ /* 0x000fe40007ffe0ff */
[----:B------:R-:W-:Y:S01]  /*17d0*/  SEL R3, R21, 0xfffffff0, !P1 ;  /* 0xfffffff015037807 */ /* 0x000fe20004800000 */
[----:B------:R-:W-:Y:S01]  /*17e0*/  IMAD.IADD R29, R75, 0x1, R10 ;  /* 0x000000014b1d7824 */ /* 0x000fe200078e020a */
[----:B------:R1:W-:Y:S01]  /*17f0*/  STL.64 [R1+0x40], R74 ;  /* 0x0000404a01007387 */ /* 0x0003e20000100a00 */
[----:B------:R-:W-:-:S03]  /*1800*/  SEL R2, R24, 0xffffffe0, !P2 ;  /* 0xffffffe018027807 */ /* 0x000fc60005000000 */
[----:B------:R1:W-:Y:S04]  /*1810*/  STL [R1+0x24], R29 ;  /* 0x0000241d01007387 */ /* 0x0003e80000100800 */
[----:B------:R1:W-:Y:S01]  /*1820*/  STL [R1+0x34], R33 ;  /* 0x0000342101007387 */ /* 0x0003e20000100800 */
[----:B------:R-:W-:Y:S05]  /*1830*/  @P5 BRA `(.L_x_993) ;  /* 0x000000a000005947 */ /* 0x000fea0003800000 */
[----:B---34-:R-:W-:Y:S02]  /*1840*/  SHF.R.S32.HI R0, RZ, 0x1f, R19 ;  /* 0x0000001fff007819 */ /* 0x018fe40000011413 */
[C---:B------:R-:W-:Y:S02]  /*1850*/  LEA R6, P1, R15.reuse, R4, 0x1 ;  /* 0x000000040f067211 */ /* 0x040fe400078208ff */
[----:B------:R-:W-:Y:S02]  /*1860*/  LEA.HI R0, R0, R19, RZ, 0x3 ;  /* 0x0000001300007211 */ /* 0x000fe400078f18ff */
[----:B------:R-:W-:-:S02]  /*1870*/  LEA.HI.X R7, R15, R5, R13, 0x1, P1 ;  /* 0x000000050f077211 */ /* 0x000fc400008f0c0d */
[----:B------:R-:W-:Y:S01]  /*1880*/  LOP3.LUT R8, R0, 0xfffffff8, RZ, 0xc0, !PT ;  /* 0xfffffff800087812 */ /* 0x000fe200078ec0ff */
[----:B------:R-:W-:-:S04]  /*1890*/  IMAD.SHL.U32 R0, R14, 0x2, RZ ;  /* 0x000000020e007824 */ /* 0x000fc800078e00ff */
[----:B------:R-:W-:Y:S01]  /*18a0*/  IMAD.WIDE R4, R8, 0x2, R4 ;  /* 0x0000000208047825 */ /* 0x000fe200078e0204 */
[----:B------:R-:W-:Y:S01]  /*18b0*/  @!PT LDS RZ, [RZ] ;  /* 0x00000000fffff984 */ /* 0x000fe20000000800 */
[----:B------:R2:W-:Y:S04]  /*18c0*/  LDGSTS.E.BYPASS.LTC128B.128 [R0+0x8080], [R6.64], !P6 ;  /* 0x0808000006007fae */ /* 0x0005e8000f101d54 */
[----:B------:R2:W-:Y:S02]  /*18d0*/  LDGSTS.E.BYPASS.LTC128B.128 [R0+0xc080], [R4.64], !P0 ;  /* 0x0c08000004007fae */ /* 0x0005e4000c101d54 */
.L_x_993:
[----:B---34-:R-:W-:Y:S05]  /*18e0*/  BSYNC B0 ;  /* 0x0000000000007941 */ /* 0x018fea0003800000 */
.L_x_992:
[----:B--2---:R-:W-:Y:S01]  /*18f0*/  IADD3 R0, R16, 0x10, RZ ;  /* 0x0000001010007810 */ /* 0x004fe20007ffe0ff */
[----:B------:R2:W3:Y:S01]  /*1900*/  SHFL.IDX PT, R5, R17, 0x1, 0x181f ;  /* 0x00381f0011057f89 */ /* 0x0004e200000e0000 */
[----:B------:R-:W-:Y:S02]  /*1910*/  BSSY B0, `(.L_x_994) ;  /* 0x000000e000007945 */ /* 0x000fe40003800000 */
[----:B------:R-:W-:Y:S01]  /*1920*/  ISETP.GE.AND P1, PT, R0, UR4, PT ;  /* 0x0000000400007c0c */ /* 0x000fe2000bf26270 */
[----:B------:R2:W4:-:S12]  /*1930*/  SHFL.IDX PT, R4, R18, 0x1, 0x181f ;  /* 0x00381f0012047f89 */ /* 0x00051800000e0000 */
[----:B------:R-:W-:Y:S05]  /*1940*/  @P1 BRA `(.L_x_995) ;  /* 0x000000a000001947 */ /* 0x000fea0003800000 */
[----:B------:R-:W-:Y:S02]  /*1950*/  SHF.R.S32.HI R0, RZ, 0x1f, R19 ;  /* 0x0000001fff007819 */ /* 0x000fe40000011413 */
[C---:B----4-:R-:W-:Y:S02]  /*1960*/  LEA R6, P1, R15.reuse, R4, 0x1 ;  /* 0x000000040f067211 */ /* 0x050fe400078208ff */
        /* <DEDUP_REMOVED lines=8> */
.L_x_995:
[----:B------:R-:W-:Y:S05]  /*19f0*/  BSYNC B0 ;  /* 0x0000000000007941 */ /* 0x000fea0003800000 */
.L_x_994:
[----:B---3--:R-:W-:Y:S01]  /*1a00*/  IADD3 R0, R16, 0x20, RZ ;  /* 0x0000002010007810 */ /* 0x008fe20007ffe0ff */
[----:B------:R3:W1:Y:S01]  /*1a10*/  SHFL.IDX PT, R5, R17, 0x2, 0x181f ;  /* 0x00581f0011057f89 */ /* 0x00066200000e0000 */
[----:B------:R-:W-:Y:S02]  /*1a20*/  BSSY B0, `(.L_x_996) ;  /* 0x000000e000007945 */ /* 0x000fe40003800000 */
[----:B------:R-:W-:Y:S01]  /*1a30*/  ISETP.GE.AND P1, PT, R0, UR4, PT ;  /* 0x0000000400007c0c */ /* 0x000fe2000bf26270 */
[----:B----4-:R3:W4:-:S12]  /*1a40*/  SHFL.IDX PT, R4, R18, 0x2, 0x181f ;  /* 0x00581f0012047f89 */ /* 0x01071800000e0000 */
[----:B------:R-:W-:Y:S05]  /*1a50*/  @P1 BRA `(.L_x_997) ;  /* 0x000000a000001947 */ /* 0x000fea0003800000 */
[----:B------:R-:W-:Y:S02]  /*1a60*/  SHF.R.S32.HI R0, RZ, 0x1f, R19 ;  /* 0x0000001fff007819 */ /* 0x000fe40000011413 */
[C---:B----4-:R-:W-:Y:S02]  /*1a70*/  LEA R6, P1, R15.reuse, R4, 0x1 ;  /* 0x000000040f067211 */ /* 0x050fe400078208ff */
        /* <DEDUP_REMOVED lines=8> */
.L_x_997:
[----:B------:R-:W-:Y:S05]  /*1b00*/  BSYNC B0 ;  /* 0x0000000000007941 */ /* 0x000fea0003800000 */
.L_x_996:
[----:B-1----:R-:W-:Y:S01]  /*1b10*/  IADD3 R0, R16, 0x30, RZ ;  /* 0x0000003010007810 */ /* 0x002fe20007ffe0ff */
[----:B------:R1:W2:Y:S01]  /*1b20*/  SHFL.IDX PT, R5, R17, 0x3, 0x181f ;  /* 0x00781f0011057f89 */ /* 0x0002a200000e0000 */
[----:B------:R-:W-:Y:S02]  /*1b30*/  BSSY B0, `(.L_x_998) ;  /* 0x000000e000007945 */ /* 0x000fe40003800000 */
[----:B------:R-:W-:Y:S01]  /*1b40*/  ISETP.GE.AND P1, PT, R0, UR4, PT ;  /* 0x0000000400007c0c */ /* 0x000fe2000bf26270 */
[----:B----4-:R1:W4:-:S12]  /*1b50*/  SHFL.IDX PT, R4, R18, 0x3, 0x181f ;  /* 0x00781f0012047f89 */ /* 0x01031800000e0000 */
[----:B------:R-:W-:Y:S05]  /*1b60*/  @P1 BRA `(.L_x_999) ;  /* 0x000000a000001947 */ /* 0x000fea0003800000 */
[----:B------:R-:W-:Y:S02]  /*1b70*/  SHF.R.S32.HI R0, RZ, 0x1f, R19 ;  /* 0x0000001fff007819 */ /* 0x000fe40000011413 */
[C---:B----4-:R-:W-:Y:S02]  /*1b80*/  LEA R6, P1, R15.reuse, R4, 0x1 ;  /* 0x000000040f067211 */ /* 0x050fe400078208ff */
        /* <DEDUP_REMOVED lines=8> */
.L_x_999:
[----:B------:R-:W-:Y:S05]  /*1c10*/  BSYNC B0 ;  /* 0x0000000000007941 */ /* 0x000fea0003800000 */
.L_x_998:
[----:B--2---:R-:W-:Y:S01]  /*1c20*/  IADD3 R0, R16, 0x40, RZ ;  /* 0x0000004010007810 */ /* 0x004fe20007ffe0ff */
        /* <DEDUP_REMOVED lines=15> */
.L_x_1001:
[----:B------:R-:W-:Y:S05]  /*1d20*/  BSYNC B0 ;  /* 0x0000000000007941 */ /* 0x000fea0003800000 */
.L_x_1000:
        /* <DEDUP_REMOVED lines=16> */
.L_x_1003:
[----:B------:R-:W-:Y:S05]  /*1e30*/  BSYNC B0 ;  /* 0x0000000000007941 */ /* 0x000fea0003800000 */
.L_x_1002:
        /* <DEDUP_REMOVED lines=16> */
.L_x_1005:
[----:B------:R-:W-:Y:S05]  /*1f40*/  BSYNC B0 ;  /* 0x0000000000007941 */ /* 0x000fea0003800000 */
.L_x_1004:
[----:B-1----:R-:W-:Y:S01]  /*1f50*/  IADD3 R0, R16, 0x70, RZ ;  /* 0x0000007010007810 */ /* 0x002fe20007ffe0ff */
[----:B----4-:R-:W1:Y:S01]  /*1f60*/  SHFL.IDX PT, R4, R18, 0x7, 0x181f ;  /* 0x00f81f0012047f89 */ /* 0x010e6200000e0000 */
[----:B------:R-:W-:Y:S01]  /*1f70*/  UMOV UR25, 0x30 ;  /* 0x0000003000197882 */ /* 0x000fe20000000000 */
[----:B------:R-:W-:Y:S01]  /*1f80*/  IMAD.SHL.U32 R243, R14, 0x2, RZ ;  /* 0x000000020ef37824 */ /* 0x000fe200078e00ff */
[----:B------:R-:W-:Y:S01]  /*1f90*/  ISETP.GE.AND P1, PT, R0, UR4, PT ;  /* 0x0000000400007c0c */ /* 0x000fe2000bf26270 */
[----:B------:R-:W4:Y:S01]  /*1fa0*/  SHFL.IDX PT, R5, R17, 0x7, 0x181f ;  /* 0x00f81f0011057f89 */ /* 0x000f2200000e0000 */
[----:B------:R-:W-:Y:S01]  /*1fb0*/  UIMAD UR24, UR13, -0x30, UR25 ;  /* 0xffffffd00d1878a4 */ /* 0x000fe2000f8e0219 */
[----:B------:R-:W-:Y:S01]  /*1fc0*/  IMAD.MOV.U32 R124, RZ, RZ, R32 ;  /* 0x000000ffff7c7224 */ /* 0x000fe200078e0020 */
[----:B------:R-:W-:Y:S01]  /*1fd0*/  ULDC.64 UR4, c[0x0][0x1e0] ;  /* 0x0000780000047ab9 */ /* 0x000fe20000000a00 */
[----:B------:R-:W-:Y:S01]  /*1fe0*/  IMAD.MOV.U32 R125, RZ, RZ, R33 ;  /* 0x000000ffff7d7224 */ /* 0x000fe200078e0021 */
[----:B------:R-:W-:Y:S01]  /*1ff0*/  UIMAD.WIDE.U32 UR28, UR25, UR4, URZ ;  /* 0x00000004191c72a5 */ /* 0x000fe2000f8e003f */
[----:B------:R-:W-:Y:S01]  /*2000*/  IMAD.MOV.U32 R124, RZ, RZ, R30 ;  /* 0x000000ffff7c7224 */ /* 0x000fe200078e001e */
[----:B------:R-:W-:Y:S01]  /*2010*/  UIMAD UR25, UR25, UR5, URZ ;  /* 0x00000005191972a4 */ /* 0x000fe2000f8e023f */
[----:B------:R-:W-:Y:S01]  /*2020*/  IMAD.U32 R119, RZ, RZ, UR24 ;  /* 0x00000018ff777e24 */ /* 0x000fe2000f8e00ff */
[----:B------:R-:W-:Y:S01]  /*2030*/  UIADD3 UR14, UR13, -0x1, URZ ;  /* 0xffffffff0d0e7890 */ /* 0x000fe2000fffe03f */
[----:B------:R-:W-:Y:S01]  /*2040*/  SHF.R.S32.HI R11, RZ, 0x4, R27 ;  /* 0x00000004ff0b7819 */ /* 0x000fe2000001141b */
[----:B------:R-:W-:Y:S01]  /*2050*/  UIADD3 UR25, UR29, UR25, URZ ;  /* 0x000000191d197290 */ /* 0x000fe2000fffe03f */
[----:B------:R-:W-:Y:S01]  /*2060*/  @!P1 SHF.R.S32.HI R0, RZ, 0x1f, R19 ;  /* 0x0000001fff009819 */ /* 0x000fe20000011413 */
[----:B------:R-:W-:Y:S01]  /*2070*/  IMAD.U32 R8, RZ, RZ, UR28 ;  /* 0x0000001cff087e24 */ /* 0x000fe2000f8e00ff */
[----:B------:R-:W-:Y:S01]  /*2080*/  IADD3 R24, R119, UR9, -R20 ;  /* 0x0000000977187c10 */ /* 0x000fe2000fffe814 */
[----:B------:R-:W-:Y:S01]  /*2090*/  USHF.R.S32.HI UR11, URZ, 0x1f, UR14 ;  /* 0x0000001f3f0b7899 */ /* 0x000fe2000801140e */
[----:B------:R-:W-:Y:S01]  /*20a0*/  @!P1 LEA.HI R0, R0, R19, RZ, 0x3 ;  /* 0x0000001300009211 */ /* 0x000fe200078f18ff */
[----:B------:R-:W-:Y:S01]  /*20b0*/  UIMAD UR6, UR25, UR14, URZ ;  /* 0x0000000e190672a4 */ /* 0x000fe2000f8e023f */
[----:B------:R-:W-:Y:S01]  /*20c0*/  ISETP.GE.AND P5, PT, R24, 0x11, PT ;  /* 0x000000111800780c */ /* 0x000fe20003fa6270 */
[----:B------:R-:W-:Y:S01]  /*20d0*/  IMAD.MOV.U32 R118, RZ, RZ, R8 ;  /* 0x000000ffff767224 */ /* 0x000fe200078e0008 */
[C---:B-1----:R-:W-:Y:S01]  /*20e0*/  @!P1 LEA R6, P2, R15.reuse, R4, 0x1 ;  /* 0x000000040f069211 */ /* 0x042fe200078408ff */
[----:B------:R-:W-:Y:S01]  /*20f0*/  UIMAD UR6, UR11, UR28, UR6 ;  /* 0x0000001c0b0672a4 */ /* 0x000fe2000f8e0206 */
[----:B------:R-:W-:Y:S01]  /*2100*/  @!P1 LOP3.LUT R0, R0, 0xfffffff8, RZ, 0xc0, !PT ;  /* 0xfffffff800009812 */ /* 0x000fe200078ec0ff */
[----:B------:R-:W-:Y:S01]  /*2110*/  IMAD.U32 R9, RZ, RZ, UR29 ;  /* 0x0000001dff097e24 */ /* 0x000fe2000f8e00ff */
[----:B----4-:R-:W-:Y:S01]  /*2120*/  @!P1 LEA.HI.X R7, R15, R5, R13, 0x1, P2 ;  /* 0x000000050f079211 */ /* 0x010fe200010f0c0d */
[----:B------:R-:W-:Y:S01]  /*2130*/  UIMAD.WIDE.U32 UR18, UR4, 0x20, URZ ;  /* 0x00000020041278a5 */ /* 0x000fe2000f8e003f */
[----:B------:R-:W-:Y:S01]  /*2140*/  ISETP.GE.AND P2, PT, R24, 0x21, PT ;  /* 0x000000211800780c */ /* 0x000fe20003f46270 */
[----:B------:R-:W-:Y:S01]  /*2150*/  @!P1 IMAD.WIDE R4, R0, 0x2, R4 ;  /* 0x0000000200049825 */ /* 0x000fe200078e0204 */
[----:B------:R-:W-:Y:S01]  /*2160*/  USHF.L.U32 UR10, UR5, 0x5, URZ ;  /* 0x00000005050a7899 */ /* 0x000fe2000800063f */
[----:B------:R-:W-:Y:S01]  /*2170*/  @!PT LDS RZ, [RZ] ;  /* 0x00000000fffff984 */ /* 0x000fe20000000800 */
[----:B------:R1:W-:Y:S01]  /*2180*/  @!P1 LDGSTS.E.BYPASS.LTC128B.128 [R243+0xb880], [R6.64], !P6 ;  /* 0x0b88000006f39fae */ /* 0x0003e2000f101d54 */
[----:B------:R-:W-:Y:S01]  /*2190*/  ISETP.GE.AND P6, PT, R24, 0x1, PT ;  /* 0x000000011800780c */ /* 0x000fe20003fc6270 */
[----:B------:R-:W-:Y:S01]  /*21a0*/  IMAD.U32 R9, RZ, RZ, UR5 ;  /* 0x00000005ff097e24 */ /* 0x000fe2000f8e00ff */
[----:B------:R-:W-:Y:S01]  /*21b0*/  UIADD3 UR10, UR19, UR10, URZ ;  /* 0x0000000a130a7290 */ /* 0x000fe2000fffe03f */
[----:B------:R4:W-:Y:S01]  /*21c0*/  @!P1 LDGSTS.E.BYPASS.LTC128B.128 [R243+0xf880], [R4.64], !P0 ;  /* 0x0f88000004f39fae */ /* 0x0009e2000c101d54 */
[----:B------:R-:W-:Y:S01]  /*21d0*/  LEA.HI R12, R27, R11, RZ, 0x1 ;  /* 0x0000000b1b0c7211 */ /* 0x000fe200078f08ff */
[----:B------:R-:W-:Y:S01]  /*21e0*/  IMAD.MOV.U32 R72, RZ, RZ, R28 ;  /* 0x000000ffff487224 */ /* 0x000fe200078e001c */
[----:B------:R-:W-:Y:S01]  /*21f0*/  LEA.HI R121, R122, R123, RZ, 0x5 ;  /* 0x0000007b7a797211 */ /* 0x000fe200078f28ff */
[----:B------:R-:W0:Y:S01]  /*2200*/  LDGDEPBAR ;  /* 0x00000000000079af */ /* 0x000e220000000000 */
[----:B------:R-:W-:Y:S01]  /*2210*/  IMAD.MOV.U32 R73, RZ, RZ, R29 ;  /* 0x000000ffff497224 */ /* 0x000fe200078e001d */
[----:B------:R-:W-:Y:S01]  /*2220*/  UISETP.GT.AND UP0, UPT, UR14, UR8, UPT ;  /* 0x000000080e00728c */ /* 0x000fe2000bf04270 */
[----:B------:R-:W-:Y:S01]  /*2230*/  SHF.R.S32.HI R120, RZ, 0x5, R121 ;  /* 0x00000005ff787819 */ /* 0x000fe20000011479 */
[----:B------:R-:W-:Y:S01]  /*2240*/  IMAD.MOV.U32 R72, RZ, RZ, R74 ;  /* 0x000000ffff487224 */ /* 0x000fe200078e004a */
[----:B------:R-:W-:Y:S04]  /*2250*/  STL.64 [R1+0x30], R124 ;  /* 0x0000307c01007387 */ /* 0x000fe80000100a00 */
[----:B------:R-:W-:Y:S01]  /*2260*/  STL.64 [R1+0x20], R72 ;  /* 0x0000204801007387 */ /* 0x000fe20000100a00 */
[----:B-1----:R-:W-:-:S02]  /*2270*/  IMAD.U32 R6, RZ, RZ, UR4 ;  /* 0x00000004ff067e24 */ /* 0x002fc4000f8e00ff */
[----:B----4-:R-:W-:-:S05]  /*2280*/  IMAD.WIDE.U32 R4, R118, UR14, R124 ;  /* 0x0000000e76047c25 */ /* 0x010fca000f8e007c */
[----:B------:R-:W-:Y:S01]  /*2290*/  IADD3 R0, R5, UR6, RZ ;  /* 0x0000000605007c10 */ /* 0x000fe2000fffe0ff */
[----:B------:R-:W-:Y:S01]  /*22a0*/  ULDC.64 UR6, c[0x0][0x208] ;  /* 0x0000820000067ab9 */ /* 0x000fe20000000a00 */
[----:B------:R-:W-:Y:S01]  /*22b0*/  BAR.SYNC.DEFER_BLOCKING 0x0 ;  /* 0x0000000000007b1d */ /* 0x000fe20000010000 */
[----:B------:R-:W-:Y:S01]  /*22c0*/  @P5 LEA R7, P0, R6, R4, 0x4 ;  /* 0x0000000406075211 */ /* 0x000fe200078020ff */
[----:B------:R-:W-:Y:S01]  /*22d0*/  UIMAD UR11, UR11, UR6, URZ ;  /* 0x000000060b0b72a4 */ /* 0x000fe2000f8e023f */
[----:B------:R-:W-:Y:S01]  /*22e0*/  @P6 LEA R8, P1, R4, c[0x0][0x1c8], 0x1 ;  /* 0x0000720004086a11 */ /* 0x000fe200078208ff */
[----:B------:R-:W-:Y:S01]  /*22f0*/  UIMAD.WIDE.U32 UR26, UR14, UR6, URZ ;  /* 0x000000060e1a72a5 */ /* 0x000fe2000f8e003f */
[----:B------:R-:W-:Y:S01]  /*2300*/  @P5 LEA.HI.X R10, R6, R0, R9, 0x4, P0 ;  /* 0x00000000060a5211 */ /* 0x000fe200000f2409 */
[----:B------:R-:W-:Y:S01]  /*2310*/  UIMAD UR11, UR14, UR7, UR11 ;  /* 0x000000070e0b72a4 */ /* 0x000fe2000f8e020b */
[C---:B------:R-:W-:Y:S01]  /*2320*/  @P2 IADD3 R5, P0, R4.reuse, UR18, RZ ;  /* 0x0000001204052c10 */ /* 0x040fe2000ff1e0ff */
[----:B------:R-:W-:Y:S01]  /*2330*/  USHF.L.U32 UR12, UR6, 0x5, URZ ;  /* 0x00000005060c7899 */ /* 0x000fe2000800063f */
[----:B------:R-:W-:-:S02]  /*2340*/  @P6 LEA.HI.X R9, R4, c[0x0][0x1cc], R0, 0x1, P1 ;  /* 0x0000730004096a11 */ /* 0x000fc400008f0c00 */
[----:B------:R-:W-:Y:S02]  /*2350*/  @P5 LEA R6, P1, R7, c[0x0][0x1c8], 0x1 ;  /* 0x0000720007065a11 */ /* 0x000fe400078208ff */
[----:B------:R-:W-:Y:S02]  /*2360*/  @P2 IADD3.X R0, R0, UR10, RZ, P0, !PT ;  /* 0x0000000a00002c10 */ /* 0x000fe400087fe4ff */
[----:B------:R-:W-:Y:S02]  /*2370*/  @P2 LEA R4, P0, R5, c[0x0][0x1c8], 0x1 ;  /* 0x0000720005042a11 */ /* 0x000fe400078008ff */
[----:B------:R-:W-:Y:S02]  /*2380*/  @P5 LEA.HI.X R7, R7, c[0x0][0x1cc], R10, 0x1, P1 ;  /* 0x0000730007075a11 */ /* 0x000fe400008f0c0a */
[----:B------:R-:W-:Y:S01]  /*2390*/  @P2 LEA.HI.X R5, R5, c[0x0][0x1cc], R0, 0x1, P0 ;  /* 0x0000730005052a11 */ /* 0x000fe200000f0c00 */
[----:B------:R-:W-:Y:S01]  /*23a0*/  IMAD.SHL.U32 R0, R25, 0x40, RZ ;  /* 0x0000004019007824 */ /* 0x000fe200078e00ff */
[----:B------:R-:W-:-:S02]  /*23b0*/  LOP3.LUT R10, R12, 0xfffffffe, RZ, 0xc0, !PT ;  /* 0xfffffffe0c0a7812 */ /* 0x000fc400078ec0ff */
[----:B------:R-:W-:Y:S01]  /*23c0*/  LOP3.LUT P0, RZ, R25, 0x2, RZ, 0xc0, !PT ;  /* 0x0000000219ff7812 */ /* 0x000fe2000780c0ff */
[----:B------:R-:W-:Y:S01]  /*23d0*/  @!PT LDS RZ, [RZ] ;  /* 0x00000000fffff984 */ /* 0x000fe20000000800 */
[----:B------:R-:W-:Y:S01]  /*23e0*/  @!PT LDS RZ, [RZ] ;  /* 0x00000000fffff984 */ /* 0x000fe20000000800 */
[----:B------:R-:W-:Y:S01]  /*23f0*/  @!PT LDS RZ, [RZ] ;  /* 0x00000000fffff984 */ /* 0x000fe20000000800 */
[----:B------:R1:W-:Y:S01]  /*2400*/  @P6 LDGSTS.E.BYPASS.LTC128B.128 [R243+0x5080], [R8.64], !P4 ;  /* 0x0508000008f36fae */ /* 0x0003e2000e101d54 */
[----:B------:R-:W-:Y:S01]  /*2410*/  LOP3.LUT R0, R0, 0x1c0, RZ, 0xc0, !PT ;  /* 0x000001c000007812 */ /* 0x000fe200078ec0ff */
[----:B------:R-:W-:Y:S01]  /*2420*/  IMAD.IADD R10, R11, 0x1, -R10 ;  /* 0x000000010b0a7824 */ /* 0x000fe200078e0a0a */
[C---:B------:R-:W-:Y:S01]  /*2430*/  ISETP.LT.OR P1, PT, R24.reuse, 0x1, P4 ;  /* 0x000000011800780c */ /* 0x040fe20002721670 */
[----:B------:R1:W-:Y:S01]  /*2440*/  @P6 LDGSTS.E.BYPASS.LTC128B.128 [R243+0x6880], [R8.64+0x80], !P3 ;  /* 0x0688008008f36fae */ /* 0x0003e2000d901d54 */
[----:B------:R-:W-:-:S03]  /*2450*/  ISETP.LT.OR P6, PT, R24, 0x1, P3 ;  /* 0x000000011800780c */ /* 0x000fc60001fc1670 */
[----:B------:R4:W-:Y:S04]  /*2460*/  @P5 LDGSTS.E.BYPASS.LTC128B.128 [R243+0x5880], [R6.64], !P4 ;  /* 0x0588000006f35fae */ /* 0x0009e8000e101d54 */
[----:B------:R4:W-:Y:S04]  /*2470*/  @P5 LDGSTS.E.BYPASS.LTC128B.128 [R243+0x7080], [R6.64+0x80], !P3 ;  /* 0x0708008006f35fae */ /* 0x0009e8000d901d54 */
[----:B------:R5:W-:Y:S04]  /*2480*/  @P2 LDGSTS.E.BYPASS.LTC128B.128 [R243+0x6080], [R4.64], !P4 ;  /* 0x0608000004f32fae */ /* 0x000be8000e101d54 */
[----:B------:R5:W-:Y:S04]  /*2490*/  @P2 LDGSTS.E.BYPASS.LTC128B.128 [R243+0x7880], [R4.64+0x80], !P3 ;  /* 0x0788008004f32fae */ /* 0x000be8000d901d54 */
[----:B------:R-:W0:Y:S01]  /*24a0*/  LDGDEPBAR ;  /* 0x00000000000079af */ /* 0x000e220000000000 */
[----:B----4-:R-:W-:-:S02]  /*24b0*/  IMAD.SHL.U32 R6, R23, 0x40, RZ ;  /* 0x0000004017067824 */ /* 0x010fc400078e00ff */
[----:B------:R-:W-:-:S05]  /*24c0*/  IMAD.SHL.U32 R7, R20, 0x8, RZ ;  /* 0x0000000814077824 */ /* 0x000fca00078e00ff */
[----:B------:R-:W-:Y:S01]  /*24d0*/  LOP3.LUT R7, R0, 0x8, R7, 0xf8, !PT ;  /* 0x0000000800077812 */ /* 0x000fe200078ef807 */
[----:B-----5:R-:W-:Y:S01]  /*24e0*/  IMAD.SHL.U32 R5, R26, 0x40, RZ ;  /* 0x000000401a057824 */ /* 0x020fe200078e00ff */
[----:B------:R-:W-:-:S04]  /*24f0*/  DEPBAR.LE SB0, 0x1 ;  /* 0x000080400000791a */ /* 0x000fc80000000000 */
[----:B------:R-:W-:Y:S01]  /*2500*/  LOP3.LUT R4, R6, 0x1c0, RZ, 0xc0, !PT ;  /* 0x000001c006047812 */ /* 0x000fe200078ec0ff */
[----:B------:R-:W-:-:S04]  /*2510*/  DEPBAR.LE SB0, 0x0 ;  /* 0x000080000000791a */ /* 0x000fc80000000000 */
[----:B------:R-:W-:Y:S01]  /*2520*/  IMAD.SHL.U32 R6, R10, 0x8, RZ ;  /* 0x000000080a067824 */ /* 0x000fe200078e00ff */
[----:B------:R-:W-:Y:S02]  /*2530*/  LOP3.LUT R117, R5, 0xfffffe00, RZ, 0xc0, !PT ;  /* 0xfffffe0005757812 */ /* 0x000fe400078ec0ff */
[----:B------:R-:W-:Y:S02]  /*2540*/  SHF.R.U32.HI R0, RZ, 0x3, R0 ;  /* 0x00000003ff007819 */ /* 0x000fe40000011600 */
[----:B------:R-:W-:Y:S02]  /*2550*/  LOP3.LUT R5, R4, 0x8, R6, 0xf8, !PT ;  /* 0x0000000804057812 */ /* 0x000fe400078ef806 */
[----:B------:R-:W-:Y:S02]  /*2560*/  SHF.R.U32.HI R4, RZ, 0x3, R4 ;  /* 0x00000003ff047819 */ /* 0x000fe40000011604 */
[----:B------:R-:W-:Y:S02]  /*2570*/  LOP3.LUT R0, R7, R0, RZ, 0x3c, !PT ;  /* 0x0000000007007212 */ /* 0x000fe400078e3cff */
[----:B------:R-:W-:Y:S01]  /*2580*/  LOP3.LUT R116, R5, R4, RZ, 0x3c, !PT ;  /* 0x0000000405747212 */ /* 0x000fe200078e3cff */
[----:B------:R-:W-:-:S02]  /*2590*/  IMAD R4, R120, 0x400, R117 ;  /* 0x0000040078047824 */ /* 0x000fc400078e0275 */
[----:B------:R-:W-:Y:S02]  /*25a0*/  IMAD R0, R10, 0x200, R0 ;  /* 0x000002000a007824 */ /* 0x000fe400078e0200 */
[----:B------:R-:W-:Y:S02]  /*25b0*/  IMAD.IADD R4, R116, 0x1, R4 ;  /* 0x0000000174047824 */ /* 0x000fe400078e0204 */
[----:B------:R-:W-:Y:S01]  /*25c0*/  IMAD.SHL.U32 R224, R0, 0x2, RZ ;  /* 0x0000000200e07824 */ /* 0x000fe200078e00ff */
[----:B------:R-:W-:Y:S01]  /*25d0*/  BAR.SYNC.DEFER_BLOCKING 0x0 ;  /* 0x0000000000007b1d */ /* 0x000fe20000010000 */
[----:B------:R-:W-:-:S03]  /*25e0*/  IMAD.SHL.U32 R231, R4, 0x2, RZ ;  /* 0x0000000204e77824 */ /* 0x000fc600078e00ff */
[C---:B------:R-:W-:Y:S01]  /*25f0*/  IADD3 R0, R224.reuse, 0x5080, RZ ;  /* 0x00005080e0007810 */ /* 0x040fe20007ffe0ff */
[C-C-:B------:R-:W-:Y:S01]  /*2600*/  IMAD R233, R3.reuse, 0x2, R231.reuse ;  /* 0x0000000203e97824 */ /* 0x140fe200078e02e7 */
[----:B------:R-:W-:Y:S01]  /*2610*/  IADD3 R235, R224, 0x50a0, RZ ;  /* 0x000050a0e0eb7810 */ /* 0x000fe20007ffe0ff */
[----:B------:R-:W-:Y:S01]  /*2620*/  IMAD R232, R2, 0x2, R231 ;  /* 0x0000000202e87824 */ /* 0x000fe200078e02e7 */
[----:B------:R-:W-:Y:S01]  /*2630*/  @P0 IADD3 R235, R0, -0x20, RZ ;  /* 0xffffffe000eb0810 */ /* 0x000fe20007ffe0ff */
[----:B------:R-:W-:Y:S02]  /*2640*/  IMAD R234, R2, 0x2, R233 ;  /* 0x0000000202ea7824 */ /* 0x000fe400078e02e9 */
[----:B------:R-:W-:Y:S01]  /*2650*/  IMAD R236, R3, 0x2, R232 ;  /* 0x0000000203ec7824 */ /* 0x000fe200078e02e8 */
[C---:B------:R-:W-:Y:S02]  /*2660*/  IADD3 R241, R235.reuse, 0x800, RZ ;  /* 0x00000800ebf17810 */ /* 0x040fe40007ffe0ff */
[----:B------:R-:W-:-:S02]  /*2670*/  IADD3 R240, R235, 0x1000, RZ ;  /* 0x00001000ebf07810 */ /* 0x000fc40007ffe0ff */
[C---:B------:R-:W-:Y:S02]  /*2680*/  IADD3 R239, R235.reuse, 0x1800, RZ ;  /* 0x00001800ebef7810 */ /* 0x040fe40007ffe0ff */
[C---:B------:R-:W-:Y:S02]  /*2690*/  IADD3 R238, R235.reuse, 0x2000, RZ ;  /* 0x00002000ebee7810 */ /* 0x040fe40007ffe0ff */
[----:B------:R-:W-:Y:S01]  /*26a0*/  IADD3 R237, R235, 0x2800, RZ ;  /* 0x00002800ebed7810 */ /* 0x000fe20007ffe0ff */
[----:B-1----:R-:W-:Y:S04]  /*26b0*/  LDSM.16.M88.4 R8, [R231+0x8080] ;  /* 0x00808000e708783b */ /* 0x002fe80000000200 */
[----:B------:R-:W-:Y:S04]  /*26c0*/  LDSM.16.M88.4 R4, [R231+0xa080] ;  /* 0x00a08000e704783b */ /* 0x000fe80000000200 */
[----:B--23--:R-:W1:Y:S04]  /*26d0*/  LDSM.16.M88.4 R16, [R224+0x5880] ;  /* 0x00588000e010783b */ /* 0x00ce680000000200 */
[----:B------:R-:W2:Y:S04]  /*26e0*/  LDSM.16.M88.4 R12, [R224+0x5080] ;  /* 0x00508000e00c783b */ /* 0x000ea80000000200 */
[----:B------:R-:W3:Y:S04]  /*26f0*/  LDSM.16.M88.4 R20, [R224+0x6080] ;  /* 0x00608000e014783b */ /* 0x000ee80000000200 */
[----:B------:R-:W-:Y:S04]  /*2700*/  LDSM.16.M88.4 R36, [R235] ;  /* 0x00000000eb24783b */ /* 0x000fe80000000200 */
[----:B------:R-:W-:Y:S04]  /*2710*/  LDSM.16.M88.4 R48, [R235+0x1000] ;  /* 0x00100000eb30783b */ /* 0x000fe80000000200 */
[----:B------:R-:W-:Y:S01]  /*2720*/  LDSM.16.M88.4 R40, [R235+0x800] ;  /* 0x00080000eb28783b */ /* 0x000fe20000000200 */
[-C--:B-1----:R-:W-:Y:S08]  /*2730*/  HMMA.16816.F32 R64, R8, R16.reuse, RZ ;  /* 0x000000100840723c */ /* 0x082ff000000018ff */
[----:B------:R-:W-:Y:S07]  /*2740*/  HMMA.16816.F32 R44, R4, R16, RZ ;  /* 0x00000010042c723c */ /* 0x000fee00000018ff */
[----:B------:R-:W-:Y:S01]  /*2750*/  IMAD.U32 R16, RZ, RZ, UR26 ;  /* 0x0000001aff107e24 */ /* 0x000fe2000f8e00ff */
[----:B--2---:R-:W-:Y:S01]  /*2760*/  HMMA.16816.F32 R68, R8, R12, RZ ;  /* 0x0000000c0844723c */ /* 0x004fe200000018ff */
[----:B------:R-:W-:Y:S01]  /*2770*/  UIADD3 UR26, UR27, UR11, URZ ;  /* 0x0000000b1b1a7290 */ /* 0x000fe2000fffe03f */
[----:B------:R-:W-:-:S02]  /*2780*/  IMAD.U32 R17, RZ, RZ, UR27 ;  /* 0x0000001bff117e24 */ /* 0x000fc4000f8e00ff */
[----:B------:R-:W-:Y:S02]  /*2790*/  UMOV UR11, 0x5 ;  /* 0x00000005000b7882 */ /* 0x000fe40000000000 */
[----:B------:R-:W-:Y:S02]  /*27a0*/  UIMAD UR26, UR26, 0x30, URZ ;  /* 0x000000301a1a78a4 */ /* 0x000fe4000f8e023f */
[----:B------:R-:W-:Y:S01]  /*27b0*/  HMMA.16816.F32 R32, R4, R12, RZ ;  /* 0x0000000c0420723c */ /* 0x000fe200000018ff */
[----:B------:R-:W-:-:S07]  /*27c0*/  USHF.L.U64.HI UR11, UR6, UR11, UR7 ;  /* 0x0000000b060b7299 */ /* 0x000fce0008010207 */
[-C--:B------:R-:W-:Y:S08]  /*27d0*/  HMMA.16816.F32 R56, R4, R14.reuse, RZ ;  /* 0x0000000e0438723c */ /* 0x080ff000000018ff */
[----:B------:R-:W-:Y:S01]  /*27e0*/  HMMA.16816.F32 R88, R8, R14, RZ ;  /* 0x0000000e0858723c */ /* 0x000fe200000018ff */
[----:B------:R-:W1:Y:S07]  /*27f0*/  LDSM.16.M88.4 R12, [R233+0xa080] ;  /* 0x00a08000e90c783b */ /* 0x000e6e0000000200 */
[C---:B------:R-:W-:Y:S08]  /*2800*/  HMMA.16816.F32 R52, R4.reuse, R18, RZ ;  /* 0x000000120434723c */ /* 0x040ff000000018ff */
[C---:B---3--:R-:W-:Y:S08]  /*2810*/  HMMA.16816.F32 R28, R4.reuse, R20, RZ ;  /* 0x00000014041c723c */ /* 0x048ff000000018ff */
[----:B------:R-:W-:Y:S07]  /*2820*/  HMMA.16816.F32 R60, R4, R22, RZ ;  /* 0x00000016043c723c */ /* 0x000fee00000018ff */
[----:B------:R-:W-:Y:S01]  /*2830*/  IMAD.WIDE.U32 R6, R16, 0x30, R72 ;  /* 0x0000003010067825 */ /* 0x000fe200078e0048 */
[----:B------:R-:W-:Y:S01]  /*2840*/  HMMA.16816.F32 R92, R8, R18, RZ ;  /* 0x00000012085c723c */ /* 0x000fe200000018ff */
[----:B------:R-:W2:Y:S03]  /*2850*/  LDSM.16.M88.4 R16, [R233+0x8080] ;  /* 0x00808000e910783b */ /* 0x000ea60000000200 */
[----:B------:R-:W-:-:S02]  /*2860*/  LEA R4, P0, R6, c[0x0][0x1f8], 0x1 ;  /* 0x00007e0006047a11 */ /* 0x000fc400078008ff */
[----:B------:R-:W-:Y:S02]  /*2870*/  IADD3 R0, R7, UR26, RZ ;  /* 0x0000001a07007c10 */ /* 0x000fe4000fffe0ff */
[C---:B------:R-:W-:Y:S02]  /*2880*/  HMMA.16816.F32 R80, R8.reuse, R20, RZ ;  /* 0x000000140850723c */ /* 0x040fe400000018ff */
[----:B------:R-:W-:Y:S01]  /*2890*/  LEA.HI.X R5, R6, c[0x0][0x1fc], R0, 0x1, P0 ;  /* 0x00007f0006057a11 */ /* 0x000fe200000f0c00 */
[----:B------:R-:W-:Y:S01]  /*28a0*/  IMAD.U32 R0, RZ, RZ, UR12 ;  /* 0x0000000cff007e24 */ /* 0x000fe2000f8e00ff */
[----:B------:R-:W-:Y:S02]  /*28b0*/  IADD3 R6, P2, R4, UR12, RZ ;  /* 0x0000000c04067c10 */ /* 0x000fe4000ff5e0ff */
[----:B------:R-:W-:Y:S01]  /*28c0*/  ISETP.LT.OR P0, PT, R24, 0x11, P4 ;  /* 0x000000111800780c */ /* 0x000fe20002701670 */
[----:B------:R-:W-:Y:S01]  /*28d0*/  @!PT LDS RZ, [RZ] ;  /* 0x00000000fffff984 */ /* 0x000fe20000000800 */
[----:B------:R-:W-:Y:S01]  /*28e0*/  @!PT LDS RZ, [RZ] ;  /* 0x00000000fffff984 */ /* 0x000fe20000000800 */
[----:B------:R-:W-:Y:S01]  /*28f0*/  @!PT LDS RZ, [RZ] ;  /* 0x00000000fffff984 */ /* 0x000fe20000000800 */
[----:B------:R3:W-:Y:S01]  /*2900*/  LDGSTS.E.BYPASS.LTC128B.128 [R243+0x2080], [R4.64], !P1 ;  /* 0x0208000004f37fae */ /* 0x0007e2000c901d54 */
[----:B------:R-:W-:Y:S01]  /*2910*/  HMMA.16816.F32 R20, R8, R22, RZ ;  /* 0x000000160814723c */ /* 0x000fe200000018ff */
[----:B------:R-:W-:-:S02]  /*2920*/  IADD3.X R7, R5, UR11, RZ, P2, !PT ;  /* 0x0000000b05077c10 */ /* 0x000fc400097fe4ff */
[----:B------:R3:W-:Y:S01]  /*2930*/  LDGSTS.E.BYPASS.LTC128B.128 [R243+0x3880], [R4.64+0x80], !P6 ;  /* 0x0388008004f37fae */ /* 0x0007e2000f101d54 */
[----:B------:R-:W-:Y:S02]  /*2940*/  ISETP.LT.OR P6, PT, R24, 0x11, P3 ;  /* 0x000000111800780c */ /* 0x000fe40001fc1670 */
[----:B------:R-:W-:Y:S02]  /*2950*/  LOP3.LUT P1, RZ, R25, 0x4, RZ, 0xc0, !PT ;  /* 0x0000000419ff7812 */ /* 0x000fe4000782c0ff */
[----:B------:R-:W-:Y:S01]  /*2960*/  IADD3 R8, P5, P2, R0, 0x80, R4 ;  /* 0x0000008000087810 */ /* 0x000fe20007abe004 */
[----:B------:R-:W-:Y:S01]  /*2970*/  IMAD.MOV.U32 R0, RZ, RZ, 0x40 ;  /* 0x00000040ff007424 */ /* 0x000fe200078e00ff */
[----:B-1----:R-:W-:Y:S01]  /*2980*/  HMMA.16816.F32 R104, R12, R36, R32 ;  /* 0x000000240c68723c */ /* 0x002fe20000001820 */
[----:B------:R1:W-:Y:S01]  /*2990*/  LDGSTS.E.BYPASS.LTC128B.128 [R243+0x2880], [R6.64], !P0 ;  /* 0x0288000006f37fae */ /* 0x0003e2000c101d54 */
[----:B------:R-:W-:Y:S02]  /*29a0*/  IADD3.X R9, RZ, UR11, R5, P5, P2 ;  /* 0x0000000bff097c10 */ /* 0x000fe4000afe4405 */
[----:B------:R-:W-:-:S02]  /*29b0*/  ISETP.LT.OR P5, PT, R24, 0x21, P4 ;  /* 0x000000211800780c */ /* 0x000fc400027a1670 */
[----:B------:R-:W-:Y:S01]  /*29c0*/  ISETP.LT.OR P2, PT, R24, 0x21, P3 ;  /* 0x000000211800780c */ /* 0x000fe20001f41670 */
[----:B------:R4:W-:Y:S01]  /*29d0*/  LDGSTS.E.BYPASS.LTC128B.128 [R243+0x4080], [R8.64], !P6 ;  /* 0x0408000008f37fae */ /* 0x0009e2000f101d54 */
[----:B------:R-:W-:Y:S01]  /*29e0*/  SEL R0, R0, 0xffffffc0, !P1 ;  /* 0xffffffc000007807 */ /* 0x000fe20004800000 */
[C---:B------:R-:W-:Y:S04]  /*29f0*/  HMMA.16816.F32 R96, R12.reuse, R48, R28 ;  /* 0x000000300c60723c */ /* 0x040fe8000000181c */
[----:B------:R-:W-:Y:S02]  /*2a00*/  IMAD.IADD R230, R224, 0x1, R0 ;  /* 0x00000001e0e67824 */ /* 0x000fe400078e0200 */
[----:B------:R-:W-:Y:S01]  /*2a10*/  IMAD.IADD R229, R0, 0x1, R235 ;  /* 0x0000000100e57824 */ /* 0x000fe200078e02eb */
[----:B------:R-:W-:Y:S01]  /*2a20*/  LOP3.LUT R0, R116, R117, RZ, 0xfc, !PT ;  /* 0x0000007574007212 */ /* 0x000fe200078efcff */
[----:B------:R-:W-:Y:S01]  /*2a30*/  HMMA.16816.F32 R100, R12, R40, R44 ;  /* 0x000000280c64723c */ /* 0x000fe2000000182c */
[----:B---3--:R-:W-:-:S04]  /*2a40*/  IADD3 R4, P0, R6, UR12, RZ ;  /* 0x0000000c06047c10 */ /* 0x008fc8000ff1e0ff */
[----:B------:R-:W-:-:S03]  /*2a50*/  IADD3.X R5, R7, UR11, RZ, P0, !PT ;  /* 0x0000000b07057c10 */ /* 0x000fc600087fe4ff */
[C---:B------:R-:W-:Y:S01]  /*2a60*/  HMMA.16816.F32 R84, R12.reuse, R38, R56 ;  /* 0x000000260c54723c */ /* 0x040fe20000001838 */
[----:B------:R-:W-:Y:S01]  /*2a70*/  PLOP3.LUT P0, PT, PT, PT, UP0, 0x80, 0x0 ;  /* 0x000000000000781c */ /* 0x000fe20003f0f008 */
[----:B------:R1:W-:Y:S04]  /*2a80*/  LDGSTS.E.BYPASS.LTC128B.128 [R243+0x3080], [R4.64], !P5 ;  /* 0x0308000004f37fae */ /* 0x0003e8000e901d54 */
[----:B------:R1:W-:Y:S02]  /*2a90*/  LDGSTS.E.BYPASS.LTC128B.128 [R243+0x4880], [R4.64+0x80], !P2 ;  /* 0x0488008004f37fae */ /* 0x0003e4000d101d54 */
[C---:B------:R-:W-:Y:S02]  /*2aa0*/  HMMA.16816.F32 R76, R12.reuse, R42, R52 ;  /* 0x0000002a0c4c723c */ /* 0x040fe40000001834 */
[----:B----4-:R-:W-:Y:S04]  /*2ab0*/  LDSM.16.M88.4 R8, [R232+0xa080] ;  /* 0x00a08000e808783b */ /* 0x010fe80000000200 */
[----:B------:R-:W3:Y:S02]  /*2ac0*/  LDSM.16.M88.4 R24, [R230+0x5880] ;  /* 0x00588000e618783b */ /* 0x000ee40000000200 */
[----:B------:R-:W-:Y:S02]  /*2ad0*/  HMMA.16816.F32 R72, R12, R50, R60 ;  /* 0x000000320c48723c */ /* 0x000fe4000000183c */
[----:B------:R-:W4:Y:S04]  /*2ae0*/  LDSM.16.M88.4 R28, [R230+0x5080] ;  /* 0x00508000e61c783b */ /* 0x000f280000000200 */
[----:B------:R-:W5:Y:S02]  /*2af0*/  LDSM.16.M88.4 R32, [R230+0x6080] ;  /* 0x00608000e620783b */ /* 0x000f640000000200 */
[C---:B--2---:R-:W-:Y:S02]  /*2b00*/  HMMA.16816.F32 R68, R16.reuse, R36, R68 ;  /* 0x000000241044723c */ /* 0x044fe40000001844 */
[----:B------:R-:W2:Y:S04]  /*2b10*/  LDSM.16.M88.4 R12, [R232+0x8080] ;  /* 0x00808000e80c783b */ /* 0x000ea80000000200 */
[----:B------:R-:W-:Y:S02]  /*2b20*/  LDSM.16.M88.4 R60, [R229+0x800] ;  /* 0x00080000e53c783b */ /* 0x000fe40000000200 */
[C---:B------:R-:W-:Y:S02]  /*2b30*/  HMMA.16816.F32 R64, R16.reuse, R40, R64 ;  /* 0x000000281040723c */ /* 0x040fe40000001840 */
[----:B-1----:R-:W-:Y:S04]  /*2b40*/  LDSM.16.M88.4 R4, [R234+0xa080] ;  /* 0x00a08000ea04783b */ /* 0x002fe80000000200 */
[----:B------:R-:W-:Y:S02]  /*2b50*/  LDSM.16.M88.4 R56, [R229+0x1000] ;  /* 0x00100000e538783b */ /* 0x000fe40000000200 */
[C---:B------:R-:W-:Y:S02]  /*2b60*/  HMMA.16816.F32 R52, R16.reuse, R48, R80 ;  /* 0x000000301034723c */ /* 0x040fe40000001850 */
[----:B------:R-:W0:Y:S06]  /*2b70*/  LDGDEPBAR ;  /* 0x00000000000079af */ /* 0x000e2c0000000000 */
[C---:B------:R-:W-:Y:S01]  /*2b80*/  HMMA.16816.F32 R44, R16.reuse, R38, R88 ;  /* 0x00000026102c723c */ /* 0x040fe20000001858 */
[----:B------:R-:W1:Y:S07]  /*2b90*/  LDSM.16.M88.4 R36, [R229] ;  /* 0x00000000e524783b */ /* 0x000e6e0000000200 */
[C---:B------:R-:W-:Y:S08]  /*2ba0*/  HMMA.16816.F32 R40, R16.reuse, R42, R92 ;  /* 0x0000002a1028723c */ /* 0x040ff0000000185c */
[----:B------:R-:W-:Y:S01]  /*2bb0*/  HMMA.16816.F32 R48, R16, R50, R20 ;  /* 0x000000321030723c */ /* 0x000fe20000001814 */
[----:B------:R-:W1:Y:S04]  /*2bc0*/  LDSM.16.M88.4 R20, [R234+0x8080] ;  /* 0x00808000ea14783b */ /* 0x000e680000000200 */
[----:B------:R-:W-:Y:S03]  /*2bd0*/  LDSM.16.M88.4 R16, [R231+0xe080] ;  /* 0x00e08000e710783b */ /* 0x000fe60000000200 */
[C---:B---3--:R-:W-:Y:S08]  /*2be0*/  HMMA.16816.F32 R88, R8.reuse, R26, R76 ;  /* 0x0000001a0858723c */ /* 0x048ff0000000184c */
[C---:B----4-:R-:W-:Y:S08]  /*2bf0*/  HMMA.16816.F32 R80, R8.reuse, R28, R104 ;  /* 0x0000001c0850723c */ /* 0x050ff00000001868 */
[C---:B------:R-:W-:Y:S08]  /*2c00*/  HMMA.16816.F32 R92, R8.reuse, R24, R100 ;  /* 0x00000018085c723c */ /* 0x040ff00000001864 */
[C---:B-----5:R-:W-:Y:S08]  /*2c10*/  HMMA.16816.F32 R96, R8.reuse, R32, R96 ;  /* 0x000000200860723c */ /* 0x060ff00000001860 */
[C---:B------:R-:W-:Y:S08]  /*2c20*/  HMMA.16816.F32 R84, R8.reuse, R30, R84 ;  /* 0x0000001e0854723c */ /* 0x040ff00000001854 */
[----:B------:R-:W-:Y:S08]  /*2c30*/  HMMA.16816.F32 R76, R8, R34, R72 ;  /* 0x00000022084c723c */ /* 0x000ff00000001848 */
[C---:B--2---:R-:W-:Y:S08]  /*2c40*/  HMMA.16816.F32 R8, R12.reuse, R28, R68 ;  /* 0x0000001c0c08723c */ /* 0x044ff00000001844 */
[C---:B------:R-:W-:Y:S01]  /*2c50*/  HMMA.16816.F32 R68, R12.reuse, R30, R44 ;  /* 0x0000001e0c44723c */ /* 0x040fe2000000182c */
[----:B------:R-:W2:Y:S07]  /*2c60*/  LDSM.16.M88.4 R28, [R224+0x6880] ;  /* 0x00688000e01c783b */ /* 0x000eae0000000200 */
[C---:B------:R-:W-:Y:S08]  /*2c70*/  HMMA.16816.F32 R104, R12.reuse, R24, R64 ;  /* 0x000000180c68723c */ /* 0x040ff00000001840 */
[C---:B------:R-:W-:Y:S01]  /*2c80*/  HMMA.16816.F32 R112, R12.reuse, R26, R40 ;  /* 0x0000001a0c70723c */ /* 0x040fe20000001828 */
[----:B------:R-:W3:Y:S07]  /*2c90*/  LDSM.16.M88.4 R24, [R224+0x7080] ;  /* 0x00708000e018783b */ /* 0x000eee0000000200 */
[C---:B------:R-:W-:Y:S01]  /*2ca0*/  HMMA.16816.F32 R108, R12.reuse, R32, R52 ;  /* 0x000000200c6c723c */ /* 0x040fe20000001834 */
[----:B------:R-:W-:Y:S07]  /*2cb0*/  LDSM.16.M88.4 R52, [R235+0x1800] ;  /* 0x00180000eb34783b */ /* 0x000fee0000000200 */
[----:B------:R-:W-:Y:S01]  /*2cc0*/  HMMA.16816.F32 R44, R12, R34, R48 ;  /* 0x000000220c2c723c */ /* 0x000fe20000001830 */
[----:B------:R-:W4:Y:S04]  /*2cd0*/  LDSM.16.M88.4 R12, [R224+0x7880] ;  /* 0x00788000e00c783b */ /* 0x000f280000000200 */
[----:B------:R-:W-:Y:S03]  /*2ce0*/  LDSM.16.M88.4 R48, [R235+0x2000] ;  /* 0x00200000eb30783b */ /* 0x000fe60000000200 */
[C---:B-1----:R-:W-:Y:S08]  /*2cf0*/  HMMA.16816.F32 R40, R4.reuse, R36, R80 ;  /* 0x000000240428723c */ /* 0x042ff00000001850 */
[C---:B------:R-:W-:Y:S08]  /*2d00*/  HMMA.16816.F32 R64, R4.reuse, R60, R92 ;  /* 0x0000003c0440723c */ /* 0x040ff0000000185c */
[----:B------:R-:W-:Y:S08]  /*2d10*/  HMMA.16816.F32 R32, R4, R38, R84 ;  /* 0x000000260420723c */ /* 0x000ff00000001854 */
[----:B------:R-:W-:Y:S01]  /*2d20*/  HMMA.16816.F32 R92, R20, R36, R8 ;  /* 0x00000024145c723c */ /* 0x000fe20000001808 */
[----:B------:R-:W1:Y:S07]  /*2d30*/  LDSM.16.M88.4 R8, [R231+0xc080] ;  /* 0x00c08000e708783b */ /* 0x000e6e0000000200 */
[C---:B------:R-:W-:Y:S08]  /*2d40*/  HMMA.16816.F32 R72, R4.reuse, R62, R88 ;  /* 0x0000003e0448723c */ /* 0x040ff00000001858 */
[C---:B------:R-:W-:Y:S08]  /*2d50*/  HMMA.16816.F32 R100, R4.reuse, R56, R96 ;  /* 0x000000380464723c */ /* 0x040ff00000001860 */
[----:B------:R-:W-:Y:S01]  /*2d60*/  HMMA.16816.F32 R96, R4, R58, R76 ;  /* 0x0000003a0460723c */ /* 0x000fe2000000184c */
[----:B------:R-:W5:Y:S07]  /*2d70*/  LDSM.16.M88.4 R4, [R233+0xe080] ;  /* 0x00e08000e904783b */ /* 0x000f6e0000000200 */
[C---:B------:R-:W-:Y:S01]  /*2d80*/  HMMA.16816.F32 R84, R20.reuse, R38, R68 ;  /* 0x000000261454723c */ /* 0x040fe20000001844 */
[----:B------:R-:W1:Y:S07]  /*2d90*/  LDSM.16.M88.4 R68, [R235+0x2800] ;  /* 0x00280000eb44783b */ /* 0x000e6e0000000200 */
[C---:B------:R-:W-:Y:S08]  /*2da0*/  HMMA.16816.F32 R88, R20.reuse, R60, R104 ;  /* 0x0000003c1458723c */ /* 0x040ff00000001868 */
[C---:B------:R-:W-:Y:S08]  /*2db0*/  HMMA.16816.F32 R104, R20.reuse, R62, R112 ;  /* 0x0000003e1468723c */ /* 0x040ff00000001870 */
[C---:B------:R-:W-:Y:S08]  /*2dc0*/  HMMA.16816.F32 R108, R20.reuse, R56, R108 ;  /* 0x00000038146c723c */ /* 0x040ff0000000186c */
[----:B------:R-:W-:Y:S01]  /*2dd0*/  HMMA.16816.F32 R80, R20, R58, R44 ;  /* 0x0000003a1450723c */ /* 0x000fe2000000182c */
[----:B------:R-:W1:Y:S07]  /*2de0*/  LDSM.16.M88.4 R20, [R233+0xc080] ;  /* 0x00c08000e914783b */ /* 0x000e6e0000000200 */
[C---:B--2---:R-:W-:Y:S08]  /*2df0*/  HMMA.16816.F32 R76, R16.reuse, R28, R40 ;  /* 0x0000001c104c723c */ /* 0x044ff00000001828 */
[C---:B------:R-:W-:Y:S08]  /*2e00*/  HMMA.16816.F32 R44, R16.reuse, R30, R32 ;  /* 0x0000001e102c723c */ /* 0x040ff00000001820 */
[C---:B---3--:R-:W-:Y:S08]  /*2e10*/  HMMA.16816.F32 R40, R16.reuse, R24, R64 ;  /* 0x000000181028723c */ /* 0x048ff00000001840 */
[C---:B------:R-:W-:Y:S08]  /*2e20*/  HMMA.16816.F32 R36, R16.reuse, R26, R72 ;  /* 0x0000001a1024723c */ /* 0x040ff00000001848 */
[----:B----4-:R-:W-:Y:S08]  /*2e30*/  HMMA.16816.F32 R32, R16, R12, R100 ;  /* 0x0000000c1020723c */ /* 0x010ff00000001864 */
[C---:B-1----:R-:W-:Y:S08]  /*2e40*/  HMMA.16816.F32 R72, R8.reuse, R28, R92 ;  /* 0x0000001c0848723c */ /* 0x042ff0000000185c */
        /* <DEDUP_REMOVED lines=9> */
[C---:B-----5:R-:W-:Y:S01]  /*2ee0*/  HMMA.16816.F32 R108, R4.reuse, R48, R40 ;  /* 0x00000030046c723c */ /* 0x060fe20000001828 */
[----:B------:R-:W1:Y:S07]  /*2ef0*/  LDSM.16.M88.4 R40, [R230+0x6880] ;  /* 0x00688000e628783b */ /* 0x000e6e0000000200 */
[C---:B------:R-:W-:Y:S01]  /*2f00*/  HMMA.16816.F32 R104, R4.reuse, R50, R36 ;  /* 0x000000320468723c */ /* 0x040fe20000001824 */
[----:B------:R-:W2:Y:S07]  /*2f10*/  LDSM.16.M88.4 R36, [R230+0x7080] ;  /* 0x00708000e624783b */ /* 0x000eae0000000200 */
[C---:B------:R-:W-:Y:S01]  /*2f20*/  HMMA.16816.F32 R100, R4.reuse, R68, R32 ;  /* 0x000000440464723c */ /* 0x040fe20000001820 */
        /* <DEDUP_REMOVED lines=9> */
[----:B------:R-:W-:Y:S07]  /*2fc0*/  LDSM.16.M88.4 R28, [R229+0x1800] ;  /* 0x00180000e51c783b */ /* 0x000fee0000000200 */
[C---:B------:R-:W-:Y:S01]  /*2fd0*/  HMMA.16816.F32 R60, R20.reuse, R68, R24 ;  /* 0x00000044143c723c */ /* 0x040fe20000001818 */
[----:B------:R-:W-:Y:S07]  /*2fe0*/  LDSM.16.M88.4 R24, [R229+0x2000] ;  /* 0x00200000e518783b */ /* 0x000fee0000000200 */
[----:B------:R-:W-:Y:S01]  /*2ff0*/  HMMA.16816.F32 R56, R20, R70, R80 ;  /* 0x000000461438723c */ /* 0x000fe20000001850 */
[----:B------:R-:W4:Y:S01]  /*3000*/  LDSM.16.M88.4 R20, [R229+0x2800] ;  /* 0x00280000e514783b */ /* 0x000f220000000200 */
        /* <DEDUP_REMOVED lines=14> */
[C---:B------:R-:W-:Y:S08]  /*30f0*/  HMMA.16816.F32 R80, R4.reuse, R28, R80 ;  /* 0x0000001c0450723c */ /* 0x040ff00000001850 */
[----:B------:R-:W-:Y:S08]  /*3100*/  HMMA.16816.F32 R76, R4, R30, R76 ;  /* 0x0000001e044c723c */ /* 0x000ff0000000184c */
[C---:B------:R-:W-:Y:S08]  /*3110*/  HMMA.16816.F32 R52, R8.reuse, R28, R48 ;  /* 0x0000001c0834723c */ /* 0x040ff00000001830 */
[----:B------:R-:W-:Y:S08]  /*3120*/  HMMA.16816.F32 R44, R8, R30, R44 ;  /* 0x0000001e082c723c */ /* 0x000ff0000000182c */
        /* <DEDUP_REMOVED lines=12> */
[----:B------:R-:W-:Y:S01]  /*31f0*/  IMAD.WIDE.U32 R8, R118, UR7, R124 ;  /* 0x0000000776087c25 */ /* 0x000fe2000f8e007c */
[----:B------:R-:W-:Y:S02]  /*3200*/  USHF.L.U32 UR7, UR4, 0x5, URZ ;  /* 0x0000000504077899 */ /* 0x000fe4000800063f */
[----:B------:R-:W-:Y:S02]  /*3210*/  UIMAD UR6, UR6, UR28, UR25 ;  /* 0x0000001c060672a4 */ /* 0x000fe4000f8e0219 */
[----:B------:R-:W-:Y:S01]  /*3220*/  LEA R4, P0, R8, c[0x0][0x1c8], 0x1 ;  /* 0x0000720008047a11 */ /* 0x000fe200078008ff */
[----:B------:R-:W-:Y:S01]  /*3230*/  USHF.L.U64.HI UR4, UR4, 0x5, UR5 ;  /* 0x0000000504047899 */ /* 0x000fe20008010205 */
[----:B------:R-:W-:-:S02]  /*3240*/  IMAD.U32 R7, RZ, RZ, UR7 ;  /* 0x00000007ff077e24 */ /* 0x000fc4000f8e00ff */
[----:B------:R-:W-:Y:S02]  /*3250*/  IADD3 R5, R9, UR6, RZ ;  /* 0x0000000609057c10 */ /* 0x000fe4000fffe0ff */
[----:B------:R-:W-:Y:S02]  /*3260*/  IADD3 R6, P5, R4, UR7, RZ ;  /* 0x0000000704067c10 */ /* 0x000fe4000ffbe0ff */
[----:B------:R-:W-:Y:S02]  /*3270*/  LEA.HI.X R5, R8, c[0x0][0x1cc], R5, 0x1, P0 ;  /* 0x0000730008057a11 */ /* 0x000fe400000f0c05 */
[----:B------:R-:W-:Y:S02]  /*3280*/  IADD3 R10, P2, P1, R7, 0x80, R4 ;  /* 0x00000080070a7810 */ /* 0x000fe4000795e004 */
[----:B------:R-:W-:Y:S01]  /*3290*/  IADD3 R8, P0, R6, UR7, RZ ;  /* 0x0000000706087c10 */ /* 0x000fe2000ff1e0ff */
[----:B------:R-:W-:Y:S01]  /*32a0*/  @!PT LDS RZ, [RZ] ;  /* 0x00000000fffff984 */ /* 0x000fe20000000800 */
[----:B------:R-:W-:Y:S01]  /*32b0*/  @!PT LDS RZ, [RZ] ;  /* 0x00000000fffff984 */ /* 0x000fe20000000800 */
[----:B------:R-:W-:Y:S01]  /*32c0*/  @!PT LDS RZ, [RZ] ;  /* 0x00000000fffff984 */ /* 0x000fe20000000800 */
[----:B------:R1:W-:Y:S01]  /*32d0*/  LDGSTS.E.BYPASS.LTC128B.128 [R243+0x5080], [R4.64], !P4 ;  /* 0x0508000004f37fae */ /* 0x0003e2000e101d54 */
[----:B------:R-:W-:-:S02]  /*32e0*/  IADD3.X R7, R5, UR4, RZ, P5, !PT ;  /* 0x0000000405077c10 */ /* 0x000fc4000affe4ff */
[----:B------:R-:W-:Y:S01]  /*32f0*/  IADD3.X R11, RZ, UR4, R5, P2, P1 ;  /* 0x00000004ff0b7c10 */ /* 0x000fe200097e2405 */
[----:B------:R1:W-:Y:S01]  /*3300*/  LDGSTS.E.BYPASS.LTC128B.128 [R243+0x6880], [R4.64+0x80], !P3 ;  /* 0x0688008004f37fae */ /* 0x0003e2000d901d54 */
[----:B------:R-:W-:-:S03]  /*3310*/  IADD3.X R9, R7, UR4, RZ, P0, !PT ;  /* 0x0000000407097c10 */ /* 0x000fc600087fe4ff */
[----:B------:R1:W-:Y:S04]  /*3320*/  LDGSTS.E.BYPASS.LTC128B.128 [R243+0x5880], [R6.64], !P4 ;  /* 0x0588000006f37fae */ /* 0x0003e8000e101d54 */
[----:B------:R1:W-:Y:S04]  /*3330*/  LDGSTS.E.BYPASS.LTC128B.128 [R243+0x7080], [R10.64], !P3 ;  /* 0x070800000af37fae */ /* 0x0003e8000d901d54 */
[----:B------:R1:W-:Y:S04]  /*3340*/  LDGSTS.E.BYPASS.LTC128B.128 [R243+0x6080], [R8.64], !P4 ;  /* 0x0608000008f37fae */ /* 0x0003e8000e101d54 */
[----:B------:R1:W-:Y:S02]  /*3350*/  LDGSTS.E.BYPASS.LTC128B.128 [R243+0x7880], [R8.64+0x80], !P3 ;  /* 0x0788008008f37fae */ /* 0x0003e4000d901d54 */
.L_x_1006:
[----:B-1----:R-:W-:Y:S01]  /*3360*/  FMUL.FTZ R4, R53, c[0x0][0x320] ;  /* 0x0000c80035047a20 */ /* 0x002fe20000410000 */
[----:B------:R-:W-:Y:S01]  /*3370*/  SHF.R.S32.HI R7, RZ, 0x1f, R120 ;  /* 0x0000001fff077819 */ /* 0x000fe20000011478 */
[----:B------:R-:W-:Y:S01]  /*3380*/  FMUL.FTZ R5, R40, c[0x0][0x320] ;  /* 0x0000c80028057a20 */ /* 0x000fe20000410000 */
[----:B------:R-:W-:Y:S01]  /*3390*/  LEA.HI R6, R122, R123, RZ, 0x2 ;  /* 0x0000007b7a067211 */ /* 0x000fe200078f10ff */
[----:B------:R1:W2:Y:S01]  /*33a0*/  MUFU.TANH R49, R4 ;  /* 0x0000000400317308 */ /* 0x0002a20000002400 */
[----:B------:R-:W-:Y:S01]  /*33b0*/  UISETP.NE.AND UP1, UPT, UR17, URZ, UPT ;  /* 0x0000003f1100728c */ /* 0x000fe2000bf25270 */
[----:B------:R-:W-:Y:S01]  /*33c0*/  FMUL.FTZ R10, R36, c[0x0][0x320] ;  /* 0x0000c800240a7a20 */ /* 0x000fe20000410000 */
[----:B------:R-:W-:Y:S01]  /*33d0*/  LOP3.LUT R6, R6, 0xfffffffc, RZ, 0xc0, !PT ;  /* 0xfffffffc06067812 */ /* 0x000fe200078ec0ff */
[----:B------:R-:W-:Y:S01]  /*33e0*/  UIADD3 UR4, UR9, 0x1, UR24 ;  /* 0x0000000109047890 */ /* 0x000fe2000fffe018 */
[----:B------:R-:W0:Y:S01]  /*33f0*/  LDGDEPBAR ;  /* 0x00000000000079af */ /* 0x000e220000000000 */
[----:B------:R-:W-:Y:S01]  /*3400*/  UISETP.NE.AND UP0, UPT, UR16, URZ, UPT ;  /* 0x0000003f1000728c */ /* 0x000fe2000bf05270 */
[----:B------:R-:W-:Y:S01]  /*3410*/  PLOP3.LUT P1, PT, PT, PT, UP1, 0x80, 0x0 ;  /* 0x000000000000781c */ /* 0x000fe20003f2f018 */
[----:B------:R3:W4:Y:S01]  /*3420*/  MUFU.TANH R40, R5 ;  /* 0x0000000500287308 */ /* 0x0007220000002400 */
[----:B------:R-:W-:Y:S01]  /*3430*/  IMAD.IADD R6, R123, 0x1, -R6 ;  /* 0x000000017b067824 */ /* 0x000fe200078e0a06 */
[----:B------:R-:W-:Y:S01]  /*3440*/  PLOP3.LUT P0, PT, PT, PT, UP1, 0x80, 0x0 ;  /* 0x000000000000781c */ /* 0x000fe20003f0f018 */
[----:B------:R-:W-:-:S02]  /*3450*/  ULDC UR14, c[0x0][0x324] ;  /* 0x0000c900000e7ab9 */ /* 0x000fc40000000800 */
[----:B------:R-:W-:Y:S01]  /*3460*/  ULOP3.LUT UR14, URZ, UR14, URZ, 0x33, !UPT ;  /* 0x0000000e3f0e7292 */ /* 0x000fe2000f8e333f */
[----:B-1----:R-:W-:Y:S02]  /*3470*/  FMUL.FTZ R4, R44, c[0x0][0x320] ;  /* 0x0000c8002c047a20 */ /* 0x002fe40000410000 */
        /* <DEDUP_REMOVED lines=20> */
[----:B------:R-:W-:Y:S01]  /*35c0*/  LOP3.LUT R5, R7, 0xffffffc0, RZ, 0xc0, !PT ;  /* 0xffffffc007057812 */ /* 0x000fe200078ec0ff */
[----:B------:R-:W-:Y:S02]  /*35d0*/  FMUL.FTZ R7, R29, c[0x0][0x320] ;  /* 0x0000c8001d077a20 */ /* 0x000fe40000410000 */
[----:B------:R-:W-:Y:S02]  /*35e0*/  IMAD.IADD R6, R6, 0x1, -R8 ;  /* 0x0000000106067824 */ /* 0x000fe400078e0a08 */
[----:B------:R-:W-:Y:S01]  /*35f0*/  IMAD.IADD R5, R5, 0x1, R11 ;  /* 0x0000000105057824 */ /* 0x000fe200078e020b */
[----:B------:R-:W3:Y:S03]  /*3600*/  MUFU.TANH R10, R7 ;  /* 0x00000007000a7308 */ /* 0x000ee60000002400 */
[----:B------:R-:W-:-:S02]  /*3610*/  IMAD R12, R6, 0x8, R5 ;  /* 0x00000008060c7824 */ /* 0x000fc400078e0205 */
[----:B------:R-:W-:Y:S02]  /*3620*/  FMUL.FTZ R5, R32, c[0x0][0x320] ;  /* 0x0000c80020057a20 */ /* 0x000fe40000410000 */
[----:B------:R-:W-:Y:S01]  /*3630*/  @P1 IMAD.HI.U32 R6, R12, c[0x0][0x2c8], RZ ;  /* 0x0000b2000c061a27 */ /* 0x000fe200078e00ff */
[----:B------:R5:W-:Y:S01]  /*3640*/  STL [R1+0x28], R12 ;  /* 0x0000280c01007387 */ /* 0x000be20000100800 */
[----:B------:R1:W1:Y:S02]  /*3650*/  MUFU.TANH R25, R5 ;  /* 0x0000000500197308 */ /* 0x0002640000002400 */
[----:B-1----:R-:W-:-:S06]  /*3660*/  FMUL.FTZ R5, R33, c[0x0][0x320] ;  /* 0x0000c80021057a20 */ /* 0x002fcc0000410000 */
[----:B------:R1:W1:Y:S01]  /*3670*/  MUFU.TANH R24, R5 ;  /* 0x0000000500187308 */ /* 0x0002620000002400 */
[----:B-----5:R-:W-:Y:S02]  /*3680*/  @P0 SHF.R.U32.HI R12, RZ, c[0x0][0x2cc], R6 ;  /* 0x0000b300ff0c0a19 */ /* 0x020fe40000011606 */
[----:B------:R-:W-:-:S03]  /*3690*/  PLOP3.LUT P0, PT, PT, PT, UP0, 0x40, 0x0 ;  /* 0x000000000000781c */ /* 0x000fc60003f0e808 */
[----:B------:R-:W5:Y:S01]  /*36a0*/  SHFL.IDX PT, R6, R12, RZ, 0x1c1f ;  /* 0x001c1fff0c067589 */ /* 0x000f6200000e0000 */
[----:B-1----:R-:W-:-:S04]  /*36b0*/  FMUL.FTZ R5, R28, c[0x0][0x320] ;  /* 0x0000c8001c057a20 */ /* 0x002fc80000410000 */
[----:B------:R1:W1:Y:S02]  /*36c0*/  MUFU.TANH R11, R5 ;  /* 0x00000005000b7308 */ /* 0x0002640000002400 */
[----:B-1----:R-:W-:-:S04]  /*36d0*/  LOP3.LUT R5, R9, 0x7ffffffc, RZ, 0xc0, !PT ;  /* 0x7ffffffc09057812 */ /* 0x002fc800078ec0ff */
[----:B------:R-:W-:Y:S01]  /*36e0*/  IADD3 R5, R4, -R5, RZ ;  /* 0x8000000504057210 */ /* 0x000fe20007ffe0ff */
[----:B------:R-:W-:-:S04]  /*36f0*/  IMAD.U32 R4, RZ, RZ, UR4 ;  /* 0x00000004ff047e24 */ /* 0x000fc8000f8e00ff */
[----:B------:R-:W-:Y:S02]  /*3700*/  IMAD.SHL.U32 R8, R5, 0x2, RZ ;  /* 0x0000000205087824 */ /* 0x000fe400078e00ff */
[----:B------:R-:W-:-:S03]  /*3710*/  FMUL.FTZ R5, R52, c[0x0][0x320] ;  /* 0x0000c80034057a20 */ /* 0x000fc60000410000 */
[----:B------:R1:W-:Y:S01]  /*3720*/  STL [R1+0x4], R8 ;  /* 0x0000040801007387 */ /* 0x0003e20000100800 */
[----:B------:R-:W-:Y:S01]  /*3730*/  IADD3 R4, R4, -UR15, -R8 ;  /* 0x8000000f04047c10 */ /* 0x000fe2000fffe808 */
[----:B------:R2:W1:Y:S01]  /*3740*/  MUFU.TANH R9, R5 ;  /* 0x0000000500097308 */ /* 0x0004620000002400 */
[----:B------:R-:W-:Y:S02]  /*3750*/  IADD3 R14, -R8, UR9, R119 ;  /* 0x00000009080e7c10 */ /* 0x000fe4000fffe177 */
[C---:B------:R-:W-:Y:S02]  /*3760*/  IADD3 R13, R4.reuse, c[0x0][0x328], RZ ;  /* 0x0000ca00040d7a10 */ /* 0x040fe40007ffe0ff */
[----:B------:R-:W-:Y:S02]  /*3770*/  IADD3 R15, R4, UR14, RZ ;  /* 0x0000000e040f7c10 */ /* 0x000fe4000fffe0ff */
[----:B------:R-:W-:-:S03]  /*3780*/  IADD3 R16, -R8, UR24, RZ ;  /* 0x0000001808107c10 */ /* 0x000fc6000fffe1ff */
[----:B-----5:R-:W-:Y:S01]  /*3790*/  IMAD.IADD R4, R15, 0x1, R6 ;  /* 0x000000010f047824 */ /* 0x020fe200078e0206 */
[----:B--2---:R-:W-:-:S04]  /*37a0*/  IADD3 R5, R13, R6, RZ ;  /* 0x000000060d057210 */ /* 0x004fc80007ffe0ff */
[----:B------:R-:W-:Y:S01]  /*37b0*/  IMNMX R5, R5, R14, PT ;  /* 0x0000000e05057217 */ /* 0x000fe20003800200 */
[----:B------:R-:W-:Y:S05]  /*37c0*/  @P0 BRA `(.L_x_1007) ;  /* 0x0000015000000947 */ /* 0x000fea0003800000 */
[----:B---34-:R-:W-:Y:S01]  /*37d0*/  IMAD.U32 R7, RZ, RZ, UR15 ;  /* 0x0000000fff077e24 */ /* 0x018fe2000f8e00ff */
[----:B------:R-:W-:Y:S04]  /*37e0*/  BSSY B0, `(.L_x_1008) ;  /* 0x000000f000007945 */ /* 0x000fe80003800000 */
[----:B------:R-:W-:-:S04]  /*37f0*/  IADD3 R6, -R7, UR9, R6 ;  /* 0x0000000907067c10 */ /* 0x000fc8000fffe106 */
        /* <DEDUP_REMOVED lines=9> */
.L_x_1009:
[----:B------:R-:W-:-:S04]  /*3890*/  MOV R7, c[0x0][0x32c] ;  /* 0x0000cb0000077a02 */ /* 0x000fc80000000f00 */
[----:B------:R-:W-:-:S13]  /*38a0*/  ISETP.NE.AND P0, PT, R7, 0x1, PT ;  /* 0x000000010700780c */ /* 0x000fda0003f05270 */
[----:B------:R-:W-:-:S05]  /*38b0*/  @P0 IMAD.HI.U32 R7, R6, c[0x0][0x330], RZ ;  /* 0x0000cc0006070a27 */ /* 0x000fca00078e00ff */
[----:B------:R-:W-:Y:S02]  /*38c0*/  @P0 SHF.R.U32.HI R6, RZ, c[0x0][0x334], R7 ;  /* 0x0000cd00ff060a19 */ /* 0x000fe40000011607 */
.L_x_1010:
[----:B------:R-:W-:Y:S05]  /*38d0*/  BSYNC B0 ;  /* 0x0000000000007941 */ /* 0x000fea0003800000 */
.L_x_1008:
[----:B------:R-:W-:-:S05]  /*38e0*/  IMAD R6, R6, c[0x0][0x32c], R16 ;  /* 0x0000cb0006067a24 */ /* 0x000fca00078e0210 */
[----:B------:R-:W-:Y:S02]  /*38f0*/  IADD3 R7, R6, c[0x0][0x32c], RZ ;  /* 0x0000cb0006077a10 */ /* 0x000fe40007ffe0ff */
[----:B------:R-:W-:Y:S02]  /*3900*/  IMNMX R4, R4, R6, !PT ;  /* 0x0000000604047217 */ /* 0x000fe40007800200 */
[----:B------:R-:W-:Y:S02]  /*3910*/  IMNMX R5, R5, R7, PT ;  /* 0x0000000705057217 */ /* 0x000fe40003800200 */
.L_x_1007:
[----:B---34-:R-:W-:Y:S01]  /*3920*/  FMUL.FTZ R6, R39, c[0x0][0x320] ;  /* 0x0000c80027067a20 */ /* 0x018fe20000410000 */
[----:B------:R-:W-:Y:S01]  /*3930*/  UISETP.GE.AND UP2, UPT, UR24, 0x9, UPT ;  /* 0x000000091800788c */ /* 0x000fe2000bf46270 */
[----:B------:R-:W-:Y:S01]  /*3940*/  FMUL.FTZ R7, R38, c[0x0][0x320] ;  /* 0x0000c80026077a20 */ /* 0x000fe20000410000 */
[----:B------:R-:W-:Y:S01]  /*3950*/  UISETP.GE.AND UP4, UPT, UR24, 0x1, UPT ;  /* 0x000000011800788c */ /* 0x000fe2000bf86270 */
[----:B------:R2:W3:Y:S01]  /*3960*/  MUFU.TANH R44, R6 ;  /* 0x00000006002c7308 */ /* 0x0004e20000002400 */
[----:B------:R-:W-:Y:S01]  /*3970*/  UISETP.GE.AND UP3, UPT, UR24, 0x2, UPT ;  /* 0x000000021800788c */ /* 0x000fe2000bf66270 */
[----:B-1----:R-:W-:Y:S01]  /*3980*/  FMUL.FTZ R8, R47, c[0x0][0x320] ;  /* 0x0000c8002f087a20 */ /* 0x002fe20000410000 */
[----:B------:R-:W-:Y:S01]  /*3990*/  PLOP3.LUT P0, PT, PT, PT, UP2, 0x40, 0x0 ;  /* 0x000000000000781c */ /* 0x000fe20003f0e828 */
[----:B------:R-:W-:Y:S01]  /*39a0*/  UP2UR UR25, UPR, URZ, 0x10 ;  /* 0x000000103f197883 */ /* 0x000fe20008000000 */
[----:B------:R-:W-:Y:S01]  /*39b0*/  PLOP3.LUT P2, PT, PT, PT, UP4, 0x40, 0x0 ;  /* 0x000000000000781c */ /* 0x000fe20003f4e848 */
[----:B------:R-:W-:Y:S01]  /*39c0*/  UISETP.GE.AND UP4, UPT, UR24, 0x1a, UPT ;  /* 0x0000001a1800788c */ /* 0x000fe2000bf86270 */
[----:B------:R-:W-:Y:S01]  /*39d0*/  PLOP3.LUT P1, PT, PT, PT, UP3, 0x40, 0x0 ;  /* 0x000000000000781c */ /* 0x000fe20003f2e838 */
[----:B------:R-:W-:Y:S01]  /*39e0*/  UISETP.GE.AND UP1, UPT, UR24, 0xa, UPT ;  /* 0x0000000a1800788c */ /* 0x000fe2000bf26270 */
[C---:B------:R-:W-:Y:S01]  /*39f0*/  ISETP.GT.AND P0, PT, R4.reuse, 0x8, P0 ;  /* 0x000000080400780c */ /* 0x040fe20000704270 */
[----:B------:R-:W-:Y:S01]  /*3a00*/  UISETP.GE.AND UP0, UPT, UR24, 0x11, UPT ;  /* 0x000000111800788c */ /* 0x000fe2000bf06270 */
[C---:B------:R-:W-:Y:S01]  /*3a10*/  ISETP.GT.AND P2, PT, R4.reuse, RZ, P2 ;  /* 0x000000ff0400720c */ /* 0x040fe20001744270 */
[----:B------:R-:W-:Y:S01]  /*3a20*/  UISETP.GE.AND UP6, UPT, UR24, 0x12, UPT ;  /* 0x000000121800788c */ /* 0x000fe2000bfc6270 */
[----:B------:R-:W-:Y:S01]  /*3a30*/  ISETP.GT.AND P1, PT, R4, 0x1, P1 ;  /* 0x000000010400780c */ /* 0x000fe20000f24270 */
[----:B------:R-:W-:Y:S01]  /*3a40*/  UISETP.GE.AND UP5, UPT, UR24, 0x19, UPT ;  /* 0x000000191800788c */ /* 0x000fe2000bfa6270 */
[C---:B------:R-:W-:Y:S01]  /*3a50*/  ISETP.LT.OR P0, PT, R5.reuse, 0x9, P0 ;  /* 0x000000090500780c */ /* 0x040fe20000701670 */
[----:B--2---:R-:W-:Y:S01]  /*3a60*/  FMUL.FTZ R6, R54, c[0x0][0x320] ;  /* 0x0000c80036067a20 */ /* 0x004fe20000410000 */
[C---:B------:R-:W-:Y:S01]  /*3a70*/  ISETP.LT.OR P2, PT, R5.reuse, 0x1, P2 ;  /* 0x000000010500780c */ /* 0x040fe20001741670 */
[----:B------:R-:W-:Y:S01]  /*3a80*/  UP2UR UR26, UPR, URZ, 0x40 ;  /* 0x000000403f1a7883 */ /* 0x000fe20008000000 */
[----:B------:R-:W-:Y:S01]  /*3a90*/  ISETP.LT.OR P1, PT, R5, 0x2, P1 ;  /* 0x000000020500780c */ /* 0x000fe20000f21670 */
[----:B------:R1:W2:Y:S01]  /*3aa0*/  MUFU.TANH R23, R6 ;  /* 0x0000000600177308 */ /* 0x0002a20000002400 */
[----:B------:R-:W-:Y:S01]  /*3ab0*/  FSEL R41, R48, -INF , !P0 ;  /* 0xff80000030297808 */ /* 0x000fe20004000000 */
[----:B------:R-:W-:Y:S01]  /*3ac0*/  UP2UR UR7, UPR, URZ, 0x8 ;  /* 0x000000083f077883 */ /* 0x000fe20008000000 */
[----:B------:R-:W-:Y:S01]  /*3ad0*/  FSEL R38, R9, -INF , !P2 ;  /* 0xff80000009267808 */ /* 0x000fe20005000000 */
[----:B------:R-:W-:Y:S01]  /*3ae0*/  UP2UR UR6, UPR, URZ, 0x4 ;  /* 0x000000043f067883 */ /* 0x000fe20008000000 */
[----:B------:R-:W-:Y:S01]  /*3af0*/  FSEL R39, R49, -INF , !P1 ;  /* 0xff80000031277808 */ /* 0x000fe20004800000 */
[----:B------:R-:W-:Y:S01]  /*3b00*/  UP2UR UR5, UPR, URZ, 0x2 ;  /* 0x000000023f057883 */ /* 0x000fe20008000000 */
[----:B------:R-:W-:Y:S01]  /*3b10*/  PLOP3.LUT P0, PT, PT, PT, UP4, 0x40, 0x0 ;  /* 0x000000000000781c */ /* 0x000fe20003f0e848 */
[----:B------:R-:W-:Y:S01]  /*3b20*/  UP2UR UR4, UPR, URZ, 0x1 ;  /* 0x000000013f047883 */ /* 0x000fe20008000000 */
[----:B------:R-:W-:Y:S01]  /*3b30*/  PLOP3.LUT P6, PT, PT, PT, UP1, 0x40, 0x0 ;  /* 0x000000000000781c */ /* 0x000fe20003fce818 */
[----:B------:R-:W-:Y:S01]  /*3b40*/  UISETP.GE.AND UP3, UPT, UR24, 0x21, UPT ;  /* 0x000000211800788c */ /* 0x000fe2000bf66270 */
[----:B------:R-:W-:Y:S01]  /*3b50*/  PLOP3.LUT P5, PT, PT, PT, UP0, 0x40, 0x0 ;  /* 0x000000000000781c */ /* 0x000fe20003fae808 */
[----:B------:R-:W-:Y:S01]  /*3b60*/  UISETP.GE.AND UP2, UPT, UR24, 0x22, UPT ;  /* 0x000000221800788c */ /* 0x000fe2000bf46270 */
[----:B------:R-:W-:Y:S01]  /*3b70*/  PLOP3.LUT P2, PT, PT, PT, UP6, 0x40, 0x0 ;  /* 0x000000000000781c */ /* 0x000fe20003f4e868 */
[----:B------:R-:W-:Y:S01]  /*3b80*/  UISETP.NE.AND UP6, UPT, UR16, URZ, UPT ;  /* 0x0000003f1000728c */ /* 0x000fe2000bfc5270 */
[----:B------:R-:W-:Y:S01]  /*3b90*/  PLOP3.LUT P1, PT, PT, PT, UP5, 0x40, 0x0 ;  /* 0x000000000000781c */ /* 0x000fe20003f2e858 */
[----:B-1----:R-:W-:Y:S01]  /*3ba0*/  FMUL.FTZ R6, R55, c[0x0][0x320] ;  /* 0x0000c80037067a20 */ /* 0x002fe20000410000 */
[C---:B------:R-:W-:Y:S01]  /*3bb0*/  ISETP.GT.AND P0, PT, R4.reuse, 0x19, P0 ;  /* 0x000000190400780c */ /* 0x040fe20000704270 */
[----:B------:R-:W-:Y:S01]  /*3bc0*/  UISETP.GE.AND UP1, UPT, UR24, 0x29, UPT ;  /* 0x000000291800788c */ /* 0x000fe2000bf26270 */
[C---:B------:R-:W-:Y:S01]  /*3bd0*/  ISETP.GT.AND P6, PT, R4.reuse, 0x9, P6 ;  /* 0x000000090400780c */ /* 0x040fe200037c4270 */
[----:B------:R1:W4:Y:S01]  /*3be0*/  MUFU.TANH R20, R6 ;  /* 0x0000000600147308 */ /* 0x0003220000002400 */
[C---:B------:R-:W-:Y:S01]  /*3bf0*/  ISETP.GT.AND P5, PT, R4.reuse, 0x10, P5 ;  /* 0x000000100400780c */ /* 0x040fe20002fa4270 */
[----:B------:R-:W-:Y:S01]  /*3c00*/  UISETP.GE.AND UP0, UPT, UR24, 0x2a, UPT ;  /* 0x0000002a1800788c */ /* 0x000fe2000bf06270 */
[----:B------:R-:W-:-:S02]  /*3c10*/  ISETP.GT.AND P2, PT, R4, 0x11, P2 ;  /* 0x000000110400780c */ /* 0x000fc40001744270 */
[----:B------:R-:W-:Y:S02]  /*3c20*/  ISETP.GT.AND P1, PT, R4, 0x18, P1 ;  /* 0x000000180400780c */ /* 0x000fe40000f24270 */
[C---:B------:R-:W-:Y:S01]  /*3c30*/  ISETP.LT.OR P0, PT, R5.reuse, 0x1a, P0 ;  /* 0x0000001a0500780c */ /* 0x040fe20000701670 */
[----:B------:R-:W2:Y:S01]  /*3c40*/  MUFU.TANH R18, R8 ;  /* 0x0000000800127308 */ /* 0x000ea20000002400 */
[C---:B------:R-:W-:Y:S02]  /*3c50*/  ISETP.LT.OR P6, PT, R5.reuse, 0xa, P6 ;  /* 0x0000000a0500780c */ /* 0x040fe400037c1670 */
[C---:B------:R-:W-:Y:S02]  /*3c60*/  ISETP.LT.OR P5, PT, R5.reuse, 0x11, P5 ;  /* 0x000000110500780c */ /* 0x040fe40002fa1670 */
[C---:B------:R-:W-:Y:S02]  /*3c70*/  ISETP.LT.OR P2, PT, R5.reuse, 0x12, P2 ;  /* 0x000000120500780c */ /* 0x040fe40001741670 */
[----:B------:R-:W-:Y:S01]  /*3c80*/  ISETP.LT.OR P1, PT, R5, 0x19, P1 ;  /* 0x000000190500780c */ /* 0x000fe20000f21670 */
[----:B-1----:R-:W-:Y:S01]  /*3c90*/  FMUL.FTZ R6, R34, c[0x0][0x320] ;  /* 0x0000c80022067a20 */ /* 0x002fe20000410000 */
[----:B------:R-:W-:-:S02]  /*3ca0*/  FSEL R50, R26, -INF , !P0 ;  /* 0xff8000001a327808 */ /* 0x000fc40004000000 */
[----:B------:R-:W-:Y:S01]  /*3cb0*/  FSEL R48, R27, -INF , !P2 ;  /* 0xff8000001b307808 */ /* 0x000fe20005000000 */
[----:B------:R1:W1:Y:S01]  /*3cc0*/  MUFU.TANH R37, R6 ;  /* 0x0000000600257308 */ /* 0x0002620000002400 */
[----:B------:R-:W-:Y:S02]  /*3cd0*/  FSEL R51, R17, -INF , !P1 ;  /* 0xff80000011337808 */ /* 0x000fe40004800000 */
[----:B------:R-:W-:Y:S01]  /*3ce0*/  PLOP3.LUT P0, PT, PT, PT, UP6, 0x40, 0x0 ;  /* 0x000000000000781c */ /* 0x000fe20003f0e868 */
[----:B------:R-:W-:Y:S01]  /*3cf0*/  UISETP.NE.AND UP6, UPT, UR26, URZ, UPT ;  /* 0x0000003f1a00728c */ /* 0x000fe2000bfc5270 */
[----:B------:R-:W-:Y:S02]  /*3d00*/  PLOP3.LUT P2, PT, PT, PT, UP1, 0x40, 0x0 ;  /* 0x000000000000781c */ /* 0x000fe40003f4e818 */
[----:B------:R-:W-:Y:S01]  /*3d10*/  PLOP3.LUT P1, PT, PT, PT, UP0, 0x40, 0x0 ;  /* 0x000000000000781c */ /* 0x000fe20003f2e808 */
[----:B------:R-:W2:Y:S01]  /*3d20*/  MUFU.TANH R17, R7 ;  /* 0x0000000700117308 */ /* 0x000ea20000002400 */
[----:B------:R-:W-:-:S02]  /*3d30*/  ISETP.GT.AND P2, PT, R4, 0x28, P2 ;  /* 0x000000280400780c */ /* 0x000fc40001744270 */
[----:B------:R-:W-:Y:S02]  /*3d40*/  ISETP.GT.AND P1, PT, R4, 0x29, P1 ;  /* 0x000000290400780c */ /* 0x000fe40000f24270 */
[C---:B------:R-:W-:Y:S02]  /*3d50*/  ISETP.LT.OR P2, PT, R5.reuse, 0x29, P2 ;  /* 0x000000290500780c */ /* 0x040fe40001741670 */
[----:B------:R-:W-:Y:S01]  /*3d60*/  ISETP.LT.OR P1, PT, R5, 0x2a, P1 ;  /* 0x0000002a0500780c */ /* 0x000fe20000f21670 */
[----:B-1----:R-:W-:Y:S01]  /*3d70*/  FMUL.FTZ R6, R35, c[0x0][0x320] ;  /* 0x0000c80023067a20 */ /* 0x002fe20000410000 */
[----:B------:R-:W-:Y:S02]  /*3d80*/  FSEL R176, R11, -INF , !P2 ;  /* 0xff8000000bb07808 */ /* 0x000fe40005000000 */
[----:B------:R-:W-:Y:S01]  /*3d90*/  FSEL R177, R10, -INF , !P1 ;  /* 0xff8000000ab17808 */ /* 0x000fe20004800000 */
[----:B------:R1:W1:Y:S02]  /*3da0*/  MUFU.TANH R36, R6 ;  /* 0x0000000600247308 */ /* 0x0002640000002400 */
[----:B-1----:R-:W-:Y:S01]  /*3db0*/  FMUL.FTZ R6, R42, c[0x0][0x320] ;  /* 0x0000c8002a067a20 */ /* 0x002fe20000410000 */
[----:B------:R-:W-:-:S02]  /*3dc0*/  FSEL R42, R45, -INF , !P6 ;  /* 0xff8000002d2a7808 */ /* 0x000fc40007000000 */
[----:B------:R-:W-:-:S03]  /*3dd0*/  PLOP3.LUT P6, PT, PT, PT, UP3, 0x40, 0x0 ;  /* 0x000000000000781c */ /* 0x000fc60003fce838 */
[----:B------:R1:W1:Y:S01]  /*3de0*/  MUFU.TANH R21, R6 ;  /* 0x0000000600157308 */ /* 0x0002620000002400 */
[----:B------:R-:W-:-:S04]  /*3df0*/  ISETP.GT.AND P6, PT, R4, 0x20, P6 ;  /* 0x000000200400780c */ /* 0x000fc800037c4270 */
[----:B------:R-:W-:-:S04]  /*3e00*/  ISETP.LT.OR P6, PT, R5, 0x21, P6 ;  /* 0x000000210500780c */ /* 0x000fc800037c1670 */
[----:B------:R-:W-:Y:S01]  /*3e10*/  FSEL R175, R25, -INF , !P6 ;  /* 0xff80000019af7808 */ /* 0x000fe20007000000 */
[----:B-1----:R-:W-:-:S04]  /*3e20*/  FMUL.FTZ R6, R43, c[0x0][0x320] ;  /* 0x0000c8002b067a20 */ /* 0x002fc80000410000 */
[----:B------:R1:W1:Y:S02]  /*3e30*/  MUFU.TANH R22, R6 ;  /* 0x0000000600167308 */ /* 0x0002640000002400 */
[----:B-1----:R-:W-:-:S06]  /*3e40*/  FMUL.FTZ R6, R30, c[0x0][0x320] ;  /* 0x0000c8001e067a20 */ /* 0x002fcc0000410000 */
[----:B------:R1:W1:Y:S02]  /*3e50*/  MUFU.TANH R35, R6 ;  /* 0x0000000600237308 */ /* 0x0002640000002400 */
[----:B-1----:R-:W-:-:S06]  /*3e60*/  FMUL.FTZ R6, R31, c[0x0][0x320] ;  /* 0x0000c8001f067a20 */ /* 0x002fcc0000410000 */
[----:B------:R1:W1:Y:S02]  /*3e70*/  MUFU.TANH R33, R6 ;  /* 0x0000000600217308 */ /* 0x0002640000002400 */
[----:B-1----:R-:W-:Y:S01]  /*3e80*/  FMUL.FTZ R6, R46, c[0x0][0x320] ;  /* 0x0000c8002e067a20 */ /* 0x002fe20000410000 */
[----:B------:R-:W-:Y:S02]  /*3e90*/  FSEL R46, R40, -INF , !P5 ;  /* 0xff800000282e7808 */ /* 0x000fe40006800000 */
[----:B------:R-:W-:-:S03]  /*3ea0*/  PLOP3.LUT P5, PT, PT, PT, UP2, 0x40, 0x0 ;  /* 0x000000000000781c */ /* 0x000fc60003fae828 */
[----:B------:R1:W1:Y:S01]  /*3eb0*/  MUFU.TANH R19, R6 ;  /* 0x0000000600137308 */ /* 0x0002620000002400 */
[----:B------:R-:W-:-:S04]  /*3ec0*/  ISETP.GT.AND P5, PT, R4, 0x21, P5 ;  /* 0x000000210400780c */ /* 0x000fc80002fa4270 */
[----:B------:R-:W-:-:S04]  /*3ed0*/  ISETP.LT.OR P5, PT, R5, 0x22, P5 ;  /* 0x000000220500780c */ /* 0x000fc80002fa1670 */
[----:B------:R-:W-:Y:S01]  /*3ee0*/  FSEL R171, R24, -INF , !P5 ;  /* 0xff80000018ab7808 */ /* 0x000fe20006800000 */
[----:B-1----:R-:W1:Y:S02]  /*3ef0*/  SHFL.IDX PT, R6, R12, 0x1, 0x1c1f ;  /* 0x003c1f000c067f89 */ /* 0x002e6400000e0000 */
[--C-:B-1----:R-:W-:Y:S02]  /*3f00*/  IMAD.IADD R5, R13, 0x1, R6.reuse ;  /* 0x000000010d057824 */ /* 0x102fe400078e0206 */
[----:B------:R-:W-:-:S03]  /*3f10*/  IMAD.IADD R4, R15, 0x1, R6 ;  /* 0x000000010f047824 */ /* 0x000fc600078e0206 */
[----:B------:R-:W-:Y:S01]  /*3f20*/  IMNMX R5, R5, R14, PT ;  /* 0x0000000e05057217 */ /* 0x000fe20003800200 */
[----:B------:R-:W-:Y:S05]  /*3f30*/  @P0 BRA `(.L_x_1011) ;  /* 0x0000015000000947 */ /* 0x000fea0003800000 */
[----:B--234-:R-:W-:Y:S01]  /*3f40*/  IMAD.U32 R7, RZ, RZ, UR15 ;  /* 0x0000000fff077e24 */ /* 0x01cfe2000f8e00ff */
        /* <DEDUP_REMOVED lines=11> */
.L_x_1013:
[----:B------:R-:W-:-:S04]  /*4000*/  MOV R7, c[0x0][0x32c] ;  /* 0x0000cb0000077a02 */ /* 0x000fc80000000f00 */
[----:B------:R-:W-:-:S13]  /*4010*/  ISETP.NE.AND P0, PT, R7, 0x1, PT ;  /* 0x000000010700780c */ /* 0x000fda0003f05270 */
[----:B------:R-:W-:-:S05]  /*4020*/  @P0 IMAD.HI.U32 R7, R6, c[0x0][0x330], RZ ;  /* 0x0000cc0006070a27 */ /* 0x000fca00078e00ff */
[----:B------:R-:W-:Y:S02]  /*4030*/  @P0 SHF.R.U32.HI R6, RZ, c[0x0][0x334], R7 ;  /* 0x0000cd00ff060a19 */ /* 0x000fe40000011607 */
.L_x_1014:
[----:B------:R-:W-:Y:S05]  /*4040*/  BSYNC B0 ;  /* 0x0000000000007941 */ /* 0x000fea0003800000 */
.L_x_1012:
[----:B------:R-:W-:-:S05]  /*4050*/  IMAD R6, R6, c[0x0][0x32c], R16 ;  /* 0x0000cb0006067a24 */ /* 0x000fca00078e0210 */
[----:B------:R-:W-:Y:S02]  /*4060*/  IADD3 R7, R6, c[0x0][0x32c], RZ ;  /* 0x0000cb0006077a10 */ /* 0x000fe40007ffe0ff */
[----:B------:R-:W-:Y:S02]  /*4070*/  IMNMX R4, R4, R6, !PT ;  /* 0x0000000604047217 */ /* 0x000fe40007800200 */
[----:B------:R-:W-:Y:S02]  /*4080*/  IMNMX R5, R5, R7, PT ;  /* 0x0000000705057217 */ /* 0x000fe40003800200 */
.L_x_1011:
[----:B--234-:R-:W-:Y:S01]  /*4090*/  FMUL.FTZ R6, R77, c[0x0][0x320] ;  /* 0x0000c8004d067a20 */ /* 0x01cfe20000410000 */
[----:B------:R-:W-:Y:S01]  /*40a0*/  UP2UR UR28, UPR, URZ, 0x8 ;  /* 0x000000083f1c7883 */ /* 0x000fe20008000000 */
[----:B------:R-:W-:Y:S01]  /*40b0*/  FMUL.FTZ R11, R64, c[0x0][0x320] ;  /* 0x0000c800400b7a20 */ /* 0x000fe20000410000 */
[----:B------:R-:W-:Y:S01]  /*40c0*/  UISETP.NE.AND UP3, UPT, UR7, URZ, UPT ;  /* 0x0000003f0700728c */ /* 0x000fe2000bf65270 */
[----:B------:R1:W2:Y:S01]  /*40d0*/  MUFU.TANH R32, R6 ;  /* 0x0000000600207308 */ /* 0x0002a20000002400 */
[----:B------:R-:W-:Y:S01]  /*40e0*/  UP2UR UR27, UPR, URZ, 0x4 ;  /* 0x000000043f1b7883 */ /* 0x000fe20008000000 */
[----:B------:R-:W-:Y:S01]  /*40f0*/  FMUL.FTZ R8, R65, c[0x0][0x320] ;  /* 0x0000c80041087a20 */ /* 0x000fe20000410000 */
[----:B------:R-:W-:Y:S01]  /*4100*/  UP2UR UR29, UPR, URZ, 0x10 ;  /* 0x000000103f1d7883 */ /* 0x000fe20008000000 */
[----:B------:R-:W-:Y:S01]  /*4110*/  FMUL.FTZ R7, R72, c[0x0][0x320] ;  /* 0x0000c80048077a20 */ /* 0x000fe20000410000 */
[----:B------:R-:W-:Y:S01]  /*4120*/  UISETP.NE.AND UP2, UPT, UR6, URZ, UPT ;  /* 0x0000003f0600728c */ /* 0x000fe2000bf45270 */
[----:B------:R-:W-:Y:S01]  /*4130*/  PLOP3.LUT P1, PT, PT, PT, UP3, 0x40, 0x0 ;  /* 0x000000000000781c */ /* 0x000fe20003f2e838 */
[----:B------:R-:W-:Y:S01]  /*4140*/  UISETP.NE.AND UP4, UPT, UR25, URZ, UPT ;  /* 0x0000003f1900728c */ /* 0x000fe2000bf85270 */
[----:B------:R-:W-:Y:S01]  /*4150*/  FMUL.FTZ R10, R60, c[0x0][0x320] ;  /* 0x0000c8003c0a7a20 */ /* 0x000fe20000410000 */
[----:B------:R-:W-:Y:S01]  /*4160*/  UP2UR UR26, UPR, URZ, 0x2 ;  /* 0x000000023f1a7883 */ /* 0x000fe20008000000 */
[----:B------:R-:W-:Y:S01]  /*4170*/  ISETP.GT.AND P1, PT, R4, 0x1, P1 ;  /* 0x000000010400780c */ /* 0x000fe20000f24270 */
[----:B------:R-:W-:Y:S01]  /*4180*/  UP2UR UR24, UPR, URZ, 0x1 ;  /* 0x000000013f187883 */ /* 0x000fe20008000000 */
[----:B------:R-:W-:Y:S01]  /*4190*/  PLOP3.LUT P0, PT, PT, PT, UP2, 0x40, 0x0 ;  /* 0x000000000000781c */ /* 0x000fe20003f0e828 */
[----:B------:R-:W-:Y:S01]  /*41a0*/  UISETP.NE.AND UP1, UPT, UR5, URZ, UPT ;  /* 0x0000003f0500728c */ /* 0x000fe2000bf25270 */
[----:B------:R-:W-:Y:S01]  /*41b0*/  PLOP3.LUT P2, PT, PT, PT, UP4, 0x40, 0x0 ;  /* 0x000000000000781c */ /* 0x000fe20003f4e848 */
[----:B------:R-:W-:Y:S01]  /*41c0*/  UISETP.NE.AND UP4, UPT, UR29, URZ, UPT ;  /* 0x0000003f1d00728c */ /* 0x000fe2000bf85270 */
[----:B-1----:R-:W-:Y:S01]  /*41d0*/  FMUL.FTZ R6, R68, c[0x0][0x320] ;  /* 0x0000c80044067a20 */ /* 0x002fe20000410000 */
[C---:B------:R-:W-:Y:S01]  /*41e0*/  ISETP.GT.AND P0, PT, R4.reuse, 0x8, P0 ;  /* 0x000000080400780c */ /* 0x040fe20000704270 */
[----:B------:R-:W-:Y:S01]  /*41f0*/  UISETP.NE.AND UP0, UPT, UR4, URZ, UPT ;  /* 0x0000003f0400728c */ /* 0x000fe2000bf05270 */
[----:B------:R-:W-:Y:S01]  /*4200*/  ISETP.GT.AND P2, PT, R4, RZ, P2 ;  /* 0x000000ff0400720c */ /* 0x000fe20001744270 */
[----:B------:R1:W3:Y:S01]  /*4210*/  MUFU.TANH R30, R6 ;  /* 0x00000006001e7308 */ /* 0x0002e20000002400 */
[C---:B------:R-:W-:Y:S01]  /*4220*/  ISETP.LT.OR P1, PT, R5.reuse, 0x2, P1 ;  /* 0x000000020500780c */ /* 0x040fe20000f21670 */
[----:B------:R-:W-:Y:S01]  /*4230*/  UISETP.NE.AND UP3, UPT, UR28, URZ, UPT ;  /* 0x0000003f1c00728c */ /* 0x000fe2000bf65270 */
[C---:B------:R-:W-:Y:S01]  /*4240*/  ISETP.LT.OR P0, PT, R5.reuse, 0x9, P0 ;  /* 0x000000090500780c */ /* 0x040fe20000701670 */
[----:B------:R-:W-:Y:S01]  /*4250*/  UISETP.NE.AND UP2, UPT, UR27, URZ, UPT ;  /* 0x0000003f1b00728c */ /* 0x000fe2000bf45270 */
[----:B------:R-:W-:Y:S01]  /*4260*/  ISETP.LT.OR P2, PT, R5, 0x1, P2 ;  /* 0x000000010500780c */ /* 0x000fe20001741670 */
[----:B------:R-:W-:Y:S01]  /*4270*/  FMUL.FTZ R9, R61, c[0x0][0x320] ;  /* 0x0000c8003d097a20 */ /* 0x000fe20000410000 */
[----:B------:R-:W-:Y:S01]  /*4280*/  FSEL R31, R20, -INF , !P1 ;  /* 0xff800000141f7808 */ /* 0x000fe20004800000 */
[----:B------:R-:W4:Y:S01]  /*4290*/  MUFU.TANH R27, R11 ;  /* 0x0000000b001b7308 */ /* 0x000f220000002400 */
[----:B------:R-:W-:-:S02]  /*42a0*/  FSEL R34, R19, -INF , !P0 ;  /* 0xff80000013227808 */ /* 0x000fc40004000000 */
[----:B------:R-:W-:Y:S02]  /*42b0*/  FSEL R29, R23, -INF , !P2 ;  /* 0xff800000171d7808 */ /* 0x000fe40005000000 */
[----:B------:R-:W-:Y:S02]  /*42c0*/  PLOP3.LUT P0, PT, PT, PT, UP4, 0x40, 0x0 ;  /* 0x000000000000781c */ /* 0x000fe40003f0e848 */
[----:B------:R-:W-:Y:S01]  /*42d0*/  PLOP3.LUT P6, PT, PT, PT, UP1, 0x40, 0x0 ;  /* 0x000000000000781c */ /* 0x000fe20003fce818 */
[----:B-1----:R-:W-:Y:S01]  /*42e0*/  FMUL.FTZ R6, R69, c[0x0][0x320] ;  /* 0x0000c80045067a20 */ /* 0x002fe20000410000 */
[----:B------:R-:W-:Y:S01]  /*42f0*/  PLOP3.LUT P5, PT, PT, PT, UP0, 0x40, 0x0 ;  /* 0x000000000000781c */ /* 0x000fe20003fae808 */
[----:B------:R-:W-:Y:S01]  /*4300*/  UISETP.NE.AND UP0, UPT, UR24, URZ, UPT ;  /* 0x0000003f1800728c */ /* 0x000fe2000bf05270 */
[----:B------:R-:W-:Y:S01]  /*4310*/  PLOP3.LUT P2, PT, PT, PT, UP6, 0x40, 0x0 ;  /* 0x000000000000781c */ /* 0x000fe20003f4e868 */
[----:B------:R1:W1:Y:S01]  /*4320*/  MUFU.TANH R28, R6 ;  /* 0x00000006001c7308 */ /* 0x0002620000002400 */
[----:B------:R-:W-:Y:S01]  /*4330*/  PLOP3.LUT P1, PT, PT, PT, UP5, 0x40, 0x0 ;  /* 0x000000000000781c */ /* 0x000fe20003f2e858 */
[----:B------:R-:W-:Y:S01]  /*4340*/  UP2UR UR24, UPR, URZ, 0x40 ;  /* 0x000000403f187883 */ /* 0x000fe20008000000 */
[C---:B------:R-:W-:Y:S01]  /*4350*/  ISETP.GT.AND P0, PT, R4.reuse, 0x19, P0 ;  /* 0x000000190400780c */ /* 0x040fe20000704270 */
[----:B------:R-:W-:Y:S01]  /*4360*/  UISETP.NE.AND UP6, UPT, UR16, URZ, UPT ;  /* 0x0000003f1000728c */ /* 0x000fe2000bfc5270 */
[C---:B------:R-:W-:Y:S01]  /*4370*/  ISETP.GT.AND P6, PT, R4.reuse, 0x9, P6 ;  /* 0x000000090400780c */ /* 0x040fe200037c4270 */
[----:B------:R-:W-:Y:S01]  /*4380*/  UISETP.NE.AND UP1, UPT, UR26, URZ, UPT ;  /* 0x0000003f1a00728c */ /* 0x000fe2000bf25270 */
[C---:B------:R-:W-:Y:S01]  /*4390*/  ISETP.GT.AND P5, PT, R4.reuse, 0x10, P5 ;  /* 0x000000100400780c */ /* 0x040fe20002fa4270 */
[----:B------:R-:W2:Y:S01]  /*43a0*/  MUFU.TANH R26, R8 ;  /* 0x00000008001a7308 */ /* 0x000ea20000002400 */
[----:B------:R-:W-:-:S02]  /*43b0*/  ISETP.GT.AND P2, PT, R4, 0x11, P2 ;  /* 0x000000110400780c */ /* 0x000fc40001744270 */
[----:B------:R-:W-:Y:S02]  /*43c0*/  ISETP.GT.AND P1, PT, R4, 0x18, P1 ;  /* 0x000000180400780c */ /* 0x000fe40000f24270 */
[C---:B------:R-:W-:Y:S02]  /*43d0*/  ISETP.LT.OR P0, PT, R5.reuse, 0x1a, P0 ;  /* 0x0000001a0500780c */ /* 0x040fe40000701670 */
[C---:B------:R-:W-:Y:S01]  /*43e0*/  ISETP.LT.OR P6, PT, R5.reuse, 0xa, P6 ;  /* 0x0000000a0500780c */ /* 0x040fe200037c1670 */
[----:B-1----:R-:W-:Y:S01]  /*43f0*/  FMUL.FTZ R6, R80, c[0x0][0x320] ;  /* 0x0000c80050067a20 */ /* 0x002fe20000410000 */
[C---:B------:R-:W-:Y:S01]  /*4400*/  ISETP.LT.OR P5, PT, R5.reuse, 0x11, P5 ;  /* 0x000000110500780c */ /* 0x040fe20002fa1670 */
[----:B------:R-:W1:Y:S01]  /*4410*/  MUFU.TANH R23, R7 ;  /* 0x0000000700177308 */ /* 0x000e620000002400 */
[C---:B------:R-:W-:Y:S02]  /*4420*/  ISETP.LT.OR P2, PT, R5.reuse, 0x12, P2 ;  /* 0x000000120500780c */ /* 0x040fe40001741670 */
[----:B------:R-:W-:-:S02]  /*4430*/  ISETP.LT.OR P1, PT, R5, 0x19, P1 ;  /* 0x000000190500780c */ /* 0x000fc40000f21670 */
[----:B------:R-:W-:Y:S02]  /*4440*/  FSEL R57, R44, -INF , !P0 ;  /* 0xff8000002c397808 */ /* 0x000fe40004000000 */
[----:B------:R-:W-:Y:S01]  /*4450*/  FSEL R40, R18, -INF , !P6 ;  /* 0xff80000012287808 */ /* 0x000fe20007000000 */
[----:B------:R5:W1:Y:S01]  /*4460*/  MUFU.TANH R25, R6 ;  /* 0x0000000600197308 */ /* 0x000a620000002400 */
[----:B------:R-:W-:Y:S02]  /*4470*/  FSEL R43, R21, -INF , !P5 ;  /* 0xff800000152b7808 */ /* 0x000fe40006800000 */
[----:B------:R-:W-:Y:S02]  /*4480*/  FSEL R45, R22, -INF , !P2 ;  /* 0xff800000162d7808 */ /* 0x000fe40005000000 */
[----:B------:R-:W-:Y:S02]  /*4490*/  FSEL R47, R17, -INF , !P1 ;  /* 0xff800000112f7808 */ /* 0x000fe40004800000 */
[----:B------:R-:W-:Y:S01]  /*44a0*/  PLOP3.LUT P0, PT, PT, PT, UP6, 0x40, 0x0 ;  /* 0x000000000000781c */ /* 0x000fe20003f0e868 */
[----:B------:R-:W1:Y:S01]  /*44b0*/  MUFU.TANH R21, R10 ;  /* 0x0000000a00157308 */ /* 0x000e620000002400 */
[----:B------:R-:W-:Y:S01]  /*44c0*/  PLOP3.LUT P6, PT, PT, PT, UP3, 0x40, 0x0 ;  /* 0x000000000000781c */ /* 0x000fe20003fce838 */
[----:B------:R-:W-:Y:S01]  /*44d0*/  UISETP.NE.AND UP6, UPT, UR24, URZ, UPT ;  /* 0x0000003f1800728c */ /* 0x000fe2000bfc5270 */
[----:B------:R-:W-:-:S02]  /*44e0*/  PLOP3.LUT P5, PT, PT, PT, UP2, 0x40, 0x0 ;  /* 0x000000000000781c */ /* 0x000fc40003fae828 */
[----:B------:R-:W-:Y:S02]  /*44f0*/  PLOP3.LUT P2, PT, PT, PT, UP1, 0x40, 0x0 ;  /* 0x000000000000781c */ /* 0x000fe40003f4e818 */
[----:B------:R-:W-:Y:S01]  /*4500*/  PLOP3.LUT P1, PT, PT, PT, UP0, 0x40, 0x0 ;  /* 0x000000000000781c */ /* 0x000fe20003f2e808 */
[----:B-----5:R-:W-:Y:S01]  /*4510*/  FMUL.FTZ R6, R81, c[0x0][0x320] ;  /* 0x0000c80051067a20 */ /* 0x020fe20000410000 */
[----:B------:R-:W1:Y:S01]  /*4520*/  MUFU.TANH R19, R9 ;  /* 0x0000000900137308 */ /* 0x000e620000002400 */
[C---:B------:R-:W-:Y:S02]  /*4530*/  ISETP.GT.AND P6, PT, R4.reuse, 0x20, P6 ;  /* 0x000000200400780c */ /* 0x040fe400037c4270 */
[C---:B------:R-:W-:Y:S02]  /*4540*/  ISETP.GT.AND P5, PT, R4.reuse, 0x21, P5 ;  /* 0x000000210400780c */ /* 0x040fe40002fa4270 */
[C---:B------:R-:W-:Y:S02]  /*4550*/  ISETP.GT.AND P2, PT, R4.reuse, 0x28, P2 ;  /* 0x000000280400780c */ /* 0x040fe40001744270 */
[----:B------:R-:W-:Y:S01]  /*4560*/  ISETP.GT.AND P1, PT, R4, 0x29, P1 ;  /* 0x000000290400780c */ /* 0x000fe20000f24270 */
[----:B------:R5:W1:Y:S01]  /*4570*/  MUFU.TANH R24, R6 ;  /* 0x0000000600187308 */ /* 0x000a620000002400 */
[C---:B------:R-:W-:Y:S01]  /*4580*/  ISETP.LT.OR P6, PT, R5.reuse, 0x21, P6 ;  /* 0x000000210500780c */ /* 0x040fe200037c1670 */
[----:B------:R-:W-:Y:S01]  /*4590*/  FMUL.FTZ R4, R76, c[0x0][0x320] ;  /* 0x0000c8004c047a20 */ /* 0x000fe20000410000 */
[----:B------:R-:W-:-:S02]  /*45a0*/  ISETP.LT.OR P5, PT, R5, 0x22, P5 ;  /* 0x000000220500780c */ /* 0x000fc40002fa1670 */
[C---:B------:R-:W-:Y:S02]  /*45b0*/  ISETP.LT.OR P2, PT, R5.reuse, 0x29, P2 ;  /* 0x000000290500780c */ /* 0x040fe40001741670 */
[----:B------:R-:W-:Y:S01]  /*45c0*/  ISETP.LT.OR P1, PT, R5, 0x2a, P1 ;  /* 0x0000002a0500780c */ /* 0x000fe20000f21670 */
[----:B------:R-:W1:Y:S01]  /*45d0*/  MUFU.TANH R18, R4 ;  /* 0x0000000400127308 */ /* 0x000e620000002400 */
[----:B------:R-:W-:Y:S02]  /*45e0*/  FSEL R167, R37, -INF , !P6 ;  /* 0xff80000025a77808 */ /* 0x000fe40007000000 */
[----:B------:R-:W-:Y:S02]  /*45f0*/  FSEL R168, R36, -INF , !P5 ;  /* 0xff80000024a87808 */ /* 0x000fe40006800000 */
[----:B------:R-:W-:Y:S02]  /*4600*/  FSEL R170, R35, -INF , !P2 ;  /* 0xff80000023aa7808 */ /* 0x000fe40005000000 */
[----:B------:R-:W-:Y:S01]  /*4610*/  FSEL R169, R33, -INF , !P1 ;  /* 0xff80000021a97808 */ /* 0x000fe20004800000 */
[----:B-----5:R-:W-:-:S04]  /*4620*/  FMUL.FTZ R6, R73, c[0x0][0x320] ;  /* 0x0000c80049067a20 */ /* 0x020fc80000410000 */
[----:B------:R5:W1:Y:S02]  /*4630*/  MUFU.TANH R20, R6 ;  /* 0x0000000600147308 */ /* 0x000a640000002400 */
[----:B-----5:R-:W5:Y:S02]  /*4640*/  SHFL.IDX PT, R6, R12, 0x2, 0x1c1f ;  /* 0x005c1f000c067f89 */ /* 0x020f6400000e0000 */
[--C-:B-----5:R-:W-:Y:S02]  /*4650*/  IMAD.IADD R5, R13, 0x1, R6.reuse ;  /* 0x000000010d057824 */ /* 0x120fe400078e0206 */
[----:B------:R-:W-:-:S03]  /*4660*/  IMAD.IADD R4, R15, 0x1, R6 ;  /* 0x000000010f047824 */ /* 0x000fc600078e0206 */
[----:B------:R-:W-:Y:S01]  /*4670*/  IMNMX R5, R5, R14, PT ;  /* 0x0000000e05057217 */ /* 0x000fe20003800200 */
[----:B------:R-:W-:Y:S05]  /*4680*/  @P0 BRA `(.L_x_1015) ;  /* 0x0000015000000947 */ /* 0x000fea0003800000 */
[----:B-1234-:R-:W-:Y:S01]  /*4690*/  IMAD.U32 R7, RZ, RZ, UR15 ;  /* 0x0000000fff077e24 */ /* 0x01efe2000f8e00ff */
        /* <DEDUP_REMOVED lines=11> */
.L_x_1017:
[----:B------:R-:W-:-:S04]  /*4750*/  MOV R7, c[0x0][0x32c] ;  /* 0x0000cb0000077a02 */ /* 0x000fc80000000f00 */
[----:B------:R-:W-:-:S13]  /*4760*/  ISETP.NE.AND P0, PT, R7, 0x1, PT ;  /* 0x000000010700780c */ /* 0x000fda0003f05270 */
[----:B------:R-:W-:-:S05]  /*4770*/  @P0 IMAD.HI.U32 R7, R6, c[0x0][0x330], RZ ;  /* 0x0000cc0006070a27 */ /* 0x000fca00078e00ff */
[----:B------:R-:W-:Y:S02]  /*4780*/  @P0 SHF.R.U32.HI R6, RZ, c[0x0][0x334], R7 ;  /* 0x0000cd00ff060a19 */ /* 0x000fe40000011607 */
.L_x_1018:
[----:B------:R-:W-:Y:S05]  /*4790*/  BSYNC B0 ;  /* 0x0000000000007941 */ /* 0x000fea0003800000 */
.L_x_1016:
[----:B------:R-:W-:-:S05]  /*47a0*/  IMAD R6, R6, c[0x0][0x32c], R16 ;  /* 0x0000cb0006067a24 */ /* 0x000fca00078e0210 */
[----:B------:R-:W-:Y:S02]  /*47b0*/  IADD3 R7, R6, c[0x0][0x32c], RZ ;  /* 0x0000cb0006077a10 */ /* 0x000fe40007ffe0ff */
[----:B------:R-:W-:Y:S02]  /*47c0*/  IMNMX R4, R4, R6, !PT ;  /* 0x0000000604047217 */ /* 0x000fe40007800200 */
[----:B------:R-:W-:Y:S02]  /*47d0*/  IMNMX R5, R5, R7, PT ;  /* 0x0000000705057217 */ /* 0x000fe40003800200 */
.L_x_1015:
[----:B-1234-:R-:W-:Y:S01]  /*47e0*/  FMUL.FTZ R6, R67, c[0x0][0x320] ;  /* 0x0000c80043067a20 */ /* 0x01efe20000410000 */
        /* <DEDUP_REMOVED lines=11> */
[----:B------:R-:W3:Y:S01]  /*48a0*/  MUFU.TANH R56, R7 ;  /* 0x0000000700387308 */ /* 0x000ee20000002400 */
[----:B------:R-:W-:Y:S01]  /*48b0*/  UP2UR UR26, UPR, URZ, 0x2 ;  /* 0x000000023f1a7883 */ /* 0x000fe20008000000 */
[C---:B------:R-:W-:Y:S01]  /*48c0*/  ISETP.GT.AND P0, PT, R4.reuse, 0x8, P0 ;  /* 0x000000080400780c */ /* 0x040fe20000704270 */
[----:B------:R-:W-:Y:S01]  /*48d0*/  UP2UR UR24, UPR, URZ, 0x1 ;  /* 0x000000013f187883 */ /* 0x000fe20008000000 */
[----:B------:R-:W-:Y:S01]  /*48e0*/  PLOP3.LUT P2, PT, PT, PT, UP4, 0x40, 0x0 ;  /* 0x000000000000781c */ /* 0x000fe20003f4e848 */
[----:B------:R-:W-:Y:S01]  /*48f0*/  UISETP.NE.AND UP4, UPT, UR29, URZ, UPT ;  /* 0x0000003f1d00728c */ /* 0x000fe2000bf85270 */
[----:B------:R-:W-:Y:S01]  /*4900*/  PLOP3.LUT P1, PT, PT, PT, UP3, 0x40, 0x0 ;  /* 0x000000000000781c */ /* 0x000fe20003f2e838 */
[----:B------:R-:W-:Y:S01]  /*4910*/  UISETP.NE.AND UP1, UPT, UR5, URZ, UPT ;  /* 0x0000003f0500728c */ /* 0x000fe2000bf25270 */
[----:B-1----:R-:W-:Y:S01]  /*4920*/  FMUL.FTZ R6, R83, c[0x0][0x320] ;  /* 0x0000c80053067a20 */ /* 0x002fe20000410000 */
[C---:B------:R-:W-:Y:S01]  /*4930*/  ISETP.GT.AND P2, PT, R4.reuse, RZ, P2 ;  /* 0x000000ff0400720c */ /* 0x040fe20001744270 */
[----:B------:R-:W-:Y:S01]  /*4940*/  UISETP.NE.AND UP0, UPT, UR4, URZ, UPT ;  /* 0x0000003f0400728c */ /* 0x000fe2000bf05270 */
[----:B------:R-:W-:Y:S01]  /*4950*/  ISETP.GT.AND P1, PT, R4, 0x1, P1 ;  /* 0x000000010400780c */ /* 0x000fe20000f24270 */
[----:B------:R1:W4:Y:S01]  /*4960*/  MUFU.TANH R22, R6 ;  /* 0x0000000600167308 */ /* 0x0003220000002400 */
[C---:B------:R-:W-:Y:S01]  /*4970*/  ISETP.LT.OR P0, PT, R5.reuse, 0x9, P0 ;  /* 0x000000090500780c */ /* 0x040fe20000701670 */
[----:B------:R-:W-:Y:S01]  /*4980*/  UISETP.NE.AND UP3, UPT, UR28, URZ, UPT ;  /* 0x0000003f1c00728c */ /* 0x000fe2000bf65270 */
[C---:B------:R-:W-:Y:S01]  /*4990*/  ISETP.LT.OR P2, PT, R5.reuse, 0x1, P2 ;  /* 0x000000010500780c */ /* 0x040fe20001741670 */
[----:B------:R-:W-:Y:S01]  /*49a0*/  UISETP.NE.AND UP2, UPT, UR27, URZ, UPT ;  /* 0x0000003f1b00728c */ /* 0x000fe2000bf45270 */
[----:B------:R-:W-:Y:S01]  /*49b0*/  ISETP.LT.OR P1, PT, R5, 0x2, P1 ;  /* 0x000000020500780c */ /* 0x000fe20000f21670 */
[----:B------:R-:W-:Y:S01]  /*49c0*/  FMUL.FTZ R9, R66, c[0x0][0x320] ;  /* 0x0000c80042097a20 */ /* 0x000fe20000410000 */
[----:B------:R-:W-:Y:S01]  /*49d0*/  FSEL R121, R18, -INF , !P0 ;  /* 0xff80000012797808 */ /* 0x000fe20004000000 */
[----:B------:R-:W2:Y:S01]  /*49e0*/  MUFU.TANH R11, R11 ;  /* 0x0000000b000b7308 */ /* 0x000ea20000002400 */
[----:B------:R-:W-:Y:S01]  /*49f0*/  PLOP3.LUT P0, PT, PT, PT, UP4, 0x40, 0x0 ;  /* 0x000000000000781c */ /* 0x000fe20003f0e848 */
[----:B------:R-:W-:Y:S01]  /*4a00*/  FMUL.FTZ R8, R78, c[0x0][0x320] ;  /* 0x0000c8004e087a20 */ /* 0x000fe20000410000 */
[----:B------:R-:W-:-:S02]  /*4a10*/  FSEL R120, R25, -INF , !P2 ;  /* 0xff80000019787808 */ /* 0x000fc40005000000 */
[----:B------:R-:W-:Y:S02]  /*4a20*/  FSEL R63, R24, -INF , !P1 ;  /* 0xff800000183f7808 */ /* 0x000fe40004800000 */
        /* <DEDUP_REMOVED lines=24> */
[----:B------:R-:W-:Y:S01]  /*4bb0*/  PLOP3.LUT P0, PT, PT, PT, UP6, 0x40, 0x0 ;  /* 0x000000000000781c */ /* 0x000fe20003f0e868 */
[----:B------:R5:W1:Y:S01]  /*4bc0*/  MUFU.TANH R17, R6 ;  /* 0x0000000600117308 */ /* 0x000a620000002400 */
[----:B------:R-:W-:Y:S01]  /*4bd0*/  FSEL R122, R32, -INF , !P6 ;  /* 0xff800000207a7808 */ /* 0x000fe20007000000 */
[----:B------:R-:W-:Y:S01]  /*4be0*/  UISETP.NE.AND UP6, UPT, UR24, URZ, UPT ;  /* 0x0000003f1800728c */ /* 0x000fe2000bfc5270 */
[----:B------:R-:W-:Y:S02]  /*4bf0*/  FSEL R123, R23, -INF , !P5 ;  /* 0xff800000177b7808 */ /* 0x000fe40006800000 */
[----:B------:R-:W-:Y:S02]  /*4c00*/  FSEL R132, R20, -INF , !P2 ;  /* 0xff80000014847808 */ /* 0x000fe40005000000 */
[----:B------:R-:W-:Y:S01]  /*4c10*/  FSEL R134, R30, -INF , !P1 ;  /* 0xff8000001e867808 */ /* 0x000fe20004800000 */
[----:B------:R-:W1:Y:S01]  /*4c20*/  MUFU.TANH R10, R8 ;  /* 0x00000008000a7308 */ /* 0x000e620000002400 */
[----:B------:R-:W-:-:S02]  /*4c30*/  PLOP3.LUT P6, PT, PT, PT, UP3, 0x40, 0x0 ;  /* 0x000000000000781c */ /* 0x000fc40003fce838 */
[----:B------:R-:W-:Y:S02]  /*4c40*/  PLOP3.LUT P5, PT, PT, PT, UP2, 0x40, 0x0 ;  /* 0x000000000000781c */ /* 0x000fe40003fae828 */
[----:B------:R-:W-:Y:S02]  /*4c50*/  PLOP3.LUT P2, PT, PT, PT, UP1, 0x40, 0x0 ;  /* 0x000000000000781c */ /* 0x000fe40003f4e818 */
[----:B------:R-:W-:Y:S01]  /*4c60*/  PLOP3.LUT P1, PT, PT, PT, UP0, 0x40, 0x0 ;  /* 0x000000000000781c */ /* 0x000fe20003f2e808 */
[----:B-----5:R-:W-:Y:S01]  /*4c70*/  FMUL.FTZ R6, R74, c[0x0][0x320] ;  /* 0x0000c8004a067a20 */ /* 0x020fe20000410000 */
[C---:B------:R-:W-:Y:S02]  /*4c80*/  ISETP.GT.AND P6, PT, R4.reuse, 0x20, P6 ;  /* 0x000000200400780c */ /* 0x040fe400037c4270 */
[C---:B------:R-:W-:Y:S01]  /*4c90*/  ISETP.GT.AND P5, PT, R4.reuse, 0x21, P5 ;  /* 0x000000210400780c */ /* 0x040fe20002fa4270 */
[----:B------:R5:W1:Y:S01]  /*4ca0*/  MUFU.TANH R49, R6 ;  /* 0x0000000600317308 */ /* 0x000a620000002400 */
[----:B------:R-:W-:-:S02]  /*4cb0*/  ISETP.GT.AND P2, PT, R4, 0x28, P2 ;  /* 0x000000280400780c */ /* 0x000fc40001744270 */
[----:B------:R-:W-:Y:S02]  /*4cc0*/  ISETP.GT.AND P1, PT, R4, 0x29, P1 ;  /* 0x000000290400780c */ /* 0x000fe40000f24270 */
[C---:B------:R-:W-:Y:S02]  /*4cd0*/  ISETP.LT.OR P6, PT, R5.reuse, 0x21, P6 ;  /* 0x000000210500780c */ /* 0x040fe400037c1670 */
[C---:B------:R-:W-:Y:S02]  /*4ce0*/  ISETP.LT.OR P5, PT, R5.reuse, 0x22, P5 ;  /* 0x000000220500780c */ /* 0x040fe40002fa1670 */
[C---:B------:R-:W-:Y:S02]  /*4cf0*/  ISETP.LT.OR P2, PT, R5.reuse, 0x29, P2 ;  /* 0x000000290500780c */ /* 0x040fe40001741670 */
[----:B------:R-:W-:Y:S02]  /*4d00*/  ISETP.LT.OR P1, PT, R5, 0x2a, P1 ;  /* 0x0000002a0500780c */ /* 0x000fe40000f21670 */
[----:B------:R-:W-:-:S02]  /*4d10*/  FSEL R172, R27, -INF , !P6 ;  /* 0xff8000001bac7808 */ /* 0x000fc40007000000 */
[----:B------:R-:W-:Y:S01]  /*4d20*/  FSEL R173, R26, -INF , !P5 ;  /* 0xff8000001aad7808 */ /* 0x000fe20006800000 */
[----:B-----5:R-:W-:Y:S01]  /*4d30*/  FMUL.FTZ R6, R79, c[0x0][0x320] ;  /* 0x0000c8004f067a20 */ /* 0x020fe20000410000 */
[----:B------:R-:W-:Y:S02]  /*4d40*/  FSEL R174, R21, -INF , !P2 ;  /* 0xff80000015ae7808 */ /* 0x000fe40005000000 */
[----:B------:R-:W-:Y:S01]  /*4d50*/  FSEL R180, R19, -INF , !P1 ;  /* 0xff80000013b47808 */ /* 0x000fe20004800000 */
[----:B------:R5:W1:Y:S02]  /*4d60*/  MUFU.TANH R44, R6 ;  /* 0x00000006002c7308 */ /* 0x000a640000002400 */
[----:B-----5:R-:W-:-:S06]  /*4d70*/  FMUL.FTZ R6, R62, c[0x0][0x320] ;  /* 0x0000c8003e067a20 */ /* 0x020fcc0000410000 */
        /* <DEDUP_REMOVED lines=18> */
.L_x_1021:
[----:B------:R-:W-:-:S04]  /*4ea0*/  MOV R5, c[0x0][0x32c] ;  /* 0x0000cb0000057a02 */ /* 0x000fc80000000f00 */
[----:B------:R-:W-:-:S13]  /*4eb0*/  ISETP.NE.AND P0, PT, R5, 0x1, PT ;  /* 0x000000010500780c */ /* 0x000fda0003f05270 */
[----:B------:R-:W-:-:S05]  /*4ec0*/  @P0 IMAD.HI.U32 R5, R4, c[0x0][0x330], RZ ;  /* 0x0000cc0004050a27 */ /* 0x000fca00078e00ff */
[----:B------:R-:W-:Y:S02]  /*4ed0*/  @P0 SHF.R.U32.HI R4, RZ, c[0x0][0x334], R5 ;  /* 0x0000cd00ff040a19 */ /* 0x000fe40000011605 */
.L_x_1022:
[----:B------:R-:W-:Y:S05]  /*4ee0*/  BSYNC B0 ;  /* 0x0000000000007941 */ /* 0x000fea0003800000 */
.L_x_1020:
[----:B------:R-:W-:-:S05]  /*4ef0*/  IMAD R4, R4, c[0x0][0x32c], R16 ;  /* 0x0000cb0004047a24 */ /* 0x000fca00078e0210 */
[----:B------:R-:W-:Y:S02]  /*4f00*/  IADD3 R5, R4, c[0x0][0x32c], RZ ;  /* 0x0000cb0004057a10 */ /* 0x000fe40007ffe0ff */
[----:B------:R-:W-:Y:S02]  /*4f10*/  IMNMX R8, R8, R4, !PT ;  /* 0x0000000408087217 */ /* 0x000fe40007800200 */
[----:B------:R-:W-:Y:S02]  /*4f20*/  IMNMX R9, R9, R5, PT ;  /* 0x0000000509097217 */ /* 0x000fe40003800200 */
.L_x_1019:
[----:B-1234-:R-:W-:Y:S01]  /*4f30*/  FMNMX.FTZ R5, R38, R39, !PT ;  /* 0x0000002726057209 */ /* 0x01efe20007810000 */
[----:B------:R-:W-:Y:S01]  /*4f40*/  UP2UR UR24, UPR, URZ, 0x10 ;  /* 0x000000103f187883 */ /* 0x000fe20008000000 */
[----:B------:R-:W-:Y:S01]  /*4f50*/  FMNMX.FTZ R4, R29, R31, !PT ;  /* 0x0000001f1d047209 */ /* 0x000fe20007810000 */
[----:B------:R-:W-:Y:S01]  /*4f60*/  UISETP.NE.AND UP4, UPT, UR25, URZ, UPT ;  /* 0x0000003f1900728c */ /* 0x000fe2000bf85270 */
[----:B------:R-:W-:Y:S01]  /*4f70*/  FMNMX.FTZ R5, R41, R5, !PT ;  /* 0x0000000529057209 */ /* 0x000fe20007810000 */
[----:B------:R-:W-:Y:S01]  /*4f80*/  UP2UR UR25, UPR, URZ, 0x8 ;  /* 0x000000083f197883 */ /* 0x000fe20008000000 */
[----:B------:R-:W-:Y:S01]  /*4f90*/  FMNMX.FTZ R4, R34, R4, !PT ;  /* 0x0000000422047209 */ /* 0x000fe20007810000 */
[----:B------:R-:W-:Y:S01]  /*4fa0*/  UISETP.NE.AND UP3, UPT, UR7, URZ, UPT ;  /* 0x0000003f0700728c */ /* 0x000fe2000bf65270 */
[----:B------:R-:W-:Y:S01]  /*4fb0*/  FMNMX.FTZ R137, R42, R5, !PT ;  /* 0x000000052a897209 */ /* 0x000fe20007810000 */
[----:B------:R-:W-:Y:S01]  /*4fc0*/  IMAD.SHL.U32 R225, R0, 0x2, RZ ;  /* 0x0000000200e17824 */ /* 0x000fe200078e00ff */
[----:B------:R-:W-:Y:S01]  /*4fd0*/  FMNMX.FTZ R4, R40, R4, !PT ;  /* 0x0000000428047209 */ /* 0x000fe20007810000 */
[----:B------:R-:W-:Y:S01]  /*4fe0*/  STL [R1+0x6c], R237 ;  /* 0x00006ced01007387 */ /* 0x000fe20000100800 */
[----:B------:R-:W-:Y:S01]  /*4ff0*/  FMNMX.FTZ R137, R46, R137, !PT ;  /* 0x000000892e897209 */ /* 0x000fe20007810000 */
[----:B------:R-:W-:Y:S01]  /*5000*/  UP2UR UR7, UPR, URZ, 0x4 ;  /* 0x000000043f077883 */ /* 0x000fe20008000000 */
[----:B------:R-:W-:Y:S01]  /*5010*/  FMNMX.FTZ R4, R43, R4, !PT ;  /* 0x000000042b047209 */ /* 0x000fe20007810000 */
[----:B------:R-:W-:Y:S01]  /*5020*/  STL [R1+0x68], R236 ;  /* 0x000068ec01007387 */ /* 0x000fe20000100800 */
[----:B------:R-:W-:Y:S01]  /*5030*/  FMNMX.FTZ R137, R48, R137, !PT ;  /* 0x0000008930897209 */ /* 0x000fe20007810000 */
[----:B------:R-:W-:Y:S01]  /*5040*/  UISETP.NE.AND UP2, UPT, UR6, URZ, UPT ;  /* 0x0000003f0600728c */ /* 0x000fe2000bf45270 */
        /* <DEDUP_REMOVED lines=9> */
[----:B------:R-:W-:Y:S01]  /*50e0*/  UP2UR UR5, UPR, URZ, 0x1 ;  /* 0x000000013f057883 */ /* 0x000fe20008000000 */
[----:B------:R-:W-:Y:S01]  /*50f0*/  FMNMX.FTZ R137, R175, R137, !PT ;  /* 0x00000089af897209 */ /* 0x000fe20007810000 */
[----:B------:R-:W-:Y:S01]  /*5100*/  UISETP.NE.AND UP0, UPT, UR4, URZ, UPT ;  /* 0x0000003f0400728c */ /* 0x000fe2000bf05270 */
[----:B------:R-:W-:Y:S01]  /*5110*/  FMNMX.FTZ R4, R167, R4, !PT ;  /* 0x00000004a7047209 */ /* 0x000fe20007810000 */
[----:B------:R-:W-:Y:S01]  /*5120*/  IMAD R226, R3, 0x2, R225 ;  /* 0x0000000203e27824 */ /* 0x000fe200078e02e1 */
[----:B------:R-:W-:Y:S01]  /*5130*/  FMNMX.FTZ R137, R171, R137, !PT ;  /* 0x00000089ab897209 */ /* 0x000fe20007810000 */
[----:B------:R-:W-:Y:S01]  /*5140*/  STL [R1+0x5c], R233 ;  /* 0x00005ce901007387 */ /* 0x000fe20000100800 */
[----:B------:R-:W-:Y:S01]  /*5150*/  FMNMX.FTZ R4, R168, R4, !PT ;  /* 0x00000004a8047209 */ /* 0x000fe20007810000 */
[----:B------:R-:W-:Y:S01]  /*5160*/  IMAD R227, R2, 0x2, R226 ;  /* 0x0000000202e37824 */ /* 0x000fe200078e02e2 */
[----:B------:R-:W-:Y:S01]  /*5170*/  FMNMX.FTZ R137, R176, R137, !PT ;  /* 0x00000089b0897209 */ /* 0x000fe20007810000 */
[----:B------:R-:W-:Y:S01]  /*5180*/  STL [R1+0x58], R232 ;  /* 0x000058e801007387 */ /* 0x000fe20000100800 */
[----:B------:R-:W-:-:S02]  /*5190*/  FMNMX.FTZ R4, R170, R4, !PT ;  /* 0x00000004aa047209 */ /* 0x000fc40007810000 */
[----:B------:R-:W-:Y:S01]  /*51a0*/  FMNMX.FTZ R137, R177, R137, !PT ;  /* 0x00000089b1897209 */ /* 0x000fe20007810000 */
[----:B------:R-:W-:Y:S01]  /*51b0*/  STL [R1+0x54], R231 ;  /* 0x000054e701007387 */ /* 0x000fe20000100800 */
[----:B------:R-:W-:Y:S02]  /*51c0*/  FMNMX.FTZ R136, R169, R4, !PT ;  /* 0x00000004a9887209 */ /* 0x000fe40007810000 */
[----:B------:R-:W-:Y:S01]  /*51d0*/  PLOP3.LUT P0, PT, PT, PT, UP3, 0x40, 0x0 ;  /* 0x000000000000781c */ /* 0x000fe20003f0e838 */
[----:B------:R-:W1:Y:S01]  /*51e0*/  SHFL.BFLY PT, R4, R137, 0x2, 0x1f ;  /* 0x0c401f0089047f89 */ /* 0x000e6200000e0000 */
[----:B------:R-:W-:Y:S01]  /*51f0*/  PLOP3.LUT P1, PT, PT, PT, UP4, 0x40, 0x0 ;  /* 0x000000000000781c */ /* 0x000fe20003f2e848 */
[----:B------:R-:W-:Y:S01]  /*5200*/  UISETP.NE.AND UP4, UPT, UR24, URZ, UPT ;  /* 0x0000003f1800728c */ /* 0x000fe2000bf85270 */
[C---:B------:R-:W-:Y:S01]  /*5210*/  ISETP.GT.AND P0, PT, R8.reuse, 0x1, P0 ;  /* 0x000000010800780c */ /* 0x040fe20000704270 */
[----:B------:R-:W2:Y:S01]  /*5220*/  SHFL.BFLY PT, R5, R136, 0x2, 0x1f ;  /* 0x0c401f0088057f89 */ /* 0x000ea200000e0000 */
[----:B------:R-:W-:Y:S01]  /*5230*/  PLOP3.LUT P6, PT, PT, PT, UP2, 0x40, 0x0 ;  /* 0x000000000000781c */ /* 0x000fe20003fce828 */
[----:B------:R-:W-:Y:S01]  /*5240*/  UISETP.NE.AND UP3, UPT, UR25, URZ, UPT ;  /* 0x0000003f1900728c */ /* 0x000fe2000bf65270 */
[----:B------:R-:W-:Y:S01]  /*5250*/  ISETP.LT.OR P0, PT, R9, 0x2, P0 ;  /* 0x000000020900780c */ /* 0x000fe20000701670 */
[----:B------:R-:W-:Y:S01]  /*5260*/  UISETP.NE.AND UP2, UPT, UR7, URZ, UPT ;  /* 0x0000003f0700728c */ /* 0x000fe2000bf45270 */
[----:B------:R-:W-:Y:S01]  /*5270*/  ISETP.GT.AND P1, PT, R8, RZ, P1 ;  /* 0x000000ff0800720c */ /* 0x000fe20000f24270 */
[----:B------:R-:W-:Y:S01]  /*5280*/  STL [R1+0x50], R230 ;  /* 0x000050e601007387 */ /* 0x000fe20000100800 */
[----:B------:R-:W-:-:S02]  /*5290*/  FSEL R61, R22, -INF , !P0 ;  /* 0xff800000163d7808 */ /* 0x000fc40004000000 */
[----:B------:R-:W-:Y:S01]  /*52a0*/  PLOP3.LUT P5, PT, PT, PT, UP1, 0x40, 0x0 ;  /* 0x000000000000781c */ /* 0x000fe20003fae818 */
[----:B------:R-:W-:Y:S01]  /*52b0*/  UISETP.NE.AND UP1, UPT, UR6, URZ, UPT ;  /* 0x0000003f0600728c */ /* 0x000fe2000bf25270 */
[----:B------:R-:W-:Y:S01]  /*52c0*/  ISETP.LT.OR P1, PT, R9, 0x1, P1 ;  /* 0x000000010900780c */ /* 0x000fe20000f21670 */
[----:B------:R-:W-:Y:S01]  /*52d0*/  STL [R1+0x4c], R229 ;  /* 0x00004ce501007387 */ /* 0x000fe20000100800 */
[C---:B------:R-:W-:Y:S02]  /*52e0*/  ISETP.GT.AND P6, PT, R8.reuse, 0x8, P6 ;  /* 0x000000080800780c */ /* 0x040fe400037c4270 */
[----:B------:R-:W-:Y:S01]  /*52f0*/  PLOP3.LUT P2, PT, PT, PT, UP0, 0x40, 0x0 ;  /* 0x000000000000781c */ /* 0x000fe20003f4e808 */
[----:B------:R-:W-:Y:S01]  /*5300*/  UISETP.NE.AND UP0, UPT, UR5, URZ, UPT ;  /* 0x0000003f0500728c */ /* 0x000fe2000bf05270 */
[----:B------:R-:W-:Y:S01]  /*5310*/  FSEL R62, R17, -INF , !P1 ;  /* 0xff800000113e7808 */ /* 0x000fe20004800000 */
[----:B------:R-:W-:Y:S01]  /*5320*/  LDSM.16.MT88.4 R20, [R226+0x2080] ;  /* 0x00208000e214783b */ /* 0x000fe20000004200 */
[----:B------:R-:W-:Y:S01]  /*5330*/  ISETP.LT.OR P6, PT, R9, 0x9, P6 ;  /* 0x000000090900780c */ /* 0x000fe200037c1670 */
[----:B------:R-:W-:Y:S01]  /*5340*/  ULDC.64 UR4, c[0x0][0x2c8] ;  /* 0x0000b20000047ab9 */ /* 0x000fe20000000a00 */
[----:B-1----:R-:W-:Y:S01]  /*5350*/  FMNMX.FTZ R137, R137, R4, !PT ;  /* 0x0000000489897209 */ /* 0x002fe20007810000 */
[----:B------:R-:W-:Y:S01]  /*5360*/  LDSM.16.MT88.4 R52, [R225+0x3880] ;  /* 0x00388000e134783b */ /* 0x000fe20000004200 */
[----:B------:R-:W-:-:S02]  /*5370*/  ISETP.GT.AND P5, PT, R8, 0x9, P5 ;  /* 0x000000090800780c */ /* 0x000fc40002fa4270 */
[----:B--2---:R-:W-:Y:S01]  /*5380*/  FMNMX.FTZ R136, R136, R5, !PT ;  /* 0x0000000588887209 */ /* 0x004fe20007810000 */
[----:B------:R-:W1:Y:S01]  /*5390*/  SHFL.BFLY PT, R4, R137, 0x1, 0x1f ;  /* 0x0c201f0089047f89 */ /* 0x000e6200000e0000 */
[----:B------:R-:W-:Y:S01]  /*53a0*/  PLOP3.LUT P1, PT, PT, PT, UP6, 0x40, 0x0 ;  /* 0x000000000000781c */ /* 0x000fe20003f2e868 */
[----:B------:R-:W-:Y:S01]  /*53b0*/  UISETP.NE.AND UP6, UPT, UR16, URZ, UPT ;  /* 0x0000003f1000728c */ /* 0x000fe2000bfc5270 */
[----:B------:R-:W-:Y:S01]  /*53c0*/  FSEL R16, R10, -INF , !P6 ;  /* 0xff8000000a107808 */ /* 0x000fe20007000000 */
[----:B------:R-:W2:Y:S01]  /*53d0*/  SHFL.BFLY PT, R5, R136, 0x1, 0x1f ;  /* 0x0c201f0088057f89 */ /* 0x000ea200000e0000 */
[----:B------:R-:W-:Y:S02]  /*53e0*/  ISETP.LT.OR P5, PT, R9, 0xa, P5 ;  /* 0x0000000a0900780c */ /* 0x000fe40002fa1670 */
[----:B------:R-:W-:Y:S01]  /*53f0*/  ISETP.GT.AND P2, PT, R8, 0x10, P2 ;  /* 0x000000100800780c */ /* 0x000fe20001744270 */
[----:B------:R-:W-:Y:S01]  /*5400*/  LDSM.16.MT88.4 R76, [R226+0x3880] ;  /* 0x00388000e24c783b */ /* 0x000fe20000004200 */
[----:B------:R-:W-:-:S02]  /*5410*/  FMNMX.FTZ R3, R62, R61, !PT ;  /* 0x0000003d3e037209 */ /* 0x000fc40007810000 */
[----:B------:R-:W-:Y:S01]  /*5420*/  FSEL R17, R44, -INF , !P5 ;  /* 0xff8000002c117808 */ /* 0x000fe20006800000 */
[----:B------:R-:W-:Y:S01]  /*5430*/  LDSM.16.MT88.4 R124, [R227+0x3880] ;  /* 0x00388000e37c783b */ /* 0x000fe20000004200 */
[----:B------:R-:W-:Y:S02]  /*5440*/  ISETP.GT.AND P1, PT, R8, 0x11, P1 ;  /* 0x000000110800780c */ /* 0x000fe40000f24270 */
[----:B------:R-:W-:Y:S01]  /*5450*/  ISETP.LT.OR P2, PT, R9, 0x11, P2 ;  /* 0x000000110900780c */ /* 0x000fe20001741670 */
[----:B------:R-:W-:Y:S01]  /*5460*/  STL [R1+0x48], R224 ;  /* 0x000048e001007387 */ /* 0x000fe20000100800 */
[----:B------:R-:W-:Y:S02]  /*5470*/  FMNMX.FTZ R3, R16, R3, !PT ;  /* 0x0000000310037209 */ /* 0x000fe40007810000 */
[----:B------:R-:W-:Y:S01]  /*5480*/  LEA R228, R2, R225, 0x1 ;  /* 0x000000e102e47211 */ /* 0x000fe200078e08ff */
[----:B------:R-:W-:Y:S01]  /*5490*/  LDSM.16.MT88.4 R68, [R226+0x4080] ;  /* 0x00408000e244783b */ /* 0x000fe20000004200 */
[----:B------:R-:W-:-:S02]  /*54a0*/  PLOP3.LUT P6, PT, PT, PT, UP4, 0x40, 0x0 ;  /* 0x000000000000781c */ /* 0x000fc40003fce848 */
[----:B------:R-:W-:Y:S01]  /*54b0*/  ISETP.LT.OR P1, PT, R9, 0x12, P1 ;  /* 0x000000120900780c */ /* 0x000fe20000f21670 */
[----:B------:R-:W-:Y:S01]  /*54c0*/  LDSM.16.MT88.4 R112, [R228+0x3880] ;  /* 0x00388000e470783b */ /* 0x000fe20000004200 */
[----:B-1----:R-:W-:Y:S02]  /*54d0*/  FMNMX.FTZ R137, R137, R4, !PT ;  /* 0x0000000489897209 */ /* 0x002fe40007810000 */
[----:B------:R-:W-:Y:S01]  /*54e0*/  FSEL R18, R49, -INF , !P2 ;  /* 0xff80000031127808 */ /* 0x000fe20005000000 */
[----:B------:R-:W-:Y:S01]  /*54f0*/  LDSM.16.MT88.4 R72, [R225+0x2880] ;  /* 0x00288000e148783b */ /* 0x000fe20000004200 */
[----:B--2---:R-:W-:Y:S01]  /*5500*/  FMNMX.FTZ R136, R136, R5, !PT ;  /* 0x0000000588887209 */ /* 0x004fe20007810000 */
[C---:B------:R-:W-:Y:S01]  /*5510*/  FMUL.FTZ R13, R137.reuse, c[0x0][0x2d0] ;  /* 0x0000b400890d7a20 */ /* 0x040fe20000410000 */
[----:B------:R-:W-:Y:S02]  /*5520*/  FSETP.NEU.FTZ.AND P0, PT, R137, -INF , PT ;  /* 0xff8000008900780b */ /* 0x000fe40003f1d000 */
[----:B------:R-:W-:Y:S01]  /*5530*/  FMNMX.FTZ R3, R17, R3, !PT ;  /* 0x0000000311037209 */ /* 0x000fe20007810000 */
[----:B------:R-:W-:Y:S01]  /*5540*/  FMUL.FTZ R12, R136, c[0x0][0x2d0] ;  /* 0x0000b400880c7a20 */ /* 0x000fe20000410000 */
[----:B------:R-:W-:-:S02]  /*5550*/  FSEL R13, R13, RZ, P0 ;  /* 0x000000ff0d0d7208 */ /* 0x000fc40000000000 */
[----:B------:R-:W-:Y:S02]  /*5560*/  FSETP.NEU.FTZ.AND P0, PT, R136, -INF , PT ;  /* 0xff8000008800780b */ /* 0x000fe40003f1d000 */
[----:B------:R-:W-:Y:S01]  /*5570*/  PLOP3.LUT P5, PT, PT, PT, UP3, 0x40, 0x0 ;  /* 0x000000000000781c */ /* 0x000fe20003fae838 */
[--C-:B------:R-:W-:Y:S01]  /*5580*/  FFMA.FTZ R2, R46, c[0x0][0x2d0], -R13.reuse ;  /* 0x0000b4002e027a23 */ /* 0x100fe2000001080d */
[----:B------:R-:W-:Y:S01]  /*5590*/  FSEL R12, R12, RZ, P0 ;  /* 0x000000ff0c0c7208 */ /* 0x000fe20000000000 */
[----:B------:R-:W-:Y:S01]  /*55a0*/  FFMA.FTZ R4, R38, c[0x0][0x2d0], -R13 ;  /* 0x0000b40026047a23 */ /* 0x000fe2000001080d */
[----:B------:R-:W-:Y:S01]  /*55b0*/  PLOP3.LUT P0, PT, PT, PT, UP5, 0x40, 0x0 ;  /* 0x000000000000781c */ /* 0x000fe20003f0e858 */
[----:B------:R-:W-:Y:S01]  /*55c0*/  MUFU.EX2 R194, R2 ;  /* 0x0000000200c27308 */ /* 0x000fe20000000800 */
[----:B------:R-:W-:Y:S01]  /*55d0*/  FSEL R19, R11, -INF , !P1 ;  /* 0xff8000000b137808 */ /* 0x000fe20004800000 */
[----:B------:R-:W-:Y:S01]  /*55e0*/  FFMA.FTZ R0, R31, c[0x0][0x2d0], -R12 ;  /* 0x0000b4001f007a23 */ /* 0x000fe2000001080c */
[C---:B------:R-:W-:Y:S01]  /*55f0*/  ISETP.GT.AND P0, PT, R8.reuse, 0x18, P0 ;  /* 0x000000180800780c */ /* 0x040fe20000704270 */
[----:B------:R-:W-:Y:S01]  /*5600*/  UISETP.NE.AND UP5, UPT, UR17, URZ, UPT ;  /* 0x0000003f1100728c */ /* 0x000fe2000bfa5270 */
[----:B------:R-:W-:-:S02]  /*5610*/  ISETP.GT.AND P6, PT, R8, 0x19, P6 ;  /* 0x000000190800780c */ /* 0x000fc400037c4270 */
[C---:B------:R-:W-:Y:S01]  /*5620*/  ISETP.LT.OR P0, PT, R9.reuse, 0x19, P0 ;  /* 0x000000190900780c */ /* 0x040fe20000701670 */
[----:B------:R1:W-:Y:S01]  /*5630*/  MUFU.EX2 R182, R0 ;  /* 0x0000000000b67308 */ /* 0x0003e20000000800 */
[----:B------:R-:W-:Y:S02]  /*5640*/  FMNMX.FTZ R3, R18, R3, !PT ;  /* 0x0000000312037209 */ /* 0x000fe40007810000 */
[----:B------:R-:W-:Y:S02]  /*5650*/  PLOP3.LUT P2, PT, PT, PT, UP2, 0x40, 0x0 ;  /* 0x000000000000781c */ /* 0x000fe40003f4e828 */
[----:B------:R-:W-:Y:S02]  /*5660*/  FSEL R60, R56, -INF , !P0 ;  /* 0xff800000383c7808 */ /* 0x000fe40004000000 */
[----:B------:R-:W-:Y:S01]  /*5670*/  ISETP.GT.AND P5, PT, R8, 0x20, P5 ;  /* 0x000000200800780c */ /* 0x000fe20002fa4270 */
[----:B------:R2:W-:Y:S01]  /*5680*/  MUFU.EX2 R229, R4 ;  /* 0x0000000400e57308 */ /* 0x0005e20000000800 */
[----:B------:R-:W-:-:S02]  /*5690*/  ISETP.LT.OR P6, PT, R9, 0x1a, P6 ;  /* 0x0000001a0900780c */ /* 0x000fc400037c1670 */
[----:B------:R-:W-:Y:S02]  /*56a0*/  FMNMX.FTZ R3, R19, R3, !PT ;  /* 0x0000000313037209 */ /* 0x000fe40007810000 */
[----:B------:R-:W-:Y:S02]  /*56b0*/  PLOP3.LUT P1, PT, PT, PT, UP1, 0x40, 0x0 ;  /* 0x000000000000781c */ /* 0x000fe40003f2e818 */
[----:B------:R-:W-:Y:S01]  /*56c0*/  ISETP.GT.AND P2, PT, R8, 0x21, P2 ;  /* 0x000000210800780c */ /* 0x000fe20001744270 */
[----:B-1----:R-:W-:Y:S01]  /*56d0*/  FFMA.FTZ R0, R34, c[0x0][0x2d0], -R12 ;  /* 0x0000b40022007a23 */ /* 0x002fe2000001080c */
[----:B------:R-:W-:Y:S01]  /*56e0*/  ISETP.LT.OR P5, PT, R9, 0x21, P5 ;  /* 0x000000210900780c */ /* 0x000fe20002fa1670 */
[----:B------:R-:W-:Y:S01]  /*56f0*/  LDSM.16.MT88.4 R32, [R228+0x2080] ;  /* 0x00208000e420783b */ /* 0x000fe20000004200 */
[----:B------:R-:W-:Y:S01]  /*5700*/  FSEL R15, R58, -INF , !P6 ;  /* 0xff8000003a0f7808 */ /* 0x000fe20007000000 */
[----:B------:R1:W-:Y:S01]  /*5710*/  MUFU.EX2 R202, R0 ;  /* 0x0000000000ca7308 */ /* 0x0003e20000000800 */
[----:B------:R-:W-:-:S02]  /*5720*/  FMNMX.FTZ R3, R60, R3, !PT ;  /* 0x000000033c037209 */ /* 0x000fc40007810000 */
[----:B------:R-:W-:Y:S01]  /*5730*/  PLOP3.LUT P0, PT, PT, PT, UP0, 0x40, 0x0 ;  /* 0x000000000000781c */ /* 0x000fe20003f0e808 */
[----:B--2---:R-:W-:Y:S01]  /*5740*/  FFMA.FTZ R4, R39, c[0x0][0x2d0], -R13 ;  /* 0x0000b40027047a23 */ /* 0x004fe2000001080d */
[----:B------:R-:W-:Y:S01]  /*5750*/  ISETP.GT.AND P1, PT, R8, 0x28, P1 ;  /* 0x000000280800780c */ /* 0x000fe20000f24270 */
[----:B------:R-:W2:Y:S01]  /*5760*/  LDSM.16.MT88.4 R36, [R225+0x2080] ;  /* 0x00208000e124783b */ /* 0x000ea20000004200 */
[C---:B------:R-:W-:Y:S01]  /*5770*/  ISETP.LT.OR P2, PT, R9.reuse, 0x22, P2 ;  /* 0x000000220900780c */ /* 0x040fe20001741670 */
[----:B------:R3:W-:Y:S01]  /*5780*/  MUFU.EX2 R183, R4 ;  /* 0x0000000400b77308 */ /* 0x0007e20000000800 */
[----:B------:R-:W-:Y:S02]  /*5790*/  FSEL R139, R24, -INF , !P5 ;  /* 0xff800000188b7808 */ /* 0x000fe40006800000 */
[----:B------:R-:W-:Y:S02]  /*57a0*/  ISETP.GT.AND P0, PT, R8, 0x29, P0 ;  /* 0x000000290800780c */ /* 0x000fe40000704270 */
[----:B------:R-:W-:-:S02]  /*57b0*/  ISETP.LT.OR P1, PT, R9, 0x29, P1 ;  /* 0x000000290900780c */ /* 0x000fc40000f21670 */
[----:B------:R-:W-:Y:S01]  /*57c0*/  FSEL R164, R64, -INF , !P2 ;  /* 0xff80000040a47808 */ /* 0x000fe20005000000 */
[----:B-1----:R-:W-:Y:S01]  /*57d0*/  FFMA.FTZ R0, R40, c[0x0][0x2d0], -R12 ;  /* 0x0000b40028007a23 */ /* 0x002fe2000001080c */
[----:B------:R-:W-:Y:S01]  /*57e0*/  ISETP.LT.OR P0, PT, R9, 0x2a, P0 ;  /* 0x0000002a0900780c */ /* 0x000fe20000701670 */
[----:B------:R-:W-:Y:S01]  /*57f0*/  LDSM.16.MT88.4 R64, [R226+0x2880] ;  /* 0x00288000e240783b */ /* 0x000fe20000004200 */
[----:B------:R-:W-:Y:S01]  /*5800*/  FSEL R165, R59, -INF , !P1 ;  /* 0xff8000003ba57808 */ /* 0x000fe20004800000 */
[----:B------:R1:W4:Y:S01]  /*5810*/  MUFU.EX2 R234, R0 ;  /* 0x0000000000ea7308 */ /* 0x0003220000000800 */
[----:B------:R-:W-:Y:S02]  /*5820*/  FSEL R166, R25, -INF , !P0 ;  /* 0xff80000019a67808 */ /* 0x000fe40004000000 */
[----:B------:R-:W-:Y:S01]  /*5830*/  LDSM.16.MT88.4 R24, [R227+0x4080] ;  /* 0x00408000e318783b */ /* 0x000fe20000004200 */
[----:B---3--:R-:W-:-:S04]  /*5840*/  FFMA.FTZ R4, R41, c[0x0][0x2d0], -R13 ;  /* 0x0000b40029047a23 */ /* 0x008fc8000001080d */
[----:B------:R3:W-:Y:S01]  /*5850*/  MUFU.EX2 R203, R4 ;  /* 0x0000000400cb7308 */ /* 0x0007e20000000800 */
[----:B-1----:R-:W-:Y:S02]  /*5860*/  FMNMX.FTZ R0, R120, R63, !PT ;  /* 0x0000003f78007209 */ /* 0x002fe40007810000 */
[----:B----4-:R-:W-:Y:S02]  /*5870*/  F2FP.PACK_AB R7, R234, R202 ;  /* 0x000000caea07723e */ /* 0x010fe400000000ff */
[----:B------:R-:W-:-:S04]  /*5880*/  FMNMX.FTZ R0, R121, R0, !PT ;  /* 0x0000000079007209 */ /* 0x000fc80007810000 */
[----:B------:R-:W-:Y:S01]  /*5890*/  FMNMX.FTZ R0, R122, R0, !PT ;  /* 0x000000007a007209 */ /* 0x000fe20007810000 */
[----:B---3--:R-:W-:-:S03]  /*58a0*/  FFMA.FTZ R4, R42, c[0x0][0x2d0], -R13 ;  /* 0x0000b4002a047a23 */ /* 0x008fc6000001080d */
[----:B------:R-:W-:Y:S01]  /*58b0*/  FMNMX.FTZ R0, R123, R0, !PT ;  /* 0x000000007b007209 */ /* 0x000fe20007810000 */
[----:B------:R-:W1:Y:S03]  /*58c0*/  MUFU.EX2 R232, R4 ;  /* 0x0000000400e87308 */ /* 0x000e660000000800 */
[----:B------:R-:W-:-:S04]  /*58d0*/  FMNMX.FTZ R0, R132, R0, !PT ;  /* 0x0000000084007209 */ /* 0x000fc80007810000 */
[----:B------:R-:W-:-:S04]  /*58e0*/  FMNMX.FTZ R0, R134, R0, !PT ;  /* 0x0000000086007209 */ /* 0x000fc80007810000 */
[----:B------:R-:W-:-:S04]  /*58f0*/  FMNMX.FTZ R0, R133, R0, !PT ;  /* 0x0000000085007209 */ /* 0x000fc80007810000 */
[----:B------:R-:W-:Y:S01]  /*5900*/  FMNMX.FTZ R2, R172, R0, !PT ;  /* 0x00000000ac027209 */ /* 0x000fe20007810000 */
[----:B------:R-:W-:Y:S01]  /*5910*/  FFMA.FTZ R0, R48, c[0x0][0x2d0], -R13 ;  /* 0x0000b40030007a23 */ /* 0x000fe2000001080d */
[----:B-1----:R-:W-:Y:S01]  /*5920*/  F2FP.PACK_AB R6, R232, R203 ;  /* 0x000000cbe806723e */ /* 0x002fe200000000ff */
[----:B------:R-:W-:Y:S01]  /*5930*/  FFMA.FTZ R4, R29, c[0x0][0x2d0], -R12 ;  /* 0x0000b4001d047a23 */ /* 0x000fe2000001080c */
[----:B------:R-:W-:Y:S01]  /*5940*/  FMNMX.FTZ R2, R173, R2, !PT ;  /* 0x00000002ad027209 */ /* 0x000fe20007810000 */
[----:B------:R1:W-:Y:S01]  /*5950*/  MUFU.EX2 R192, R0 ;  /* 0x0000000000c07308 */ /* 0x0003e20000000800 */
[----:B------:R-:W-:Y:S02]  /*5960*/  LDSM.16.MT88.4 R28, [R227+0x2080] ;  /* 0x00208000e31c783b */ /* 0x000fe40000004200 */
[----:B------:R-:W-:-:S04]  /*5970*/  FMNMX.FTZ R2, R174, R2, !PT ;  /* 0x00000002ae027209 */ /* 0x000fc80007810000 */
[----:B------:R-:W-:Y:S01]  /*5980*/  FMNMX.FTZ R2, R180, R2, !PT ;  /* 0x00000002b4027209 */ /* 0x000fe20007810000 */
[----:B------:R3:W4:Y:S04]  /*5990*/  MUFU.EX2 R230, R4 ;  /* 0x0000000400e67308 */ /* 0x0007280000000800 */
[----:B------:R-:W2:Y:S01]  /*59a0*/  SHFL.BFLY PT, R9, R2, 0x2, 0x1f ;  /* 0x0c401f0002097f89 */ /* 0x000ea200000e0000 */
[----:B-1----:R-:W-:-:S04]  /*59b0*/  FFMA.FTZ R0, R51, c[0x0][0x2d0], -R13 ;  /* 0x0000b40033007a23 */ /* 0x002fc8000001080d */
[----:B------:R1:W-:Y:S01]  /*59c0*/  MUFU.EX2 R200, R0 ;  /* 0x0000000000c87308 */ /* 0x0003e20000000800 */
[----:B---3--:R-:W-:Y:S02]  /*59d0*/  F2FP.PACK_AB R4, R183, R229 ;  /* 0x000000e5b704723e */ /* 0x008fe400000000ff */
[----:B----4-:R-:W-:-:S07]  /*59e0*/  F2FP.PACK_AB R5, R182, R230 ;  /* 0x000000e6b605723e */ /* 0x010fce00000000ff */
[C---:B--2---:R-:W-:Y:S01]  /*59f0*/  HMMA.16816.F32 R160, R4.reuse, R36, RZ ;  /* 0x0000002404a0723c */ /* 0x044fe200000018ff */
[----:B-1----:R-:W-:Y:S01]  /*5a00*/  FMNMX.FTZ R0, R15, R3, !PT ;  /* 0x000000030f007209 */ /* 0x002fe20007810000 */
[----:B------:R-:W-:Y:S01]  /*5a10*/  FFMA.FTZ R3, R50, c[0x0][0x2d0], -R13 ;  /* 0x0000b40032037a23 */ /* 0x000fe2000001080d */
[----:B------:R-:W-:Y:S01]  /*5a20*/  FMNMX.FTZ R2, R2, R9, !PT ;  /* 0x0000000902027209 */ /* 0x000fe20007810000 */
[----:B------:R-:W-:Y:S01]  /*5a30*/  LDSM.16.MT88.4 R48, [R227+0x2880] ;  /* 0x00288000e330783b */ /* 0x000fe20000004200 */
[----:B------:R-:W-:Y:S01]  /*5a40*/  FMNMX.FTZ R0, R139, R0, !PT ;  /* 0x000000008b007209 */ /* 0x000fe20007810000 */
[----:B------:R1:W2:Y:S02]  /*5a50*/  MUFU.EX2 R235, R3 ;  /* 0x0000000300eb7308 */ /* 0x0002a40000000800 */
[----:B------:R-:W-:Y:S01]  /*5a60*/  HMMA.16816.F32 R156, R4, R20, RZ ;  /* 0x00000014049c723c */ /* 0x000fe200000018ff */
[----:B------:R-:W3:Y:S01]  /*5a70*/  SHFL.BFLY PT, R14, R2, 0x1, 0x1f ;  /* 0x0c201f00020e7f89 */ /* 0x000ee200000e0000 */
[----:B------:R-:W-:-:S04]  /*5a80*/  FMNMX.FTZ R0, R164, R0, !PT ;  /* 0x00000000a4007209 */ /* 0x000fc80007810000 */
[----:B------:R-:W-:Y:S02]  /*5a90*/  FMNMX.FTZ R0, R165, R0, !PT ;  /* 0x00000000a5007209 */ /* 0x000fe40007810000 */
[----:B------:R-:W-:Y:S02]  /*5aa0*/  HMMA.16816.F32 R152, R4, R32, RZ ;  /* 0x000000200498723c */ /* 0x000fe400000018ff */
[----:B------:R-:W-:-:S05]  /*5ab0*/  FMNMX.FTZ R0, R166, R0, !PT ;  /* 0x00000000a6007209 */ /* 0x000fca0007810000 */
[----:B------:R-:W4:Y:S01]  /*5ac0*/  SHFL.BFLY PT, R8, R0, 0x2, 0x1f ;  /* 0x0c401f0000087f89 */ /* 0x000f2200000e0000 */
[----:B-1----:R-:W-:Y:S01]  /*5ad0*/  FFMA.FTZ R3, R43, c[0x0][0x2d0], -R12 ;  /* 0x0000b4002b037a23 */ /* 0x002fe2000001080c */
[C---:B------:R-:W-:Y:S01]  /*5ae0*/  HMMA.16816.F32 R148, R4.reuse, R28, RZ ;  /* 0x0000001c0494723c */ /* 0x040fe200000018ff */
[----:B--2---:R-:W-:Y:S01]  /*5af0*/  F2FP.PACK_AB R10, R235, R200 ;  /* 0x000000c8eb0a723e */ /* 0x004fe200000000ff */
[----:B------:R-:W-:Y:S01]  /*5b00*/  LDSM.16.MT88.4 R40, [R228+0x4080] ;  /* 0x00408000e428783b */ /* 0x000fe20000004200 */
[----:B------:R1:W-:Y:S05]  /*5b10*/  MUFU.EX2 R193, R3 ;  /* 0x0000000300c17308 */ /* 0x0003ea0000000800 */
[----:B------:R-:W-:Y:S01]  /*5b20*/  HMMA.16816.F32 R144, R4, R52, RZ ;  /* 0x000000340490723c */ /* 0x000fe200000018ff */
[----:B---3--:R-:W-:-:S04]  /*5b30*/  FMNMX.FTZ R135, R2, R14, !PT ;  /* 0x0000000e02877209 */ /* 0x008fc80007810000 */
[----:B------:R-:W-:-:S03]  /*5b40*/  FSETP.NEU.FTZ.AND P0, PT, R135, -INF , PT ;  /* 0xff8000008700780b */ /* 0x000fc60003f1d000 */
[----:B------:R-:W-:Y:S01]  /*5b50*/  HMMA.16816.F32 R140, R4, R76, RZ ;  /* 0x0000004c048c723c */ /* 0x000fe200000018ff */
[----:B-1----:R-:W-:-:S04]  /*5b60*/  FFMA.FTZ R3, R45, c[0x0][0x2d0], -R12 ;  /* 0x0000b4002d037a23 */ /* 0x002fc8000001080c */
[----:B------:R1:W2:Y:S03]  /*5b70*/  MUFU.EX2 R205, R3 ;  /* 0x0000000300cd7308 */ /* 0x0002a60000000800 */
[C---:B------:R-:W-:Y:S08]  /*5b80*/  HMMA.16816.F32 R128, R4.reuse, R112, RZ ;  /* 0x000000700480723c */ /* 0x040ff000000018ff */
[----:B------:R-:W-:Y:S01]  /*5b90*/  HMMA.16816.F32 R116, R4, R124, RZ ;  /* 0x0000007c0474723c */ /* 0x000fe200000018ff */
[----:B-1----:R-:W-:-:S07]  /*5ba0*/  FFMA.FTZ R3, R47, c[0x0][0x2d0], -R12 ;  /* 0x0000b4002f037a23 */ /* 0x002fce000001080c */
[C---:B------:R-:W-:Y:S01]  /*5bb0*/  HMMA.16816.F32 R108, R4.reuse, R38, RZ ;  /* 0x00000026046c723c */ /* 0x040fe200000018ff */
[----:B------:R-:W1:Y:S01]  /*5bc0*/  LDSM.16.MT88.4 R44, [R228+0x2880] ;  /* 0x00288000e42c783b */ /* 0x000e620000004200 */
[----:B--2---:R-:W-:Y:S01]  /*5bd0*/  F2FP.PACK_AB R9, R205, R193 ;  /* 0x000000c1cd09723e */ /* 0x004fe200000000ff */
[----:B------:R2:W-:Y:S05]  /*5be0*/  MUFU.EX2 R224, R3 ;  /* 0x0000000300e07308 */ /* 0x0005ea0000000800 */
[C---:B------:R-:W-:Y:S08]  /*5bf0*/  HMMA.16816.F32 R104, R4.reuse, R22, RZ ;  /* 0x000000160468723c */ /* 0x040ff000000018ff */
[----:B------:R-:W-:Y:S01]  /*5c00*/  HMMA.16816.F32 R100, R4, R34, RZ ;  /* 0x000000220464723c */ /* 0x000fe200000018ff */
[----:B--2---:R-:W-:-:S02]  /*5c10*/  FFMA.FTZ R3, R57, c[0x0][0x2d0], -R12 ;  /* 0x0000b40039037a23 */ /* 0x004fc4000001080c */
[----:B------:R-:W-:Y:S02]  /*5c20*/  LDSM.16.MT88.4 R56, [R225+0x4080] ;  /* 0x00408000e138783b */ /* 0x000fe40000004200 */
[----:B------:R4:W2:Y:S03]  /*5c30*/  MUFU.EX2 R237, R3 ;  /* 0x0000000300ed7308 */ /* 0x0008a60000000800 */
[C---:B------:R-:W-:Y:S08]  /*5c40*/  HMMA.16816.F32 R96, R4.reuse, R30, RZ ;  /* 0x0000001e0460723c */ /* 0x040ff000000018ff */
[----:B------:R-:W-:Y:S01]  /*5c50*/  HMMA.16816.F32 R92, R4, R54, RZ ;  /* 0x00000036045c723c */ /* 0x000fe200000018ff */
[----:B----4-:R-:W-:-:S07]  /*5c60*/  FMNMX.FTZ R3, R0, R8, !PT ;  /* 0x0000000800037209 */ /* 0x010fce0007810000 */
[----:B------:R-:W-:Y:S01]  /*5c70*/  HMMA.16816.F32 R88, R4, R78, RZ ;  /* 0x0000004e0458723c */ /* 0x000fe200000018ff */
[----:B------:R-:W-:Y:S01]  /*5c80*/  F2FP.PACK_AB R8, R192, R194 ;  /* 0x000000c2c008723e */ /* 0x000fe200000000ff */
[----:B------:R-:W-:Y:S01]  /*5c90*/  FMUL.FTZ R0, R135, c[0x0][0x2d0] ;  /* 0x0000b40087007a20 */ /* 0x000fe20000410000 */
[----:B--2---:R-:W-:-:S04]  /*5ca0*/  F2FP.PACK_AB R11, R237, R224 ;  /* 0x000000e0ed0b723e */ /* 0x004fc800000000ff */
[----:B------:R-:W-:Y:S01]  /*5cb0*/  FSEL R0, R0, RZ, P0 ;  /* 0x000000ff00007208 */ /* 0x000fe20000000000 */
[----:B------:R-:W-:Y:S04]  /*5cc0*/  HMMA.16816.F32 R84, R4, R114, RZ ;  /* 0x000000720454723c */ /* 0x000fe800000018ff */
[----:B------:R-:W-:-:S04]  /*5cd0*/  FFMA.FTZ R2, R120, c[0x0][0x2d0], -R0 ;  /* 0x0000b40078027a23 */ /* 0x000fc80000010800 */
[----:B------:R-:W-:Y:S01]  /*5ce0*/  HMMA.16816.F32 R80, R4, R126, RZ ;  /* 0x0000007e0450723c */ /* 0x000fe200000018ff */
[----:B------:R-:W2:Y:S01]  /*5cf0*/  SHFL.BFLY PT, R4, R3, 0x1, 0x1f ;  /* 0x0c201f0003047f89 */ /* 0x000ea200000e0000 */
[----:B------:R3:W-:Y:S06]  /*5d00*/  MUFU.EX2 R181, R2 ;  /* 0x0000000200b57308 */ /* 0x0007ec0000000800 */
[C---:B------:R-:W-:Y:S08]  /*5d10*/  HMMA.16816.F32 R188, R8.reuse, R64, R156 ;  /* 0x0000004008bc723c */ /* 0x040ff0000000189c */
[----:B-1----:R-:W-:Y:S01]  /*5d20*/  HMMA.16816.F32 R156, R8, R44, R152 ;  /* 0x0000002c089c723c */ /* 0x002fe20000001898 */
[----:B---3--:R-:W-:-:S04]  /*5d30*/  FFMA.FTZ R2, R63, c[0x0][0x2d0], -R0 ;  /* 0x0000b4003f027a23 */ /* 0x008fc80000010800 */
[----:B------:R1:W-:Y:S03]  /*5d40*/  MUFU.EX2 R14, R2 ;  /* 0x00000002000e7308 */ /* 0x0003e60000000800 */
[----:B------:R-:W-:Y:S01]  /*5d50*/  HMMA.16816.F32 R148, R8, R48, R148 ;  /* 0x000000300894723c */ /* 0x000fe20000001894 */
[----:B--2---:R-:W-:-:S04]  /*5d60*/  FMNMX.FTZ R3, R3, R4, !PT ;  /* 0x0000000403037209 */ /* 0x004fc80007810000 */
[----:B------:R-:W-:-:S03]  /*5d70*/  FSETP.NEU.FTZ.AND P0, PT, R3, -INF , PT ;  /* 0xff8000000300780b */ /* 0x000fc60003f1d000 */
[C---:B------:R-:W-:Y:S01]  /*5d80*/  HMMA.16816.F32 R4, R8.reuse, R40, R128 ;  /* 0x000000280804723c */ /* 0x040fe20000001880 */
[----:B------:R-:W-:Y:S01]  /*5d90*/  IMAD.MOV.U32 R187, RZ, RZ, R188 ;  /* 0x000000ffffbb7224 */ /* 0x000fe200078e00bc */
[----:B------:R-:W-:Y:S01]  /*5da0*/  MOV R186, R189 ;  /* 0x000000bd00ba7202 */ /* 0x000fe20000000f00 */
[----:B------:R-:W-:Y:S02]  /*5db0*/  IMAD.MOV.U32 R185, RZ, RZ, R190 ;  /* 0x000000ffffb97224 */ /* 0x000fe400078e00be */
[----:B------:R-:W-:Y:S02]  /*5dc0*/  IMAD.MOV.U32 R184, RZ, RZ, R191 ;  /* 0x000000ffffb87224 */ /* 0x000fe400078e00bf */
[----:B-1----:R-:W-:Y:S01]  /*5dd0*/  FFMA.FTZ R2, R121, c[0x0][0x2d0], -R0 ;  /* 0x0000b40079027a23 */ /* 0x002fe20000010800 */
[----:B------:R-:W-:Y:S01]  /*5de0*/  HMMA.16816.F32 R140, R8, R68, R140 ;  /* 0x00000044088c723c */ /* 0x000fe2000000188c */
[----:B------:R-:W-:Y:S01]  /*5df0*/  MOV R153, R157 ;  /* 0x0000009d00997202 */ /* 0x000fe20000000f00 */
[----:B------:R-:W-:Y:S01]  /*5e00*/  IMAD.MOV.U32 R152, RZ, RZ, R156 ;  /* 0x000000ffff987224 */ /* 0x000fe200078e009c */
[----:B------:R1:W-:Y:S01]  /*5e10*/  MUFU.EX2 R231, R2 ;  /* 0x0000000200e77308 */ /* 0x0003e20000000800 */
[----:B------:R-:W-:Y:S01]  /*5e20*/  IMAD.MOV.U32 R178, RZ, RZ, R158 ;  /* 0x000000ffffb27224 */ /* 0x000fe200078e009e */
[----:B------:R-:W-:-:S03]  /*5e30*/  MOV R179, R159 ;  /* 0x0000009f00b37202 */ /* 0x000fc60000000f00 */
[----:B------:R-:W-:Y:S01]  /*5e40*/  IMAD.MOV.U32 R204, RZ, RZ, R151 ;  /* 0x000000ffffcc7224 */ /* 0x000fe200078e0097 */
[----:B------:R-:W-:Y:S01]  /*5e50*/  MOV R242, R149 ;  /* 0x0000009500f27202 */ /* 0x000fe20000000f00 */
[----:B------:R-:W-:Y:S01]  /*5e60*/  IMAD.MOV.U32 R252, RZ, RZ, R150 ;  /* 0x000000fffffc7224 */ /* 0x000fe200078e0096 */
[----:B------:R-:W-:Y:S01]  /*5e70*/  HMMA.16816.F32 R160, R8, R72, R160 ;  /* 0x0000004808a0723c */ /* 0x000fe200000018a0 */
[----:B------:R-:W-:-:S04]  /*5e80*/  IMAD.MOV.U32 R155, RZ, RZ, R148 ;  /* 0x000000ffff9b7224 */ /* 0x000fc800078e0094 */
[----:B------:R-:W-:Y:S01]  /*5e90*/  IMAD.MOV.U32 R128, RZ, RZ, R4 ;  /* 0x000000ffff807224 */ /* 0x000fe200078e0004 */
[----:B------:R-:W-:Y:S01]  /*5ea0*/  MOV R129, R7 ;  /* 0x0000000700817202 */ /* 0x000fe20000000f00 */
[----:B------:R-:W-:Y:S01]  /*5eb0*/  FFMA.FTZ R4, R122, c[0x0][0x2d0], -R0 ;  /* 0x0000b4007a047a23 */ /* 0x000fe20000010800 */
[C---:B------:R-:W-:Y:S01]  /*5ec0*/  HMMA.16816.F32 R148, R8.reuse, R56, R144 ;  /* 0x000000380894723c */ /* 0x040fe20000001890 */
[----:B-1----:R-:W-:Y:S02]  /*5ed0*/  FMUL.FTZ R2, R3, c[0x0][0x2d0] ;  /* 0x0000b40003027a20 */ /* 0x002fe40000410000 */
[----:B------:R1:W2:Y:S01]  /*5ee0*/  MUFU.EX2 R236, R4 ;  /* 0x0000000400ec7308 */ /* 0x0002a20000000800 */
[----:B------:R-:W-:Y:S01]  /*5ef0*/  IMAD.MOV.U32 R131, RZ, RZ, R5 ;  /* 0x000000ffff837224 */ /* 0x000fe200078e0005 */
[----:B------:R-:W-:Y:S01]  /*5f00*/  MOV R199, R142 ;  /* 0x0000008e00c77202 */ /* 0x000fe20000000f00 */
[----:B------:R-:W-:Y:S01]  /*5f10*/  IMAD.MOV.U32 R198, RZ, RZ, R143 ;  /* 0x000000ffffc67224 */ /* 0x000fe200078e008f */
[----:B------:R-:W-:Y:S01]  /*5f20*/  FSEL R2, R2, RZ, P0 ;  /* 0x000000ff02027208 */ /* 0x000fe20000000000 */
[----:B------:R-:W-:Y:S01]  /*5f30*/  HMMA.16816.F32 R116, R8, R24, R116 ;  /* 0x000000180874723c */ /* 0x000fe20000001874 */
[----:B------:R-:W-:Y:S01]  /*5f40*/  MOV R196, R140 ;  /* 0x0000008c00c47202 */ /* 0x000fe20000000f00 */
[----:B------:R-:W-:-:S02]  /*5f50*/  IMAD.MOV.U32 R197, RZ, RZ, R141 ;  /* 0x000000ffffc57224 */ /* 0x000fc400078e008d */
[----:B------:R-:W-:-:S04]  /*5f60*/  IMAD.MOV.U32 R130, RZ, RZ, R6 ;  /* 0x000000ffff827224 */ /* 0x000fc800078e0006 */
[----:B------:R-:W-:Y:S01]  /*5f70*/  HMMA.16816.F32 R156, R8, R74, R108 ;  /* 0x0000004a089c723c */ /* 0x000fe2000000186c */
[----:B-1----:R-:W-:Y:S01]  /*5f80*/  FFMA.FTZ R4, R62, c[0x0][0x2d0], -R2 ;  /* 0x0000b4003e047a23 */ /* 0x002fe20000010802 */
[----:B--2---:R-:W-:-:S03]  /*5f90*/  F2FP.PACK_AB R6, R236, R231 ;  /* 0x000000e7ec06723e */ /* 0x004fc600000000ff */
[----:B------:R1:W-:Y:S03]  /*5fa0*/  MUFU.EX2 R143, R4 ;  /* 0x00000004008f7308 */ /* 0x0003e60000000800 */
[----:B------:R-:W-:Y:S01]  /*5fb0*/  HMMA.16816.F32 R248, R8, R66, R104 ;  /* 0x0000004208f8723c */ /* 0x000fe20000001868 */
[----:B------:R-:W-:Y:S01]  /*5fc0*/  IMAD.MOV.U32 R147, RZ, RZ, R149 ;  /* 0x000000ffff937224 */ /* 0x000fe200078e0095 */
[----:B------:R-:W-:Y:S01]  /*5fd0*/  MOV R146, R150 ;  /* 0x0000009600927202 */ /* 0x000fe20000000f00 */
[----:B------:R-:W-:Y:S02]  /*5fe0*/  IMAD.MOV.U32 R145, RZ, RZ, R151 ;  /* 0x000000ffff917224 */ /* 0x000fe400078e0097 */
[----:B------:R-:W-:-:S03]  /*5ff0*/  IMAD.MOV.U32 R144, RZ, RZ, R148 ;  /* 0x000000ffff907224 */ /* 0x000fc600078e0094 */
[----:B------:R-:W-:Y:S01]  /*6000*/  HMMA.16816.F32 R188, R8, R46, R100 ;  /* 0x0000002e08bc723c */ /* 0x000fe20000001864 */
[----:B-1----:R-:W-:-:S07]  /*6010*/  FFMA.FTZ R4, R61, c[0x0][0x2d0], -R2 ;  /* 0x0000b4003d047a23 */ /* 0x002fce0000010802 */
[C---:B------:R-:W-:Y:S01]  /*6020*/  HMMA.16816.F32 R244, R8.reuse, R50, R96 ;  /* 0x0000003208f4723c */ /* 0x040fe20000001860 */
[----:B------:R1:W2:Y:S07]  /*6030*/  MUFU.EX2 R142, R4 ;  /* 0x00000004008e7308 */ /* 0x0002ae0000000800 */
[C---:B------:R-:W-:Y:S08]  /*6040*/  HMMA.16816.F32 R220, R8.reuse, R58, R92 ;  /* 0x0000003a08dc723c */ /* 0x040ff0000000185c */
[----:B------:R-:W-:Y:S01]  /*6050*/  HMMA.16816.F32 R216, R8, R70, R88 ;  /* 0x0000004608d8723c */ /* 0x000fe20000001858 */
[----:B-1----:R-:W-:Y:S01]  /*6060*/  FFMA.FTZ R4, R16, c[0x0][0x2d0], -R2 ;  /* 0x0000b40010047a23 */ /* 0x002fe20000010802 */
[----:B--2---:R-:W-:-:S03]  /*6070*/  F2FP.PACK_AB R5, R142, R143 ;  /* 0x0000008f8e05723e */ /* 0x004fc600000000ff */
[----:B------:R1:W-:Y:S03]  /*6080*/  MUFU.EX2 R140, R4 ;  /* 0x00000004008c7308 */ /* 0x0003e60000000800 */
[C---:B------:R-:W-:Y:S08]  /*6090*/  HMMA.16816.F32 R212, R8.reuse, R42, R84 ;  /* 0x0000002a08d4723c */ /* 0x040ff00000001854 */
[----:B------:R-:W-:Y:S07]  /*60a0*/  HMMA.16816.F32 R208, R8, R26, R80 ;  /* 0x0000001a08d0723c */ /* 0x000fee0000001850 */
[----:B------:R-:W-:-:S02]  /*60b0*/  FFMA.FTZ R8, R123, c[0x0][0x2d0], -R0 ;  /* 0x0000b4007b087a23 */ /* 0x000fc40000010800 */
[----:B-1----:R-:W-:Y:S02]  /*60c0*/  FFMA.FTZ R4, R17, c[0x0][0x2d0], -R2 ;  /* 0x0000b40011047a23 */ /* 0x002fe40000010802 */
[----:B------:R1:W-:Y:S08]  /*60d0*/  MUFU.EX2 R154, R8 ;  /* 0x00000008009a7308 */ /* 0x0003f00000000800 */
[----:B------:R2:W3:Y:S01]  /*60e0*/  MUFU.EX2 R141, R4 ;  /* 0x00000004008d7308 */ /* 0x0004e20000000800 */
[----:B-1----:R-:W-:-:S07]  /*60f0*/  FFMA.FTZ R8, R132, c[0x0][0x2d0], -R0 ;  /* 0x0000b40084087a23 */ /* 0x002fce0000010800 */
[----:B------:R1:W4:Y:S01]  /*6100*/  MUFU.EX2 R201, R8 ;  /* 0x0000000800c97308 */ /* 0x0003220000000800 */
[----:B--2---:R-:W-:Y:S02]  /*6110*/  F2FP.PACK_AB R4, R14, R181 ;  /* 0x000000b50e04723e */ /* 0x004fe400000000ff */
[----:B---3--:R-:W-:-:S07]  /*6120*/  F2FP.PACK_AB R7, R141, R140 ;  /* 0x0000008c8d07723e */ /* 0x008fce00000000ff */
[----:B------:R-:W-:Y:S01]  /*6130*/  HMMA.16816.F32 R108, R4, R36, RZ ;  /* 0x00000024046c723c */ /* 0x000fe200000018ff */
[----:B-1----:R-:W-:-:S04]  /*6140*/  FFMA.FTZ R8, R134, c[0x0][0x2d0], -R0 ;  /* 0x0000b40086087a23 */ /* 0x002fc80000010800 */
[----:B------:R1:W-:Y:S03]  /*6150*/  MUFU.EX2 R233, R8 ;  /* 0x0000000800e97308 */ /* 0x0003e60000000800 */
[C---:B------:R-:W-:Y:S08]  /*6160*/  HMMA.16816.F32 R100, R4.reuse, R20, RZ ;  /* 0x000000140464723c */ /* 0x040ff000000018ff */
[----:B------:R-:W-:Y:S01]  /*6170*/  HMMA.16816.F32 R80, R4, R28, RZ ;  /* 0x0000001c0450723c */ /* 0x000fe200000018ff */
[----:B-1----:R-:W-:-:S07]  /*6180*/  FFMA.FTZ R8, R133, c[0x0][0x2d0], -R0 ;  /* 0x0000b40085087a23 */ /* 0x002fce0000010800 */
[C---:B------:R-:W-:Y:S01]  /*6190*/  HMMA.16816.F32 R84, R4.reuse, R30, RZ ;  /* 0x0000001e0454723c */ /* 0x040fe200000018ff */
[----:B------:R1:W2:Y:S07]  /*61a0*/  MUFU.EX2 R120, R8 ;  /* 0x0000000800787308 */ /* 0x0002ae0000000800 */
        /* <DEDUP_REMOVED lines=8> */
[----:B------:R1:W3:Y:S07]  /*6230*/  MUFU.EX2 R138, R8 ;  /* 0x00000008008a7308 */ /* 0x0002ee0000000800 */
[C---:B------:R-:W-:Y:S08]  /*6240*/  HMMA.16816.F32 R20, R4.reuse, R76, RZ ;  /* 0x0000004c0414723c */ /* 0x040ff000000018ff */
[----:B------:R-:W-:Y:S01]  /*6250*/  HMMA.16816.F32 R36, R4, R78, RZ ;  /* 0x0000004e0424723c */ /* 0x000fe200000018ff */
[----:B------:R-:W-:Y:S01]  /*6260*/  LDSM.16.MT88.4 R76, [R225+0x4880] ;  /* 0x00488000e14c783b */ /* 0x000fe20000004200 */
[----:B-1----:R-:W-:-:S04]  /*6270*/  FFMA.FTZ R8, R60, c[0x0][0x2d0], -R2 ;  /* 0x0000b4003c087a23 */ /* 0x002fc80000010802 */
[----:B------:R1:W-:Y:S02]  /*6280*/  MUFU.EX2 R134, R8 ;  /* 0x0000000800867308 */ /* 0x0003e40000000800 */
[C---:B------:R-:W-:Y:S08]  /*6290*/  HMMA.16816.F32 R60, R4.reuse, R54, RZ ;  /* 0x00000036043c723c */ /* 0x040ff000000018ff */
[----:B------:R-:W-:Y:S01]  /*62a0*/  HMMA.16816.F32 R32, R4, R114, RZ ;  /* 0x000000720420723c */ /* 0x000fe200000018ff */
[----:B-1----:R-:W-:-:S07]  /*62b0*/  FFMA.FTZ R8, R15, c[0x0][0x2d0], -R2 ;  /* 0x0000b4000f087a23 */ /* 0x002fce0000010802 */
[C---:B------:R-:W-:Y:S01]  /*62c0*/  HMMA.16816.F32 R16, R4.reuse, R124, RZ ;  /* 0x0000007c0410723c */ /* 0x040fe200000018ff */
[----:B------:R-:W-:Y:S01]  /*62d0*/  MOV R115, R193 ;  /* 0x000000c100737202 */ /* 0x000fe20000000f00 */
[----:B------:R-:W-:Y:S01]  /*62e0*/  IMAD.MOV.U32 R15, RZ, RZ, R200 ;  /* 0x000000ffff0f7224 */ /* 0x000fe200078e00c8 */
[----:B------:R1:W1:Y:S04]  /*62f0*/  MUFU.EX2 R132, R8 ;  /* 0x0000000800847308 */ /* 0x0002680000000800 */
[----:B------:R-:W-:Y:S01]  /*6300*/  IMAD.MOV.U32 R124, RZ, RZ, R202 ;  /* 0x000000ffff7c7224 */ /* 0x000fe200078e00ca */
[C---:B------:R-:W-:Y:S08]  /*6310*/  HMMA.16816.F32 R52, R4.reuse, R126, RZ ;  /* 0x0000007e0434723c */ /* 0x040ff000000018ff */
[----:B-1----:R-:W-:Y:S07]  /*6320*/  HMMA.16816.F32 R8, R4, R112, RZ ;  /* 0x000000700408723c */ /* 0x002fee00000018ff */
[----:B----4-:R-:W-:Y:S01]  /*6330*/  F2FP.PACK_AB R4, R201, R154 ;  /* 0x0000009ac904723e */ /* 0x010fe200000000ff */
[----:B------:R-:W-:Y:S01]  /*6340*/  IMAD.MOV.U32 R113, RZ, RZ, R194 ;  /* 0x000000ffff717224 */ /* 0x000fe200078e00c2 */
[----:B--2---:R-:W-:-:S02]  /*6350*/  F2FP.PACK_AB R6, R120, R233 ;  /* 0x000000e97806723e */ /* 0x004fc400000000ff */
[----:B---3--:R-:W-:Y:S02]  /*6360*/  F2FP.PACK_AB R5, R138, R133 ;  /* 0x000000858a05723e */ /* 0x008fe400000000ff */
[----:B------:R-:W-:-:S07]  /*6370*/  F2FP.PACK_AB R7, R132, R134 ;  /* 0x000000868407723e */ /* 0x000fce00000000ff */
[C---:B------:R-:W-:Y:S01]  /*6380*/  HMMA.16816.F32 R148, R4.reuse, R72, R108 ;  /* 0x000000480494723c */ /* 0x040fe2000000186c */
[----:B------:R-:W-:Y:S06]  /*6390*/  LDSM.16.MT88.4 R108, [R228+0x4880] ;  /* 0x00488000e46c783b */ /* 0x000fec0000004200 */
[----:B------:R-:W-:Y:S01]  /*63a0*/  IMAD.MOV.U32 R72, RZ, RZ, R120 ;  /* 0x000000ffff487224 */ /* 0x000fe200078e0078 */
[----:B------:R-:W-:Y:S01]  /*63b0*/  HMMA.16816.F32 R104, R4, R74, R104 ;  /* 0x0000004a0468723c */ /* 0x000fe20000001868 */
[----:B------:R-:W-:-:S06]  /*63c0*/  IMAD.MOV.U32 R73, RZ, RZ, R203 ;  /* 0x000000ffff497224 */ /* 0x000fcc00078e00cb */
[----:B------:R-:W-:Y:S01]  /*63d0*/  MOV R74, R252 ;  /* 0x000000fc004a7202 */ /* 0x000fe20000000f00 */
[C---:B------:R-:W-:Y:S07]  /*63e0*/  HMMA.16816.F32 R120, R4.reuse, R64, R100 ;  /* 0x000000400478723c */ /* 0x040fee0000001864 */
[----:B------:R-:W-:Y:S01]  /*63f0*/  IMAD.MOV.U32 R64, RZ, RZ, R192 ;  /* 0x000000ffff407224 */ /* 0x000fe200078e00c0 */
[----:B------:R-:W-:Y:S01]  /*6400*/  MOV R65, R154 ;  /* 0x0000009a00417202 */ /* 0x000fe20000000f00 */
[----:B------:R-:W-:Y:S01]  /*6410*/  HMMA.16816.F32 R192, R4, R48, R80 ;  /* 0x0000003004c0723c */ /* 0x000fe20000001850 */
[----:B------:R-:W-:Y:S01]  /*6420*/  IMAD.MOV.U32 R101, RZ, RZ, R131 ;  /* 0x000000ffff657224 */ /* 0x000fe200078e0083 */
[----:B------:R-:W-:Y:S01]  /*6430*/  MOV R102, R130 ;  /* 0x0000008200667202 */ /* 0x000fe20000000f00 */
[----:B------:R-:W-:-:S02]  /*6440*/  IMAD.MOV.U32 R103, RZ, RZ, R129 ;  /* 0x000000ffff677224 */ /* 0x000fc400078e0081 */
[----:B------:R-:W-:Y:S02]  /*6450*/  IMAD.MOV.U32 R100, RZ, RZ, R128 ;  /* 0x000000ffff647224 */ /* 0x000fe400078e0080 */
[----:B------:R-:W-:Y:S01]  /*6460*/  MOV R82, R201 ;  /* 0x000000c900527202 */ /* 0x000fe20000000f00 */
[----:B------:R-:W-:Y:S01]  /*6470*/  HMMA.16816.F32 R88, R4, R44, R88 ;  /* 0x0000002c0458723c */ /* 0x000fe20000001858 */
[----:B------:R-:W-:Y:S01]  /*6480*/  MOV R83, R205 ;  /* 0x000000cd00537202 */ /* 0x000fe20000000f00 */
[----:B------:R-:W-:Y:S01]  /*6490*/  IMAD.MOV.U32 R81, RZ, RZ, R198 ;  /* 0x000000ffff517224 */ /* 0x000fe200078e00c6 */
[----:B------:R-:W-:-:S05]  /*64a0*/  MOV R80, R199 ;  /* 0x000000c700507202 */ /* 0x000fca0000000f00 */
[C---:B------:R-:W-:Y:S07]  /*64b0*/  HMMA.16816.F32 R200, R4.reuse, R40, R8 ;  /* 0x0000002804c8723c */ /* 0x040fee0000001808 */
[----:B------:R-:W-:Y:S01]  /*64c0*/  FFMA.FTZ R8, R175, c[0x0][0x2d0], -R13 ;  /* 0x0000b400af087a23 */ /* 0x000fe2000001080d */
[----:B------:R-:W-:Y:S01]  /*64d0*/  HMMA.16816.F32 R28, R4, R56, R28 ;  /* 0x00000038041c723c */ /* 0x000fe2000000181c */
[----:B------:R-:W-:Y:S01]  /*64e0*/  IMAD.MOV.U32 R175, RZ, RZ, R204 ;  /* 0x000000ffffaf7224 */ /* 0x000fe200078e00cc */
[----:B------:R-:W-:Y:S01]  /*64f0*/  MOV R41, R145 ;  /* 0x0000009100297202 */ /* 0x000fe20000000f00 */
[----:B------:R1:W-:Y:S01]  /*6500*/  MUFU.EX2 R126, R8 ;  /* 0x00000008007e7308 */ /* 0x0003e20000000800 */
[----:B------:R-:W-:-:S03]  /*6510*/  IMAD.MOV.U32 R40, RZ, RZ, R146 ;  /* 0x000000ffff287224 */ /* 0x000fc600078e0092 */
[----:B------:R-:W-:Y:S01]  /*6520*/  IMAD.MOV.U32 R57, RZ, RZ, R197 ;  /* 0x000000ffff397224 */ /* 0x000fe200078e00c5 */
[----:B------:R-:W-:Y:S01]  /*6530*/  HMMA.16816.F32 R204, R4, R24, R16 ;  /* 0x0000001804cc723c */ /* 0x000fe20000001810 */
[----:B------:R-:W-:-:S07]  /*6540*/  MOV R56, R196 ;  /* 0x000000c400387202 */ /* 0x000fce0000000f00 */
[----:B------:R-:W-:Y:S01]  /*6550*/  HMMA.16816.F32 R16, R4, R66, R96 ;  /* 0x000000420410723c */ /* 0x000fe20000001860 */
[----:B-1----:R-:W-:-:S04]  /*6560*/  FFMA.FTZ R8, R171, c[0x0][0x2d0], -R13 ;  /* 0x0000b400ab087a23 */ /* 0x002fc8000001080d */
[----:B------:R1:W2:Y:S02]  /*6570*/  MUFU.EX2 R125, R8 ;  /* 0x00000008007d7308 */ /* 0x0002a40000000800 */
[----:B------:R-:W-:Y:S01]  /*6580*/  IMAD.MOV.U32 R98, RZ, RZ, R155 ;  /* 0x000000ffff627224 */ /* 0x000fe200078e009b */
[C---:B------:R-:W-:Y:S01]  /*6590*/  HMMA.16816.F32 R44, R4.reuse, R46, R92 ;  /* 0x0000002e042c723c */ /* 0x040fe2000000185c */
[----:B------:R-:W-:Y:S01]  /*65a0*/  IMAD.MOV.U32 R97, RZ, RZ, R153 ;  /* 0x000000ffff617224 */ /* 0x000fe200078e0099 */
[----:B------:R-:W-:Y:S01]  /*65b0*/  LDSM.16.MT88.4 R92, [R226+0x4880] ;  /* 0x00488000e25c783b */ /* 0x000fe20000004200 */
[----:B------:R-:W-:Y:S02]  /*65c0*/  IMAD.MOV.U32 R99, RZ, RZ, R242 ;  /* 0x000000ffff637224 */ /* 0x000fe400078e00f2 */
[----:B------:R-:W-:Y:S02]  /*65d0*/  IMAD.MOV.U32 R96, RZ, RZ, R74 ;  /* 0x000000ffff607224 */ /* 0x000fe400078e004a */
[----:B------:R-:W-:Y:S01]  /*65e0*/  IMAD.MOV.U32 R66, RZ, RZ, R98 ;  /* 0x000000ffff427224 */ /* 0x000fe200078e0062 */
[C---:B------:R-:W-:Y:S01]  /*65f0*/  HMMA.16816.F32 R196, R4.reuse, R68, R20 ;  /* 0x0000004404c4723c */ /* 0x040fe20000001814 */
[----:B------:R-:W-:Y:S01]  /*6600*/  MOV R67, R99 ;  /* 0x0000006300437202 */ /* 0x000fe20000000f00 */
[----:B------:R-:W-:Y:S01]  /*6610*/  IMAD.MOV.U32 R99, RZ, RZ, R41 ;  /* 0x000000ffff637224 */ /* 0x000fe200078e0029 */
[----:B------:R-:W-:Y:S01]  /*6620*/  MOV R98, R40 ;  /* 0x0000002800627202 */ /* 0x000fe20000000f00 */
[----:B------:R-:W-:Y:S01]  /*6630*/  IMAD.MOV.U32 R74, RZ, RZ, R56 ;  /* 0x000000ffff4a7224 */ /* 0x000fe200078e0038 */
[----:B------:R-:W-:Y:S01]  /*6640*/  MOV R56, R82 ;  /* 0x0000005200387202 */ /* 0x000fe20000000f00 */
[----:B-1----:R-:W-:Y:S01]  /*6650*/  FFMA.FTZ R8, R176, c[0x0][0x2d0], -R13 ;  /* 0x0000b400b0087a23 */ /* 0x002fe2000001080d */
[----:B--2---:R-:W-:Y:S01]  /*6660*/  F2FP.PACK_AB R128, R125, R126 ;  /* 0x0000007e7d80723e */ /* 0x004fe200000000ff */
[----:B------:R-:W-:Y:S01]  /*6670*/  IMAD.MOV.U32 R176, RZ, RZ, R152 ;  /* 0x000000ffffb07224 */ /* 0x000fe200078e0098 */
[----:B------:R-:W-:Y:S01]  /*6680*/  HMMA.16816.F32 R48, R4, R50, R84 ;  /* 0x000000320430723c */ /* 0x000fe20000001854 */
[----:B------:R1:W-:Y:S01]  /*6690*/  MUFU.EX2 R114, R8 ;  /* 0x0000000800727308 */ /* 0x0003e20000000800 */
[----:B------:R-:W2:Y:S01]  /*66a0*/  LDSM.16.MT88.4 R152, [R225+0x3080] ;  /* 0x00308000e198783b */ /* 0x000ea20000004200 */
[----:B------:R-:W-:Y:S01]  /*66b0*/  IMAD.MOV.U32 R41, RZ, RZ, R81 ;  /* 0x000000ffff297224 */ /* 0x000fe200078e0051 */
[----:B------:R-:W-:Y:S01]  /*66c0*/  MOV R81, R115 ;  /* 0x0000007300517202 */ /* 0x000fe20000000f00 */
[----:B------:R-:W-:-:S02]  /*66d0*/  IMAD.MOV.U32 R69, RZ, RZ, R147 ;  /* 0x000000ffff457224 */ /* 0x000fc400078e0093 */
[----:B------:R-:W-:Y:S01]  /*66e0*/  MOV R84, R187 ;  /* 0x000000bb00547202 */ /* 0x000fe20000000f00 */
[----:B------:R-:W-:Y:S01]  /*66f0*/  IMAD.MOV.U32 R85, RZ, RZ, R186 ;  /* 0x000000ffff557224 */ /* 0x000fe200078e00ba */
[----:B------:R-:W-:Y:S01]  /*6700*/  MOV R87, R184 ;  /* 0x000000b800577202 */ /* 0x000fe20000000f00 */
[----:B------:R-:W-:Y:S01]  /*6710*/  IMAD.MOV.U32 R86, RZ, RZ, R185 ;  /* 0x000000ffff567224 */ /* 0x000fe200078e00b9 */
[----:B------:R-:W-:Y:S01]  /*6720*/  HMMA.16816.F32 R20, R4, R58, R60 ;  /* 0x0000003a0414723c */ /* 0x000fe2000000183c */
[----:B------:R-:W-:Y:S01]  /*6730*/  LDSM.16.MT88.4 R184, [R228+0x3080] ;  /* 0x00308000e4b8783b */ /* 0x000fe20000004200 */
[----:B------:R-:W-:Y:S02]  /*6740*/  IMAD.MOV.U32 R68, RZ, RZ, R144 ;  /* 0x000000ffff447224 */ /* 0x000fe400078e0090 */
[----:B------:R-:W-:Y:S01]  /*6750*/  IMAD.MOV.U32 R40, RZ, RZ, R80 ;  /* 0x000000ffff287224 */ /* 0x000fe200078e0050 */
[----:B------:R-:W-:Y:S01]  /*6760*/  LDSM.16.MT88.4 R60, [R227+0x3080] ;  /* 0x00308000e33c783b */ /* 0x000fe20000004200 */
[----:B-1----:R-:W-:-:S02]  /*6770*/  FFMA.FTZ R8, R177, c[0x0][0x2d0], -R13 ;  /* 0x0000b400b1087a23 */ /* 0x002fc4000001080d */
[C---:B------:R-:W-:Y:S01]  /*6780*/  HMMA.16816.F32 R36, R4.reuse, R70, R36 ;  /* 0x000000460424723c */ /* 0x040fe20000001824 */
[----:B------:R-:W-:Y:S01]  /*6790*/  IMAD.MOV.U32 R177, RZ, RZ, R97 ;  /* 0x000000ffffb17224 */ /* 0x000fe200078e0061 */
[----:B------:R1:W3:Y:S01]  /*67a0*/  MUFU.EX2 R75, R8 ;  /* 0x00000008004b7308 */ /* 0x0002e20000000800 */
[----:B------:R-:W-:Y:S01]  /*67b0*/  IMAD.MOV.U32 R97, RZ, RZ, R175 ;  /* 0x000000ffff617224 */ /* 0x000fe200078e00af */
[----:B------:R-:W-:Y:S01]  /*67c0*/  MOV R175, R57 ;  /* 0x0000003900af7202 */ /* 0x000fe20000000f00 */
[----:B------:R-:W-:Y:S02]  /*67d0*/  IMAD.MOV.U32 R57, RZ, RZ, R83 ;  /* 0x000000ffff397224 */ /* 0x000fe400078e0053 */
[----:B------:R-:W-:Y:S01]  /*67e0*/  IMAD.MOV.U32 R80, RZ, RZ, R64 ;  /* 0x000000ffff507224 */ /* 0x000fe200078e0040 */
[----:B------:R-:W-:Y:S01]  /*67f0*/  HMMA.16816.F32 R32, R4, R42, R32 ;  /* 0x0000002a0420723c */ /* 0x000fe20000001820 */
[----:B------:R-:W-:Y:S02]  /*6800*/  IMAD.MOV.U32 R83, RZ, RZ, R237 ;  /* 0x000000ffff537224 */ /* 0x000fe400078e00ed */
[----:B------:R-:W-:-:S05]  /*6810*/  IMAD.MOV.U32 R82, RZ, RZ, R113 ;  /* 0x000000ffff527224 */ /* 0x000fca00078e0071 */
[----:B------:R-:W-:Y:S01]  /*6820*/  HMMA.16816.F32 R24, R4, R26, R52 ;  /* 0x0000001a0418723c */ /* 0x000fe20000001834 */
[----:B-1----:R-:W-:Y:S01]  /*6830*/  FFMA.FTZ R8, R167, c[0x0][0x2d0], -R12 ;  /* 0x0000b400a7087a23 */ /* 0x002fe2000001080c */
[----:B---3--:R-:W-:Y:S01]  /*6840*/  F2FP.PACK_AB R130, R75, R114 ;  /* 0x000000724b82723e */ /* 0x008fe200000000ff */
[----:B------:R-:W-:Y:S01]  /*6850*/  IMAD.MOV.U32 R70, RZ, RZ, R98 ;  /* 0x000000ffff467224 */ /* 0x000fe200078e0062 */
[----:B------:R-:W-:Y:S01]  /*6860*/  MOV R115, R236 ;  /* 0x000000ec00737202 */ /* 0x000fe20000000f00 */
[----:B------:R1:W-:Y:S01]  /*6870*/  MUFU.EX2 R127, R8 ;  /* 0x00000008007f7308 */ /* 0x0003e20000000800 */
[----:B------:R-:W-:Y:S01]  /*6880*/  IMAD.MOV.U32 R71, RZ, RZ, R99 ;  /* 0x000000ffff477224 */ /* 0x000fe200078e0063 */
[----:B------:R3:W5:Y:S01]  /*6890*/  LDL.LU R237, [R1+0x6c] ;  /* 0x00006c0001ed7983 */ /* 0x0007620000300800 */
[----:B-1----:R-:W-:Y:S02]  /*68a0*/  FFMA.FTZ R8, R168, c[0x0][0x2d0], -R12 ;  /* 0x0000b400a8087a23 */ /* 0x002fe4000001080c */
[----:B------:R-:W-:Y:S01]  /*68b0*/  FFMA.FTZ R4, R172, c[0x0][0x2d0], -R0 ;  /* 0x0000b400ac047a23 */ /* 0x000fe20000010800 */
[----:B------:R-:W-:-:S02]  /*68c0*/  MOV R99, R80 ;  /* 0x0000005000637202 */ /* 0x000fc40000000f00 */
[----:B------:R1:W4:Y:S01]  /*68d0*/  MUFU.EX2 R112, R8 ;  /* 0x0000000800707308 */ /* 0x0003220000000800 */
[----:B------:R-:W-:Y:S02]  /*68e0*/  IMAD.MOV.U32 R98, RZ, RZ, R57 ;  /* 0x000000ffff627224 */ /* 0x000fe400078e0039 */
[----:B------:R-:W-:Y:S01]  /*68f0*/  IMAD.MOV.U32 R64, RZ, RZ, R235 ;  /* 0x000000ffff407224 */ /* 0x000fe200078e00eb */
[----:B------:R-:W-:Y:S01]  /*6900*/  MOV R55, R97 ;  /* 0x0000006100377202 */ /* 0x000fe20000000f00 */
[----:B------:R-:W-:Y:S01]  /*6910*/  IMAD.MOV.U32 R53, RZ, RZ, R67 ;  /* 0x000000ffff357224 */ /* 0x000fe200078e0043 */
[----:B------:R-:W-:Y:S01]  /*6920*/  MOV R52, R66 ;  /* 0x0000004200347202 */ /* 0x000fe20000000f00 */
[----:B------:R-:W-:Y:S01]  /*6930*/  IMAD.MOV.U32 R54, RZ, RZ, R96 ;  /* 0x000000ffff367224 */ /* 0x000fe200078e0060 */
[----:B------:R3:W5:Y:S01]  /*6940*/  LDL.LU R236, [R1+0x68] ;  /* 0x0000680001ec7983 */ /* 0x0007620000300800 */
[----:B-1----:R-:W-:Y:S01]  /*6950*/  FFMA.FTZ R8, R170, c[0x0][0x2d0], -R12 ;  /* 0x0000b400aa087a23 */ /* 0x002fe2000001080c */
[----:B----4-:R-:W-:Y:S01]  /*6960*/  F2FP.PACK_AB R129, R112, R127 ;  /* 0x0000007f7081723e */ /* 0x010fe200000000ff */
[----:B------:R-:W-:Y:S01]  /*6970*/  MUFU.EX2 R43, R4 ;  /* 0x00000004002b7308 */ /* 0x000fe20000000800 */
[----:B------:R-:W-:-:S02]  /*6980*/  MOV R57, R83 ;  /* 0x0000005300397202 */ /* 0x000fc40000000f00 */
[----:B------:R-:W-:Y:S01]  /*6990*/  MOV R80, R232 ;  /* 0x000000e800507202 */ /* 0x000fe20000000f00 */
[----:B------:R-:W-:Y:S01]  /*69a0*/  IMAD.MOV.U32 R97, RZ, RZ, R56 ;  /* 0x000000ffff617224 */ /* 0x000fe200078e0038 */
[----:B------:R3:W5:Y:S03]  /*69b0*/  LDL.LU R235, [R1+0x64] ;  /* 0x0000640001eb7983 */ /* 0x0007660000300800 */
[----:B------:R1:W-:Y:S02]  /*69c0*/  MUFU.EX2 R252, R8 ;  /* 0x0000000800fc7308 */ /* 0x0003e40000000800 */
[----:B-1----:R-:W-:Y:S02]  /*69d0*/  FFMA.FTZ R8, R169, c[0x0][0x2d0], -R12 ;  /* 0x0000b400a9087a23 */ /* 0x002fe4000001080c */
[----:B------:R-:W1:Y:S04]  /*69e0*/  LDSM.16.MT88.4 R168, [R226+0x3080] ;  /* 0x00308000e2a8783b */ /* 0x000e680000004200 */
[----:B------:R4:W2:Y:S01]  /*69f0*/  MUFU.EX2 R242, R8 ;  /* 0x0000000800f27308 */ /* 0x0008a20000000800 */
[----:B------:R-:W-:Y:S01]  /*6a00*/  FFMA.FTZ R4, R173, c[0x0][0x2d0], -R0 ;  /* 0x0000b400ad047a23 */ /* 0x000fe20000010800 */
[----:B----4-:R-:W4:Y:S01]  /*6a10*/  LDSM.16.MT88.4 R8, [R227+0x4880] ;  /* 0x00488000e308783b */ /* 0x010f220000004200 */
[----:B--2---:R-:W-:-:S05]  /*6a20*/  F2FP.PACK_AB R131, R242, R252 ;  /* 0x000000fcf283723e */ /* 0x004fca00000000ff */
[----:B------:R2:W1:Y:S02]  /*6a30*/  MUFU.EX2 R42, R4 ;  /* 0x00000004002a7308 */ /* 0x0004640000000800 */
[----:B------:R-:W-:Y:S01]  /*6a40*/  HMMA.16816.F32 R144, R128, R152, R160 ;  /* 0x000000988090723c */ /* 0x000fe200000018a0 */
[----:B--2---:R-:W-:-:S07]  /*6a50*/  FFMA.FTZ R4, R174, c[0x0][0x2d0], -R0 ;  /* 0x0000b400ae047a23 */ /* 0x004fce0000010800 */
[----:B-1----:R-:W-:Y:S01]  /*6a60*/  HMMA.16816.F32 R160, R128, R168, R84 ;  /* 0x000000a880a0723c */ /* 0x002fe20000001854 */
[----:B------:R-:W-:-:S06]  /*6a70*/  FFMA.FTZ R0, R180, c[0x0][0x2d0], -R0 ;  /* 0x0000b400b4007a23 */ /* 0x000fcc0000010800 */
[----:B------:R-:W-:Y:S01]  /*6a80*/  MOV R84, R74 ;  /* 0x0000004a00547202 */ /* 0x000fe20000000f00 */
[----:B------:R-:W-:Y:S02]  /*6a90*/  IMAD.MOV.U32 R86, RZ, RZ, R40 ;  /* 0x000000ffff567224 */ /* 0x000fe400078e0028 */
[----:B------:R-:W-:Y:S02]  /*6aa0*/  IMAD.MOV.U32 R74, RZ, RZ, R81 ;  /* 0x000000ffff4a7224 */ /* 0x000fe400078e0051 */
[----:B------:R-:W-:-:S03]  /*6ab0*/  IMAD.MOV.U32 R40, RZ, RZ, R233 ;  /* 0x000000ffff287224 */ /* 0x000fc600078e00e9 */
[----:B------:R-:W-:Y:S02]  /*6ac0*/  MOV R12, R74 ;  /* 0x0000004a000c7202 */ /* 0x000fe40000000f00 */
[----:B------:R-:W-:Y:S02]  /*6ad0*/  MOV R74, R40 ;  /* 0x00000028004a7202 */ /* 0x000fe40000000f00 */
[----:B------:R1:W-:Y:S01]  /*6ae0*/  MUFU.EX2 R40, R0 ;  /* 0x0000000000287308 */ /* 0x0003e20000000800 */
[----:B------:R-:W-:Y:S01]  /*6af0*/  IMAD.MOV.U32 R85, RZ, RZ, R175 ;  /* 0x000000ffff557224 */ /* 0x000fe200078e00af */
[----:B------:R-:W-:Y:S01]  /*6b00*/  MOV R83, R229 ;  /* 0x000000e500537202 */ /* 0x000fe20000000f00 */
[----:B------:R-:W-:Y:S02]  /*6b10*/  IMAD.MOV.U32 R175, RZ, RZ, R82 ;  /* 0x000000ffffaf7224 */ /* 0x000fe400078e0052 */
[----:B------:R-:W-:Y:S02]  /*6b20*/  IMAD.MOV.U32 R81, RZ, RZ, R231 ;  /* 0x000000ffff517224 */ /* 0x000fe400078e00e7 */
[----:B------:R-:W-:Y:S01]  /*6b30*/  IMAD.MOV.U32 R82, RZ, RZ, R230 ;  /* 0x000000ffff527224 */ /* 0x000fe200078e00e6 */
[----:B------:R-:W-:Y:S01]  /*6b40*/  MOV R87, R41 ;  /* 0x0000002900577202 */ /* 0x000fe20000000f00 */
[----:B-1----:R-:W-:-:S04]  /*6b50*/  FFMA.FTZ R0, R139, c[0x0][0x2d0], -R2 ;  /* 0x0000b4008b007a23 */ /* 0x002fc80000010802 */
[----:B------:R1:W-:Y:S01]  /*6b60*/  MUFU.EX2 R5, R0 ;  /* 0x0000000000057308 */ /* 0x0003e20000000800 */
[----:B------:R-:W-:Y:S01]  /*6b70*/  IMAD.MOV.U32 R113, RZ, RZ, R234 ;  /* 0x000000ffff717224 */ /* 0x000fe200078e00ea */
[----:B------:R-:W-:Y:S01]  /*6b80*/  MOV R7, R81 ;  /* 0x0000005100077202 */ /* 0x000fe20000000f00 */
[----:B------:R-:W-:Y:S01]  /*6b90*/  IMAD.MOV.U32 R56, RZ, RZ, R64 ;  /* 0x000000ffff387224 */ /* 0x000fe200078e0040 */
[----:B------:R-:W-:Y:S01]  /*6ba0*/  MOV R59, R83 ;  /* 0x00000053003b7202 */ /* 0x000fe20000000f00 */
[----:B------:R-:W-:Y:S02]  /*6bb0*/  IMAD.MOV.U32 R64, RZ, RZ, R224 ;  /* 0x000000ffff407224 */ /* 0x000fe400078e00e0 */
[----:B------:R-:W-:Y:S01]  /*6bc0*/  IMAD.MOV.U32 R6, RZ, RZ, R80 ;  /* 0x000000ffff067224 */ /* 0x000fe200078e0050 */
[----:B------:R-:W2:Y:S01]  /*6bd0*/  MUFU.EX2 R41, R4 ;  /* 0x0000000400297308 */ /* 0x000ea20000000800 */
[----:B------:R-:W-:Y:S02]  /*6be0*/  IMAD.MOV.U32 R58, RZ, RZ, R82 ;  /* 0x000000ffff3a7224 */ /* 0x000fe400078e0052 */
[----:B------:R-:W-:-:S02]  /*6bf0*/  IMAD.MOV.U32 R13, RZ, RZ, R97 ;  /* 0x000000ffff0d7224 */ /* 0x000fc400078e0061 */
[----:B-1----:R-:W-:Y:S01]  /*6c00*/  FFMA.FTZ R0, R164, c[0x0][0x2d0], -R2 ;  /* 0x0000b400a4007a23 */ /* 0x002fe20000010802 */
[C---:B------:R-:W-:Y:S01]  /*6c10*/  HMMA.16816.F32 R80, R128.reuse, R78, R220 ;  /* 0x0000004e8050723c */ /* 0x040fe200000018dc */
[----:B------:R-:W-:Y:S01]  /*6c20*/  IMAD.MOV.U32 R180, RZ, RZ, R175 ;  /* 0x000000ffffb47224 */ /* 0x000fe200078e00af */
[----:B------:R-:W-:Y:S01]  /*6c30*/  MOV R139, R65 ;  /* 0x00000041008b7202 */ /* 0x000fe20000000f00 */
[----:B------:R1:W1:Y:S01]  /*6c40*/  MUFU.EX2 R4, R0 ;  /* 0x0000000000047308 */ /* 0x0002620000000800 */
[----:B------:R-:W-:Y:S01]  /*6c50*/  IMAD.MOV.U32 R167, RZ, RZ, R64 ;  /* 0x000000ffffa77224 */ /* 0x000fe200078e0040 */
[----:B------:R3:W5:Y:S02]  /*6c60*/  LDL.LU R234, [R1+0x60] ;  /* 0x0000600001ea7983 */ /* 0x0007640000300800 */
[----:B------:R-:W-:Y:S01]  /*6c70*/  IMAD.MOV.U32 R221, RZ, RZ, R98 ;  /* 0x000000ffffdd7224 */ /* 0x000fe200078e0062 */
[----:B------:R-:W-:Y:S01]  /*6c80*/  MOV R220, R99 ;  /* 0x0000006300dc7202 */ /* 0x000fe20000000f00 */
[----:B------:R-:W-:Y:S01]  /*6c90*/  HMMA.16816.F32 R172, R128, R170, R248 ;  /* 0x000000aa80ac723c */ /* 0x000fe200000018f8 */
[----:B-1----:R-:W-:-:S07]  /*6ca0*/  FFMA.FTZ R0, R165, c[0x0][0x2d0], -R2 ;  /* 0x0000b400a5007a23 */ /* 0x002fce0000010802 */
[----:B------:R-:W-:Y:S01]  /*6cb0*/  HMMA.16816.F32 R96, R128, R94, R216 ;  /* 0x0000005e8060723c */ /* 0x000fe200000018d8 */
[----:B------:R-:W-:-:S07]  /*6cc0*/  FFMA.FTZ R2, R166, c[0x0][0x2d0], -R2 ;  /* 0x0000b400a6027a23 */ /* 0x000fce0000010802 */
[C---:B------:R-:W-:Y:S01]  /*6cd0*/  HMMA.16816.F32 R176, R128.reuse, R184, R176 ;  /* 0x000000b880b0723c */ /* 0x040fe200000018b0 */
[----:B------:R-:W-:Y:S01]  /*6ce0*/  IMAD.MOV.U32 R251, RZ, RZ, R114 ;  /* 0x000000fffffb7224 */ /* 0x000fe200078e0072 */
[----:B------:R-:W-:Y:S01]  /*6cf0*/  MOV R217, R115 ;  /* 0x0000007300d97202 */ /* 0x000fe20000000f00 */
[----:B------:R-:W-:Y:S01]  /*6d00*/  IMAD.MOV.U32 R250, RZ, RZ, R112 ;  /* 0x000000fffffa7224 */ /* 0x000fe200078e0070 */
[----:B------:R-:W-:Y:S01]  /*6d10*/  MOV R216, R113 ;  /* 0x0000007100d87202 */ /* 0x000fe20000000f00 */
[----:B------:R-:W-:Y:S03]  /*6d20*/  MUFU.EX2 R0, R0 ;  /* 0x0000000000007308 */ /* 0x000fe60000000800 */
[C---:B------:R-:W-:Y:S08]  /*6d30*/  HMMA.16816.F32 R52, R128.reuse, R60, R52 ;  /* 0x0000003c8034723c */ /* 0x040ff00000001834 */
[C---:B------:R-:W-:Y:S01]  /*6d40*/  HMMA.16816.F32 R68, R128.reuse, R76, R68 ;  /* 0x0000004c8044723c */ /* 0x040fe20000001844 */
[----:B------:R-:W1:Y:S07]  /*6d50*/  MUFU.EX2 R2, R2 ;  /* 0x0000000200027308 */ /* 0x000e6e0000000800 */
[C---:B------:R-:W-:Y:S08]  /*6d60*/  HMMA.16816.F32 R84, R128.reuse, R92, R84 ;  /* 0x0000005c8054723c */ /* 0x040ff00000001854 */
[C---:B------:R-:W-:Y:S08]  /*6d70*/  HMMA.16816.F32 R100, R128.reuse, R108, R100 ;  /* 0x0000006c8064723c */ /* 0x040ff00000001864 */
[C---:B----4-:R-:W-:Y:S08]  /*6d80*/  HMMA.16816.F32 R116, R128.reuse, R8, R116 ;  /* 0x000000088074723c */ /* 0x050ff00000001874 */
[C---:B------:R-:W-:Y:S08]  /*6d90*/  HMMA.16816.F32 R156, R128.reuse, R154, R156 ;  /* 0x0000009a809c723c */ /* 0x040ff0000000189c */
[C---:B------:R-:W-:Y:S08]  /*6da0*/  HMMA.16816.F32 R188, R128.reuse, R186, R188 ;  /* 0x000000ba80bc723c */ /* 0x040ff000000018bc */
[C---:B------:R-:W-:Y:S01]  /*6db0*/  HMMA.16816.F32 R64, R128.reuse, R62, R244 ;  /* 0x0000003e8040723c */ /* 0x040fe200000018f4 */
[----:B------:R-:W-:Y:S01]  /*6dc0*/  IMAD.MOV.U32 R222, RZ, RZ, R167 ;  /* 0x000000ffffde7224 */ /* 0x000fe200078e00a7 */
[----:B------:R-:W-:Y:S01]  /*6dd0*/  MOV R223, R74 ;  /* 0x0000004a00df7202 */ /* 0x000fe20000000f00 */
[----:B------:R3:W5:Y:S05]  /*6de0*/  LDL.LU R233, [R1+0x5c] ;  /* 0x00005c0001e97983 */ /* 0x00076a0000300800 */
[----:B------:R-:W-:Y:S01]  /*6df0*/  HMMA.16816.F32 R112, R128, R110, R212 ;  /* 0x0000006e8070723c */ /* 0x000fe200000018d4 */
[----:B------:R-:W-:Y:S01]  /*6e00*/  MOV R218, R180 ;  /* 0x000000b400da7202 */ /* 0x000fe20000000f00 */
[----:B------:R-:W-:Y:S01]  /*6e10*/  IMAD.MOV.U32 R219, RZ, RZ, R139 ;  /* 0x000000ffffdb7224 */ /* 0x000fe200078e008b */
[----:B------:R-:W-:Y:S01]  /*6e20*/  MOV R247, R126 ;  /* 0x0000007e00f77202 */ /* 0x000fe20000000f00 */
[----:B------:R-:W-:-:S02]  /*6e30*/  IMAD.MOV.U32 R248, RZ, RZ, R127 ;  /* 0x000000fffff87224 */ /* 0x000fc400078e007f */
[----:B------:R-:W-:Y:S01]  /*6e40*/  IMAD.MOV.U32 R249, RZ, RZ, R125 ;  /* 0x000000fffff97224 */ /* 0x000fe200078e007d */
[----:B------:R-:W-:Y:S01]  /*6e50*/  MOV R214, R7 ;  /* 0x0000000700d67202 */ /* 0x000fe20000000f00 */
[----:B------:R-:W-:Y:S01]  /*6e60*/  IMAD.MOV.U32 R215, RZ, RZ, R6 ;  /* 0x000000ffffd77224 */ /* 0x000fe200078e0006 */
[----:B------:R-:W-:Y:S01]  /*6e70*/  HMMA.16816.F32 R128, R128, R10, R208 ;  /* 0x0000000a8080723c */ /* 0x000fe200000018d0 */
[----:B------:R-:W-:Y:S01]  /*6e80*/  MOV R6, R59 ;  /* 0x0000003b00067202 */ /* 0x000fe20000000f00 */
[----:B------:R-:W-:Y:S01]  /*6e90*/  IMAD.MOV.U32 R7, RZ, RZ, R58 ;  /* 0x000000ffff077224 */ /* 0x000fe200078e003a */
[----:B------:R-:W-:Y:S01]  /*6ea0*/  MOV R213, R124 ;  /* 0x0000007c00d57202 */ /* 0x000fe20000000f00 */
[----:B------:R-:W-:Y:S01]  /*6eb0*/  IMAD.MOV.U32 R245, RZ, RZ, R57 ;  /* 0x000000fffff57224 */ /* 0x000fe200078e0039 */
[----:B------:R-:W-:Y:S01]  /*6ec0*/  MOV R244, R56 ;  /* 0x0000003800f47202 */ /* 0x000fe20000000f00 */
[----:B------:R3:W5:Y:S01]  /*6ed0*/  LDL.LU R232, [R1+0x58] ;  /* 0x0000580001e87983 */ /* 0x0007620000300800 */
[----:B------:R-:W-:Y:S01]  /*6ee0*/  MOV R209, R183 ;  /* 0x000000b700d17202 */ /* 0x000fe20000000f00 */
[----:B------:R-:W-:Y:S01]  /*6ef0*/  IMAD.MOV.U32 R210, RZ, RZ, R182 ;  /* 0x000000ffffd27224 */ /* 0x000fe200078e00b6 */
[----:B------:R-:W-:Y:S01]  /*6f00*/  MOV R211, R181 ;  /* 0x000000b500d37202 */ /* 0x000fe20000000f00 */
[----:B------:R-:W-:Y:S01]  /*6f10*/  IMAD.MOV.U32 R212, RZ, RZ, R73 ;  /* 0x000000ffffd47224 */ /* 0x000fe200078e0049 */
[----:B------:R-:W-:Y:S01]  /*6f20*/  F2FP.PACK_AB R124, R42, R43 ;  /* 0x0000002b2a7c723e */ /* 0x000fe200000000ff */
[----:B------:R-:W-:Y:S01]  /*6f30*/  FADD.FTZ R6, R6, R209 ;  /* 0x000000d106067221 */ /* 0x000fe20000010000 */
[----:B--2---:R-:W-:Y:S01]  /*6f40*/  F2FP.PACK_AB R126, R40, R41 ;  /* 0x00000029287e723e */ /* 0x004fe200000000ff */
[----:B------:R-:W-:Y:S01]  /*6f50*/  FADD.FTZ R7, R7, R210 ;  /* 0x000000d207077221 */ /* 0x000fe20000010000 */
[----:B------:R-:W-:Y:S01]  /*6f60*/  F2FP.PACK_AB R125, R4, R5 ;  /* 0x00000005047d723e */ /* 0x000fe200000000ff */
[----:B------:R-:W-:Y:S01]  /*6f70*/  FADD.FTZ R14, R211, R14 ;  /* 0x0000000ed30e7221 */ /* 0x000fe20000010000 */
[----:B-1----:R-:W-:Y:S01]  /*6f80*/  F2FP.PACK_AB R127, R2, R0 ;  /* 0x00000000027f723e */ /* 0x002fe200000000ff */
[----:B------:R-:W-:Y:S01]  /*6f90*/  FADD.FTZ R6, R212, R6 ;  /* 0x00000006d4067221 */ /* 0x000fe20000010000 */
[----:B------:R-:W-:Y:S01]  /*6fa0*/  MOV R246, R72 ;  /* 0x0000004800f67202 */ /* 0x000fe20000000f00 */
[----:B------:R-:W-:Y:S01]  /*6fb0*/  FADD.FTZ R7, R213, R7 ;  /* 0x00000007d5077221 */ /* 0x000fe20000010000 */
[----:B------:R3:W5:Y:S01]  /*6fc0*/  LDL.LU R231, [R1+0x54] ;  /* 0x0000540001e77983 */ /* 0x0007620000300800 */
[----:B------:R-:W-:-:S02]  /*6fd0*/  FADD.FTZ R14, R214, R14 ;  /* 0x0000000ed60e7221 */ /* 0x000fc40000010000 */
[----:B------:R-:W-:Y:S01]  /*6fe0*/  FADD.FTZ R6, R215, R6 ;  /* 0x00000006d7067221 */ /* 0x000fe20000010000 */
[C---:B------:R-:W-:Y:S01]  /*6ff0*/  HMMA.16816.F32 R164, R124.reuse, R168, R120 ;  /* 0x000000a87ca4723c */ /* 0x040fe20000001878 */
[----:B------:R-:W-:Y:S01]  /*7000*/  FADD.FTZ R7, R216, R7 ;  /* 0x00000007d8077221 */ /* 0x000fe20000010000 */
[----:B------:R3:W5:Y:S01]  /*7010*/  LDL.LU R230, [R1+0x50] ;  /* 0x0000500001e67983 */ /* 0x0007620000300800 */
[----:B------:R-:W-:Y:S02]  /*7020*/  FADD.FTZ R14, R217, R14 ;  /* 0x0000000ed90e7221 */ /* 0x000fe40000010000 */
[----:B------:R-:W-:Y:S01]  /*7030*/  FADD.FTZ R6, R218, R6 ;  /* 0x00000006da067221 */ /* 0x000fe20000010000 */
[----:B------:R3:W5:Y:S01]  /*7040*/  LDL.LU R229, [R1+0x4c] ;  /* 0x00004c0001e57983 */ /* 0x0007620000300800 */
[----:B------:R-:W-:Y:S02]  /*7050*/  FADD.FTZ R12, R12, R7 ;  /* 0x000000070c0c7221 */ /* 0x000fe40000010000 */
[----:B------:R-:W-:Y:S01]  /*7060*/  FADD.FTZ R14, R219, R14 ;  /* 0x0000000edb0e7221 */ /* 0x000fe20000010000 */
[----:B------:R-:W-:Y:S01]  /*7070*/  HMMA.16816.F32 R120, R124, R8, R204 ;  /* 0x000000087c78723c */ /* 0x000fe200000018cc */
[----:B------:R-:W-:Y:S01]  /*7080*/  FADD.FTZ R7, R143, R142 ;  /* 0x0000008e8f077221 */ /* 0x000fe20000010000 */
[----:B------:R3:W5:Y:S01]  /*7090*/  LDL.LU R224, [R1+0x48] ;  /* 0x0000480001e07983 */ /* 0x0007620000300800 */
        /* <DEDUP_REMOVED lines=17> */
[----:B------:R-:W-:Y:S03]  /*71b0*/  HMMA.16816.F32 R148, R124, R152, R148 ;  /* 0x000000987c94723c */ /* 0x000fe60000001894 */
[----:B------:R-:W-:-:S02]  /*71c0*/  FADD.FTZ R6, R132, R6 ;  /* 0x0000000684067221 */ /* 0x000fc40000010000 */
[----:B------:R-:W-:Y:S02]  /*71d0*/  IMAD.MOV.U32 R139, RZ, RZ, R75 ;  /* 0x000000ffff8b7224 */ /* 0x000fe400078e004b */
[----:B------:R-:W-:Y:S01]  /*71e0*/  FADD.FTZ R5, R5, R6 ;  /* 0x0000000605057221 */ /* 0x000fe20000010000 */
[----:B------:R-:W-:Y:S01]  /*71f0*/  HMMA.16816.F32 R152, R124, R154, R104 ;  /* 0x0000009a7c98723c */ /* 0x000fe20000001868 */
[----:B------:R-:W-:Y:S02]  /*7200*/  FADD.FTZ R9, R251, R9 ;  /* 0x00000009fb097221 */ /* 0x000fe40000010000 */
[----:B------:R-:W-:-:S05]  /*7210*/  FADD.FTZ R4, R4, R5 ;  /* 0x0000000504047221 */ /* 0x000fca0000010000 */
[----:B------:R-:W-:Y:S01]  /*7220*/  HMMA.16816.F32 R180, R124, R184, R88 ;  /* 0x000000b87cb4723c */ /* 0x000fe20000001858 */
[----:B------:R-:W-:-:S07]  /*7230*/  FADD.FTZ R7, R250, R8 ;  /* 0x00000008fa077221 */ /* 0x000fce0000010000 */
[----:B------:R-:W-:Y:S01]  /*7240*/  HMMA.16816.F32 R56, R124, R60, R192 ;  /* 0x0000003c7c38723c */ /* 0x000fe200000018c0 */
[----:B------:R-:W-:-:S07]  /*7250*/  FADD.FTZ R4, R0, R4 ;  /* 0x0000000400047221 */ /* 0x000fce0000010000 */
[C---:B------:R-:W-:Y:S08]  /*7260*/  HMMA.16816.F32 R72, R124.reuse, R76, R28 ;  /* 0x0000004c7c48723c */ /* 0x040ff0000000181c */
[C---:B------:R-:W-:Y:S08]  /*7270*/  HMMA.16816.F32 R88, R124.reuse, R92, R196 ;  /* 0x0000005c7c58723c */ /* 0x040ff000000018c4 */
[----:B------:R-:W-:Y:S01]  /*7280*/  HMMA.16816.F32 R104, R124, R108, R200 ;  /* 0x0000006c7c68723c */ /* 0x000fe200000018c8 */
[----:B------:R-:W-:-:S07]  /*7290*/  FADD.FTZ R0, R139, R9 ;  /* 0x000000098b007221 */ /* 0x000fce0000010000 */
        /* <DEDUP_REMOVED lines=8> */
[----:B------:R-:W-:-:S04]  /*7320*/  FADD.FTZ R10, R43, R13 ;  /* 0x0000000d2b0a7221 */ /* 0x000fc80000010000 */
[----:B------:R-:W-:Y:S01]  /*7330*/  FADD.FTZ R8, R42, R10 ;  /* 0x0000000a2a087221 */ /* 0x000fe20000010000 */
[----:B------:R1:W-:Y:S01]  /*7340*/  STL [R1+0xc], R0 ;  /* 0x00000c0001007387 */ /* 0x0003e20000100800 */
[----:B------:R-:W-:Y:S02]  /*7350*/  FADD.FTZ R7, R242, R7 ;  /* 0x00000007f2077221 */ /* 0x000fe40000010000 */
[----:B------:R-:W-:-:S04]  /*7360*/  FADD.FTZ R6, R41, R8 ;  /* 0x0000000829067221 */ /* 0x000fc80000010000 */
[----:B------:R-:W-:Y:S01]  /*7370*/  FADD.FTZ R5, R40, R6 ;  /* 0x0000000628057221 */ /* 0x000fe20000010000 */
[----:B------:R3:W-:Y:S01]  /*7380*/  STL [R1+0x8], R7 ;  /* 0x0000080701007387 */ /* 0x0007e20000100800 */
[----:B------:R-:W-:Y:S01]  /*7390*/  UIMAD.WIDE.U32 UR6, UR23, UR4, URZ ;  /* 0x00000004170672a5 */ /* 0x000fe2000f8e003f */
[----:B------:R-:W-:Y:S01]  /*73a0*/  PLOP3.LUT P0, PT, PT, PT, UP6, 0x40, 0x0 ;  /* 0x000000000000781c */ /* 0x000fe20003f0e868 */
[----:B-1----:R-:W-:-:S05]  /*73b0*/  FADD.FTZ R0, R2, R4 ;  /* 0x0000000402007221 */ /* 0x002fca0000010000 */
[----:B------:R3:W-:Y:S04]  /*73c0*/  STL [R1+0x14], R0 ;  /* 0x0000140001007387 */ /* 0x0007e80000100800 */
[----:B------:R3:W-:Y:S01]  /*73d0*/  STL [R1+0x10], R5 ;  /* 0x0000100501007387 */ /* 0x0007e20000100800 */
[----:B------:R-:W-:-:S04]  /*73e0*/  @UP5 USHF.R.U32.HI UR23, URZ, UR5, UR7 ;  /* 0x000000053f175299 */ /* 0x000fc80008011607 */
[----:B------:R-:W-:Y:S02]  /*73f0*/  UIADD3 UR23, UR22, UR23, URZ ;  /* 0x0000001716177290 */ /* 0x000fe4000fffe03f */
[----:B------:R-:W-:Y:S02]  /*7400*/  ULDC UR7, c[0x0][0x328] ;  /* 0x0000ca0000077ab9 */ /* 0x000fe40000000800 */
[----:B------:R-:W-:Y:S02]  /*7410*/  UIADD3 UR13, UR13, -0x2, URZ ;  /* 0xfffffffe0d0d7890 */ /* 0x000fe4000fffe03f */
[----:B------:R-:W-:Y:S01]  /*7420*/  UIADD3 UR7, UR23, UR7, URZ ;  /* 0x0000000717077290 */ /* 0x000fe2000fffe03f */
[----:B------:R-:W-:Y:S05]  /*7430*/  @P0 BRA `(.L_x_1023) ;  /* 0x0000015000000947 */ /* 0x000fea0003800000 */
[----:B------:R-:W-:Y:S01]  /*7440*/  ISETP.LT.AND P0, PT, RZ, UR23, PT ;  /* 0x00000017ff007c0c */ /* 0x000fe2000bf01270 */
[----:B------:R-:W-:Y:S02]  /*7450*/  UIADD3 UR22, UR23, -0x1, URZ ;  /* 0xffffffff17167890 */ /* 0x000fe4000fffe03f */
[----:B------:R-:W-:-:S10]  /*7460*/  ULDC UR6, c[0x0][0x32c] ;  /* 0x0000cb0000067ab9 */ /* 0x000fd40000000800 */
[----:B------:R-:W-:Y:S05]  /*7470*/  @P0 BRA `(.L_x_1024) ;  /* 0x0000008000000947 */ /* 0x000fea0003800000 */
[----:B------:R-:W-:Y:S02]  /*7480*/  UISETP.NE.AND UP0, UPT, UR6, 0x1, UPT ;  /* 0x000000010600788c */ /* 0x000fe4000bf05270 */
[----:B------:R-:W-:Y:S02]  /*7490*/  UIADD3 UR22, -UR23, URZ, URZ ;  /* 0x0000003f17167290 */ /* 0x000fe4000fffe13f */
[----:B------:R-:W-:Y:S02]  /*74a0*/  ULDC.64 UR4, c[0x0][0x330] ;  /* 0x0000cc0000047ab9 */ /* 0x000fe40000000a00 */
[----:B------:R-:W-:-:S07]  /*74b0*/  UIMAD.WIDE.U32 UR24, UR22, UR4, URZ ;  /* 0x00000004161872a5 */ /* 0x000fce000f8e003f */
[----:B------:R-:W-:Y:S02]  /*74c0*/  @UP0 UMOV UR23, UR25 ;  /* 0x0000001900170c82 */ /* 0x000fe40008000000 */
[----:B------:R-:W-:-:S04]  /*74d0*/  @UP0 USHF.R.U32.HI UR22, URZ, UR5, UR23 ;  /* 0x000000053f160299 */ /* 0x000fc80008011617 */
[----:B------:R-:W-:Y:S01]  /*74e0*/  ULOP3.LUT UR22, URZ, UR22, URZ, 0x33, !UPT ;  /* 0x000000163f167292 */ /* 0x000fe2000f8e333f */
[----:B------:R-:W-:Y:S05]  /*74f0*/  BRA `(.L_x_1025) ;  /* 0x0000005000007947 */ /* 0x000fea0003800000 */
.L_x_1024:
[----:B------:R-:W-:Y:S02]  /*7500*/  UISETP.NE.AND UP0, UPT, UR6, 0x1, UPT ;  /* 0x000000010600788c */ /* 0x000fe4000bf05270 */
[----:B------:R-:W-:Y:S02]  /*7510*/  ULDC.64 UR4, c[0x0][0x330] ;  /* 0x0000cc0000047ab9 */ /* 0x000fe40000000a00 */
[----:B------:R-:W-:-:S07]  /*7520*/  UIMAD.WIDE.U32 UR24, UR22, UR4, URZ ;  /* 0x00000004161872a5 */ /* 0x000fce000f8e003f */
[----:B------:R-:W-:Y:S02]  /*7530*/  @UP0 UMOV UR23, UR25 ;  /* 0x0000001900170c82 */ /* 0x000fe40008000000 */
[----:B------:R-:W-:Y:S02]  /*7540*/  @UP0 USHF.R.U32.HI UR22, URZ, UR5, UR23 ;  /* 0x000000053f160299 */ /* 0x000fe40008011617 */
.L_x_1025:
[----:B------:R-:W-:Y:S02]  /*7550*/  ULDC UR4, c[0x0][0x32c] ;  /* 0x0000cb0000047ab9 */ /* 0x000fe40000000800 */
[----:B------:R-:W-:-:S04]  /*7560*/  UIMAD UR4, UR22, UR6, UR4 ;  /* 0x00000006160472a4 */ /* 0x000fc8000f8e0204 */
[----:B------:R-:W-:-:S04]  /*7570*/  UISETP.LT.AND UP0, UPT, UR7, UR4, UPT ;  /* 0x000000040700728c */ /* 0x000fc8000bf01270 */
[----:B------:R-:W-:-:S04]  /*7580*/  USEL UR7, UR7, UR4, UP0 ;  /* 0x0000000407077287 */ /* 0x000fc80008000000 */
.L_x_1023:
[----:B------:R-:W-:-:S04]  /*7590*/  UIMAD.WIDE UR4, UR7, 0x2aaaaaab, URZ ;  /* 0x2aaaaaab070478a5 */ /* 0x000fc8000f8e023f */
[----:B------:R-:W-:-:S04]  /*75a0*/  USHF.R.U32.HI UR4, URZ, 0x1f, UR5 ;  /* 0x0000001f3f047899 */ /* 0x000fc80008011605 */
[----:B------:R-:W-:-:S04]  /*75b0*/  ULEA.HI.SX32 UR4, UR5, UR4, 0x1d ;  /* 0x0000000405047291 */ /* 0x000fc8000f8fea3f */
[----:B------:R-:W-:-:S04]  /*75c0*/  UISETP.LT.AND UP0, UPT, UR8, UR4, UPT ;  /* 0x000000040800728c */ /* 0x000fc8000bf01270 */
[----:B------:R-:W-:-:S04]  /*75d0*/  USEL UR22, UR8, UR4, !UP0 ;  /* 0x0000000408167287 */ /* 0x000fc8000c000000 */
[----:B------:R-:W-:-:S06]  /*75e0*/  UISETP.GE.AND UP0, UPT, UR13, UR22, UPT ;  /* 0x000000160d00728c */ /* 0x000fcc000bf06270 */
[----:B------:R-:W-:-:S13]  /*75f0*/  PLOP3.LUT P0, PT, PT, PT, UP0, 0x80, 0x0 ;  /* 0x000000000000781c */ /* 0x000fda0003f0f008 */
[----:B------:R-:W-:Y:S05]  /*7600*/  @!P0 BRA `(.L_x_1026) ;  /* 0x0000503000008947 */ /* 0x000fea0003800000 */
[----:B---3--:R-:W2:Y:S01]  /*7610*/  LDL R0, [R1+0x28] ;  /* 0x0000280001007983 */ /* 0x008ea20000100800 */
[----:B------:R-:W-:Y:S01]  /*7620*/  UISETP.NE.AND UP0, UPT, UR17, URZ, UPT ;  /* 0x0000003f1100728c */ /* 0x000fe2000bf05270 */
[----:B------:R-:W-:Y:S01]  /*7630*/  IMAD.MOV.U32 R134, RZ, RZ, R136 ;  /* 0x000000ffff867224 */ /* 0x000fe200078e0088 */
[----:B------:R-:W-:Y:S01]  /*7640*/  MOV R139, R3 ;  /* 0x00000003008b7202 */ /* 0x000fe20000000f00 */
[----:B------:R-:W-:Y:S01]  /*7650*/  IMAD.MOV.U32 R132, RZ, RZ, R137 ;  /* 0x000000ffff847224 */ /* 0x000fe200078e0089 */
[----:B------:R-:W-:Y:S01]  /*7660*/  ULDC.64 UR6, c[0x0][0x208] ;  /* 0x0000820000067ab9 */ /* 0x000fe20000000a00 */
[----:B------:R-:W-:Y:S01]  /*7670*/  IMAD.MOV.U32 R138, RZ, RZ, R135 ;  /* 0x000000ffff8a7224 */ /* 0x000fe200078e0087 */
[----:B------:R-:W-:Y:S01]  /*7680*/  PLOP3.LUT P1, PT, PT, PT, UP0, 0x80, 0x0 ;  /* 0x000000000000781c */ /* 0x000fe20003f2f008 */
[----:B------:R-:W-:Y:S01]  /*7690*/  ULDC.64 UR4, c[0x0][0x1e0] ;  /* 0x0000780000047ab9 */ /* 0x000fe20000000a00 */
[----:B------:R-:W-:-:S11]  /*76a0*/  PLOP3.LUT P0, PT, PT, PT, UP0, 0x80, 0x0 ;  /* 0x000000000000781c */ /* 0x000fd60003f0f008 */
[----:B--2---:R-:W-:-:S05]  /*76b0*/  @P1 IMAD.HI.U32 R0, R0, c[0x0][0x2c8], RZ ;  /* 0x0000b20000001a27 */ /* 0x004fca00078e00ff */
[----:B------:R-:W-:-:S05]  /*76c0*/  @P0 SHF.R.U32.HI R0, RZ, c[0x0][0x2cc], R0 ;  /* 0x0000b300ff000a19 */ /* 0x000fca0000011600 */
[----:B------:R1:W-:Y:S02]  /*76d0*/  @P0 STL [R1], R0 ;  /* 0x0000000001000387 */ /* 0x0003e40000100800 */
.L_x_1043:
[----:B------:R-:W2:Y:S01]  /*76e0*/  LDL.64 R12, [R1+0x20] ;  /* 0x00002000010c7983 */ /* 0x000ea20000100a00 */
[----:B------:R-:W-:Y:S04]  /*76f0*/  DEPBAR.LE SB0, 0x0 ;  /* 0x000080000000791a */ /* 0x000fe80000000000 */
[----:B------:R-:W-:Y:S01]  /*7700*/  UISETP.GT.AND UP0, UPT, UR8, UR13, UPT ;  /* 0x0000000d0800728c */ /* 0x000fe2000bf04270 */
[----:B-1----:R-:W2:Y:S01]  /*7710*/  LDL.64 R2, [R1+0x40] ;  /* 0x0000400001027983 */ /* 0x002ea20000100a00 */
[----:B------:R-:W-:Y:S05]  /*7720*/  UISETP.NE.AND UP1, UPT, UR17, URZ, UPT ;  /* 0x0000003f1100728c */ /* 0x000fea000bf25270 */
[----:B------:R-:W-:Y:S01]  /*7730*/  BAR.SYNC.DEFER_BLOCKING 0x0 ;  /* 0x0000000000007b1d */ /* 0x000fe20000010000 */
[----:B------:R-:W-:Y:S03]  /*7740*/  PLOP3.LUT P0, PT, PT, PT, UP0, 0x80, 0x0 ;  /* 0x000000000000781c */ /* 0x000fe60003f0f008 */
[----:B------:R-:W-:Y:S02]  /*7750*/  @!UP0 USHF.R.S32.HI UR23, URZ, 0x1f, UR13 ;  /* 0x0000001f3f178899 */ /* 0x000fe4000801140d */
[----:B------:R-:W-:Y:S02]  /*7760*/  @!UP0 UIMAD.WIDE.U32 UR24, UR13, UR6, URZ ;  /* 0x000000060d1882a5 */ /* 0x000fe4000f8e003f */
[----:B------:R-:W-:Y:S04]  /*7770*/  @!UP0 UIMAD UR23, UR23, UR6, URZ ;  /* 0x00000006171782a4 */ /* 0x000fe8000f8e023f */
[----:B------:R-:W-:Y:S01]  /*7780*/  @!UP0 UIMAD UR23, UR13, UR7, UR23 ;  /* 0x000000070d1782a4 */ /* 0x000fe2000f8e0217 */
[----:B-1----:R-:W-:Y:S03]  /*7790*/  MOV R0, UR24 ;  /* 0x0000001800007c02 */ /* 0x002fe60008000f00 */
[----:B------:R-:W-:Y:S04]  /*77a0*/  @!UP0 UIADD3 UR23, UR25, UR23, URZ ;  /* 0x0000001719178290 */ /* 0x000fe8000fffe03f */
[----:B------:R-:W-:Y:S02]  /*77b0*/  @!UP0 UIMAD UR23, UR23, 0x30, URZ ;  /* 0x00000030171788a4 */ /* 0x000fe4000f8e023f */
[----:B------:R-:W-:Y:S01]  /*77c0*/  UISETP.GT.AND UP0, UPT, UR13, UR8, UPT ;  /* 0x000000080d00728c */ /* 0x000fe2000bf04270 */
[----:B-----5:R-:W-:Y:S08]  /*77d0*/  LDSM.16.M88.4 R48, [R231+0x8080] ;  /* 0x00808000e730783b */ /* 0x020ff00000000200 */
[----:B------:R-:W1:Y:S02]  /*77e0*/  LDSM.16.M88.4 R16, [R224+0x5080] ;  /* 0x00508000e010783b */ /* 0x000e640000000200 */
[----:B------:R-:W-:Y:S04]  /*77f0*/  @UP0 UIADD3 UR24, UR13, -0x1, URZ ;  /* 0xffffffff0d180890 */ /* 0x000fe8000fffe03f */
[----:B------:R-:W-:Y:S02]  /*7800*/  @UP0 UIMAD.WIDE.U32 UR26, UR24, UR4, URZ ;  /* 0x00000004181a02a5 */ /* 0x000fe4000f8e003f */
[----:B------:R-:W3:Y:S08]  /*7810*/  LDSM.16.M88.4 R44, [R231+0xa080] ;  /* 0x00a08000e72c783b */ /* 0x000ef00000000200 */
[----:B------:R-:W4:Y:S08]  /*7820*/  LDSM.16.M88.4 R32, [R224+0x5880] ;  /* 0x00588000e020783b */ /* 0x000f300000000200 */
[----:B------:R-:W2:Y:S08]  /*7830*/  LDSM.16.M88.4 R140, [R224+0x6080] ;  /* 0x00608000e08c783b */ /* 0x000eb00000000200 */
[----:B------:R-:W-:Y:S01]  /*7840*/  LDSM.16.M88.4 R192, [R233+0x8080] ;  /* 0x00808000e9c0783b */ /* 0x000fe20000000200 */
[-C--:B-1----:R-:W-:Y:S07]  /*7850*/  HMMA.16816.F32 R4, R48, R16.reuse, RZ ;  /* 0x000000103004723c */ /* 0x082fee00000018ff */
[----:B------:R-:W1:Y:S01]  /*7860*/  LDSM.16.M88.4 R196, [R235] ;  /* 0x00000000ebc4783b */ /* 0x000e620000000200 */
[C---:B---3--:R-:W-:Y:S07]  /*7870*/  HMMA.16816.F32 R8, R44.reuse, R16, RZ ;  /* 0x000000102c08723c */ /* 0x048fee00000018ff */
[----:B------:R-:W3:Y:S08]  /*7880*/  LDSM.16.M88.4 R200, [R233+0xa080] ;  /* 0x00a08000e9c8783b */ /* 0x000ef00000000200 */
[----:B------:R-:W1:Y:S08]  /*7890*/  LDSM.16.M88.4 R204, [R241] ;  /* 0x00000000f1cc783b */ /* 0x000e700000000200 */
[----:B------:R-:W1:Y:S08]  /*78a0*/  LDSM.16.M88.4 R208, [R240] ;  /* 0x00000000f0d0783b */ /* 0x000e700000000200 */
[----:B------:R-:W3:Y:S06]  /*78b0*/  LDL.64 R246, [R1+0x30] ;  /* 0x0000300001f67983 */ /* 0x000eec0000100a00 */
[----:B------:R-:W3:Y:S01]  /*78c0*/  LDL.64 R244, [R1+0x38] ;  /* 0x0000380001f47983 */ /* 0x000ee20000100a00 */
[----:B--2---:R-:W-:Y:S02]  /*78d0*/  @!P0 MOV R3, R13 ;  /* 0x0000000d00038202 */ /* 0x004fe40000000f00 */
[-C--:B------:R-:W-:Y:S03]  /*78e0*/  HMMA.16816.F32 R12, R44, R18.reuse, RZ ;  /* 0x000000122c0c723c */ /* 0x080fe600000018ff */
[----:B------:R-:W-:Y:S05]  /*78f0*/  @!P0 IMAD.WIDE.U32 R2, R0, 0x30, R2 ;  /* 0x0000003000028825 */ /* 0x000fea00078e0002 */
[C---:B------:R-:W-:Y:S04]  /*7900*/  HMMA.16816.F32 R16, R48.reuse, R18, RZ ;  /* 0x000000123010723c */ /* 0x040fe800000018ff */
[----:B------:R-:W-:Y:S01]  /*7910*/  @!P0 IADD3 R3, R3, UR23, RZ ;  /* 0x0000001703038c10 */ /* 0x000fe2000fffe0ff */
[----:B------:R-:W-:Y:S01]  /*7920*/  @UP0 USHF.R.S32.HI UR23, URZ, 0x1f, UR24 ;  /* 0x0000001f3f170899 */ /* 0x000fe20008011418 */
[C---:B------:R-:W-:Y:S02]  /*7930*/  @!P0 SHF.L.U32 R0, R2.reuse, 0x1, RZ ;  /* 0x0000000102008819 */ /* 0x040fe400000006ff */
[-C--:B----4-:R-:W-:Y:S01]  /*7940*/  HMMA.16816.F32 R20, R48, R32.reuse, RZ ;  /* 0x000000203014723c */ /* 0x090fe200000018ff */
[----:B------:R-:W-:Y:S01]  /*7950*/  @!P0 SHF.L.U64.HI R3, R2, 0x1, R3 ;  /* 0x0000000102038819 */ /* 0x000fe20000010203 */
[----:B------:R-:W-:Y:S02]  /*7960*/  @UP0 UIMAD UR23, UR23, UR4, URZ ;  /* 0x00000004171702a4 */ /* 0x000fe4000f8e023f */
[C---:B------:R-:W-:Y:S02]  /*7970*/  @!P0 IADD3 R28, P1, R0.reuse, c[0x0][0x1f8], RZ ;  /* 0x00007e00001c8a10 */ /* 0x040fe40007f3e0ff */
[----:B------:R-:W-:Y:S01]  /*7980*/  @!P0 IADD3 R0, P6, R0, 0x80, RZ ;  /* 0x0000008000008810 */ /* 0x000fe20007fde0ff */
[----:B------:R-:W-:Y:S01]  /*7990*/  @UP0 UIMAD UR23, UR24, UR5, UR23 ;  /* 0x00000005181702a4 */ /* 0x000fe2000f8e0217 */
[C---:B------:R-:W-:Y:S01]  /*79a0*/  HMMA.16816.F32 R24, R44.reuse, R32, RZ ;  /* 0x000000202c18723c */ /* 0x040fe200000018ff */
[----:B------:R-:W-:Y:S02]  /*79b0*/  @UP0 USHF.L.U64.HI UR24, UR4, 0x5, UR5 ;  /* 0x0000000504180899 */ /* 0x000fe40008010205 */
[----:B------:R-:W-:Y:S01]  /*79c0*/  @UP0 UIADD3 UR23, UR27, UR23, URZ ;  /* 0x000000171b170290 */ /* 0x000fe2000fffe03f */
[----:B------:R-:W-:Y:S02]  /*79d0*/  @!P0 IADD3.X R29, R3, c[0x0][0x1fc], RZ, P1, !PT ;  /* 0x00007f00031d8a10 */ /* 0x000fe40000ffe4ff */
[----:B------:R-:W-:Y:S01]  /*79e0*/  @!P0 IADD3 R38, P5, R0, c[0x0][0x1f8], RZ ;  /* 0x00007e0000268a10 */ /* 0x000fe20007fbe0ff */
[----:B------:R-:W-:Y:S01]  /*79f0*/  @UP0 UIMAD UR23, UR23, 0x30, URZ ;  /* 0x00000030171708a4 */ /* 0x000fe2000f8e023f */
[----:B------:R-:W-:Y:S01]  /*7a00*/  @!P0 IADD3 R2, P2, R28, UR12, RZ ;  /* 0x0000000c1c028c10 */ /* 0x000fe2000ff5e0ff */
[----:B------:R-:W-:Y:S01]  /*7a10*/  @!PT LDS RZ, [RZ] ;  /* 0x00000000fffff984 */ /* 0x000fe20000000800 */
[----:B------:R-:W-:Y:S01]  /*7a20*/  @!PT LDS RZ, [RZ] ;  /* 0x00000000fffff984 */ /* 0x000fe20000000800 */
[----:B------:R-:W-:Y:S01]  /*7a30*/  @!PT LDS RZ, [RZ] ;  /* 0x00000000fffff984 */ /* 0x000fe20000000800 */
[----:B------:R2:W-:Y:S03]  /*7a40*/  @!P0 LDGSTS.E.BYPASS.LTC128B.128 [R243+0x2080], [R28.64], !P4 ;  /* 0x020800001cf38fae */ /* 0x0005e6000e101d54 */
[----:B------:R-:W-:Y:S02]  /*7a50*/  @!P0 IADD3.X R39, RZ, c[0x0][0x1fc], R3, P5, P6 ;  /* 0x00007f00ff278a10 */ /* 0x000fe40002fec403 */
[----:B------:R-:W-:Y:S02]  /*7a60*/  @!P0 IADD3.X R3, R29, UR11, RZ, P2, !PT ;  /* 0x0000000b1d038c10 */ /* 0x000fe400097fe4ff */
[----:B------:R-:W-:Y:S01]  /*7a70*/  @!P0 IADD3 R36, P1, R2, UR12, RZ ;  /* 0x0000000c02248c10 */ /* 0x000fe2000ff3e0ff */
[----:B------:R4:W-:Y:S01]  /*7a80*/  @!P0 LDGSTS.E.BYPASS.LTC128B.128 [R243+0x3880], [R38.64], !P3 ;  /* 0x0388000026f38fae */ /* 0x0009e2000d901d54 */
[----:B------:R-:W-:Y:S02]  /*7a90*/  MOV R0, UR26 ;  /* 0x0000001a00007c02 */ /* 0x000fe40008000f00 */
[----:B------:R-:W-:Y:S02]  /*7aa0*/  @!P0 IADD3.X R37, R3, UR11, RZ, P1, !PT ;  /* 0x0000000b03258c10 */ /* 0x000fe40008ffe4ff */
[----:B------:R-:W-:Y:S03]  /*7ab0*/  PLOP3.LUT P1, PT, PT, PT, UP0, 0x80, 0x0 ;  /* 0x000000000000781c */ /* 0x000fe60003f2f008 */
[----:B------:R3:W-:Y:S08]  /*7ac0*/  @!P0 LDGSTS.E.BYPASS.LTC128B.128 [R243+0x2880], [R2.64], !P4 ;  /* 0x0288000002f38fae */ /* 0x0007f0000e101d54 */
[----:B------:R3:W-:Y:S01]  /*7ad0*/  @!P0 LDGSTS.E.BYPASS.LTC128B.128 [R243+0x4080], [R2.64+0x80], !P3 ;  /* 0x0408008002f38fae */ /* 0x0007e2000d901d54 */
[-C--:B--2---:R-:W-:Y:S07]  /*7ae0*/  HMMA.16816.F32 R28, R44, R34.reuse, RZ ;  /* 0x000000222c1c723c */ /* 0x084fee00000018ff */
[----:B------:R4:W-:Y:S01]  /*7af0*/  @!P0 LDGSTS.E.BYPASS.LTC128B.128 [R243+0x3080], [R36.64], !P4 ;  /* 0x0308000024f38fae */ /* 0x0009e2000e101d54 */
[C---:B------:R-:W-:Y:S07]  /*7b00*/  HMMA.16816.F32 R32, R48.reuse, R34, RZ ;  /* 0x000000223020723c */ /* 0x040fee00000018ff */
[----:B------:R4:W-:Y:S08]  /*7b10*/  @!P0 LDGSTS.E.BYPASS.LTC128B.128 [R243+0x4880], [R36.64+0x80], !P3 ;  /* 0x0488008024f38fae */ /* 0x0009f0000d901d54 */
[----:B------:R-:W-:Y:S08]  /*7b20*/  LDSM.16.M88.4 R212, [R232+0x8080] ;  /* 0x00808000e8d4783b */ /* 0x000ff00000000200 */
[----:B------:R-:W0:Y:S08]  /*7b30*/  LDGDEPBAR ;  /* 0x00000000000079af */ /* 0x000e300000000000 */
[----:B------:R-:W2:Y:S01]  /*7b40*/  LDSM.16.M88.4 R216, [R230+0x5080] ;  /* 0x00508000e6d8783b */ /* 0x000ea20000000200 */
[-C--:B----4-:R-:W-:Y:S07]  /*7b50*/  HMMA.16816.F32 R36, R48, R140.reuse, RZ ;  /* 0x0000008c3024723c */ /* 0x090fee00000018ff */
[----:B------:R-:W4:Y:S01]  /*7b60*/  LDSM.16.M88.4 R220, [R232+0xa080] ;  /* 0x00a08000e8dc783b */ /* 0x000f220000000200 */
[C---:B------:R-:W-:Y:S04]  /*7b70*/  HMMA.16816.F32 R40, R44.reuse, R140, RZ ;  /* 0x0000008c2c28723c */ /* 0x040fe800000018ff */
[----:B---3--:R-:W-:Y:S02]  /*7b80*/  @P1 MOV R3, R247 ;  /* 0x000000f700031202 */ /* 0x008fe40000000f00 */
[----:B------:R-:W-:Y:S02]  /*7b90*/  @P1 MOV R2, R244 ;  /* 0x000000f400021202 */ /* 0x000fe40000000f00 */
[-C--:B------:R-:W-:Y:S04]  /*7ba0*/  HMMA.16816.F32 R44, R44, R142.reuse, RZ ;  /* 0x0000008e2c2c723c */ /* 0x080fe800000018ff */
[----:B------:R-:W-:Y:S04]  /*7bb0*/  @P1 IMAD.WIDE.U32 R2, R0, 0x30, R2 ;  /* 0x0000003000021825 */ /* 0x000fe800078e0002 */
[----:B------:R-:W-:Y:S01]  /*7bc0*/  HMMA.16816.F32 R48, R48, R142, RZ ;  /* 0x0000008e3030723c */ /* 0x000fe200000018ff */
[----:B------:R-:W3:Y:S03]  /*7bd0*/  LDSM.16.M88.4 R140, [R230+0x5880] ;  /* 0x00588000e68c783b */ /* 0x000ee60000000200 */
[----:B------:R-:W-:Y:S01]  /*7be0*/  @P1 IADD3 R0, R3, UR23, RZ ;  /* 0x0000001703001c10 */ /* 0x000fe2000fffe0ff */
[----:B------:R-:W-:Y:S01]  /*7bf0*/  @UP0 USHF.L.U32 UR23, UR4, 0x5, URZ ;  /* 0x0000000504170899 */ /* 0x000fe2000800063f */
[C---:B------:R-:W-:Y:S02]  /*7c00*/  @P1 SHF.L.U32 R3, R2.reuse, 0x1, RZ ;  /* 0x0000000102031819 */ /* 0x040fe400000006ff */
[-C--:B-1----:R-:W-:Y:S05]  /*7c10*/  HMMA.16816.F32 R4, R192, R196.reuse, R4 ;  /* 0x000000c4c004723c */ /* 0x082fea0000001804 */
[----:B------:R-:W-:Y:S02]  /*7c20*/  @P1 SHF.L.U64.HI R0, R2, 0x1, R0 ;  /* 0x0000000102001819 */ /* 0x000fe40000010200 */
[----:B------:R-:W-:Y:S01]  /*7c30*/  @P1 IADD3 R2, P0, R3, c[0x0][0x1c8], RZ ;  /* 0x0000720003021a10 */ /* 0x000fe20007f1e0ff */
        /* <DEDUP_REMOVED lines=14> */
[----:B------:R-:W1:Y:S07]  /*7d20*/  LDSM.16.M88.4 R192, [R234+0x8080] ;  /* 0x00808000eac0783b */ /* 0x000e6e0000000200 */
[-C--:B--2---:R-:W-:Y:S01]  /*7d30*/  HMMA.16816.F32 R4, R212, R216.reuse, R4 ;  /* 0x000000d8d404723c */ /* 0x084fe20000001804 */
[----:B------:R-:W2:Y:S07]  /*7d40*/  LDSM.16.M88.4 R208, [R229+0x800] ;  /* 0x00080000e5d0783b */ /* 0x000eae0000000200 */
[C---:B----4-:R-:W-:Y:S08]  /*7d50*/  HMMA.16816.F32 R8, R220.reuse, R216, R8 ;  /* 0x000000d8dc08723c */ /* 0x050ff00000001808 */
[-C--:B------:R-:W-:Y:S08]  /*7d60*/  HMMA.16816.F32 R12, R220, R218.reuse, R12 ;  /* 0x000000dadc0c723c */ /* 0x080ff0000000180c */
[C---:B------:R-:W-:Y:S01]  /*7d70*/  HMMA.16816.F32 R16, R212.reuse, R218, R16 ;  /* 0x000000dad410723c */ /* 0x040fe20000001810 */
[----:B------:R-:W4:Y:S07]  /*7d80*/  LDSM.16.M88.4 R216, [R229+0x1000] ;  /* 0x00100000e5d8783b */ /* 0x000f2e0000000200 */
[-C--:B---3--:R-:W-:Y:S08]  /*7d90*/  HMMA.16816.F32 R20, R212, R140.reuse, R20 ;  /* 0x0000008cd414723c */ /* 0x088ff00000001814 */
[C---:B------:R-:W-:Y:S08]  /*7da0*/  HMMA.16816.F32 R24, R220.reuse, R140, R24 ;  /* 0x0000008cdc18723c */ /* 0x040ff00000001818 */
[-C--:B------:R-:W-:Y:S08]  /*7db0*/  HMMA.16816.F32 R28, R220, R142.reuse, R28 ;  /* 0x0000008edc1c723c */ /* 0x080ff0000000181c */
[C---:B------:R-:W-:Y:S01]  /*7dc0*/  HMMA.16816.F32 R32, R212.reuse, R142, R32 ;  /* 0x0000008ed420723c */ /* 0x040fe20000001820 */
[----:B------:R-:W-:Y:S07]  /*7dd0*/  LDSM.16.M88.4 R140, [R231+0xc080] ;  /* 0x00c08000e78c783b */ /* 0x000fee0000000200 */
[-C--:B-1----:R-:W-:Y:S08]  /*7de0*/  HMMA.16816.F32 R36, R212, R196.reuse, R36 ;  /* 0x000000c4d424723c */ /* 0x082ff00000001824 */
[C---:B------:R-:W-:Y:S08]  /*7df0*/  HMMA.16816.F32 R40, R220.reuse, R196, R40 ;  /* 0x000000c4dc28723c */ /* 0x040ff00000001828 */
[-C--:B------:R-:W-:Y:S01]  /*7e00*/  HMMA.16816.F32 R44, R220, R198.reuse, R44 ;  /* 0x000000c6dc2c723c */ /* 0x080fe2000000182c */
[----:B------:R-:W-:Y:S07]  /*7e10*/  LDSM.16.M88.4 R220, [R238] ;  /* 0x00000000eedc783b */ /* 0x000fee0000000200 */
[----:B------:R-:W-:Y:S01]  /*7e20*/  HMMA.16816.F32 R48, R212, R198, R48 ;  /* 0x000000c6d430723c */ /* 0x000fe20000001830 */
[----:B------:R-:W1:Y:S07]  /*7e30*/  LDSM.16.M88.4 R196, [R224+0x6880] ;  /* 0x00688000e0c4783b */ /* 0x000e6e0000000200 */
[-C--:B------:R-:W-:Y:S01]  /*7e40*/  HMMA.16816.F32 R4, R192, R200.reuse, R4 ;  /* 0x000000c8c004723c */ /* 0x080fe20000001804 */
[----:B------:R-:W3:Y:S07]  /*7e50*/  LDSM.16.M88.4 R212, [R231+0xe080] ;  /* 0x00e08000e7d4783b */ /* 0x000eee0000000200 */
[C---:B------:R-:W-:Y:S08]  /*7e60*/  HMMA.16816.F32 R8, R204.reuse, R200, R8 ;  /* 0x000000c8cc08723c */ /* 0x040ff00000001808 */
[-C--:B------:R-:W-:Y:S08]  /*7e70*/  HMMA.16816.F32 R12, R204, R202.reuse, R12 ;  /* 0x000000cacc0c723c */ /* 0x080ff0000000180c */
[C---:B------:R-:W-:Y:S01]  /*7e80*/  HMMA.16816.F32 R16, R192.reuse, R202, R16 ;  /* 0x000000cac010723c */ /* 0x040fe20000001810 */
[----:B------:R-:W1:Y:S07]  /*7e90*/  LDSM.16.M88.4 R200, [R224+0x7080] ;  /* 0x00708000e0c8783b */ /* 0x000e6e0000000200 */
[-C--:B--2---:R-:W-:Y:S08]  /*7ea0*/  HMMA.16816.F32 R20, R192, R208.reuse, R20 ;  /* 0x000000d0c014723c */ /* 0x084ff00000001814 */
[C---:B------:R-:W-:Y:S08]  /*7eb0*/  HMMA.16816.F32 R24, R204.reuse, R208, R24 ;  /* 0x000000d0cc18723c */ /* 0x040ff00000001818 */
[-C--:B------:R-:W-:Y:S08]  /*7ec0*/  HMMA.16816.F32 R28, R204, R210.reuse, R28 ;  /* 0x000000d2cc1c723c */ /* 0x080ff0000000181c */
[C---:B------:R-:W-:Y:S01]  /*7ed0*/  HMMA.16816.F32 R32, R192.reuse, R210, R32 ;  /* 0x000000d2c020723c */ /* 0x040fe20000001820 */
[----:B------:R-:W-:Y:S07]  /*7ee0*/  LDSM.16.M88.4 R208, [R239] ;  /* 0x00000000efd0783b */ /* 0x000fee0000000200 */
[-C--:B----4-:R-:W-:Y:S08]  /*7ef0*/  HMMA.16816.F32 R36, R192, R216.reuse, R36 ;  /* 0x000000d8c024723c */ /* 0x090ff00000001824 */
[C---:B------:R-:W-:Y:S08]  /*7f00*/  HMMA.16816.F32 R40, R204.reuse, R216, R40 ;  /* 0x000000d8cc28723c */ /* 0x040ff00000001828 */
[-C--:B------:R-:W-:Y:S01]  /*7f10*/  HMMA.16816.F32 R44, R204, R218.reuse, R44 ;  /* 0x000000dacc2c723c */ /* 0x080fe2000000182c */
[----:B------:R-:W2:Y:S07]  /*7f20*/  LDSM.16.M88.4 R204, [R224+0x7880] ;  /* 0x00788000e0cc783b */ /* 0x000eae0000000200 */
[----:B------:R-:W-:Y:S01]  /*7f30*/  HMMA.16816.F32 R48, R192, R218, R48 ;  /* 0x000000dac030723c */ /* 0x000fe20000001830 */
[----:B------:R-:W4:Y:S07]  /*7f40*/  LDSM.16.M88.4 R192, [R233+0xc080] ;  /* 0x00c08000e9c0783b */ /* 0x000f2e0000000200 */
[-C--:B-1----:R-:W-:Y:S01]  /*7f50*/  HMMA.16816.F32 R4, R140, R196.reuse, R4 ;  /* 0x000000c48c04723c */ /* 0x082fe20000001804 */
[----:B------:R-:W1:Y:S07]  /*7f60*/  LDSM.16.M88.4 R216, [R233+0xe080] ;  /* 0x00e08000e9d8783b */ /* 0x000e6e0000000200 */
[C---:B---3--:R-:W-:Y:S08]  /*7f70*/  HMMA.16816.F32 R8, R212.reuse, R196, R8 ;  /* 0x000000c4d408723c */ /* 0x048ff00000001808 */
[-C--:B------:R-:W-:Y:S08]  /*7f80*/  HMMA.16816.F32 R12, R212, R198.reuse, R12 ;  /* 0x000000c6d40c723c */ /* 0x080ff0000000180c */
[C---:B------:R-:W-:Y:S01]  /*7f90*/  HMMA.16816.F32 R16, R140.reuse, R198, R16 ;  /* 0x000000c68c10723c */ /* 0x040fe20000001810 */
[----:B------:R-:W3:Y:S07]  /*7fa0*/  LDSM.16.M88.4 R196, [R237] ;  /* 0x00000000edc4783b */ /* 0x000eee0000000200 */
[-C--:B------:R-:W-:Y:S08]  /*7fb0*/  HMMA.16816.F32 R20, R140, R200.reuse, R20 ;  /* 0x000000c88c14723c */ /* 0x080ff00000001814 */
        /* <DEDUP_REMOVED lines=9> */
[----:B------:R-:W2:Y:S07]  /*8050*/  LDSM.16.M88.4 R140, [R232+0xc080] ;  /* 0x00c08000e88c783b */ /* 0x000eae0000000200 */
[-C--:B----4-:R-:W-:Y:S01]  /*8060*/  HMMA.16816.F32 R4, R192, R208.reuse, R4 ;  /* 0x000000d0c004723c */ /* 0x090fe20000001804 */
[----:B------:R-:W4:Y:S07]  /*8070*/  LDSM.16.M88.4 R204, [R232+0xe080] ;  /* 0x00e08000e8cc783b */ /* 0x000f2e0000000200 */
[C---:B-1----:R-:W-:Y:S08]  /*8080*/  HMMA.16816.F32 R8, R216.reuse, R208, R8 ;  /* 0x000000d0d808723c */ /* 0x042ff00000001808 */
        /* <DEDUP_REMOVED lines=8> */
[-C--:B---3--:R-:W-:Y:S08]  /*8110*/  HMMA.16816.F32 R36, R192, R196.reuse, R36 ;  /* 0x000000c4c024723c */ /* 0x088ff00000001824 */
[C---:B------:R-:W-:Y:S08]  /*8120*/  HMMA.16816.F32 R40, R216.reuse, R196, R40 ;  /* 0x000000c4d828723c */ /* 0x040ff00000001828 */
[-C--:B------:R-:W-:Y:S01]  /*8130*/  HMMA.16816.F32 R44, R216, R198.reuse, R44 ;  /* 0x000000c6d82c723c */ /* 0x080fe2000000182c */
[----:B------:R-:W3:Y:S07]  /*8140*/  LDSM.16.M88.4 R216, [R234+0xc080] ;  /* 0x00c08000ead8783b */ /* 0x000eee0000000200 */
[----:B------:R-:W-:Y:S01]  /*8150*/  HMMA.16816.F32 R48, R192, R198, R48 ;  /* 0x000000c6c030723c */ /* 0x000fe20000001830 */
[----:B------:R-:W3:Y:S07]  /*8160*/  LDSM.16.M88.4 R192, [R236+0xe080] ;  /* 0x00e08000ecc0783b */ /* 0x000eee0000000200 */
[-C--:B--2---:R-:W-:Y:S08]  /*8170*/  HMMA.16816.F32 R4, R140, R200.reuse, R4 ;  /* 0x000000c88c04723c */ /* 0x084ff00000001804 */
[C---:B----4-:R-:W-:Y:S08]  /*8180*/  HMMA.16816.F32 R8, R204.reuse, R200, R8 ;  /* 0x000000c8cc08723c */ /* 0x050ff00000001808 */
[-C--:B------:R-:W-:Y:S08]  /*8190*/  HMMA.16816.F32 R12, R204, R202.reuse, R12 ;  /* 0x000000cacc0c723c */ /* 0x080ff0000000180c */
[C---:B------:R-:W-:Y:S08]  /*81a0*/  HMMA.16816.F32 R16, R140.reuse, R202, R16 ;  /* 0x000000ca8c10723c */ /* 0x040ff00000001810 */
[-C--:B-1----:R-:W-:Y:S08]  /*81b0*/  HMMA.16816.F32 R20, R140, R208.reuse, R20 ;  /* 0x000000d08c14723c */ /* 0x082ff00000001814 */
        /* <DEDUP_REMOVED lines=35> */
[----:B------:R-:W2:Y:S10]  /*83f0*/  MUFU.TANH R201, R13 ;  /* 0x0000000d00c97308 */ /* 0x000eb40000002400 */
[----:B------:R-:W2:Y:S01]  /*8400*/  MUFU.TANH R220, R14 ;  /* 0x0000000e00dc7308 */ /* 0x000ea20000002400 */
[----:B-1----:R-:W1:Y:S01]  /*8410*/  LDSM.16.M88.4 R8, [R229+0x2800] ;  /* 0x00280000e508783b */ /* 0x002e620000000200 */
[----:B------:R-:W-:Y:S04]  /*8420*/  DEPBAR.LE SB0, 0x0 ;  /* 0x000080000000791a */ /* 0x000fe80000000000 */
[-C--:B----4-:R-:W-:Y:S04]  /*8430*/  HMMA.16816.F32 R20, R216, R4.reuse, R20 ;  /* 0x00000004d814723c */ /* 0x090fe80000001814 */
[----:B------:R-:W4:Y:S01]  /*8440*/  MUFU.TANH R221, R15 ;  /* 0x0000000f00dd7308 */ /* 0x000f220000002400 */
[----:B------:R-:W-:Y:S03]  /*8450*/  BAR.SYNC.DEFER_BLOCKING 0x0 ;  /* 0x0000000000007b1d */ /* 0x000fe60000010000 */
[C---:B------:R-:W-:Y:S06]  /*8460*/  HMMA.16816.F32 R24, R192.reuse, R4, R24 ;  /* 0x00000004c018723c */ /* 0x040fec0000001818 */
[----:B------:R-:W1:Y:S01]  /*8470*/  MUFU.TANH R142, R18 ;  /* 0x00000012008e7308 */ /* 0x000e620000002400 */
[----:B------:R-:W2:Y:S04]  /*8480*/  LDL R5, [R1] ;  /* 0x0000000001057983 */ /* 0x000ea80000100800 */
[----:B------:R2:W2:Y:S01]  /*8490*/  LDL R4, [R1+0x28] ;  /* 0x0000280001047983 */ /* 0x0004a20000100800 */
[-C--:B------:R-:W-:Y:S04]  /*84a0*/  HMMA.16816.F32 R28, R192, R6.reuse, R28 ;  /* 0x00000006c01c723c */ /* 0x080fe8000000181c */
[----:B------:R-:W2:Y:S01]  /*84b0*/  MUFU.TANH R196, R19 ;  /* 0x0000001300c47308 */ /* 0x000ea20000002400 */
[----:B------:R-:W-:Y:S03]  /*84c0*/  FMUL.FTZ R23, R23, c[0x0][0x320] ;  /* 0x0000c80017177a20 */ /* 0x000fe60000410000 */
[C---:B------:R-:W-:Y:S04]  /*84d0*/  HMMA.16816.F32 R32, R216.reuse, R6, R32 ;  /* 0x00000006d820723c */ /* 0x040fe80000001820 */
[----:B------:R-:W-:Y:S02]  /*84e0*/  FMUL.FTZ R20, R20, c[0x0][0x320] ;  /* 0x0000c80014147a20 */ /* 0x000fe40000410000 */
[----:B------:R3:W2:Y:S01]  /*84f0*/  MUFU.TANH R140, R23 ;  /* 0x00000017008c7308 */ /* 0x0006a20000002400 */
[----:B------:R-:W-:Y:S01]  /*8500*/  @P1 IADD3 R6, P5, R3, 0x80, RZ ;  /* 0x0000008003061810 */ /* 0x000fe20007fbe0ff */
[----:B------:R-:W-:Y:S01]  /*8510*/  FMUL.FTZ R21, R21, c[0x0][0x320] ;  /* 0x0000c80015157a20 */ /* 0x000fe20000410000 */
[----:B------:R-:W-:Y:S01]  /*8520*/  @P1 IADD3.X R3, R0, c[0x0][0x1cc], RZ, P0, !PT ;  /* 0x0000730000031a10 */ /* 0x000fe200007fe4ff */
[-C--:B-1----:R-:W-:Y:S01]  /*8530*/  HMMA.16816.F32 R36, R216, R8.reuse, R36 ;  /* 0x00000008d824723c */ /* 0x082fe20000001824 */
[----:B------:R-:W-:Y:S01]  /*8540*/  PLOP3.LUT P0, PT, PT, PT, UP1, 0x80, 0x0 ;  /* 0x000000000000781c */ /* 0x000fe20003f0f018 */
[----:B------:R-:W-:Y:S01]  /*8550*/  UISETP.NE.AND UP1, UPT, UR16, URZ, UPT ;  /* 0x0000003f1000728c */ /* 0x000fe2000bf25270 */
[----:B------:R-:W-:Y:S01]  /*8560*/  @P1 IADD3 R6, P2, R6, c[0x0][0x1c8], RZ ;  /* 0x0000720006061a10 */ /* 0x000fe20007f5e0ff */
[----:B------:R-:W-:Y:S01]  /*8570*/  @!PT LDS RZ, [RZ] ;  /* 0x00000000fffff984 */ /* 0x000fe20000000800 */
[----:B------:R-:W-:Y:S01]  /*8580*/  @!PT LDS RZ, [RZ] ;  /* 0x00000000fffff984 */ /* 0x000fe20000000800 */
[----:B------:R-:W-:Y:S01]  /*8590*/  @!PT LDS RZ, [RZ] ;  /* 0x00000000fffff984 */ /* 0x000fe20000000800 */
[----:B------:R1:W-:Y:S01]  /*85a0*/  @P1 LDGSTS.E.BYPASS.LTC128B.128 [R243+0x5080], [R2.64], !P4 ;  /* 0x0508000002f31fae */ /* 0x0003e2000e101d54 */
[----:B------:R-:W-:Y:S01]  /*85b0*/  FMUL.FTZ R22, R22, c[0x0][0x320] ;  /* 0x0000c80016167a20 */ /* 0x000fe20000410000 */
[----:B------:R-:W1:Y:S01]  /*85c0*/  MUFU.TANH R135, R20 ;  /* 0x0000001400877308 */ /* 0x000e620000002400 */
[----:B------:R-:W-:Y:S01]  /*85d0*/  @P1 IADD3.X R7, RZ, c[0x0][0x1cc], R0, P2, P5 ;  /* 0x00007300ff071a10 */ /* 0x000fe200017ea400 */
[C---:B------:R-:W-:Y:S04]  /*85e0*/  HMMA.16816.F32 R40, R192.reuse, R8, R40 ;  /* 0x00000008c028723c */ /* 0x040fe80000001828 */
[----:B------:R2:W-:Y:S01]  /*85f0*/  @P1 LDGSTS.E.BYPASS.LTC128B.128 [R243+0x6880], [R6.64], !P3 ;  /* 0x0688000006f31fae */ /* 0x0005e2000d901d54 */
[----:B------:R-:W-:Y:S02]  /*8600*/  FMUL.FTZ R24, R24, c[0x0][0x320] ;  /* 0x0000c80018187a20 */ /* 0x000fe40000410000 */
[----:B------:R-:W-:Y:S01]  /*8610*/  FMUL.FTZ R25, R25, c[0x0][0x320] ;  /* 0x0000c80019197a20 */ /* 0x000fe20000410000 */
[----:B------:R4:W2:Y:S01]  /*8620*/  MUFU.TANH R133, R21 ;  /* 0x0000001500857308 */ /* 0x0008a20000002400 */
[-C--:B------:R-:W-:Y:S03]  /*8630*/  HMMA.16816.F32 R44, R192, R10.reuse, R44 ;  /* 0x0000000ac02c723c */ /* 0x080fe6000000182c */
[----:B---3--:R-:W-:Y:S02]  /*8640*/  FMUL.FTZ R23, R32, c[0x0][0x320] ;  /* 0x0000c80020177a20 */ /* 0x008fe40000410000 */
[----:B------:R-:W3:Y:S01]  /*8650*/  LDL R32, [R1+0x4] ;  /* 0x0000040001207983 */ /* 0x000ee20000100800 */
[----:B------:R-:W-:Y:S02]  /*8660*/  FMUL.FTZ R26, R26, c[0x0][0x320] ;  /* 0x0000c8001a1a7a20 */ /* 0x000fe40000410000 */
[----:B------:R-:W-:Y:S01]  /*8670*/  FMUL.FTZ R27, R27, c[0x0][0x320] ;  /* 0x0000c8001b1b7a20 */ /* 0x000fe20000410000 */
[----:B------:R4:W2:Y:S01]  /*8680*/  MUFU.TANH R141, R22 ;  /* 0x00000016008d7308 */ /* 0x0008a20000002400 */
[----:B------:R-:W-:Y:S04]  /*8690*/  HMMA.16816.F32 R48, R216, R10, R48 ;  /* 0x0000000ad830723c */ /* 0x000fe80000001830 */
[----:B-1----:R-:W-:Y:S01]  /*86a0*/  @P1 IADD3 R2, P2, R2, UR23, RZ ;  /* 0x0000001702021c10 */ /* 0x002fe2000ff5e0ff */
[----:B------:R-:W-:Y:S02]  /*86b0*/  FMUL.FTZ R28, R28, c[0x0][0x320] ;  /* 0x0000c8001c1c7a20 */ /* 0x000fe40000410000 */
[----:B------:R-:W-:Y:S01]  /*86c0*/  FMUL.FTZ R29, R29, c[0x0][0x320] ;  /* 0x0000c8001d1d7a20 */ /* 0x000fe20000410000 */
[----:B------:R-:W-:Y:S01]  /*86d0*/  @P1 IADD3.X R3, R3, UR24, RZ, P2, !PT ;  /* 0x0000001803031c10 */ /* 0x000fe200097fe4ff */
[----:B------:R1:W1:Y:S03]  /*86e0*/  MUFU.TANH R197, R24 ;  /* 0x0000001800c57308 */ /* 0x0002660000002400 */
[----:B------:R-:W-:Y:S01]  /*86f0*/  FMUL.FTZ R15, R17, c[0x0][0x320] ;  /* 0x0000c800110f7a20 */ /* 0x000fe20000410000 */
[----:B------:R2:W-:Y:S01]  /*8700*/  @P1 LDGSTS.E.BYPASS.LTC128B.128 [R243+0x5880], [R2.64], !P4 ;  /* 0x0588000002f31fae */ /* 0x0005e2000e101d54 */
[----:B------:R-:W-:Y:S02]  /*8710*/  FMUL.FTZ R30, R30, c[0x0][0x320] ;  /* 0x0000c8001e1e7a20 */ /* 0x000fe40000410000 */
[----:B------:R-:W-:Y:S02]  /*8720*/  FMUL.FTZ R31, R31, c[0x0][0x320] ;  /* 0x0000c8001f1f7a20 */ /* 0x000fe40000410000 */
[----:B----4-:R-:W-:Y:S01]  /*8730*/  FMUL.FTZ R21, R33, c[0x0][0x320] ;  /* 0x0000c80021157a20 */ /* 0x010fe20000410000 */
[----:B------:R4:W2:Y:S01]  /*8740*/  MUFU.TANH R143, R25 ;  /* 0x00000019008f7308 */ /* 0x0008a20000002400 */
[----:B------:R-:W-:Y:S01]  /*8750*/  FMUL.FTZ R19, R36, c[0x0][0x320] ;  /* 0x0000c80024137a20 */ /* 0x000fe20000410000 */
[----:B------:R2:W-:Y:S01]  /*8760*/  @P1 LDGSTS.E.BYPASS.LTC128B.128 [R243+0x7080], [R2.64+0x80], !P3 ;  /* 0x0708008002f31fae */ /* 0x0005e2000d901d54 */
[----:B------:R-:W-:Y:S02]  /*8770*/  FMUL.FTZ R14, R37, c[0x0][0x320] ;  /* 0x0000c800250e7a20 */ /* 0x000fe40000410000 */
[----:B------:R-:W-:Y:S02]  /*8780*/  FMUL.FTZ R22, R39, c[0x0][0x320] ;  /* 0x0000c80027167a20 */ /* 0x000fe40000410000 */
        /* <DEDUP_REMOVED lines=8> */
[----:B------:R1:W1:Y:S01]  /*8810*/  MUFU.TANH R213, R27 ;  /* 0x0000001b00d57308 */ /* 0x0002620000002400 */
[----:B------:R-:W-:Y:S02]  /*8820*/  FMUL.FTZ R9, R49, c[0x0][0x320] ;  /* 0x0000c80031097a20 */ /* 0x000fe40000410000 */
[----:B------:R-:W-:Y:S02]  /*8830*/  FMUL.FTZ R18, R50, c[0x0][0x320] ;  /* 0x0000c80032127a20 */ /* 0x000fe40000410000 */
[----:B----4-:R-:W-:Y:S02]  /*8840*/  FMUL.FTZ R25, R44, c[0x0][0x320] ;  /* 0x0000c8002c197a20 */ /* 0x010fe40000410000 */
[----:B------:R-:W-:Y:S03]  /*8850*/  FMUL.FTZ R13, R51, c[0x0][0x320] ;  /* 0x0000c800330d7a20 */ /* 0x000fe60000410000 */
[----:B------:R4:W2:Y:S01]  /*8860*/  MUFU.TANH R137, R28 ;  /* 0x0000001c00897308 */ /* 0x0008a20000002400 */
[----:B------:R-:W-:Y:S09]  /*8870*/  FMUL.FTZ R26, R41, c[0x0][0x320] ;  /* 0x0000c800291a7a20 */ /* 0x000ff20000410000 */
[----:B------:R4:W2:Y:S01]  /*8880*/  MUFU.TANH R136, R29 ;  /* 0x0000001d00887308 */ /* 0x0008a20000002400 */
[----:B-1----:R-:W-:Y:S09]  /*8890*/  FMUL.FTZ R27, R35, c[0x0][0x320] ;  /* 0x0000c800231b7a20 */ /* 0x002ff20000410000 */
[----:B------:R1:W1:Y:S01]  /*88a0*/  MUFU.TANH R202, R12 ;  /* 0x0000000c00ca7308 */ /* 0x0002620000002400 */
[----:B----4-:R-:W-:Y:S09]  /*88b0*/  FMUL.FTZ R28, R34, c[0x0][0x320] ;  /* 0x0000c800221c7a20 */ /* 0x010ff20000410000 */
[----:B------:R-:W4:Y:S01]  /*88c0*/  MUFU.TANH R16, R16 ;  /* 0x0000001000107308 */ /* 0x000f220000002400 */
[----:B------:R-:W-:Y:S09]  /*88d0*/  FMUL.FTZ R29, R40, c[0x0][0x320] ;  /* 0x0000c800281d7a20 */ /* 0x000ff20000410000 */
        /* <DEDUP_REMOVED lines=18> */
[----:B------:R-:W-:Y:S01]  /*8a00*/  @P1 IADD3 R6, P0, R2, UR23, RZ ;  /* 0x0000001702061c10 */ /* 0x000fe2000ff1e0ff */
[----:B------:R-:W-:Y:S06]  /*8a10*/  UIMAD UR23, UR13, -0x30, URZ ;  /* 0xffffffd00d1778a4 */ /* 0x000fec000f8e023f */
[----:B------:R-:W2:Y:S01]  /*8a20*/  MUFU.TANH R46, R46 ;  /* 0x0000002e002e7308 */ /* 0x000ea20000002400 */
[----:B------:R-:W-:Y:S01]  /*8a30*/  @P1 IADD3.X R7, R3, UR24, RZ, P0, !PT ;  /* 0x0000001803071c10 */ /* 0x000fe200087fe4ff */
[----:B------:R-:W1:Y:S01]  /*8a40*/  SHFL.IDX PT, R8, R4, RZ, 0x1c1f ;  /* 0x001c1fff04087589 */ /* 0x000e6200000e0000 */
[----:B------:R-:W-:Y:S02]  /*8a50*/  PLOP3.LUT P0, PT, PT, PT, UP1, 0x40, 0x0 ;  /* 0x000000000000781c */ /* 0x000fe40003f0e818 */
[----:B------:R-:W-:Y:S05]  /*8a60*/  MOV R0, UR23 ;  /* 0x0000001700007c02 */ /* 0x000fea0008000f00 */
[----:B------:R-:W1:Y:S01]  /*8a70*/  MUFU.TANH R47, R47 ;  /* 0x0000002f002f7308 */ /* 0x000e620000002400 */
[----:B------:R1:W-:Y:S08]  /*8a80*/  @P1 LDGSTS.E.BYPASS.LTC128B.128 [R243+0x6080], [R6.64], !P4 ;  /* 0x0608000006f31fae */ /* 0x0003f0000e101d54 */
[----:B------:R1:W-:Y:S01]  /*8a90*/  @P1 LDGSTS.E.BYPASS.LTC128B.128 [R243+0x7880], [R6.64+0x80], !P3 ;  /* 0x0788008006f31fae */ /* 0x0003e2000d901d54 */
[----:B------:R-:W1:Y:S07]  /*8aa0*/  MUFU.TANH R10, R10 ;  /* 0x0000000a000a7308 */ /* 0x000e6e0000002400 */
[----:B------:R-:W0:Y:S03]  /*8ab0*/  LDGDEPBAR ;  /* 0x00000000000079af */ /* 0x000e260000000000 */
[----:B------:R-:W2:Y:S01]  /*8ac0*/  MUFU.TANH R9, R9 ;  /* 0x0000000900097308 */ /* 0x000ea20000002400 */
[----:B---3--:R-:W-:Y:S09]  /*8ad0*/  IADD3 R0, -R32, 0x1, R0 ;  /* 0x0000000120007810 */ /* 0x008ff20007ffe100 */
[----:B------:R-:W3:Y:S01]  /*8ae0*/  MUFU.TANH R18, R18 ;  /* 0x0000001200127308 */ /* 0x000ee20000002400 */
[----:B-1----:R-:W-:Y:S09]  /*8af0*/  MOV R6, UR15 ;  /* 0x0000000f00067c02 */ /* 0x002ff20008000f00 */
[----:B------:R-:W1:Y:S01]  /*8b00*/  MUFU.TANH R13, R13 ;  /* 0x0000000d000d7308 */ /* 0x000e620000002400 */
[----:B------:R-:W-:Y:S04]  /*8b10*/  IADD3 R6, -R6, UR9, R0 ;  /* 0x0000000906067c10 */ /* 0x000fe8000fffe100 */
[C---:B------:R-:W-:Y:S02]  /*8b20*/  IADD3 R5, R6.reuse, c[0x0][0x328], RZ ;  /* 0x0000ca0006057a10 */ /* 0x040fe40007ffe0ff */
[----:B------:R-:W-:Y:S02]  /*8b30*/  IADD3 R6, R6, UR14, RZ ;  /* 0x0000000e06067c10 */ /* 0x000fe4000fffe0ff */
[----:B------:R-:W-:Y:S02]  /*8b40*/  IADD3 R2, R5, R8, RZ ;  /* 0x0000000805027210 */ /* 0x000fe40007ffe0ff */
[----:B------:R-:W-:Y:S01]  /*8b50*/  IADD3 R0, R8, R6, RZ ;  /* 0x0000000608007210 */ /* 0x000fe20007ffe0ff */
[----:B------:R-:W-:-:S05]  /*8b60*/  @P0 BRA `(.L_x_1027) ;  /* 0x0000019000000947 */ /* 0x000fca0003800000 */
[----:B--2-4-:R-:W-:Y:S01]  /*8b70*/  IMAD.U32 R3, RZ, RZ, UR15 ;  /* 0x0000000fff037e24 */ /* 0x014fe2000f8e00ff */
[----:B------:R-:W-:Y:S04]  /*8b80*/  BSSY B0, `(.L_x_1028) ;  /* 0x0000012000007945 */ /* 0x000fe80003800000 */
[----:B------:R-:W-:Y:S04]  /*8b90*/  IADD3 R3, -R3, UR9, R8 ;  /* 0x0000000903037c10 */ /* 0x000fe8000fffe108 */
        /* <DEDUP_REMOVED lines=11> */
.L_x_1029:
[----:B------:R-:W-:Y:S04]  /*8c50*/  MOV R7, c[0x0][0x32c] ;  /* 0x0000cb0000077a02 */ /* 0x000fe80000000f00 */
[----:B------:R-:W-:Y:S11]  /*8c60*/  ISETP.NE.AND P0, PT, R7, 0x1, PT ;  /* 0x000000010700780c */ /* 0x000ff60003f05270 */
[----:B------:R-:W-:Y:S02]  /*8c70*/  @!UPT UIADD3 URZ, URZ, URZ, URZ ;  /* 0x0000003f3f3ff290 */ /* 0x000fe4000fffe03f */
[----:B------:R-:W-:Y:S05]  /*8c80*/  @P0 IMAD.HI.U32 R7, R3, c[0x0][0x330], RZ ;  /* 0x0000cc0003070a27 */ /* 0x000fea00078e00ff */
[----:B------:R-:W-:Y:S02]  /*8c90*/  @P0 SHF.R.U32.HI R3, RZ, c[0x0][0x334], R7 ;  /* 0x0000cd00ff030a19 */ /* 0x000fe40000011607 */
.L_x_1030:
[----:B------:R-:W-:Y:S05]  /*8ca0*/  BSYNC B0 ;  /* 0x0000000000007941 */ /* 0x000fea0003800000 */
.L_x_1028:
[----:B------:R-:W-:Y:S05]  /*8cb0*/  IADD3 R7, -R32, UR23, RZ ;  /* 0x0000001720077c10 */ /* 0x000fea000fffe1ff */
[----:B------:R-:W-:Y:S05]  /*8cc0*/  IMAD R3, R3, c[0x0][0x32c], R7 ;  /* 0x0000cb0003037a24 */ /* 0x000fea00078e0207 */
[----:B------:R-:W-:Y:S02]  /*8cd0*/  IADD3 R7, R3, c[0x0][0x32c], RZ ;  /* 0x0000cb0003077a10 */ /* 0x000fe40007ffe0ff */
[----:B------:R-:W-:Y:S02]  /*8ce0*/  IMNMX R0, R0, R3, !PT ;  /* 0x0000000300007217 */ /* 0x000fe40007800200 */
[----:B------:R-:W-:Y:S02]  /*8cf0*/  IMNMX R2, R2, R7, PT ;  /* 0x0000000702027217 */ /* 0x000fe40003800200 */
.L_x_1027:
[----:B--2-4-:R-:W-:Y:S01]  /*8d00*/  UISETP.GE.AND UP2, UPT, UR23, 0x9, UPT ;  /* 0x000000091700788c */ /* 0x014fe2000bf46270 */
[----:B------:R-:W2:Y:S01]  /*8d10*/  SHFL.IDX PT, R3, R4, 0x1, 0x1c1f ;  /* 0x003c1f0004037f89 */ /* 0x000ea200000e0000 */
[----:B------:R-:W-:Y:S02]  /*8d20*/  UISETP.GE.AND UP0, UPT, UR23, 0x1, UPT ;  /* 0x000000011700788c */ /* 0x000fe4000bf06270 */
[----:B------:R-:W-:Y:S02]  /*8d30*/  UISETP.GE.AND UP3, UPT, UR23, 0x2, UPT ;  /* 0x000000021700788c */ /* 0x000fe4000bf66270 */
[----:B------:R-:W-:Y:S01]  /*8d40*/  PLOP3.LUT P0, PT, PT, PT, UP2, 0x40, 0x0 ;  /* 0x000000000000781c */ /* 0x000fe20003f0e828 */
[----:B------:R-:W-:Y:S01]  /*8d50*/  UISETP.GE.AND UP4, UPT, UR23, 0x1a, UPT ;  /* 0x0000001a1700788c */ /* 0x000fe2000bf86270 */
[----:B------:R-:W-:Y:S01]  /*8d60*/  PLOP3.LUT P2, PT, PT, PT, UP0, 0x40, 0x0 ;  /* 0x000000000000781c */ /* 0x000fe20003f4e808 */
[----:B------:R-:W-:Y:S01]  /*8d70*/  UISETP.GE.AND UP1, UPT, UR23, 0xa, UPT ;  /* 0x0000000a1700788c */ /* 0x000fe2000bf26270 */
[----:B------:R-:W-:Y:S01]  /*8d80*/  PLOP3.LUT P1, PT, PT, PT, UP3, 0x40, 0x0 ;  /* 0x000000000000781c */ /* 0x000fe20003f2e838 */
[----:B------:R-:W-:Y:S01]  /*8d90*/  UP2UR UR28, UPR, URZ, 0x1 ;  /* 0x000000013f1c7883 */ /* 0x000fe20008000000 */
[C---:B------:R-:W-:Y:S01]  /*8da0*/  ISETP.GT.AND P0, PT, R0.reuse, 0x8, P0 ;  /* 0x000000080000780c */ /* 0x040fe20000704270 */
[----:B------:R-:W-:Y:S01]  /*8db0*/  UISETP.GE.AND UP0, UPT, UR23, 0x11, UPT ;  /* 0x000000111700788c */ /* 0x000fe2000bf06270 */
[C---:B------:R-:W-:Y:S01]  /*8dc0*/  ISETP.GT.AND P2, PT, R0.reuse, RZ, P2 ;  /* 0x000000ff0000720c */ /* 0x040fe20001744270 */
[----:B------:R-:W-:Y:S01]  /*8dd0*/  UISETP.GE.AND UP6, UPT, UR23, 0x12, UPT ;  /* 0x000000121700788c */ /* 0x000fe2000bfc6270 */
[----:B------:R-:W-:Y:S01]  /*8de0*/  ISETP.GT.AND P1, PT, R0, 0x1, P1 ;  /* 0x000000010000780c */ /* 0x000fe20000f24270 */
[----:B------:R-:W-:Y:S01]  /*8df0*/  UISETP.GE.AND UP5, UPT, UR23, 0x19, UPT ;  /* 0x000000191700788c */ /* 0x000fe2000bfa6270 */
[C---:B------:R-:W-:Y:S01]  /*8e00*/  ISETP.LT.OR P0, PT, R2.reuse, 0x9, P0 ;  /* 0x000000090200780c */ /* 0x040fe20000701670 */
[----:B------:R-:W-:Y:S01]  /*8e10*/  UP2UR UR29, UPR, URZ, 0x40 ;  /* 0x000000403f1d7883 */ /* 0x000fe20008000000 */
[C---:B------:R-:W-:Y:S01]  /*8e20*/  ISETP.LT.OR P2, PT, R2.reuse, 0x1, P2 ;  /* 0x000000010200780c */ /* 0x040fe20001741670 */
[----:B------:R-:W-:Y:S01]  /*8e30*/  UP2UR UR27, UPR, URZ, 0x8 ;  /* 0x000000083f1b7883 */ /* 0x000fe20008000000 */
[----:B------:R-:W-:Y:S01]  /*8e40*/  ISETP.LT.OR P1, PT, R2, 0x2, P1 ;  /* 0x000000020200780c */ /* 0x000fe20000f21670 */
        /* <DEDUP_REMOVED lines=9> */
[----:B------:R-:W-:Y:S01]  /*8ee0*/  FSEL R12, R199, -INF , !P2 ;  /* 0xff800000c70c7808 */ /* 0x000fe20005000000 */
[----:B------:R-:W-:Y:S01]  /*8ef0*/  UISETP.GE.AND UP1, UPT, UR23, 0x29, UPT ;  /* 0x000000291700788c */ /* 0x000fe2000bf26270 */
[----:B------:R-:W-:Y:S01]  /*8f00*/  PLOP3.LUT P2, PT, PT, PT, UP6, 0x40, 0x0 ;  /* 0x000000000000781c */ /* 0x000fe20003f4e868 */
[----:B------:R-:W-:Y:S01]  /*8f10*/  UISETP.NE.AND UP6, UPT, UR16, URZ, UPT ;  /* 0x0000003f1000728c */ /* 0x000fe2000bfc5270 */
[----:B------:R-:W-:Y:S01]  /*8f20*/  FSEL R17, R198, -INF , !P1 ;  /* 0xff800000c6117808 */ /* 0x000fe20004800000 */
[----:B------:R-:W-:Y:S01]  /*8f30*/  UISETP.GE.AND UP0, UPT, UR23, 0x2a, UPT ;  /* 0x0000002a1700788c */ /* 0x000fe2000bf06270 */
[----:B------:R-:W-:Y:S02]  /*8f40*/  PLOP3.LUT P1, PT, PT, PT, UP5, 0x40, 0x0 ;  /* 0x000000000000781c */ /* 0x000fe40003f2e858 */
[C---:B------:R-:W-:Y:S02]  /*8f50*/  ISETP.GT.AND P0, PT, R0.reuse, 0x19, P0 ;  /* 0x000000190000780c */ /* 0x040fe40000704270 */
[C---:B------:R-:W-:Y:S02]  /*8f60*/  ISETP.GT.AND P6, PT, R0.reuse, 0x9, P6 ;  /* 0x000000090000780c */ /* 0x040fe400037c4270 */
[C---:B------:R-:W-:Y:S02]  /*8f70*/  ISETP.GT.AND P5, PT, R0.reuse, 0x10, P5 ;  /* 0x000000100000780c */ /* 0x040fe40002fa4270 */
[C---:B------:R-:W-:Y:S02]  /*8f80*/  ISETP.GT.AND P2, PT, R0.reuse, 0x11, P2 ;  /* 0x000000110000780c */ /* 0x040fe40001744270 */
[----:B------:R-:W-:Y:S02]  /*8f90*/  ISETP.GT.AND P1, PT, R0, 0x18, P1 ;  /* 0x000000180000780c */ /* 0x000fe40000f24270 */
[C---:B------:R-:W-:Y:S02]  /*8fa0*/  ISETP.LT.OR P0, PT, R2.reuse, 0x1a, P0 ;  /* 0x0000001a0200780c */ /* 0x040fe40000701670 */
[C---:B------:R-:W-:Y:S02]  /*8fb0*/  ISETP.LT.OR P6, PT, R2.reuse, 0xa, P6 ;  /* 0x0000000a0200780c */ /* 0x040fe400037c1670 */
[C---:B------:R-:W-:Y:S02]  /*8fc0*/  ISETP.LT.OR P5, PT, R2.reuse, 0x11, P5 ;  /* 0x000000110200780c */ /* 0x040fe40002fa1670 */
[C---:B------:R-:W-:Y:S02]  /*8fd0*/  ISETP.LT.OR P2, PT, R2.reuse, 0x12, P2 ;  /* 0x000000120200780c */ /* 0x040fe40001741670 */
[----:B------:R-:W-:Y:S02]  /*8fe0*/  ISETP.LT.OR P1, PT, R2, 0x19, P1 ;  /* 0x000000190200780c */ /* 0x000fe40000f21670 */
[----:B------:R-:W-:Y:S02]  /*8ff0*/  FSEL R206, R21, -INF , !P0 ;  /* 0xff80000015ce7808 */ /* 0x000fe40004000000 */
[----:B------:R-:W-:Y:S01]  /*9000*/  PLOP3.LUT P0, PT, PT, PT, UP6, 0x40, 0x0 ;  /* 0x000000000000781c */ /* 0x000fe20003f0e868 */
[----:B------:R-:W-:Y:S01]  /*9010*/  UISETP.NE.AND UP6, UPT, UR29, URZ, UPT ;  /* 0x0000003f1d00728c */ /* 0x000fe2000bfc5270 */
[----:B------:R-:W-:Y:S02]  /*9020*/  FSEL R15, R15, -INF , !P6 ;  /* 0xff8000000f0f7808 */ /* 0x000fe40007000000 */
[----:B------:R-:W-:Y:S02]  /*9030*/  PLOP3.LUT P6, PT, PT, PT, UP3, 0x40, 0x0 ;  /* 0x000000000000781c */ /* 0x000fe40003fce838 */
[----:B------:R-:W-:Y:S02]  /*9040*/  FSEL R198, R135, -INF , !P5 ;  /* 0xff80000087c67808 */ /* 0x000fe40006800000 */
[----:B------:R-:W-:Y:S02]  /*9050*/  PLOP3.LUT P5, PT, PT, PT, UP2, 0x40, 0x0 ;  /* 0x000000000000781c */ /* 0x000fe40003fae828 */
[----:B------:R-:W-:Y:S02]  /*9060*/  FSEL R199, R133, -INF , !P2 ;  /* 0xff80000085c77808 */ /* 0x000fe40005000000 */
[----:B------:R-:W-:Y:S02]  /*9070*/  PLOP3.LUT P2, PT, PT, PT, UP1, 0x40, 0x0 ;  /* 0x000000000000781c */ /* 0x000fe40003f4e818 */
[----:B------:R-:W-:Y:S02]  /*9080*/  FSEL R203, R23, -INF , !P1 ;  /* 0xff80000017cb7808 */ /* 0x000fe40004800000 */
[----:B------:R-:W-:Y:S02]  /*9090*/  PLOP3.LUT P1, PT, PT, PT, UP0, 0x40, 0x0 ;  /* 0x000000000000781c */ /* 0x000fe40003f2e808 */
[C---:B------:R-:W-:Y:S02]  /*90a0*/  ISETP.GT.AND P6, PT, R0.reuse, 0x20, P6 ;  /* 0x000000200000780c */ /* 0x040fe400037c4270 */
[C---:B------:R-:W-:Y:S02]  /*90b0*/  ISETP.GT.AND P5, PT, R0.reuse, 0x21, P5 ;  /* 0x000000210000780c */ /* 0x040fe40002fa4270 */
[C---:B------:R-:W-:Y:S02]  /*90c0*/  ISETP.GT.AND P2, PT, R0.reuse, 0x28, P2 ;  /* 0x000000280000780c */ /* 0x040fe40001744270 */
[----:B------:R-:W-:Y:S01]  /*90d0*/  ISETP.GT.AND P1, PT, R0, 0x29, P1 ;  /* 0x000000290000780c */ /* 0x000fe20000f24270 */
[--C-:B--2---:R-:W-:Y:S01]  /*90e0*/  IMAD.IADD R0, R6, 0x1, R3.reuse ;  /* 0x0000000106007824 */ /* 0x104fe200078e0203 */
[C---:B------:R-:W-:Y:S02]  /*90f0*/  ISETP.LT.OR P6, PT, R2.reuse, 0x21, P6 ;  /* 0x000000210200780c */ /* 0x040fe400037c1670 */
[C---:B------:R-:W-:Y:S02]  /*9100*/  ISETP.LT.OR P5, PT, R2.reuse, 0x22, P5 ;  /* 0x000000220200780c */ /* 0x040fe40002fa1670 */
[C---:B------:R-:W-:Y:S02]  /*9110*/  ISETP.LT.OR P2, PT, R2.reuse, 0x29, P2 ;  /* 0x000000290200780c */ /* 0x040fe40001741670 */
[----:B------:R-:W-:Y:S01]  /*9120*/  ISETP.LT.OR P1, PT, R2, 0x2a, P1 ;  /* 0x0000002a0200780c */ /* 0x000fe20000f21670 */
[----:B------:R-:W-:Y:S01]  /*9130*/  IMAD.IADD R2, R5, 0x1, R3 ;  /* 0x0000000105027824 */ /* 0x000fe200078e0203 */
[----:B------:R-:W-:Y:S02]  /*9140*/  FSEL R242, R19, -INF , !P6 ;  /* 0xff80000013f27808 */ /* 0x000fe40007000000 */
[----:B------:R-:W-:Y:S02]  /*9150*/  FSEL R245, R14, -INF , !P5 ;  /* 0xff8000000ef57808 */ /* 0x000fe40006800000 */
[----:B------:R-:W-:Y:S02]  /*9160*/  FSEL R250, R10, -INF , !P2 ;  /* 0xff8000000afa7808 */ /* 0x000fe40005000000 */
[----:B------:R-:W-:Y:S01]  /*9170*/  FSEL R251, R9, -INF , !P1 ;  /* 0xff80000009fb7808 */ /* 0x000fe20004800000 */
[----:B------:R-:W-:-:S05]  /*9180*/  @P0 BRA `(.L_x_1031) ;  /* 0x0000019000000947 */ /* 0x000fca0003800000 */
[----:B------:R-:W-:Y:S01]  /*9190*/  IMAD.U32 R7, RZ, RZ, UR15 ;  /* 0x0000000fff077e24 */ /* 0x000fe2000f8e00ff */
        /* <DEDUP_REMOVED lines=13> */
.L_x_1033:
[----:B------:R-:W-:Y:S04]  /*9270*/  MOV R7, c[0x0][0x32c] ;  /* 0x0000cb0000077a02 */ /* 0x000fe80000000f00 */
[----:B------:R-:W-:Y:S11]  /*9280*/  ISETP.NE.AND P0, PT, R7, 0x1, PT ;  /* 0x000000010700780c */ /* 0x000ff60003f05270 */
[----:B------:R-:W-:Y:S02]  /*9290*/  @!UPT UIADD3 URZ, URZ, URZ, URZ ;  /* 0x0000003f3f3ff290 */ /* 0x000fe4000fffe03f */
[----:B------:R-:W-:Y:S05]  /*92a0*/  @P0 IMAD.HI.U32 R7, R3, c[0x0][0x330], RZ ;  /* 0x0000cc0003070a27 */ /* 0x000fea00078e00ff */
[----:B------:R-:W-:Y:S02]  /*92b0*/  @P0 SHF.R.U32.HI R3, RZ, c[0x0][0x334], R7 ;  /* 0x0000cd00ff030a19 */ /* 0x000fe40000011607 */
.L_x_1034:
[----:B------:R-:W-:Y:S05]  /*92c0*/  BSYNC B0 ;  /* 0x0000000000007941 */ /* 0x000fea0003800000 */
.L_x_1032:
[----:B------:R-:W-:Y:S05]  /*92d0*/  IADD3 R7, -R32, UR23, RZ ;  /* 0x0000001720077c10 */ /* 0x000fea000fffe1ff */
[----:B------:R-:W-:Y:S05]  /*92e0*/  IMAD R3, R3, c[0x0][0x32c], R7 ;  /* 0x0000cb0003037a24 */ /* 0x000fea00078e0207 */
[----:B------:R-:W-:Y:S02]  /*92f0*/  IADD3 R7, R3, c[0x0][0x32c], RZ ;  /* 0x0000cb0003077a10 */ /* 0x000fe40007ffe0ff */
[----:B------:R-:W-:Y:S02]  /*9300*/  IMNMX R0, R0, R3, !PT ;  /* 0x0000000300007217 */ /* 0x000fe40007800200 */
[----:B------:R-:W-:Y:S02]  /*9310*/  IMNMX R2, R2, R7, PT ;  /* 0x0000000702027217 */ /* 0x000fe40003800200 */
.L_x_1031:
[----:B------:R-:W-:Y:S01]  /*9320*/  UP2UR UR31, UPR, URZ, 0x4 ;  /* 0x000000043f1f7883 */ /* 0x000fe20008000000 */
[----:B------:R-:W2:Y:S01]  /*9330*/  SHFL.IDX PT, R3, R4, 0x2, 0x1c1f ;  /* 0x005c1f0004037f89 */ /* 0x000ea200000e0000 */
[----:B------:R-:W-:Y:S02]  /*9340*/  UISETP.NE.AND UP2, UPT, UR26, URZ, UPT ;  /* 0x0000003f1a00728c */ /* 0x000fe4000bf45270 */
[----:B------:R-:W-:Y:S02]  /*9350*/  UP2UR UR33, UPR, URZ, 0x10 ;  /* 0x000000103f217883 */ /* 0x000fe40008000000 */
[----:B------:R-:W-:Y:S02]  /*9360*/  UISETP.NE.AND UP4, UPT, UR28, URZ, UPT ;  /* 0x0000003f1c00728c */ /* 0x000fe4000bf85270 */
[----:B------:R-:W-:Y:S01]  /*9370*/  PLOP3.LUT P0, PT, PT, PT, UP2, 0x40, 0x0 ;  /* 0x000000000000781c */ /* 0x000fe20003f0e828 */
[----:B------:R-:W-:Y:S02]  /*9380*/  UP2UR UR32, UPR, URZ, 0x8 ;  /* 0x000000083f207883 */ /* 0x000fe40008000000 */
[----:B------:R-:W-:Y:S01]  /*9390*/  UISETP.NE.AND UP3, UPT, UR27, URZ, UPT ;  /* 0x0000003f1b00728c */ /* 0x000fe2000bf65270 */
[----:B------:R-:W-:Y:S01]  /*93a0*/  PLOP3.LUT P2, PT, PT, PT, UP4, 0x40, 0x0 ;  /* 0x000000000000781c */ /* 0x000fe20003f4e848 */
[----:B------:R-:W-:Y:S01]  /*93b0*/  UISETP.NE.AND UP4, UPT, UR33, URZ, UPT ;  /* 0x0000003f2100728c */ /* 0x000fe2000bf85270 */
[C---:B------:R-:W-:Y:S01]  /*93c0*/  ISETP.GT.AND P0, PT, R0.reuse, 0x8, P0 ;  /* 0x000000080000780c */ /* 0x040fe20000704270 */
[----:B------:R-:W-:Y:S01]  /*93d0*/  UP2UR UR30, UPR, URZ, 0x2 ;  /* 0x000000023f1e7883 */ /* 0x000fe20008000000 */
[----:B------:R-:W-:Y:S01]  /*93e0*/  ISETP.GT.AND P2, PT, R0, RZ, P2 ;  /* 0x000000ff0000720c */ /* 0x000fe20001744270 */
[----:B------:R-:W-:Y:S01]  /*93f0*/  UISETP.NE.AND UP1, UPT, UR25, URZ, UPT ;  /* 0x0000003f1900728c */ /* 0x000fe2000bf25270 */
[----:B------:R-:W-:Y:S01]  /*9400*/  PLOP3.LUT P1, PT, PT, PT, UP3, 0x40, 0x0 ;  /* 0x000000000000781c */ /* 0x000fe20003f2e838 */
[----:B------:R-:W-:Y:S01]  /*9410*/  UP2UR UR29, UPR, URZ, 0x1 ;  /* 0x000000013f1d7883 */ /* 0x000fe20008000000 */
[----:B------:R-:W-:Y:S01]  /*9420*/  ISETP.LT.OR P0, PT, R2, 0x9, P0 ;  /* 0x000000090200780c */ /* 0x000fe20000701670 */
[----:B------:R-:W-:Y:S01]  /*9430*/  UISETP.NE.AND UP0, UPT, UR24, URZ, UPT ;  /* 0x0000003f1800728c */ /* 0x000fe2000bf05270 */
[----:B------:R-:W-:Y:S01]  /*9440*/  ISETP.GT.AND P1, PT, R0, 0x1, P1 ;  /* 0x000000010000780c */ /* 0x000fe20000f24270 */
[----:B------:R-:W-:Y:S01]  /*9450*/  UISETP.NE.AND UP3, UPT, UR32, URZ, UPT ;  /* 0x0000003f2000728c */ /* 0x000fe2000bf65270 */
[C---:B------:R-:W-:Y:S01]  /*9460*/  ISETP.LT.OR P2, PT, R2.reuse, 0x1, P2 ;  /* 0x000000010200780c */ /* 0x040fe20001741670 */
[----:B------:R-:W-:Y:S01]  /*9470*/  UISETP.NE.AND UP2, UPT, UR31, URZ, UPT ;  /* 0x0000003f1f00728c */ /* 0x000fe2000bf45270 */
[----:B------:R-:W-:Y:S02]  /*9480*/  ISETP.LT.OR P1, PT, R2, 0x2, P1 ;  /* 0x000000020200780c */ /* 0x000fe40000f21670 */
[----:B------:R-:W-:Y:S02]  /*9490*/  FSEL R14, R142, -INF , !P0 ;  /* 0xff8000008e0e7808 */ /* 0x000fe40004000000 */
[----:B------:R-:W-:Y:S02]  /*94a0*/  PLOP3.LUT P0, PT, PT, PT, UP4, 0x40, 0x0 ;  /* 0x000000000000781c */ /* 0x000fe40003f0e848 */
[----:B------:R-:W-:Y:S01]  /*94b0*/  PLOP3.LUT P6, PT, PT, PT, UP1, 0x40, 0x0 ;  /* 0x000000000000781c */ /* 0x000fe20003fce818 */
[----:B------:R-:W-:Y:S01]  /*94c0*/  UISETP.NE.AND UP1, UPT, UR30, URZ, UPT ;  /* 0x0000003f1e00728c */ /* 0x000fe2000bf25270 */
[----:B------:R-:W-:Y:S01]  /*94d0*/  PLOP3.LUT P5, PT, PT, PT, UP0, 0x40, 0x0 ;  /* 0x000000000000781c */ /* 0x000fe20003fae808 */
[----:B------:R-:W-:Y:S01]  /*94e0*/  UISETP.NE.AND UP0, UPT, UR29, URZ, UPT ;  /* 0x0000003f1d00728c */ /* 0x000fe2000bf05270 */
[----:B------:R-:W-:Y:S01]  /*94f0*/  FSEL R8, R204, -INF , !P2 ;  /* 0xff800000cc087808 */ /* 0x000fe20005000000 */
[----:B------:R-:W-:Y:S01]  /*9500*/  UP2UR UR29, UPR, URZ, 0x40 ;  /* 0x000000403f1d7883 */ /* 0x000fe20008000000 */
[----:B------:R-:W-:Y:S01]  /*9510*/  PLOP3.LUT P2, PT, PT, PT, UP6, 0x40, 0x0 ;  /* 0x000000000000781c */ /* 0x000fe20003f4e868 */
[----:B------:R-:W-:Y:S01]  /*9520*/  UISETP.NE.AND UP6, UPT, UR16, URZ, UPT ;  /* 0x0000003f1000728c */ /* 0x000fe2000bfc5270 */
[----:B------:R-:W-:Y:S02]  /*9530*/  FSEL R11, R200, -INF , !P1 ;  /* 0xff800000c80b7808 */ /* 0x000fe40004800000 */
        /* <DEDUP_REMOVED lines=34> */
[----:B---3--:R-:W-:Y:S02]  /*9760*/  FSEL R247, R18, -INF , !P2 ;  /* 0xff80000012f77808 */ /* 0x008fe40005000000 */
[----:B-1----:R-:W-:Y:S01]  /*9770*/  FSEL R249, R13, -INF , !P1 ;  /* 0xff8000000df97808 */ /* 0x002fe20004800000 */
        /* <DEDUP_REMOVED lines=15> */
.L_x_1037:
[----:B------:R-:W-:Y:S04]  /*9870*/  MOV R7, c[0x0][0x32c] ;  /* 0x0000cb0000077a02 */ /* 0x000fe80000000f00 */
[----:B------:R-:W-:Y:S11]  /*9880*/  ISETP.NE.AND P0, PT, R7, 0x1, PT ;  /* 0x000000010700780c */ /* 0x000ff60003f05270 */
[----:B------:R-:W-:Y:S02]  /*9890*/  @!UPT UIADD3 URZ, URZ, URZ, URZ ;  /* 0x0000003f3f3ff290 */ /* 0x000fe4000fffe03f */
[----:B------:R-:W-:Y:S05]  /*98a0*/  @P0 IMAD.HI.U32 R7, R3, c[0x0][0x330], RZ ;  /* 0x0000cc0003070a27 */ /* 0x000fea00078e00ff */
[----:B------:R-:W-:Y:S02]  /*98b0*/  @P0 SHF.R.U32.HI R3, RZ, c[0x0][0x334], R7 ;  /* 0x0000cd00ff030a19 */ /* 0x000fe40000011607 */
.L_x_1038:
[----:B------:R-:W-:Y:S05]  /*98c0*/  BSYNC B0 ;  /* 0x0000000000007941 */ /* 0x000fea0003800000 */
.L_x_1036:
[----:B------:R-:W-:Y:S05]  /*98d0*/  IADD3 R7, -R32, UR23, RZ ;  /* 0x0000001720077c10 */ /* 0x000fea000fffe1ff */
[----:B------:R-:W-:Y:S05]  /*98e0*/  IMAD R3, R3, c[0x0][0x32c], R7 ;  /* 0x0000cb0003037a24 */ /* 0x000fea00078e0207 */
[----:B------:R-:W-:Y:S02]  /*98f0*/  IADD3 R7, R3, c[0x0][0x32c], RZ ;  /* 0x0000cb0003077a10 */ /* 0x000fe40007ffe0ff */
[----:B------:R-:W-:Y:S02]  /*9900*/  IMNMX R0, R0, R3, !PT ;  /* 0x0000000300007217 */ /* 0x000fe40007800200 */
[----:B------:R-:W-:Y:S02]  /*9910*/  IMNMX R2, R2, R7, PT ;  /* 0x0000000702027217 */ /* 0x000fe40003800200 */
.L_x_1035:
[----:B------:R-:W-:Y:S01]  /*9920*/  UP2UR UR31, UPR, URZ, 0x4 ;  /* 0x000000043f1f7883 */ /* 0x000fe20008000000 */
[----:B------:R-:W1:Y:S01]  /*9930*/  SHFL.IDX PT, R3, R4, 0x3, 0x1c1f ;  /* 0x007c1f0004037f89 */ /* 0x000e6200000e0000 */
        /* <DEDUP_REMOVED lines=58> */
[--C-:B-1----:R-:W-:Y:S01]  /*9ce0*/  IMAD.IADD R0, R6, 0x1, R3.reuse ;  /* 0x0000000106007824 */ /* 0x102fe200078e0203 */
        /* <DEDUP_REMOVED lines=24> */
.L_x_1041:
[----:B------:R-:W-:Y:S04]  /*9e70*/  MOV R4, c[0x0][0x32c] ;  /* 0x0000cb0000047a02 */ /* 0x000fe80000000f00 */
[----:B------:R-:W-:Y:S11]  /*9e80*/  ISETP.NE.AND P0, PT, R4, 0x1, PT ;  /* 0x000000010400780c */ /* 0x000ff60003f05270 */
[----:B------:R-:W-:Y:S02]  /*9e90*/  @!UPT UIADD3 URZ, URZ, URZ, URZ ;  /* 0x0000003f3f3ff290 */ /* 0x000fe4000fffe03f */
[----:B------:R-:W-:Y:S05]  /*9ea0*/  @P0 IMAD.HI.U32 R4, R3, c[0x0][0x330], RZ ;  /* 0x0000cc0003040a27 */ /* 0x000fea00078e00ff */
[----:B------:R-:W-:Y:S02]  /*9eb0*/  @P0 SHF.R.U32.HI R3, RZ, c[0x0][0x334], R4 ;  /* 0x0000cd00ff030a19 */ /* 0x000fe40000011604 */
.L_x_1042:
[----:B------:R-:W-:Y:S05]  /*9ec0*/  BSYNC B0 ;  /* 0x0000000000007941 */ /* 0x000fea0003800000 */
.L_x_1040:
[----:B------:R-:W-:Y:S05]  /*9ed0*/  IADD3 R4, -R32, UR23, RZ ;  /* 0x0000001720047c10 */ /* 0x000fea000fffe1ff */
[----:B------:R-:W-:Y:S05]  /*9ee0*/  IMAD R3, R3, c[0x0][0x32c], R4 ;  /* 0x0000cb0003037a24 */ /* 0x000fea00078e0204 */
[----:B------:R-:W-:Y:S02]  /*9ef0*/  IADD3 R4, R3, c[0x0][0x32c], RZ ;  /* 0x0000cb0003047a10 */ /* 0x000fe40007ffe0ff */
[----:B------:R-:W-:Y:S02]  /*9f00*/  IMNMX R0, R0, R3, !PT ;  /* 0x0000000300007217 */ /* 0x000fe40007800200 */
[----:B------:R-:W-:Y:S02]  /*9f10*/  IMNMX R2, R2, R4, PT ;  /* 0x0000000402027217 */ /* 0x000fe40003800200 */
.L_x_1039:
[----:B------:R-:W-:Y:S01]  /*9f20*/  FMNMX.FTZ R3, R8, R134, !PT ;  /* 0x0000008608037209 */ /* 0x000fe20007810000 */
        /* <DEDUP_REMOVED lines=20> */
[----:B------:R-:W-:Y:S01]  /*a070*/  LDSM.16.MT88.4 R36, [R226+0x2080] ;  /* 0x00208000e224783b */ /* 0x000fe20000004200 */
[----:B------:R-:W-:Y:S02]  /*a080*/  FMNMX.FTZ R137, R199, R137, !PT ;  /* 0x00000089c7897209 */ /* 0x000fe40007810000 */
        /* <DEDUP_REMOVED lines=12> */
[----:B------:R-:W-:Y:S01]  /*a150*/  PLOP3.LUT P6, PT, PT, PT, UP4, 0x40, 0x0 ;  /* 0x000000000000781c */ /* 0x000fe20003fce848 */
[----:B------:R-:W1:Y:S01]  /*a160*/  SHFL.BFLY PT, R18, R3, 0x2, 0x1f ;  /* 0x0c401f0003127f89 */ /* 0x000e6200000e0000 */
[----:B------:R-:W-:Y:S01]  /*a170*/  PLOP3.LUT P5, PT, PT, PT, UP3, 0x40, 0x0 ;  /* 0x000000000000781c */ /* 0x000fe20003fae838 */
[----:B------:R-:W-:Y:S01]  /*a180*/  UISETP.NE.AND UP4, UPT, UR23, URZ, UPT ;  /* 0x0000003f1700728c */ /* 0x000fe2000bf85270 */
[C---:B------:R-:W-:Y:S01]  /*a190*/  ISETP.GT.AND P6, PT, R0.reuse, RZ, P6 ;  /* 0x000000ff0000720c */ /* 0x040fe200037c4270 */
[----:B------:R-:W-:Y:S01]  /*a1a0*/  UISETP.NE.AND UP3, UPT, UR28, URZ, UPT ;  /* 0x0000003f1c00728c */ /* 0x000fe2000bf65270 */
[----:B------:R-:W-:Y:S02]  /*a1b0*/  ISETP.GT.AND P5, PT, R0, 0x1, P5 ;  /* 0x000000010000780c */ /* 0x000fe40002fa4270 */
[----:B------:R-:W-:Y:S01]  /*a1c0*/  PLOP3.LUT P2, PT, PT, PT, UP2, 0x40, 0x0 ;  /* 0x000000000000781c */ /* 0x000fe20003f4e828 */
[----:B------:R-:W2:Y:S01]  /*a1d0*/  SHFL.BFLY PT, R6, R137, 0x2, 0x1f ;  /* 0x0c401f0089067f89 */ /* 0x000ea200000e0000 */
[C---:B------:R-:W-:Y:S01]  /*a1e0*/  ISETP.LT.OR P6, PT, R2.reuse, 0x1, P6 ;  /* 0x000000010200780c */ /* 0x040fe200037c1670 */
[----:B------:R-:W-:Y:S01]  /*a1f0*/  UISETP.NE.AND UP2, UPT, UR27, URZ, UPT ;  /* 0x0000003f1b00728c */ /* 0x000fe2000bf45270 */
[----:B------:R-:W-:Y:S02]  /*a200*/  ISETP.LT.OR P5, PT, R2, 0x2, P5 ;  /* 0x000000020200780c */ /* 0x000fe40002fa1670 */
[----:B------:R-:W-:Y:S02]  /*a210*/  FSEL R5, R214, -INF , !P6 ;  /* 0xff800000d6057808 */ /* 0x000fe40007000000 */
[----:B------:R-:W-:Y:S02]  /*a220*/  ISETP.GT.AND P2, PT, R0, 0x8, P2 ;  /* 0x000000080000780c */ /* 0x000fe40001744270 */
[----:B------:R-:W-:Y:S01]  /*a230*/  PLOP3.LUT P1, PT, PT, PT, UP1, 0x40, 0x0 ;  /* 0x000000000000781c */ /* 0x000fe20003f2e818 */
[----:B------:R-:W-:Y:S01]  /*a240*/  UISETP.NE.AND UP1, UPT, UR26, URZ, UPT ;  /* 0x0000003f1a00728c */ /* 0x000fe2000bf25270 */
[----:B------:R-:W-:Y:S02]  /*a250*/  FSEL R20, R212, -INF , !P5 ;  /* 0xff800000d4147808 */ /* 0x000fe40006800000 */
[----:B------:R-:W-:Y:S02]  /*a260*/  FMNMX.FTZ R4, R7, R138, !PT ;  /* 0x0000008a07047209 */ /* 0x000fe40007810000 */
[----:B------:R-:W-:Y:S02]  /*a270*/  ISETP.GT.AND P1, PT, R0, 0x9, P1 ;  /* 0x000000090000780c */ /* 0x000fe40000f24270 */
[----:B------:R-:W-:Y:S01]  /*a280*/  PLOP3.LUT P0, PT, PT, PT, UP0, 0x40, 0x0 ;  /* 0x000000000000781c */ /* 0x000fe20003f0e808 */
[----:B------:R-:W-:Y:S01]  /*a290*/  UISETP.NE.AND UP0, UPT, UR25, URZ, UPT ;  /* 0x0000003f1900728c */ /* 0x000fe2000bf05270 */
[----:B------:R-:W-:Y:S02]  /*a2a0*/  ISETP.LT.OR P2, PT, R2, 0x9, P2 ;  /* 0x000000090200780c */ /* 0x000fe40001741670 */
[----:B------:R-:W-:Y:S02]  /*a2b0*/  FMNMX.FTZ R4, R10, R4, !PT ;  /* 0x000000040a047209 */ /* 0x000fe40007810000 */
[----:B------:R-:W-:Y:S02]  /*a2c0*/  ISETP.GT.AND P0, PT, R0, 0x10, P0 ;  /* 0x000000100000780c */ /* 0x000fe40000704270 */
[----:B-1----:R-:W-:Y:S02]  /*a2d0*/  FMNMX.FTZ R3, R3, R18, !PT ;  /* 0x0000001203037209 */ /* 0x002fe40007810000 */
[----:B--2---:R-:W-:Y:S02]  /*a2e0*/  FMNMX.FTZ R137, R137, R6, !PT ;  /* 0x0000000689897209 */ /* 0x004fe40007810000 */
[----:B------:R-:W-:Y:S01]  /*a2f0*/  FSEL R18, R220, -INF , !P2 ;  /* 0xff800000dc127808 */ /* 0x000fe20005000000 */
[----:B------:R-:W1:Y:S01]  /*a300*/  SHFL.BFLY PT, R136, R3, 0x1, 0x1f ;  /* 0x0c201f0003887f89 */ /* 0x000e6200000e0000 */
[----:B------:R-:W-:Y:S02]  /*a310*/  PLOP3.LUT P6, PT, PT, PT, UP6, 0x40, 0x0 ;  /* 0x000000000000781c */ /* 0x000fe40003fce868 */
[C---:B------:R-:W-:Y:S02]  /*a320*/  ISETP.LT.OR P1, PT, R2.reuse, 0xa, P1 ;  /* 0x0000000a0200780c */ /* 0x040fe40000f21670 */
[----:B------:R-:W-:Y:S02]  /*a330*/  ISETP.LT.OR P0, PT, R2, 0x11, P0 ;  /* 0x000000110200780c */ /* 0x000fe40000701670 */
[----:B------:R-:W-:Y:S01]  /*a340*/  FMNMX.FTZ R4, R9, R4, !PT ;  /* 0x0000000409047209 */ /* 0x000fe20007810000 */
[----:B------:R-:W2:Y:S01]  /*a350*/  SHFL.BFLY PT, R6, R137, 0x1, 0x1f ;  /* 0x0c201f0089067f89 */ /* 0x000ea200000e0000 */
[C---:B------:R-:W-:Y:S02]  /*a360*/  ISETP.GT.AND P6, PT, R0.reuse, 0x11, P6 ;  /* 0x000000110000780c */ /* 0x040fe400037c4270 */
[----:B------:R-:W-:Y:S02]  /*a370*/  PLOP3.LUT P5, PT, PT, PT, UP5, 0x40, 0x0 ;  /* 0x000000000000781c */ /* 0x000fe40003fae858 */
[----:B------:R-:W-:Y:S02]  /*a380*/  FSEL R197, R215, -INF , !P0 ;  /* 0xff800000d7c57808 */ /* 0x000fe40004000000 */
[----:B------:R-:W-:Y:S02]  /*a390*/  FMNMX.FTZ R4, R13, R4, !PT ;  /* 0x000000040d047209 */ /* 0x000fe40007810000 */
[----:B------:R-:W-:Y:S02]  /*a3a0*/  ISETP.GT.AND P5, PT, R0, 0x18, P5 ;  /* 0x000000180000780c */ /* 0x000fe40002fa4270 */
[----:B------:R-:W-:Y:S02]  /*a3b0*/  PLOP3.LUT P0, PT, PT, PT, UP3, 0x40, 0x0 ;  /* 0x000000000000781c */ /* 0x000fe40003f0e838 */
[----:B------:R-:W-:Y:S02]  /*a3c0*/  ISETP.LT.OR P6, PT, R2, 0x12, P6 ;  /* 0x000000120200780c */ /* 0x000fe400037c1670 */
[----:B------:R-:W-:Y:S02]  /*a3d0*/  ISETP.GT.AND P0, PT, R0, 0x20, P0 ;  /* 0x000000200000780c */ /* 0x000fe40000704270 */
[----:B-1----:R-:W-:Y:S02]  /*a3e0*/  FMNMX.FTZ R136, R3, R136, !PT ;  /* 0x0000008803887209 */ /* 0x002fe40007810000 */
[----:B------:R-:W-:Y:S02]  /*a3f0*/  FMNMX.FTZ R3, R5, R139, !PT ;  /* 0x0000008b05037209 */ /* 0x000fe40007810000 */
[----:B------:R-:W-:Y:S01]  /*a400*/  FMNMX.FTZ R4, R204, R4, !PT ;  /* 0x00000004cc047209 */ /* 0x000fe20007810000 */
[----:B------:R-:W-:Y:S01]  /*a410*/  FMUL.FTZ R142, R136, c[0x0][0x2d0] ;  /* 0x0000b400888e7a20 */ /* 0x000fe20000410000 */
[----:B------:R-:W-:Y:S02]  /*a420*/  FMNMX.FTZ R3, R20, R3, !PT ;  /* 0x0000000314037209 */ /* 0x000fe40007810000 */
[----:B--2---:R-:W-:Y:S02]  /*a430*/  FMNMX.FTZ R137, R137, R6, !PT ;  /* 0x0000000689897209 */ /* 0x004fe40007810000 */
[----:B------:R-:W-:Y:S02]  /*a440*/  FSEL R6, R221, -INF , !P1 ;  /* 0xff800000dd067808 */ /* 0x000fe40004800000 */
[----:B------:R-:W-:Y:S01]  /*a450*/  FMNMX.FTZ R3, R18, R3, !PT ;  /* 0x0000000312037209 */ /* 0x000fe20007810000 */
[----:B------:R-:W-:Y:S01]  /*a460*/  FMUL.FTZ R141, R137, c[0x0][0x2d0] ;  /* 0x0000b400898d7a20 */ /* 0x000fe20000410000 */
[----:B------:R-:W-:Y:S02]  /*a470*/  PLOP3.LUT P1, PT, PT, PT, UP4, 0x40, 0x0 ;  /* 0x000000000000781c */ /* 0x000fe40003f2e848 */
[----:B------:R-:W-:Y:S02]  /*a480*/  FMNMX.FTZ R3, R6, R3, !PT ;  /* 0x0000000306037209 */ /* 0x000fe40007810000 */
[----:B------:R-:W-:Y:S02]  /*a490*/  ISETP.GT.AND P1, PT, R0, 0x19, P1 ;  /* 0x000000190000780c */ /* 0x000fe40000f24270 */
[----:B------:R-:W-:Y:S02]  /*a4a0*/  FMNMX.FTZ R3, R197, R3, !PT ;  /* 0x00000003c5037209 */ /* 0x000fe40007810000 */
[----:B------:R-:W-:Y:S02]  /*a4b0*/  FSEL R201, R213, -INF , !P6 ;  /* 0xff800000d5c97808 */ /* 0x000fe40007000000 */
[----:B------:R-:W-:Y:S02]  /*a4c0*/  ISETP.LT.OR P5, PT, R2, 0x19, P5 ;  /* 0x000000190200780c */ /* 0x000fe40002fa1670 */
[----:B------:R-:W-:Y:S02]  /*a4d0*/  FMNMX.FTZ R4, R209, R4, !PT ;  /* 0x00000004d1047209 */ /* 0x000fe40007810000 */
[----:B------:R-:W-:Y:S02]  /*a4e0*/  FSEL R202, R30, -INF , !P5 ;  /* 0xff8000001eca7808 */ /* 0x000fe40006800000 */
[----:B------:R-:W-:Y:S02]  /*a4f0*/  FMNMX.FTZ R3, R201, R3, !PT ;  /* 0x00000003c9037209 */ /* 0x000fe40007810000 */
[----:B------:R-:W-:Y:S02]  /*a500*/  PLOP3.LUT P6, PT, PT, PT, UP2, 0x40, 0x0 ;  /* 0x000000000000781c */ /* 0x000fe40003fce828 */
[C---:B------:R-:W-:Y:S02]  /*a510*/  ISETP.LT.OR P1, PT, R2.reuse, 0x1a, P1 ;  /* 0x0000001a0200780c */ /* 0x040fe40000f21670 */
[----:B------:R-:W-:Y:S02]  /*a520*/  ISETP.LT.OR P0, PT, R2, 0x21, P0 ;  /* 0x000000210200780c */ /* 0x000fe40000701670 */
[----:B------:R-:W-:Y:S02]  /*a530*/  FMNMX.FTZ R3, R202, R3, !PT ;  /* 0x00000003ca037209 */ /* 0x000fe40007810000 */
[----:B------:R-:W-:Y:S02]  /*a540*/  FSEL R208, R31, -INF , !P1 ;  /* 0xff8000001fd07808 */ /* 0x000fe40004800000 */
[----:B------:R-:W-:Y:S02]  /*a550*/  FSEL R213, R42, -INF , !P0 ;  /* 0xff8000002ad57808 */ /* 0x000fe40004000000 */
[----:B------:R-:W-:Y:S02]  /*a560*/  ISETP.GT.AND P6, PT, R0, 0x21, P6 ;  /* 0x000000210000780c */ /* 0x000fe400037c4270 */
[----:B------:R-:W-:Y:S02]  /*a570*/  FMNMX.FTZ R4, R210, R4, !PT ;  /* 0x00000004d2047209 */ /* 0x000fe40007810000 */
[----:B------:R-:W-:Y:S02]  /*a580*/  PLOP3.LUT P5, PT, PT, PT, UP1, 0x40, 0x0 ;  /* 0x000000000000781c */ /* 0x000fe40003fae818 */
[----:B------:R-:W-:Y:S01]  /*a590*/  PLOP3.LUT P0, PT, PT, PT, UP0, 0x40, 0x0 ;  /* 0x000000000000781c */ /* 0x000fe20003f0e808 */
[----:B------:R-:W-:Y:S01]  /*a5a0*/  UISETP.GT.AND UP0, UPT, UR13, UR22, UPT ;  /* 0x000000160d00728c */ /* 0x000fe2000bf04270 */
[----:B------:R-:W-:Y:S01]  /*a5b0*/  FMNMX.FTZ R4, R211, R4, !PT ;  /* 0x00000004d3047209 */ /* 0x000fe20007810000 */
[----:B------:R-:W-:Y:S01]  /*a5c0*/  UIADD3 UR13, UR13, -0x1, URZ ;  /* 0xffffffff0d0d7890 */ /* 0x000fe2000fffe03f */
[C---:B------:R-:W-:Y:S02]  /*a5d0*/  ISETP.GT.AND P5, PT, R0.reuse, 0x28, P5 ;  /* 0x000000280000780c */ /* 0x040fe40002fa4270 */
[----:B------:R-:W-:Y:S02]  /*a5e0*/  ISETP.GT.AND P0, PT, R0, 0x29, P0 ;  /* 0x000000290000780c */ /* 0x000fe40000704270 */
[----:B------:R-:W-:Y:S02]  /*a5f0*/  FMNMX.FTZ R0, R208, R3, !PT ;  /* 0x00000003d0007209 */ /* 0x000fe40007810000 */
[C---:B------:R-:W-:Y:S02]  /*a600*/  ISETP.LT.OR P6, PT, R2.reuse, 0x22, P6 ;  /* 0x000000220200780c */ /* 0x040fe400037c1670 */
[----:B------:R-:W-:Y:S02]  /*a610*/  ISETP.LT.OR P5, PT, R2, 0x29, P5 ;  /* 0x000000290200780c */ /* 0x000fe40002fa1670 */
[----:B------:R-:W-:Y:S02]  /*a620*/  FSEL R212, R43, -INF , !P6 ;  /* 0xff8000002bd47808 */ /* 0x000fe40007000000 */
[----:B------:R-:W-:Y:S02]  /*a630*/  FMNMX.FTZ R0, R213, R0, !PT ;  /* 0x00000000d5007209 */ /* 0x000fe40007810000 */
[----:B------:R-:W-:Y:S02]  /*a640*/  FMNMX.FTZ R4, R223, R4, !PT ;  /* 0x00000004df047209 */ /* 0x000fe40007810000 */
[----:B------:R-:W-:Y:S02]  /*a650*/  FSETP.NEU.FTZ.AND P1, PT, R136, -INF , PT ;  /* 0xff8000008800780b */ /* 0x000fe40003f3d000 */
[----:B------:R-:W-:Y:S02]  /*a660*/  FSEL R214, R46, -INF , !P5 ;  /* 0xff8000002ed67808 */ /* 0x000fe40006800000 */
[----:B------:R-:W-:Y:S02]  /*a670*/  FMNMX.FTZ R0, R212, R0, !PT ;  /* 0x00000000d4007209 */ /* 0x000fe40007810000 */
[----:B------:R-:W-:Y:S02]  /*a680*/  FMNMX.FTZ R4, R244, R4, !PT ;  /* 0x00000004f4047209 */ /* 0x000fe40007810000 */
[----:B------:R-:W-:Y:S02]  /*a690*/  ISETP.LT.OR P0, PT, R2, 0x2a, P0 ;  /* 0x0000002a0200780c */ /* 0x000fe40000701670 */
[----:B------:R-:W-:Y:S02]  /*a6a0*/  FSEL R142, R142, RZ, P1 ;  /* 0x000000ff8e8e7208 */ /* 0x000fe40000800000 */
[----:B------:R-:W-:Y:S02]  /*a6b0*/  FMNMX.FTZ R4, R246, R4, !PT ;  /* 0x00000004f6047209 */ /* 0x000fe40007810000 */
[----:B------:R-:W-:Y:S01]  /*a6c0*/  FSEL R140, R47, -INF , !P0 ;  /* 0xff8000002f8c7808 */ /* 0x000fe20004000000 */
[--C-:B------:R-:W-:Y:S01]  /*a6d0*/  FFMA.FTZ R3, R21, c[0x0][0x2d0], -R142.reuse ;  /* 0x0000b40015037a23 */ /* 0x100fe2000001088e */
[----:B------:R-:W-:Y:S01]  /*a6e0*/  FMNMX.FTZ R0, R214, R0, !PT ;  /* 0x00000000d6007209 */ /* 0x000fe20007810000 */
[--C-:B------:R-:W-:Y:S01]  /*a6f0*/  FFMA.FTZ R8, R8, c[0x0][0x2d0], -R142.reuse ;  /* 0x0000b40008087a23 */ /* 0x100fe2000001088e */
[----:B------:R-:W-:Y:S01]  /*a700*/  FMNMX.FTZ R4, R248, R4, !PT ;  /* 0x00000004f8047209 */ /* 0x000fe20007810000 */
[----:B------:R1:W-:Y:S01]  /*a710*/  MUFU.EX2 R35, R3 ;  /* 0x0000000300237308 */ /* 0x0003e20000000800 */
[----:B------:R-:W-:Y:S01]  /*a720*/  FMNMX.FTZ R0, R140, R0, !PT ;  /* 0x000000008c007209 */ /* 0x000fe20007810000 */
[--C-:B------:R-:W-:Y:S01]  /*a730*/  FFMA.FTZ R11, R11, c[0x0][0x2d0], -R142.reuse ;  /* 0x0000b4000b0b7a23 */ /* 0x100fe2000001088e */
[----:B------:R-:W-:Y:S01]  /*a740*/  FSETP.NEU.FTZ.AND P2, PT, R137, -INF , PT ;  /* 0xff8000008900780b */ /* 0x000fe20003f5d000 */
[----:B------:R-:W2:Y:S01]  /*a750*/  SHFL.BFLY PT, R19, R4, 0x2, 0x1f ;  /* 0x0c401f0004137f89 */ /* 0x000ea200000e0000 */
[----:B------:R-:W-:Y:S02]  /*a760*/  FFMA.FTZ R14, R14, c[0x0][0x2d0], -R142 ;  /* 0x0000b4000e0e7a23 */ /* 0x000fe4000001088e */
[----:B------:R-:W-:Y:S03]  /*a770*/  FSEL R141, R141, RZ, P2 ;  /* 0x000000ff8d8d7208 */ /* 0x000fe60001000000 */
[----:B------:R-:W-:Y:S02]  /*a780*/  MUFU.EX2 R49, R8 ;  /* 0x0000000800317308 */ /* 0x000fe40000000800 */
[----:B------:R-:W1:Y:S01]  /*a790*/  SHFL.BFLY PT, R2, R0, 0x2, 0x1f ;  /* 0x0c401f0000027f89 */ /* 0x000e6200000e0000 */
[--C-:B------:R-:W-:Y:S02]  /*a7a0*/  FFMA.FTZ R16, R16, c[0x0][0x2d0], -R141.reuse ;  /* 0x0000b40010107a23 */ /* 0x100fe4000001088d */
[--C-:B------:R-:W-:Y:S02]  /*a7b0*/  FFMA.FTZ R15, R15, c[0x0][0x2d0], -R141.reuse ;  /* 0x0000b4000f0f7a23 */ /* 0x100fe4000001088d */
[--C-:B------:R-:W-:Y:S02]  /*a7c0*/  FFMA.FTZ R12, R12, c[0x0][0x2d0], -R141.reuse ;  /* 0x0000b4000c0c7a23 */ /* 0x100fe4000001088d */
[----:B------:R-:W-:Y:S01]  /*a7d0*/  FFMA.FTZ R17, R17, c[0x0][0x2d0], -R141 ;  /* 0x0000b40011117a23 */ /* 0x000fe2000001088d */
[----:B------:R-:W-:Y:S01]  /*a7e0*/  MUFU.EX2 R221, R16 ;  /* 0x0000001000dd7308 */ /* 0x000fe20000000800 */
[----:B--2---:R-:W-:Y:S09]  /*a7f0*/  FMNMX.FTZ R4, R4, R19, !PT ;  /* 0x0000001304047209 */ /* 0x004ff20007810000 */
[----:B------:R-:W2:Y:S01]  /*a800*/  MUFU.EX2 R45, R15 ;  /* 0x0000000f002d7308 */ /* 0x000ea20000000800 */
[----:B------:R-:W3:Y:S01]  /*a810*/  SHFL.BFLY PT, R135, R4, 0x1, 0x1f ;  /* 0x0c201f0004877f89 */ /* 0x000ee200000e0000 */
[----:B-1----:R-:W-:Y:S02]  /*a820*/  FMNMX.FTZ R3, R0, R2, !PT ;  /* 0x0000000200037209 */ /* 0x002fe40007810000 */
[----:B------:R-:W-:Y:S02]  /*a830*/  FSEL R0, R137, RZ, P2 ;  /* 0x000000ff89007208 */ /* 0x000fe40001000000 */
[----:B------:R-:W-:Y:S04]  /*a840*/  FSEL R2, R136, RZ, P1 ;  /* 0x000000ff88027208 */ /* 0x000fe80000800000 */
[----:B------:R-:W-:Y:S01]  /*a850*/  MUFU.EX2 R50, R12 ;  /* 0x0000000c00327308 */ /* 0x000fe20000000800 */
[----:B------:R-:W-:Y:S02]  /*a860*/  FADD.FTZ R0, -R0, R132 ;  /* 0x0000008400007221 */ /* 0x000fe40000010100 */
[----:B------:R-:W-:Y:S02]  /*a870*/  FADD.FTZ R2, -R2, R134 ;  /* 0x0000008602027221 */ /* 0x000fe40000010100 */
[----:B------:R-:W-:Y:S02]  /*a880*/  FMUL.FTZ R0, R0, c[0x0][0x2d0] ;  /* 0x0000b40000007a20 */ /* 0x000fe40000410000 */
[----:B------:R-:W-:Y:S03]  /*a890*/  FMUL.FTZ R2, R2, c[0x0][0x2d0] ;  /* 0x0000b40002027a20 */ /* 0x000fe60000410000 */
[----:B------:R1:W4:Y:S01]  /*a8a0*/  MUFU.EX2 R133, R0 ;  /* 0x0000000000857308 */ /* 0x0003220000000800 */
[----:B--2---:R-:W-:Y:S02]  /*a8b0*/  F2FP.PACK_AB R194, R45, R221 ;  /* 0x000000dd2dc2723e */ /* 0x004fe400000000ff */
[----:B---3--:R-:W-:Y:S02]  /*a8c0*/  FMNMX.FTZ R135, R4, R135, !PT ;  /* 0x0000008704877209 */ /* 0x008fe40007810000 */
[----:B------:R-:W2:Y:S02]  /*a8d0*/  SHFL.BFLY PT, R4, R3, 0x1, 0x1f ;  /* 0x0c201f0003047f89 */ /* 0x000ea400000e0000 */
[C---:B------:R-:W-:Y:S03]  /*a8e0*/  FSETP.NEU.FTZ.AND P0, PT, R135.reuse, -INF , PT ;  /* 0xff8000008700780b */ /* 0x040fe60003f1d000 */
[----:B------:R-:W-:Y:S01]  /*a8f0*/  MUFU.EX2 R132, R2 ;  /* 0x0000000200847308 */ /* 0x000fe20000000800 */
[----:B------:R-:W-:Y:S05]  /*a900*/  FMUL.FTZ R143, R135, c[0x0][0x2d0] ;  /* 0x0000b400878f7a20 */ /* 0x000fea0000410000 */
[----:B------:R-:W-:Y:S04]  /*a910*/  FSEL R143, R143, RZ, P0 ;  /* 0x000000ff8f8f7208 */ /* 0x000fe80000000000 */
[----:B------:R-:W3:Y:S01]  /*a920*/  MUFU.EX2 R51, R17 ;  /* 0x0000001100337308 */ /* 0x000ee20000000800 */
[--C-:B------:R-:W-:Y:S01]  /*a930*/  FFMA.FTZ R7, R7, c[0x0][0x2d0], -R143.reuse ;  /* 0x0000b40007077a23 */ /* 0x100fe2000001088f */
[----:B-1----:R-:W-:Y:S01]  /*a940*/  FSEL R0, R135, RZ, P0 ;  /* 0x000000ff87007208 */ /* 0x002fe20000000000 */
[----:B----4-:R-:W-:Y:S01]  /*a950*/  FMUL.FTZ R33, R133, R173 ;  /* 0x000000ad85217220 */ /* 0x010fe20000410000 */
[----:B------:R-:W-:Y:S01]  /*a960*/  MOV R173, R45 ;  /* 0x0000002d00ad7202 */ /* 0x000fe20000000f00 */
[----:B------:R-:W-:Y:S02]  /*a970*/  FFMA.FTZ R9, R9, c[0x0][0x2d0], -R143 ;  /* 0x0000b40009097a23 */ /* 0x000fe4000001088f */
[----:B------:R-:W-:Y:S02]  /*a980*/  FADD.FTZ R0, -R0, R138 ;  /* 0x0000008a00007221 */ /* 0x000fe40000010100 */
[----:B------:R-:W-:Y:S01]  /*a990*/  FFMA.FTZ R138, R198, c[0x0][0x2d0], -R141 ;  /* 0x0000b400c68a7a23 */ /* 0x000fe2000001088d */
[----:B--2---:R-:W-:Y:S01]  /*a9a0*/  FMNMX.FTZ R3, R3, R4, !PT ;  /* 0x0000000403037209 */ /* 0x004fe20007810000 */
[----:B------:R-:W-:Y:S01]  /*a9b0*/  FMUL.FTZ R0, R0, c[0x0][0x2d0] ;  /* 0x0000b40000007a20 */ /* 0x000fe20000410000 */
[----:B------:R-:W1:Y:S01]  /*a9c0*/  MUFU.EX2 R42, R11 ;  /* 0x0000000b002a7308 */ /* 0x000e620000000800 */
[--C-:B------:R-:W-:Y:S01]  /*a9d0*/  FFMA.FTZ R13, R13, c[0x0][0x2d0], -R143.reuse ;  /* 0x0000b4000d0d7a23 */ /* 0x100fe2000001088f */
[C---:B------:R-:W-:Y:S01]  /*a9e0*/  FSETP.NEU.FTZ.AND P0, PT, R3.reuse, -INF , PT ;  /* 0xff8000000300780b */ /* 0x040fe20003f1d000 */
[----:B------:R-:W-:Y:S02]  /*a9f0*/  FMUL.FTZ R134, R3, c[0x0][0x2d0] ;  /* 0x0000b40003867a20 */ /* 0x000fe40000410000 */
[----:B------:R-:W-:Y:S02]  /*aa00*/  FFMA.FTZ R10, R10, c[0x0][0x2d0], -R143 ;  /* 0x0000b4000a0a7a23 */ /* 0x000fe4000001088f */
[C---:B------:R-:W-:Y:S01]  /*aa10*/  FMUL.FTZ R4, R133.reuse, R144 ;  /* 0x0000009085047220 */ /* 0x040fe20000410000 */
[----:B------:R-:W-:Y:S01]  /*aa20*/  FSEL R134, R134, RZ, P0 ;  /* 0x000000ff86867208 */ /* 0x000fe20000000000 */
[----:B------:R-:W-:Y:S01]  /*aa30*/  FMUL.FTZ R16, R133, R156 ;  /* 0x0000009c85107220 */ /* 0x000fe20000410000 */
[----:B------:R2:W4:Y:S01]  /*aa40*/  MUFU.EX2 R2, R0 ;  /* 0x0000000000027308 */ /* 0x0005220000000800 */
[----:B---3--:R-:W-:Y:S01]  /*aa50*/  F2FP.PACK_AB R192, R51, R50 ;  /* 0x0000003233c0723e */ /* 0x008fe200000000ff */
[----:B------:R-:W-:Y:S02]  /*aa60*/  FMUL.FTZ R17, R133, R157 ;  /* 0x0000009d85117220 */ /* 0x000fe40000410000 */
[--C-:B------:R-:W-:Y:S02]  /*aa70*/  FFMA.FTZ R5, R5, c[0x0][0x2d0], -R134.reuse ;  /* 0x0000b40005057a23 */ /* 0x100fe40000010886 */
[--C-:B------:R-:W-:Y:S02]  /*aa80*/  FFMA.FTZ R6, R6, c[0x0][0x2d0], -R134.reuse ;  /* 0x0000b40006067a23 */ /* 0x100fe40000010886 */
[--C-:B------:R-:W-:Y:S02]  /*aa90*/  FFMA.FTZ R18, R18, c[0x0][0x2d0], -R134.reuse ;  /* 0x0000b40012127a23 */ /* 0x100fe40000010886 */
[----:B------:R-:W3:Y:S01]  /*aaa0*/  MUFU.EX2 R40, R14 ;  /* 0x0000000e00287308 */ /* 0x000ee20000000800 */
[C---:B------:R-:W-:Y:S02]  /*aab0*/  FMUL.FTZ R19, R132.reuse, R159 ;  /* 0x0000009f84137220 */ /* 0x040fe40000410000 */
[----:B------:R-:W-:Y:S01]  /*aac0*/  FMUL.FTZ R34, R132, R174 ;  /* 0x000000ae84227220 */ /* 0x000fe20000410000 */
[----:B-1----:R-:W-:Y:S01]  /*aad0*/  F2FP.PACK_AB R193, R42, R49 ;  /* 0x000000312ac1723e */ /* 0x002fe200000000ff */
[C---:B------:R-:W-:Y:S01]  /*aae0*/  FMUL.FTZ R32, R133.reuse, R172 ;  /* 0x000000ac85207220 */ /* 0x040fe20000410000 */
[----:B------:R-:W-:Y:S01]  /*aaf0*/  MOV R174, R35 ;  /* 0x0000002300ae7202 */ /* 0x000fe20000000f00 */
[C---:B------:R-:W-:Y:S02]  /*ab00*/  FMUL.FTZ R52, R133.reuse, R52 ;  /* 0x0000003485347220 */ /* 0x040fe40000410000 */
[----:B------:R-:W-:Y:S01]  /*ab10*/  FMUL.FTZ R53, R133, R53 ;  /* 0x0000003585357220 */ /* 0x000fe20000410000 */
[----:B------:R1:W-:Y:S01]  /*ab20*/  MUFU.EX2 R252, R7 ;  /* 0x0000000700fc7308 */ /* 0x0003e20000000800 */
[C---:B------:R-:W-:Y:S02]  /*ab30*/  FMUL.FTZ R54, R132.reuse, R54 ;  /* 0x0000003684367220 */ /* 0x040fe40000410000 */
[----:B------:R-:W-:Y:S02]  /*ab40*/  FMUL.FTZ R55, R132, R55 ;  /* 0x0000003784377220 */ /* 0x000fe40000410000 */
[----:B--2---:R-:W-:Y:S02]  /*ab50*/  FFMA.FTZ R0, R20, c[0x0][0x2d0], -R134 ;  /* 0x0000b40014007a23 */ /* 0x004fe40000010886 */
[C---:B----4-:R-:W-:Y:S01]  /*ab60*/  FMUL.FTZ R45, R2.reuse, R185 ;  /* 0x000000b9022d7220 */ /* 0x050fe20000410000 */
[----:B------:R-:W2:Y:S01]  /*ab70*/  LDSM.16.MT88.4 R20, [R225+0x2080] ;  /* 0x00208000e114783b */ /* 0x000ea20000004200 */
[C---:B------:R-:W-:Y:S01]  /*ab80*/  FMUL.FTZ R41, R2.reuse, R181 ;  /* 0x000000b502297220 */ /* 0x040fe20000410000 */
[----:B------:R4:W-:Y:S01]  /*ab90*/  MUFU.EX2 R216, R0 ;  /* 0x0000000000d87308 */ /* 0x0009e20000000800 */
[----:B------:R-:W-:Y:S01]  /*aba0*/  MOV R181, R42 ;  /* 0x0000002a00b57202 */ /* 0x000fe20000000f00 */
[C---:B------:R-:W-:Y:S01]  /*abb0*/  FMUL.FTZ R8, R2.reuse, R148 ;  /* 0x0000009402087220 */ /* 0x040fe20000410000 */
[----:B---3--:R-:W-:Y:S01]  /*abc0*/  F2FP.PACK_AB R195, R35, R40 ;  /* 0x0000002823c3723e */ /* 0x008fe200000000ff */
[----:B------:R-:W-:Y:S02]  /*abd0*/  FMUL.FTZ R12, R2, R152 ;  /* 0x00000098020c7220 */ /* 0x000fe40000410000 */
[----:B------:R-:W-:Y:S01]  /*abe0*/  FMUL.FTZ R35, R132, R175 ;  /* 0x000000af84237220 */ /* 0x000fe20000410000 */
[----:B------:R-:W-:Y:S01]  /*abf0*/  MOV R175, R40 ;  /* 0x0000002800af7202 */ /* 0x000fe20000000f00 */
[C---:B------:R-:W-:Y:S02]  /*ac00*/  FMUL.FTZ R40, R2.reuse, R180 ;  /* 0x000000b402287220 */ /* 0x040fe40000410000 */
[----:B------:R3:W5:Y:S01]  /*ac10*/  MUFU.EX2 R215, R5 ;  /* 0x0000000500d77308 */ /* 0x0007620000000800 */
[C---:B------:R-:W-:Y:S02]  /*ac20*/  FMUL.FTZ R24, R2.reuse, R164 ;  /* 0x000000a402187220 */ /* 0x040fe40000410000 */
[----:B------:R-:W-:Y:S02]  /*ac30*/  FMUL.FTZ R25, R2, R165 ;  /* 0x000000a502197220 */ /* 0x000fe40000410000 */
[----:B-1----:R-:W-:Y:S02]  /*ac40*/  FMUL.FTZ R7, R132, R147 ;  /* 0x0000009384077220 */ /* 0x002fe40000410000 */
[C---:B------:R-:W-:Y:S02]  /*ac50*/  FMUL.FTZ R28, R2.reuse, R168 ;  /* 0x000000a8021c7220 */ /* 0x040fe40000410000 */
[C---:B------:R-:W-:Y:S01]  /*ac60*/  FMUL.FTZ R29, R2.reuse, R169 ;  /* 0x000000a9021d7220 */ /* 0x040fe20000410000 */
[----:B------:R1:W-:Y:S01]  /*ac70*/  MUFU.EX2 R219, R6 ;  /* 0x0000000600db7308 */ /* 0x0003e20000000800 */
[C---:B------:R-:W-:Y:S01]  /*ac80*/  FMUL.FTZ R56, R2.reuse, R56 ;  /* 0x0000003802387220 */ /* 0x040fe20000410000 */
[----:B------:R-:W-:Y:S01]  /*ac90*/  MOV R169, R221 ;  /* 0x000000dd00a97202 */ /* 0x000fe20000000f00 */
[C---:B------:R-:W-:Y:S01]  /*aca0*/  FMUL.FTZ R57, R2.reuse, R57 ;  /* 0x0000003902397220 */ /* 0x040fe20000410000 */
[----:B----4-:R-:W-:Y:S01]  /*acb0*/  FSEL R0, R3, RZ, P0 ;  /* 0x000000ff03007208 */ /* 0x010fe20000000000 */
[C---:B------:R-:W-:Y:S01]  /*acc0*/  FMUL.FTZ R60, R2.reuse, R60 ;  /* 0x0000003c023c7220 */ /* 0x040fe20000410000 */
[----:B------:R-:W-:Y:S01]  /*acd0*/  PLOP3.LUT P0, PT, PT, PT, UP0, 0x80, 0x0 ;  /* 0x000000000000781c */ /* 0x000fe20003f0f008 */
[----:B------:R-:W-:Y:S02]  /*ace0*/  FMUL.FTZ R61, R2, R61 ;  /* 0x0000003d023d7220 */ /* 0x000fe40000410000 */
[----:B------:R-:W-:Y:S01]  /*acf0*/  FADD.FTZ R0, -R0, R139 ;  /* 0x0000008b00007221 */ /* 0x000fe20000010100 */
[----:B------:R4:W4:Y:S01]  /*ad00*/  MUFU.EX2 R44, R9 ;  /* 0x00000009002c7308 */ /* 0x0009220000000800 */
[C---:B------:R-:W-:Y:S02]  /*ad10*/  FMUL.FTZ R64, R133.reuse, R64 ;  /* 0x0000004085407220 */ /* 0x040fe40000410000 */
[----:B------:R-:W-:Y:S02]  /*ad20*/  FMUL.FTZ R0, R0, c[0x0][0x2d0] ;  /* 0x0000b40000007a20 */ /* 0x000fe40000410000 */
[C---:B---3--:R-:W-:Y:S01]  /*ad30*/  FMUL.FTZ R5, R133.reuse, R145 ;  /* 0x0000009185057220 */ /* 0x048fe20000410000 */
[----:B-----5:R-:W-:Y:S01]  /*ad40*/  F2FP.PACK_AB R145, R216, R215 ;  /* 0x000000d7d891723e */ /* 0x020fe200000000ff */
[C---:B------:R-:W-:Y:S02]  /*ad50*/  FMUL.FTZ R65, R133.reuse, R65 ;  /* 0x0000004185417220 */ /* 0x040fe40000410000 */
[C---:B------:R-:W-:Y:S01]  /*ad60*/  FMUL.FTZ R66, R132.reuse, R66 ;  /* 0x0000004284427220 */ /* 0x040fe20000410000 */
[----:B------:R-:W3:Y:S01]  /*ad70*/  MUFU.EX2 R0, R0 ;  /* 0x0000000000007308 */ /* 0x000ee20000000800 */
[C---:B------:R-:W-:Y:S02]  /*ad80*/  FMUL.FTZ R67, R132.reuse, R67 ;  /* 0x0000004384437220 */ /* 0x040fe40000410000 */
[C---:B------:R-:W-:Y:S02]  /*ad90*/  FMUL.FTZ R68, R133.reuse, R68 ;  /* 0x0000004485447220 */ /* 0x040fe40000410000 */
[C---:B-1----:R-:W-:Y:S02]  /*ada0*/  FMUL.FTZ R6, R132.reuse, R146 ;  /* 0x0000009284067220 */ /* 0x042fe40000410000 */
[C---:B------:R-:W-:Y:S02]  /*adb0*/  FMUL.FTZ R69, R133.reuse, R69 ;  /* 0x0000004585457220 */ /* 0x040fe40000410000 */
[C---:B------:R-:W-:Y:S01]  /*adc0*/  FMUL.FTZ R70, R132.reuse, R70 ;  /* 0x0000004684467220 */ /* 0x040fe20000410000 */
[----:B------:R-:W1:Y:S01]  /*add0*/  MUFU.EX2 R48, R13 ;  /* 0x0000000d00307308 */ /* 0x000e620000000800 */
[----:B------:R-:W-:Y:S01]  /*ade0*/  FMUL.FTZ R71, R132, R71 ;  /* 0x0000004784477220 */ /* 0x000fe20000410000 */
[-C--:B--2---:R-:W-:Y:S05]  /*adf0*/  HMMA.16816.F32 R4, R192, R20.reuse, R4 ;  /* 0x00000014c004723c */ /* 0x084fea0000001804 */
[C---:B----4-:R-:W-:Y:S01]  /*ae00*/  FMUL.FTZ R9, R2.reuse, R149 ;  /* 0x0000009502097220 */ /* 0x050fe20000410000 */
[----:B------:R-:W-:Y:S01]  /*ae10*/  MOV R172, R44 ;  /* 0x0000002c00ac7202 */ /* 0x000fe20000000f00 */
[C---:B------:R-:W-:Y:S01]  /*ae20*/  FMUL.FTZ R72, R2.reuse, R72 ;  /* 0x0000004802487220 */ /* 0x040fe20000410000 */
[----:B------:R-:W2:Y:S01]  /*ae30*/  MUFU.EX2 R220, R10 ;  /* 0x0000000a00dc7308 */ /* 0x000ea20000000800 */
[----:B------:R-:W-:Y:S03]  /*ae40*/  FMUL.FTZ R73, R2, R73 ;  /* 0x0000004902497220 */ /* 0x000fe60000410000 */
[C---:B---3--:R-:W-:Y:S02]  /*ae50*/  FMUL.FTZ R43, R0.reuse, R183 ;  /* 0x000000b7002b7220 */ /* 0x048fe40000410000 */
[C---:B------:R-:W-:Y:S02]  /*ae60*/  FMUL.FTZ R46, R0.reuse, R186 ;  /* 0x000000ba002e7220 */ /* 0x040fe40000410000 */
[C---:B------:R-:W-:Y:S02]  /*ae70*/  FMUL.FTZ R42, R0.reuse, R182 ;  /* 0x000000b6002a7220 */ /* 0x040fe40000410000 */
[----:B------:R3:W-:Y:S01]  /*ae80*/  MUFU.EX2 R183, R138 ;  /* 0x0000008a00b77308 */ /* 0x0007e20000000800 */
[C---:B------:R-:W-:Y:S02]  /*ae90*/  FMUL.FTZ R11, R0.reuse, R151 ;  /* 0x00000097000b7220 */ /* 0x040fe40000410000 */
[----:B------:R-:W-:Y:S01]  /*aea0*/  FMUL.FTZ R14, R0, R154 ;  /* 0x0000009a000e7220 */ /* 0x000fe20000410000 */
[----:B-1----:R-:W-:Y:S01]  /*aeb0*/  F2FP.PACK_AB R146, R48, R44 ;  /* 0x0000002c3092723e */ /* 0x002fe200000000ff */
[----:B------:R-:W-:Y:S01]  /*aec0*/  FMUL.FTZ R13, R2, R153 ;  /* 0x00000099020d7220 */ /* 0x000fe20000410000 */
[----:B------:R-:W-:Y:S01]  /*aed0*/  MOV R182, R48 ;  /* 0x0000003000b67202 */ /* 0x000fe20000000f00 */
[----:B------:R-:W-:Y:S02]  /*aee0*/  FMUL.FTZ R48, R133, R188 ;  /* 0x000000bc85307220 */ /* 0x000fe40000410000 */
[C---:B------:R-:W-:Y:S01]  /*aef0*/  FMUL.FTZ R15, R0.reuse, R155 ;  /* 0x0000009b000f7220 */ /* 0x040fe20000410000 */
[----:B------:R-:W1:Y:S01]  /*af00*/  MUFU.EX2 R218, R18 ;  /* 0x0000001200da7308 */ /* 0x000e620000000800 */
[C---:B------:R-:W-:Y:S01]  /*af10*/  FMUL.FTZ R26, R0.reuse, R166 ;  /* 0x000000a6001a7220 */ /* 0x040fe20000410000 */
[----:B------:R-:W-:Y:S01]  /*af20*/  LDSM.16.MT88.4 R152, [R227+0x2080] ;  /* 0x00208000e398783b */ /* 0x000fe20000004200 */
[----:B------:R-:W-:Y:S01]  /*af30*/  FMUL.FTZ R27, R0, R167 ;  /* 0x000000a7001b7220 */ /* 0x000fe20000410000 */
[----:B--2---:R-:W-:Y:S01]  /*af40*/  F2FP.PACK_AB R144, R220, R252 ;  /* 0x000000fcdc90723e */ /* 0x004fe200000000ff */
[C---:B------:R-:W-:Y:S01]  /*af50*/  FMUL.FTZ R10, R0.reuse, R150 ;  /* 0x00000096000a7220 */ /* 0x040fe20000410000 */
[----:B------:R-:W-:Y:S01]  /*af60*/  MOV R168, R220 ;  /* 0x000000dc00a87202 */ /* 0x000fe20000000f00 */
[----:B------:R-:W-:Y:S02]  /*af70*/  FMUL.FTZ R30, R0, R170 ;  /* 0x000000aa001e7220 */ /* 0x000fe40000410000 */
[----:B------:R-:W-:Y:S01]  /*af80*/  FMUL.FTZ R44, R2, R184 ;  /* 0x000000b8022c7220 */ /* 0x000fe20000410000 */
[----:B------:R-:W2:Y:S01]  /*af90*/  LDSM.16.MT88.4 R148, [R228+0x2080] ;  /* 0x00208000e494783b */ /* 0x000ea20000004200 */
[C---:B------:R-:W-:Y:S02]  /*afa0*/  FMUL.FTZ R47, R0.reuse, R187 ;  /* 0x000000bb002f7220 */ /* 0x040fe40000410000 */
[C---:B------:R-:W-:Y:S02]  /*afb0*/  FMUL.FTZ R31, R0.reuse, R171 ;  /* 0x000000ab001f7220 */ /* 0x040fe40000410000 */
[--C-:B---3--:R-:W-:Y:S02]  /*afc0*/  FFMA.FTZ R138, R199, c[0x0][0x2d0], -R141.reuse ;  /* 0x0000b400c78a7a23 */ /* 0x108fe4000001088d */
[C---:B------:R-:W-:Y:S01]  /*afd0*/  FMUL.FTZ R58, R0.reuse, R58 ;  /* 0x0000003a003a7220 */ /* 0x040fe20000410000 */
[----:B------:R-:W-:Y:S01]  /*afe0*/  LDSM.16.MT88.4 R164, [R227+0x2880] ;  /* 0x00288000e3a4783b */ /* 0x000fe20000004200 */
[----:B------:R3:W-:Y:S01]  /*aff0*/  MUFU.EX2 R185, R138 ;  /* 0x0000008a00b97308 */ /* 0x0007e20000000800 */
[C---:B------:R-:W-:Y:S02]  /*b000*/  FMUL.FTZ R59, R0.reuse, R59 ;  /* 0x0000003b003b7220 */ /* 0x040fe40000410000 */
[----:B------:R-:W-:Y:S01]  /*b010*/  FMUL.FTZ R62, R0, R62 ;  /* 0x0000003e003e7220 */ /* 0x000fe20000410000 */
[----:B-1----:R-:W-:Y:S01]  /*b020*/  F2FP.PACK_AB R147, R219, R218 ;  /* 0x000000dadb93723e */ /* 0x002fe200000000ff */
[----:B------:R-:W-:Y:S02]  /*b030*/  FMUL.FTZ R18, R132, R158 ;  /* 0x0000009e84127220 */ /* 0x000fe40000410000 */
[----:B------:R-:W-:Y:S01]  /*b040*/  LDSM.16.MT88.4 R156, [R226+0x2880] ;  /* 0x00288000e29c783b */ /* 0x000fe20000004200 */
[C---:B------:R-:W-:Y:S02]  /*b050*/  FMUL.FTZ R63, R0.reuse, R63 ;  /* 0x0000003f003f7220 */ /* 0x040fe40000410000 */
[C---:B------:R-:W-:Y:S01]  /*b060*/  FMUL.FTZ R74, R0.reuse, R74 ;  /* 0x0000004a004a7220 */ /* 0x040fe20000410000 */
[C---:B------:R-:W-:Y:S04]  /*b070*/  HMMA.16816.F32 R8, R144.reuse, R20, R8 ;  /* 0x000000149008723c */ /* 0x040fe80000001808 */
[----:B------:R-:W-:Y:S02]  /*b080*/  FMUL.FTZ R75, R0, R75 ;  /* 0x0000004b004b7220 */ /* 0x000fe40000410000 */
[----:B------:R-:W-:Y:S02]  /*b090*/  FMUL.FTZ R76, R2, R76 ;  /* 0x0000004c024c7220 */ /* 0x000fe40000410000 */
[-C--:B------:R-:W-:Y:S04]  /*b0a0*/  HMMA.16816.F32 R12, R144, R22.reuse, R12 ;  /* 0x00000016900c723c */ /* 0x080fe8000000180c */
[--C-:B---3--:R-:W-:Y:S02]  /*b0b0*/  FFMA.FTZ R138, R196, c[0x0][0x2d0], -R142.reuse ;  /* 0x0000b400c48a7a23 */ /* 0x108fe4000001088e */
[C---:B------:R-:W-:Y:S02]  /*b0c0*/  FMUL.FTZ R20, R133.reuse, R160 ;  /* 0x000000a085147220 */ /* 0x040fe40000410000 */
[C---:B------:R-:W-:Y:S01]  /*b0d0*/  HMMA.16816.F32 R16, R192.reuse, R22, R16 ;  /* 0x00000016c010723c */ /* 0x040fe20000001810 */
[----:B------:R1:W-:Y:S03]  /*b0e0*/  MUFU.EX2 R139, R138 ;  /* 0x0000008a008b7308 */ /* 0x0003e60000000800 */
[C---:B------:R-:W-:Y:S02]  /*b0f0*/  FMUL.FTZ R21, R133.reuse, R161 ;  /* 0x000000a185157220 */ /* 0x040fe40000410000 */
[----:B------:R-:W-:Y:S02]  /*b100*/  FMUL.FTZ R77, R2, R77 ;  /* 0x0000004d024d7220 */ /* 0x000fe40000410000 */
[C---:B------:R-:W-:Y:S04]  /*b110*/  FMUL.FTZ R22, R132.reuse, R162 ;  /* 0x000000a284167220 */ /* 0x040fe80000410000 */
[----:B------:R-:W-:Y:S02]  /*b120*/  FMUL.FTZ R23, R132, R163 ;  /* 0x000000a384177220 */ /* 0x000fe40000410000 */
[----:B------:R-:W-:Y:S01]  /*b130*/  LDSM.16.MT88.4 R160, [R228+0x2880] ;  /* 0x00288000e4a0783b */ /* 0x000fe20000004200 */
[C---:B------:R-:W-:Y:S02]  /*b140*/  FMUL.FTZ R78, R0.reuse, R78 ;  /* 0x0000004e004e7220 */ /* 0x040fe40000410000 */
[----:B------:R-:W-:Y:S02]  /*b150*/  FMUL.FTZ R79, R0, R79 ;  /* 0x0000004f004f7220 */ /* 0x000fe40000410000 */
[-C--:B------:R-:W-:Y:S03]  /*b160*/  HMMA.16816.F32 R20, R192, R36.reuse, R20 ;  /* 0x00000024c014723c */ /* 0x080fe60000001814 */
[C---:B------:R-:W-:Y:S02]  /*b170*/  FMUL.FTZ R80, R133.reuse, R80 ;  /* 0x0000005085507220 */ /* 0x040fe40000410000 */
[C---:B------:R-:W-:Y:S02]  /*b180*/  FMUL.FTZ R81, R133.reuse, R81 ;  /* 0x0000005185517220 */ /* 0x040fe40000410000 */
[--C-:B-1----:R-:W-:Y:S01]  /*b190*/  FFMA.FTZ R138, R200, c[0x0][0x2d0], -R142.reuse ;  /* 0x0000b400c88a7a23 */ /* 0x102fe2000001088e */
[C---:B------:R-:W-:Y:S03]  /*b1a0*/  HMMA.16816.F32 R24, R144.reuse, R36, R24 ;  /* 0x000000249018723c */ /* 0x040fe60000001818 */
[----:B------:R1:W-:Y:S01]  /*b1b0*/  MUFU.EX2 R186, R138 ;  /* 0x0000008a00ba7308 */ /* 0x0003e20000000800 */
[C---:B------:R-:W-:Y:S02]  /*b1c0*/  FMUL.FTZ R82, R132.reuse, R82 ;  /* 0x0000005284527220 */ /* 0x040fe40000410000 */
[C---:B------:R-:W-:Y:S02]  /*b1d0*/  FMUL.FTZ R83, R132.reuse, R83 ;  /* 0x0000005384537220 */ /* 0x040fe40000410000 */
[-C--:B------:R-:W-:Y:S04]  /*b1e0*/  HMMA.16816.F32 R28, R144, R38.reuse, R28 ;  /* 0x00000026901c723c */ /* 0x080fe8000000181c */
[C---:B------:R-:W-:Y:S01]  /*b1f0*/  FMUL.FTZ R36, R133.reuse, R176 ;  /* 0x000000b085247220 */ /* 0x040fe20000410000 */
[----:B------:R-:W-:Y:S01]  /*b200*/  MOV R176, R49 ;  /* 0x0000003100b07202 */ /* 0x000fe20000000f00 */
[C---:B------:R-:W-:Y:S02]  /*b210*/  FMUL.FTZ R49, R133.reuse, R189 ;  /* 0x000000bd85317220 */ /* 0x040fe40000410000 */
[C---:B------:R-:W-:Y:S04]  /*b220*/  HMMA.16816.F32 R32, R192.reuse, R38, R32 ;  /* 0x00000026c020723c */ /* 0x040fe80000001820 */
[----:B------:R-:W-:Y:S01]  /*b230*/  FMUL.FTZ R37, R133, R177 ;  /* 0x000000b185257220 */ /* 0x000fe20000410000 */
[----:B------:R-:W-:Y:S01]  /*b240*/  MOV R177, R50 ;  /* 0x0000003200b17202 */ /* 0x000fe20000000f00 */
[C---:B------:R-:W-:Y:S02]  /*b250*/  FMUL.FTZ R50, R132.reuse, R190 ;  /* 0x000000be84327220 */ /* 0x040fe40000410000 */
[C---:B------:R-:W-:Y:S01]  /*b260*/  FMUL.FTZ R39, R132.reuse, R179 ;  /* 0x000000b384277220 */ /* 0x040fe20000410000 */
[----:B------:R-:W-:Y:S03]  /*b270*/  MOV R179, R252 ;  /* 0x000000fc00b37202 */ /* 0x000fe60000000f00 */
[--C-:B-1----:R-:W-:Y:S02]  /*b280*/  FFMA.FTZ R138, R203, c[0x0][0x2d0], -R141.reuse ;  /* 0x0000b400cb8a7a23 */ /* 0x102fe4000001088d */
[C---:B------:R-:W-:Y:S01]  /*b290*/  FMUL.FTZ R38, R132.reuse, R178 ;  /* 0x000000b284267220 */ /* 0x040fe20000410000 */
[----:B------:R-:W-:Y:S01]  /*b2a0*/  MOV R178, R51 ;  /* 0x0000003300b27202 */ /* 0x000fe20000000f00 */
[----:B------:R1:W-:Y:S01]  /*b2b0*/  MUFU.EX2 R188, R138 ;  /* 0x0000008a00bc7308 */ /* 0x0003e20000000800 */
[C---:B------:R-:W-:Y:S02]  /*b2c0*/  FMUL.FTZ R51, R132.reuse, R191 ;  /* 0x000000bf84337220 */ /* 0x040fe40000410000 */
[C---:B------:R-:W-:Y:S02]  /*b2d0*/  FMUL.FTZ R84, R133.reuse, R84 ;  /* 0x0000005485547220 */ /* 0x040fe40000410000 */
        /* <DEDUP_REMOVED lines=8> */
[----:B-1----:R-:W-:Y:S02]  /*b360*/  FFMA.FTZ R138, R206, c[0x0][0x2d0], -R141 ;  /* 0x0000b400ce8a7a23 */ /* 0x002fe4000001088d */
[C---:B------:R-:W-:Y:S02]  /*b370*/  FMUL.FTZ R90, R0.reuse, R90 ;  /* 0x0000005a005a7220 */ /* 0x040fe40000410000 */
[C---:B------:R-:W-:Y:S01]  /*b380*/  HMMA.16816.F32 R48, R192.reuse, R150, R48 ;  /* 0x00000096c030723c */ /* 0x040fe20000001830 */
[----:B------:R1:W-:Y:S01]  /*b390*/  MUFU.EX2 R180, R138 ;  /* 0x0000008a00b47308 */ /* 0x0003e20000000800 */
[----:B------:R-:W2:Y:S02]  /*b3a0*/  LDSM.16.MT88.4 R148, [R225+0x3880] ;  /* 0x00388000e194783b */ /* 0x000ea40000004200 */
[----:B------:R-:W-:Y:S02]  /*b3b0*/  FMUL.FTZ R91, R0, R91 ;  /* 0x0000005b005b7220 */ /* 0x000fe40000410000 */
[C---:B------:R-:W-:Y:S02]  /*b3c0*/  FMUL.FTZ R92, R2.reuse, R92 ;  /* 0x0000005c025c7220 */ /* 0x040fe40000410000 */
[-C--:B------:R-:W-:Y:S04]  /*b3d0*/  HMMA.16816.F32 R52, R192, R152.reuse, R52 ;  /* 0x00000098c034723c */ /* 0x080fe80000001834 */
[----:B------:R-:W-:Y:S02]  /*b3e0*/  FMUL.FTZ R93, R2, R93 ;  /* 0x0000005d025d7220 */ /* 0x000fe40000410000 */
[C---:B------:R-:W-:Y:S02]  /*b3f0*/  FMUL.FTZ R94, R0.reuse, R94 ;  /* 0x0000005e005e7220 */ /* 0x040fe40000410000 */
[C---:B------:R-:W-:Y:S04]  /*b400*/  HMMA.16816.F32 R56, R144.reuse, R152, R56 ;  /* 0x000000989038723c */ /* 0x040fe80000001838 */
[----:B------:R-:W-:Y:S02]  /*b410*/  FMUL.FTZ R95, R0, R95 ;  /* 0x0000005f005f7220 */ /* 0x000fe40000410000 */
[----:B------:R-:W-:Y:S02]  /*b420*/  FMUL.FTZ R96, R133, R96 ;  /* 0x0000006085607220 */ /* 0x000fe40000410000 */
[-C--:B------:R-:W-:Y:S04]  /*b430*/  HMMA.16816.F32 R60, R144, R154.reuse, R60 ;  /* 0x0000009a903c723c */ /* 0x080fe8000000183c */
[--C-:B-1----:R-:W-:Y:S02]  /*b440*/  FFMA.FTZ R138, R205, c[0x0][0x2d0], -R142.reuse ;  /* 0x0000b400cd8a7a23 */ /* 0x102fe4000001088e */
[C---:B------:R-:W-:Y:S02]  /*b450*/  FMUL.FTZ R97, R133.reuse, R97 ;  /* 0x0000006185617220 */ /* 0x040fe40000410000 */
[C---:B------:R-:W-:Y:S01]  /*b460*/  HMMA.16816.F32 R64, R192.reuse, R154, R64 ;  /* 0x0000009ac040723c */ /* 0x040fe20000001840 */
[----:B------:R1:W-:Y:S01]  /*b470*/  MUFU.EX2 R189, R138 ;  /* 0x0000008a00bd7308 */ /* 0x0003e20000000800 */
[----:B------:R-:W3:Y:S02]  /*b480*/  LDSM.16.MT88.4 R152, [R226+0x3880] ;  /* 0x00388000e298783b */ /* 0x000ee40000004200 */
[C---:B------:R-:W-:Y:S02]  /*b490*/  FMUL.FTZ R98, R132.reuse, R98 ;  /* 0x0000006284627220 */ /* 0x040fe40000410000 */
[C---:B------:R-:W-:Y:S02]  /*b4a0*/  FMUL.FTZ R99, R132.reuse, R99 ;  /* 0x0000006384637220 */ /* 0x040fe40000410000 */
[C---:B------:R-:W-:Y:S01]  /*b4b0*/  FMUL.FTZ R100, R133.reuse, R100 ;  /* 0x0000006485647220 */ /* 0x040fe20000410000 */
[-C--:B--2---:R-:W-:Y:S03]  /*b4c0*/  HMMA.16816.F32 R68, R192, R148.reuse, R68 ;  /* 0x00000094c044723c */ /* 0x084fe60000001844 */
[----:B------:R-:W-:Y:S02]  /*b4d0*/  FMUL.FTZ R101, R133, R101 ;  /* 0x0000006585657220 */ /* 0x000fe40000410000 */
        /* <DEDUP_REMOVED lines=13> */
[-C--:B---3--:R-:W-:Y:S04]  /*b5b0*/  HMMA.16816.F32 R84, R192, R152.reuse, R84 ;  /* 0x00000098c054723c */ /* 0x088fe80000001854 */
[----:B------:R-:W-:Y:S02]  /*b5c0*/  FMUL.FTZ R109, R2, R109 ;  /* 0x0000006d026d7220 */ /* 0x000fe40000410000 */
[C---:B------:R-:W-:Y:S02]  /*b5d0*/  FMUL.FTZ R110, R0.reuse, R110 ;  /* 0x0000006e006e7220 */ /* 0x040fe40000410000 */
[C---:B------:R-:W-:Y:S04]  /*b5e0*/  HMMA.16816.F32 R88, R144.reuse, R152, R88 ;  /* 0x000000989058723c */ /* 0x040fe80000001858 */
[----:B------:R-:W-:Y:S02]  /*b5f0*/  FMUL.FTZ R111, R0, R111 ;  /* 0x0000006f006f7220 */ /* 0x000fe40000410000 */
[C---:B------:R-:W-:Y:S02]  /*b600*/  FMUL.FTZ R112, R133.reuse, R112 ;  /* 0x0000007085707220 */ /* 0x040fe40000410000 */
[-C--:B------:R-:W-:Y:S04]  /*b610*/  HMMA.16816.F32 R92, R144, R154.reuse, R92 ;  /* 0x0000009a905c723c */ /* 0x080fe8000000185c */
[--C-:B-1----:R-:W-:Y:S02]  /*b620*/  FFMA.FTZ R138, R204, c[0x0][0x2d0], -R143.reuse ;  /* 0x0000b400cc8a7a23 */ /* 0x102fe4000001088f */
[----:B------:R-:W-:Y:S02]  /*b630*/  FMUL.FTZ R113, R133, R113 ;  /* 0x0000007185717220 */ /* 0x000fe40000410000 */
[C---:B------:R-:W-:Y:S01]  /*b640*/  HMMA.16816.F32 R96, R192.reuse, R154, R96 ;  /* 0x0000009ac060723c */ /* 0x040fe20000001860 */
[----:B------:R1:W-:Y:S01]  /*b650*/  MUFU.EX2 R184, R138 ;  /* 0x0000008a00b87308 */ /* 0x0003e20000000800 */
[----:B------:R-:W3:Y:S02]  /*b660*/  LDSM.16.MT88.4 R152, [R227+0x3880] ;  /* 0x00388000e398783b */ /* 0x000ee40000004200 */
[C---:B------:R-:W-:Y:S02]  /*b670*/  FMUL.FTZ R114, R132.reuse, R114 ;  /* 0x0000007284727220 */ /* 0x040fe40000410000 */
[----:B------:R-:W-:Y:S02]  /*b680*/  FMUL.FTZ R115, R132, R115 ;  /* 0x0000007384737220 */ /* 0x000fe40000410000 */
        /* <DEDUP_REMOVED lines=9> */
[--C-:B-1----:R-:W-:Y:S02]  /*b720*/  FFMA.FTZ R138, R209, c[0x0][0x2d0], -R143.reuse ;  /* 0x0000b400d18a7a23 */ /* 0x102fe4000001088f */
[----:B------:R-:W-:Y:S02]  /*b730*/  FMUL.FTZ R126, R0, R126 ;  /* 0x0000007e007e7220 */ /* 0x000fe40000410000 */
[C---:B------:R-:W-:Y:S01]  /*b740*/  HMMA.16816.F32 R112, R192.reuse, R150, R112 ;  /* 0x00000096c070723c */ /* 0x040fe20000001870 */
[----:B------:R1:W2:Y:S01]  /*b750*/  MUFU.EX2 R187, R138 ;  /* 0x0000008a00bb7308 */ /* 0x0002a20000000800 */
[----:B------:R-:W4:Y:S02]  /*b760*/  LDSM.16.MT88.4 R148, [R225+0x2880] ;  /* 0x00288000e194783b */ /* 0x000f240000004200 */
[C---:B------:R-:W-:Y:S02]  /*b770*/  FMUL.FTZ R116, R133.reuse, R116 ;  /* 0x0000007485747220 */ /* 0x040fe40000410000 */
[C---:B------:R-:W-:Y:S02]  /*b780*/  FMUL.FTZ R117, R133.reuse, R117 ;  /* 0x0000007585757220 */ /* 0x040fe40000410000 */
[C---:B------:R-:W-:Y:S04]  /*b790*/  FMUL.FTZ R118, R132.reuse, R118 ;  /* 0x0000007684767220 */ /* 0x040fe80000410000 */
[----:B------:R-:W-:Y:S02]  /*b7a0*/  FMUL.FTZ R119, R132, R119 ;  /* 0x0000007784777220 */ /* 0x000fe40000410000 */
[----:B------:R-:W-:Y:S02]  /*b7b0*/  FMUL.FTZ R127, R0, R127 ;  /* 0x0000007f007f7220 */ /* 0x000fe40000410000 */
[C---:B------:R-:W-:Y:S02]  /*b7c0*/  FMUL.FTZ R128, R133.reuse, R128 ;  /* 0x0000008085807220 */ /* 0x040fe40000410000 */
[----:B------:R-:W-:Y:S01]  /*b7d0*/  FMUL.FTZ R129, R133, R129 ;  /* 0x0000008185817220 */ /* 0x000fe20000410000 */
[-C--:B---3--:R-:W-:Y:S03]  /*b7e0*/  HMMA.16816.F32 R116, R192, R152.reuse, R116 ;  /* 0x00000098c074723c */ /* 0x088fe60000001874 */
[C---:B------:R-:W-:Y:S02]  /*b7f0*/  FMUL.FTZ R130, R132.reuse, R130 ;  /* 0x0000008284827220 */ /* 0x040fe40000410000 */
[----:B------:R-:W-:Y:S02]  /*b800*/  FMUL.FTZ R131, R132, R131 ;  /* 0x0000008384837220 */ /* 0x000fe40000410000 */
[--C-:B-1----:R-:W-:Y:S01]  /*b810*/  FFMA.FTZ R138, R210, c[0x0][0x2d0], -R143.reuse ;  /* 0x0000b400d28a7a23 */ /* 0x102fe2000001088f */
[C---:B------:R-:W-:Y:S03]  /*b820*/  HMMA.16816.F32 R120, R144.reuse, R152, R120 ;  /* 0x000000989078723c */ /* 0x040fe60000001878 */
[----:B------:R1:W-:Y:S04]  /*b830*/  MUFU.EX2 R171, R138 ;  /* 0x0000008a00ab7308 */ /* 0x0003e80000000800 */
[----:B--2---:R-:W-:Y:S01]  /*b840*/  F2FP.PACK_AB R152, R187, R184 ;  /* 0x000000b8bb98723e */ /* 0x004fe200000000ff */
[-C--:B------:R-:W-:Y:S07]  /*b850*/  HMMA.16816.F32 R124, R144, R154.reuse, R124 ;  /* 0x0000009a907c723c */ /* 0x080fee000000187c */
[----:B------:R-:W-:Y:S01]  /*b860*/  F2FP.PACK_AB R146, R180, R188 ;  /* 0x000000bcb492723e */ /* 0x000fe200000000ff */
[----:B------:R-:W-:Y:S04]  /*b870*/  HMMA.16816.F32 R128, R192, R154, R128 ;  /* 0x0000009ac080723c */ /* 0x000fe80000001880 */
[----:B------:R-:W-:Y:S02]  /*b880*/  F2FP.PACK_AB R147, R170, R189 ;  /* 0x000000bdaa93723e */ /* 0x000fe400000000ff */
[----:B------:R-:W-:Y:S02]  /*b890*/  F2FP.PACK_AB R144, R185, R183 ;  /* 0x000000b7b990723e */ /* 0x000fe400000000ff */
[----:B------:R-:W-:Y:S01]  /*b8a0*/  F2FP.PACK_AB R145, R186, R139 ;  /* 0x0000008bba91723e */ /* 0x000fe200000000ff */
[----:B-1----:R-:W-:Y:S06]  /*b8b0*/  FFMA.FTZ R138, R211, c[0x0][0x2d0], -R143 ;  /* 0x0000b400d38a7a23 */ /* 0x002fec000001088f */
[-C--:B----4-:R-:W-:Y:S01]  /*b8c0*/  HMMA.16816.F32 R4, R144, R148.reuse, R4 ;  /* 0x000000949004723c */ /* 0x090fe20000001804 */
[----:B------:R1:W2:Y:S04]  /*b8d0*/  MUFU.EX2 R252, R138 ;  /* 0x0000008a00fc7308 */ /* 0x0002a80000000800 */
[--C-:B-1----:R-:W-:Y:S01]  /*b8e0*/  FFMA.FTZ R138, R197, c[0x0][0x2d0], -R134.reuse ;  /* 0x0000b400c58a7a23 */ /* 0x102fe20000010886 */
[-C--:B--2---:R-:W-:Y:S01]  /*b8f0*/  F2FP.PACK_AB R154, R252, R171.reuse ;  /* 0x000000abfc9a723e */ /* 0x084fe200000000ff */
[----:B------:R-:W-:Y:S04]  /*b900*/  LDSM.16.MT88.4 R196, [R227+0x3080] ;  /* 0x00308000e3c4783b */ /* 0x000fe80000004200 */
[----:B------:R1:W-:Y:S02]  /*b910*/  MUFU.EX2 R204, R138 ;  /* 0x0000008a00cc7308 */ /* 0x0003e40000000800 */
[--C-:B-1----:R-:W-:Y:S08]  /*b920*/  FFMA.FTZ R138, R201, c[0x0][0x2d0], -R134.reuse ;  /* 0x0000b400c98a7a23 */ /* 0x102ff00000010886 */
        /* <DEDUP_REMOVED lines=30> */
[----:B------:R1:W5:Y:S07]  /*bb10*/  MUFU.EX2 R220, R138 ;  /* 0x0000008a00dc7308 */ /* 0x00036e0000000800 */
        /* <DEDUP_REMOVED lines=89> */
[----:B------:R-:W5:Y:S01]  /*c0b0*/  LDL.LU R28, [R1+0x10] ;  /* 0x00001000011c7983 */ /* 0x000f620000300800 */
[----:B------:R-:W-:Y:S02]  /*c0c0*/  MOV R24, R181 ;  /* 0x000000b500187202 */ /* 0x000fe40000000f00 */
[C---:B------:R-:W-:Y:S01]  /*c0d0*/  HMMA.16816.F32 R172, R140.reuse, R174, R32 ;  /* 0x000000ae8cac723c */ /* 0x040fe20000001820 */
[----:B------:R-:W5:Y:S03]  /*c0e0*/  LDL.LU R34, [R1+0xc] ;  /* 0x00000c0001227983 */ /* 0x000f660000300800 */
[----:B------:R-:W-:Y:S02]  /*c0f0*/  MOV R30, R179 ;  /* 0x000000b3001e7202 */ /* 0x000fe40000000f00 */
        /* <DEDUP_REMOVED lines=27> */
[----:B------:R-:W-:Y:S02]  /*c2b0*/  FFMA.FTZ R132, R132, R29, R35 ;  /* 0x0000001d84847223 */ /* 0x000fe40000010023 */
[----:B------:R-:W-:Y:S02]  /*c2c0*/  FFMA.FTZ R4, R2, R28, R30 ;  /* 0x0000001c02047223 */ /* 0x000fe4000001001e */
[----:B------:R-:W-:Y:S04]  /*c2d0*/  FADD.FTZ R132, R24, R132 ;  /* 0x0000008418847221 */ /* 0x000fe80000010000 */
[----:B------:R-:W-:Y:S02]  /*c2e0*/  FFMA.FTZ R133, R133, R34, R33 ;  /* 0x0000002285857223 */ /* 0x000fe40000010021 */
[----:B------:R-:W-:Y:S02]  /*c2f0*/  FADD.FTZ R4, R25, R4 ;  /* 0x0000000419047221 */ /* 0x000fe40000010000 */
        /* <DEDUP_REMOVED lines=39> */
[----:B------:R-:W-:Y:S01]  /*c570*/  FADD.FTZ R4, R210, R6 ;  /* 0x00000006d2047221 */ /* 0x000fe20000010000 */
[----:B------:R1:W-:Y:S01]  /*c580*/  STL [R1+0xc], R5 ;  /* 0x00000c0501007387 */ /* 0x0003e20000100800 */
[----:B------:R-:W-:Y:S02]  /*c590*/  FADD.FTZ R2, R206, R2 ;  /* 0x00000002ce027221 */ /* 0x000fe40000010000 */
[----:B------:R-:W-:Y:S02]  /*c5a0*/  FADD.FTZ R4, R209, R4 ;  /* 0x00000004d1047221 */ /* 0x000fe40000010000 */
[----:B------:R-:W-:Y:S02]  /*c5b0*/  FADD.FTZ R2, R205, R2 ;  /* 0x00000002cd027221 */ /* 0x000fe40000010000 */
[----:B------:R-:W-:Y:S01]  /*c5c0*/  FADD.FTZ R0, R138, R0 ;  /* 0x000000008a007221 */ /* 0x000fe20000010000 */
[----:B------:R1:W-:Y:S01]  /*c5d0*/  STL [R1+0x8], R4 ;  /* 0x0000080401007387 */ /* 0x0003e20000100800 */
[----:B------:R-:W-:Y:S02]  /*c5e0*/  MOV R138, R135 ;  /* 0x00000087008a7202 */ /* 0x000fe40000000f00 */
[----:B------:R-:W-:Y:S01]  /*c5f0*/  FADD.FTZ R0, R134, R0 ;  /* 0x0000000086007221 */ /* 0x000fe20000010000 */
[----:B------:R1:W-:Y:S01]  /*c600*/  STL [R1+0x10], R2 ;  /* 0x0000100201007387 */ /* 0x0003e20000100800 */
[----:B------:R-:W-:Y:S03]  /*c610*/  MOV R134, R136 ;  /* 0x0000008800867202 */ /* 0x000fe60000000f00 */
[----:B------:R1:W-:Y:S01]  /*c620*/  STL [R1+0x14], R0 ;  /* 0x0000140001007387 */ /* 0x0003e20000100800 */
[----:B------:R-:W-:-:S05]  /*c630*/  @P0 BRA `(.L_x_1043) ;  /* 0xffffb0a000000947 */ /* 0x000fca000383ffff */
.L_x_1026:
[----:B------:R-:W2:Y:S01]  /*c640*/  S2UR UR6, SR_CTAID.X ;  /* 0x00000000000679c3 */ /* 0x000ea20000002500 */
[----:B------:R-:W-:-:S02]  /*c650*/  UISETP.NE.AND UP1, UPT, UR17, URZ, UPT ;  /* 0x0000003f1100728c */ /* 0x000fc4000bf25270 */
[----:B------:R-:W-:Y:S02]  /*c660*/  ULDC.64 UR4, c[0x0][0x2c8] ;  /* 0x0000b20000047ab9 */ /* 0x000fe40000000a00 */
[----:B------:R-:W-:-:S06]  /*c670*/  UISETP.NE.AND UP0, UPT, UR16, URZ, UPT ;  /* 0x0000003f1000728c */ /* 0x000fcc000bf05270 */
[----:B------:R-:W-:Y:S01]  /*c680*/  PLOP3.LUT P0, PT, PT, PT, UP0, 0x40, 0x0 ;  /* 0x000000000000781c */ /* 0x000fe20003f0e808 */
[----:B--2---:R-:W-:-:S04]  /*c690*/  ULEA UR6, UR6, 0x7f, 0x7 ;  /* 0x0000007f06067891 */ /* 0x004fc8000f8e383f */
[----:B------:R-:W-:Y:S02]  /*c6a0*/  UIMAD.WIDE.U32 UR22, UR6, UR4, URZ ;  /* 0x00000004061672a5 */ /* 0x000fe4000f8e003f */
[----:B------:R-:W-:-:S05]  /*c6b0*/  UIADD3 UR4, UR9, 0x1, -UR15 ;  /* 0x0000000109047890 */ /* 0x000fca000fffe80f */
[----:B------:R-:W-:Y:S02]  /*c6c0*/  @UP1 UMOV UR7, UR23 ;  /* 0x0000001700071c82 */ /* 0x000fe40008000000 */
[----:B------:R-:W-:-:S04]  /*c6d0*/  @UP1 USHF.R.U32.HI UR6, URZ, UR5, UR7 ;  /* 0x000000053f061299 */ /* 0x000fc80008011607 */
[----:B------:R-:W-:-:S03]  /*c6e0*/  UIADD3 UR7, UR4, UR6, URZ ;  /* 0x0000000604077290 */ /* 0x000fc6000fffe03f */
        /* <DEDUP_REMOVED lines=14> */
.L_x_1045:
[----:B------:R-:W-:Y:S02]  /*c7d0*/  ULDC UR4, c[0x0][0x32c] ;  /* 0x0000cb0000047ab9 */ /* 0x000fe40000000800 */
[----:B------:R-:W-:-:S03]  /*c7e0*/  UISETP.NE.AND UP0, UPT, UR4, 0x1, UPT ;  /* 0x000000010400788c */ /* 0x000fc6000bf05270 */
[----:B------:R-:W-:Y:S02]  /*c7f0*/  ULDC.64 UR4, c[0x0][0x330] ;  /* 0x0000cc0000047ab9 */ /* 0x000fe40000000a00 */
[----:B------:R-:W-:-:S06]  /*c800*/  UIMAD.WIDE.U32 UR22, UR7, UR4, URZ ;  /* 0x00000004071672a5 */ /* 0x000fcc000f8e003f */
[----:B------:R-:W-:Y:S02]  /*c810*/  @UP0 USHF.R.U32.HI UR7, URZ, UR5, UR23 ;  /* 0x000000053f070299 */ /* 0x000fe40008011617 */
.L_x_1046:
[----:B------:R-:W-:Y:S02]  /*c820*/  ULDC UR4, c[0x0][0x32c] ;  /* 0x0000cb0000047ab9 */ /* 0x000fe40000000800 */
[----:B------:R-:W-:-:S04]  /*c830*/  UIMAD UR4, UR7, UR4, URZ ;  /* 0x00000004070472a4 */ /* 0x000fc8000f8e023f */
[----:B------:R-:W-:-:S04]  /*c840*/  UISETP.LT.AND UP0, UPT, UR6, UR4, UPT ;  /* 0x000000040600728c */ /* 0x000fc8000bf01270 */
[----:B------:R-:W-:-:S04]  /*c850*/  USEL UR6, UR6, UR4, !UP0 ;  /* 0x0000000406067287 */ /* 0x000fc8000c000000 */
.L_x_1044:
[----:B------:R-:W-:-:S04]  /*c860*/  UIADD3 UR6, UR6, 0x2f, URZ ;  /* 0x0000002f06067890 */ /* 0x000fc8000fffe03f */
        /* <DEDUP_REMOVED lines=8> */
[----:B------:R-:W-:Y:S01]  /*c8f0*/  IMAD.MOV.U32 R132, RZ, RZ, R136 ;  /* 0x000000ffff847224 */ /* 0x000fe200078e0088 */
[----:B------:R-:W-:Y:S01]  /*c900*/  MOV R139, R3 ;  /* 0x00000003008b7202 */ /* 0x000fe20000000f00 */
[----:B-1----:R-:W-:Y:S01]  /*c910*/  IMAD.MOV.U32 R2, RZ, RZ, R137 ;  /* 0x000000ffff027224 */ /* 0x002fe200078e0089 */
[----:B------:R-:W-:Y:S01]  /*c920*/  MOV R138, R135 ;  /* 0x00000087008a7202 */ /* 0x000fe20000000f00 */
[----:B------:R-:W-:Y:S02]  /*c930*/  UMOV UR23, UR13 ;  /* 0x0000000d00177c82 */ /* 0x000fe40008000000 */
[----:B------:R-:W-:Y:S02]  /*c940*/  ULDC.64 UR6, c[0x0][0x208] ;  /* 0x0000820000067ab9 */ /* 0x000fe40000000a00 */
[----:B------:R-:W-:Y:S02]  /*c950*/  ULDC.64 UR4, c[0x0][0x1e0] ;  /* 0x0000780000047ab9 */ /* 0x000fe40000000a00 */
.L_x_1048:
[----:B--2---:R-:W2:Y:S01]  /*c960*/  LDL.64 R14, [R1+0x20] ;  /* 0x00002000010e7983 */ /* 0x004ea20000100a00 */
[----:B------:R-:W-:Y:S04]  /*c970*/  DEPBAR.LE SB0, 0x0 ;  /* 0x000080000000791a */ /* 0x000fe80000000000 */
[----:B------:R-:W-:Y:S01]  /*c980*/  UISETP.GT.AND UP0, UPT, UR8, UR23, UPT ;  /* 0x000000170800728c */ /* 0x000fe2000bf04270 */
[----:B------:R-:W4:Y:S06]  /*c990*/  LDL.64 R12, [R1+0x40] ;  /* 0x00004000010c7983 */ /* 0x000f2c0000100a00 */
[----:B------:R-:W-:Y:S01]  /*c9a0*/  BAR.SYNC.DEFER_BLOCKING 0x0 ;  /* 0x0000000000007b1d */ /* 0x000fe20000010000 */
[----:B------:R-:W-:Y:S03]  /*c9b0*/  PLOP3.LUT P0, PT, PT, PT, UP0, 0x80, 0x0 ;  /* 0x000000000000781c */ /* 0x000fe60003f0f008 */
[----:B------:R-:W-:Y:S02]  /*c9c0*/  @!UP0 USHF.R.S32.HI UR13, URZ, 0x1f, UR23 ;  /* 0x0000001f3f0d8899 */ /* 0x000fe40008011417 */
[----:B------:R-:W-:Y:S02]  /*c9d0*/  @!UP0 UIMAD.WIDE.U32 UR24, UR23, UR6, URZ ;  /* 0x00000006171882a5 */ /* 0x000fe4000f8e003f */
[----:B------:R-:W-:Y:S04]  /*c9e0*/  @!UP0 UIMAD UR13, UR13, UR6, URZ ;  /* 0x000000060d0d82a4 */ /* 0x000fe8000f8e023f */
[----:B------:R-:W-:Y:S01]  /*c9f0*/  @!UP0 UIMAD UR13, UR23, UR7, UR13 ;  /* 0x00000007170d82a4 */ /* 0x000fe2000f8e020d */
[----:B---3--:R-:W-:Y:S03]  /*ca00*/  MOV R0, UR24 ;  /* 0x0000001800007c02 */ /* 0x008fe60008000f00 */
[----:B------:R-:W-:Y:S04]  /*ca10*/  @!UP0 UIADD3 UR13, UR25, UR13, URZ ;  /* 0x0000000d190d8290 */ /* 0x000fe8000fffe03f */
[----:B------:R-:W-:Y:S02]  /*ca20*/  @!UP0 UIMAD UR13, UR13, 0x30, URZ ;  /* 0x000000300d0d88a4 */ /* 0x000fe4000f8e023f */
[----:B------:R-:W-:Y:S01]  /*ca30*/  UISETP.GT.AND UP0, UPT, UR23, UR8, UPT ;  /* 0x000000081700728c */ /* 0x000fe2000bf04270 */
[----:B-----5:R-:W-:Y:S08]  /*ca40*/  LDSM.16.M88.4 R48, [R231+0x8080] ;  /* 0x00808000e730783b */ /* 0x020ff00000000200 */
[----:B------:R-:W1:Y:S02]  /*ca50*/  LDSM.16.M88.4 R16, [R224+0x5080] ;  /* 0x00508000e010783b */ /* 0x000e640000000200 */
[----:B------:R-:W-:Y:S06]  /*ca60*/  @UP0 USHF.L.U64.HI UR25, UR4, 0x5, UR5 ;  /* 0x0000000504190899 */ /* 0x000fec0008010205 */
[----:B------:R-:W3:Y:S08]  /*ca70*/  LDSM.16.M88.4 R44, [R231+0xa080] ;  /* 0x00a08000e72c783b */ /* 0x000ef00000000200 */
[----:B------:R-:W2:Y:S08]  /*ca80*/  LDSM.16.M88.4 R32, [R224+0x5880] ;  /* 0x00588000e020783b */ /* 0x000eb00000000200 */
[----:B------:R-:W2:Y:S08]  /*ca90*/  LDSM.16.M88.4 R140, [R224+0x6080] ;  /* 0x00608000e08c783b */ /* 0x000eb00000000200 */
[----:B------:R-:W-:Y:S01]  /*caa0*/  LDSM.16.M88.4 R192, [R233+0x8080] ;  /* 0x00808000e9c0783b */ /* 0x000fe20000000200 */
[-C--:B-1----:R-:W-:Y:S07]  /*cab0*/  HMMA.16816.F32 R4, R48, R16.reuse, RZ ;  /* 0x000000103004723c */ /* 0x082fee00000018ff */
[----:B------:R-:W1:Y:S01]  /*cac0*/  LDSM.16.M88.4 R196, [R235] ;  /* 0x00000000ebc4783b */ /* 0x000e620000000200 */
[C---:B---3--:R-:W-:Y:S07]  /*cad0*/  HMMA.16816.F32 R8, R44.reuse, R16, RZ ;  /* 0x000000102c08723c */ /* 0x048fee00000018ff */
[----:B------:R-:W3:Y:S08]  /*cae0*/  LDSM.16.M88.4 R200, [R233+0xa080] ;  /* 0x00a08000e9c8783b */ /* 0x000ef00000000200 */
[----:B------:R-:W1:Y:S08]  /*caf0*/  LDSM.16.M88.4 R204, [R241] ;  /* 0x00000000f1cc783b */ /* 0x000e700000000200 */
[----:B------:R-:W1:Y:S01]  /*cb00*/  LDSM.16.M88.4 R208, [R240] ;  /* 0x00000000f0d0783b */ /* 0x000e620000000200 */
[----:B--2---:R-:W-:Y:S02]  /*cb10*/  @!P0 MOV R21, R15 ;  /* 0x0000000f00158202 */ /* 0x004fe40000000f00 */
[----:B----4-:R-:W-:Y:S02]  /*cb20*/  @!P0 MOV R20, R12 ;  /* 0x0000000c00148202 */ /* 0x010fe40000000f00 */
[-C--:B------:R-:W-:Y:S03]  /*cb30*/  HMMA.16816.F32 R12, R44, R18.reuse, RZ ;  /* 0x000000122c0c723c */ /* 0x080fe600000018ff */
[----:B------:R-:W-:Y:S05]  /*cb40*/  @!P0 IMAD.WIDE.U32 R20, R0, 0x30, R20 ;  /* 0x0000003000148825 */ /* 0x000fea00078e0014 */
[C---:B------:R-:W-:Y:S04]  /*cb50*/  HMMA.16816.F32 R16, R48.reuse, R18, RZ ;  /* 0x000000123010723c */ /* 0x040fe800000018ff */
[----:B------:R-:W-:Y:S01]  /*cb60*/  @!P0 IADD3 R3, R21, UR13, RZ ;  /* 0x0000000d15038c10 */ /* 0x000fe2000fffe0ff */
[----:B------:R-:W-:Y:S01]  /*cb70*/  UIADD3 UR13, UR23, -0x1, URZ ;  /* 0xffffffff170d7890 */ /* 0x000fe2000fffe03f */
[C---:B------:R-:W-:Y:S02]  /*cb80*/  @!P0 SHF.L.U32 R0, R20.reuse, 0x1, RZ ;  /* 0x0000000114008819 */ /* 0x040fe400000006ff */
[----:B------:R-:W-:Y:S01]  /*cb90*/  @!P0 SHF.L.U64.HI R3, R20, 0x1, R3 ;  /* 0x0000000114038819 */ /* 0x000fe20000010203 */
[----:B------:R-:W-:Y:S01]  /*cba0*/  @UP0 UIMAD.WIDE.U32 UR26, UR13, UR4, URZ ;  /* 0x000000040d1a02a5 */ /* 0x000fe2000f8e003f */
[-C--:B------:R-:W-:Y:S01]  /*cbb0*/  HMMA.16816.F32 R20, R48, R32.reuse, RZ ;  /* 0x000000203014723c */ /* 0x080fe200000018ff */
[----:B------:R-:W-:Y:S01]  /*cbc0*/  @UP0 USHF.R.S32.HI UR24, URZ, 0x1f, UR13 ;  /* 0x0000001f3f180899 */ /* 0x000fe2000801140d */
[C---:B------:R-:W-:Y:S02]  /*cbd0*/  @!P0 IADD3 R28, P1, R0.reuse, c[0x0][0x1f8], RZ ;  /* 0x00007e00001c8a10 */ /* 0x040fe40007f3e0ff */
[----:B------:R-:W-:Y:S01]  /*cbe0*/  @!P0 IADD3 R0, P6, R0, 0x80, RZ ;  /* 0x0000008000008810 */ /* 0x000fe20007fde0ff */
[----:B------:R-:W-:Y:S01]  /*cbf0*/  @UP0 UIMAD UR24, UR24, UR4, URZ ;  /* 0x00000004181802a4 */ /* 0x000fe2000f8e023f */
[----:B------:R-:W-:Y:S02]  /*cc00*/  @!P0 IADD3.X R29, R3, c[0x0][0x1fc], RZ, P1, !PT ;  /* 0x00007f00031d8a10 */ /* 0x000fe40000ffe4ff */
[C---:B------:R-:W-:Y:S01]  /*cc10*/  HMMA.16816.F32 R24, R44.reuse, R32, RZ ;  /* 0x000000202c18723c */ /* 0x040fe200000018ff */
[----:B------:R-:W-:Y:S02]  /*cc20*/  @UP0 UIMAD UR24, UR13, UR5, UR24 ;  /* 0x000000050d1802a4 */ /* 0x000fe4000f8e0218 */
[----:B------:R-:W-:Y:S01]  /*cc30*/  @!PT LDS RZ, [RZ] ;  /* 0x00000000fffff984 */ /* 0x000fe20000000800 */
[----:B------:R-:W-:Y:S01]  /*cc40*/  @!PT LDS RZ, [RZ] ;  /* 0x00000000fffff984 */ /* 0x000fe20000000800 */
[----:B------:R-:W-:Y:S01]  /*cc50*/  @!PT LDS RZ, [RZ] ;  /* 0x00000000fffff984 */ /* 0x000fe20000000800 */
[----:B------:R2:W-:Y:S01]  /*cc60*/  @!P0 LDGSTS.E.BYPASS.LTC128B.128 [R243+0x2080], [R28.64], !P4 ;  /* 0x020800001cf38fae */ /* 0x0005e2000e101d54 */
[----:B------:R-:W-:Y:S01]  /*cc70*/  @!P0 IADD3 R40, P5, R0, c[0x0][0x1f8], RZ ;  /* 0x00007e0000288a10 */ /* 0x000fe20007fbe0ff */
[----:B------:R-:W-:Y:S01]  /*cc80*/  @UP0 UIADD3 UR24, UR27, UR24, URZ ;  /* 0x000000181b180290 */ /* 0x000fe2000fffe03f */
[----:B------:R-:W-:Y:S02]  /*cc90*/  @!P0 IADD3 R36, P2, R28, UR12, RZ ;  /* 0x0000000c1c248c10 */ /* 0x000fe4000ff5e0ff */
[----:B------:R-:W-:Y:S01]  /*cca0*/  @!P0 IADD3.X R41, RZ, c[0x0][0x1fc], R3, P5, P6 ;  /* 0x00007f00ff298a10 */ /* 0x000fe20002fec403 */
[----:B------:R-:W-:Y:S03]  /*ccb0*/  @UP0 UIMAD UR24, UR24, 0x30, URZ ;  /* 0x00000030181808a4 */ /* 0x000fe6000f8e023f */
[----:B------:R-:W-:Y:S01]  /*ccc0*/  @!P0 IADD3.X R37, R29, UR11, RZ, P2, !PT ;  /* 0x0000000b1d258c10 */ /* 0x000fe200097fe4ff */
[----:B------:R4:W-:Y:S01]  /*ccd0*/  @!P0 LDGSTS.E.BYPASS.LTC128B.128 [R243+0x3880], [R40.64], !P3 ;  /* 0x0388000028f38fae */ /* 0x0009e2000d901d54 */
[----:B------:R-:W-:Y:S04]  /*cce0*/  @!P0 IADD3 R38, P1, R36, UR12, RZ ;  /* 0x0000000c24268c10 */ /* 0x000fe8000ff3e0ff */
[----:B------:R-:W-:Y:S03]  /*ccf0*/  @!P0 IADD3.X R39, R37, UR11, RZ, P1, !PT ;  /* 0x0000000b25278c10 */ /* 0x000fe60008ffe4ff */
[----:B------:R1:W-:Y:S08]  /*cd00*/  @!P0 LDGSTS.E.BYPASS.LTC128B.128 [R243+0x2880], [R36.64], !P4 ;  /* 0x0288000024f38fae */ /* 0x0003f0000e101d54 */
[----:B------:R1:W-:Y:S01]  /*cd10*/  @!P0 LDGSTS.E.BYPASS.LTC128B.128 [R243+0x4080], [R36.64+0x80], !P3 ;  /* 0x0408008024f38fae */ /* 0x0003e2000d901d54 */
[-C--:B--2---:R-:W-:Y:S07]  /*cd20*/  HMMA.16816.F32 R28, R44, R34.reuse, RZ ;  /* 0x000000222c1c723c */ /* 0x084fee00000018ff */
[----:B------:R1:W-:Y:S01]  /*cd30*/  @!P0 LDGSTS.E.BYPASS.LTC128B.128 [R243+0x3080], [R38.64], !P4 ;  /* 0x0308000026f38fae */ /* 0x0003e2000e101d54 */
[C---:B------:R-:W-:Y:S07]  /*cd40*/  HMMA.16816.F32 R32, R48.reuse, R34, RZ ;  /* 0x000000223020723c */ /* 0x040fee00000018ff */
[----:B------:R1:W-:Y:S01]  /*cd50*/  @!P0 LDGSTS.E.BYPASS.LTC128B.128 [R243+0x4880], [R38.64+0x80], !P3 ;  /* 0x0488008026f38fae */ /* 0x0003e2000d901d54 */
[----:B------:R-:W-:Y:S07]  /*cd60*/  PLOP3.LUT P0, PT, PT, PT, UP0, 0x80, 0x0 ;  /* 0x000000000000781c */ /* 0x000fee0003f0f008 */
[----:B------:R-:W-:Y:S08]  /*cd70*/  LDSM.16.M88.4 R212, [R232+0x8080] ;  /* 0x00808000e8d4783b */ /* 0x000ff00000000200 */
[----:B------:R-:W0:Y:S08]  /*cd80*/  LDGDEPBAR ;  /* 0x00000000000079af */ /* 0x000e300000000000 */
[----:B------:R-:W2:Y:S01]  /*cd90*/  LDSM.16.M88.4 R216, [R230+0x5080] ;  /* 0x00508000e6d8783b */ /* 0x000ea20000000200 */
[-C--:B-1----:R-:W-:Y:S07]  /*cda0*/  HMMA.16816.F32 R36, R48, R140.reuse, RZ ;  /* 0x0000008c3024723c */ /* 0x082fee00000018ff */
[----:B------:R-:W1:Y:S01]  /*cdb0*/  LDSM.16.M88.4 R220, [R232+0xa080] ;  /* 0x00a08000e8dc783b */ /* 0x000e620000000200 */
[C---:B----4-:R-:W-:Y:S08]  /*cdc0*/  HMMA.16816.F32 R40, R44.reuse, R140, RZ ;  /* 0x0000008c2c28723c */ /* 0x050ff000000018ff */
[-C--:B------:R-:W-:Y:S08]  /*cdd0*/  HMMA.16816.F32 R44, R44, R142.reuse, RZ ;  /* 0x0000008e2c2c723c */ /* 0x080ff000000018ff */
[----:B------:R-:W-:Y:S01]  /*cde0*/  HMMA.16816.F32 R48, R48, R142, RZ ;  /* 0x0000008e3030723c */ /* 0x000fe200000018ff */
[----:B------:R-:W4:Y:S07]  /*cdf0*/  LDSM.16.M88.4 R140, [R230+0x5880] ;  /* 0x00588000e68c783b */ /* 0x000f2e0000000200 */
[-C--:B------:R-:W-:Y:S08]  /*ce00*/  HMMA.16816.F32 R4, R192, R196.reuse, R4 ;  /* 0x000000c4c004723c */ /* 0x080ff00000001804 */
[C---:B---3--:R-:W-:Y:S08]  /*ce10*/  HMMA.16816.F32 R8, R200.reuse, R196, R8 ;  /* 0x000000c4c808723c */ /* 0x048ff00000001808 */
[-C--:B------:R-:W-:Y:S08]  /*ce20*/  HMMA.16816.F32 R12, R200, R198.reuse, R12 ;  /* 0x000000c6c80c723c */ /* 0x080ff0000000180c */
[C---:B------:R-:W-:Y:S01]  /*ce30*/  HMMA.16816.F32 R16, R192.reuse, R198, R16 ;  /* 0x000000c6c010723c */ /* 0x040fe20000001810 */
[----:B------:R-:W3:Y:S07]  /*ce40*/  LDSM.16.M88.4 R196, [R230+0x6080] ;  /* 0x00608000e6c4783b */ /* 0x000eee0000000200 */
        /* <DEDUP_REMOVED lines=10> */
[----:B------:R-:W3:Y:S07]  /*cef0*/  LDSM.16.M88.4 R192, [R234+0x8080] ;  /* 0x00808000eac0783b */ /* 0x000eee0000000200 */
[-C--:B--2---:R-:W-:Y:S01]  /*cf00*/  HMMA.16816.F32 R4, R212, R216.reuse, R4 ;  /* 0x000000d8d404723c */ /* 0x084fe20000001804 */
[----:B------:R-:W2:Y:S07]  /*cf10*/  LDSM.16.M88.4 R208, [R229+0x800] ;  /* 0x00080000e5d0783b */ /* 0x000eae0000000200 */
[C---:B-1----:R-:W-:Y:S08]  /*cf20*/  HMMA.16816.F32 R8, R220.reuse, R216, R8 ;  /* 0x000000d8dc08723c */ /* 0x042ff00000001808 */
        /* <DEDUP_REMOVED lines=8> */
[-C--:B---3--:R-:W-:Y:S08]  /*cfb0*/  HMMA.16816.F32 R36, R212, R196.reuse, R36 ;  /* 0x000000c4d424723c */ /* 0x088ff00000001824 */
[C---:B------:R-:W-:Y:S08]  /*cfc0*/  HMMA.16816.F32 R40, R220.reuse, R196, R40 ;  /* 0x000000c4dc28723c */ /* 0x040ff00000001828 */
[-C--:B------:R-:W-:Y:S01]  /*cfd0*/  HMMA.16816.F32 R44, R220, R198.reuse, R44 ;  /* 0x000000c6dc2c723c */ /* 0x080fe2000000182c */
[----:B------:R-:W-:Y:S07]  /*cfe0*/  LDSM.16.M88.4 R220, [R238] ;  /* 0x00000000eedc783b */ /* 0x000fee0000000200 */
[----:B------:R-:W-:Y:S01]  /*cff0*/  HMMA.16816.F32 R48, R212, R198, R48 ;  /* 0x000000c6d430723c */ /* 0x000fe20000001830 */
[----:B------:R-:W3:Y:S07]  /*d000*/  LDSM.16.M88.4 R196, [R224+0x6880] ;  /* 0x00688000e0c4783b */ /* 0x000eee0000000200 */
[-C--:B------:R-:W-:Y:S01]  /*d010*/  HMMA.16816.F32 R4, R192, R200.reuse, R4 ;  /* 0x000000c8c004723c */ /* 0x080fe20000001804 */
[----:B------:R-:W4:Y:S07]  /*d020*/  LDSM.16.M88.4 R212, [R231+0xe080] ;  /* 0x00e08000e7d4783b */ /* 0x000f2e0000000200 */
[C---:B------:R-:W-:Y:S08]  /*d030*/  HMMA.16816.F32 R8, R204.reuse, R200, R8 ;  /* 0x000000c8cc08723c */ /* 0x040ff00000001808 */
[-C--:B------:R-:W-:Y:S08]  /*d040*/  HMMA.16816.F32 R12, R204, R202.reuse, R12 ;  /* 0x000000cacc0c723c */ /* 0x080ff0000000180c */
[C---:B------:R-:W-:Y:S01]  /*d050*/  HMMA.16816.F32 R16, R192.reuse, R202, R16 ;  /* 0x000000cac010723c */ /* 0x040fe20000001810 */
[----:B------:R-:W3:Y:S07]  /*d060*/  LDSM.16.M88.4 R200, [R224+0x7080] ;  /* 0x00708000e0c8783b */ /* 0x000eee0000000200 */
[-C--:B--2---:R-:W-:Y:S08]  /*d070*/  HMMA.16816.F32 R20, R192, R208.reuse, R20 ;  /* 0x000000d0c014723c */ /* 0x084ff00000001814 */
        /* <DEDUP_REMOVED lines=9> */
[----:B------:R-:W2:Y:S07]  /*d110*/  LDSM.16.M88.4 R192, [R233+0xc080] ;  /* 0x00c08000e9c0783b */ /* 0x000eae0000000200 */
[-C--:B---3--:R-:W-:Y:S01]  /*d120*/  HMMA.16816.F32 R4, R140, R196.reuse, R4 ;  /* 0x000000c48c04723c */ /* 0x088fe20000001804 */
[----:B------:R-:W3:Y:S07]  /*d130*/  LDSM.16.M88.4 R216, [R233+0xe080] ;  /* 0x00e08000e9d8783b */ /* 0x000eee0000000200 */
        /* <DEDUP_REMOVED lines=33> */
[C---:B--2---:R-:W-:Y:S08]  /*d350*/  HMMA.16816.F32 R8, R204.reuse, R200, R8 ;  /* 0x000000c8cc08723c */ /* 0x044ff00000001808 */
[-C--:B------:R-:W-:Y:S08]  /*d360*/  HMMA.16816.F32 R12, R204, R202.reuse, R12 ;  /* 0x000000cacc0c723c */ /* 0x080ff0000000180c */
[C---:B------:R-:W-:Y:S08]  /*d370*/  HMMA.16816.F32 R16, R140.reuse, R202, R16 ;  /* 0x000000ca8c10723c */ /* 0x040ff00000001810 */
[-C--:B---3--:R-:W-:Y:S08]  /*d380*/  HMMA.16816.F32 R20, R140, R208.reuse, R20 ;  /* 0x000000d08c14723c */ /* 0x088ff00000001814 */
        /* <DEDUP_REMOVED lines=66> */
[----:B------:R2:W3:Y:S01]  /*d7b0*/  MUFU.TANH R205, R21 ;  /* 0x0000001500cd7308 */ /* 0x0004e20000002400 */
[----:B------:R-:W-:Y:S01]  /*d7c0*/  FMUL.FTZ R28, R28, c[0x0][0x320] ;  /* 0x0000c8001c1c7a20 */ /* 0x000fe20000410000 */
[C---:B------:R-:W-:Y:S04]  /*d7d0*/  HMMA.16816.F32 R40, R192.reuse, R8, R40 ;  /* 0x00000008c028723c */ /* 0x040fe80000001828 */
        /* <DEDUP_REMOVED lines=12> */
[----:B--2---:R-:W2:Y:S01]  /*d8a0*/  LDL.64 R20, [R1+0x38] ;  /* 0x0000380001147983 */ /* 0x004ea20000100a00 */
[----:B------:R-:W-:Y:S01]  /*d8b0*/  FMUL.FTZ R38, R38, c[0x0][0x320] ;  /* 0x0000c80026267a20 */ /* 0x000fe20000410000 */
[----:B---3--:R-:W-:Y:S01]  /*d8c0*/  FMNMX.FTZ R137, R205, R137, !PT ;  /* 0x00000089cd897209 */ /* 0x008fe20007810000 */
[----:B------:R-:W-:Y:S03]  /*d8d0*/  FMUL.FTZ R39, R39, c[0x0][0x320] ;  /* 0x0000c80027277a20 */ /* 0x000fe60000410000 */
        /* <DEDUP_REMOVED lines=9> */
[----:B-1----:R-:W2:Y:S01]  /*d970*/  LDL.64 R22, [R1+0x30] ;  /* 0x0000300001167983 */ /* 0x002ea20000100a00 */
[----:B------:R-:W-:Y:S02]  /*d980*/  FMUL.FTZ R49, R49, c[0x0][0x320] ;  /* 0x0000c80031317a20 */ /* 0x000fe40000410000 */
[----:B------:R-:W-:Y:S02]  /*d990*/  FMUL.FTZ R50, R50, c[0x0][0x320] ;  /* 0x0000c80032327a20 */ /* 0x000fe40000410000 */
[----:B------:R-:W-:Y:S01]  /*d9a0*/  FMUL.FTZ R51, R51, c[0x0][0x320] ;  /* 0x0000c80033337a20 */ /* 0x000fe20000410000 */
[----:B------:R-:W1:Y:S01]  /*d9b0*/  MUFU.TANH R204, R33 ;  /* 0x0000002100cc7308 */ /* 0x000e620000002400 */
[----:B------:R-:W-:Y:S02]  /*d9c0*/  FMUL.FTZ R42, R42, c[0x0][0x320] ;  /* 0x0000c8002a2a7a20 */ /* 0x000fe40000410000 */
[----:B------:R-:W-:Y:S01]  /*d9d0*/  FMUL.FTZ R43, R43, c[0x0][0x320] ;  /* 0x0000c8002b2b7a20 */ /* 0x000fe20000410000 */
[----:B---3--:R-:W-:Y:S01]  /*d9e0*/  FMNMX.FTZ R137, R203, R137, !PT ;  /* 0x00000089cb897209 */ /* 0x008fe20007810000 */
[----:B------:R-:W-:Y:S02]  /*d9f0*/  FMUL.FTZ R46, R46, c[0x0][0x320] ;  /* 0x0000c8002e2e7a20 */ /* 0x000fe40000410000 */
[----:B------:R-:W-:Y:S02]  /*da00*/  FMUL.FTZ R34, R34, c[0x0][0x320] ;  /* 0x0000c80022227a20 */ /* 0x000fe40000410000 */
[----:B------:R-:W-:Y:S01]  /*da10*/  FMUL.FTZ R30, R30, c[0x0][0x320] ;  /* 0x0000c8001e1e7a20 */ /* 0x000fe20000410000 */
[----:B------:R-:W3:Y:S01]  /*da20*/  MUFU.TANH R220, R25 ;  /* 0x0000001900dc7308 */ /* 0x000ee20000002400 */
[----:B------:R-:W-:Y:S01]  /*da30*/  FMUL.FTZ R31, R31, c[0x0][0x320] ;  /* 0x0000c8001f1f7a20 */ /* 0x000fe20000410000 */
[----:B----4-:R-:W-:Y:S08]  /*da40*/  FMNMX.FTZ R0, R221, R0, !PT ;  /* 0x00000000dd007209 */ /* 0x010ff00007810000 */
[----:B------:R-:W4:Y:S01]  /*da50*/  MUFU.TANH R211, R36 ;  /* 0x0000002400d37308 */ /* 0x000f220000002400 */
[----:B-1----:R-:W-:Y:S09]  /*da60*/  FMNMX.FTZ R137, R204, R137, !PT ;  /* 0x00000089cc897209 */ /* 0x002ff20007810000 */
[----:B------:R-:W1:Y:S01]  /*da70*/  MUFU.TANH R222, R28 ;  /* 0x0000001c00de7308 */ /* 0x000e620000002400 */
[----:B---3--:R-:W-:Y:S09]  /*da80*/  FMNMX.FTZ R0, R220, R0, !PT ;  /* 0x00000000dc007209 */ /* 0x008ff20007810000 */
[----:B------:R-:W3:Y:S01]  /*da90*/  MUFU.TANH R248, R37 ;  /* 0x0000002500f87308 */ /* 0x000ee20000002400 */
[----:B----4-:R-:W-:Y:S09]  /*daa0*/  FMNMX.FTZ R137, R211, R137, !PT ;  /* 0x00000089d3897209 */ /* 0x010ff20007810000 */
        /* <DEDUP_REMOVED lines=9> */
[----:B---3--:R-:W-:Y:S05]  /*db40*/  FMNMX.FTZ R137, R217, R137, !PT ;  /* 0x00000089d9897209 */ /* 0x008fea0007810000 */
[----:B------:R-:W3:Y:S04]  /*db50*/  SHFL.BFLY PT, R4, R137, 0x2, 0x1f ;  /* 0x0c401f0089047f89 */ /* 0x000ee800000e0000 */
[----:B------:R-:W3:Y:S01]  /*db60*/  MUFU.TANH R247, R44 ;  /* 0x0000002c00f77308 */ /* 0x000ee20000002400 */
[----:B----4-:R-:W-:Y:S09]  /*db70*/  FMNMX.FTZ R0, R219, R0, !PT ;  /* 0x00000000db007209 */ /* 0x010ff20007810000 */
[----:B------:R-:W4:Y:S01]  /*db80*/  MUFU.TANH R19, R19 ;  /* 0x0000001300137308 */ /* 0x000f220000002400 */
[----:B-1----:R-:W-:Y:S09]  /*db90*/  FMNMX.FTZ R0, R246, R0, !PT ;  /* 0x00000000f6007209 */ /* 0x002ff20007810000 */
[----:B------:R-:W1:Y:S01]  /*dba0*/  MUFU.TANH R244, R45 ;  /* 0x0000002d00f47308 */ /* 0x000e620000002400 */
[----:B---3--:R-:W-:Y:S02]  /*dbb0*/  FMNMX.FTZ R137, R137, R4, !PT ;  /* 0x0000000489897209 */ /* 0x008fe40007810000 */
[----:B------:R-:W-:Y:S02]  /*dbc0*/  FMNMX.FTZ R0, R247, R0, !PT ;  /* 0x00000000f7007209 */ /* 0x000fe40007810000 */
[----:B------:R-:W-:Y:S01]  /*dbd0*/  FMNMX.FTZ R4, R201, R139, !PT ;  /* 0x0000008bc9047209 */ /* 0x000fe20007810000 */
[----:B------:R-:W3:Y:S04]  /*dbe0*/  SHFL.BFLY PT, R6, R137, 0x1, 0x1f ;  /* 0x0c201f0089067f89 */ /* 0x000ee800000e0000 */
[----:B------:R-:W3:Y:S01]  /*dbf0*/  MUFU.TANH R207, R34 ;  /* 0x0000002200cf7308 */ /* 0x000ee20000002400 */
[----:B------:R-:W-:Y:S02]  /*dc00*/  FMNMX.FTZ R4, R202, R4, !PT ;  /* 0x00000004ca047209 */ /* 0x000fe40007810000 */
[----:B----4-:R-:W-:Y:S04]  /*dc10*/  FMNMX.FTZ R3, R19, R3, !PT ;  /* 0x0000000313037209 */ /* 0x010fe80007810000 */
[----:B------:R-:W-:Y:S03]  /*dc20*/  FMNMX.FTZ R3, R214, R3, !PT ;  /* 0x00000003d6037209 */ /* 0x000fe60007810000 */
[----:B------:R-:W4:Y:S01]  /*dc30*/  MUFU.TANH R208, R35 ;  /* 0x0000002300d07308 */ /* 0x000f220000002400 */
[----:B------:R-:W-:Y:S02]  /*dc40*/  FMNMX.FTZ R3, R209, R3, !PT ;  /* 0x00000003d1037209 */ /* 0x000fe40007810000 */
[----:B-1----:R-:W-:Y:S05]  /*dc50*/  FMNMX.FTZ R0, R244, R0, !PT ;  /* 0x00000000f4007209 */ /* 0x002fea0007810000 */
[----:B------:R-:W1:Y:S02]  /*dc60*/  SHFL.BFLY PT, R135, R0, 0x2, 0x1f ;  /* 0x0c401f0000877f89 */ /* 0x000e6400000e0000 */
[----:B------:R-:W1:Y:S01]  /*dc70*/  MUFU.TANH R245, R38 ;  /* 0x0000002600f57308 */ /* 0x000e620000002400 */
[----:B---3--:R-:W-:Y:S02]  /*dc80*/  FMNMX.FTZ R137, R137, R6, !PT ;  /* 0x0000000689897209 */ /* 0x008fe40007810000 */
[----:B------:R-:W-:Y:S03]  /*dc90*/  FMNMX.FTZ R3, R207, R3, !PT ;  /* 0x00000003cf037209 */ /* 0x000fe60007810000 */
[----:B------:R-:W-:Y:S04]  /*dca0*/  FMUL.FTZ R142, R137, c[0x0][0x2d0] ;  /* 0x0000b400898e7a20 */ /* 0x000fe80000410000 */
[----:B------:R-:W3:Y:S01]  /*dcb0*/  MUFU.TANH R33, R39 ;  /* 0x0000002700217308 */ /* 0x000ee20000002400 */
[----:B----4-:R-:W-:Y:S09]  /*dcc0*/  FMNMX.FTZ R3, R208, R3, !PT ;  /* 0x00000003d0037209 */ /* 0x010ff20007810000 */
[----:B------:R-:W4:Y:S01]  /*dcd0*/  MUFU.TANH R14, R14 ;  /* 0x0000000e000e7308 */ /* 0x000f220000002400 */
[----:B-1----:R-:W-:Y:S02]  /*dce0*/  FMNMX.FTZ R135, R0, R135, !PT ;  /* 0x0000008700877209 */ /* 0x002fe40007810000 */
[----:B------:R-:W-:Y:S07]  /*dcf0*/  FMNMX.FTZ R3, R245, R3, !PT ;  /* 0x00000003f5037209 */ /* 0x000fee0007810000 */
        /* <DEDUP_REMOVED lines=9> */
[----:B----4-:R-:W-:Y:S05]  /*dd90*/  FMNMX.FTZ R3, R218, R3, !PT ;  /* 0x00000003da037209 */ /* 0x010fea0007810000 */
[----:B------:R-:W4:Y:S04]  /*dda0*/  SHFL.BFLY PT, R5, R3, 0x2, 0x1f ;  /* 0x0c401f0003057f89 */ /* 0x000f2800000e0000 */
[----:B------:R-:W4:Y:S01]  /*ddb0*/  MUFU.TANH R195, R30 ;  /* 0x0000001e00c37308 */ /* 0x000f220000002400 */
[----:B-1----:R-:W-:Y:S01]  /*ddc0*/  FMNMX.FTZ R4, R194, R0, !PT ;  /* 0x00000000c2047209 */ /* 0x002fe20007810000 */
[----:B------:R-:W-:Y:S08]  /*ddd0*/  FMUL.FTZ R0, R47, c[0x0][0x320] ;  /* 0x0000c8002f007a20 */ /* 0x000ff00000410000 */
[----:B------:R1:W-:Y:S01]  /*dde0*/  MUFU.TANH R141, R0 ;  /* 0x00000000008d7308 */ /* 0x0003e20000002400 */
[----:B---3--:R-:W-:Y:S09]  /*ddf0*/  FMNMX.FTZ R4, R193, R4, !PT ;  /* 0x00000004c1047209 */ /* 0x008ff20007810000 */
[----:B------:R-:W3:Y:S01]  /*de00*/  MUFU.TANH R215, R31 ;  /* 0x0000001f00d77308 */ /* 0x000ee20000002400 */
[----:B----4-:R-:W-:Y:S02]  /*de10*/  FMNMX.FTZ R3, R3, R5, !PT ;  /* 0x0000000503037209 */ /* 0x010fe40007810000 */
[----:B------:R-:W-:Y:S01]  /*de20*/  FMNMX.FTZ R4, R195, R4, !PT ;  /* 0x00000004c3047209 */ /* 0x000fe20007810000 */
[----:B------:R-:W4:Y:S06]  /*de30*/  SHFL.BFLY PT, R5, R135, 0x1, 0x1f ;  /* 0x0c201f0087057f89 */ /* 0x000f2c00000e0000 */
[----:B------:R-:W4:Y:S01]  /*de40*/  MUFU.TANH R32, R42 ;  /* 0x0000002a00207308 */ /* 0x000f220000002400 */
[----:B-1----:R-:W-:Y:S01]  /*de50*/  FADD.FTZ R0, -R137, R2 ;  /* 0x0000000289007221 */ /* 0x002fe20000010100 */
[----:B------:R-:W1:Y:S03]  /*de60*/  SHFL.BFLY PT, R136, R3, 0x1, 0x1f ;  /* 0x0c201f0003887f89 */ /* 0x000e6600000e0000 */
[----:B------:R-:W-:Y:S05]  /*de70*/  FMUL.FTZ R0, R0, c[0x0][0x2d0] ;  /* 0x0000b40000007a20 */ /* 0x000fea0000410000 */
[----:B------:R-:W2:Y:S01]  /*de80*/  MUFU.TANH R223, R43 ;  /* 0x0000002b00df7308 */ /* 0x000ea20000002400 */
[----:B---3--:R-:W-:Y:S01]  /*de90*/  FMNMX.FTZ R2, R215, R4, !PT ;  /* 0x00000004d7027209 */ /* 0x008fe20007810000 */
[----:B------:R-:W-:Y:S08]  /*dea0*/  FFMA.FTZ R4, R196, c[0x0][0x2d0], -R142 ;  /* 0x0000b400c4047a23 */ /* 0x000ff0000001088e */
[----:B------:R3:W3:Y:S01]  /*deb0*/  MUFU.EX2 R134, R0 ;  /* 0x0000000000867308 */ /* 0x0006e20000000800 */
[----:B----4-:R-:W-:Y:S02]  /*dec0*/  FMNMX.FTZ R135, R135, R5, !PT ;  /* 0x0000000587877209 */ /* 0x010fe40007810000 */
[----:B------:R-:W-:Y:S03]  /*ded0*/  FMNMX.FTZ R2, R32, R2, !PT ;  /* 0x0000000220027209 */ /* 0x000fe60007810000 */
[----:B------:R-:W-:Y:S01]  /*dee0*/  FMUL.FTZ R192, R135, c[0x0][0x2d0] ;  /* 0x0000b40087c07a20 */ /* 0x000fe20000410000 */
[----:B-1----:R-:W-:Y:S03]  /*def0*/  FMNMX.FTZ R136, R3, R136, !PT ;  /* 0x0000008803887209 */ /* 0x002fe60007810000 */
[----:B------:R-:W1:Y:S01]  /*df00*/  MUFU.TANH R140, R46 ;  /* 0x0000002e008c7308 */ /* 0x000e620000002400 */
[----:B--2---:R-:W-:Y:S09]  /*df10*/  @P0 MOV R5, R23 ;  /* 0x0000001700050202 */ /* 0x004ff20000000f00 */
[----:B------:R-:W-:Y:S01]  /*df20*/  MUFU.EX2 R251, R4 ;  /* 0x0000000400fb7308 */ /* 0x000fe20000000800 */
[----:B---3--:R-:W-:Y:S01]  /*df30*/  FMNMX.FTZ R0, R223, R2, !PT ;  /* 0x00000002df007209 */ /* 0x008fe20007810000 */
[----:B------:R-:W-:Y:S02]  /*df40*/  FADD.FTZ R2, -R136, R132 ;  /* 0x0000008488027221 */ /* 0x000fe40000010100 */
[----:B------:R-:W-:Y:S02]  /*df50*/  FMUL.FTZ R48, R134, R188 ;  /* 0x000000bc86307220 */ /* 0x000fe40000410000 */
[----:B------:R-:W-:Y:S02]  /*df60*/  FMUL.FTZ R2, R2, c[0x0][0x2d0] ;  /* 0x0000b40002027a20 */ /* 0x000fe40000410000 */
[----:B------:R-:W-:Y:S02]  /*df70*/  FMUL.FTZ R49, R134, R189 ;  /* 0x000000bd86317220 */ /* 0x000fe40000410000 */
[----:B------:R2:W3:Y:S01]  /*df80*/  MUFU.EX2 R133, R2 ;  /* 0x0000000200857308 */ /* 0x0004e20000000800 */
[----:B-1----:R-:W-:Y:S01]  /*df90*/  FMNMX.FTZ R0, R140, R0, !PT ;  /* 0x000000008c007209 */ /* 0x002fe20007810000 */
[C---:B------:R-:W-:Y:S02]  /*dfa0*/  FMUL.FTZ R52, R134.reuse, R52 ;  /* 0x0000003486347220 */ /* 0x040fe40000410000 */
[C---:B------:R-:W-:Y:S01]  /*dfb0*/  FMUL.FTZ R53, R134.reuse, R53 ;  /* 0x0000003586357220 */ /* 0x040fe20000410000 */
[----:B------:R-:W-:Y:S01]  /*dfc0*/  FMNMX.FTZ R0, R141, R0, !PT ;  /* 0x000000008d007209 */ /* 0x000fe20007810000 */
[C---:B------:R-:W-:Y:S02]  /*dfd0*/  FMUL.FTZ R64, R134.reuse, R64 ;  /* 0x0000004086407220 */ /* 0x040fe40000410000 */
[C---:B------:R-:W-:Y:S02]  /*dfe0*/  FMUL.FTZ R65, R134.reuse, R65 ;  /* 0x0000004186417220 */ /* 0x040fe40000410000 */
[----:B------:R-:W1:Y:S01]  /*dff0*/  SHFL.BFLY PT, R3, R0, 0x2, 0x1f ;  /* 0x0c401f0000037f89 */ /* 0x000e6200000e0000 */
[C---:B------:R-:W-:Y:S02]  /*e000*/  FMUL.FTZ R68, R134.reuse, R68 ;  /* 0x0000004486447220 */ /* 0x040fe40000410000 */
[C---:B------:R-:W-:Y:S02]  /*e010*/  FMUL.FTZ R69, R134.reuse, R69 ;  /* 0x0000004586457220 */ /* 0x040fe40000410000 */
        /* <DEDUP_REMOVED lines=8> */
[C---:B---3--:R-:W-:Y:S01]  /*e0a0*/  FMUL.FTZ R34, R133.reuse, R174 ;  /* 0x000000ae85227220 */ /* 0x048fe20000410000 */
[----:B------:R-:W-:Y:S01]  /*e0b0*/  MOV R174, R242 ;  /* 0x000000f200ae7202 */ /* 0x000fe20000000f00 */
[----:B------:R2:W3:Y:S01]  /*e0c0*/  MUFU.EX2 R132, R2 ;  /* 0x0000000200847308 */ /* 0x0004e20000000800 */
[----:B-1----:R-:W-:Y:S01]  /*e0d0*/  FMNMX.FTZ R0, R0, R3, !PT ;  /* 0x0000000300007209 */ /* 0x002fe20007810000 */
        /* <DEDUP_REMOVED lines=13> */
[----:B------:R1:W-:Y:S01]  /*e1b0*/  MUFU.EX2 R210, R2 ;  /* 0x0000000200d27308 */ /* 0x0003e20000000800 */
[----:B---3--:R-:W-:Y:S02]  /*e1c0*/  FMUL.FTZ R40, R132, R180 ;  /* 0x000000b484287220 */ /* 0x008fe40000410000 */
[--C-:B------:R-:W-:Y:S02]  /*e1d0*/  FFMA.FTZ R3, R198, c[0x0][0x2d0], -R143.reuse ;  /* 0x0000b400c6037a23 */ /* 0x100fe4000001088f */
[--C-:B------:R-:W-:Y:S02]  /*e1e0*/  FFMA.FTZ R4, R19, c[0x0][0x2d0], -R143.reuse ;  /* 0x0000b40013047a23 */ /* 0x100fe4000001088f */
[----:B------:R-:W-:Y:S02]  /*e1f0*/  FMUL.FTZ R19, R133, R159 ;  /* 0x0000009f85137220 */ /* 0x000fe40000410000 */
        /* <DEDUP_REMOVED lines=10> */
[--C-:B-1----:R-:W-:Y:S02]  /*e2a0*/  FFMA.FTZ R2, R16, c[0x0][0x2d0], -R142.reuse ;  /* 0x0000b40010027a23 */ /* 0x102fe4000001088e */
[----:B------:R-:W-:Y:S02]  /*e2b0*/  FMUL.FTZ R16, R134, R156 ;  /* 0x0000009c86107220 */ /* 0x000fe40000410000 */
[C---:B------:R-:W-:Y:S01]  /*e2c0*/  FMUL.FTZ R73, R132.reuse, R73 ;  /* 0x0000004984497220 */ /* 0x040fe20000410000 */
[----:B------:R1:W-:Y:S01]  /*e2d0*/  MUFU.EX2 R250, R2 ;  /* 0x0000000200fa7308 */ /* 0x0003e20000000800 */
[C---:B------:R-:W-:Y:S02]  /*e2e0*/  FMUL.FTZ R76, R132.reuse, R76 ;  /* 0x0000004c844c7220 */ /* 0x040fe40000410000 */
[C---:B------:R-:W-:Y:S02]  /*e2f0*/  FMUL.FTZ R77, R132.reuse, R77 ;  /* 0x0000004d844d7220 */ /* 0x040fe40000410000 */
[--C-:B--2---:R-:W-:Y:S02]  /*e300*/  FFMA.FTZ R3, R197, c[0x0][0x2d0], -R143.reuse ;  /* 0x0000b400c5037a23 */ /* 0x104fe4000001088f */
[C---:B------:R-:W-:Y:S02]  /*e310*/  FMUL.FTZ R86, R133.reuse, R86 ;  /* 0x0000005685567220 */ /* 0x040fe40000410000 */
[C---:B------:R-:W-:Y:S01]  /*e320*/  FMUL.FTZ R87, R133.reuse, R87 ;  /* 0x0000005785577220 */ /* 0x040fe20000410000 */
[----:B------:R2:W-:Y:S01]  /*e330*/  MUFU.EX2 R29, R3 ;  /* 0x00000003001d7308 */ /* 0x0005e20000000800 */
[C---:B------:R-:W-:Y:S02]  /*e340*/  FMUL.FTZ R88, R132.reuse, R88 ;  /* 0x0000005884587220 */ /* 0x040fe40000410000 */
[C---:B------:R-:W-:Y:S01]  /*e350*/  FMUL.FTZ R89, R132.reuse, R89 ;  /* 0x0000005984597220 */ /* 0x040fe20000410000 */
[----:B---3--:R-:W-:Y:S01]  /*e360*/  @P0 MOV R4, R20 ;  /* 0x0000001400040202 */ /* 0x008fe20000000f00 */
[C---:B------:R-:W-:Y:S02]  /*e370*/  FMUL.FTZ R92, R132.reuse, R92 ;  /* 0x0000005c845c7220 */ /* 0x040fe40000410000 */
[----:B------:R-:W-:Y:S02]  /*e380*/  FMUL.FTZ R93, R132, R93 ;  /* 0x0000005d845d7220 */ /* 0x000fe40000410000 */
[C---:B------:R-:W-:Y:S02]  /*e390*/  FMUL.FTZ R97, R134.reuse, R97 ;  /* 0x0000006186617220 */ /* 0x040fe40000410000 */
[C---:B------:R-:W-:Y:S02]  /*e3a0*/  FMUL.FTZ R98, R133.reuse, R98 ;  /* 0x0000006285627220 */ /* 0x040fe40000410000 */
[----:B------:R-:W-:Y:S02]  /*e3b0*/  FMUL.FTZ R99, R133, R99 ;  /* 0x0000006385637220 */ /* 0x000fe40000410000 */
[----:B-1----:R-:W-:Y:S02]  /*e3c0*/  FFMA.FTZ R2, R17, c[0x0][0x2d0], -R142 ;  /* 0x0000b40011027a23 */ /* 0x002fe4000001088e */
[C---:B------:R-:W-:Y:S02]  /*e3d0*/  FMUL.FTZ R17, R134.reuse, R157 ;  /* 0x0000009d86117220 */ /* 0x040fe40000410000 */
[----:B------:R1:W3:Y:S01]  /*e3e0*/  MUFU.EX2 R213, R2 ;  /* 0x0000000200d57308 */ /* 0x0002e20000000800 */
[C---:B------:R-:W-:Y:S02]  /*e3f0*/  FMUL.FTZ R100, R134.reuse, R100 ;  /* 0x0000006486647220 */ /* 0x040fe40000410000 */
[----:B------:R-:W-:Y:S02]  /*e400*/  FMUL.FTZ R101, R134, R101 ;  /* 0x0000006586657220 */ /* 0x000fe40000410000 */
[----:B--2---:R-:W-:Y:S02]  /*e410*/  FFMA.FTZ R3, R18, c[0x0][0x2d0], -R143 ;  /* 0x0000b40012037a23 */ /* 0x004fe4000001088f */
[C---:B------:R-:W-:Y:S02]  /*e420*/  FMUL.FTZ R18, R133.reuse, R158 ;  /* 0x0000009e85127220 */ /* 0x040fe40000410000 */
[C---:B------:R-:W-:Y:S01]  /*e430*/  FMUL.FTZ R102, R133.reuse, R102 ;  /* 0x0000006685667220 */ /* 0x040fe20000410000 */
[----:B------:R2:W-:Y:S01]  /*e440*/  MUFU.EX2 R249, R3 ;  /* 0x0000000300f97308 */ /* 0x0005e20000000800 */
[C---:B------:R-:W-:Y:S02]  /*e450*/  FMUL.FTZ R103, R133.reuse, R103 ;  /* 0x0000006785677220 */ /* 0x040fe40000410000 */
[C---:B------:R-:W-:Y:S02]  /*e460*/  FMUL.FTZ R104, R132.reuse, R104 ;  /* 0x0000006884687220 */ /* 0x040fe40000410000 */
[C---:B------:R-:W-:Y:S02]  /*e470*/  FMUL.FTZ R105, R132.reuse, R105 ;  /* 0x0000006984697220 */ /* 0x040fe40000410000 */
[C---:B------:R-:W-:Y:S02]  /*e480*/  FMUL.FTZ R108, R132.reuse, R108 ;  /* 0x0000006c846c7220 */ /* 0x040fe40000410000 */
[----:B------:R-:W-:Y:S02]  /*e490*/  FMUL.FTZ R109, R132, R109 ;  /* 0x0000006d846d7220 */ /* 0x000fe40000410000 */
[C---:B------:R-:W-:Y:S02]  /*e4a0*/  FMUL.FTZ R112, R134.reuse, R112 ;  /* 0x0000007086707220 */ /* 0x040fe40000410000 */
[C---:B------:R-:W-:Y:S01]  /*e4b0*/  FMUL.FTZ R113, R134.reuse, R113 ;  /* 0x0000007186717220 */ /* 0x040fe20000410000 */
[----:B-1----:R-:W2:Y:S01]  /*e4c0*/  SHFL.BFLY PT, R2, R0, 0x1, 0x1f ;  /* 0x0c201f0000027f89 */ /* 0x002ea200000e0000 */
[----:B---3--:R-:W-:Y:S01]  /*e4d0*/  MOV R197, R213 ;  /* 0x000000d500c57202 */ /* 0x008fe20000000f00 */
[C---:B------:R-:W-:Y:S02]  /*e4e0*/  FMUL.FTZ R114, R133.reuse, R114 ;  /* 0x0000007285727220 */ /* 0x040fe40000410000 */
[C---:B------:R-:W-:Y:S02]  /*e4f0*/  FMUL.FTZ R115, R133.reuse, R115 ;  /* 0x0000007385737220 */ /* 0x040fe40000410000 */
        /* <DEDUP_REMOVED lines=8> */
[----:B------:R-:W-:Y:S01]  /*e580*/  FMUL.FTZ R128, R134, R128 ;  /* 0x0000008086807220 */ /* 0x000fe20000410000 */
[----:B--2---:R-:W-:Y:S01]  /*e590*/  FMNMX.FTZ R3, R0, R2, !PT ;  /* 0x0000000200037209 */ /* 0x004fe20007810000 */
[----:B------:R-:W-:Y:S01]  /*e5a0*/  FMUL.FTZ R129, R134, R129 ;  /* 0x0000008186817220 */ /* 0x000fe20000410000 */
[----:B------:R-:W-:Y:S01]  /*e5b0*/  MOV R2, UR26 ;  /* 0x0000001a00027c02 */ /* 0x000fe20008000f00 */
[----:B------:R-:W-:Y:S02]  /*e5c0*/  FMUL.FTZ R130, R133, R130 ;  /* 0x0000008285827220 */ /* 0x000fe40000410000 */
[----:B------:R-:W-:Y:S01]  /*e5d0*/  FADD.FTZ R0, -R3, R139 ;  /* 0x0000008b03007221 */ /* 0x000fe20000010100 */
[----:B------:R-:W-:Y:S01]  /*e5e0*/  MOV R139, R246 ;  /* 0x000000f6008b7202 */ /* 0x000fe20000000f00 */
[----:B------:R-:W-:Y:S04]  /*e5f0*/  @P0 IMAD.WIDE.U32 R4, R2, 0x30, R4 ;  /* 0x0000003002040825 */ /* 0x000fe800078e0004 */
[--C-:B------:R-:W-:Y:S01]  /*e600*/  FFMA.FTZ R2, R200, c[0x0][0x2d0], -R192.reuse ;  /* 0x0000b400c8027a23 */ /* 0x100fe200000108c0 */
[----:B------:R-:W-:Y:S01]  /*e610*/  @P0 SHF.L.U32 R6, R4, 0x1, RZ ;  /* 0x0000000104060819 */ /* 0x000fe200000006ff */
[----:B------:R-:W-:Y:S01]  /*e620*/  FMUL.FTZ R0, R0, c[0x0][0x2d0] ;  /* 0x0000b40000007a20 */ /* 0x000fe20000410000 */
[----:B------:R-:W-:Y:S01]  /*e630*/  @P0 IADD3 R5, R5, UR24, RZ ;  /* 0x0000001805050c10 */ /* 0x000fe2000fffe0ff */
[----:B------:R1:W-:Y:S01]  /*e640*/  MUFU.EX2 R28, R2 ;  /* 0x00000002001c7308 */ /* 0x0003e20000000800 */
[C---:B------:R-:W-:Y:S01]  /*e650*/  @P0 IADD3 R8, P5, R6.reuse, 0x80, RZ ;  /* 0x0000008006080810 */ /* 0x040fe20007fbe0ff */
[----:B------:R-:W-:Y:S01]  /*e660*/  @UP0 USHF.L.U32 UR24, UR4, 0x5, URZ ;  /* 0x0000000504180899 */ /* 0x000fe2000800063f */
[----:B------:R-:W-:Y:S01]  /*e670*/  @P0 IADD3 R6, P1, R6, c[0x0][0x1c8], RZ ;  /* 0x0000720006060a10 */ /* 0x000fe20007f3e0ff */
[----:B------:R-:W-:Y:S01]  /*e680*/  FMUL.FTZ R131, R133, R131 ;  /* 0x0000008385837220 */ /* 0x000fe20000410000 */
[----:B------:R-:W-:Y:S01]  /*e690*/  @P0 SHF.L.U64.HI R5, R4, 0x1, R5 ;  /* 0x0000000104050819 */ /* 0x000fe20000010205 */
[----:B------:R-:W-:Y:S01]  /*e6a0*/  UISETP.GT.AND UP0, UPT, UR23, UR22, UPT ;  /* 0x000000161700728c */ /* 0x000fe2000bf04270 */
[----:B------:R-:W-:Y:S02]  /*e6b0*/  @P0 IADD3 R8, P2, R8, c[0x0][0x1c8], RZ ;  /* 0x0000720008080a10 */ /* 0x000fe40007f5e0ff */
[----:B------:R-:W-:Y:S01]  /*e6c0*/  @P0 IADD3.X R7, R5, c[0x0][0x1cc], RZ, P1, !PT ;  /* 0x0000730005070a10 */ /* 0x000fe20000ffe4ff */
[----:B------:R-:W2:Y:S01]  /*e6d0*/  MUFU.EX2 R0, R0 ;  /* 0x0000000000007308 */ /* 0x000ea20000000800 */
[----:B------:R-:W-:Y:S01]  /*e6e0*/  @P0 IADD3.X R9, RZ, c[0x0][0x1cc], R5, P2, P5 ;  /* 0x00007300ff090a10 */ /* 0x000fe200017ea405 */
[----:B------:R-:W-:Y:S01]  /*e6f0*/  UMOV UR23, UR13 ;  /* 0x0000000d00177c82 */ /* 0x000fe20008000000 */
[----:B------:R-:W-:Y:S01]  /*e700*/  @P0 IADD3 R4, P1, R6, UR24, RZ ;  /* 0x0000001806040c10 */ /* 0x000fe2000ff3e0ff */
[----:B------:R3:W-:Y:S01]  /*e710*/  @P0 LDGSTS.E.BYPASS.LTC128B.128 [R243+0x5080], [R6.64], !P4 ;  /* 0x0508000006f30fae */ /* 0x0007e2000e101d54 */
[----:B------:R-:W-:Y:S01]  /*e720*/  MOV R200, R32 ;  /* 0x0000002000c87202 */ /* 0x000fe20000000f00 */
[----:B------:R-:W-:Y:S01]  /*e730*/  FMUL.FTZ R32, R134, R172 ;  /* 0x000000ac86207220 */ /* 0x000fe20000410000 */
[----:B------:R-:W-:Y:S02]  /*e740*/  @P0 IADD3.X R5, R7, UR25, RZ, P1, !PT ;  /* 0x0000001907050c10 */ /* 0x000fe40008ffe4ff */
[----:B------:R-:W-:Y:S03]  /*e750*/  MOV R172, R245 ;  /* 0x000000f500ac7202 */ /* 0x000fe60000000f00 */
[----:B------:R4:W-:Y:S01]  /*e760*/  @P0 LDGSTS.E.BYPASS.LTC128B.128 [R243+0x6880], [R8.64], !P3 ;  /* 0x0688000008f30fae */ /* 0x0009e2000d901d54 */
[--C-:B-1----:R-:W-:Y:S04]  /*e770*/  FFMA.FTZ R2, R199, c[0x0][0x2d0], -R192.reuse ;  /* 0x0000b400c7027a23 */ /* 0x102fe800000108c0 */
[----:B------:R1:W-:Y:S03]  /*e780*/  MUFU.EX2 R25, R2 ;  /* 0x0000000200197308 */ /* 0x0003e60000000800 */
[----:B------:R1:W-:Y:S01]  /*e790*/  @P0 LDGSTS.E.BYPASS.LTC128B.128 [R243+0x5880], [R4.64], !P4 ;  /* 0x0588000004f30fae */ /* 0x0003e2000e101d54 */
[C---:B--2---:R-:W-:Y:S02]  /*e7a0*/  FMUL.FTZ R10, R0.reuse, R150 ;  /* 0x00000096000a7220 */ /* 0x044fe40000410000 */
[C---:B------:R-:W-:Y:S05]  /*e7b0*/  FMUL.FTZ R11, R0.reuse, R151 ;  /* 0x00000097000b7220 */ /* 0x040fea0000410000 */
[----:B------:R2:W-:Y:S01]  /*e7c0*/  @P0 LDGSTS.E.BYPASS.LTC128B.128 [R243+0x7080], [R4.64+0x80], !P3 ;  /* 0x0708008004f30fae */ /* 0x0005e2000d901d54 */
[C---:B------:R-:W-:Y:S01]  /*e7d0*/  FMUL.FTZ R26, R0.reuse, R166 ;  /* 0x000000a6001a7220 */ /* 0x040fe20000410000 */
[----:B------:R-:W-:Y:S01]  /*e7e0*/  MOV R166, R251 ;  /* 0x000000fb00a67202 */ /* 0x000fe20000000f00 */
[----:B------:R-:W-:Y:S01]  /*e7f0*/  FMUL.FTZ R27, R0, R167 ;  /* 0x000000a7001b7220 */ /* 0x000fe20000410000 */
[----:B---3--:R-:W-:Y:S01]  /*e800*/  @P0 IADD3 R6, P2, R4, UR24, RZ ;  /* 0x0000001804060c10 */ /* 0x008fe2000ff5e0ff */
[C---:B------:R-:W-:Y:S01]  /*e810*/  FMUL.FTZ R30, R0.reuse, R170 ;  /* 0x000000aa001e7220 */ /* 0x040fe20000410000 */
[----:B------:R-:W-:Y:S01]  /*e820*/  MOV R167, R28 ;  /* 0x0000001c00a77202 */ /* 0x000fe20000000f00 */
[C---:B------:R-:W-:Y:S01]  /*e830*/  FMUL.FTZ R31, R0.reuse, R171 ;  /* 0x000000ab001f7220 */ /* 0x040fe20000410000 */
[----:B------:R-:W-:Y:S01]  /*e840*/  @P0 IADD3.X R7, R5, UR25, RZ, P2, !PT ;  /* 0x0000001905070c10 */ /* 0x000fe200097fe4ff */
[----:B------:R-:W-:Y:S01]  /*e850*/  FMUL.FTZ R42, R0, R182 ;  /* 0x000000b6002a7220 */ /* 0x000fe20000410000 */
[----:B------:R-:W-:Y:S01]  /*e860*/  MOV R170, R248 ;  /* 0x000000f800aa7202 */ /* 0x000fe20000000f00 */
[----:B----4-:R-:W-:Y:S01]  /*e870*/  FMUL.FTZ R9, R132, R149 ;  /* 0x0000009584097220 */ /* 0x010fe20000410000 */
[----:B------:R-:W-:Y:S01]  /*e880*/  MOV R171, R247 ;  /* 0x000000f700ab7202 */ /* 0x000fe20000000f00 */
[----:B------:R3:W-:Y:S01]  /*e890*/  @P0 LDGSTS.E.BYPASS.LTC128B.128 [R243+0x6080], [R6.64], !P4 ;  /* 0x0608000006f30fae */ /* 0x0007e2000e101d54 */
[--C-:B-1----:R-:W-:Y:S02]  /*e8a0*/  FFMA.FTZ R2, R12, c[0x0][0x2d0], -R192.reuse ;  /* 0x0000b4000c027a23 */ /* 0x102fe400000108c0 */
[----:B------:R-:W-:Y:S02]  /*e8b0*/  FMUL.FTZ R12, R132, R152 ;  /* 0x00000098840c7220 */ /* 0x000fe40000410000 */
[----:B------:R1:W-:Y:S01]  /*e8c0*/  MUFU.EX2 R199, R2 ;  /* 0x0000000200c77308 */ /* 0x0003e20000000800 */
[C---:B------:R-:W-:Y:S01]  /*e8d0*/  FMUL.FTZ R43, R0.reuse, R183 ;  /* 0x000000b7002b7220 */ /* 0x040fe20000410000 */
[----:B------:R-:W-:Y:S01]  /*e8e0*/  MOV R183, R172 ;  /* 0x000000ac00b77202 */ /* 0x000fe20000000f00 */
[----:B------:R3:W-:Y:S01]  /*e8f0*/  @P0 LDGSTS.E.BYPASS.LTC128B.128 [R243+0x7880], [R6.64+0x80], !P3 ;  /* 0x0788008006f30fae */ /* 0x0007e2000d901d54 */
[C---:B------:R-:W-:Y:S01]  /*e900*/  FMUL.FTZ R46, R0.reuse, R186 ;  /* 0x000000ba002e7220 */ /* 0x040fe20000410000 */
[----:B------:R-:W-:Y:S01]  /*e910*/  MOV R172, R167 ;  /* 0x000000a700ac7202 */ /* 0x000fe20000000f00 */
[C---:B------:R-:W-:Y:S01]  /*e920*/  FMUL.FTZ R47, R0.reuse, R187 ;  /* 0x000000bb002f7220 */ /* 0x040fe20000410000 */
[----:B------:R-:W-:Y:S01]  /*e930*/  PLOP3.LUT P0, PT, PT, PT, UP0, 0x80, 0x0 ;  /* 0x000000000000781c */ /* 0x000fe20003f0f008 */
[----:B------:R-:W-:Y:S02]  /*e940*/  FMUL.FTZ R58, R0, R58 ;  /* 0x0000003a003a7220 */ /* 0x000fe40000410000 */
[----:B--2---:R-:W-:Y:S01]  /*e950*/  FMUL.FTZ R5, R134, R145 ;  /* 0x0000009186057220 */ /* 0x004fe20000410000 */
[----:B------:R-:W2:Y:S01]  /*e960*/  LDSM.16.MT88.4 R20, [R225+0x2080] ;  /* 0x00208000e114783b */ /* 0x000ea20000004200 */
[----:B------:R-:W-:Y:S01]  /*e970*/  F2FP.PACK_AB R145, R29, R252 ;  /* 0x000000fc1d91723e */ /* 0x000fe200000000ff */
[C---:B------:R-:W-:Y:S02]  /*e980*/  FMUL.FTZ R59, R0.reuse, R59 ;  /* 0x0000003b003b7220 */ /* 0x040fe40000410000 */
[C---:B------:R-:W-:Y:S02]  /*e990*/  FMUL.FTZ R62, R0.reuse, R62 ;  /* 0x0000003e003e7220 */ /* 0x040fe40000410000 */
[C---:B------:R-:W-:Y:S02]  /*e9a0*/  FMUL.FTZ R63, R0.reuse, R63 ;  /* 0x0000003f003f7220 */ /* 0x040fe40000410000 */
[----:B------:R-:W4:Y:S01]  /*e9b0*/  LDSM.16.MT88.4 R36, [R226+0x2080] ;  /* 0x00208000e224783b */ /* 0x000f220000004200 */
[C---:B------:R-:W-:Y:S02]  /*e9c0*/  FMUL.FTZ R74, R0.reuse, R74 ;  /* 0x0000004a004a7220 */ /* 0x040fe40000410000 */
[----:B------:R-:W-:Y:S02]  /*e9d0*/  FMUL.FTZ R75, R0, R75 ;  /* 0x0000004b004b7220 */ /* 0x000fe40000410000 */
[----:B-1----:R-:W-:Y:S02]  /*e9e0*/  FFMA.FTZ R2, R13, c[0x0][0x2d0], -R192 ;  /* 0x0000b4000d027a23 */ /* 0x002fe400000108c0 */
[----:B------:R-:W-:Y:S01]  /*e9f0*/  FMUL.FTZ R13, R132, R153 ;  /* 0x00000099840d7220 */ /* 0x000fe20000410000 */
[----:B------:R-:W-:Y:S01]  /*ea00*/  LDSM.16.MT88.4 R156, [R227+0x2080] ;  /* 0x00208000e39c783b */ /* 0x000fe20000004200 */
[----:B------:R-:W1:Y:S01]  /*ea10*/  MUFU.EX2 R196, R2 ;  /* 0x0000000200c47308 */ /* 0x000e620000000800 */
[----:B------:R-:W-:Y:S02]  /*ea20*/  FMUL.FTZ R78, R0, R78 ;  /* 0x0000004e004e7220 */ /* 0x000fe40000410000 */
[----:B---3--:R-:W-:Y:S01]  /*ea30*/  FMUL.FTZ R6, R133, R146 ;  /* 0x0000009285067220 */ /* 0x008fe20000410000 */
[----:B------:R-:W-:Y:S01]  /*ea40*/  F2FP.PACK_AB R146, R197, R250 ;  /* 0x000000fac592723e */ /* 0x000fe200000000ff */
[----:B------:R-:W-:Y:S01]  /*ea50*/  FMUL.FTZ R7, R133, R147 ;  /* 0x0000009385077220 */ /* 0x000fe20000410000 */
[----:B------:R-:W-:Y:S01]  /*ea60*/  F2FP.PACK_AB R147, R198, R249 ;  /* 0x000000f9c693723e */ /* 0x000fe200000000ff */
[C---:B------:R-:W-:Y:S01]  /*ea70*/  FMUL.FTZ R79, R0.reuse, R79 ;  /* 0x0000004f004f7220 */ /* 0x040fe20000410000 */
[----:B------:R-:W-:Y:S01]  /*ea80*/  LDSM.16.MT88.4 R188, [R228+0x3080] ;  /* 0x00308000e4bc783b */ /* 0x000fe20000004200 */
[C---:B------:R-:W-:Y:S02]  /*ea90*/  FMUL.FTZ R90, R0.reuse, R90 ;  /* 0x0000005a005a7220 */ /* 0x040fe40000410000 */
[C---:B------:R-:W-:Y:S02]  /*eaa0*/  FMUL.FTZ R91, R0.reuse, R91 ;  /* 0x0000005b005b7220 */ /* 0x040fe40000410000 */
[C---:B------:R-:W-:Y:S02]  /*eab0*/  FMUL.FTZ R94, R0.reuse, R94 ;  /* 0x0000005e005e7220 */ /* 0x040fe40000410000 */
[C---:B------:R-:W-:Y:S01]  /*eac0*/  FMUL.FTZ R95, R0.reuse, R95 ;  /* 0x0000005f005f7220 */ /* 0x040fe20000410000 */
[----:B------:R-:W0:Y:S01]  /*ead0*/  LDGDEPBAR ;  /* 0x00000000000079af */ /* 0x000e220000000000 */
[C---:B------:R-:W-:Y:S02]  /*eae0*/  FMUL.FTZ R106, R0.reuse, R106 ;  /* 0x0000006a006a7220 */ /* 0x040fe40000410000 */
[C---:B------:R-:W-:Y:S02]  /*eaf0*/  FMUL.FTZ R107, R0.reuse, R107 ;  /* 0x0000006b006b7220 */ /* 0x040fe40000410000 */
[C---:B------:R-:W-:Y:S02]  /*eb00*/  FMUL.FTZ R110, R0.reuse, R110 ;  /* 0x0000006e006e7220 */ /* 0x040fe40000410000 */
[----:B------:R-:W-:Y:S01]  /*eb10*/  FMUL.FTZ R111, R0, R111 ;  /* 0x0000006f006f7220 */ /* 0x000fe20000410000 */
[----:B-1----:R-:W-:Y:S01]  /*eb20*/  F2FP.PACK_AB R150, R196, R199 ;  /* 0x000000c7c496723e */ /* 0x002fe200000000ff */
[----:B------:R-:W-:Y:S02]  /*eb30*/  FMUL.FTZ R2, R3, c[0x0][0x2d0] ;  /* 0x0000b40003027a20 */ /* 0x000fe40000410000 */
[----:B------:R-:W-:Y:S02]  /*eb40*/  FMUL.FTZ R122, R0, R122 ;  /* 0x0000007a007a7220 */ /* 0x000fe40000410000 */
[--C-:B------:R-:W-:Y:S01]  /*eb50*/  FFMA.FTZ R4, R202, c[0x0][0x2d0], -R2.reuse ;  /* 0x0000b400ca047a23 */ /* 0x100fe20000010802 */
[----:B------:R-:W-:Y:S01]  /*eb60*/  MOV R202, R211 ;  /* 0x000000d300ca7202 */ /* 0x000fe20000000f00 */
[--C-:B------:R-:W-:Y:S01]  /*eb70*/  FFMA.FTZ R8, R201, c[0x0][0x2d0], -R2.reuse ;  /* 0x0000b400c9087a23 */ /* 0x100fe20000010802 */
[----:B------:R-:W-:Y:S01]  /*eb80*/  MOV R201, R210 ;  /* 0x000000d200c97202 */ /* 0x000fe20000000f00 */
[----:B------:R1:W-:Y:S01]  /*eb90*/  MUFU.EX2 R211, R4 ;  /* 0x0000000400d37308 */ /* 0x0003e20000000800 */
[----:B------:R-:W-:Y:S01]  /*eba0*/  MOV R181, R202 ;  /* 0x000000ca00b57202 */ /* 0x000fe20000000f00 */
[C---:B------:R-:W-:Y:S02]  /*ebb0*/  FMUL.FTZ R123, R0.reuse, R123 ;  /* 0x0000007b007b7220 */ /* 0x040fe40000410000 */
[C---:B------:R-:W-:Y:S02]  /*ebc0*/  FMUL.FTZ R126, R0.reuse, R126 ;  /* 0x0000007e007e7220 */ /* 0x040fe40000410000 */
[----:B------:R-:W-:Y:S02]  /*ebd0*/  FMUL.FTZ R127, R0, R127 ;  /* 0x0000007f007f7220 */ /* 0x000fe40000410000 */
[--C-:B------:R-:W-:Y:S02]  /*ebe0*/  FFMA.FTZ R140, R140, c[0x0][0x2d0], -R2.reuse ;  /* 0x0000b4008c8c7a23 */ /* 0x100fe40000010802 */
[----:B------:R-:W3:Y:S01]  /*ebf0*/  MUFU.EX2 R210, R8 ;  /* 0x0000000800d27308 */ /* 0x000ee20000000800 */
[--C-:B-1----:R-:W-:Y:S02]  /*ec00*/  FFMA.FTZ R4, R14, c[0x0][0x2d0], -R2.reuse ;  /* 0x0000b4000e047a23 */ /* 0x102fe40000010802 */
[----:B------:R-:W-:Y:S07]  /*ec10*/  FMUL.FTZ R14, R0, R154 ;  /* 0x0000009a000e7220 */ /* 0x000fee0000410000 */
[----:B------:R1:W-:Y:S01]  /*ec20*/  MUFU.EX2 R212, R4 ;  /* 0x0000000400d47308 */ /* 0x0003e20000000800 */
[----:B---3--:R-:W-:Y:S01]  /*ec30*/  F2FP.PACK_AB R149, R211, R210 ;  /* 0x000000d2d395723e */ /* 0x008fe200000000ff */
[C---:B------:R-:W-:Y:S01]  /*ec40*/  FMUL.FTZ R8, R132.reuse, R148 ;  /* 0x0000009484087220 */ /* 0x040fe20000410000 */
[----:B------:R-:W-:Y:S01]  /*ec50*/  F2FP.PACK_AB R148, R25, R28 ;  /* 0x0000001c1994723e */ /* 0x000fe200000000ff */
[----:B------:R-:W-:Y:S01]  /*ec60*/  FMUL.FTZ R28, R132, R168 ;  /* 0x000000a8841c7220 */ /* 0x000fe20000410000 */
[----:B------:R-:W-:Y:S01]  /*ec70*/  MOV R168, R250 ;  /* 0x000000fa00a87202 */ /* 0x000fe20000000f00 */
        /* <DEDUP_REMOVED lines=11> */
[----:B------:R-:W-:Y:S01]  /*ed30*/  MOV R161, R29 ;  /* 0x0000001d00a17202 */ /* 0x000fe20000000f00 */
[----:B------:R-:W-:Y:S01]  /*ed40*/  FMUL.FTZ R20, R134, R160 ;  /* 0x000000a086147220 */ /* 0x000fe20000410000 */
[----:B------:R-:W-:Y:S01]  /*ed50*/  MOV R160, R33 ;  /* 0x0000002100a07202 */ /* 0x000fe20000000f00 */
[----:B------:R-:W-:Y:S01]  /*ed60*/  FMUL.FTZ R29, R132, R169 ;  /* 0x000000a9841d7220 */ /* 0x000fe20000410000 */
[C---:B------:R-:W-:Y:S04]  /*ed70*/  HMMA.16816.F32 R16, R144.reuse, R22, R16 ;  /* 0x000000169010723c */ /* 0x040fe80000001810 */
[----:B------:R-:W-:Y:S01]  /*ed80*/  MOV R169, R249 ;  /* 0x000000f900a97202 */ /* 0x000fe20000000f00 */
[----:B------:R-:W-:Y:S01]  /*ed90*/  FMUL.FTZ R33, R134, R173 ;  /* 0x000000ad86217220 */ /* 0x000fe20000410000 */
[----:B------:R-:W-:Y:S01]  /*eda0*/  MOV R173, R244 ;  /* 0x000000f400ad7202 */ /* 0x000fe20000000f00 */
[C---:B------:R-:W-:Y:S01]  /*edb0*/  FMUL.FTZ R22, R133.reuse, R162 ;  /* 0x000000a285167220 */ /* 0x040fe20000410000 */
[----:B------:R-:W-:Y:S01]  /*edc0*/  MOV R162, R25 ;  /* 0x0000001900a27202 */ /* 0x000fe20000000f00 */
[C---:B------:R-:W-:Y:S03]  /*edd0*/  FMUL.FTZ R25, R132.reuse, R165 ;  /* 0x000000a584197220 */ /* 0x040fe60000410000 */
[----:B------:R-:W-:Y:S01]  /*ede0*/  MOV R165, R252 ;  /* 0x000000fc00a57202 */ /* 0x000fe20000000f00 */
[----:B------:R-:W-:Y:S01]  /*edf0*/  FMUL.FTZ R23, R133, R163 ;  /* 0x000000a385177220 */ /* 0x000fe20000410000 */
[----:B------:R1:W-:Y:S01]  /*ee00*/  MUFU.EX2 R252, R138 ;  /* 0x0000008a00fc7308 */ /* 0x0003e20000000800 */
[----:B------:R-:W-:Y:S01]  /*ee10*/  MOV R163, R24 ;  /* 0x0000001800a37202 */ /* 0x000fe20000000f00 */
[----:B------:R-:W-:Y:S01]  /*ee20*/  FMUL.FTZ R24, R132, R164 ;  /* 0x000000a484187220 */ /* 0x000fe20000410000 */
[----:B------:R-:W-:Y:S02]  /*ee30*/  MOV R164, R223 ;  /* 0x000000df00a47202 */ /* 0x000fe40000000f00 */
[----:B------:R-:W-:Y:S01]  /*ee40*/  MOV R180, R160 ;  /* 0x000000a000b47202 */ /* 0x000fe20000000f00 */
[-C--:B----4-:R-:W-:Y:S03]  /*ee50*/  HMMA.16816.F32 R20, R144, R36.reuse, R20 ;  /* 0x000000249014723c */ /* 0x090fe60000001814 */
[----:B------:R-:W-:Y:S02]  /*ee60*/  MOV R175, R164 ;  /* 0x000000a400af7202 */ /* 0x000fe40000000f00 */
[----:B------:R-:W-:Y:S02]  /*ee70*/  MOV R182, R180 ;  /* 0x000000b400b67202 */ /* 0x000fe40000000f00 */
[----:B------:R-:W-:Y:S01]  /*ee80*/  MOV R180, R218 ;  /* 0x000000da00b47202 */ /* 0x000fe20000000f00 */
[C---:B------:R-:W-:Y:S07]  /*ee90*/  HMMA.16816.F32 R24, R148.reuse, R36, R24 ;  /* 0x000000249418723c */ /* 0x040fee0000001818 */
[C---:B------:R-:W-:Y:S01]  /*eea0*/  FMUL.FTZ R36, R134.reuse, R176 ;  /* 0x000000b086247220 */ /* 0x040fe20000410000 */
[-C--:B------:R-:W-:Y:S04]  /*eeb0*/  HMMA.16816.F32 R28, R148, R38.reuse, R28 ;  /* 0x00000026941c723c */ /* 0x080fe8000000181c */
[--C-:B-1----:R-:W-:Y:S01]  /*eec0*/  FFMA.FTZ R138, R205, c[0x0][0x2d0], -R142.reuse ;  /* 0x0000b400cd8a7a23 */ /* 0x102fe2000001088e */
[----:B------:R-:W-:Y:S01]  /*eed0*/  MOV R176, R173 ;  /* 0x000000ad00b07202 */ /* 0x000fe20000000f00 */
[----:B------:R-:W-:Y:S01]  /*eee0*/  FMUL.FTZ R37, R134, R177 ;  /* 0x000000b186257220 */ /* 0x000fe20000410000 */
[----:B------:R-:W-:Y:S01]  /*eef0*/  MOV R173, R166 ;  /* 0x000000a600ad7202 */ /* 0x000fe20000000f00 */
[C---:B------:R-:W-:Y:S01]  /*ef00*/  HMMA.16816.F32 R32, R144.reuse, R38, R32 ;  /* 0x000000269020723c */ /* 0x040fe20000001820 */
[----:B------:R1:W2:Y:S03]  /*ef10*/  MUFU.EX2 R251, R138 ;  /* 0x0000008a00fb7308 */ /* 0x0002a60000000800 */
[----:B------:R-:W-:Y:S02]  /*ef20*/  MOV R177, R171 ;  /* 0x000000ab00b17202 */ /* 0x000fe40000000f00 */
[----:B------:R-:W-:Y:S01]  /*ef30*/  MOV R171, R161 ;  /* 0x000000a100ab7202 */ /* 0x000fe20000000f00 */
[C---:B------:R-:W-:Y:S01]  /*ef40*/  FMUL.FTZ R38, R133.reuse, R178 ;  /* 0x000000b285267220 */ /* 0x040fe20000410000 */
[----:B------:R-:W-:Y:S01]  /*ef50*/  MOV R178, R170 ;  /* 0x000000aa00b27202 */ /* 0x000fe20000000f00 */
[----:B------:R-:W-:Y:S03]  /*ef60*/  FMUL.FTZ R39, R133, R179 ;  /* 0x000000b385277220 */ /* 0x000fe60000410000 */
[----:B------:R-:W-:Y:S02]  /*ef70*/  MOV R179, R163 ;  /* 0x000000a300b37202 */ /* 0x000fe40000000f00 */
[----:B------:R-:W-:Y:S02]  /*ef80*/  MOV R170, R162 ;  /* 0x000000a200aa7202 */ /* 0x000fe40000000f00 */
[-C--:B------:R-:W-:Y:S01]  /*ef90*/  HMMA.16816.F32 R36, R144, R152.reuse, R36 ;  /* 0x000000989024723c */ /* 0x080fe20000001824 */
[----:B------:R-:W-:Y:S07]  /*efa0*/  LDSM.16.MT88.4 R160, [R226+0x2880] ;  /* 0x00288000e2a0783b */ /* 0x000fee0000004200 */
        /* <DEDUP_REMOVED lines=8> */
[----:B-1----:R-:W-:Y:S04]  /*f030*/  FFMA.FTZ R138, R204, c[0x0][0x2d0], -R142 ;  /* 0x0000b400cc8a7a23 */ /* 0x002fe8000001088e */
[-C--:B------:R-:W-:Y:S01]  /*f040*/  HMMA.16816.F32 R60, R148, R158.reuse, R60 ;  /* 0x0000009e943c723c */ /* 0x080fe2000000183c */
[----:B------:R1:W4:Y:S07]  /*f050*/  MUFU.EX2 R249, R138 ;  /* 0x0000008a00f97308 */ /* 0x00032e0000000800 */
[C---:B------:R-:W-:Y:S01]  /*f060*/  HMMA.16816.F32 R64, R144.reuse, R158, R64 ;  /* 0x0000009e9040723c */ /* 0x040fe20000001840 */
[----:B------:R-:W2:Y:S07]  /*f070*/  LDSM.16.MT88.4 R156, [R226+0x3880] ;  /* 0x00388000e29c783b */ /* 0x000eae0000004200 */
[-C--:B---3--:R-:W-:Y:S08]  /*f080*/  HMMA.16816.F32 R68, R144, R152.reuse, R68 ;  /* 0x000000989044723c */ /* 0x088ff00000001844 */
[C---:B------:R-:W-:Y:S04]  /*f090*/  HMMA.16816.F32 R72, R148.reuse, R152, R72 ;  /* 0x000000989448723c */ /* 0x040fe80000001848 */
[--C-:B-1----:R-:W-:Y:S04]  /*f0a0*/  FFMA.FTZ R138, R214, c[0x0][0x2d0], -R143.reuse ;  /* 0x0000b400d68a7a23 */ /* 0x102fe8000001088f */
[-C--:B------:R-:W-:Y:S01]  /*f0b0*/  HMMA.16816.F32 R76, R148, R154.reuse, R76 ;  /* 0x0000009a944c723c */ /* 0x080fe2000000184c */
[----:B------:R1:W-:Y:S07]  /*f0c0*/  MUFU.EX2 R248, R138 ;  /* 0x0000008a00f87308 */ /* 0x0003ee0000000800 */
[C---:B------:R-:W-:Y:S01]  /*f0d0*/  HMMA.16816.F32 R80, R144.reuse, R154, R80 ;  /* 0x0000009a9050723c */ /* 0x040fe20000001850 */
[----:B------:R-:W3:Y:S07]  /*f0e0*/  LDSM.16.MT88.4 R152, [R228+0x3880] ;  /* 0x00388000e498783b */ /* 0x000eee0000004200 */
[-C--:B--2---:R-:W-:Y:S08]  /*f0f0*/  HMMA.16816.F32 R84, R144, R156.reuse, R84 ;  /* 0x0000009c9054723c */ /* 0x084ff00000001854 */
[C---:B------:R-:W-:Y:S04]  /*f100*/  HMMA.16816.F32 R88, R148.reuse, R156, R88 ;  /* 0x0000009c9458723c */ /* 0x040fe80000001858 */
[--C-:B-1----:R-:W-:Y:S04]  /*f110*/  FFMA.FTZ R138, R209, c[0x0][0x2d0], -R143.reuse ;  /* 0x0000b400d18a7a23 */ /* 0x102fe8000001088f */
[-C--:B------:R-:W-:Y:S01]  /*f120*/  HMMA.16816.F32 R92, R148, R158.reuse, R92 ;  /* 0x0000009e945c723c */ /* 0x080fe2000000185c */
[----:B------:R1:W2:Y:S07]  /*f130*/  MUFU.EX2 R247, R138 ;  /* 0x0000008a00f77308 */ /* 0x0002ae0000000800 */
        /* <DEDUP_REMOVED lines=14> */
[----:B------:R-:W-:Y:S01]  /*f220*/  HMMA.16816.F32 R128, R144, R158, R128 ;  /* 0x0000009e9080723c */ /* 0x000fe20000001880 */
[----:B------:R-:W-:Y:S06]  /*f230*/  LDSM.16.MT88.4 R156, [R227+0x2880] ;  /* 0x00288000e39c783b */ /* 0x000fec0000004200 */
[----:B------:R-:W-:Y:S02]  /*f240*/  F2FP.PACK_AB R144, R251, R252 ;  /* 0x000000fcfb90723e */ /* 0x000fe400000000ff */
[----:B----4-:R-:W-:Y:S03]  /*f250*/  F2FP.PACK_AB R146, R249, R250 ;  /* 0x000000faf992723e */ /* 0x010fe600000000ff */
[----:B------:R-:W-:Y:S01]  /*f260*/  F2FP.PACK_AB R145, R247, R248 ;  /* 0x000000f8f791723e */ /* 0x000fe200000000ff */
[--C-:B-1----:R-:W-:Y:S01]  /*f270*/  FFMA.FTZ R138, R221, c[0x0][0x2d0], -R192.reuse ;  /* 0x0000b400dd8a7a23 */ /* 0x102fe200000108c0 */
[----:B--2---:R-:W-:Y:S03]  /*f280*/  F2FP.PACK_AB R147, R245, R246 ;  /* 0x000000f6f593723e */ /* 0x004fe600000000ff */
[----:B------:R1:W-:Y:S04]  /*f290*/  MUFU.EX2 R244, R138 ;  /* 0x0000008a00f47308 */ /* 0x0003e80000000800 */
[-C--:B---3--:R-:W-:Y:S03]  /*f2a0*/  HMMA.16816.F32 R4, R144, R152.reuse, R4 ;  /* 0x000000989004723c */ /* 0x088fe60000001804 */
[--C-:B-1----:R-:W-:Y:S04]  /*f2b0*/  FFMA.FTZ R138, R220, c[0x0][0x2d0], -R192.reuse ;  /* 0x0000b400dc8a7a23 */ /* 0x102fe800000108c0 */
[----:B------:R1:W2:Y:S02]  /*f2c0*/  MUFU.EX2 R242, R138 ;  /* 0x0000008a00f27308 */ /* 0x0002a40000000800 */
[--C-:B-1----:R-:W-:Y:S03]  /*f2d0*/  FFMA.FTZ R138, R222, c[0x0][0x2d0], -R192.reuse ;  /* 0x0000b400de8a7a23 */ /* 0x102fe600000108c0 */
[----:B--2---:R-:W-:Y:S05]  /*f2e0*/  F2FP.PACK_AB R148, R242, R244 ;  /* 0x000000f4f294723e */ /* 0x004fea00000000ff */
[----:B------:R1:W-:Y:S02]  /*f2f0*/  MUFU.EX2 R223, R138 ;  /* 0x0000008a00df7308 */ /* 0x0003e40000000800 */
[----:B-1----:R-:W-:Y:S01]  /*f300*/  FFMA.FTZ R138, R174, c[0x0][0x2d0], -R192 ;  /* 0x0000b400ae8a7a23 */ /* 0x002fe200000108c0 */
[----:B------:R-:W-:Y:S02]  /*f310*/  MOV R174, R165 ;  /* 0x000000a500ae7202 */ /* 0x000fe40000000f00 */
[----:B------:R-:W1:Y:S05]  /*f320*/  LDSM.16.MT88.4 R164, [R228+0x2880] ;  /* 0x00288000e4a4783b */ /* 0x000e6a0000004200 */
[----:B------:R2:W3:Y:S02]  /*f330*/  MUFU.EX2 R222, R138 ;  /* 0x0000008a00de7308 */ /* 0x0004e40000000800 */
[--C-:B--2---:R-:W-:Y:S01]  /*f340*/  FFMA.FTZ R138, R194, c[0x0][0x2d0], -R2.reuse ;  /* 0x0000b400c28a7a23 */ /* 0x104fe20000010802 */
[----:B---3--:R-:W-:Y:S07]  /*f350*/  F2FP.PACK_AB R150, R222, R223 ;  /* 0x000000dfde96723e */ /* 0x008fee00000000ff */
[----:B------:R2:W-:Y:S02]  /*f360*/  MUFU.EX2 R205, R138 ;  /* 0x0000008a00cd7308 */ /* 0x0005e40000000800 */
[--C-:B--2---:R-:W-:Y:S08]  /*f370*/  FFMA.FTZ R138, R193, c[0x0][0x2d0], -R2.reuse ;  /* 0x0000b400c18a7a23 */ /* 0x104ff00000010802 */
[----:B------:R2:W3:Y:S02]  /*f380*/  MUFU.EX2 R204, R138 ;  /* 0x0000008a00cc7308 */ /* 0x0004e40000000800 */
[--C-:B--2---:R-:W-:Y:S01]  /*f390*/  FFMA.FTZ R138, R195, c[0x0][0x2d0], -R2.reuse ;  /* 0x0000b400c38a7a23 */ /* 0x104fe20000010802 */
[----:B---3--:R-:W-:Y:S07]  /*f3a0*/  F2FP.PACK_AB R149, R204, R205 ;  /* 0x000000cdcc95723e */ /* 0x008fee00000000ff */
[----:B------:R2:W-:Y:S02]  /*f3b0*/  MUFU.EX2 R203, R138 ;  /* 0x0000008a00cb7308 */ /* 0x0005e40000000800 */
[----:B--2---:R-:W-:Y:S08]  /*f3c0*/  FFMA.FTZ R138, R215, c[0x0][0x2d0], -R2 ;  /* 0x0000b400d78a7a23 */ /* 0x004ff00000010802 */
[----:B------:R2:W3:Y:S02]  /*f3d0*/  MUFU.EX2 R202, R138 ;  /* 0x0000008a00ca7308 */ /* 0x0004e40000000800 */
[--C-:B--2---:R-:W-:Y:S01]  /*f3e0*/  FFMA.FTZ R138, R181, c[0x0][0x2d0], -R142.reuse ;  /* 0x0000b400b58a7a23 */ /* 0x104fe2000001088e */
[----:B------:R-:W-:Y:S02]  /*f3f0*/  MOV R181, R179 ;  /* 0x000000b300b57202 */ /* 0x000fe40000000f00 */
[----:B------:R-:W-:Y:S05]  /*f400*/  MOV R179, R219 ;  /* 0x000000db00b37202 */ /* 0x000fea0000000f00 */
[----:B------:R2:W-:Y:S01]  /*f410*/  MUFU.EX2 R221, R138 ;  /* 0x0000008a00dd7308 */ /* 0x0005e20000000800 */
[----:B---3--:R-:W-:Y:S07]  /*f420*/  F2FP.PACK_AB R151, R202, R203 ;  /* 0x000000cbca97723e */ /* 0x008fee00000000ff */
[C---:B------:R-:W-:Y:S08]  /*f430*/  HMMA.16816.F32 R8, R148.reuse, R152, R8 ;  /* 0x000000989408723c */ /* 0x040ff00000001808 */
[-C--:B------:R-:W-:Y:S08]  /*f440*/  HMMA.16816.F32 R12, R148, R154.reuse, R12 ;  /* 0x0000009a940c723c */ /* 0x080ff0000000180c */
[C---:B------:R-:W-:Y:S01]  /*f450*/  HMMA.16816.F32 R16, R144.reuse, R154, R16 ;  /* 0x0000009a9010723c */ /* 0x040fe20000001810 */
[----:B------:R-:W3:Y:S03]  /*f460*/  LDSM.16.MT88.4 R152, [R225+0x4080] ;  /* 0x00408000e198783b */ /* 0x000ee60000004200 */
[--C-:B--2---:R-:W-:Y:S01]  /*f470*/  FFMA.FTZ R138, R178, c[0x0][0x2d0], -R142.reuse ;  /* 0x0000b400b28a7a23 */ /* 0x104fe2000001088e */
[----:B------:R-:W-:Y:S01]  /*f480*/  MOV R178, R139 ;  /* 0x0000008b00b27202 */ /* 0x000fe20000000f00 */
[--C-:B------:R-:W-:Y:S02]  /*f490*/  FFMA.FTZ R139, R217, c[0x0][0x2d0], -R142.reuse ;  /* 0x0000b400d98b7a23 */ /* 0x100fe4000001088e */
[-C--:B------:R-:W-:Y:S01]  /*f4a0*/  HMMA.16816.F32 R20, R144, R160.reuse, R20 ;  /* 0x000000a09014723c */ /* 0x080fe20000001814 */
[----:B------:R2:W-:Y:S07]  /*f4b0*/  MUFU.EX2 R219, R138 ;  /* 0x0000008a00db7308 */ /* 0x0005ee0000000800 */
[C---:B------:R-:W-:Y:S03]  /*f4c0*/  HMMA.16816.F32 R24, R148.reuse, R160, R24 ;  /* 0x000000a09418723c */ /* 0x040fe60000001818 */
[----:B------:R4:W-:Y:S05]  /*f4d0*/  MUFU.EX2 R218, R139 ;  /* 0x0000008b00da7308 */ /* 0x0009ea0000000800 */
[-C--:B------:R-:W-:Y:S08]  /*f4e0*/  HMMA.16816.F32 R28, R148, R162.reuse, R28 ;  /* 0x000000a2941c723c */ /* 0x080ff0000000181c */
[C---:B------:R-:W-:Y:S01]  /*f4f0*/  HMMA.16816.F32 R32, R144.reuse, R162, R32 ;  /* 0x000000a29020723c */ /* 0x040fe20000001820 */
[----:B------:R-:W3:Y:S03]  /*f500*/  LDSM.16.MT88.4 R160, [R226+0x4080] ;  /* 0x00408000e2a0783b */ /* 0x000ee60000004200 */
[----:B--2---:R-:W-:Y:S04]  /*f510*/  FFMA.FTZ R138, R216, c[0x0][0x2d0], -R142 ;  /* 0x0000b400d88a7a23 */ /* 0x004fe8000001088e */
[-C--:B-1----:R-:W-:Y:S01]  /*f520*/  HMMA.16816.F32 R36, R144, R164.reuse, R36 ;  /* 0x000000a49024723c */ /* 0x082fe20000001824 */
[----:B------:R1:W2:Y:S03]  /*f530*/  MUFU.EX2 R220, R138 ;  /* 0x0000008a00dc7308 */ /* 0x0002a60000000800 */
[--C-:B----4-:R-:W-:Y:S01]  /*f540*/  FFMA.FTZ R139, R180, c[0x0][0x2d0], -R143.reuse ;  /* 0x0000b400b48b7a23 */ /* 0x110fe2000001088f */
[----:B------:R-:W-:Y:S03]  /*f550*/  MOV R180, R199 ;  /* 0x000000c700b47202 */ /* 0x000fe60000000f00 */
[C---:B------:R-:W-:Y:S03]  /*f560*/  HMMA.16816.F32 R40, R148.reuse, R164, R40 ;  /* 0x000000a49428723c */ /* 0x040fe60000001828 */
[----:B------:R-:W-:Y:S05]  /*f570*/  MUFU.EX2 R214, R139 ;  /* 0x0000008b00d67308 */ /* 0x000fea0000000800 */
[-C--:B------:R-:W-:Y:S05]  /*f580*/  HMMA.16816.F32 R44, R148, R166.reuse, R44 ;  /* 0x000000a6942c723c */ /* 0x080fea000000182c */
[----:B------:R4:W-:Y:S03]  /*f590*/  MUFU.EX2 R139, R140 ;  /* 0x0000008c008b7308 */ /* 0x0009e60000000800 */
[C---:B------:R-:W-:Y:S04]  /*f5a0*/  HMMA.16816.F32 R48, R144.reuse, R166, R48 ;  /* 0x000000a69030723c */ /* 0x040fe80000001830 */
[--C-:B-1----:R-:W-:Y:S01]  /*f5b0*/  FFMA.FTZ R138, R183, c[0x0][0x2d0], -R143.reuse ;  /* 0x0000b400b78a7a23 */ /* 0x102fe2000001088f */
[----:B------:R-:W-:Y:S02]  /*f5c0*/  MOV R183, R196 ;  /* 0x000000c400b77202 */ /* 0x000fe40000000f00 */
[----:B--2---:R-:W-:Y:S01]  /*f5d0*/  F2FP.PACK_AB R142, R218, R220 ;  /* 0x000000dcda8e723e */ /* 0x004fe200000000ff */
[-C--:B------:R-:W-:Y:S01]  /*f5e0*/  HMMA.16816.F32 R52, R144, R156.reuse, R52 ;  /* 0x0000009c9034723c */ /* 0x080fe20000001834 */
[----:B------:R1:W-:Y:S07]  /*f5f0*/  MUFU.EX2 R217, R138 ;  /* 0x0000008a00d97308 */ /* 0x0003ee0000000800 */
[C---:B------:R-:W-:Y:S04]  /*f600*/  HMMA.16816.F32 R56, R148.reuse, R156, R56 ;  /* 0x0000009c9438723c */ /* 0x040fe80000001838 */
[----:B----4-:R-:W-:Y:S04]  /*f610*/  F2FP.PACK_AB R140, R219, R221 ;  /* 0x000000dddb8c723e */ /* 0x010fe800000000ff */
[-C--:B------:R-:W-:Y:S08]  /*f620*/  HMMA.16816.F32 R60, R148, R158.reuse, R60 ;  /* 0x0000009e943c723c */ /* 0x080ff0000000183c */
[C---:B------:R-:W-:Y:S01]  /*f630*/  HMMA.16816.F32 R64, R144.reuse, R158, R64 ;  /* 0x0000009e9040723c */ /* 0x040fe20000001840 */
[----:B------:R-:W2:Y:S03]  /*f640*/  LDSM.16.MT88.4 R156, [R228+0x4080] ;  /* 0x00408000e49c783b */ /* 0x000ea60000004200 */
[--C-:B-1----:R-:W-:Y:S01]  /*f650*/  FFMA.FTZ R138, R182, c[0x0][0x2d0], -R143.reuse ;  /* 0x0000b400b68a7a23 */ /* 0x102fe2000001088f */
[----:B------:R-:W-:Y:S03]  /*f660*/  MOV R182, R198 ;  /* 0x000000c600b67202 */ /* 0x000fe60000000f00 */
[-C--:B---3--:R-:W-:Y:S01]  /*f670*/  HMMA.16816.F32 R68, R144, R152.reuse, R68 ;  /* 0x000000989044723c */ /* 0x088fe20000001844 */
[----:B------:R1:W-:Y:S07]  /*f680*/  MUFU.EX2 R215, R138 ;  /* 0x0000008a00d77308 */ /* 0x0003ee0000000800 */
[C---:B------:R-:W-:Y:S08]  /*f690*/  HMMA.16816.F32 R72, R148.reuse, R152, R72 ;  /* 0x000000989448723c */ /* 0x040ff00000001848 */
[-C--:B------:R-:W-:Y:S08]  /*f6a0*/  HMMA.16816.F32 R76, R148, R154.reuse, R76 ;  /* 0x0000009a944c723c */ /* 0x080ff0000000184c */
[C---:B------:R-:W-:Y:S01]  /*f6b0*/  HMMA.16816.F32 R80, R144.reuse, R154, R80 ;  /* 0x0000009a9050723c */ /* 0x040fe20000001850 */
[----:B------:R-:W3:Y:S03]  /*f6c0*/  LDSM.16.MT88.4 R152, [R227+0x4080] ;  /* 0x00408000e398783b */ /* 0x000ee60000004200 */
[----:B-1----:R-:W-:Y:S01]  /*f6d0*/  FFMA.FTZ R138, R181, c[0x0][0x2d0], -R143 ;  /* 0x0000b400b58a7a23 */ /* 0x002fe2000001088f */
[----:B------:R-:W-:Y:S03]  /*f6e0*/  MOV R181, R197 ;  /* 0x000000c500b57202 */ /* 0x000fe60000000f00 */
[-C--:B------:R-:W-:Y:S01]  /*f6f0*/  HMMA.16816.F32 R84, R144, R160.reuse, R84 ;  /* 0x000000a09054723c */ /* 0x080fe20000001854 */
[----:B------:R1:W4:Y:S01]  /*f700*/  MUFU.EX2 R216, R138 ;  /* 0x0000008a00d87308 */ /* 0x0003220000000800 */
[----:B------:R-:W-:Y:S06]  /*f710*/  LDSM.16.MT88.4 R196, [R227+0x3080] ;  /* 0x00308000e3c4783b */ /* 0x000fec0000004200 */
[C---:B------:R-:W-:Y:S08]  /*f720*/  HMMA.16816.F32 R88, R148.reuse, R160, R88 ;  /* 0x000000a09458723c */ /* 0x040ff00000001858 */
[-C--:B------:R-:W-:Y:S08]  /*f730*/  HMMA.16816.F32 R92, R148, R162.reuse, R92 ;  /* 0x000000a2945c723c */ /* 0x080ff0000000185c */
[C---:B------:R-:W-:Y:S01]  /*f740*/  HMMA.16816.F32 R96, R144.reuse, R162, R96 ;  /* 0x000000a29060723c */ /* 0x040fe20000001860 */
[----:B------:R-:W3:Y:S03]  /*f750*/  LDSM.16.MT88.4 R160, [R225+0x3080] ;  /* 0x00308000e1a0783b */ /* 0x000ee60000004200 */
[--C-:B-1----:R-:W-:Y:S01]  /*f760*/  FFMA.FTZ R138, R179, c[0x0][0x2d0], -R192.reuse ;  /* 0x0000b400b38a7a23 */ /* 0x102fe200000108c0 */
[----:B----4-:R-:W-:Y:S02]  /*f770*/  F2FP.PACK_AB R143, R214, R216 ;  /* 0x000000d8d68f723e */ /* 0x010fe400000000ff */
[----:B------:R-:W-:Y:S01]  /*f780*/  MOV R179, R201 ;  /* 0x000000c900b37202 */ /* 0x000fe20000000f00 */
[-C--:B--2---:R-:W-:Y:S01]  /*f790*/  HMMA.16816.F32 R100, R144, R156.reuse, R100 ;  /* 0x0000009c9064723c */ /* 0x084fe20000001864 */
[----:B------:R1:W-:Y:S07]  /*f7a0*/  MUFU.EX2 R209, R138 ;  /* 0x0000008a00d17308 */ /* 0x0003ee0000000800 */
[C---:B------:R-:W-:Y:S08]  /*f7b0*/  HMMA.16816.F32 R104, R148.reuse, R156, R104 ;  /* 0x0000009c9468723c */ /* 0x040ff00000001868 */
[-C--:B------:R-:W-:Y:S08]  /*f7c0*/  HMMA.16816.F32 R108, R148, R158.reuse, R108 ;  /* 0x0000009e946c723c */ /* 0x080ff0000000186c */
[C---:B------:R-:W-:Y:S04]  /*f7d0*/  HMMA.16816.F32 R112, R144.reuse, R158, R112 ;  /* 0x0000009e9070723c */ /* 0x040fe80000001870 */
[--C-:B-1----:R-:W-:Y:S01]  /*f7e0*/  FFMA.FTZ R138, R178, c[0x0][0x2d0], -R192.reuse ;  /* 0x0000b400b28a7a23 */ /* 0x102fe200000108c0 */
[----:B------:R-:W-:Y:S03]  /*f7f0*/  MOV R178, R172 ;  /* 0x000000ac00b27202 */ /* 0x000fe60000000f00 */
[-C--:B---3--:R-:W-:Y:S01]  /*f800*/  HMMA.16816.F32 R116, R144, R152.reuse, R116 ;  /* 0x000000989074723c */ /* 0x088fe20000001874 */
[----:B------:R1:W2:Y:S07]  /*f810*/  MUFU.EX2 R207, R138 ;  /* 0x0000008a00cf7308 */ /* 0x0002ae0000000800 */
[C---:B------:R-:W-:Y:S08]  /*f820*/  HMMA.16816.F32 R120, R148.reuse, R152, R120 ;  /* 0x000000989478723c */ /* 0x040ff00000001878 */
[-C--:B------:R-:W-:Y:S08]  /*f830*/  HMMA.16816.F32 R124, R148, R154.reuse, R124 ;  /* 0x0000009a947c723c */ /* 0x080ff0000000187c */
[----:B------:R-:W-:Y:S04]  /*f840*/  HMMA.16816.F32 R128, R144, R154, R128 ;  /* 0x0000009a9080723c */ /* 0x000fe80000001880 */
[--C-:B-1----:R-:W-:Y:S01]  /*f850*/  FFMA.FTZ R138, R177, c[0x0][0x2d0], -R192.reuse ;  /* 0x0000b400b18a7a23 */ /* 0x102fe200000108c0 */
[----:B------:R-:W-:Y:S03]  /*f860*/  MOV R177, R173 ;  /* 0x000000ad00b17202 */ /* 0x000fe60000000f00 */
[----:B------:R1:W-:Y:S04]  /*f870*/  MUFU.EX2 R208, R138 ;  /* 0x0000008a00d07308 */ /* 0x0003e80000000800 */
[----:B-1----:R-:W-:Y:S01]  /*f880*/  FFMA.FTZ R138, R176, c[0x0][0x2d0], -R192 ;  /* 0x0000b400b08a7a23 */ /* 0x002fe200000108c0 */
[----:B------:R-:W-:Y:S02]  /*f890*/  MOV R176, R174 ;  /* 0x000000ae00b07202 */ /* 0x000fe40000000f00 */
[----:B--2---:R-:W-:Y:S03]  /*f8a0*/  F2FP.PACK_AB R192, R207, R209 ;  /* 0x000000d1cfc0723e */ /* 0x004fe600000000ff */
        /* <DEDUP_REMOVED lines=29> */
[----:B------:R-:W-:Y:S02]  /*fa80*/  MOV R26, R168 ;  /* 0x000000a8001a7202 */ /* 0x000fe40000000f00 */
[-C--:B------:R-:W-:Y:S01]  /*fa90*/  HMMA.16816.F32 R168, R192, R174.reuse, R28 ;  /* 0x000000aec0a8723c */ /* 0x080fe2000000181c */
[----:B------:R-:W4:Y:S02]  /*faa0*/  LDL.LU R28, [R1+0x8] ;  /* 0x00000800011c7983 */ /* 0x000f240000300800 */
[----:B------:R-:W-:Y:S02]  /*fab0*/  MOV R20, R180 ;  /* 0x000000b400147202 */ /* 0x000fe40000000f00 */
[----:B------:R-:W4:Y:S02]  /*fac0*/  LDL.LU R30, [R1+0x10] ;  /* 0x00001000011e7983 */ /* 0x000f240000300800 */
[----:B------:R-:W-:Y:S01]  /*fad0*/  MOV R29, R178 ;  /* 0x000000b2001d7202 */ /* 0x000fe20000000f00 */
[C---:B------:R-:W-:Y:S01]  /*fae0*/  HMMA.16816.F32 R172, R140.reuse, R174, R32 ;  /* 0x000000ae8cac723c */ /* 0x040fe20000001820 */
[----:B------:R-:W4:Y:S04]  /*faf0*/  LDL.LU R31, [R1+0x14] ;  /* 0x00001400011f7983 */ /* 0x000f280000300800 */
[----:B------:R-:W4:Y:S02]  /*fb00*/  LDL.LU R34, [R1+0xc] ;  /* 0x00000c0001227983 */ /* 0x000f240000300800 */
[----:B------:R-:W-:Y:S02]  /*fb10*/  MOV R33, R177 ;  /* 0x000000b100217202 */ /* 0x000fe40000000f00 */
        /* <DEDUP_REMOVED lines=27> */
[----:B------:R-:W-:Y:S04]  /*fcd0*/  FFMA.FTZ R4, R0, R31, R210 ;  /* 0x0000001f00047223 */ /* 0x000fe800000100d2 */
[----:B------:R-:W-:Y:S02]  /*fce0*/  FADD.FTZ R0, R24, R133 ;  /* 0x0000008518007221 */ /* 0x000fe40000010000 */
[----:B------:R-:W-:Y:S02]  /*fcf0*/  FFMA.FTZ R134, R134, R34, R33 ;  /* 0x0000002286867223 */ /* 0x000fe40000010021 */
        /* <DEDUP_REMOVED lines=41> */
[----:B------:R-:W-:Y:S01]  /*ff90*/  FADD.FTZ R0, R201, R6 ;  /* 0x00000006c9007221 */ /* 0x000fe20000010000 */
[----:B------:R-:W-:Y:S01]  /*ffa0*/  STL [R1+0x8], R4 ;  /* 0x0000080401007387 */ /* 0x000fe20000100800 */
[----:B------:R-:W-:Y:S02]  /*ffb0*/  FADD.FTZ R2, R206, R2 ;  /* 0x00000002ce027221 */ /* 0x000fe40000010000 */
[----:B------:R-:W-:Y:S01]  /*ffc0*/  FADD.FTZ R0, R139, R0 ;  /* 0x000000008b007221 */ /* 0x000fe20000010000 */
[----:B------:R-:W-:Y:S02]  /*ffd0*/  MOV R139, R3 ;  /* 0x00000003008b7202 */ /* 0x000fe40000000f00 */
[----:B------:R1:W-:Y:S01]  /*ffe0*/  STL [R1+0x10], R2 ;  /* 0x0000100201007387 */ /* 0x0003e20000100800 */
[----:B------:R-:W-:Y:S01]  /*fff0*/  FADD.FTZ R0, R138, R0 ;  /* 0x000000008a007221 */ /* 0x000fe20000010000 */
[----:B------:R-:W-:Y:S04]  /*10000*/  MOV R138, R135 ;  /* 0x00000087008a7202 */ /* 0x000fe80000000f00 */
[----:B------:R2:W-:Y:S01]  /*10010*/  STL [R1+0x14], R0 ;  /* 0x0000140001007387 */ /* 0x0005e20000100800 */
[----:B-1----:R-:W-:Y:S01]  /*10020*/  MOV R2, R137 ;  /* 0x0000008900027202 */ /* 0x002fe20000000f00 */
[----:B------:R-:W-:-:S05]  /*10030*/  @P0 BRA `(.L_x_1048) ;  /* 0xffffc92000000947 */ /* 0x000fca000383ffff */
.L_x_1047:
[----:B------:R-:W-:-:S06]  /*10040*/  UISETP.GE.AND UP0, UPT, UR13, UR8, UPT ;  /* 0x000000080d00728c */ /* 0x000fcc000bf06270 */
[----:B------:R-:W-:-:S13]  /*10050*/  PLOP3.LUT P0, PT, PT, PT, UP0, 0x80, 0x0 ;  /* 0x000000000000781c */ /* 0x000fda0003f0f008 */
        /* <DEDUP_REMOVED lines=25> */
.L_x_1066:
[----:B-1----:R-:W3:Y:S01]  /*101f0*/  LDL.64 R2, [R1+0x20] ;  /* 0x0000200001027983 */ /* 0x002ee20000100a00 */
[----:B------:R-:W-:Y:S04]  /*10200*/  DEPBAR.LE SB0, 0x0 ;  /* 0x000080000000791a */ /* 0x000fe80000000000 */
[----:B------:R-:W-:Y:S01]  /*10210*/  USHF.R.S32.HI UR5, URZ, 0x1f, UR13 ;  /* 0x0000001f3f057899 */ /* 0x000fe2000801140d */
[----:B------:R-:W4:Y:S01]  /*10220*/  LDL.64 R12, [R1+0x18] ;  /* 0x00001800010c7983 */ /* 0x000f220000100a00 */
[----:B------:R-:W-:Y:S01]  /*10230*/  UIMAD UR4, UR25, UR13, URZ ;  /* 0x0000000d190472a4 */ /* 0x000fe2000f8e023f */
[----:B------:R-:W-:Y:S01]  /*10240*/  MOV R20, UR22 ;  /* 0x0000001600147c02 */ /* 0x000fe20008000f00 */
[----:B------:R-:W-:Y:S01]  /*10250*/  UISETP.GT.AND UP0, UPT, UR13, UR8, UPT ;  /* 0x000000080d00728c */ /* 0x000fe2000bf04270 */
[----:B------:R-:W-:Y:S01]  /*10260*/  MOV R21, UR23 ;  /* 0x0000001700157c02 */ /* 0x000fe20008000f00 */
[----:B------:R-:W-:Y:S01]  /*10270*/  UIMAD UR4, UR5, UR22, UR4 ;  /* 0x00000016050472a4 */ /* 0x000fe2000f8e0204 */
[----:B------:R-:W-:Y:S01]  /*10280*/  BAR.SYNC.DEFER_BLOCKING 0x0 ;  /* 0x0000000000007b1d */ /* 0x000fe20000010000 */
[----:B------:R-:W-:Y:S06]  /*10290*/  UISETP.NE.AND UP1, UPT, UR17, URZ, UPT ;  /* 0x0000003f1100728c */ /* 0x000fec000bf25270 */
[----:B------:R-:W-:Y:S01]  /*102a0*/  PLOP3.LUT P2, PT, PT, PT, UP1, 0x80, 0x0 ;  /* 0x000000000000781c */ /* 0x000fe20003f4f018 */
[----:B------:R-:W-:Y:S04]  /*102b0*/  @UP0 UIADD3 UR27, UR13, -0x1, URZ ;  /* 0xffffffff0d1b0890 */ /* 0x000fe8000fffe03f */
[----:B------:R-:W-:Y:S01]  /*102c0*/  @UP0 USHF.R.S32.HI UR26, URZ, 0x1f, UR27 ;  /* 0x0000001f3f1a0899 */ /* 0x000fe2000801141b */
        /* <DEDUP_REMOVED lines=15> */
[C---:B---3--:R-:W-:Y:S05]  /*103c0*/  IMAD.WIDE.U32 R2, R20.reuse, UR13, R2 ;  /* 0x0000000d14027c25 */ /* 0x048fea000f8e0002 */
[----:B------:R-:W-:Y:S01]  /*103d0*/  IADD3 R0, R3, UR4, RZ ;  /* 0x0000000403007c10 */ /* 0x000fe2000fffe0ff */
[----:B----4-:R-:W-:Y:S01]  /*103e0*/  IMAD.WIDE.U32 R20, R20, UR13, R12 ;  /* 0x0000000d14147c25 */ /* 0x010fe2000f8e000c */
[C---:B------:R-:W-:Y:S01]  /*103f0*/  LEA R24, P1, R2.reuse, c[0x0][0x1f8], 0x1 ;  /* 0x00007e0002187a11 */ /* 0x040fe200078208ff */
[-C--:B------:R-:W-:Y:S03]  /*10400*/  HMMA.16816.F32 R12, R44, R18.reuse, RZ ;  /* 0x000000122c0c723c */ /* 0x080fe600000018ff */
[----:B------:R-:W-:Y:S02]  /*10410*/  LEA.HI.X R25, R2, c[0x0][0x1fc], R0, 0x1, P1 ;  /* 0x00007f0002197a11 */ /* 0x000fe400008f0c00 */
[----:B------:R-:W-:Y:S01]  /*10420*/  IADD3 R3, R21, UR4, RZ ;  /* 0x0000000415037c10 */ /* 0x000fe2000fffe0ff */
[----:B------:R-:W-:Y:S01]  /*10430*/  ULDC.64 UR4, c[0x0][0x1e0] ;  /* 0x0000780000047ab9 */ /* 0x000fe20000000a00 */
[C---:B------:R-:W-:Y:S01]  /*10440*/  LEA R28, P0, R20.reuse, c[0x0][0x1f8], 0x1 ;  /* 0x00007e00141c7a11 */ /* 0x040fe200078008ff */
[C---:B------:R-:W-:Y:S01]  /*10450*/  HMMA.16816.F32 R16, R48.reuse, R18, RZ ;  /* 0x000000123010723c */ /* 0x040fe200000018ff */
[----:B------:R-:W-:Y:S01]  /*10460*/  @!PT LDS RZ, [RZ] ;  /* 0x00000000fffff984 */ /* 0x000fe20000000800 */
[----:B------:R-:W-:Y:S01]  /*10470*/  @!PT LDS RZ, [RZ] ;  /* 0x00000000fffff984 */ /* 0x000fe20000000800 */
[----:B------:R-:W-:Y:S01]  /*10480*/  @!PT LDS RZ, [RZ] ;  /* 0x00000000fffff984 */ /* 0x000fe20000000800 */
[----:B------:R3:W-:Y:S03]  /*10490*/  LDGSTS.E.BYPASS.LTC128B.128 [R243+0x2080], [R24.64], !P4 ;  /* 0x0208000018f37fae */ /* 0x0007e6000e101d54 */
[----:B------:R-:W-:Y:S01]  /*104a0*/  LEA.HI.X R29, R20, c[0x0][0x1fc], R3, 0x1, P0 ;  /* 0x00007f00141d7a11 */ /* 0x000fe200000f0c03 */
[----:B------:R-:W-:Y:S01]  /*104b0*/  @UP0 UIMAD.WIDE.U32 UR28, UR27, UR4, URZ ;  /* 0x000000041b1c02a5 */ /* 0x000fe2000f8e003f */
[----:B------:R-:W-:Y:S01]  /*104c0*/  IADD3 R2, P0, R24, UR12, RZ ;  /* 0x0000000c18027c10 */ /* 0x000fe2000ff1e0ff */
[----:B------:R-:W-:Y:S01]  /*104d0*/  @UP0 UIMAD UR26, UR26, UR4, URZ ;  /* 0x000000041a1a02a4 */ /* 0x000fe2000f8e023f */
[-C--:B------:R-:W-:Y:S01]  /*104e0*/  HMMA.16816.F32 R20, R48, R32.reuse, RZ ;  /* 0x000000203014723c */ /* 0x080fe200000018ff */
[----:B------:R4:W-:Y:S02]  /*104f0*/  LDGSTS.E.BYPASS.LTC128B.128 [R243+0x3880], [R28.64], !P3 ;  /* 0x038800001cf37fae */ /* 0x0009e4000d901d54 */
[----:B------:R-:W-:Y:S01]  /*10500*/  @UP0 UIMAD UR26, UR27, UR5, UR26 ;  /* 0x000000051b1a02a4 */ /* 0x000fe2000f8e021a */
[----:B------:R-:W-:Y:S02]  /*10510*/  IADD3.X R3, R25, UR11, RZ, P0, !PT ;  /* 0x0000000b19037c10 */ /* 0x000fe400087fe4ff */
[C---:B------:R-:W-:Y:S01]  /*10520*/  IADD3 R38, P1, R2.reuse, UR12, RZ ;  /* 0x0000000c02267c10 */ /* 0x040fe2000ff3e0ff */
[----:B------:R-:W-:Y:S01]  /*10530*/  @UP0 UIADD3 UR4, UR29, UR26, URZ ;  /* 0x0000001a1d040290 */ /* 0x000fe2000fffe03f */
[----:B------:R-:W-:Y:S01]  /*10540*/  IADD3 R36, P0, R2, UR19, RZ ;  /* 0x0000001302247c10 */ /* 0x000fe2000ff1e0ff */
[----:B------:R2:W-:Y:S01]  /*10550*/  LDGSTS.E.BYPASS.LTC128B.128 [R243+0x2880], [R2.64], !P4 ;  /* 0x0288000002f37fae */ /* 0x0005e2000e101d54 */
[----:B------:R-:W-:Y:S02]  /*10560*/  UIMAD UR29, UR13, -0x30, URZ ;  /* 0xffffffd00d1d78a4 */ /* 0x000fe4000f8e023f */
[C---:B------:R-:W-:Y:S01]  /*10570*/  IADD3.X R39, R3.reuse, UR11, RZ, P1, !PT ;  /* 0x0000000b03277c10 */ /* 0x040fe20008ffe4ff */
[----:B------:R-:W-:Y:S01]  /*10580*/  @UP0 UIMAD UR4, UR4, 0x30, URZ ;  /* 0x00000030040408a4 */ /* 0x000fe2000f8e023f */
[----:B------:R-:W-:Y:S02]  /*10590*/  IADD3.X R37, R3, UR24, RZ, P0, !PT ;  /* 0x0000001803257c10 */ /* 0x000fe400087fe4ff */
[----:B------:R-:W-:Y:S01]  /*105a0*/  PLOP3.LUT P1, PT, PT, PT, UP0, 0x80, 0x0 ;  /* 0x000000000000781c */ /* 0x000fe20003f2f008 */
[----:B------:R2:W-:Y:S01]  /*105b0*/  LDGSTS.E.BYPASS.LTC128B.128 [R243+0x4080], [R2.64+0x80], !P3 ;  /* 0x0408008002f37fae */ /* 0x0005e2000d901d54 */
[----:B------:R-:W-:Y:S01]  /*105c0*/  PLOP3.LUT P0, PT, PT, PT, UP1, 0x80, 0x0 ;  /* 0x000000000000781c */ /* 0x000fe20003f0f018 */
[----:B------:R-:W-:Y:S01]  /*105d0*/  UISETP.NE.AND UP0, UPT, UR16, URZ, UPT ;  /* 0x0000003f1000728c */ /* 0x000fe2000bf05270 */
[C---:B---3--:R-:W-:Y:S01]  /*105e0*/  HMMA.16816.F32 R24, R44.reuse, R32, RZ ;  /* 0x000000202c18723c */ /* 0x048fe200000018ff */
[----:B------:R-:W-:Y:S04]  /*105f0*/  MOV R0, UR28 ;  /* 0x0000001c00007c02 */ /* 0x000fe80008000f00 */
[----:B------:R3:W-:Y:S03]  /*10600*/  LDGSTS.E.BYPASS.LTC128B.128 [R243+0x3080], [R38.64], !P4 ;  /* 0x0308000026f37fae */ /* 0x0007e6000e101d54 */
[-C--:B----4-:R-:W-:Y:S05]  /*10610*/  HMMA.16816.F32 R28, R44, R34.reuse, RZ ;  /* 0x000000222c1c723c */ /* 0x090fea00000018ff */
[----:B------:R3:W-:Y:S03]  /*10620*/  LDGSTS.E.BYPASS.LTC128B.128 [R243+0x4880], [R36.64], !P3 ;  /* 0x0488000024f37fae */ /* 0x0007e6000d901d54 */
[C---:B------:R-:W-:Y:S05]  /*10630*/  HMMA.16816.F32 R32, R48.reuse, R34, RZ ;  /* 0x000000223020723c */ /* 0x040fea00000018ff */
[----:B------:R-:W-:Y:S08]  /*10640*/  LDSM.16.M88.4 R212, [R232+0x8080] ;  /* 0x00808000e8d4783b */ /* 0x000ff00000000200 */
[----:B------:R-:W0:Y:S08]  /*10650*/  LDGDEPBAR ;  /* 0x00000000000079af */ /* 0x000e300000000000 */
[----:B------:R-:W4:Y:S01]  /*10660*/  LDSM.16.M88.4 R216, [R230+0x5080] ;  /* 0x00508000e6d8783b */ /* 0x000f220000000200 */
[-C--:B---3--:R-:W-:Y:S07]  /*10670*/  HMMA.16816.F32 R36, R48, R140.reuse, RZ ;  /* 0x0000008c3024723c */ /* 0x088fee00000018ff */
[----:B------:R-:W3:Y:S01]  /*10680*/  LDSM.16.M88.4 R220, [R232+0xa080] ;  /* 0x00a08000e8dc783b */ /* 0x000ee20000000200 */
[C---:B------:R-:W-:Y:S08]  /*10690*/  HMMA.16816.F32 R40, R44.reuse, R140, RZ ;  /* 0x0000008c2c28723c */ /* 0x040ff000000018ff */
[-C--:B------:R-:W-:Y:S08]  /*106a0*/  HMMA.16816.F32 R44, R44, R142.reuse, RZ ;  /* 0x0000008e2c2c723c */ /* 0x080ff000000018ff */
[----:B------:R-:W-:Y:S01]  /*106b0*/  HMMA.16816.F32 R48, R48, R142, RZ ;  /* 0x0000008e3030723c */ /* 0x000fe200000018ff */
[----:B------:R-:W3:Y:S07]  /*106c0*/  LDSM.16.M88.4 R140, [R230+0x5880] ;  /* 0x00588000e68c783b */ /* 0x000eee0000000200 */
[-C--:B-1----:R-:W-:Y:S05]  /*106d0*/  HMMA.16816.F32 R4, R192, R196.reuse, R4 ;  /* 0x000000c4c004723c */ /* 0x082fea0000001804 */
[----:B--2---:R-:W-:Y:S02]  /*106e0*/  @P1 MOV R3, R247 ;  /* 0x000000f700031202 */ /* 0x004fe40000000f00 */
[----:B------:R-:W-:Y:S01]  /*106f0*/  @P1 MOV R2, R244 ;  /* 0x000000f400021202 */ /* 0x000fe20000000f00 */
[C---:B------:R-:W-:Y:S04]  /*10700*/  HMMA.16816.F32 R8, R200.reuse, R196, R8 ;  /* 0x000000c4c808723c */ /* 0x040fe80000001808 */
[----:B------:R-:W-:Y:S04]  /*10710*/  @P1 IMAD.WIDE.U32 R2, R0, 0x30, R2 ;  /* 0x0000003000021825 */ /* 0x000fe800078e0002 */
[-C--:B------:R-:W-:Y:S04]  /*10720*/  HMMA.16816.F32 R12, R200, R198.reuse, R12 ;  /* 0x000000c6c80c723c */ /* 0x080fe8000000180c */
[----:B------:R-:W-:Y:S01]  /*10730*/  @P2 IMAD.HI.U32 R0, R242, c[0x0][0x2c8], RZ ;  /* 0x0000b200f2002a27 */ /* 0x000fe200078e00ff */
[----:B------:R-:W-:Y:S03]  /*10740*/  @P1 IADD3 R3, R3, UR4, RZ ;  /* 0x0000000403031c10 */ /* 0x000fe6000fffe0ff */
[C---:B------:R-:W-:Y:S01]  /*10750*/  HMMA.16816.F32 R16, R192.reuse, R198, R16 ;  /* 0x000000c6c010723c */ /* 0x040fe20000001810 */
[----:B------:R-:W1:Y:S03]  /*10760*/  LDSM.16.M88.4 R196, [R230+0x6080] ;  /* 0x00608000e6c4783b */ /* 0x000e660000000200 */
[----:B------:R-:W-:Y:S04]  /*10770*/  @P1 SHF.L.U64.HI R3, R2, 0x1, R3 ;  /* 0x0000000102031819 */ /* 0x000fe80000010203 */
        /* <DEDUP_REMOVED lines=11> */
[-C--:B----4-:R-:W-:Y:S01]  /*10830*/  HMMA.16816.F32 R4, R212, R216.reuse, R4 ;  /* 0x000000d8d404723c */ /* 0x090fe20000001804 */
[----:B------:R-:W4:Y:S07]  /*10840*/  LDSM.16.M88.4 R208, [R229+0x800] ;  /* 0x00080000e5d0783b */ /* 0x000f2e0000000200 */
        /* <DEDUP_REMOVED lines=15> */
[-C--:B--2---:R-:W-:Y:S01]  /*10940*/  HMMA.16816.F32 R4, R192, R200.reuse, R4 ;  /* 0x000000c8c004723c */ /* 0x084fe20000001804 */
[----:B------:R-:W2:Y:S07]  /*10950*/  LDSM.16.M88.4 R212, [R231+0xe080] ;  /* 0x00e08000e7d4783b */ /* 0x000eae0000000200 */
        /* <DEDUP_REMOVED lines=8> */
[----:B------:R-:W-:Y:S07]  /*109e0*/  LDSM.16.M88.4 R208, [R239] ;  /* 0x00000000efd0783b */ /* 0x000fee0000000200 */
[-C--:B---3--:R-:W-:Y:S08]  /*109f0*/  HMMA.16816.F32 R36, R192, R216.reuse, R36 ;  /* 0x000000d8c024723c */ /* 0x088ff00000001824 */
[C---:B------:R-:W-:Y:S08]  /*10a00*/  HMMA.16816.F32 R40, R204.reuse, R216, R40 ;  /* 0x000000d8cc28723c */ /* 0x040ff00000001828 */
[-C--:B------:R-:W-:Y:S01]  /*10a10*/  HMMA.16816.F32 R44, R204, R218.reuse, R44 ;  /* 0x000000dacc2c723c */ /* 0x080fe2000000182c */
[----:B------:R-:W3:Y:S07]  /*10a20*/  LDSM.16.M88.4 R204, [R224+0x7880] ;  /* 0x00788000e0cc783b */ /* 0x000eee0000000200 */
[----:B------:R-:W-:Y:S01]  /*10a30*/  HMMA.16816.F32 R48, R192, R218, R48 ;  /* 0x000000dac030723c */ /* 0x000fe20000001830 */
[----:B------:R-:W4:Y:S07]  /*10a40*/  LDSM.16.M88.4 R192, [R233+0xc080] ;  /* 0x00c08000e9c0783b */ /* 0x000f2e0000000200 */
[-C--:B-1----:R-:W-:Y:S01]  /*10a50*/  HMMA.16816.F32 R4, R140, R196.reuse, R4 ;  /* 0x000000c48c04723c */ /* 0x082fe20000001804 */
[----:B------:R-:W1:Y:S07]  /*10a60*/  LDSM.16.M88.4 R216, [R233+0xe080] ;  /* 0x00e08000e9d8783b */ /* 0x000e6e0000000200 */
[C---:B--2---:R-:W-:Y:S08]  /*10a70*/  HMMA.16816.F32 R8, R212.reuse, R196, R8 ;  /* 0x000000c4d408723c */ /* 0x044ff00000001808 */
        /* <DEDUP_REMOVED lines=13> */
[----:B------:R-:W3:Y:S07]  /*10b50*/  LDSM.16.M88.4 R140, [R232+0xc080] ;  /* 0x00c08000e88c783b */ /* 0x000eee0000000200 */
        /* <DEDUP_REMOVED lines=14> */
[----:B------:R-:W2:Y:S07]  /*10c40*/  LDSM.16.M88.4 R216, [R234+0xc080] ;  /* 0x00c08000ead8783b */ /* 0x000eae0000000200 */
[----:B------:R-:W-:Y:S01]  /*10c50*/  HMMA.16816.F32 R48, R192, R198, R48 ;  /* 0x000000c6c030723c */ /* 0x000fe20000001830 */
[----:B------:R-:W2:Y:S07]  /*10c60*/  LDSM.16.M88.4 R192, [R236+0xe080] ;  /* 0x00e08000ecc0783b */ /* 0x000eae0000000200 */
[-C--:B---3--:R-:W-:Y:S08]  /*10c70*/  HMMA.16816.F32 R4, R140, R200.reuse, R4 ;  /* 0x000000c88c04723c */ /* 0x088ff00000001804 */
        /* <DEDUP_REMOVED lines=11> */
[-C--:B--2---:R-:W-:Y:S08]  /*10d30*/  HMMA.16816.F32 R4, R216, R220.reuse, R4 ;  /* 0x000000dcd804723c */ /* 0x084ff00000001804 */
        /* <DEDUP_REMOVED lines=21> */
[----:B------:R-:W1:Y:S10]  /*10e90*/  MUFU.TANH R206, R6 ;  /* 0x0000000600ce7308 */ /* 0x000e740000002400 */
[----:B------:R1:W1:Y:S01]  /*10ea0*/  MUFU.TANH R204, R7 ;  /* 0x0000000700cc7308 */ /* 0x0002620000002400 */
[----:B---3--:R-:W3:Y:S09]  /*10eb0*/  LDL R13, [R1+0x4] ;  /* 0x00000400010d7983 */ /* 0x008ef20000100800 */
        /* <DEDUP_REMOVED lines=13> */
[----:B------:R1:W1:Y:S01]  /*10f90*/  MUFU.TANH R142, R16 ;  /* 0x00000010008e7308 */ /* 0x0002620000002400 */
[----:B------:R-:W-:Y:S01]  /*10fa0*/  MOV R4, R242 ;  /* 0x000000f200047202 */ /* 0x000fe20000000f00 */
[-C--:B------:R-:W-:Y:S04]  /*10fb0*/  HMMA.16816.F32 R28, R192, R6.reuse, R28 ;  /* 0x00000006c01c723c */ /* 0x080fe8000000181c */
[----:B------:R-:W-:Y:S04]  /*10fc0*/  @P0 SHF.R.U32.HI R4, RZ, c[0x0][0x2cc], R0 ;  /* 0x0000b300ff040a19 */ /* 0x000fe80000011600 */
[----:B------:R-:W2:Y:S01]  /*10fd0*/  MUFU.TANH R197, R19 ;  /* 0x0000001300c57308 */ /* 0x000ea20000002400 */
[----:B------:R-:W-:Y:S01]  /*10fe0*/  MOV R0, UR29 ;  /* 0x0000001d00007c02 */ /* 0x000fe20008000f00 */
[C---:B------:R-:W-:Y:S04]  /*10ff0*/  HMMA.16816.F32 R32, R216.reuse, R6, R32 ;  /* 0x00000006d820723c */ /* 0x040fe80000001820 */
[----:B------:R-:W-:Y:S02]  /*11000*/  FMUL.FTZ R20, R20, c[0x0][0x320] ;  /* 0x0000c80014147a20 */ /* 0x000fe40000410000 */
[----:B------:R-:W-:Y:S02]  /*11010*/  FMUL.FTZ R21, R21, c[0x0][0x320] ;  /* 0x0000c80015157a20 */ /* 0x000fe40000410000 */
[----:B------:R-:W2:Y:S01]  /*11020*/  MUFU.TANH R196, R18 ;  /* 0x0000001200c47308 */ /* 0x000ea20000002400 */
[----:B------:R-:W-:Y:S03]  /*11030*/  @P1 SHF.L.U32 R6, R2, 0x1, RZ ;  /* 0x0000000102061819 */ /* 0x000fe600000006ff */
[----:B------:R-:W-:Y:S01]  /*11040*/  FMUL.FTZ R22, R22, c[0x0][0x320] ;  /* 0x0000c80016167a20 */ /* 0x000fe20000410000 */
[-C--:B-1----:R-:W-:Y:S03]  /*11050*/  HMMA.16816.F32 R36, R216, R8.reuse, R36 ;  /* 0x00000008d824723c */ /* 0x082fe60000001824 */
[----:B------:R-:W-:Y:S02]  /*11060*/  FMUL.FTZ R23, R23, c[0x0][0x320] ;  /* 0x0000c80017177a20 */ /* 0x000fe40000410000 */
[----:B------:R-:W-:Y:S01]  /*11070*/  FMUL.FTZ R24, R24, c[0x0][0x320] ;  /* 0x0000c80018187a20 */ /* 0x000fe20000410000 */
[----:B------:R1:W1:Y:S01]  /*11080*/  MUFU.TANH R135, R20 ;  /* 0x0000001400877308 */ /* 0x0002620000002400 */
[----:B------:R-:W-:Y:S01]  /*11090*/  FMUL.FTZ R25, R25, c[0x0][0x320] ;  /* 0x0000c80019197a20 */ /* 0x000fe20000410000 */
[C---:B------:R-:W-:Y:S04]  /*110a0*/  HMMA.16816.F32 R40, R192.reuse, R8, R40 ;  /* 0x00000008c028723c */ /* 0x040fe80000001828 */
[----:B------:R-:W-:Y:S02]  /*110b0*/  FMUL.FTZ R26, R26, c[0x0][0x320] ;  /* 0x0000c8001a1a7a20 */ /* 0x000fe40000410000 */
[----:B------:R-:W-:Y:S01]  /*110c0*/  FMUL.FTZ R27, R27, c[0x0][0x320] ;  /* 0x0000c8001b1b7a20 */ /* 0x000fe20000410000 */
[C---:B------:R-:W-:Y:S01]  /*110d0*/  @P1 IADD3 R8, P5, R6.reuse, 0x80, RZ ;  /* 0x0000008006081810 */ /* 0x040fe20007fbe0ff */
[----:B------:R-:W1:Y:S01]  /*110e0*/  MUFU.TANH R133, R21 ;  /* 0x0000001500857308 */ /* 0x000e620000002400 */
[----:B------:R-:W-:Y:S01]  /*110f0*/  @P1 IADD3 R6, P6, R6, c[0x0][0x1c8], RZ ;  /* 0x0000720006061a10 */ /* 0x000fe20007fde0ff */
[-C--:B------:R-:W-:Y:S03]  /*11100*/  HMMA.16816.F32 R44, R192, R10.reuse, R44 ;  /* 0x0000000ac02c723c */ /* 0x080fe6000000182c */
[----:B------:R-:W-:Y:S01]  /*11110*/  @P1 IADD3.X R7, R3, c[0x0][0x1cc], RZ, P6, !PT ;  /* 0x0000730003071a10 */ /* 0x000fe200037fe4ff */
[----:B------:R-:W-:Y:S01]  /*11120*/  FMUL.FTZ R28, R28, c[0x0][0x320] ;  /* 0x0000c8001c1c7a20 */ /* 0x000fe20000410000 */
[----:B------:R-:W-:Y:S01]  /*11130*/  @P1 IADD3 R8, P2, R8, c[0x0][0x1c8], RZ ;  /* 0x0000720008081a10 */ /* 0x000fe20007f5e0ff */
[----:B------:R-:W-:Y:S01]  /*11140*/  FMUL.FTZ R29, R29, c[0x0][0x320] ;  /* 0x0000c8001d1d7a20 */ /* 0x000fe20000410000 */
[----:B------:R-:W-:Y:S01]  /*11150*/  @P1 IADD3 R2, P0, R6, UR7, RZ ;  /* 0x0000000706021c10 */ /* 0x000fe2000ff1e0ff */
[----:B------:R2:W2:Y:S01]  /*11160*/  MUFU.TANH R141, R22 ;  /* 0x00000016008d7308 */ /* 0x0004a20000002400 */
[----:B------:R-:W-:Y:S01]  /*11170*/  @!PT LDS RZ, [RZ] ;  /* 0x00000000fffff984 */ /* 0x000fe20000000800 */
[----:B------:R-:W-:Y:S01]  /*11180*/  @!PT LDS RZ, [RZ] ;  /* 0x00000000fffff984 */ /* 0x000fe20000000800 */
[----:B------:R-:W-:Y:S01]  /*11190*/  @!PT LDS RZ, [RZ] ;  /* 0x00000000fffff984 */ /* 0x000fe20000000800 */
[----:B------:R4:W-:Y:S01]  /*111a0*/  @P1 LDGSTS.E.BYPASS.LTC128B.128 [R243+0x5080], [R6.64], !P4 ;  /* 0x0508000006f31fae */ /* 0x0009e2000e101d54 */
[----:B------:R-:W-:Y:S04]  /*111b0*/  HMMA.16816.F32 R48, R216, R10, R48 ;  /* 0x0000000ad830723c */ /* 0x000fe80000001830 */
[----:B------:R-:W-:Y:S01]  /*111c0*/  @P1 IADD3.X R9, RZ, c[0x0][0x1cc], R3, P2, P5 ;  /* 0x00007300ff091a10 */ /* 0x000fe200017ea403 */
[----:B------:R-:W-:Y:S01]  /*111d0*/  FMUL.FTZ R16, R17, c[0x0][0x320] ;  /* 0x0000c80011107a20 */ /* 0x000fe20000410000 */
[----:B------:R-:W-:Y:S01]  /*111e0*/  @P1 IADD3.X R3, R7, UR6, RZ, P0, !PT ;  /* 0x0000000607031c10 */ /* 0x000fe200087fe4ff */
[----:B------:R-:W-:Y:S01]  /*111f0*/  FMUL.FTZ R30, R30, c[0x0][0x320] ;  /* 0x0000c8001e1e7a20 */ /* 0x000fe20000410000 */
[----:B------:R4:W3:Y:S01]  /*11200*/  MUFU.TANH R140, R23 ;  /* 0x00000017008c7308 */ /* 0x0008e20000002400 */
[----:B------:R4:W-:Y:S03]  /*11210*/  @P1 LDGSTS.E.BYPASS.LTC128B.128 [R243+0x6880], [R8.64], !P3 ;  /* 0x0688000008f31fae */ /* 0x0009e6000d901d54 */
[----:B------:R-:W-:Y:S02]  /*11220*/  FMUL.FTZ R31, R31, c[0x0][0x320] ;  /* 0x0000c8001f1f7a20 */ /* 0x000fe40000410000 */
[----:B-1----:R-:W-:Y:S02]  /*11230*/  FMUL.FTZ R20, R33, c[0x0][0x320] ;  /* 0x0000c80021147a20 */ /* 0x002fe40000410000 */
[----:B------:R-:W-:Y:S01]  /*11240*/  FMUL.FTZ R15, R36, c[0x0][0x320] ;  /* 0x0000c800240f7a20 */ /* 0x000fe20000410000 */
[----:B------:R1:W-:Y:S01]  /*11250*/  @P1 LDGSTS.E.BYPASS.LTC128B.128 [R243+0x5880], [R2.64], !P4 ;  /* 0x0588000002f31fae */ /* 0x0003e2000e101d54 */
[----:B------:R1:W1:Y:S01]  /*11260*/  MUFU.TANH R198, R24 ;  /* 0x0000001800c67308 */ /* 0x0002620000002400 */
[----:B------:R-:W-:Y:S02]  /*11270*/  FMUL.FTZ R12, R37, c[0x0][0x320] ;  /* 0x0000c800250c7a20 */ /* 0x000fe40000410000 */
[----:B------:R-:W-:Y:S02]  /*11280*/  FMUL.FTZ R42, R42, c[0x0][0x320] ;  /* 0x0000c8002a2a7a20 */ /* 0x000fe40000410000 */
[----:B--2---:R-:W-:Y:S02]  /*11290*/  FMUL.FTZ R22, R39, c[0x0][0x320] ;  /* 0x0000c80027167a20 */ /* 0x004fe40000410000 */
[----:B------:R2:W-:Y:S01]  /*112a0*/  @P1 LDGSTS.E.BYPASS.LTC128B.128 [R243+0x7080], [R2.64+0x80], !P3 ;  /* 0x0708008002f31fae */ /* 0x0005e2000d901d54 */
[----:B----4-:R-:W-:Y:S01]  /*112b0*/  @P1 IADD3 R6, P0, R2, UR18, RZ ;  /* 0x0000001202061c10 */ /* 0x010fe2000ff1e0ff */
[----:B------:R-:W-:Y:S01]  /*112c0*/  FMUL.FTZ R43, R43, c[0x0][0x320] ;  /* 0x0000c8002b2b7a20 */ /* 0x000fe20000410000 */
[----:B------:R4:W2:Y:S01]  /*112d0*/  MUFU.TANH R143, R25 ;  /* 0x00000019008f7308 */ /* 0x0008a20000002400 */
[----:B------:R-:W-:Y:S01]  /*112e0*/  FMUL.FTZ R21, R45, c[0x0][0x320] ;  /* 0x0000c8002d157a20 */ /* 0x000fe20000410000 */
[----:B------:R-:W-:Y:S01]  /*112f0*/  @P1 IADD3.X R7, R3, UR10, RZ, P0, !PT ;  /* 0x0000000a03071c10 */ /* 0x000fe200087fe4ff */
[----:B------:R-:W-:Y:S01]  /*11300*/  FMUL.FTZ R46, R46, c[0x0][0x320] ;  /* 0x0000c8002e2e7a20 */ /* 0x000fe20000410000 */
[----:B------:R-:W-:Y:S01]  /*11310*/  PLOP3.LUT P0, PT, PT, PT, UP0, 0x40, 0x0 ;  /* 0x000000000000781c */ /* 0x000fe20003f0e808 */
[----:B------:R-:W-:Y:S02]  /*11320*/  FMUL.FTZ R23, R44, c[0x0][0x320] ;  /* 0x0000c8002c177a20 */ /* 0x000fe40000410000 */
[----:B------:R-:W-:Y:S01]  /*11330*/  FMUL.FTZ R47, R47, c[0x0][0x320] ;  /* 0x0000c8002f2f7a20 */ /* 0x000fe20000410000 */
[----:B------:R-:W-:Y:S01]  /*11340*/  @P1 IADD3 R8, P2, R2, UR7, RZ ;  /* 0x0000000702081c10 */ /* 0x000fe2000ff5e0ff */
[----:B------:R-:W-:Y:S01]  /*11350*/  FMUL.FTZ R11, R48, c[0x0][0x320] ;  /* 0x0000c800300b7a20 */ /* 0x000fe20000410000 */
[----:B------:R2:W2:Y:S01]  /*11360*/  MUFU.TANH R215, R26 ;  /* 0x0000001a00d77308 */ /* 0x0004a20000002400 */
[----:B------:R-:W-:Y:S01]  /*11370*/  FMUL.FTZ R10, R49, c[0x0][0x320] ;  /* 0x0000c800310a7a20 */ /* 0x000fe20000410000 */
[----:B------:R-:W-:Y:S01]  /*11380*/  @P1 IADD3.X R9, R3, UR6, RZ, P2, !PT ;  /* 0x0000000603091c10 */ /* 0x000fe200097fe4ff */
[----:B------:R-:W-:Y:S02]  /*11390*/  FMUL.FTZ R19, R50, c[0x0][0x320] ;  /* 0x0000c80032137a20 */ /* 0x000fe40000410000 */
[----:B-1----:R-:W-:Y:S02]  /*113a0*/  FMUL.FTZ R24, R38, c[0x0][0x320] ;  /* 0x0000c80026187a20 */ /* 0x002fe40000410000 */
[----:B------:R1:W-:Y:S01]  /*113b0*/  @P1 LDGSTS.E.BYPASS.LTC128B.128 [R243+0x6080], [R8.64], !P4 ;  /* 0x0608000008f31fae */ /* 0x0003e2000e101d54 */
[----:B------:R-:W-:Y:S02]  /*113c0*/  FMUL.FTZ R14, R51, c[0x0][0x320] ;  /* 0x0000c800330e7a20 */ /* 0x000fe40000410000 */
[----:B------:R1:W1:Y:S01]  /*113d0*/  MUFU.TANH R213, R27 ;  /* 0x0000001b00d57308 */ /* 0x0002620000002400 */
[----:B----4-:R-:W-:Y:S04]  /*113e0*/  FMUL.FTZ R25, R32, c[0x0][0x320] ;  /* 0x0000c80020197a20 */ /* 0x010fe80000410000 */
[----:B------:R4:W-:Y:S05]  /*113f0*/  @P1 LDGSTS.E.BYPASS.LTC128B.128 [R243+0x7880], [R6.64], !P3 ;  /* 0x0788000006f31fae */ /* 0x0009ea000d901d54 */
[----:B------:R4:W3:Y:S03]  /*11400*/  MUFU.TANH R137, R28 ;  /* 0x0000001c00897308 */ /* 0x0008e60000002400 */
[----:B------:R-:W0:Y:S01]  /*11410*/  LDGDEPBAR ;  /* 0x00000000000079af */ /* 0x000e220000000000 */
[----:B--2---:R-:W-:Y:S06]  /*11420*/  FMUL.FTZ R26, R41, c[0x0][0x320] ;  /* 0x0000c800291a7a20 */ /* 0x004fec0000410000 */
[----:B------:R2:W2:Y:S01]  /*11430*/  MUFU.TANH R136, R29 ;  /* 0x0000001d00887308 */ /* 0x0004a20000002400 */
[----:B------:R-:W3:Y:S01]  /*11440*/  SHFL.IDX PT, R3, R4, RZ, 0x1c1f ;  /* 0x001c1fff04037589 */ /* 0x000ee200000e0000 */
[----:B-1----:R-:W-:Y:S08]  /*11450*/  FMUL.FTZ R27, R35, c[0x0][0x320] ;  /* 0x0000c800231b7a20 */ /* 0x002ff00000410000 */
[----:B------:R-:W1:Y:S01]  /*11460*/  MUFU.TANH R16, R16 ;  /* 0x0000001000107308 */ /* 0x000e620000002400 */
[----:B----4-:R-:W-:Y:S01]  /*11470*/  MOV R6, UR15 ;  /* 0x0000000f00067c02 */ /* 0x010fe20008000f00 */
[----:B------:R-:W-:Y:S08]  /*11480*/  FMUL.FTZ R28, R34, c[0x0][0x320] ;  /* 0x0000c800221c7a20 */ /* 0x000ff00000410000 */
[----:B------:R-:W4:Y:S01]  /*11490*/  MUFU.TANH R30, R30 ;  /* 0x0000001e001e7308 */ /* 0x000f220000002400 */
[----:B--2---:R-:W-:Y:S09]  /*114a0*/  FMUL.FTZ R29, R40, c[0x0][0x320] ;  /* 0x0000c800281d7a20 */ /* 0x004ff20000410000 */
[----:B------:R-:W2:Y:S10]  /*114b0*/  MUFU.TANH R31, R31 ;  /* 0x0000001f001f7308 */ /* 0x000eb40000002400 */
        /* <DEDUP_REMOVED lines=8> */
[----:B------:R-:W-:Y:S02]  /*11540*/  IADD3 R7, -R13, UR29, RZ ;  /* 0x0000001d0d077c10 */ /* 0x000fe4000fffe1ff */
[----:B------:R-:W-:Y:S05]  /*11550*/  IADD3 R6, -R6, UR9, R0 ;  /* 0x0000000906067c10 */ /* 0x000fea000fffe100 */
[----:B------:R-:W3:Y:S01]  /*11560*/  MUFU.TANH R22, R22 ;  /* 0x0000001600167308 */ /* 0x000ee20000002400 */
[C---:B------:R-:W-:Y:S02]  /*11570*/  IADD3 R5, R6.reuse, c[0x0][0x328], RZ ;  /* 0x0000ca0006057a10 */ /* 0x040fe40007ffe0ff */
[----:B------:R-:W-:Y:S02]  /*11580*/  IADD3 R6, R6, UR14, RZ ;  /* 0x0000000e06067c10 */ /* 0x000fe4000fffe0ff */
[-C--:B------:R-:W-:Y:S02]  /*11590*/  IADD3 R2, R5, R3.reuse, RZ ;  /* 0x0000000305027210 */ /* 0x080fe40007ffe0ff */
[----:B------:R-:W-:Y:S03]  /*115a0*/  IADD3 R0, R6, R3, RZ ;  /* 0x0000000306007210 */ /* 0x000fe60007ffe0ff */
        /* <DEDUP_REMOVED lines=13> */
[----:B--234-:R-:W-:Y:S01]  /*11680*/  IMAD.U32 R8, RZ, RZ, UR15 ;  /* 0x0000000fff087e24 */ /* 0x01cfe2000f8e00ff */
        /* <DEDUP_REMOVED lines=13> */
.L_x_1052:
[----:B------:R-:W-:Y:S04]  /*11760*/  MOV R8, c[0x0][0x32c] ;  /* 0x0000cb0000087a02 */ /* 0x000fe80000000f00 */
[----:B------:R-:W-:Y:S11]  /*11770*/  ISETP.NE.AND P0, PT, R8, 0x1, PT ;  /* 0x000000010800780c */ /* 0x000ff60003f05270 */
[----:B------:R-:W-:Y:S02]  /*11780*/  @!UPT UIADD3 URZ, URZ, URZ, URZ ;  /* 0x0000003f3f3ff290 */ /* 0x000fe4000fffe03f */
[----:B------:R-:W-:Y:S05]  /*11790*/  @P0 IMAD.HI.U32 R8, R3, c[0x0][0x330], RZ ;  /* 0x0000cc0003080a27 */ /* 0x000fea00078e00ff */
[----:B------:R-:W-:Y:S02]  /*117a0*/  @P0 SHF.R.U32.HI R3, RZ, c[0x0][0x334], R8 ;  /* 0x0000cd00ff030a19 */ /* 0x000fe40000011608 */
.L_x_1053:
[----:B------:R-:W-:Y:S05]  /*117b0*/  BSYNC B0 ;  /* 0x0000000000007941 */ /* 0x000fea0003800000 */
.L_x_1051:
[----:B------:R-:W-:Y:S05]  /*117c0*/  IMAD R3, R3, c[0x0][0x32c], R7 ;  /* 0x0000cb0003037a24 */ /* 0x000fea00078e0207 */
[----:B------:R-:W-:Y:S02]  /*117d0*/  IADD3 R8, R3, c[0x0][0x32c], RZ ;  /* 0x0000cb0003087a10 */ /* 0x000fe40007ffe0ff */
[----:B------:R-:W-:Y:S02]  /*117e0*/  IMNMX R0, R0, R3, !PT ;  /* 0x0000000300007217 */ /* 0x000fe40007800200 */
[----:B------:R-:W-:Y:S02]  /*117f0*/  IMNMX R2, R2, R8, PT ;  /* 0x0000000802027217 */ /* 0x000fe40003800200 */
.L_x_1050:
[----:B--234-:R-:W-:Y:S01]  /*11800*/  UISETP.GE.AND UP2, UPT, UR29, 0x9, UPT ;  /* 0x000000091d00788c */ /* 0x01cfe2000bf46270 */
        /* <DEDUP_REMOVED lines=46> */
[----:B-1----:R-:W-:Y:S02]  /*11af0*/  FSEL R205, R20, -INF , !P0 ;  /* 0xff80000014cd7808 */ /* 0x002fe40004000000 */
        /* <DEDUP_REMOVED lines=39> */
.L_x_1056:
[----:B------:R-:W-:Y:S04]  /*11d70*/  MOV R8, c[0x0][0x32c] ;  /* 0x0000cb0000087a02 */ /* 0x000fe80000000f00 */
[----:B------:R-:W-:Y:S11]  /*11d80*/  ISETP.NE.AND P0, PT, R8, 0x1, PT ;  /* 0x000000010800780c */ /* 0x000ff60003f05270 */
[----:B------:R-:W-:Y:S02]  /*11d90*/  @!UPT UIADD3 URZ, URZ, URZ, URZ ;  /* 0x0000003f3f3ff290 */ /* 0x000fe4000fffe03f */
[----:B------:R-:W-:Y:S05]  /*11da0*/  @P0 IMAD.HI.U32 R8, R3, c[0x0][0x330], RZ ;  /* 0x0000cc0003080a27 */ /* 0x000fea00078e00ff */
[----:B------:R-:W-:Y:S02]  /*11db0*/  @P0 SHF.R.U32.HI R3, RZ, c[0x0][0x334], R8 ;  /* 0x0000cd00ff030a19 */ /* 0x000fe40000011608 */
.L_x_1057:
[----:B------:R-:W-:Y:S05]  /*11dc0*/  BSYNC B0 ;  /* 0x0000000000007941 */ /* 0x000fea0003800000 */
.L_x_1055:
[----:B------:R-:W-:Y:S05]  /*11dd0*/  IMAD R3, R3, c[0x0][0x32c], R7 ;  /* 0x0000cb0003037a24 */ /* 0x000fea00078e0207 */
[----:B------:R-:W-:Y:S02]  /*11de0*/  IADD3 R8, R3, c[0x0][0x32c], RZ ;  /* 0x0000cb0003087a10 */ /* 0x000fe40007ffe0ff */
[----:B------:R-:W-:Y:S02]  /*11df0*/  IMNMX R0, R0, R3, !PT ;  /* 0x0000000300007217 */ /* 0x000fe40007800200 */
[----:B------:R-:W-:Y:S02]  /*11e00*/  IMNMX R2, R2, R8, PT ;  /* 0x0000000802027217 */ /* 0x000fe40003800200 */
.L_x_1054:
        /* <DEDUP_REMOVED lines=85> */
.L_x_1060:
[----:B------:R-:W-:Y:S04]  /*12360*/  MOV R8, c[0x0][0x32c] ;  /* 0x0000cb0000087a02 */ /* 0x000fe80000000f00 */
[----:B------:R-:W-:Y:S11]  /*12370*/  ISETP.NE.AND P0, PT, R8, 0x1, PT ;  /* 0x000000010800780c */ /* 0x000ff60003f05270 */
[----:B------:R-:W-:Y:S02]  /*12380*/  @!UPT UIADD3 URZ, URZ, URZ, URZ ;  /* 0x0000003f3f3ff290 */ /* 0x000fe4000fffe03f */
[----:B------:R-:W-:Y:S05]  /*12390*/  @P0 IMAD.HI.U32 R8, R3, c[0x0][0x330], RZ ;  /* 0x0000cc0003080a27 */ /* 0x000fea00078e00ff */
[----:B------:R-:W-:Y:S02]  /*123a0*/  @P0 SHF.R.U32.HI R3, RZ, c[0x0][0x334], R8 ;  /* 0x0000cd00ff030a19 */ /* 0x000fe40000011608 */
.L_x_1061:
[----:B------:R-:W-:Y:S05]  /*123b0*/  BSYNC B0 ;  /* 0x0000000000007941 */ /* 0x000fea0003800000 */
.L_x_1059:
[----:B------:R-:W-:Y:S05]  /*123c0*/  IMAD R3, R3, c[0x0][0x32c], R7 ;  /* 0x0000cb0003037a24 */ /* 0x000fea00078e0207 */
[----:B------:R-:W-:Y:S02]  /*123d0*/  IADD3 R8, R3, c[0x0][0x32c], RZ ;  /* 0x0000cb0003087a10 */ /* 0x000fe40007ffe0ff */
[----:B------:R-:W-:Y:S02]  /*123e0*/  IMNMX R0, R0, R3, !PT ;  /* 0x0000000300007217 */ /* 0x000fe40007800200 */
[----:B------:R-:W-:Y:S02]  /*123f0*/  IMNMX R2, R2, R8, PT ;  /* 0x0000000802027217 */ /* 0x000fe40003800200 */
.L_x_1058:
        /* <DEDUP_REMOVED lines=85> */
.L_x_1064:
[----:B------:R-:W-:Y:S04]  /*12950*/  MOV R4, c[0x0][0x32c] ;  /* 0x0000cb0000047a02 */ /* 0x000fe80000000f00 */
[----:B------:R-:W-:Y:S11]  /*12960*/  ISETP.NE.AND P0, PT, R4, 0x1, PT ;  /* 0x000000010400780c */ /* 0x000ff60003f05270 */
[----:B------:R-:W-:Y:S02]  /*12970*/  @!UPT UIADD3 URZ, URZ, URZ, URZ ;  /* 0x0000003f3f3ff290 */ /* 0x000fe4000fffe03f */
[----:B------:R-:W-:Y:S05]  /*12980*/  @P0 IMAD.HI.U32 R4, R3, c[0x0][0x330], RZ ;  /* 0x0000cc0003040a27 */ /* 0x000fea00078e00ff */
[----:B------:R-:W-:Y:S02]  /*12990*/  @P0 SHF.R.U32.HI R3, RZ, c[0x0][0x334], R4 ;  /* 0x0000cd00ff030a19 */ /* 0x000fe40000011604 */
.L_x_1065:
[----:B------:R-:W-:Y:S05]  /*129a0*/  BSYNC B0 ;  /* 0x0000000000007941 */ /* 0x000fea0003800000 */
.L_x_1063:
[----:B------:R-:W-:Y:S05]  /*129b0*/  IMAD R7, R3, c[0x0][0x32c], R7 ;  /* 0x0000cb0003077a24 */ /* 0x000fea00078e0207 */
[----:B------:R-:W-:Y:S02]  /*129c0*/  IADD3 R3, R7, c[0x0][0x32c], RZ ;  /* 0x0000cb0007037a10 */ /* 0x000fe40007ffe0ff */
[----:B------:R-:W-:Y:S02]  /*129d0*/  IMNMX R0, R0, R7, !PT ;  /* 0x0000000700007217 */ /* 0x000fe40007800200 */
[----:B------:R-:W-:Y:S02]  /*129e0*/  IMNMX R2, R2, R3, PT ;  /* 0x0000000302027217 */ /* 0x000fe40003800200 */
.L_x_1062:
        /* <DEDUP_REMOVED lines=68> */
[----:B------:R-:W-:Y:S02]  /*12e30*/  ISETP.GT.AND P6, PT, R0, 0x11, P6 ;  /* 0x000000110000780c */ /* 0x000fe400037c4270 */
        /* <DEDUP_REMOVED lines=121> */
[C---:B------:R-:W-:Y:S01]  /*135d0*/  FMUL.FTZ R32, R133.reuse, R172 ;  /* 0x000000ac85207220 */ /* 0x040fe20000410000 */
[----:B------:R-:W-:Y:S01]  /*135e0*/  LDSM.16.MT88.4 R156, [R226+0x2880] ;  /* 0x00288000e29c783b */ /* 0x000fe20000004200 */
[C---:B------:R-:W-:Y:S01]  /*135f0*/  FMUL.FTZ R52, R133.reuse, R52 ;  /* 0x0000003485347220 */ /* 0x040fe20000410000 */
[----:B------:R1:W-:Y:S01]  /*13600*/  MUFU.EX2 R215, R5 ;  /* 0x0000000500d77308 */ /* 0x0003e20000000800 */
[----:B------:R-:W-:Y:S02]  /*13610*/  FMUL.FTZ R53, R133, R53 ;  /* 0x0000003585357220 */ /* 0x000fe40000410000 */
[----:B------:R-:W-:Y:S02]  /*13620*/  FMUL.FTZ R54, R132, R54 ;  /* 0x0000003684367220 */ /* 0x000fe40000410000 */
[----:B--2---:R-:W-:Y:S02]  /*13630*/  FFMA.FTZ R0, R21, c[0x0][0x2d0], -R134 ;  /* 0x0000b40015007a23 */ /* 0x004fe40000010886 */
[C---:B----4-:R-:W-:Y:S01]  /*13640*/  FMUL.FTZ R45, R2.reuse, R185 ;  /* 0x000000b9022d7220 */ /* 0x050fe20000410000 */
[----:B------:R-:W2:Y:S01]  /*13650*/  LDSM.16.MT88.4 R20, [R225+0x2080] ;  /* 0x00208000e114783b */ /* 0x000ea20000004200 */
[C---:B------:R-:W-:Y:S01]  /*13660*/  FMUL.FTZ R41, R2.reuse, R181 ;  /* 0x000000b502297220 */ /* 0x040fe20000410000 */
[----:B------:R4:W5:Y:S01]  /*13670*/  MUFU.EX2 R216, R0 ;  /* 0x0000000000d87308 */ /* 0x0009620000000800 */
[----:B------:R-:W-:Y:S01]  /*13680*/  MOV R181, R42 ;  /* 0x0000002a00b57202 */ /* 0x000fe20000000f00 */
[C---:B------:R-:W-:Y:S01]  /*13690*/  FMUL.FTZ R9, R2.reuse, R149 ;  /* 0x0000009502097220 */ /* 0x040fe20000410000 */
[----:B---3--:R-:W-:Y:S01]  /*136a0*/  F2FP.PACK_AB R195, R35, R40 ;  /* 0x0000002823c3723e */ /* 0x008fe200000000ff */
[C---:B------:R-:W-:Y:S02]  /*136b0*/  FMUL.FTZ R12, R2.reuse, R152 ;  /* 0x00000098020c7220 */ /* 0x040fe40000410000 */
[----:B------:R-:W-:Y:S02]  /*136c0*/  FMUL.FTZ R13, R2, R153 ;  /* 0x00000099020d7220 */ /* 0x000fe40000410000 */
[----:B------:R-:W-:Y:S02]  /*136d0*/  FMUL.FTZ R35, R132, R175 ;  /* 0x000000af84237220 */ /* 0x000fe40000410000 */
[----:B------:R3:W-:Y:S01]  /*136e0*/  MUFU.EX2 R218, R7 ;  /* 0x0000000700da7308 */ /* 0x0007e20000000800 */
[----:B------:R-:W-:Y:S01]  /*136f0*/  MOV R175, R40 ;  /* 0x0000002800af7202 */ /* 0x000fe20000000f00 */
[C---:B------:R-:W-:Y:S02]  /*13700*/  FMUL.FTZ R40, R2.reuse, R180 ;  /* 0x000000b402287220 */ /* 0x040fe40000410000 */
[----:B-1----:R-:W-:Y:S02]  /*13710*/  FMUL.FTZ R5, R133, R145 ;  /* 0x0000009185057220 */ /* 0x002fe40000410000 */
[C---:B------:R-:W-:Y:S02]  /*13720*/  FMUL.FTZ R24, R2.reuse, R164 ;  /* 0x000000a402187220 */ /* 0x040fe40000410000 */
[C---:B------:R-:W-:Y:S02]  /*13730*/  FMUL.FTZ R25, R2.reuse, R165 ;  /* 0x000000a502197220 */ /* 0x040fe40000410000 */
[----:B------:R-:W1:Y:S01]  /*13740*/  MUFU.EX2 R219, R6 ;  /* 0x0000000600db7308 */ /* 0x000e620000000800 */
[C---:B------:R-:W-:Y:S02]  /*13750*/  FMUL.FTZ R28, R2.reuse, R168 ;  /* 0x000000a8021c7220 */ /* 0x040fe40000410000 */
[----:B------:R-:W-:Y:S01]  /*13760*/  FMUL.FTZ R29, R2, R169 ;  /* 0x000000a9021d7220 */ /* 0x000fe20000410000 */
[----:B----4-:R-:W-:Y:S01]  /*13770*/  FSEL R0, R3, RZ, P0 ;  /* 0x000000ff03007208 */ /* 0x010fe20000000000 */
[----:B------:R-:W-:Y:S01]  /*13780*/  FMUL.FTZ R55, R132, R55 ;  /* 0x0000003784377220 */ /* 0x000fe20000410000 */
[----:B-----5:R-:W-:Y:S01]  /*13790*/  F2FP.PACK_AB R145, R216, R215 ;  /* 0x000000d7d891723e */ /* 0x020fe200000000ff */
[----:B------:R-:W-:Y:S01]  /*137a0*/  FMUL.FTZ R56, R2, R56 ;  /* 0x0000003802387220 */ /* 0x000fe20000410000 */
[----:B------:R-:W-:Y:S01]  /*137b0*/  MOV R169, R221 ;  /* 0x000000dd00a97202 */ /* 0x000fe20000000f00 */
[----:B------:R-:W-:Y:S01]  /*137c0*/  FADD.FTZ R0, -R0, R139 ;  /* 0x0000008b00007221 */ /* 0x000fe20000010100 */
[----:B------:R-:W4:Y:S01]  /*137d0*/  MUFU.EX2 R44, R10 ;  /* 0x0000000a002c7308 */ /* 0x000f220000000800 */
[----:B------:R-:W-:Y:S01]  /*137e0*/  FMUL.FTZ R57, R2, R57 ;  /* 0x0000003902397220 */ /* 0x000fe20000410000 */
[----:B------:R-:W-:Y:S01]  /*137f0*/  PLOP3.LUT P0, PT, PT, PT, UP0, 0x80, 0x0 ;  /* 0x000000000000781c */ /* 0x000fe20003f0f008 */
[----:B------:R-:W-:Y:S02]  /*13800*/  FMUL.FTZ R0, R0, c[0x0][0x2d0] ;  /* 0x0000b40000007a20 */ /* 0x000fe40000410000 */
[----:B---3--:R-:W-:Y:S02]  /*13810*/  FMUL.FTZ R7, R132, R147 ;  /* 0x0000009384077220 */ /* 0x008fe40000410000 */
[C---:B------:R-:W-:Y:S02]  /*13820*/  FMUL.FTZ R60, R2.reuse, R60 ;  /* 0x0000003c023c7220 */ /* 0x040fe40000410000 */
[----:B------:R-:W-:Y:S01]  /*13830*/  FMUL.FTZ R61, R2, R61 ;  /* 0x0000003d023d7220 */ /* 0x000fe20000410000 */
[----:B------:R-:W3:Y:S01]  /*13840*/  MUFU.EX2 R0, R0 ;  /* 0x0000000000007308 */ /* 0x000ee20000000800 */
[C---:B------:R-:W-:Y:S02]  /*13850*/  FMUL.FTZ R64, R133.reuse, R64 ;  /* 0x0000004085407220 */ /* 0x040fe40000410000 */
[----:B------:R-:W-:Y:S01]  /*13860*/  FMUL.FTZ R65, R133, R65 ;  /* 0x0000004185417220 */ /* 0x000fe20000410000 */
[----:B-1----:R-:W-:Y:S01]  /*13870*/  F2FP.PACK_AB R147, R219, R218 ;  /* 0x000000dadb93723e */ /* 0x002fe200000000ff */
[C---:B------:R-:W-:Y:S02]  /*13880*/  FMUL.FTZ R6, R132.reuse, R146 ;  /* 0x0000009284067220 */ /* 0x040fe40000410000 */
[C---:B------:R-:W-:Y:S02]  /*13890*/  FMUL.FTZ R66, R132.reuse, R66 ;  /* 0x0000004284427220 */ /* 0x040fe40000410000 */
[C---:B------:R-:W-:Y:S01]  /*138a0*/  FMUL.FTZ R67, R132.reuse, R67 ;  /* 0x0000004384437220 */ /* 0x040fe20000410000 */
[----:B------:R-:W1:Y:S01]  /*138b0*/  MUFU.EX2 R48, R14 ;  /* 0x0000000e00307308 */ /* 0x000e620000000800 */
[C---:B------:R-:W-:Y:S01]  /*138c0*/  FMUL.FTZ R68, R133.reuse, R68 ;  /* 0x0000004485447220 */ /* 0x040fe20000410000 */
[-C--:B--2---:R-:W-:Y:S05]  /*138d0*/  HMMA.16816.F32 R4, R192, R20.reuse, R4 ;  /* 0x00000014c004723c */ /* 0x084fea0000001804 */
[----:B----4-:R-:W-:Y:S01]  /*138e0*/  MOV R172, R44 ;  /* 0x0000002c00ac7202 */ /* 0x010fe20000000f00 */
[C---:B------:R-:W-:Y:S02]  /*138f0*/  FMUL.FTZ R69, R133.reuse, R69 ;  /* 0x0000004585457220 */ /* 0x040fe40000410000 */
[----:B------:R2:W-:Y:S01]  /*13900*/  MUFU.EX2 R252, R8 ;  /* 0x0000000800fc7308 */ /* 0x0005e20000000800 */
        /* <DEDUP_REMOVED lines=13> */
[----:B------:R1:W4:Y:S01]  /*139e0*/  MUFU.EX2 R220, R11 ;  /* 0x0000000b00dc7308 */ /* 0x0003220000000800 */
[C---:B------:R-:W-:Y:S02]  /*139f0*/  FMUL.FTZ R27, R0.reuse, R167 ;  /* 0x000000a7001b7220 */ /* 0x040fe40000410000 */
[----:B------:R-:W-:Y:S02]  /*13a00*/  FMUL.FTZ R30, R0, R170 ;  /* 0x000000aa001e7220 */ /* 0x000fe40000410000 */
[C---:B--2---:R-:W-:Y:S01]  /*13a10*/  FMUL.FTZ R8, R2.reuse, R148 ;  /* 0x0000009402087220 */ /* 0x044fe20000410000 */
[----:B------:R-:W-:Y:S01]  /*13a20*/  LDSM.16.MT88.4 R164, [R227+0x2880] ;  /* 0x00288000e3a4783b */ /* 0x000fe20000004200 */
[----:B------:R-:W-:Y:S02]  /*13a30*/  FMUL.FTZ R44, R2, R184 ;  /* 0x000000b8022c7220 */ /* 0x000fe40000410000 */
[C---:B------:R-:W-:Y:S02]  /*13a40*/  FMUL.FTZ R47, R0.reuse, R187 ;  /* 0x000000bb002f7220 */ /* 0x040fe40000410000 */
[C---:B------:R-:W-:Y:S02]  /*13a50*/  FMUL.FTZ R31, R0.reuse, R171 ;  /* 0x000000ab001f7220 */ /* 0x040fe40000410000 */
[----:B------:R-:W-:Y:S02]  /*13a60*/  FMUL.FTZ R58, R0, R58 ;  /* 0x0000003a003a7220 */ /* 0x000fe40000410000 */
[--C-:B---3--:R-:W-:Y:S02]  /*13a70*/  FFMA.FTZ R138, R200, c[0x0][0x2d0], -R141.reuse ;  /* 0x0000b400c88a7a23 */ /* 0x108fe4000001088d */
[C---:B------:R-:W-:Y:S02]  /*13a80*/  FMUL.FTZ R59, R0.reuse, R59 ;  /* 0x0000003b003b7220 */ /* 0x040fe40000410000 */
[----:B------:R2:W-:Y:S01]  /*13a90*/  MUFU.EX2 R185, R138 ;  /* 0x0000008a00b97308 */ /* 0x0005e20000000800 */
[C---:B------:R-:W-:Y:S02]  /*13aa0*/  FMUL.FTZ R62, R0.reuse, R62 ;  /* 0x0000003e003e7220 */ /* 0x040fe40000410000 */
[C---:B------:R-:W-:Y:S02]  /*13ab0*/  FMUL.FTZ R63, R0.reuse, R63 ;  /* 0x0000003f003f7220 */ /* 0x040fe40000410000 */
[----:B-1----:R-:W-:Y:S01]  /*13ac0*/  FMUL.FTZ R11, R0, R151 ;  /* 0x00000097000b7220 */ /* 0x002fe20000410000 */
[----:B----4-:R-:W-:Y:S01]  /*13ad0*/  F2FP.PACK_AB R144, R220, R252 ;  /* 0x000000fcdc90723e */ /* 0x010fe200000000ff */
[----:B------:R-:W1:Y:S01]  /*13ae0*/  LDSM.16.MT88.4 R148, [R228+0x2080] ;  /* 0x00208000e494783b */ /* 0x000e620000004200 */
[----:B------:R-:W-:Y:S01]  /*13af0*/  FMUL.FTZ R71, R132, R71 ;  /* 0x0000004784477220 */ /* 0x000fe20000410000 */
[----:B------:R-:W-:Y:S01]  /*13b00*/  MOV R168, R220 ;  /* 0x000000dc00a87202 */ /* 0x000fe20000000f00 */
[C---:B------:R-:W-:Y:S02]  /*13b10*/  FMUL.FTZ R72, R2.reuse, R72 ;  /* 0x0000004802487220 */ /* 0x040fe40000410000 */
[----:B------:R-:W-:Y:S01]  /*13b20*/  FMUL.FTZ R73, R2, R73 ;  /* 0x0000004902497220 */ /* 0x000fe20000410000 */
[C---:B------:R-:W-:Y:S04]  /*13b30*/  HMMA.16816.F32 R8, R144.reuse, R20, R8 ;  /* 0x000000149008723c */ /* 0x040fe80000001808 */
[C---:B------:R-:W-:Y:S02]  /*13b40*/  FMUL.FTZ R74, R0.reuse, R74 ;  /* 0x0000004a004a7220 */ /* 0x040fe40000410000 */
[----:B------:R-:W-:Y:S02]  /*13b50*/  FMUL.FTZ R75, R0, R75 ;  /* 0x0000004b004b7220 */ /* 0x000fe40000410000 */
[-C--:B------:R-:W-:Y:S04]  /*13b60*/  HMMA.16816.F32 R12, R144, R22.reuse, R12 ;  /* 0x00000016900c723c */ /* 0x080fe8000000180c */
[--C-:B--2---:R-:W-:Y:S02]  /*13b70*/  FFMA.FTZ R138, R196, c[0x0][0x2d0], -R142.reuse ;  /* 0x0000b400c48a7a23 */ /* 0x104fe4000001088e */
        /* <DEDUP_REMOVED lines=8> */
[----:B------:R-:W-:Y:S02]  /*13c00*/  FMUL.FTZ R77, R2, R77 ;  /* 0x0000004d024d7220 */ /* 0x000fe40000410000 */
[C---:B------:R-:W-:Y:S02]  /*13c10*/  FMUL.FTZ R78, R0.reuse, R78 ;  /* 0x0000004e004e7220 */ /* 0x040fe40000410000 */
[-C--:B------:R-:W-:Y:S03]  /*13c20*/  HMMA.16816.F32 R20, R192, R36.reuse, R20 ;  /* 0x00000024c014723c */ /* 0x080fe60000001814 */
[----:B------:R-:W-:Y:S02]  /*13c30*/  FMUL.FTZ R79, R0, R79 ;  /* 0x0000004f004f7220 */ /* 0x000fe40000410000 */
[----:B------:R-:W-:Y:S02]  /*13c40*/  FMUL.FTZ R80, R133, R80 ;  /* 0x0000005085507220 */ /* 0x000fe40000410000 */
[--C-:B--2---:R-:W-:Y:S01]  /*13c50*/  FFMA.FTZ R138, R197, c[0x0][0x2d0], -R142.reuse ;  /* 0x0000b400c58a7a23 */ /* 0x104fe2000001088e */
        /* <DEDUP_REMOVED lines=14> */
[--C-:B--2---:R-:W-:Y:S02]  /*13d40*/  FFMA.FTZ R138, R203, c[0x0][0x2d0], -R141.reuse ;  /* 0x0000b400cb8a7a23 */ /* 0x104fe4000001088d */
[C---:B------:R-:W-:Y:S01]  /*13d50*/  FMUL.FTZ R38, R132.reuse, R178 ;  /* 0x000000b284267220 */ /* 0x040fe20000410000 */
[----:B------:R-:W-:Y:S01]  /*13d60*/  MOV R178, R51 ;  /* 0x0000003300b27202 */ /* 0x000fe20000000f00 */
[----:B------:R2:W-:Y:S01]  /*13d70*/  MUFU.EX2 R188, R138 ;  /* 0x0000008a00bc7308 */ /* 0x0005e20000000800 */
[C---:B------:R-:W-:Y:S02]  /*13d80*/  FMUL.FTZ R51, R132.reuse, R191 ;  /* 0x000000bf84337220 */ /* 0x040fe40000410000 */
[C---:B------:R-:W-:Y:S02]  /*13d90*/  FMUL.FTZ R83, R132.reuse, R83 ;  /* 0x0000005384537220 */ /* 0x040fe40000410000 */
[-C--:B-1----:R-:W-:Y:S03]  /*13da0*/  HMMA.16816.F32 R36, R192, R148.reuse, R36 ;  /* 0x00000094c024723c */ /* 0x082fe60000001824 */
[C---:B------:R-:W-:Y:S02]  /*13db0*/  FMUL.FTZ R84, R133.reuse, R84 ;  /* 0x0000005485547220 */ /* 0x040fe40000410000 */
[----:B------:R-:W-:Y:S02]  /*13dc0*/  FMUL.FTZ R85, R133, R85 ;  /* 0x0000005585557220 */ /* 0x000fe40000410000 */
[C---:B------:R-:W-:Y:S01]  /*13dd0*/  FMUL.FTZ R86, R132.reuse, R86 ;  /* 0x0000005684567220 */ /* 0x040fe20000410000 */
[C---:B------:R-:W-:Y:S04]  /*13de0*/  HMMA.16816.F32 R40, R144.reuse, R148, R40 ;  /* 0x000000949028723c */ /* 0x040fe80000001828 */
[----:B------:R-:W-:Y:S02]  /*13df0*/  FMUL.FTZ R87, R132, R87 ;  /* 0x0000005784577220 */ /* 0x000fe40000410000 */
[C---:B------:R-:W-:Y:S02]  /*13e00*/  FMUL.FTZ R88, R2.reuse, R88 ;  /* 0x0000005802587220 */ /* 0x040fe40000410000 */
[-C--:B------:R-:W-:Y:S04]  /*13e10*/  HMMA.16816.F32 R44, R144, R150.reuse, R44 ;  /* 0x00000096902c723c */ /* 0x080fe8000000182c */
[----:B--2---:R-:W-:Y:S02]  /*13e20*/  FFMA.FTZ R138, R205, c[0x0][0x2d0], -R141 ;  /* 0x0000b400cd8a7a23 */ /* 0x004fe4000001088d */
[----:B------:R-:W-:Y:S02]  /*13e30*/  FMUL.FTZ R89, R2, R89 ;  /* 0x0000005902597220 */ /* 0x000fe40000410000 */
[C---:B------:R-:W-:Y:S01]  /*13e40*/  HMMA.16816.F32 R48, R192.reuse, R150, R48 ;  /* 0x00000096c030723c */ /* 0x040fe20000001830 */
[----:B------:R1:W-:Y:S01]  /*13e50*/  MUFU.EX2 R180, R138 ;  /* 0x0000008a00b47308 */ /* 0x0003e20000000800 */
[----:B------:R-:W2:Y:S02]  /*13e60*/  LDSM.16.MT88.4 R148, [R225+0x3880] ;  /* 0x00388000e194783b */ /* 0x000ea40000004200 */
[C---:B------:R-:W-:Y:S02]  /*13e70*/  FMUL.FTZ R90, R0.reuse, R90 ;  /* 0x0000005a005a7220 */ /* 0x040fe40000410000 */
[----:B------:R-:W-:Y:S02]  /*13e80*/  FMUL.FTZ R91, R0, R91 ;  /* 0x0000005b005b7220 */ /* 0x000fe40000410000 */
[-C--:B------:R-:W-:Y:S04]  /*13e90*/  HMMA.16816.F32 R52, R192, R152.reuse, R52 ;  /* 0x00000098c034723c */ /* 0x080fe80000001834 */
[C---:B------:R-:W-:Y:S02]  /*13ea0*/  FMUL.FTZ R92, R2.reuse, R92 ;  /* 0x0000005c025c7220 */ /* 0x040fe40000410000 */
[----:B------:R-:W-:Y:S02]  /*13eb0*/  FMUL.FTZ R93, R2, R93 ;  /* 0x0000005d025d7220 */ /* 0x000fe40000410000 */
[C---:B------:R-:W-:Y:S04]  /*13ec0*/  HMMA.16816.F32 R56, R144.reuse, R152, R56 ;  /* 0x000000989038723c */ /* 0x040fe80000001838 */
[C---:B------:R-:W-:Y:S02]  /*13ed0*/  FMUL.FTZ R94, R0.reuse, R94 ;  /* 0x0000005e005e7220 */ /* 0x040fe40000410000 */
        /* <DEDUP_REMOVED lines=11> */
[C---:B------:R-:W-:Y:S02]  /*13f90*/  FMUL.FTZ R100, R133.reuse, R100 ;  /* 0x0000006485647220 */ /* 0x040fe40000410000 */
[----:B------:R-:W-:Y:S02]  /*13fa0*/  FMUL.FTZ R101, R133, R101 ;  /* 0x0000006585657220 */ /* 0x000fe40000410000 */
[C---:B------:R-:W-:Y:S01]  /*13fb0*/  FMUL.FTZ R102, R132.reuse, R102 ;  /* 0x0000006684667220 */ /* 0x040fe20000410000 */
[C---:B------:R-:W-:Y:S04]  /*13fc0*/  HMMA.16816.F32 R72, R144.reuse, R148, R72 ;  /* 0x000000949048723c */ /* 0x040fe80000001848 */
[----:B------:R-:W-:Y:S02]  /*13fd0*/  FMUL.FTZ R103, R132, R103 ;  /* 0x0000006784677220 */ /* 0x000fe40000410000 */
[C---:B------:R-:W-:Y:S02]  /*13fe0*/  FMUL.FTZ R104, R2.reuse, R104 ;  /* 0x0000006802687220 */ /* 0x040fe40000410000 */
[-C--:B------:R-:W-:Y:S04]  /*13ff0*/  HMMA.16816.F32 R76, R144, R150.reuse, R76 ;  /* 0x00000096904c723c */ /* 0x080fe8000000184c */
[----:B-1----:R-:W-:Y:S02]  /*14000*/  FFMA.FTZ R138, R207, c[0x0][0x2d0], -R142 ;  /* 0x0000b400cf8a7a23 */ /* 0x002fe4000001088e */
[----:B------:R-:W-:Y:S02]  /*14010*/  FMUL.FTZ R105, R2, R105 ;  /* 0x0000006902697220 */ /* 0x000fe40000410000 */
[C---:B------:R-:W-:Y:S01]  /*14020*/  HMMA.16816.F32 R80, R192.reuse, R150, R80 ;  /* 0x00000096c050723c */ /* 0x040fe20000001850 */
[----:B------:R1:W-:Y:S01]  /*14030*/  MUFU.EX2 R170, R138 ;  /* 0x0000008a00aa7308 */ /* 0x0003e20000000800 */
[----:B------:R-:W2:Y:S02]  /*14040*/  LDSM.16.MT88.4 R148, [R228+0x3880] ;  /* 0x00388000e494783b */ /* 0x000ea40000004200 */
[C---:B------:R-:W-:Y:S02]  /*14050*/  FMUL.FTZ R106, R0.reuse, R106 ;  /* 0x0000006a006a7220 */ /* 0x040fe40000410000 */
[----:B------:R-:W-:Y:S02]  /*14060*/  FMUL.FTZ R107, R0, R107 ;  /* 0x0000006b006b7220 */ /* 0x000fe40000410000 */
[-C--:B---3--:R-:W-:Y:S04]  /*14070*/  HMMA.16816.F32 R84, R192, R152.reuse, R84 ;  /* 0x00000098c054723c */ /* 0x088fe80000001854 */
        /* <DEDUP_REMOVED lines=11> */
[----:B------:R-:W-:Y:S02]  /*14130*/  FMUL.FTZ R113, R133, R113 ;  /* 0x0000007185717220 */ /* 0x000fe40000410000 */
[C---:B------:R-:W-:Y:S02]  /*14140*/  FMUL.FTZ R114, R132.reuse, R114 ;  /* 0x0000007284727220 */ /* 0x040fe40000410000 */
[----:B------:R-:W-:Y:S01]  /*14150*/  FMUL.FTZ R115, R132, R115 ;  /* 0x0000007384737220 */ /* 0x000fe20000410000 */
        /* <DEDUP_REMOVED lines=17> */
[C---:B------:R-:W-:Y:S02]  /*14270*/  FMUL.FTZ R126, R0.reuse, R126 ;  /* 0x0000007e007e7220 */ /* 0x040fe40000410000 */
[----:B------:R-:W-:Y:S02]  /*14280*/  FMUL.FTZ R127, R0, R127 ;  /* 0x0000007f007f7220 */ /* 0x000fe40000410000 */
[C---:B------:R-:W-:Y:S01]  /*14290*/  FMUL.FTZ R128, R133.reuse, R128 ;  /* 0x0000008085807220 */ /* 0x040fe20000410000 */
[-C--:B---3--:R-:W-:Y:S03]  /*142a0*/  HMMA.16816.F32 R116, R192, R152.reuse, R116 ;  /* 0x00000098c074723c */ /* 0x088fe60000001874 */
[----:B------:R-:W-:Y:S02]  /*142b0*/  FMUL.FTZ R129, R133, R129 ;  /* 0x0000008185817220 */ /* 0x000fe40000410000 */
[----:B------:R-:W-:Y:S02]  /*142c0*/  FMUL.FTZ R130, R132, R130 ;  /* 0x0000008284827220 */ /* 0x000fe40000410000 */
[--C-:B-1----:R-:W-:Y:S01]  /*142d0*/  FFMA.FTZ R138, R210, c[0x0][0x2d0], -R143.reuse ;  /* 0x0000b400d28a7a23 */ /* 0x102fe2000001088f */
[C---:B------:R-:W-:Y:S03]  /*142e0*/  HMMA.16816.F32 R120, R144.reuse, R152, R120 ;  /* 0x000000989078723c */ /* 0x040fe60000001878 */
[----:B------:R1:W-:Y:S01]  /*142f0*/  MUFU.EX2 R171, R138 ;  /* 0x0000008a00ab7308 */ /* 0x0003e20000000800 */
[----:B------:R-:W-:Y:S03]  /*14300*/  FMUL.FTZ R131, R132, R131 ;  /* 0x0000008384837220 */ /* 0x000fe60000410000 */
        /* <DEDUP_REMOVED lines=224> */
.L_x_1049:
[----:B-123--:R-:W2:Y:S04]  /*15110*/  LDL.LU R0, [R1+0xc] ;  /* 0x00000c0001007983 */ /* 0x00eea80000300800 */
[----:B------:R-:W3:Y:S04]  /*15120*/  LDL.LU R4, [R1+0x8] ;  /* 0x0000080001047983 */ /* 0x000ee80000300800 */
[----:B------:R-:W4:Y:S04]  /*15130*/  LDL.LU R5, [R1+0x10] ;  /* 0x0000100001057983 */ /* 0x000f280000300800 */
[----:B------:R-:W4:Y:S01]  /*15140*/  LDL.LU R2, [R1+0x14] ;  /* 0x0000140001027983 */ /* 0x000f220000300800 */
[----:B------:R-:W-:-:S03]  /*15150*/  PLOP3.LUT P0, PT, PT, PT, PT, 0x8, 0x0 ;  /* 0x000000000000781c */ /* 0x000fc60003f0e170 */
        /* <DEDUP_REMOVED lines=21> */
[----:B------:R-:W-:-:S05]  /*152b0*/  FSETP.NE.FTZ.AND P2, PT, R7, RZ, PT ;  /* 0x000000ff0700720b */ /* 0x000fca0003f55000 */
[----:B------:R-:W1:Y:S01]  /*152c0*/  @P4 MUFU.RCP R0, R11 ;  /* 0x0000000b00004308 */ /* 0x000e620000001000 */
[----:B------:R-:W-:-:S07]  /*152d0*/  FSETP.NE.FTZ.AND P1, PT, R6, RZ, PT ;  /* 0x000000ff0600720b */ /* 0x000fce0003f35000 */
[----:B------:R-:W2:Y:S06]  /*152e0*/  @P3 MUFU.RCP R4, R9 ;  /* 0x0000000900043308 */ /* 0x000eac0000001000 */
[----:B------:R-:W-:Y:S01]  /*152f0*/  @P1 MOV R8, 0x3f317218 ;  /* 0x3f31721800081802 */ /* 0x000fe20000000f00 */
[C---:B-1----:R-:W-:Y:S01]  /*15300*/  FMUL.FTZ R144, R0.reuse, R144 ;  /* 0x0000009000907220 */ /* 0x042fe20000410000 */
[----:B------:R-:W1:Y:S01]  /*15310*/  @P2 MUFU.RCP R2, R7 ;  /* 0x0000000700022308 */ /* 0x000e620000001000 */
        /* <DEDUP_REMOVED lines=16> */
[C---:B------:R-:W-:Y:S01]  /*15420*/  FMUL.FTZ R24, R0.reuse, R64 ;  /* 0x0000004000187220 */ /* 0x040fe20000410000 */
[----:B------:R-:W-:Y:S01]  /*15430*/  MOV R64, 0xff800000 ;  /* 0xff80000000407802 */ /* 0x000fe20000000f00 */
[C---:B------:R-:W-:Y:S01]  /*15440*/  FMUL.FTZ R42, R0.reuse, R65 ;  /* 0x00000041002a7220 */ /* 0x040fe20000410000 */
[----:B------:R-:W-:Y:S01]  /*15450*/  MOV R65, 0xff800000 ;  /* 0xff80000000417802 */ /* 0x000fe20000000f00 */
[C---:B------:R-:W-:Y:S01]  /*15460*/  FMUL.FTZ R28, R0.reuse, R68 ;  /* 0x00000044001c7220 */ /* 0x040fe20000410000 */
[----:B------:R-:W-:Y:S01]  /*15470*/  MOV R68, 0xff800000 ;  /* 0xff80000000447802 */ /* 0x000fe20000000f00 */
        /* <DEDUP_REMOVED lines=15> */
[----:B------:R-:W-:Y:S01]  /*15570*/  MOV R0, RZ ;  /* 0x000000ff00007202 */ /* 0x000fe20000000f00 */
[C---:B--2---:R-:W-:Y:S02]  /*15580*/  FMUL.FTZ R15, R4.reuse, R54 ;  /* 0x00000036040f7220 */ /* 0x044fe40000410000 */
[----:B------:R-:W-:Y:S02]  /*15590*/  FMUL.FTZ R44, R4, R55 ;  /* 0x00000037042c7220 */ /* 0x000fe40000410000 */
[C---:B-1----:R-:W-:Y:S01]  /*155a0*/  FMUL.FTZ R148, R2.reuse, R148 ;  /* 0x0000009402947220 */ /* 0x042fe20000410000 */
[----:B------:R-:W1:Y:S01]  /*155b0*/  @P1 MUFU.RCP R0, R6 ;  /* 0x0000000600001308 */ /* 0x000e620000001000 */
[----:B------:R-:W-:-:S02]  /*155c0*/  FMUL.FTZ R149, R2, R149 ;  /* 0x0000009502957220 */ /* 0x000fc40000410000 */
[C---:B------:R-:W-:Y:S02]  /*155d0*/  FMUL.FTZ R152, R2.reuse, R152 ;  /* 0x0000009802987220 */ /* 0x040fe40000410000 */
[C---:B------:R-:W-:Y:S02]  /*155e0*/  FMUL.FTZ R153, R2.reuse, R153 ;  /* 0x0000009902997220 */ /* 0x040fe40000410000 */
[C---:B------:R-:W-:Y:S01]  /*155f0*/  FMUL.FTZ R164, R2.reuse, R164 ;  /* 0x000000a402a47220 */ /* 0x040fe20000410000 */
[----:B------:R-:W2:Y:S01]  /*15600*/  @P1 MUFU.LG2 R6, R6 ;  /* 0x0000000600061308 */ /* 0x000ea20000000c00 */
        /* <DEDUP_REMOVED lines=41> */
[C---:B------:R-:W-:Y:S01]  /*158a0*/  FMUL.FTZ R41, R4.reuse, R67 ;  /* 0x0000004304297220 */ /* 0x040fe20000410000 */
[----:B------:R-:W-:Y:S01]  /*158b0*/  MOV R67, 0xff800000 ;  /* 0xff80000000437802 */ /* 0x000fe20000000f00 */
        /* <DEDUP_REMOVED lines=51> */
[----:B------:R-:W-:Y:S02]  /*15bf0*/  @P4 FMUL.FTZ R10, R4, c[0x0][0x2d0] ;  /* 0x0000b400040a4a20 */ /* 0x000fe40000410000 */
[----:B------:R-:W-:Y:S02]  /*15c00*/  @P2 FMUL.FTZ R2, R0, c[0x0][0x2d0] ;  /* 0x0000b40000022a20 */ /* 0x000fe40000410000 */
[----:B------:R-:W-:Y:S02]  /*15c10*/  @P4 FMUL.FTZ R11, R11, 0.69314718246459960938 ;  /* 0x3f3172180b0b4820 */ /* 0x000fe40000410000 */
[----:B------:R-:W-:-:S02]  /*15c20*/  @P3 FMUL.FTZ R9, R9, 0.69314718246459960938 ;  /* 0x3f31721809093820 */ /* 0x000fc40000410000 */
[----:B------:R-:W-:Y:S02]  /*15c30*/  @P2 FMUL.FTZ R7, R7, 0.69314718246459960938 ;  /* 0x3f31721807072820 */ /* 0x000fe40000410000 */
[----:B--2---:R-:W-:Y:S02]  /*15c40*/  @P1 FMUL.FTZ R4, R6, 0.69314718246459960938 ;  /* 0x3f31721806041820 */ /* 0x004fe40000410000 */
[----:B------:R-:W-:Y:S02]  /*15c50*/  @P1 FMUL.FTZ R0, R8, c[0x0][0x2d0] ;  /* 0x0000b40008001a20 */ /* 0x000fe40000410000 */
[----:B------:R-:W-:Y:S02]  /*15c60*/  @P4 FFMA.FTZ R64, R10, R137, R11 ;  /* 0x000000890a404223 */ /* 0x000fe4000001000b */
[----:B------:R-:W-:Y:S02]  /*15c70*/  @P3 FFMA.FTZ R65, R5, R136, R9 ;  /* 0x0000008805413223 */ /* 0x000fe40000010009 */
[----:B------:R-:W-:-:S02]  /*15c80*/  @P2 FFMA.FTZ R67, R2, R135, R7 ;  /* 0x0000008702432223 */ /* 0x000fc40000010007 */
[----:B------:R-:W-:Y:S02]  /*15c90*/  @P1 FFMA.FTZ R68, R0, R3, R4 ;  /* 0x0000000300441223 */ /* 0x000fe40000010004 */
.L_x_991:
[----:B------:R-:W-:Y:S05]  /*15ca0*/  @P0 BRA `(.L_x_1067) ;  /* 0x00001c6000000947 */ /* 0x000fea0003800000 */
[----:B------:R-:W2:Y:S01]  /*15cb0*/  LDL R71, [R1+0x2c] ;  /* 0x00002c0001477983 */ /* 0x000ea20000100800 */
[----:B------:R-:W-:Y:S02]  /*15cc0*/  F2FP.PACK_AB R41, R41, R66 ;  /* 0x000000422929723e */ /* 0x000fe400000000ff */
[----:B------:R-:W-:Y:S01]  /*15cd0*/  F2FP.PACK_AB R62, R63, R62 ;  /* 0x0000003e3f3e723e */ /* 0x000fe200000000ff */
[----:B------:R-:W1:Y:S01]  /*15ce0*/  S2R R69, SR_TID.X ;  /* 0x0000000000457919 */ /* 0x000e620000002100 */
        /* <DEDUP_REMOVED lines=12> */
[----:B-1----:R-:W-:Y:S02]  /*15db0*/  SHF.R.S32.HI R66, RZ, 0x1f, R69 ;  /* 0x0000001fff427819 */ /* 0x002fe40000011445 */
[----:B------:R-:W-:Y:S02]  /*15dc0*/  F2FP.PACK_AB R8, R173, R172 ;  /* 0x000000acad08723e */ /* 0x000fe400000000ff */
[CC--:B------:R-:W-:Y:S02]  /*15dd0*/  LEA.HI R2, R66.reuse, R69.reuse, RZ, 0x2 ;  /* 0x0000004542027211 */ /* 0x0c0fe400078f10ff */
[----:B------:R-:W-:-:S02]  /*15de0*/  LEA.HI R63, R66, R69, RZ, 0x5 ;  /* 0x00000045423f7211 */ /* 0x000fc400078f28ff */
[--C-:B------:R-:W-:Y:S02]  /*15df0*/  SHF.R.S32.HI R4, RZ, 0x2, R2.reuse ;  /* 0x00000002ff047819 */ /* 0x100fe40000011402 */
[----:B------:R-:W-:Y:S02]  /*15e00*/  SHF.R.S32.HI R0, RZ, 0x1f, R2 ;  /* 0x0000001fff007819 */ /* 0x000fe40000011402 */
[----:B------:R-:W-:Y:S02]  /*15e10*/  SHF.R.S32.HI R59, RZ, 0x5, R63 ;  /* 0x00000005ff3b7819 */ /* 0x000fe4000001143f */
[----:B------:R-:W-:Y:S02]  /*15e20*/  LEA.HI R0, R0, R4, RZ, 0x3 ;  /* 0x0000000400007211 */ /* 0x000fe400078f18ff */
[----:B------:R-:W-:Y:S02]  /*15e30*/  F2FP.PACK_AB R55, R55, R164 ;  /* 0x000000a43737723e */ /* 0x000fe400000000ff */
[----:B------:R-:W-:-:S02]  /*15e40*/  LOP3.LUT R0, R0, 0xfffffff8, RZ, 0xc0, !PT ;  /* 0xfffffff800007812 */ /* 0x000fc400078ec0ff */
        /* <DEDUP_REMOVED lines=157> */
.L_x_1068:
        /* <DEDUP_REMOVED lines=151> */
.L_x_1070:
[----:B--234-:R-:W-:Y:S05]  /*17190*/  BSYNC B0 ;  /* 0x0000000000007941 */ /* 0x01cfea0003800000 */
.L_x_1069:
        /* <DEDUP_REMOVED lines=16> */
.L_x_1072:
[----:B------:R-:W-:Y:S05]  /*172a0*/  BSYNC B0 ;  /* 0x0000000000007941 */ /* 0x000fea0003800000 */
.L_x_1071:
        /* <DEDUP_REMOVED lines=16> */
.L_x_1074:
[----:B------:R-:W-:Y:S05]  /*173b0*/  BSYNC B0 ;  /* 0x0000000000007941 */ /* 0x000fea0003800000 */
.L_x_1073:
        /* <DEDUP_REMOVED lines=16> */
.L_x_1076:
[----:B------:R-:W-:Y:S05]  /*174c0*/  BSYNC B0 ;  /* 0x0000000000007941 */ /* 0x000fea0003800000 */
.L_x_1075:
        /* <DEDUP_REMOVED lines=16> */
.L_x_1078:
[----:B------:R-:W-:Y:S05]  /*175d0*/  BSYNC B0 ;  /* 0x0000000000007941 */ /* 0x000fea0003800000 */
.L_x_1077:
        /* <DEDUP_REMOVED lines=16> */
.L_x_1080:
[----:B------:R-:W-:Y:S05]  /*176e0*/  BSYNC B0 ;  /* 0x0000000000007941 */ /* 0x000fea0003800000 */
.L_x_1079:
        /* <DEDUP_REMOVED lines=16> */
.L_x_1082:
[----:B------:R-:W-:Y:S05]  /*177f0*/  BSYNC B0 ;  /* 0x0000000000007941 */ /* 0x000fea0003800000 */
.L_x_1081:
        /* <DEDUP_REMOVED lines=17> */
.L_x_1067:
        /* <DEDUP_REMOVED lines=19> */
.L_x_1083:
        /* <DEDUP_REMOVED lines=42> */
.L_x_1085:
[----:B------:R-:W-:Y:S05]  /*17ce0*/  BSYNC B0 ;  /* 0x0000000000007941 */ /* 0x000fea0003800000 */
.L_x_1084:
        /* <DEDUP_REMOVED lines=59> */
.L_x_1087:
[----:B------:R-:W-:Y:S05]  /*180a0*/  BSYNC B0 ;  /* 0x0000000000007941 */ /* 0x000fea0003800000 */
.L_x_1086:
        /* <DEDUP_REMOVED lines=15> */
.L_x_1089:
[----:B------:R-:W-:Y:S05]  /*181a0*/  BSYNC B0 ;  /* 0x0000000000007941 */ /* 0x000fea0003800000 */
.L_x_1088:
        /* <DEDUP_REMOVED lines=15> */
.L_x_1091:
[----:B------:R-:W-:Y:S05]  /*182a0*/  BSYNC B0 ;  /* 0x0000000000007941 */ /* 0x000fea0003800000 */
.L_x_1090:
        /* <DEDUP_REMOVED lines=15> */
.L_x_1093:
[----:B------:R-:W-:Y:S05]  /*183a0*/  BSYNC B0 ;  /* 0x0000000000007941 */ /* 0x000fea0003800000 */
.L_x_1092:
        /* <DEDUP_REMOVED lines=15> */
.L_x_1095:
[----:B------:R-:W-:Y:S05]  /*184a0*/  BSYNC B0 ;  /* 0x0000000000007941 */ /* 0x000fea0003800000 */
.L_x_1094:
        /* <DEDUP_REMOVED lines=15> */
.L_x_1097:
[----:B------:R-:W-:Y:S05]  /*185a0*/  BSYNC B0 ;  /* 0x0000000000007941 */ /* 0x000fea0003800000 */
.L_x_1096:
        /* <DEDUP_REMOVED lines=15> */
.L_x_1099:
[----:B------:R-:W-:Y:S05]  /*186a0*/  BSYNC B0 ;  /* 0x0000000000007941 */ /* 0x000fea0003800000 */
.L_x_1098:
        /* <DEDUP_REMOVED lines=16> */
.L_x_1100:
        /* <DEDUP_REMOVED lines=13> */
.L_x_1727:


//--------------------- .text._ZN7cutlass13device_kernelIN5flash19enable_sm80_to_sm89INS1_16FlashAttnFwdSm80INS1_25CollectiveMainloopFwdSm80ILi4ELi1ELb0EN4cute5tupleIJNS5_1CILi128EEENS7_ILi48EEES8_EEELi128ENS_6half_tEfNS_4arch4Sm80ELb0ELb1ELb1ELb1ELb0ELb1ELb1ELb0EEENS1_21CollectiveEpilogueFwdINS6_IJS8_S8_S9_EEENS6_IJNS7_ILi1EEESH_SH_EEESB_SD_Li128ELb1ELb1ELb0ELb0EEENS1_19SingleTileSchedulerILb1ELb0ELb1ELi128EEEEEEEEEvNT_6ParamsE --------------------------
	.section	.text._ZN7cutlass13device_kernelIN5flash19enable_sm80_to_sm89INS1_16FlashAttnFwdSm80INS1_25CollectiveMainloopFwdSm80ILi4ELi1ELb0EN4cute5tupleIJNS5_1CILi128EEENS7_ILi48EEES8_EEELi128ENS_6half_tEfNS_4arch4Sm80ELb0ELb1ELb1ELb1ELb0ELb1ELb1ELb0EEENS1_21CollectiveEpilogueFwdINS6_IJS8_S8_S9_EEENS6_IJNS7_ILi1EEESH_SH_EEESB_SD_Li128ELb1ELb1ELb0ELb0EEENS1_19SingleTileSchedulerILb1ELb0ELb1ELi128EEEEEEEEEvNT_6ParamsE,"ax",@progbits
	.sectioninfo	@"SHI_REGISTERS=255"
	.align	128
.text._ZN7cutlass13device_kernelIN5flash19enable_sm80_to_sm89INS1_16FlashAttnFwdSm80INS1_25CollectiveMainloopFwdSm80ILi4ELi1ELb0EN4cute5tupleIJNS5_1CILi128EEENS7_ILi48EEES8_EEELi128ENS_6half_tEfNS_4arch4Sm80ELb0ELb1ELb1ELb1ELb0ELb1ELb1ELb0EEENS1_21CollectiveEpilogueFwdINS6_IJS8_S8_S9_EEENS6_IJNS7_ILi1EEESH_SH_EEESB_SD_Li128ELb1ELb1ELb0ELb0EEENS1_19SingleTileSchedulerILb1ELb0ELb1ELi128EEEEEEEEEvNT_6ParamsE:
        .type           _ZN7cutlass13device_kernelIN5flash19enable_sm80_to_sm89INS1_16FlashAttnFwdSm80INS1_25CollectiveMainloopFwdSm80ILi4ELi1ELb0EN4cute5tupleIJNS5_1CILi128EEENS7_ILi48EEES8_EEELi128ENS_6half_tEfNS_4arch4Sm80ELb0ELb1ELb1ELb1ELb0ELb1ELb1ELb0EEENS1_21CollectiveEpilogueFwdINS6_IJS8_S8_S9_EEENS6_IJNS7_ILi1EEESH_SH_EEESB_SD_Li128ELb1ELb1ELb0ELb0EEENS1_19SingleTileSchedulerILb1ELb0ELb1ELi128EEEEEEEEEvNT_6ParamsE,@function
        .size           _ZN7cutlass13device_kernelIN5flash19enable_sm80_to_sm89INS1_16FlashAttnFwdSm80INS1_25CollectiveMainloopFwdSm80ILi4ELi1ELb0EN4cute5tupleIJNS5_1CILi128EEENS7_ILi48EEES8_EEELi128ENS_6half_tEfNS_4arch4Sm80ELb0ELb1ELb1ELb1ELb0ELb1ELb1ELb0EEENS1_21CollectiveEpilogueFwdINS6_IJS8_S8_S9_EEENS6_IJNS7_ILi1EEESH_SH_EEESB_SD_Li128ELb1ELb1ELb0ELb0EEENS1_19SingleTileSchedulerILb1ELb0ELb1ELi128EEEEEEEEEvNT_6ParamsE,(.L_x_1728 - _ZN7cutlass13device_kernelIN5flash19enable_sm80_to_sm89INS1_16FlashAttnFwdSm80INS1_25CollectiveMainloopFwdSm80ILi4ELi1ELb0EN4cute5tupleIJNS5_1CILi128EEENS7_ILi48EEES8_EEELi128ENS_6half_tEfNS_4arch4Sm80ELb0ELb1ELb1ELb1ELb0ELb1ELb1ELb0EEENS1_21CollectiveEpilogueFwdINS6_IJS8_S8_S9_EEENS6_IJNS7_ILi1EEESH_SH_EEESB_SD_Li128ELb1ELb1ELb0ELb0EEENS1_19SingleTileSchedulerILb1ELb0ELb1ELi128EEEEEEEEEvNT_6ParamsE)
        .other          _ZN7cutlass13device_kernelIN5flash19enable_sm80_to_sm89INS1_16FlashAttnFwdSm80INS1_25CollectiveMainloopFwdSm80ILi4ELi1ELb0EN4cute5tupleIJNS5_1CILi128EEENS7_ILi48EEES8_EEELi128ENS_6half_tEfNS_4arch4Sm80ELb0ELb1ELb1ELb1ELb0ELb1ELb1ELb0EEENS1_21CollectiveEpilogueFwdINS6_IJS8_S8_S9_EEENS6_IJNS7_ILi1EEESH_SH_EEESB_SD_Li128ELb1ELb1ELb0ELb0EEENS1_19SingleTileSchedulerILb1ELb0ELb1ELi128EEEEEEEEEvNT_6ParamsE,@"STO_CUDA_ENTRY STV_DEFAULT"
_ZN7cutlass13device_kernelIN5flash19enable_sm80_to_sm89INS1_16FlashAttnFwdSm80INS1_25CollectiveMainloopFwdSm80ILi4ELi1ELb0EN4cute5tupleIJNS5_1CILi128EEENS7_ILi48EEES8_EEELi128ENS_6half_tEfNS_4arch4Sm80ELb0ELb1ELb1ELb1ELb0ELb1ELb1ELb0EEENS1_21CollectiveEpilogueFwdINS6_IJS8_S8_S9_EEENS6_IJNS7_ILi1EEESH_SH_EEESB_SD_Li128ELb1ELb1ELb0ELb0EEENS1_19SingleTileSchedulerILb1ELb0ELb1ELi128EEEEEEEEEvNT_6ParamsE:
        /* <DEDUP_REMOVED lines=17> */
.L_x_1102:
        /* <DEDUP_REMOVED lines=8> */
.L_x_1104:
[----:B------:R-:W-:-:S04]  /*0190*/  MOV R0, c[0x0][0x54c] ;  /* 0x0001530000007a02 */ /* 0x000fc80000000f00 */
.L_x_1103:
[----:B------:R-:W-:Y:S01]  /*01a0*/  USHF.L.U32 UR4, UR4, 0x7, URZ ;  /* 0x0000000704047899 */ /* 0x000fe2000800063f */
[----:B-----5:R-:W-:-:S05]  /*01b0*/  IMAD R0, R0, c[0x0][0x548], RZ ;  /* 0x0001520000007a24 */ /* 0x020fca00078e02ff */
[----:B------:R-:W-:-:S04]  /*01c0*/  MOV R12, UR4 ;  /* 0x00000004000c7c02 */ /* 0x000fc80008000f00 */
[----:B------:R-:W-:-:S04]  /*01d0*/  ISETP.GE.AND P0, PT, R12, R0, PT ;  /* 0x000000000c00720c */ /* 0x000fc80003f06270 */
[----:B------:R-:W-:-:S05]  /*01e0*/  SEL R0, R5, 0xffffffff, !P0 ;  /* 0xffffffff05007807 */ /* 0x000fca0004000000 */
[----:B------:R2:W-:Y:S01]  /*01f0*/  STL [R1+0x58], R0 ;  /* 0x0000580001007387 */ /* 0x0005e20000100800 */
[----:B------:R-:W-:Y:S05]  /*0200*/  BRA `(.L_x_1105) ;  /* 0x0000014000007947 */ /* 0x000fea0003800000 */
.L_x_1101:
[----:B------:R-:W-:-:S04]  /*0210*/  ISETP.NE.U32.AND P0, PT, RZ, c[0x0][0x568], PT ;  /* 0x00015a00ff007a0c */ /* 0x000fc80003f05070 */
[----:B------:R-:W-:-:S13]  /*0220*/  ISETP.NE.AND.EX P0, PT, RZ, c[0x0][0x56c], PT, P0 ;  /* 0x00015b00ff007a0c */ /* 0x000fda0003f05300 */
[----:B------:R-:W-:Y:S05]  /*0230*/  @!P0 BRA `(.L_x_1106) ;  /* 0x0000002000008947 */ /* 0x000fea0003800000 */
[----:B------:R1:W5:Y:S01]  /*0240*/  LDG.E R0, [R2.64] ;  /* 0x0000000e02007981 */ /* 0x000362000c1e1900 */
[----:B------:R-:W-:Y:S05]  /*0250*/  BRA `(.L_x_1107) ;  /* 0x0000009000007947 */ /* 0x000fea0003800000 */
.L_x_1106:
        /* <DEDUP_REMOVED lines=8> */
.L_x_1108:
[----:B------:R-:W-:-:S04]  /*02e0*/  MOV R0, c[0x0][0x54c] ;  /* 0x0001530000007a02 */ /* 0x000fc80000000f00 */
.L_x_1107:
[----:B------:R-:W-:Y:S01]  /*02f0*/  USHF.L.U32 UR4, UR4, 0x7, URZ ;  /* 0x0000000704047899 */ /* 0x000fe2000800063f */
[----:B-----5:R-:W-:-:S05]  /*0300*/  IMAD R0, R0, c[0x0][0x548], RZ ;  /* 0x0001520000007a24 */ /* 0x020fca00078e02ff */
[----:B------:R-:W-:-:S04]  /*0310*/  MOV R12, UR4 ;  /* 0x00000004000c7c02 */ /* 0x000fc80008000f00 */
[----:B------:R-:W-:-:S04]  /*0320*/  ISETP.GE.AND P0, PT, R12, R0, PT ;  /* 0x000000000c00720c */ /* 0x000fc80003f06270 */
[----:B------:R-:W-:-:S05]  /*0330*/  SEL R0, R5, 0xffffffff, !P0 ;  /* 0xffffffff05007807 */ /* 0x000fca0004000000 */
[----:B------:R2:W-:Y:S04]  /*0340*/  STL [R1+0x58], R0 ;  /* 0x0000580001007387 */ /* 0x0005e80000100800 */
.L_x_1105:
        /* <DEDUP_REMOVED lines=16> */
[CC--:B-1----:R-:W-:Y:S01]  /*0450*/  IMAD.WIDE R2, R14.reuse, R139.reuse, c[0x0][0x358] ;  /* 0x0000d6000e027625 */ /* 0x0c2fe200078e028b */
[----:B------:R-:W-:Y:S02]  /*0460*/  ISETP.NE.AND.EX P4, PT, RZ, c[0x0][0x354], PT, P4 ;  /* 0x0000d500ff007a0c */ /* 0x000fe40003f85340 */
[----:B------:R-:W-:Y:S01]  /*0470*/  ISETP.NE.AND.EX P3, PT, RZ, c[0x0][0x35c], PT, P3 ;  /* 0x0000d700ff007a0c */ /* 0x000fe20003f65330 */
[CC--:B------:R-:W-:Y:S01]  /*0480*/  @P0 IMAD.WIDE R8, R14.reuse, R139.reuse, c[0x0][0x360] ;  /* 0x0000d8000e080625 */ /* 0x0c0fe200078e028b */
[----:B------:R-:W-:Y:S01]  /*0490*/  MOV R13, RZ ;  /* 0x000000ff000d7202 */ /* 0x000fe20000000f00 */
[----:B------:R-:W1:Y:S02]  /*04a0*/  S2R R16, SR_CTAID.Y ;  /* 0x0000000000107919 */ /* 0x000e640000002600 */
[----:B------:R-:W-:Y:S02]  /*04b0*/  IMAD.MOV.U32 R154, RZ, RZ, RZ ;  /* 0x000000ffff9a7224 */ /* 0x000fe400078e00ff */
[----:B------:R-:W2:Y:S01]  /*04c0*/  @P0 LDG.E R0, [R8.64] ;  /* 0x0000000e08000981 */ /* 0x000ea2000c1e1900 */
[----:B------:R-:W-:-:S03]  /*04d0*/  @P2 IMAD.WIDE R10, R14, R139, c[0x0][0x370] ;  /* 0x0000dc000e0a2625 */ /* 0x000fc600078e028b */
[----:B------:R3:W5:Y:S04]  /*04e0*/  @P1 LDG.E R159, [R6.64] ;  /* 0x0000000e069f1981 */ /* 0x000768000c1e1900 */
[----:B------:R3:W5:Y:S04]  /*04f0*/  @P4 LDG.E R151, [R4.64] ;  /* 0x0000000e04974981 */ /* 0x000768000c1e1900 */
[----:B------:R3:W5:Y:S04]  /*0500*/  @P3 LDG.E R13, [R2.64] ;  /* 0x0000000e020d3981 */ /* 0x000768000c1e1900 */
[----:B------:R4:W5:Y:S01]  /*0510*/  @P2 LDG.E R154, [R10.64] ;  /* 0x0000000e0a9a2981 */ /* 0x000962000c1e1900 */
[----:B-1----:R-:W-:Y:S01]  /*0520*/  SHF.R.S32.HI R179, RZ, 0x1f, R16 ;  /* 0x0000001fffb37819 */ /* 0x002fe20000011410 */
[----:B----4-:R-:W-:-:S02]  /*0530*/  IMAD.MOV.U32 R10, RZ, RZ, c[0x0][0x1d0] ;  /* 0x00007400ff0a7624 */ /* 0x010fc400078e00ff */
[----:B--2---:R1:W-:Y:S01]  /*0540*/  STL [R1+0x20], R0 ;  /* 0x0000200001007387 */ /* 0x0043e20000100800 */
[----:B------:R-:W-:Y:S01]  /*0550*/  IMAD.MOV.U32 R9, RZ, RZ, R0 ;  /* 0x000000ffff097224 */ /* 0x000fe200078e0000 */
[----:B-1----:R-:W-:Y:S01]  /*0560*/  MOV R0, c[0x0][0x228] ;  /* 0x00008a0000007a02 */ /* 0x002fe20000000f00 */
[----:B------:R-:W-:Y:S05]  /*0570*/  @P0 BRA `(.L_x_1109) ;  /* 0x0000005000000947 */ /* 0x000fea0003800000 */
[----:B---3--:R-:W-:Y:S05]  /*0580*/  @!P1 BRA `(.L_x_1109) ;  /* 0x0000004000009947 */ /* 0x008fea0003800000 */
[----:B------:R1:W2:Y:S04]  /*0590*/  LDG.E R8, [R6.64] ;  /* 0x0000000e06087981 */ /* 0x0002a8000c1e1900 */
[----:B-1----:R-:W2:Y:S02]  /*05a0*/  LDG.E R6, [R6.64+0x4] ;  /* 0x0000040e06067981 */ /* 0x002ea4000c1e1900 */
[----:B--2---:R-:W-:-:S05]  /*05b0*/  IADD3 R9, -R8, R6, RZ ;  /* 0x0000000608097210 */ /* 0x004fca0007ffe1ff */
[----:B------:R1:W-:Y:S02]  /*05c0*/  STL [R1+0x20], R9 ;  /* 0x0000200901007387 */ /* 0x0003e40000100800 */
.L_x_1109:
[----:B---3--:R-:W-:-:S04]  /*05d0*/  ISETP.NE.U32.AND P0, PT, RZ, c[0x0][0x368], PT ;  /* 0x0000da00ff007a0c */ /* 0x008fc80003f05070 */
[----:B------:R-:W-:-:S13]  /*05e0*/  ISETP.NE.AND.EX P0, PT, RZ, c[0x0][0x36c], PT, P0 ;  /* 0x0000db00ff007a0c */ /* 0x000fda0003f05300 */
[----:B------:R-:W-:Y:S05]  /*05f0*/  @!P0 BRA `(.L_x_1110) ;  /* 0x0000003000008947 */ /* 0x000fea0003800000 */
[----:B------:R-:W-:-:S05]  /*0600*/  IMAD.WIDE R4, R14, R139, c[0x0][0x368] ;  /* 0x0000da000e047625 */ /* 0x000fca00078e028b */
[----:B------:R2:W5:Y:S01]  /*0610*/  LDG.E R10, [R4.64] ;  /* 0x0000000e040a7981 */ /* 0x000562000c1e1900 */
[----:B------:R-:W-:Y:S05]  /*0620*/  BRA `(.L_x_1111) ;  /* 0x0000004000007947 */ /* 0x000fea0003800000 */
.L_x_1110:
[----:B------:R-:W-:Y:S05]  /*0630*/  @!P4 BRA `(.L_x_1111) ;  /* 0x000000300000c947 */ /* 0x000fea0003800000 */
[----:B------:R2:W3:Y:S04]  /*0640*/  LDG.E R6, [R4.64] ;  /* 0x0000000e04067981 */ /* 0x0004e8000c1e1900 */
[----:B--2---:R-:W3:Y:S02]  /*0650*/  LDG.E R4, [R4.64+0x4] ;  /* 0x0000040e04047981 */ /* 0x004ee4000c1e1900 */
[----:B---3--:R-:W-:Y:S02]  /*0660*/  IADD3 R10, -R6, R4, RZ ;  /* 0x00000004060a7210 */ /* 0x008fe40007ffe1ff */
.L_x_1111:
[----:B------:R-:W3:Y:S04]  /*0670*/  LDL.LU R15, [R1+0x24] ;  /* 0x00002400010f7983 */ /* 0x000ee80000300800 */
[----:B--2---:R2:W4:Y:S04]  /*0680*/  @P3 LDG.E R5, [R2.64] ;  /* 0x0000000e02053981 */ /* 0x004528000c1e1900 */
[----:B------:R2:W4:Y:S01]  /*0690*/  @P3 LDG.E R4, [R2.64+0x4] ;  /* 0x0000040e02043981 */ /* 0x000522000c1e1900 */
[----:B------:R-:W-:Y:S01]  /*06a0*/  IMAD.MOV.U32 R6, RZ, RZ, c[0x0][0x2c4] ;  /* 0x0000b100ff067624 */ /* 0x000fe200078e00ff */
[----:B------:R-:W-:Y:S01]  /*06b0*/  ISETP.NE.U32.AND P0, PT, RZ, c[0x0][0x378], PT ;  /* 0x0000de00ff007a0c */ /* 0x000fe20003f05070 */
[----:B------:R-:W-:-:S02]  /*06c0*/  IMAD.MOV.U32 R7, RZ, RZ, c[0x0][0x32c] ;  /* 0x0000cb00ff077624 */ /* 0x000fc400078e00ff */
[----:B-----5:R-:W-:Y:S01]  /*06d0*/  IMAD.MOV.U32 R137, RZ, RZ, R10 ;  /* 0x000000ffff897224 */ /* 0x020fe200078e000a */
[----:B------:R-:W-:Y:S02]  /*06e0*/  ISETP.NE.AND P2, PT, R6, 0x1, PT ;  /* 0x000000010600780c */ /* 0x000fe40003f45270 */
[----:B------:R-:W-:Y:S02]  /*06f0*/  ISETP.NE.AND.EX P0, PT, RZ, c[0x0][0x37c], PT, P0 ;  /* 0x0000df00ff007a0c */ /* 0x000fe40003f05300 */
[----:B------:R-:W-:Y:S01]  /*0700*/  ISETP.GE.AND P1, PT, R7, 0x1, PT ;  /* 0x000000010700780c */ /* 0x000fe20003f26270 */
[----:B------:R-:W-:Y:S02]  /*0710*/  IMAD.IADD R6, R10, 0x1, -R154 ;  /* 0x000000010a067824 */ /* 0x000fe400078e0a9a */
[----:B------:R-:W-:-:S05]  /*0720*/  IMAD.MOV.U32 R11, RZ, RZ, R12 ;  /* 0x000000ffff0b7224 */ /* 0x000fca00078e000c */
[----:B------:R1:W-:Y:S03]  /*0730*/  STL [R1+0x4], R11 ;  /* 0x0000040b01007387 */ /* 0x0003e60000100800 */
[----:B--2---:R-:W-:-:S05]  /*0740*/  @P0 IMAD.WIDE R2, R14, R139, c[0x0][0x378] ;  /* 0x0000de000e020625 */ /* 0x004fca00078e028b */
[----:B------:R2:W5:Y:S02]  /*0750*/  @P0 LDG.E R137, [R2.64] ;  /* 0x0000000e02890981 */ /* 0x000564000c1e1900 */
[----:B--2---:R-:W-:-:S05]  /*0760*/  @P2 IADD3 R2, R11, 0x7f, RZ ;  /* 0x0000007f0b022810 */ /* 0x004fca0007ffe0ff */
[----:B------:R-:W-:Y:S01]  /*0770*/  @P2 IMAD.HI.U32 R3, R2, c[0x0][0x2c8], RZ ;  /* 0x0000b20002032a27 */ /* 0x000fe200078e00ff */
[----:B------:R-:W-:-:S04]  /*0780*/  IADD3 R2, R12, 0x7f, RZ ;  /* 0x0000007f0c027810 */ /* 0x000fc80007ffe0ff */
[----:B------:R-:W-:Y:S02]  /*0790*/  @P2 SHF.R.U32.HI R2, RZ, c[0x0][0x2cc], R3 ;  /* 0x0000b300ff022a19 */ /* 0x000fe40000011603 */
[----:B---3--:R-:W-:-:S04]  /*07a0*/  LOP3.LUT R15, R15, 0xfffffdff, RZ, 0xc0, !PT ;  /* 0xfffffdff0f0f7812 */ /* 0x008fc800078ec0ff */
[----:B------:R-:W-:Y:S01]  /*07b0*/  @P2 LOP3.LUT R15, R15, 0x200, RZ, 0xfc, !PT ;  /* 0x000002000f0f2812 */ /* 0x000fe200078efcff */
[----:B----4-:R-:W-:-:S03]  /*07c0*/  @P3 IMAD.IADD R0, R4, 0x1, -R5 ;  /* 0x0000000104003824 */ /* 0x010fc600078e0a05 */
[----:B------:R-:W-:Y:S01]  /*07d0*/  LOP3.LUT R15, R15, 0xfffffeff, RZ, 0xc0, !PT ;  /* 0xfffffeff0f0f7812 */ /* 0x000fe200078ec0ff */
[----:B------:R-:W-:-:S03]  /*07e0*/  IMAD.IADD R8, R6, 0x1, R0 ;  /* 0x0000000106087824 */ /* 0x000fc600078e0200 */
[----:B------:R-:W-:Y:S02]  /*07f0*/  @P1 LOP3.LUT R15, R15, 0x100, RZ, 0xfc, !PT ;  /* 0x000001000f0f1812 */ /* 0x000fe400078efcff */
[----:B------:R1:W-:Y:S01]  /*0800*/  STL [R1+0x1c], R8 ;  /* 0x00001c0801007387 */ /* 0x0003e20000100800 */
[----:B------:R-:W-:-:S03]  /*0810*/  IADD3 R166, R8, 0x1, -R9 ;  /* 0x0000000108a67810 */ /* 0x000fc60007ffe809 */
[----:B------:R1:W-:Y:S02]  /*0820*/  STL [R1+0x24], R15 ;  /* 0x0000240f01007387 */ /* 0x0003e40000100800 */
        /* <DEDUP_REMOVED lines=12> */
.L_x_1113:
[----:B------:R-:W-:-:S13]  /*08f0*/  ISETP.NE.AND P0, PT, R7, 0x1, PT ;  /* 0x000000010700780c */ /* 0x000fda0003f05270 */
[----:B------:R-:W-:-:S05]  /*0900*/  @P0 IMAD.HI.U32 R2, R3, c[0x0][0x330], RZ ;  /* 0x0000cc0003020a27 */ /* 0x000fca00078e00ff */
[----:B------:R-:W-:-:S05]  /*0910*/  @P0 SHF.R.U32.HI R3, RZ, c[0x0][0x334], R2 ;  /* 0x0000cd00ff030a19 */ /* 0x000fca0000011602 */
.L_x_1114:
[----:B------:R-:W-:-:S05]  /*0920*/  IMAD R3, R3, R7, c[0x0][0x32c] ;  /* 0x0000cb0003037624 */ /* 0x000fca00078e0207 */
[----:B------:R-:W-:Y:S02]  /*0930*/  IMNMX R5, R5, R3, PT ;  /* 0x0000000305057217 */ /* 0x000fe40003800200 */
.L_x_1112:
[C---:B------:R-:W-:Y:S01]  /*0940*/  IADD3 R3, R8.reuse, 0x2f, RZ ;  /* 0x0000002f08037810 */ /* 0x040fe20007ffe0ff */
[----:B-1----:R-:W-:Y:S02]  /*0950*/  IMAD.IADD R8, R8, 0x1, -R9 ;  /* 0x0000000108087824 */ /* 0x002fe400078e0a09 */
[----:B------:R-:W-:-:S03]  /*0960*/  @P2 IMAD.HI.U32 R4, R11, c[0x0][0x2c8], RZ ;  /* 0x0000b2000b042a27 */ /* 0x000fc600078e00ff */
[----:B------:R1:W-:Y:S01]  /*0970*/  STL [R1+0x5c], R8 ;  /* 0x00005c0801007387 */ /* 0x0003e20000100800 */
[----:B------:R-:W-:Y:S01]  /*0980*/  IMAD.MOV.U32 R2, RZ, RZ, R11 ;  /* 0x000000ffff027224 */ /* 0x000fe200078e000b */
[----:B------:R-:W-:Y:S01]  /*0990*/  @P2 SHF.R.U32.HI R2, RZ, c[0x0][0x2cc], R4 ;  /* 0x0000b300ff022a19 */ /* 0x000fe20000011604 */
[----:B------:R-:W-:-:S04]  /*09a0*/  IMAD.HI R3, R3, 0x2aaaaaab, RZ ;  /* 0x2aaaaaab03037827 */ /* 0x000fc800078e02ff */
[----:B------:R-:W-:Y:S01]  /*09b0*/  IMAD.IADD R2, R8, 0x1, R2 ;  /* 0x0000000108027824 */ /* 0x000fe200078e0202 */
[----:B------:R-:W-:-:S04]  /*09c0*/  SHF.R.U32.HI R4, RZ, 0x1f, R3 ;  /* 0x0000001fff047819 */ /* 0x000fc80000011603 */
[----:B------:R-:W-:Y:S02]  /*09d0*/  LEA.HI.SX32 R167, R3, R4, 0x1d ;  /* 0x0000000403a77211 */ /* 0x000fe400078feaff */
        /* <DEDUP_REMOVED lines=10> */
.L_x_1116:
[----:B------:R-:W-:-:S13]  /*0a80*/  ISETP.NE.AND P0, PT, R7, 0x1, PT ;  /* 0x000000010700780c */ /* 0x000fda0003f05270 */
[----:B------:R-:W-:-:S05]  /*0a90*/  @P0 IMAD.HI.U32 R3, R2, c[0x0][0x330], RZ ;  /* 0x0000cc0002030a27 */ /* 0x000fca00078e00ff */
[----:B------:R-:W-:-:S05]  /*0aa0*/  @P0 SHF.R.U32.HI R2, RZ, c[0x0][0x334], R3 ;  /* 0x0000cd00ff020a19 */ /* 0x000fca0000011603 */
.L_x_1117:
[----:B------:R-:W-:-:S05]  /*0ab0*/  IMAD R2, R2, c[0x0][0x32c], RZ ;  /* 0x0000cb0002027a24 */ /* 0x000fca00078e02ff */
[----:B------:R-:W-:-:S04]  /*0ac0*/  IMNMX R4, R4, R2, !PT ;  /* 0x0000000204047217 */ /* 0x000fc80007800200 */
.L_x_1115:
        /* <DEDUP_REMOVED lines=12> */
[----:B------:R-:W-:-:S03]  /*0b90*/  IMNMX R2, R2, R0, PT ;  /* 0x0000000002027217 */ /* 0x000fc60003800200 */
[----:B------:R-:W-:Y:S01]  /*0ba0*/  IMAD.WIDE.U32 R4, R3, -0x55555555, RZ ;  /* 0xaaaaaaab03047825 */ /* 0x000fe200078e00ff */
[----:B------:R-:W-:-:S04]  /*0bb0*/  ISETP.GT.AND P0, PT, R2, R3, PT ;  /* 0x000000030200720c */ /* 0x000fc80003f04270 */
[----:B------:R-:W-:-:S05]  /*0bc0*/  SHF.R.U32.HI R131, RZ, 0x5, R5 ;  /* 0x00000005ff837819 */ /* 0x000fca0000011605 */
[----:B------:R-:W-:-:S04]  /*0bd0*/  IMAD.MOV.U32 R5, RZ, RZ, R131 ;  /* 0x000000ffff057224 */ /* 0x000fc800078e0083 */
[----:B------:R-:W-:-:S05]  /*0be0*/  @P0 IADD3 R2, R2, 0x2f, RZ ;  /* 0x0000002f02020810 */ /* 0x000fca0007ffe0ff */
[----:B------:R-:W-:-:S05]  /*0bf0*/  @P0 IMAD.HI R2, R2, 0x2aaaaaab, RZ ;  /* 0x2aaaaaab02020827 */ /* 0x000fca00078e02ff */
[----:B------:R-:W-:-:S04]  /*0c00*/  @P0 SHF.R.U32.HI R3, RZ, 0x1f, R2 ;  /* 0x0000001fff030819 */ /* 0x000fc80000011602 */
[----:B------:R-:W-:-:S04]  /*0c10*/  @P0 LEA.HI.SX32 R5, R2, R3, 0x1d ;  /* 0x0000000302050211 */ /* 0x000fc800078feaff */
[----:B------:R-:W-:-:S13]  /*0c20*/  ISETP.GT.AND P0, PT, R5, R131, PT ;  /* 0x000000830500720c */ /* 0x000fda0003f04270 */
[----:B------:R-:W-:Y:S05]  /*0c30*/  @!P0 BRA `(.L_x_1118) ;  /* 0x000055e000008947 */ /* 0x000fea0003800000 */
[----:B------:R-:W-:-:S04]  /*0c40*/  ISETP.NE.U32.AND P0, PT, RZ, c[0x0][0x340], PT ;  /* 0x0000d000ff007a0c */ /* 0x000fc80003f05070 */
[----:B------:R-:W-:-:S13]  /*0c50*/  ISETP.NE.AND.EX P0, PT, RZ, c[0x0][0x344], PT, P0 ;  /* 0x0000d100ff007a0c */ /* 0x000fda0003f05300 */
[----:B------:R-:W-:-:S05]  /*0c60*/  @P0 IMAD.WIDE R2, R14, R139, c[0x0][0x340] ;  /* 0x0000d0000e020625 */ /* 0x000fca00078e028b */
[----:B------:R2:W3:Y:S01]  /*0c70*/  @P0 LDG.E R9, [R2.64] ;  /* 0x0000000e02090981 */ /* 0x0004e2000c1e1900 */
[----:B------:R-:W-:Y:S01]  /*0c80*/  SHF.R.S32.HI R11, RZ, 0x1f, R177 ;  /* 0x0000001fff0b7819 */ /* 0x000fe200000114b1 */
[----:B------:R-:W-:Y:S01]  /*0c90*/  IMAD R7, R179, c[0x0][0x240], RZ ;  /* 0x00009000b3077a24 */ /* 0x000fe200078e02ff */
[----:B------:R-:W-:Y:S01]  /*0ca0*/  MOV R142, 0x30 ;  /* 0x00000030008e7802 */ /* 0x000fe20000000f00 */
[----:B------:R-:W-:Y:S01]  /*0cb0*/  IMAD.MOV.U32 R175, RZ, RZ, c[0x0][0x27c] ;  /* 0x00009f00ffaf7624 */ /* 0x000fe200078e00ff */
[----:B------:R-:W-:Y:S01]  /*0cc0*/  IADD3 R36, R5, -0x1, RZ ;  /* 0xffffffff05247810 */ /* 0x000fe20007ffe0ff */
[----:B------:R-:W-:Y:S01]  /*0cd0*/  IMAD R7, R16, c[0x0][0x244], R7 ;  /* 0x0000910010077a24 */ /* 0x000fe200078e0207 */
[----:B------:R-:W-:Y:S01]  /*0ce0*/  SHF.R.S32.HI R6, RZ, 0x1f, R14 ;  /* 0x0000001fff067819 */ /* 0x000fe2000001140e */
[C---:B------:R-:W-:Y:S01]  /*0cf0*/  IMAD R168, R142.reuse, c[0x0][0x23c], RZ ;  /* 0x00008f008ea87a24 */ /* 0x040fe200078e02ff */
[----:B-1----:R-:W-:Y:S01]  /*0d00*/  SHF.R.S32.HI R8, RZ, 0x1f, R36 ;  /* 0x0000001fff087819 */ /* 0x002fe20000011424 */
[----:B------:R-:W-:Y:S01]  /*0d10*/  IMAD.WIDE.U32 R146, R142, c[0x0][0x238], RZ ;  /* 0x00008e008e927a25 */ /* 0x000fe200078e00ff */
[----:B------:R-:W-:Y:S01]  /*0d20*/  SEL R27, R6, RZ, !P3 ;  /* 0x000000ff061b7207 */ /* 0x000fe20005800000 */
[----:B------:R-:W-:Y:S01]  /*0d30*/  ULDC.U8 UR4, c[0x0][0x298] ;  /* 0x0000a60000047ab9 */ /* 0x000fe20000000000 */
[----:B------:R-:W-:Y:S01]  /*0d40*/  SEL R92, R14, RZ, !P3 ;  /* 0x000000ff0e5c7207 */ /* 0x000fe20005800000 */
[----:B------:R-:W-:Y:S01]  /*0d50*/  IMAD.IADD R168, R147, 0x1, R168 ;  /* 0x0000000193a87824 */ /* 0x000fe200078e02a8 */
[----:B------:R-:W-:Y:S01]  /*0d60*/  MOV R171, c[0x0][0x280] ;  /* 0x0000a00000ab7a02 */ /* 0x000fe20000000f00 */
[----:B------:R-:W-:-:S02]  /*0d70*/  IMAD.MOV.U32 R138, RZ, RZ, c[0x0][0x238] ;  /* 0x00008e00ff8a7624 */ /* 0x000fc400078e00ff */
[----:B------:R-:W-:Y:S01]  /*0d80*/  IMAD.IADD R31, R151, 0x1, R10 ;  /* 0x00000001971f7824 */ /* 0x000fe200078e020a */
[----:B------:R-:W-:Y:S01]  /*0d90*/  SHF.L.U64.HI R149, R171, R139, c[0x0][0x284] ;  /* 0x0000a100ab957619 */ /* 0x000fe2000001028b */
[----:B------:R-:W-:Y:S01]  /*0da0*/  IMAD R25, R179, c[0x0][0x210], RZ ;  /* 0x00008400b3197a24 */ /* 0x000fe200078e02ff */
[----:B------:R-:W-:Y:S01]  /*0db0*/  SHF.L.U32 R155, R138, 0x5, RZ ;  /* 0x000000058a9b7819 */ /* 0x000fe200000006ff */
[----:B------:R-:W-:Y:S01]  /*0dc0*/  IMAD.MOV.U32 R148, RZ, RZ, 0x5 ;  /* 0x00000005ff947424 */ /* 0x000fe200078e00ff */
[----:B------:R-:W-:Y:S01]  /*0dd0*/  SHF.R.S32.HI R37, RZ, 0x1f, R31 ;  /* 0x0000001fff257819 */ /* 0x000fe2000001141f */
[----:B------:R-:W-:Y:S01]  /*0de0*/  IMAD R25, R16, c[0x0][0x214], R25 ;  /* 0x0000850010197a24 */ /* 0x000fe200078e0219 */
[----:B--2---:R-:W-:Y:S01]  /*0df0*/  LEA.HI R2, R11, R177, RZ, 0x3 ;  /* 0x000000b10b027211 */ /* 0x004fe200078f18ff */
[----:B------:R-:W-:Y:S01]  /*0e00*/  IMAD.MOV.U32 R140, RZ, RZ, c[0x0][0x1e0] ;  /* 0x00007800ff8c7624 */ /* 0x000fe200078e00ff */
[----:B------:R-:W-:Y:S01]  /*0e10*/  SHF.L.U64.HI R150, R171, R148, c[0x0][0x284] ;  /* 0x0000a100ab967619 */ /* 0x000fe20000010294 */
[----:B------:R-:W-:Y:S01]  /*0e20*/  IMAD.MOV.U32 R170, RZ, RZ, c[0x0][0x290] ;  /* 0x0000a400ffaa7624 */ /* 0x000fe200078e00ff */
[----:B------:R-:W-:Y:S01]  /*0e30*/  SHF.R.S32.HI R83, RZ, 0x3, R2 ;  /* 0x00000003ff537819 */ /* 0x000fe20000011402 */
[----:B------:R-:W-:Y:S01]  /*0e40*/  IMAD R162, R142, c[0x0][0x294], RZ ;  /* 0x0000a5008ea27a24 */ /* 0x000fe200078e02ff */
[----:B------:R-:W-:Y:S01]  /*0e50*/  LOP3.LUT R2, R2, 0xfffffff8, RZ, 0xc0, !PT ;  /* 0xfffffff802027812 */ /* 0x000fe200078ec0ff */
[----:B------:R-:W-:Y:S01]  /*0e60*/  IMAD R163, R142, c[0x0][0x284], RZ ;  /* 0x0000a1008ea37a24 */ /* 0x000fe200078e02ff */
[--C-:B------:R-:W-:Y:S01]  /*0e70*/  SHF.R.S32.HI R39, RZ, 0x1f, R83.reuse ;  /* 0x0000001fff277819 */ /* 0x100fe20000011453 */
[----:B------:R-:W-:Y:S01]  /*0e80*/  IMAD.IADD R116, R0, 0x1, -R83 ;  /* 0x0000000100747824 */ /* 0x000fe200078e0a53 */
[----:B------:R-:W-:Y:S01]  /*0e90*/  IADD3 R130, P1, R83, R13, RZ ;  /* 0x0000000d53827210 */ /* 0x000fe20007f3e0ff */
[----:B------:R-:W-:Y:S01]  /*0ea0*/  IMAD.IADD R28, R177, 0x1, -R2 ;  /* 0x00000001b11c7824 */ /* 0x000fe200078e0a02 */
[----:B------:R-:W-:Y:S01]  /*0eb0*/  IADD3 R136, R83, 0x10, RZ ;  /* 0x0000001053887810 */ /* 0x000fe20007ffe0ff */
[----:B------:R-:W-:Y:S01]  /*0ec0*/  IMAD R21, R39, c[0x0][0x290], RZ ;  /* 0x0000a40027157a24 */ /* 0x000fe200078e02ff */
[----:B------:R-:W-:Y:S01]  /*0ed0*/  LEA.HI.X.SX32 R132, R13, R39, 0x1, P1 ;  /* 0x000000270d847211 */ /* 0x000fe200008f0eff */
[C---:B------:R-:W-:Y:S01]  /*0ee0*/  IMAD.SHL.U32 R34, R28.reuse, 0x8, RZ ;  /* 0x000000081c227824 */ /* 0x040fe200078e00ff */
[----:B------:R-:W-:Y:S01]  /*0ef0*/  SHF.L.U32 R28, R28, 0x2, RZ ;  /* 0x000000021c1c7819 */ /* 0x000fe200000006ff */
[----:B------:R-:W-:Y:S01]  /*0f00*/  IMAD.WIDE.U32 R12, R138, 0x20, RZ ;  /* 0x000000208a0c7825 */ /* 0x000fe200078e00ff */
[----:B------:R-:W-:-:S02]  /*0f10*/  IADD3 R135, R83, 0x20, RZ ;  /* 0x0000002053877810 */ /* 0x000fc40007ffe0ff */
[----:B------:R-:W-:Y:S01]  /*0f20*/  SHF.R.S32.HI R35, RZ, 0x1f, R34 ;  /* 0x0000001fff237819 */ /* 0x000fe20000011422 */
[----:B------:R-:W-:Y:S01]  /*0f30*/  IMAD R2, R132, c[0x0][0x238], RZ ;  /* 0x00008e0084027a24 */ /* 0x000fe200078e02ff */
[C---:B------:R-:W-:Y:S01]  /*0f40*/  IADD3 R82, R34.reuse, 0x40, RZ ;  /* 0x0000004022527810 */ /* 0x040fe20007ffe0ff */
[----:B------:R-:W-:Y:S01]  /*0f50*/  IMAD R21, R83, c[0x0][0x294], R21 ;  /* 0x0000a50053157a24 */ /* 0x000fe200078e0215 */
[----:B------:R-:W-:Y:S01]  /*0f60*/  ISETP.GE.AND P5, PT, R34, c[0x0][0x1d4], PT ;  /* 0x0000750022007a0c */ /* 0x000fe20003fa6270 */
[----:B------:R-:W-:Y:S01]  /*0f70*/  IMAD R4, R130, c[0x0][0x23c], R2 ;  /* 0x00008f0082047a24 */ /* 0x000fe200078e0202 */
[----:B------:R-:W-:Y:S01]  /*0f80*/  ISETP.GE.AND P6, PT, R82, c[0x0][0x1d4], PT ;  /* 0x0000750052007a0c */ /* 0x000fe20003fc6270 */
[----:B------:R-:W-:Y:S01]  /*0f90*/  IMAD.WIDE.U32 R2, R130, c[0x0][0x238], R34 ;  /* 0x00008e0082027a25 */ /* 0x000fe200078e0022 */
[----:B------:R-:W-:Y:S02]  /*0fa0*/  SHF.R.S32.HI R29, RZ, 0x1f, R28 ;  /* 0x0000001fff1d7819 */ /* 0x000fe4000001141c */
[C---:B------:R-:W-:Y:S01]  /*0fb0*/  SHF.L.U64.HI R164, R140.reuse, R148, c[0x0][0x1e4] ;  /* 0x000079008ca47619 */ /* 0x040fe20000010294 */
[----:B------:R-:W-:Y:S01]  /*0fc0*/  IMAD.IADD R3, R3, 0x1, R4 ;  /* 0x0000000103037824 */ /* 0x000fe200078e0204 */
[C---:B------:R-:W-:Y:S01]  /*0fd0*/  SHF.L.U64.HI R165, R140.reuse, R139, c[0x0][0x1e4] ;  /* 0x000079008ca57619 */ /* 0x040fe2000001028b */
[----:B------:R-:W-:Y:S01]  /*0fe0*/  IMAD.WIDE.U32 R152, R83, c[0x0][0x1e0], RZ ;  /* 0x0000780053987a25 */ /* 0x000fe200078e00ff */
[----:B------:R-:W-:-:S02]  /*0ff0*/  SHF.L.U32 R173, R140, 0x5, RZ ;  /* 0x000000058cad7819 */ /* 0x000fc400000006ff */
[----:B------:R-:W-:Y:S01]  /*1000*/  SHF.L.U64.HI R139, R170, R139, c[0x0][0x294] ;  /* 0x0000a500aa8b7619 */ /* 0x000fe2000001028b */
[----:B------:R-:W-:Y:S01]  /*1010*/  IMAD.WIDE.U32 R4, R16, c[0x0][0x240], R2 ;  /* 0x0000900010047a25 */ /* 0x000fe200078e0002 */
[----:B------:R-:W-:-:S03]  /*1020*/  P2R R134, PR, RZ, 0x20 ;  /* 0x00000020ff867803 */ /* 0x000fc60000000000 */
[----:B------:R-:W-:Y:S01]  /*1030*/  IMAD R2, R168, R36, RZ ;  /* 0x00000024a8027224 */ /* 0x000fe200078e02ff */
[----:B------:R-:W-:Y:S01]  /*1040*/  IADD3 R5, R5, R7, RZ ;  /* 0x0000000705057210 */ /* 0x000fe20007ffe0ff */
[----:B------:R-:W-:Y:S02]  /*1050*/  IMAD R158, R142, c[0x0][0x1e4], RZ ;  /* 0x000079008e9e7a24 */ /* 0x000fe400078e02ff */
[----:B------:R-:W-:Y:S02]  /*1060*/  IMAD R7, R8, R146, R2 ;  /* 0x0000009208077224 */ /* 0x000fe400078e0202 */
[----:B------:R-:W-:-:S04]  /*1070*/  IMAD.WIDE.U32 R114, R92, c[0x0][0x248], R4 ;  /* 0x000092005c727a25 */ /* 0x000fc800078e0004 */
[----:B------:R-:W-:Y:S02]  /*1080*/  IMAD.SHL.U32 R8, R83, 0x40, RZ ;  /* 0x0000004053087824 */ /* 0x000fe400078e00ff */
[----:B------:R-:W-:Y:S02]  /*1090*/  IMAD.MOV.U32 R112, RZ, RZ, R114 ;  /* 0x000000ffff707224 */ /* 0x000fe400078e0072 */
[----:B------:R-:W-:Y:S01]  /*10a0*/  IMAD.WIDE.U32 R144, R142, c[0x0][0x290], RZ ;  /* 0x0000a4008e907a25 */ /* 0x000fe200078e00ff */
[----:B------:R-:W-:-:S03]  /*10b0*/  LOP3.LUT R24, R8, 0x1c0, RZ, 0xc0, !PT ;  /* 0x000001c008187812 */ /* 0x000fc600078ec0ff */
[----:B------:R-:W-:Y:S01]  /*10c0*/  IMAD R8, R37, c[0x0][0x1e0], RZ ;  /* 0x0000780025087a24 */ /* 0x000fe200078e02ff */
[----:B------:R-:W-:Y:S01]  /*10d0*/  SHF.R.U32.HI R38, RZ, 0x3, R24 ;  /* 0x00000003ff267819 */ /* 0x000fe20000011618 */
[----:B------:R-:W-:Y:S01]  /*10e0*/  IMAD.WIDE.U32 R142, R142, c[0x0][0x280], RZ ;  /* 0x0000a0008e8e7a25 */ /* 0x000fe200078e00ff */
[----:B------:R-:W-:-:S03]  /*10f0*/  LOP3.LUT R67, R24, 0x38, R34, 0xf8, !PT ;  /* 0x0000003818437812 */ /* 0x000fc600078ef822 */
[----:B------:R-:W-:Y:S01]  /*1100*/  IMAD R8, R31, c[0x0][0x1e4], R8 ;  /* 0x000079001f087a24 */ /* 0x000fe200078e0208 */
[----:B------:R-:W-:Y:S01]  /*1110*/  IADD3 R163, R143, R163, RZ ;  /* 0x000000a38fa37210 */ /* 0x000fe20007ffe0ff */
[----:B------:R-:W-:Y:S02]  /*1120*/  IMAD.SHL.U32 R174, R140, 0x10, RZ ;  /* 0x000000108cae7824 */ /* 0x000fe400078e00ff */
[----:B------:R-:W-:-:S04]  /*1130*/  IMAD.WIDE.U32 R156, R135, c[0x0][0x1e0], RZ ;  /* 0x00007800879c7a25 */ /* 0x000fc800078e00ff */
[----:B------:R-:W-:-:S04]  /*1140*/  IMAD.WIDE.U32 R140, R140, 0x30, RZ ;  /* 0x000000308c8c7825 */ /* 0x000fc800078e00ff */
[----:B------:R-:W-:-:S04]  /*1150*/  IMAD.WIDE.U32 R160, R136, c[0x0][0x1e0], RZ ;  /* 0x0000780088a07a25 */ /* 0x000fc800078e00ff */
[C---:B------:R-:W-:Y:S01]  /*1160*/  IMAD.SHL.U32 R172, R171.reuse, 0x20, RZ ;  /* 0x00000020abac7824 */ /* 0x040fe200078e00ff */
[----:B------:R-:W-:Y:S01]  /*1170*/  SHF.L.U32 R171, R171, 0x4, RZ ;  /* 0x00000004abab7819 */ /* 0x000fe200000006ff */
[----:B------:R-:W-:Y:S02]  /*1180*/  IMAD.SHL.U32 R169, R170, 0x20, RZ ;  /* 0x00000020aaa97824 */ /* 0x000fe400078e00ff */
[----:B------:R-:W-:Y:S02]  /*1190*/  IMAD.IADD R162, R145, 0x1, R162 ;  /* 0x0000000191a27824 */ /* 0x000fe400078e02a2 */
[----:B------:R-:W-:Y:S02]  /*11a0*/  IMAD.IADD R158, R141, 0x1, R158 ;  /* 0x000000018d9e7824 */ /* 0x000fe400078e029e */
[--C-:B---3--:R-:W-:Y:S01]  /*11b0*/  @P0 IMAD.MOV.U32 R2, RZ, RZ, R9.reuse ;  /* 0x000000ffff020224 */ /* 0x108fe200078e0009 */
[----:B------:R-:W-:Y:S01]  /*11c0*/  @P0 SHF.R.S32.HI R3, RZ, 0x1f, R9 ;  /* 0x0000001fff030819 */ /* 0x000fe20000011409 */
[----:B------:R-:W-:Y:S01]  /*11d0*/  @!P0 IMAD.MOV.U32 R2, RZ, RZ, R14 ;  /* 0x000000ffff028224 */ /* 0x000fe200078e000e */
[----:B------:R-:W-:Y:S01]  /*11e0*/  @!P0 MOV R3, R6 ;  /* 0x0000000600038202 */ /* 0x000fe20000000f00 */
[----:B------:R-:W-:Y:S01]  /*11f0*/  IMAD R6, R36, -0x30, R116 ;  /* 0xffffffd024067824 */ /* 0x000fe200078e0274 */
[----:B------:R-:W-:Y:S01]  /*1200*/  ISETP.GE.AND P0, PT, R34, c[0x0][0x27c], PT ;  /* 0x00009f0022007a0c */ /* 0x000fe20003f06270 */
[----:B------:R-:W-:Y:S01]  /*1210*/  IMAD.SHL.U32 R9, R175, 0x2, RZ ;  /* 0x00000002af097824 */ /* 0x000fe200078e00ff */
[----:B------:R-:W-:Y:S01]  /*1220*/  SEL R90, R2, RZ, !P4 ;  /* 0x000000ff025a7207 */ /* 0x000fe20006000000 */
[----:B------:R-:W-:Y:S01]  /*1230*/  IMAD R2, R27, c[0x0][0x248], RZ ;  /* 0x000092001b027a24 */ /* 0x000fe200078e02ff */
[----:B------:R-:W-:Y:S01]  /*1240*/  SEL R33, R3, RZ, !P4 ;  /* 0x000000ff03217207 */ /* 0x000fe20006000000 */
[----:B------:R-:W-:Y:S01]  /*1250*/  IMAD.WIDE.U32 R14, R83, c[0x0][0x290], R34 ;  /* 0x0000a400530e7a25 */ /* 0x000fe200078e0022 */
[----:B------:R-:W-:-:S02]  /*1260*/  ISETP.GE.AND P2, PT, R6, 0x1, PT ;  /* 0x000000010600780c */ /* 0x000fc40003f46270 */
[----:B------:R-:W-:Y:S01]  /*1270*/  LEA.HI R3, R11, R177, RZ, 0x6 ;  /* 0x000000b10b037211 */ /* 0x000fe200078f30ff */
[----:B------:R-:W-:Y:S01]  /*1280*/  IMAD R2, R92, c[0x0][0x24c], R2 ;  /* 0x000093005c027a24 */ /* 0x000fe200078e0202 */
[----:B------:R-:W-:Y:S02]  /*1290*/  ISETP.GE.AND P1, PT, R6, 0x11, PT ;  /* 0x000000110600780c */ /* 0x000fe40003f26270 */
[----:B------:R-:W-:Y:S02]  /*12a0*/  SHF.L.U32 R3, R3, 0x3, RZ ;  /* 0x0000000303037819 */ /* 0x000fe400000006ff */
[----:B------:R-:W-:Y:S02]  /*12b0*/  IADD3 R113, R115, R2, RZ ;  /* 0x0000000273717210 */ /* 0x000fe40007ffe0ff */
[----:B------:R-:W-:Y:S02]  /*12c0*/  LOP3.LUT R30, R3, 0xfffffe00, RZ, 0xc0, !PT ;  /* 0xfffffe00031e7812 */ /* 0x000fe400078ec0ff */
[----:B------:R-:W-:Y:S01]  /*12d0*/  @P0 IADD3 R9, -R9, c[0x0][0x1d4], RZ ;  /* 0x0000750009090a10 */ /* 0x000fe20007ffe1ff */
[----:B------:R-:W-:Y:S01]  /*12e0*/  IMAD.WIDE.U32 R4, R36, R146, R112 ;  /* 0x0000009224047225 */ /* 0x000fe200078e0070 */
[----:B------:R-:W-:-:S02]  /*12f0*/  SEL R11, RZ, c[0x0][0x27c], !P0 ;  /* 0x00009f00ff0b7a07 */ /* 0x000fc40004000000 */
[----:B------:R-:W-:Y:S01]  /*1300*/  LOP3.LUT R67, R30, R67, R38, 0xf6, !PT ;  /* 0x000000431e437212 */ /* 0x000fe200078ef626 */
[----:B------:R-:W-:Y:S01]  /*1310*/  IMAD.IADD R7, R5, 0x1, R7 ;  /* 0x0000000105077824 */ /* 0x000fe200078e0207 */
[C---:B------:R-:W-:Y:S02]  /*1320*/  @P2 LEA R2, P0, R4.reuse, c[0x0][0x220], 0x1 ;  /* 0x0000880004022a11 */ /* 0x040fe400078008ff */
[----:B------:R-:W-:Y:S02]  /*1330*/  SHF.L.U32 R67, R67, 0x1, RZ ;  /* 0x0000000143437819 */ /* 0x000fe400000006ff */
[----:B------:R-:W-:Y:S02]  /*1340*/  @P2 LEA.HI.X R3, R4, c[0x0][0x224], R7, 0x1, P0 ;  /* 0x0000890004032a11 */ /* 0x000fe400000f0c07 */
[----:B------:R-:W-:Y:S02]  /*1350*/  ISETP.GT.AND P0, PT, R6, 0x20, PT ;  /* 0x000000200600780c */ /* 0x000fe40003f04270 */
[----:B------:R-:W-:Y:S01]  /*1360*/  MOV R6, c[0x0][0x23c] ;  /* 0x00008f0000067a02 */ /* 0x000fe20000000f00 */
[----:B------:R-:W-:Y:S01]  /*1370*/  @!PT LDS RZ, [RZ] ;  /* 0x00000000fffff984 */ /* 0x000fe20000000800 */
[----:B------:R-:W-:Y:S01]  /*1380*/  @!PT LDS RZ, [RZ] ;  /* 0x00000000fffff984 */ /* 0x000fe20000000800 */
[----:B------:R-:W-:Y:S01]  /*1390*/  @!PT LDS RZ, [RZ] ;  /* 0x00000000fffff984 */ /* 0x000fe20000000800 */
[----:B------:R1:W-:Y:S01]  /*13a0*/  @P2 LDGSTS.E.BYPASS.LTC128B.128 [R67+0x5080], [R2.64], !P5 ;  /* 0x0508000002432fae */ /* 0x0003e2000e901d4e */
[----:B------:R-:W-:-:S03]  /*13b0*/  ISETP.GE.AND P4, PT, R34, c[0x0][0x1d4], PT ;  /* 0x0000750022007a0c */ /* 0x000fc60003f86270 */
[----:B------:R1:W-:Y:S01]  /*13c0*/  @P2 LDGSTS.E.BYPASS.LTC128B.128 [R67+0x6880], [R2.64+0x80], !P6 ;  /* 0x0688008002432fae */ /* 0x0003e2000f101d4e */
[----:B------:R-:W-:-:S04]  /*13d0*/  IMAD.SHL.U32 R127, R6, 0x20, RZ ;  /* 0x00000020067f7824 */ /* 0x000fc800078e00ff */
[----:B------:R-:W-:Y:S01]  /*13e0*/  IMAD.IADD R127, R13, 0x1, R127 ;  /* 0x000000010d7f7824 */ /* 0x000fe200078e027f */
[----:B-1----:R-:W-:-:S04]  /*13f0*/  @P1 LEA R3, P2, R138, R4, 0x4 ;  /* 0x000000048a031211 */ /* 0x002fc800078420ff */
[C---:B------:R-:W-:Y:S02]  /*1400*/  @P1 LEA.HI.X R5, R138.reuse, R7, R6, 0x4, P2 ;  /* 0x000000078a051211 */ /* 0x040fe400010f2406 */
[C---:B------:R-:W-:Y:S02]  /*1410*/  @P1 LEA R2, P2, R3.reuse, c[0x0][0x220], 0x1 ;  /* 0x0000880003021a11 */ /* 0x040fe400078408ff */
[----:B------:R-:W-:Y:S02]  /*1420*/  SHF.L.U64.HI R138, R138, R148, c[0x0][0x23c] ;  /* 0x00008f008a8a7619 */ /* 0x000fe40000010294 */
[----:B------:R-:W-:Y:S02]  /*1430*/  @P1 LEA.HI.X R3, R3, c[0x0][0x224], R5, 0x1, P2 ;  /* 0x0000890003031a11 */ /* 0x000fe400010f0c05 */
[----:B------:R-:W-:Y:S01]  /*1440*/  @P0 IADD3 R6, P2, R4, R12, RZ ;  /* 0x0000000c04060210 */ /* 0x000fe20007f5e0ff */
[----:B------:R-:W-:Y:S01]  /*1450*/  IMAD.WIDE.U32 R4, R31, c[0x0][0x1e0], RZ ;  /* 0x000078001f047a25 */ /* 0x000fe200078e00ff */
[----:B------:R-:W-:Y:S01]  /*1460*/  SHF.L.U64.HI R148, R170, R148, c[0x0][0x294] ;  /* 0x0000a500aa947619 */ /* 0x000fe20000010294 */
[----:B------:R1:W-:Y:S02]  /*1470*/  @P1 LDGSTS.E.BYPASS.LTC128B.128 [R67+0x5880], [R2.64], !P5 ;  /* 0x0588000002431fae */ /* 0x0003e4000e901d4e */
[----:B------:R-:W-:Y:S01]  /*1480*/  @P0 IMAD.X R7, R127, 0x1, R7, P2 ;  /* 0x000000017f070824 */ /* 0x000fe200010e0607 */
[----:B------:R-:W-:Y:S01]  /*1490*/  ISETP.GE.AND P2, PT, R175, 0x1, PT ;  /* 0x00000001af00780c */ /* 0x000fe20003f46270 */
[----:B------:R1:W-:Y:S01]  /*14a0*/  @P1 LDGSTS.E.BYPASS.LTC128B.128 [R67+0x7080], [R2.64+0x80], !P6 ;  /* 0x0708008002431fae */ /* 0x0003e2000f101d4e */
[----:B------:R-:W-:Y:S01]  /*14b0*/  @P0 LEA R22, P1, R6, c[0x0][0x220], 0x1 ;  /* 0x0000880006160a11 */ /* 0x000fe200078208ff */
[----:B------:R-:W-:-:S03]  /*14c0*/  IMAD.SHL.U32 R170, R170, 0x10, RZ ;  /* 0x00000010aaaa7824 */ /* 0x000fc600078e00ff */
[----:B------:R-:W-:Y:S02]  /*14d0*/  @P0 LEA.HI.X R23, R6, c[0x0][0x224], R7, 0x1, P1 ;  /* 0x0000890006170a11 */ /* 0x000fe400008f0c07 */
[----:B------:R-:W-:Y:S01]  /*14e0*/  IADD3 R133, P1, R12, 0x80, RZ ;  /* 0x000000800c857810 */ /* 0x000fe20007f3e0ff */
[----:B------:R-:W-:Y:S01]  /*14f0*/  IMAD R12, R179, c[0x0][0x260], RZ ;  /* 0x00009800b30c7a24 */ /* 0x000fe200078e02ff */
[----:B------:R-:W-:Y:S01]  /*1500*/  IADD3 R6, R34, R11, RZ ;  /* 0x0000000b22067210 */ /* 0x000fe20007ffe0ff */
[----:B------:R2:W-:Y:S01]  /*1510*/  @P0 LDGSTS.E.BYPASS.LTC128B.128 [R67+0x6080], [R22.64], !P5 ;  /* 0x0608000016430fae */ /* 0x0005e2000e901d4e */
[----:B------:R-:W-:Y:S01]  /*1520*/  SHF.R.S32.HI R7, RZ, 0x1f, R9 ;  /* 0x0000001fff077819 */ /* 0x000fe20000011409 */
[----:B------:R-:W-:Y:S02]  /*1530*/  IMAD R12, R16, c[0x0][0x264], R12 ;  /* 0x00009900100c7a24 */ /* 0x000fe400078e020c */
[----:B------:R2:W-:Y:S01]  /*1540*/  @P0 LDGSTS.E.BYPASS.LTC128B.128 [R67+0x7880], [R22.64+0x80], !P6 ;  /* 0x0788008016430fae */ /* 0x0005e2000f101d4e */
[----:B------:R-:W-:Y:S01]  /*1550*/  LEA.HI R32, R7, R9, RZ, 0x4 ;  /* 0x0000000907207211 */ /* 0x000fe200078f20ff */
[----:B------:R-:W-:Y:S01]  /*1560*/  IMAD.X R127, RZ, RZ, R127, P1 ;  /* 0x000000ffff7f7224 */ /* 0x000fe200008e067f */
[----:B------:R-:W-:Y:S01]  /*1570*/  IADD3 R129, P0, R31, R83, RZ ;  /* 0x000000531f817210 */ /* 0x000fe20007f1e0ff */
[----:B------:R-:W0:Y:S04]  /*1580*/  LDGDEPBAR ;  /* 0x00000000000079af */ /* 0x000e280000000000 */
[----:B------:R-:W-:Y:S01]  /*1590*/  IMAD.X R128, R37, 0x1, R39, P0 ;  /* 0x0000000125807824 */ /* 0x000fe200000e0627 */
[----:B-1----:R-:W-:Y:S01]  /*15a0*/  IADD3 R3, R5, R8, RZ ;  /* 0x0000000805037210 */ /* 0x002fe20007ffe0ff */
[----:B------:R-:W-:-:S02]  /*15b0*/  IMAD R5, R179, c[0x0][0x1e8], RZ ;  /* 0x00007a00b3057a24 */ /* 0x000fc400078e02ff */
[----:B------:R-:W-:Y:S02]  /*15c0*/  IMAD.MOV.U32 R2, RZ, RZ, R4 ;  /* 0x000000ffff027224 */ /* 0x000fe400078e0004 */
[C---:B------:R-:W-:Y:S02]  /*15d0*/  IMAD R4, R16.reuse, c[0x0][0x1ec], R5 ;  /* 0x00007b0010047a24 */ /* 0x040fe400078e0205 */
[----:B------:R-:W-:-:S04]  /*15e0*/  IMAD.WIDE.U32 R2, R16, c[0x0][0x1e8], R2 ;  /* 0x00007a0010027a25 */ /* 0x000fc800078e0002 */
[----:B------:R-:W-:Y:S01]  /*15f0*/  IMAD.IADD R19, R3, 0x1, R4 ;  /* 0x0000000103137824 */ /* 0x000fe200078e0204 */
[----:B------:R-:W-:Y:S01]  /*1600*/  SHF.R.S32.HI R3, RZ, 0x1f, R6 ;  /* 0x0000001fff037819 */ /* 0x000fe20000011406 */
[----:B------:R-:W-:-:S03]  /*1610*/  IMAD.WIDE.U32 R4, R16, c[0x0][0x260], R34 ;  /* 0x0000980010047a25 */ /* 0x000fc600078e0022 */
[-C--:B------:R-:W-:Y:S01]  /*1620*/  LEA.HI R20, R3, R6.reuse, RZ, 0x3 ;  /* 0x0000000603147211 */ /* 0x080fe200078f18ff */
[----:B------:R-:W-:Y:S01]  /*1630*/  IMAD.IADD R13, R5, 0x1, R12 ;  /* 0x00000001050d7824 */ /* 0x000fe200078e020c */
[----:B------:R-:W-:Y:S01]  /*1640*/  LEA.HI R26, R3, R6, RZ, 0x6 ;  /* 0x00000006031a7211 */ /* 0x000fe200078f30ff */
[----:B------:R-:W-:Y:S01]  /*1650*/  IMAD.MOV.U32 R12, RZ, RZ, R4 ;  /* 0x000000ffff0c7224 */ /* 0x000fe200078e0004 */
[----:B------:R-:W-:Y:S01]  /*1660*/  LOP3.LUT R103, R20, 0xfffffff8, RZ, 0xc0, !PT ;  /* 0xfffffff814677812 */ /* 0x000fe200078ec0ff */
[----:B------:R-:W-:Y:S02]  /*1670*/  IMAD R8, R39, c[0x0][0x280], RZ ;  /* 0x0000a00027087a24 */ /* 0x000fe400078e02ff */
[----:B------:R-:W-:Y:S01]  /*1680*/  IMAD.WIDE.U32 R4, R83, c[0x0][0x280], R28 ;  /* 0x0000a00053047a25 */ /* 0x000fe200078e001c */
[----:B------:R-:W-:-:S03]  /*1690*/  SHF.R.S32.HI R106, RZ, 0x1f, R103 ;  /* 0x0000001fff6a7819 */ /* 0x000fc60000011467 */
[----:B------:R-:W-:Y:S01]  /*16a0*/  IMAD.MOV.U32 R18, RZ, RZ, R2 ;  /* 0x000000ffff127224 */ /* 0x000fe200078e0002 */
[----:B------:R-:W-:Y:S01]  /*16b0*/  MOV R10, R4 ;  /* 0x00000004000a7202 */ /* 0x000fe20000000f00 */
[----:B------:R-:W-:-:S04]  /*16c0*/  IMAD.WIDE.U32 R2, R83, c[0x0][0x290], R28 ;  /* 0x0000a40053027a25 */ /* 0x000fc800078e001c */
[----:B------:R-:W-:-:S04]  /*16d0*/  IMAD.WIDE.U32 R16, R16, c[0x0][0x210], R34 ;  /* 0x0000840010107a25 */ /* 0x000fc800078e0022 */
[C---:B------:R-:W-:Y:S02]  /*16e0*/  IMAD R8, R83.reuse, c[0x0][0x284], R8 ;  /* 0x0000a10053087a24 */ /* 0x040fe400078e0208 */
[----:B------:R-:W-:-:S03]  /*16f0*/  IMAD.WIDE.U32 R6, R83, c[0x0][0x280], R34 ;  /* 0x0000a00053067a25 */ /* 0x000fc600078e0022 */
[----:B------:R-:W-:Y:S01]  /*1700*/  IADD3 R11, R5, R8, RZ ;  /* 0x00000008050b7210 */ /* 0x000fe20007ffe0ff */
[----:B------:R-:W-:Y:S01]  /*1710*/  IMAD.IADD R9, R3, 0x1, R21 ;  /* 0x0000000103097824 */ /* 0x000fe200078e0215 */
[----:B------:R-:W-:Y:S01]  /*1720*/  IADD3 R3, R17, R25, RZ ;  /* 0x0000001911037210 */ /* 0x000fe20007ffe0ff */
[----:B------:R-:W-:Y:S01]  /*1730*/  IMAD.MOV.U32 R4, RZ, RZ, R14 ;  /* 0x000000ffff047224 */ /* 0x000fe200078e000e */
[----:B------:R-:W-:Y:S01]  /*1740*/  SHF.R.S32.HI R17, RZ, 0x1f, R136 ;  /* 0x0000001fff117819 */ /* 0x000fe20000011488 */
[----:B------:R-:W-:Y:S01]  /*1750*/  IMAD R14, R27, c[0x0][0x268], RZ ;  /* 0x00009a001b0e7a24 */ /* 0x000fe200078e02ff */
[----:B------:R-:W-:Y:S01]  /*1760*/  SHF.L.U32 R25, R136, 0x6, RZ ;  /* 0x0000000688197819 */ /* 0x000fe200000006ff */
[----:B------:R-:W-:Y:S02]  /*1770*/  IMAD.IADD R7, R8, 0x1, R7 ;  /* 0x0000000108077824 */ /* 0x000fe400078e0207 */
[----:B------:R-:W-:Y:S02]  /*1780*/  IMAD.MOV.U32 R8, RZ, RZ, R2 ;  /* 0x000000ffff087224 */ /* 0x000fe400078e0002 */
[----:B------:R-:W-:Y:S01]  /*1790*/  IMAD.MOV.U32 R2, RZ, RZ, R16 ;  /* 0x000000ffff027224 */ /* 0x000fe200078e0010 */
[----:B------:R-:W-:Y:S01]  /*17a0*/  LOP3.LUT R16, R24, 0x38, R20, 0xf8, !PT ;  /* 0x0000003818107812 */ /* 0x000fe200078ef814 */
[----:B------:R-:W-:Y:S01]  /*17b0*/  IMAD R102, R92, c[0x0][0x26c], R14 ;  /* 0x00009b005c667a24 */ /* 0x000fe200078e020e */
[----:B------:R-:W-:Y:S01]  /*17c0*/  LEA.HI R14, R17, R136, RZ, 0x3 ;  /* 0x00000088110e7211 */ /* 0x000fe200078f18ff */
[----:B------:R-:W-:Y:S01]  /*17d0*/  IMAD.IADD R5, R21, 0x1, R15 ;  /* 0x0000000115057824 */ /* 0x000fe200078e020f */
[----:B------:R-:W-:Y:S01]  /*17e0*/  LOP3.LUT R17, R16, R38, RZ, 0x3c, !PT ;  /* 0x0000002610117212 */ /* 0x000fe200078e3cff */
[----:B------:R-:W-:Y:S01]  /*17f0*/  IMAD.WIDE.U32 R92, R92, c[0x0][0x268], R12 ;  /* 0x00009a005c5c7a25 */ /* 0x000fe200078e000c */
[----:B------:R-:W-:-:S02]  /*1800*/  SHF.R.S32.HI R15, RZ, 0x6, R26 ;  /* 0x00000006ff0f7819 */ /* 0x000fc4000001141a */
[----:B------:R-:W-:Y:S01]  /*1810*/  SHF.R.S32.HI R13, RZ, 0x4, R32 ;  /* 0x00000004ff0d7819 */ /* 0x000fe20000011420 */
[----:B------:R-:W-:Y:S01]  /*1820*/  IMAD.SHL.U32 R16, R14, 0x40, RZ ;  /* 0x000000400e107824 */ /* 0x000fe200078e00ff */
[----:B------:R-:W-:Y:S01]  /*1830*/  LOP3.LUT R14, R25, 0x1c0, RZ, 0xc0, !PT ;  /* 0x000001c0190e7812 */ /* 0x000fe200078ec0ff */
[----:B------:R-:W-:Y:S01]  /*1840*/  IMAD R21, R15, 0xc00, R30 ;  /* 0x00000c000f157824 */ /* 0x000fe200078e021e */
[----:B------:R-:W-:Y:S01]  /*1850*/  LEA.HI.SX32 R13, R20, R13, 0x1d ;  /* 0x0000000d140d7211 */ /* 0x000fe200078feaff */
[----:B------:R-:W-:Y:S01]  /*1860*/  IMAD.WIDE.U32 R84, R90, c[0x0][0x1f0], R18 ;  /* 0x00007c005a547a25 */ /* 0x000fe200078e0012 */
[----:B------:R-:W-:Y:S02]  /*1870*/  LOP3.LUT R16, R16, 0xfffffe00, RZ, 0xc0, !PT ;  /* 0xfffffe0010107812 */ /* 0x000fe400078ec0ff */
[----:B------:R-:W-:Y:S01]  /*1880*/  SHF.R.U32.HI R26, RZ, 0x3, R14 ;  /* 0x00000003ff1a7819 */ /* 0x000fe2000001160e */
[----:B------:R-:W-:Y:S01]  /*1890*/  IMAD.IADD R123, R21, 0x1, R17 ;  /* 0x00000001157b7824 */ /* 0x000fe200078e0211 */
[----:B------:R-:W-:Y:S01]  /*18a0*/  LOP3.LUT R12, R14, 0x38, R20, 0xf8, !PT ;  /* 0x000000380e0c7812 */ /* 0x000fe200078ef814 */
[----:B------:R-:W-:Y:S01]  /*18b0*/  IMAD R17, R15, 0xc00, R16 ;  /* 0x00000c000f117824 */ /* 0x000fe200078e0210 */
[----:B------:R-:W-:Y:S01]  /*18c0*/  SHF.R.S32.HI R21, RZ, 0x1f, R135 ;  /* 0x0000001fff157819 */ /* 0x000fe20000011487 */
[----:B------:R-:W-:Y:S01]  /*18d0*/  IMAD.SHL.U32 R86, R13, 0x8, RZ ;  /* 0x000000080d567824 */ /* 0x000fe200078e00ff */
[----:B------:R-:W-:Y:S01]  /*18e0*/  LOP3.LUT R12, R12, R26, RZ, 0x3c, !PT ;  /* 0x0000001a0c0c7212 */ /* 0x000fe200078e3cff */
[----:B-----5:R-:W-:Y:S01]  /*18f0*/  IMAD.WIDE.U32 R100, R137, c[0x0][0x280], R10 ;  /* 0x0000a00089647a25 */ /* 0x020fe200078e000a */
[----:B------:R-:W-:-:S02]  /*1900*/  SHF.L.U32 R25, R135, 0x6, RZ ;  /* 0x0000000687197819 */ /* 0x000fc400000006ff */
[----:B------:R-:W-:Y:S01]  /*1910*/  LEA.HI R21, R21, R135, RZ, 0x3 ;  /* 0x0000008715157211 */ /* 0x000fe200078f18ff */
[----:B------:R-:W-:Y:S01]  /*1920*/  IMAD.IADD R32, R17, 0x1, R12 ;  /* 0x0000000111207824 */ /* 0x000fe200078e020c */
[----:B------:R-:W-:Y:S01]  /*1930*/  SHF.R.S32.HI R17, RZ, 0x1f, R13 ;  /* 0x0000001fff117819 */ /* 0x000fe2000001140d */
[----:B------:R-:W-:Y:S01]  /*1940*/  IMAD.WIDE.U32 R96, R137, c[0x0][0x290], R8 ;  /* 0x0000a40089607a25 */ /* 0x000fe200078e0008 */
[----:B------:R-:W-:Y:S02]  /*1950*/  LOP3.LUT R12, R25, 0x1c0, RZ, 0xc0, !PT ;  /* 0x000001c0190c7812 */ /* 0x000fe400078ec0ff */
[----:B------:R-:W-:Y:S01]  /*1960*/  LEA.HI R25, R17, R13, RZ, 0x3 ;  /* 0x0000000d11197211 */ /* 0x000fe200078f18ff */
[----:B------:R-:W-:Y:S01]  /*1970*/  IMAD.WIDE.U32 R98, R137, c[0x0][0x280], R6 ;  /* 0x0000a00089627a25 */ /* 0x000fe200078e0006 */
[----:B------:R-:W-:Y:S02]  /*1980*/  SHF.L.U32 R21, R21, 0x6, RZ ;  /* 0x0000000615157819 */ /* 0x000fe400000006ff */
[----:B------:R-:W-:Y:S01]  /*1990*/  LOP3.LUT R13, R14, 0x38, R86, 0xf8, !PT ;  /* 0x000000380e0d7812 */ /* 0x000fe200078ef856 */
[----:B------:R-:W-:Y:S01]  /*19a0*/  IMAD.WIDE.U32 R94, R137, c[0x0][0x290], R4 ;  /* 0x0000a400895e7a25 */ /* 0x000fe200078e0004 */
[----:B------:R-:W-:-:S02]  /*19b0*/  SHF.R.U32.HI R27, RZ, 0x3, R12 ;  /* 0x00000003ff1b7819 */ /* 0x000fc4000001160c */
[----:B------:R-:W-:Y:S01]  /*19c0*/  LOP3.LUT R14, R21, 0xfffffe00, RZ, 0xc0, !PT ;  /* 0xfffffe00150e7812 */ /* 0x000fe200078ec0ff */
[----:B------:R-:W-:Y:S01]  /*19d0*/  IMAD.IADD R102, R93, 0x1, R102 ;  /* 0x000000015d667824 */ /* 0x000fe200078e0266 */
[----:B------:R-:W-:Y:S01]  /*19e0*/  LOP3.LUT R17, R12, 0x38, R20, 0xf8, !PT ;  /* 0x000000380c117812 */ /* 0x000fe200078ef814 */
[----:B------:R-:W-:Y:S01]  /*19f0*/  IMAD.SHL.U32 R123, R123, 0x2, RZ ;  /* 0x000000027b7b7824 */ /* 0x000fe200078e00ff */
[----:B------:R-:W-:Y:S02]  /*1a00*/  LOP3.LUT R26, R13, R26, RZ, 0x3c, !PT ;  /* 0x0000001a0d1a7212 */ /* 0x000fe400078e3cff */
[--C-:B------:R-:W-:Y:S02]  /*1a10*/  LOP3.LUT R24, R24, 0x38, R86.reuse, 0xf8, !PT ;  /* 0x0000003818187812 */ /* 0x100fe400078ef856 */
[----:B------:R-:W-:Y:S02]  /*1a20*/  SHF.R.S32.HI R13, RZ, 0x3, R25 ;  /* 0x00000003ff0d7819 */ /* 0x000fe40000011419 */
[----:B------:R-:W-:-:S02]  /*1a30*/  LOP3.LUT R12, R12, 0x38, R86, 0xf8, !PT ;  /* 0x000000380c0c7812 */ /* 0x000fc400078ef856 */
[-C--:B------:R-:W-:Y:S01]  /*1a40*/  LOP3.LUT R21, R17, R27.reuse, RZ, 0x3c, !PT ;  /* 0x0000001b11157212 */ /* 0x080fe200078e3cff */
[----:B------:R-:W-:Y:S01]  /*1a50*/  IMAD R17, R15, 0xc00, R14 ;  /* 0x00000c000f117824 */ /* 0x000fe200078e020e */
[----:B------:R-:W-:Y:S01]  /*1a60*/  LOP3.LUT R24, R24, R38, RZ, 0x3c, !PT ;  /* 0x0000002618187212 */ /* 0x000fe200078e3cff */
[C---:B------:R-:W-:Y:S01]  /*1a70*/  IMAD R15, R13.reuse, 0xc00, R30 ;  /* 0x00000c000d0f7824 */ /* 0x040fe200078e021e */
[----:B------:R-:W-:Y:S01]  /*1a80*/  LOP3.LUT R12, R12, R27, RZ, 0x3c, !PT ;  /* 0x0000001b0c0c7212 */ /* 0x000fe200078e3cff */
[C---:B------:R-:W-:Y:S01]  /*1a90*/  IMAD R16, R13.reuse, 0xc00, R16 ;  /* 0x00000c000d107824 */ /* 0x040fe200078e0210 */
[----:B------:R-:W-:Y:S01]  /*1aa0*/  IADD3 R111, P1, P0, R84, R152, R34 ;  /* 0x00000098546f7210 */ /* 0x000fe2000783e022 */
[----:B------:R-:W-:Y:S01]  /*1ab0*/  IMAD R13, R13, 0xc00, R14 ;  /* 0x00000c000d0d7824 */ /* 0x000fe200078e020e */
[----:B------:R-:W-:Y:S01]  /*1ac0*/  SHF.R.S32.HI R14, RZ, 0x1f, R135 ;  /* 0x0000001fff0e7819 */ /* 0x000fe20000011487 */
[----:B------:R-:W-:Y:S01]  /*1ad0*/  IMAD.IADD R24, R15, 0x1, R24 ;  /* 0x000000010f187824 */ /* 0x000fe200078e0218 */
[----:B------:R-:W-:Y:S01]  /*1ae0*/  IADD3 R16, R16, R26, RZ ;  /* 0x0000001a10107210 */ /* 0x000fe20007ffe0ff */
[----:B------:R-:W-:Y:S01]  /*1af0*/  IMAD.IADD R15, R13, 0x1, R12 ;  /* 0x000000010d0f7824 */ /* 0x000fe200078e020c */
[----:B------:R-:W-:Y:S01]  /*1b00*/  IADD3 R30, R28, 0x20, RZ ;  /* 0x000000201c1e7810 */ /* 0x000fe20007ffe0ff */
[C---:B------:R-:W-:Y:S01]  /*1b10*/  IMAD R13, R33.reuse, c[0x0][0x1f0], RZ ;  /* 0x00007c00210d7a24 */ /* 0x040fe200078e02ff */
[----:B------:R-:W-:Y:S01]  /*1b20*/  SHF.R.S32.HI R105, RZ, 0x1f, R86 ;  /* 0x0000001fff697819 */ /* 0x000fe20000011456 */
[----:B------:R-:W-:Y:S01]  /*1b30*/  IMAD R12, R33, c[0x0][0x218], RZ ;  /* 0x00008600210c7a24 */ /* 0x000fe200078e02ff */
[----:B------:R-:W-:Y:S01]  /*1b40*/  SHF.L.U32 R122, R32, 0x1, RZ ;  /* 0x00000001207a7819 */ /* 0x000fe200000006ff */
[----:B------:R-:W-:Y:S01]  /*1b50*/  IMAD R13, R90, c[0x0][0x1f4], R13 ;  /* 0x00007d005a0d7a24 */ /* 0x000fe200078e020d */
[----:B------:R-:W-:Y:S01]  /*1b60*/  SHF.L.U32 R120, R24, 0x1, RZ ;  /* 0x0000000118787819 */ /* 0x000fe200000006ff */
[C---:B------:R-:W-:Y:S01]  /*1b70*/  IMAD R89, R90.reuse, c[0x0][0x21c], R12 ;  /* 0x000087005a597a24 */ /* 0x040fe200078e020c */
[----:B------:R-:W-:Y:S01]  /*1b80*/  SHF.L.U32 R118, R15, 0x1, RZ ;  /* 0x000000010f767819 */ /* 0x000fe200000006ff */
[----:B------:R-:W-:Y:S01]  /*1b90*/  IMAD.WIDE.U32 R90, R90, c[0x0][0x218], R2 ;  /* 0x000086005a5a7a25 */ /* 0x000fe200078e0002 */
[----:B------:R-:W-:-:S02]  /*1ba0*/  SHF.R.S32.HI R2, RZ, 0x1f, R137 ;  /* 0x0000001fff027819 */ /* 0x000fc40000011489 */
[----:B------:R-:W-:Y:S01]  /*1bb0*/  IADD3 R87, R85, R13, RZ ;  /* 0x0000000d55577210 */ /* 0x000fe20007ffe0ff */
[----:B------:R-:W-:Y:S01]  /*1bc0*/  IMAD.IADD R17, R17, 0x1, R21 ;  /* 0x0000000111117824 */ /* 0x000fe200078e0215 */
[----:B------:R-:W-:Y:S01]  /*1bd0*/  SHF.R.S32.HI R13, RZ, 0x1f, R136 ;  /* 0x0000001fff0d7819 */ /* 0x000fe20000011488 */
[C---:B------:R-:W-:Y:S01]  /*1be0*/  IMAD R3, R2.reuse, c[0x0][0x280], RZ ;  /* 0x0000a00002037a24 */ /* 0x040fe200078e02ff */
[----:B------:R-:W-:Y:S01]  /*1bf0*/  IADD3 R89, R91, R89, RZ ;  /* 0x000000595b597210 */ /* 0x000fe20007ffe0ff */
[----:B------:R-:W-:Y:S02]  /*1c00*/  IMAD R12, R2, c[0x0][0x290], RZ ;  /* 0x0000a400020c7a24 */ /* 0x000fe400078e02ff */
[----:B------:R-:W-:Y:S02]  /*1c10*/  IMAD R2, R39, c[0x0][0x1e0], RZ ;  /* 0x0000780027027a24 */ /* 0x000fe400078e02ff */
[----:B------:R-:W-:Y:S02]  /*1c20*/  IMAD R13, R13, c[0x0][0x1e0], RZ ;  /* 0x000078000d0d7a24 */ /* 0x000fe400078e02ff */
[----:B------:R-:W-:-:S02]  /*1c30*/  IMAD R2, R83, c[0x0][0x1e4], R2 ;  /* 0x0000790053027a24 */ /* 0x000fc400078e0202 */
[----:B------:R-:W-:Y:S02]  /*1c40*/  IMAD R3, R137, c[0x0][0x284], R3 ;  /* 0x0000a10089037a24 */ /* 0x000fe400078e0203 */
[----:B------:R-:W-:Y:S02]  /*1c50*/  IMAD.IADD R117, R153, 0x1, R2 ;  /* 0x0000000199757824 */ /* 0x000fe400078e0202 */
[----:B------:R-:W-:Y:S01]  /*1c60*/  IMAD R2, R137, c[0x0][0x294], R12 ;  /* 0x0000a50089027a24 */ /* 0x000fe200078e020c */
[----:B------:R-:W-:Y:S01]  /*1c70*/  IADD3 R109, R101, R3, RZ ;  /* 0x00000003656d7210 */ /* 0x000fe20007ffe0ff */
[----:B------:R-:W-:Y:S01]  /*1c80*/  IMAD R12, R14, c[0x0][0x1e0], RZ ;  /* 0x000078000e0c7a24 */ /* 0x000fe200078e02ff */
[----:B------:R-:W-:Y:S01]  /*1c90*/  IADD3.X R110, R87, R117, R35, P1, P0 ;  /* 0x00000075576e7210 */ /* 0x000fe20000fe0423 */
[----:B------:R-:W-:Y:S01]  /*1ca0*/  IMAD R13, R136, c[0x0][0x1e4], R13 ;  /* 0x00007900880d7a24 */ /* 0x000fe200078e020d */
[----:B------:R-:W-:Y:S01]  /*1cb0*/  ISETP.NE.AND P0, PT, RZ, UR4, PT ;  /* 0x00000004ff007c0c */ /* 0x000fe2000bf05270 */
[----:B------:R-:W-:Y:S01]  /*1cc0*/  IMAD R12, R135, c[0x0][0x1e4], R12 ;  /* 0x00007900870c7a24 */ /* 0x000fe200078e020c */
[----:B------:R-:W-:Y:S01]  /*1cd0*/  IADD3 R108, R97, R2, RZ ;  /* 0x00000002616c7210 */ /* 0x000fe20007ffe0ff */
[----:B------:R-:W-:Y:S01]  /*1ce0*/  IMAD.IADD R125, R161, 0x1, R13 ;  /* 0x00000001a17d7824 */ /* 0x000fe200078e020d */
[----:B------:R-:W-:Y:S01]  /*1cf0*/  P2R R126, PR, RZ, 0x1 ;  /* 0x00000001ff7e7803 */ /* 0x000fe20000000000 */
[----:B------:R-:W-:Y:S01]  /*1d00*/  IMAD.IADD R107, R3, 0x1, R99 ;  /* 0x00000001036b7824 */ /* 0x000fe200078e0263 */
[----:B------:R-:W-:Y:S01]  /*1d10*/  IADD3 R124, R157, R12, RZ ;  /* 0x0000000c9d7c7210 */ /* 0x000fe20007ffe0ff */
[----:B------:R-:W-:-:S02]  /*1d20*/  IMAD.IADD R104, R2, 0x1, R95 ;  /* 0x0000000102687824 */ /* 0x000fc400078e025f */
[----:B------:R-:W-:Y:S02]  /*1d30*/  IMAD.SHL.U32 R121, R17, 0x2, RZ ;  /* 0x0000000211797824 */ /* 0x000fe400078e00ff */
[----:B------:R-:W-:Y:S01]  /*1d40*/  IMAD.SHL.U32 R119, R16, 0x2, RZ ;  /* 0x0000000210777824 */ /* 0x000fe200078e00ff */
[----:B--2---:R-:W-:Y:S06]  /*1d50*/  BAR.SYNC.DEFER_BLOCKING 0x0 ;  /* 0x0000000000007b1d */ /* 0x004fec0000010000 */
.L_x_1153:
[----:B------:R-:W-:Y:S01]  /*1d60*/  SHF.R.S32.HI R88, RZ, 0x1f, R36 ;  /* 0x0000001fff587819 */ /* 0x000fe20000011424 */
[-C--:B-1----:R-:W-:Y:S01]  /*1d70*/  IMAD R2, R158, R36.reuse, RZ ;  /* 0x000000249e027224 */ /* 0x082fe200078e02ff */
[----:B------:R-:W-:Y:S01]  /*1d80*/  ISETP.GE.AND P2, PT, R175, 0x1, PT ;  /* 0x00000001af00780c */ /* 0x000fe20003f46270 */
[----:B------:R-:W-:Y:S01]  /*1d90*/  IMAD.WIDE.U32 R68, R140, R36, RZ ;  /* 0x000000248c447225 */ /* 0x000fe200078e00ff */
[----:B------:R-:W-:Y:S04]  /*1da0*/  DEPBAR.LE SB0, 0x0 ;  /* 0x000080000000791a */ /* 0x000fe80000000000 */
[----:B------:R-:W-:Y:S01]  /*1db0*/  BAR.SYNC.DEFER_BLOCKING 0x0 ;  /* 0x0000000000007b1d */ /* 0x000fe20000010000 */
[----:B------:R-:W-:Y:S01]  /*1dc0*/  IADD3 R3, P1, P0, R111, R68, R174 ;  /* 0x000000446f037210 */ /* 0x000fe2000783e0ae */
[----:B------:R-:W-:Y:S04]  /*1dd0*/  IMAD R2, R88, R140, R2 ;  /* 0x0000008c58027224 */ /* 0x000fe800078e0202 */
[----:B------:R-:W-:Y:S05]  /*1de0*/  IMAD.IADD R71, R69, 0x1, R2 ;  /* 0x0000000145477824 */ /* 0x000fea00078e0202 */
[CC--:B------:R-:W-:Y:S02]  /*1df0*/  IADD3.X R6, R110.reuse, R71.reuse, R165, P1, P0 ;  /* 0x000000476e067210 */ /* 0x0c0fe40000fe04a5 */
[CC--:B------:R-:W-:Y:S04]  /*1e00*/  IADD3 R4, P1, P0, R111.reuse, R68.reuse, R173 ;  /* 0x000000446f047210 */ /* 0x0c0fe8000783e0ad */
[----:B------:R-:W-:Y:S02]  /*1e10*/  IADD3.X R7, R110, R71, R164, P1, P0 ;  /* 0x000000476e077210 */ /* 0x000fe40000fe04a4 */
        /* <DEDUP_REMOVED lines=9> */
[----:B------:R-:W-:-:S05]  /*1eb0*/  @!P2 BRA `(.L_x_1120) ;  /* 0x000038000000a947 */ /* 0x000fca0003800000 */
        /* <DEDUP_REMOVED lines=40> */
.L_x_1123:
[----:B------:R-:W-:Y:S05]  /*2140*/  BSYNC B0 ;  /* 0x0000000000007941 */ /* 0x000fea0003800000 */
.L_x_1122:
[----:B------:R-:W-:Y:S01]  /*2150*/  ISETP.GE.AND P3, PT, R136, R70, PT ;  /* 0x000000468800720c */ /* 0x000fe20003f66270 */
[----:B-1---5:R-:W-:Y:S01]  /*2160*/  IMAD.MOV.U32 R7, RZ, RZ, R40 ;  /* 0x000000ffff077224 */ /* 0x022fe200078e0028 */
[----:B------:R-:W-:Y:S01]  /*2170*/  MOV R5, R32 ;  /* 0x0000002000057202 */ /* 0x000fe20000000f00 */
        /* <DEDUP_REMOVED lines=35> */
.L_x_1125:
[----:B------:R-:W-:Y:S05]  /*23b0*/  BSYNC B0 ;  /* 0x0000000000007941 */ /* 0x000fea0003800000 */
.L_x_1124:
        /* <DEDUP_REMOVED lines=16> */
[----:B------:R-:W-:Y:S02]  /*24c0*/  PRMT R25, R7, 0x5410, R6 ;  /* 0x0000541007197816 */ /* 0x000fe40000000006 */
[----:B------:R-:W-:Y:S01]  /*24d0*/  PRMT R24, R5, 0x5410, R4 ;  /* 0x0000541005187816 */ /* 0x000fe20000000004 */
[----:B------:R-:W-:-:S05]  /*24e0*/  @P2 BRA `(.L_x_1127) ;  /* 0x0000012000002947 */ /* 0x000fca0003800000 */
[----:B------:R-:W-:Y:S01]  /*24f0*/  IADD3 R10, P1, P0, R100, R172, R10 ;  /* 0x000000ac640a7210 */ /* 0x000fe2000783e00a */
[----:B------:R-:W-:Y:S01]  /*2500*/  CS2R R48, SRZ ;  /* 0x0000000000307805 */ /* 0x000fe2000001ff00 */
[----:B------:R-:W-:Y:S02]  /*2510*/  CS2R R22, SRZ ;  /* 0x0000000000167805 */ /* 0x000fe4000001ff00 */
[----:B------:R-:W-:Y:S02]  /*2520*/  IADD3.X R31, R109, R150, R31, P1, P0 ;  /* 0x000000966d1f7210 */ /* 0x000fe40000fe041f */
        /* <DEDUP_REMOVED lines=14> */
.L_x_1127:
[----:B------:R-:W-:Y:S05]  /*2610*/  BSYNC B0 ;  /* 0x0000000000007941 */ /* 0x000fea0003800000 */
.L_x_1126:
        /* <DEDUP_REMOVED lines=19> */
[----:B------:R-:W-:Y:S01]  /*2750*/  @!P0 SHF.R.U64 R6, R2, 0x10, R3 ;  /* 0x0000001002068819 */ /* 0x000fe20000001203 */
[----:B------:R-:W-:Y:S01]  /*2760*/  @!P0 HADD2.F32 R2, -RZ, R18.H0_H0 ;  /* 0x20000012ff028230 */ /* 0x000fe20000004100 */
[----:B------:R-:W-:Y:S01]  /*2770*/  @!P0 SHF.R.U64 R37, R32, 0x10, R33 ;  /* 0x0000001020258819 */ /* 0x000fe20000001221 */
[----:B------:R-:W-:Y:S01]  /*2780*/  @!P0 HADD2.F32 R32, -RZ, R38.H0_H0 ;  /* 0x20000026ff208230 */ /* 0x000fe20000004100 */
[----:B------:R-:W-:Y:S02]  /*2790*/  @!P0 SHF.R.U32.HI R7, RZ, 0x10, R3 ;  /* 0x00000010ff078819 */ /* 0x000fe40000011603 */
[----:B------:R-:W-:Y:S01]  /*27a0*/  @!P0 SHF.R.U32.HI R39, RZ, 0x10, R33 ;  /* 0x00000010ff278819 */ /* 0x000fe20000011621 */
[----:B------:R-:W-:Y:S04]  /*27b0*/  @!P0 HADD2.F32 R37, -RZ, R37.H0_H0 ;  /* 0x20000025ff258230 */ /* 0x000fe80000004100 */
        /* <DEDUP_REMOVED lines=8> */
[C---:B------:R-:W-:Y:S01]  /*2840*/  @!P0 FMUL.FTZ R2, R3.reuse, R2 ;  /* 0x0000000203028220 */ /* 0x040fe20000410000 */
[----:B------:R-:W-:Y:S01]  /*2850*/  @!P0 HADD2.F32 R4, -RZ, R4.H0_H0 ;  /* 0x20000004ff048230 */ /* 0x000fe20000004100 */
[----:B------:R-:W-:Y:S01]  /*2860*/  @!P0 FFMA.FTZ R59, R3, R32, -R55 ;  /* 0x00000020033b8223 */ /* 0x000fe20000010837 */
[----:B------:R-:W-:Y:S01]  /*2870*/  @!P0 MOV R6, R10 ;  /* 0x0000000a00068202 */ /* 0x000fe20000000f00 */
        /* <DEDUP_REMOVED lines=8> */
[----:B------:R-:W-:Y:S01]  /*2900*/  @!P0 F2FP.PACK_AB R2, R2, R59 ;  /* 0x0000003b0202823e */ /* 0x000fe200000000ff */
[----:B------:R-:W-:Y:S02]  /*2910*/  @!P0 HADD2.F32 R18, -RZ, R7.H0_H0 ;  /* 0x20000007ff128230 */ /* 0x000fe40000004100 */
[----:B------:R-:W-:Y:S01]  /*2920*/  @!P0 HADD2.F32 R7, -RZ, R6.H0_H0 ;  /* 0x20000006ff078230 */ /* 0x000fe20000004100 */
[----:B------:R-:W-:Y:S01]  /*2930*/  @!P0 F2FP.PACK_AB R3, R3, R58 ;  /* 0x0000003a0303823e */ /* 0x000fe200000000ff */
[----:B------:R-:W-:Y:S01]  /*2940*/  @!P0 HADD2.F32 R32, -RZ, R38.H1_H1 ;  /* 0x30000026ff208230 */ /* 0x000fe20000004100 */
[----:B------:R-:W-:Y:S01]  /*2950*/  @!P0 MOV R8, R2 ;  /* 0x0000000200088202 */ /* 0x000fe20000000f00 */
[--C-:B------:R-:W-:Y:S01]  /*2960*/  @!P0 HADD2.F32 R38, -RZ, R5.reuse.H1_H1 ;  /* 0x30000005ff268230 */ /* 0x100fe20000004100 */
[----:B------:R-:W-:Y:S01]  /*2970*/  @!P0 MOV R9, R3 ;  /* 0x0000000300098202 */ /* 0x000fe20000000f00 */
[----:B------:R-:W-:Y:S01]  /*2980*/  @!P0 HADD2.F32 R6, -RZ, R5.H0_H0 ;  /* 0x20000005ff068230 */ /* 0x000fe20000004100 */
[-C--:B------:R-:W-:Y:S02]  /*2990*/  @!P0 FMUL.FTZ R5, R31, R4.reuse ;  /* 0x000000041f058220 */ /* 0x080fe40000410000 */
[C---:B------:R-:W-:Y:S02]  /*29a0*/  @!P0 FMUL.FTZ R4, R7.reuse, R4 ;  /* 0x0000000407048220 */ /* 0x040fe40000410000 */
[----:B------:R-:W-:Y:S02]  /*29b0*/  @!P0 FMUL.FTZ R55, R38, R18 ;  /* 0x0000001226378220 */ /* 0x000fe40000410000 */
[----:B------:R-:W-:Y:S02]  /*29c0*/  @!P0 FFMA.FTZ R7, R7, R32, -R5 ;  /* 0x0000002007078223 */ /* 0x000fe40000010805 */
[C---:B------:R-:W-:Y:S02]  /*29d0*/  @!P0 FMUL.FTZ R5, R6.reuse, R18 ;  /* 0x0000001206058220 */ /* 0x040fe40000410000 */
[----:B------:R-:W-:Y:S02]  /*29e0*/  @!P0 FFMA.FTZ R4, R31, R32, R4 ;  /* 0x000000201f048223 */ /* 0x000fe40000010004 */
[-C--:B------:R-:W-:Y:S02]  /*29f0*/  @!P0 FFMA.FTZ R55, R6, R39.reuse, -R55 ;  /* 0x0000002706378223 */ /* 0x080fe40000010837 */
[----:B------:R-:W-:Y:S01]  /*2a00*/  @!P0 FFMA.FTZ R5, R38, R39, R5 ;  /* 0x0000002726058223 */ /* 0x000fe20000010005 */
[----:B------:R-:W-:Y:S04]  /*2a10*/  @!P0 F2FP.PACK_AB R4, R4, R7 ;  /* 0x000000070404823e */ /* 0x000fe800000000ff */
[----:B------:R-:W-:Y:S02]  /*2a20*/  @!P0 F2FP.PACK_AB R5, R5, R55 ;  /* 0x000000370505823e */ /* 0x000fe400000000ff */
[----:B------:R-:W-:Y:S02]  /*2a30*/  @!P0 MOV R10, R4 ;  /* 0x00000004000a8202 */ /* 0x000fe40000000f00 */
[----:B------:R-:W-:Y:S05]  /*2a40*/  @!P0 MOV R11, R5 ;  /* 0x00000005000b8202 */ /* 0x000fea0000000f00 */
[----:B------:R1:W-:Y:S02]  /*2a50*/  STG.E.128 [R56.64], R8 ;  /* 0x0000000838007986 */ /* 0x0003e4000c101d0e */
.L_x_1131:
[----:B------:R-:W-:Y:S05]  /*2a60*/  BSYNC B0 ;  /* 0x0000000000007941 */ /* 0x000fea0003800000 */
.L_x_1130:
[----:B------:R-:W-:Y:S11]  /*2a70*/  ISETP.GE.AND P0, PT, R82, c[0x0][0x1d4], PT ;  /* 0x0000750052007a0c */ /* 0x000ff60003f06270 */
[----:B------:R-:W-:Y:S02]  /*2a80*/  @!UPT UIADD3 URZ, URZ, URZ, URZ ;  /* 0x0000003f3f3ff290 */ /* 0x000fe4000fffe03f */
[----:B------:R-:W-:-:S05]  /*2a90*/  @P0 BRA `(.L_x_1129) ;  /* 0x0000034000000947 */ /* 0x000fca0003800000 */
[----:B------:R-:W-:Y:S01]  /*2aa0*/  ISETP.GE.AND P0, PT, R30, c[0x0][0x27c], PT ;  /* 0x00009f001e007a0c */ /* 0x000fe20003f06270 */
[----:B-1----:R-:W1:Y:S11]  /*2ab0*/  LDS.128 R8, [R67+0x6880] ;  /* 0x0068800043087984 */ /* 0x002e760000000c00 */
[----:B------:R-:W-:Y:S01]  /*2ac0*/  @!UPT UIADD3 URZ, URZ, URZ, URZ ;  /* 0x0000003f3f3ff290 */ /* 0x000fe2000fffe03f */
[----:B------:R-:W-:Y:S01]  /*2ad0*/  @!P0 HADD2.F32 R2, -RZ, R19.H0_H0 ;  /* 0x20000013ff028230 */ /* 0x000fe20000004100 */
[----:B------:R-:W-:Y:S01]  /*2ae0*/  @!P0 SHF.R.U64 R5, R12, 0x10, R13 ;  /* 0x000000100c058819 */ /* 0x000fe2000000120d */
[----:B------:R-:W-:Y:S01]  /*2af0*/  @!P0 HADD2.F32 R7, -RZ, R50.H0_H0 ;  /* 0x20000032ff078230 */ /* 0x000fe20000004100 */
[----:B------:R-:W-:Y:S02]  /*2b00*/  @!P0 SHF.R.U64 R18, R40, 0x10, R41 ;  /* 0x0000001028128819 */ /* 0x000fe40000001229 */
        /* <DEDUP_REMOVED lines=15> */
[----:B------:R-:W-:Y:S01]  /*2c00*/  @!P0 FFMA.FTZ R2, R6, R7, R2 ;  /* 0x0000000706028223 */ /* 0x000fe20000010002 */
[----:B------:R-:W-:Y:S01]  /*2c10*/  @!P0 MOV R6, R10 ;  /* 0x0000000a00068202 */ /* 0x000fe20000000f00 */
[CC--:B------:R-:W-:Y:S02]  /*2c20*/  @!P0 FMUL.FTZ R31, R13.reuse, R5.reuse ;  /* 0x000000050d1f8220 */ /* 0x0c0fe40000410000 */
[C---:B------:R-:W-:Y:S01]  /*2c30*/  @!P0 FMUL.FTZ R3, R4.reuse, R5 ;  /* 0x0000000504038220 */ /* 0x040fe20000410000 */
[----:B------:R-:W-:Y:S01]  /*2c40*/  @!P0 MOV R5, R11 ;  /* 0x0000000b00058202 */ /* 0x000fe20000000f00 */
[-C--:B------:R-:W-:Y:S01]  /*2c50*/  @!P0 FFMA.FTZ R38, R4, R18.reuse, -R31 ;  /* 0x0000001204268223 */ /* 0x080fe2000001081f */
[----:B------:R-:W-:Y:S01]  /*2c60*/  @!P0 HADD2.F32 R4, -RZ, R19.H1_H1 ;  /* 0x30000013ff048230 */ /* 0x000fe20000004100 */
[----:B------:R-:W-:Y:S01]  /*2c70*/  @!P0 FFMA.FTZ R3, R13, R18, R3 ;  /* 0x000000120d038223 */ /* 0x000fe20000010003 */
[----:B------:R-:W-:Y:S01]  /*2c80*/  @!P0 F2FP.PACK_AB R2, R2, R39 ;  /* 0x000000270202823e */ /* 0x000fe200000000ff */
[--C-:B------:R-:W-:Y:S02]  /*2c90*/  @!P0 HADD2.F32 R19, -RZ, R6.reuse.H1_H1 ;  /* 0x30000006ff138230 */ /* 0x100fe40000004100 */
        /* <DEDUP_REMOVED lines=19> */
[----:B------:R1:W-:Y:S02]  /*2dd0*/  STG.E.128 [R56.64+0x80], R8 ;  /* 0x0000800838007986 */ /* 0x0003e4000c101d0e */
.L_x_1129:
[----:B------:R-:W-:Y:S05]  /*2de0*/  BSYNC B1 ;  /* 0x0000000000017941 */ /* 0x000fea0003800000 */
.L_x_1128:
[----:B------:R-:W-:Y:S01]  /*2df0*/  BSSY B1, `(.L_x_1132) ;  /* 0x0000070000017945 */ /* 0x000fe20003800000 */
[----:B------:R-:W-:-:S05]  /*2e00*/  @P3 BRA `(.L_x_1133) ;  /* 0x000006e000003947 */ /* 0x000fca0003800000 */
[----:B------:R-:W-:Y:S01]  /*2e10*/  BSSY B0, `(.L_x_1134) ;  /* 0x0000036000007945 */ /* 0x000fe20003800000 */
[----:B------:R-:W-:-:S05]  /*2e20*/  @P4 BRA `(.L_x_1135) ;  /* 0x0000034000004947 */ /* 0x000fca0003800000 */
[----:B------:R-:W-:Y:S01]  /*2e30*/  ISETP.GE.AND P0, PT, R28, c[0x0][0x27c], PT ;  /* 0x00009f001c007a0c */ /* 0x000fe20003f06270 */
[----:B-1----:R-:W1:Y:S11]  /*2e40*/  LDS.128 R8, [R67+0x5880] ;  /* 0x0058800043087984 */ /* 0x002e760000000c00 */
[----:B------:R-:W-:Y:S01]  /*2e50*/  @!UPT UIADD3 URZ, URZ, URZ, URZ ;  /* 0x0000003f3f3ff290 */ /* 0x000fe2000fffe03f */
[----:B------:R-:W-:Y:S01]  /*2e60*/  @!P0 HADD2.F32 R2, -RZ, R24.H0_H0 ;  /* 0x20000018ff028230 */ /* 0x000fe20000004100 */
[----:B------:R-:W-:Y:S01]  /*2e70*/  @!P0 SHF.R.U64 R5, R14, 0x10, R15 ;  /* 0x000000100e058819 */ /* 0x000fe2000000120f */
[--C-:B------:R-:W-:Y:S01]  /*2e80*/  @!P0 HADD2.F32 R7, -RZ, R51.reuse.H0_H0 ;  /* 0x20000033ff078230 */ /* 0x100fe20000004100 */
[----:B------:R-:W-:Y:S01]  /*2e90*/  @!P0 SHF.R.U64 R14, R42, 0x10, R43 ;  /* 0x000000102a0e8819 */ /* 0x000fe2000000122b */
[----:B------:R-:W-:Y:S01]  /*2ea0*/  @!P0 HADD2.F32 R18, -RZ, R51.H1_H1 ;  /* 0x30000033ff128230 */ /* 0x000fe20000004100 */
[----:B------:R-:W-:Y:S01]  /*2eb0*/  @!P0 SHF.R.U32.HI R12, RZ, 0x10, R15 ;  /* 0x00000010ff0c8819 */ /* 0x000fe2000001160f */
[----:B------:R-:W-:Y:S01]  /*2ec0*/  @!P0 HADD2.F32 R5, -RZ, R5.H0_H0 ;  /* 0x20000005ff058230 */ /* 0x000fe20000004100 */
[----:B------:R-:W-:Y:S01]  /*2ed0*/  @!P0 SHF.R.U32.HI R42, RZ, 0x10, R43 ;  /* 0x00000010ff2a8819 */ /* 0x000fe2000001162b */
        /* <DEDUP_REMOVED lines=20> */
[----:B------:R-:W-:Y:S02]  /*3020*/  @!P0 HADD2.F32 R4, -RZ, R24.H1_H1 ;  /* 0x30000018ff048230 */ /* 0x000fe40000004100 */
[----:B------:R-:W-:Y:S01]  /*3030*/  @!P0 HADD2.F32 R7, -RZ, R6.H0_H0 ;  /* 0x20000006ff078230 */ /* 0x000fe20000004100 */
[----:B------:R-:W-:Y:S01]  /*3040*/  @!P0 F2FP.PACK_AB R3, R3, R32 ;  /* 0x000000200303823e */ /* 0x000fe200000000ff */
[--C-:B------:R-:W-:Y:S01]  /*3050*/  @!P0 HADD2.F32 R19, -RZ, R5.reuse.H1_H1 ;  /* 0x30000005ff138230 */ /* 0x100fe20000004100 */
[----:B------:R-:W-:Y:S01]  /*3060*/  @!P0 MOV R8, R2 ;  /* 0x0000000200088202 */ /* 0x000fe20000000f00 */
[----:B------:R-:W-:Y:S01]  /*3070*/  @!P0 HADD2.F32 R6, -RZ, R5.H0_H0 ;  /* 0x20000005ff068230 */ /* 0x000fe20000004100 */
[-C--:B------:R-:W-:Y:S01]  /*3080*/  @!P0 FMUL.FTZ R5, R15, R4.reuse ;  /* 0x000000040f058220 */ /* 0x080fe20000410000 */
[----:B------:R-:W-:Y:S01]  /*3090*/  @!P0 MOV R9, R3 ;  /* 0x0000000300098202 */ /* 0x000fe20000000f00 */
[----:B------:R-:W-:Y:S01]  /*30a0*/  @!P0 FMUL.FTZ R4, R7, R4 ;  /* 0x0000000407048220 */ /* 0x000fe20000410000 */
[----:B------:R-:W-:Y:S01]  /*30b0*/  @!P0 HADD2.F32 R24, -RZ, R42.H0_H0 ;  /* 0x2000002aff188230 */ /* 0x000fe20000004100 */
        /* <DEDUP_REMOVED lines=11> */
.L_x_1135:
[----:B------:R-:W-:Y:S05]  /*3170*/  BSYNC B0 ;  /* 0x0000000000007941 */ /* 0x000fea0003800000 */
.L_x_1134:
        /* <DEDUP_REMOVED lines=32> */
[--C-:B------:R-:W-:Y:S01]  /*3380*/  @!P0 HADD2.F32 R15, -RZ, R6.reuse.H1_H1 ;  /* 0x30000006ff0f8230 */ /* 0x100fe20000004100 */
        /* <DEDUP_REMOVED lines=10> */
[----:B------:R-:W-:Y:S02]  /*3430*/  @!P0 FMUL.FTZ R4, R7, R4 ;  /* 0x0000000407048220 */ /* 0x000fe40000410000 */
        /* <DEDUP_REMOVED lines=11> */
.L_x_1133:
[----:B------:R-:W-:Y:S05]  /*34f0*/  BSYNC B1 ;  /* 0x0000000000017941 */ /* 0x000fea0003800000 */
.L_x_1132:
        /* <DEDUP_REMOVED lines=55> */
.L_x_1138:
[----:B------:R-:W-:Y:S05]  /*3870*/  BSYNC B0 ;  /* 0x0000000000007941 */ /* 0x000fea0003800000 */
.L_x_1137:
        /* <DEDUP_REMOVED lines=54> */
[----:B------:R1:W-:Y:S01]  /*3be0*/  STG.E.128 [R62.64+0x80], R8 ;  /* 0x000080083e007986 */ /* 0x0003e2000c101d0e */
[----:B------:R-:W-:-:S05]  /*3bf0*/  BRA `(.L_x_1136) ;  /* 0x00001cd000007947 */ /* 0x000fca0003800000 */
.L_x_1121:
        /* <DEDUP_REMOVED lines=12> */
[----:B------:R-:W-:Y:S05]  /*3cc0*/  BSSY B0, `(.L_x_1139) ;  /* 0x00000b7000007945 */ /* 0x000fea0003800000 */
        /* <DEDUP_REMOVED lines=21> */
[----:B------:R-:W-:Y:S01]  /*3e20*/  ISETP.GE.AND P0, PT, R83, R70, PT ;  /* 0x000000465300720c */ /* 0x000fe20003f06270 */
[----:B------:R1:W4:Y:S03]  /*3e30*/  @!P1 LDG.E.128 R60, [R8.64] ;  /* 0x0000000e083c9981 */ /* 0x000326000c1e1d00 */
[----:B------:R-:W-:Y:S05]  /*3e40*/  ISETP.GE.OR P0, PT, R34, c[0x0][0x27c], P0 ;  /* 0x00009f0022007a0c */ /* 0x000fea0000706670 */
[----:B------:R1:W4:Y:S08]  /*3e50*/  @!P1 LDG.E.128 R24, [R6.64] ;  /* 0x0000000e06189981 */ /* 0x000330000c1e1d00 */
[----:B---3--:R-:W-:Y:S05]  /*3e60*/  @!P0 IADD3 R2, P1, R98, R10, RZ ;  /* 0x0000000a62028210 */ /* 0x008fea0007f3e0ff */
[----:B------:R-:W-:Y:S01]  /*3e70*/  @!P0 IMAD.X R3, R31, 0x1, R107, P1 ;  /* 0x000000011f038824 */ /* 0x000fe200008e066b */
[C---:B-1----:R-:W-:Y:S04]  /*3e80*/  @!P0 LEA R8, P1, R2.reuse, c[0x0][0x270], 0x1 ;  /* 0x00009c0002088a11 */ /* 0x042fe800078208ff */
[----:B------:R-:W-:Y:S02]  /*3e90*/  @!P0 LEA.HI.X R9, R2, c[0x0][0x274], R3, 0x1, P1 ;  /* 0x00009d0002098a11 */ /* 0x000fe400008f0c03 */
[----:B------:R-:W-:Y:S01]  /*3ea0*/  @!P0 IADD3 R3, P1, R94, R54, RZ ;  /* 0x000000365e038210 */ /* 0x000fe20007f3e0ff */
[----:B------:R-:W-:Y:S02]  /*3eb0*/  CS2R R6, SRZ ;  /* 0x0000000000067805 */ /* 0x000fe4000001ff00 */
[----:B------:R2:W5:Y:S02]  /*3ec0*/  @!P0 LDG.E.128 R40, [R8.64] ;  /* 0x0000000e08288981 */ /* 0x000564000c1e1d00 */
[----:B------:R-:W-:Y:S01]  /*3ed0*/  @!P0 IMAD.X R4, R37, 0x1, R104, P1 ;  /* 0x0000000125048824 */ /* 0x000fe200008e0668 */
[C---:B------:R-:W-:Y:S04]  /*3ee0*/  @!P0 LEA R2, P1, R3.reuse, c[0x0][0x288], 0x1 ;  /* 0x0000a20003028a11 */ /* 0x040fe800078208ff */
[----:B------:R-:W-:Y:S02]  /*3ef0*/  @!P0 LEA.HI.X R3, R3, c[0x0][0x28c], R4, 0x1, P1 ;  /* 0x0000a30003038a11 */ /* 0x000fe400008f0c04 */
[----:B------:R-:W-:Y:S01]  /*3f00*/  CS2R R4, SRZ ;  /* 0x0000000000047805 */ /* 0x000fe2000001ff00 */
[----:B------:R-:W-:Y:S05]  /*3f10*/  ISETP.GE.AND P1, PT, R34, c[0x0][0x27c], PT ;  /* 0x00009f0022007a0c */ /* 0x000fea0003f26270 */
[----:B------:R1:W5:Y:S01]  /*3f20*/  @!P0 LDG.E.128 R4, [R2.64] ;  /* 0x0000000e02048981 */ /* 0x000362000c1e1d00 */
[----:B------:R-:W-:Y:S01]  /*3f30*/  ISETP.GE.OR P0, PT, R83, R70, P4 ;  /* 0x000000465300720c */ /* 0x000fe20002706670 */
[----:B--2---:R-:W-:Y:S02]  /*3f40*/  IMAD.MOV.U32 R9, RZ, RZ, R58 ;  /* 0x000000ffff097224 */ /* 0x004fe400078e003a */
[----:B------:R-:W-:Y:S02]  /*3f50*/  IMAD.MOV.U32 R8, RZ, RZ, R59 ;  /* 0x000000ffff087224 */ /* 0x000fe400078e003b */
[----:B-1----:R-:W-:Y:S02]  /*3f60*/  IMAD.MOV.U32 R3, RZ, RZ, R56 ;  /* 0x000000ffff037224 */ /* 0x002fe400078e0038 */
        /* <DEDUP_REMOVED lines=22> */
[--C-:B-----5:R-:W-:Y:S01]  /*40d0*/  IMAD.MOV.U32 R49, RZ, RZ, R43.reuse ;  /* 0x000000ffff317224 */ /* 0x120fe200078e002b */
[----:B------:R-:W-:Y:S01]  /*40e0*/  IADD3 R2, P0, R152, R68, RZ ;  /* 0x0000004498027210 */ /* 0x000fe20007f1e0ff */
[----:B------:R-:W-:Y:S01]  /*40f0*/  LDS.128 R52, [R120+0x5080] ;  /* 0x0050800078347984 */ /* 0x000fe20000000c00 */
[----:B------:R-:W-:Y:S01]  /*4100*/  @!P1 SHF.R.U64 R47, R42, 0x10, R43 ;  /* 0x000000102a2f9819 */ /* 0x000fe2000000122b */
[----:B------:R-:W-:Y:S01]  /*4110*/  IMAD.MOV.U32 R37, RZ, RZ, R40 ;  /* 0x000000ffff257224 */ /* 0x000fe200078e0028 */
[----:B------:R-:W-:Y:S01]  /*4120*/  IADD3.X R3, R117, R71, RZ, P0, !PT ;  /* 0x0000004775037210 */ /* 0x000fe200007fe4ff */
[----:B------:R-:W-:Y:S01]  /*4130*/  IMAD.MOV.U32 R13, RZ, RZ, R7 ;  /* 0x000000ffff0d7224 */ /* 0x000fe200078e0007 */
[-C--:B------:R-:W-:Y:S02]  /*4140*/  IADD3 R8, P2, P0, R84, R2.reuse, R103 ;  /* 0x0000000254087210 */ /* 0x080fe4000785e067 */
[----:B------:R-:W-:Y:S01]  /*4150*/  @!P1 SHF.R.U32.HI R50, RZ, 0x10, R43 ;  /* 0x00000010ff329819 */ /* 0x000fe2000001162b */
[----:B------:R-:W1:Y:S01]  /*4160*/  LDS.128 R16, [R123+0x5080] ;  /* 0x005080007b107984 */ /* 0x000e620000000c00 */
[C---:B------:R-:W-:Y:S01]  /*4170*/  IADD3.X R9, R87.reuse, R3, R106, P2, P0 ;  /* 0x0000000357097210 */ /* 0x040fe200017e046a */
[----:B------:R-:W-:Y:S01]  /*4180*/  @!P1 HADD2.F32 R37, -RZ, R37.H0_H0 ;  /* 0x20000025ff259230 */ /* 0x000fe20000004100 */
[----:B------:R-:W-:Y:S02]  /*4190*/  ISETP.GE.AND P0, PT, R86, c[0x0][0x1d4], PT ;  /* 0x0000750056007a0c */ /* 0x000fe40003f06270 */
[----:B------:R-:W-:Y:S02]  /*41a0*/  MOV R44, R41 ;  /* 0x00000029002c7202 */ /* 0x000fe40000000f00 */
[--C-:B------:R-:W-:Y:S02]  /*41b0*/  @!P1 SHF.R.U32.HI R14, RZ, 0x10, R7.reuse ;  /* 0x00000010ff0e9819 */ /* 0x100fe40000011607 */
[----:B------:R-:W-:Y:S01]  /*41c0*/  @!P1 SHF.R.U64 R12, R6, 0x10, R7 ;  /* 0x00000010060c9819 */ /* 0x000fe20000001207 */
[----:B------:R-:W-:Y:S01]  /*41d0*/  @!P1 HADD2.F32 R6, -RZ, R6.H0_H0 ;  /* 0x20000006ff069230 */ /* 0x000fe20000004100 */
[--C-:B------:R-:W-:Y:S02]  /*41e0*/  @!P1 SHF.R.U32.HI R11, RZ, 0x10, R5.reuse ;  /* 0x00000010ff0b9819 */ /* 0x100fe40000011605 */
[----:B------:R-:W-:Y:S02]  /*41f0*/  @!P1 SHF.R.U64 R10, R4, 0x10, R5 ;  /* 0x00000010040a9819 */ /* 0x000fe40000001205 */
[--C-:B------:R-:W-:Y:S01]  /*4200*/  @!P1 SHF.R.U64 R46, R40, 0x10, R41.reuse ;  /* 0x00000010282e9819 */ /* 0x100fe20000001229 */
[----:B------:R-:W-:Y:S01]  /*4210*/  @!P1 HADD2.F32 R40, -RZ, R44.H0_H0 ;  /* 0x2000002cff289230 */ /* 0x000fe20000004100 */
[----:B------:R-:W-:Y:S02]  /*4220*/  @!P0 IADD3 R2, P3, P2, R84, R2, R86 ;  /* 0x0000000254028210 */ /* 0x000fe40007a7e056 */
[----:B------:R-:W-:Y:S02]  /*4230*/  @!P1 SHF.R.U32.HI R45, RZ, 0x10, R41 ;  /* 0x00000010ff2d9819 */ /* 0x000fe40000011629 */
[----:B------:R-:W-:Y:S02]  /*4240*/  @!P0 IADD3.X R3, R87, R3, R105, P3, P2 ;  /* 0x0000000357038210 */ /* 0x000fe40001fe4469 */
[C---:B------:R-:W-:Y:S02]  /*4250*/  LEA R74, P2, R8.reuse, c[0x0][0x1c8], 0x1 ;  /* 0x00007200084a7a11 */ /* 0x040fe400078408ff */
[----:B------:R-:W-:Y:S02]  /*4260*/  MOV R48, R42 ;  /* 0x0000002a00307202 */ /* 0x000fe40000000f00 */
[----:B------:R-:W-:Y:S02]  /*4270*/  LEA.HI.X R75, R8, c[0x0][0x1cc], R9, 0x1, P2 ;  /* 0x00007300084b7a11 */ /* 0x000fe400010f0c09 */
[C---:B------:R-:W-:Y:S01]  /*4280*/  @!P0 LEA R72, P2, R2.reuse, c[0x0][0x1c8], 0x1 ;  /* 0x0000720002488a11 */ /* 0x040fe200078408ff */
[----:B------:R-:W-:Y:S02]  /*4290*/  @!P1 HADD2.F32 R44, -RZ, R48.H0_H0 ;  /* 0x20000030ff2c9230 */ /* 0x000fe40000004100 */
[----:B------:R-:W-:Y:S01]  /*42a0*/  @!P1 HADD2.F32 R48, -RZ, R50.H0_H0 ;  /* 0x20000032ff309230 */ /* 0x000fe20000004100 */
[----:B------:R-:W-:Y:S01]  /*42b0*/  @!P0 LEA.HI.X R73, R2, c[0x0][0x1cc], R3, 0x1, P2 ;  /* 0x0000730002498a11 */ /* 0x000fe200010f0c03 */
[----:B------:R-:W-:Y:S01]  /*42c0*/  IMAD.MOV.U32 R2, RZ, RZ, R4 ;  /* 0x000000ffff027224 */ /* 0x000fe200078e0004 */
[----:B------:R-:W-:Y:S04]  /*42d0*/  MOV R3, R5 ;  /* 0x0000000500037202 */ /* 0x000fe80000000f00 */
[----:B------:R-:W-:Y:S01]  /*42e0*/  @!P1 HADD2.F32 R2, -RZ, R2.H0_H0 ;  /* 0x20000002ff029230 */ /* 0x000fe20000004100 */
[----:B-1----:R-:W-:Y:S01]  /*42f0*/  @!P1 IMAD.MOV.U32 R9, RZ, RZ, R16 ;  /* 0x000000ffff099224 */ /* 0x002fe200078e0010 */
[----:B------:R-:W-:Y:S01]  /*4300*/  @!P1 MOV R43, R52 ;  /* 0x00000034002b9202 */ /* 0x000fe20000000f00 */
[----:B------:R-:W-:Y:S01]  /*4310*/  @!P1 HADD2.F32 R3, -RZ, R3.H0_H0 ;  /* 0x20000003ff039230 */ /* 0x000fe20000004100 */
[----:B------:R-:W-:Y:S02]  /*4320*/  @!P1 MOV R38, R53 ;  /* 0x0000003500269202 */ /* 0x000fe40000000f00 */
        /* <DEDUP_REMOVED lines=8> */
[C---:B------:R-:W-:Y:S01]  /*43b0*/  @!P1 FMUL.FTZ R2, R4.reuse, R2 ;  /* 0x0000000204029220 */ /* 0x040fe20000410000 */
[----:B------:R-:W-:Y:S01]  /*43c0*/  @!P1 HADD2.F32 R9, -RZ, R9.H1_H1 ;  /* 0x30000009ff099230 */ /* 0x000fe20000004100 */
[----:B------:R-:W-:Y:S01]  /*43d0*/  @!P1 FFMA.FTZ R81, R4, R37, -R42 ;  /* 0x0000002504519223 */ /* 0x000fe2000001082a */
[----:B------:R-:W-:Y:S01]  /*43e0*/  @!P1 HADD2.F32 R42, -RZ, R45.H0_H0 ;  /* 0x2000002dff2a9230 */ /* 0x000fe20000004100 */
[C---:B------:R-:W-:Y:S01]  /*43f0*/  @!P1 FMUL.FTZ R4, R5.reuse, R3 ;  /* 0x0000000305049220 */ /* 0x040fe20000410000 */
[----:B------:R-:W-:Y:S01]  /*4400*/  @!P1 HADD2.F32 R3, -RZ, R11.H0_H0 ;  /* 0x2000000bff039230 */ /* 0x000fe20000004100 */
[----:B------:R-:W-:Y:S01]  /*4410*/  @!P1 FFMA.FTZ R80, R5, R40, -R41 ;  /* 0x0000002805509223 */ /* 0x000fe20000010829 */
[----:B------:R-:W-:Y:S01]  /*4420*/  @!P1 HADD2.F32 R41, -RZ, R38.H1_H1 ;  /* 0x30000026ff299230 */ /* 0x000fe20000004100 */
[----:B------:R-:W-:Y:S01]  /*4430*/  @!P1 FFMA.FTZ R2, R7, R37, R2 ;  /* 0x0000002507029223 */ /* 0x000fe20000010002 */
[----:B------:R-:W-:Y:S01]  /*4440*/  @!P1 HADD2.F32 R7, -RZ, R10.H0_H0 ;  /* 0x2000000aff079230 */ /* 0x000fe20000004100 */
[CC--:B------:R-:W-:Y:S01]  /*4450*/  @!P1 FMUL.FTZ R5, R8.reuse, R3.reuse ;  /* 0x0000000308059220 */ /* 0x0c0fe20000410000 */
[----:B------:R-:W-:Y:S01]  /*4460*/  @!P1 HADD2.F32 R37, -RZ, R43.H1_H1 ;  /* 0x3000002bff259230 */ /* 0x000fe20000004100 */
[----:B------:R-:W-:Y:S01]  /*4470*/  @!P1 FMUL.FTZ R10, R41, R3 ;  /* 0x00000003290a9220 */ /* 0x000fe20000410000 */
[----:B------:R-:W-:Y:S01]  /*4480*/  @!P1 HADD2.F32 R38, -RZ, R46.H0_H0 ;  /* 0x2000002eff269230 */ /* 0x000fe20000004100 */
[-C--:B------:R-:W-:Y:S01]  /*4490*/  @!P1 FMUL.FTZ R3, R9, R7.reuse ;  /* 0x0000000709039220 */ /* 0x080fe20000410000 */
[----:B------:R-:W-:Y:S01]  /*44a0*/  @!P1 HADD2.F32 R46, -RZ, R47.H0_H0 ;  /* 0x2000002fff2e9230 */ /* 0x000fe20000004100 */
[----:B------:R-:W-:Y:S01]  /*44b0*/  @!P1 FFMA.FTZ R79, R8, R42, -R10 ;  /* 0x0000002a084f9223 */ /* 0x000fe2000001080a */
[----:B------:R-:W-:Y:S01]  /*44c0*/  @!P1 MOV R8, R18 ;  /* 0x0000001200089202 */ /* 0x000fe20000000f00 */
[----:B------:R-:W-:Y:S02]  /*44d0*/  @!P1 IMAD.MOV.U32 R10, RZ, RZ, R54 ;  /* 0x000000ffff0a9224 */ /* 0x000fe400078e0036 */
[C---:B------:R-:W-:Y:S01]  /*44e0*/  @!P1 FMUL.FTZ R11, R37.reuse, R7 ;  /* 0x00000007250b9220 */ /* 0x040fe20000410000 */
[----:B------:R-:W-:Y:S01]  /*44f0*/  @!P1 HADD2.F32 R7, -RZ, R12.H0_H0 ;  /* 0x2000000cff079230 */ /* 0x000fe20000004100 */
[-C--:B------:R-:W-:Y:S01]  /*4500*/  @!P1 FFMA.FTZ R3, R37, R38.reuse, R3 ;  /* 0x0000002625039223 */ /* 0x080fe20000010003 */
[--C-:B------:R-:W-:Y:S01]  /*4510*/  @!P1 HADD2.F32 R45, -RZ, R10.reuse.H1_H1 ;  /* 0x3000000aff2d9230 */ /* 0x100fe20000004100 */
[----:B------:R-:W-:Y:S01]  /*4520*/  @!P1 FFMA.FTZ R78, R9, R38, -R11 ;  /* 0x00000026094e9223 */ /* 0x000fe2000001080b */
[----:B------:R-:W-:Y:S01]  /*4530*/  @!P1 HADD2.F32 R43, -RZ, R10.H0_H0 ;  /* 0x2000000aff2b9230 */ /* 0x000fe20000004100 */
[----:B------:R-:W-:Y:S01]  /*4540*/  @!P1 FFMA.FTZ R4, R39, R40, R4 ;  /* 0x0000002827049223 */ /* 0x000fe20000010004 */
[--C-:B------:R-:W-:Y:S01]  /*4550*/  @!P1 HADD2.F32 R9, -RZ, R8.reuse.H1_H1 ;  /* 0x30000008ff099230 */ /* 0x100fe20000004100 */
[----:B------:R-:W-:Y:S01]  /*4560*/  @!P1 FMUL.FTZ R10, R45, R7 ;  /* 0x000000072d0a9220 */ /* 0x000fe20000410000 */
[----:B------:R-:W-:Y:S01]  /*4570*/  @!P1 MOV R11, R55 ;  /* 0x00000037000b9202 */ /* 0x000fe20000000f00 */
[----:B------:R-:W-:Y:S01]  /*4580*/  @!P1 FMUL.FTZ R12, R43, R6 ;  /* 0x000000062b0c9220 */ /* 0x000fe20000410000 */
[----:B------:R-:W-:Y:S01]  /*4590*/  @!P1 HADD2.F32 R8, -RZ, R8.H0_H0 ;  /* 0x20000008ff089230 */ /* 0x000fe20000004100 */
[----:B------:R-:W-:Y:S01]  /*45a0*/  @!P1 FMUL.FTZ R7, R9, R7 ;  /* 0x0000000709079220 */ /* 0x000fe20000410000 */
[----:B------:R-:W-:Y:S01]  /*45b0*/  @!P1 F2FP.PACK_AB R2, R3, R2 ;  /* 0x000000020302923e */ /* 0x000fe200000000ff */
[----:B------:R-:W-:Y:S01]  /*45c0*/  @!P1 FFMA.FTZ R77, R9, R46, -R10 ;  /* 0x0000002e094d9223 */ /* 0x000fe2000001080a */
[----:B------:R-:W-:Y:S01]  /*45d0*/  @!P1 HADD2.F32 R10, -RZ, R14.H0_H0 ;  /* 0x2000000eff0a9230 */ /* 0x000fe20000004100 */
[----:B------:R-:W-:Y:S01]  /*45e0*/  @!P1 IMAD.MOV.U32 R9, RZ, RZ, R19 ;  /* 0x000000ffff099224 */ /* 0x000fe200078e0013 */
[----:B------:R-:W-:Y:S01]  /*45f0*/  @!P1 MOV R52, R2 ;  /* 0x0000000200349202 */ /* 0x000fe20000000f00 */
[C---:B------:R-:W-:Y:S01]  /*4600*/  @!P1 FMUL.FTZ R6, R8.reuse, R6 ;  /* 0x0000000608069220 */ /* 0x040fe20000410000 */
[----:B------:R-:W-:Y:S01]  /*4610*/  @!P1 HADD2.F32 R47, -RZ, R11.H1_H1 ;  /* 0x3000000bff2f9230 */ /* 0x000fe20000004100 */
[----:B------:R-:W-:Y:S01]  /*4620*/  @!P1 FFMA.FTZ R76, R8, R44, -R12 ;  /* 0x0000002c084c9223 */ /* 0x000fe2000001080c */
[----:B------:R-:W-:Y:S01]  /*4630*/  @!P1 HADD2.F32 R8, -RZ, R13.H0_H0 ;  /* 0x2000000dff089230 */ /* 0x000fe20000004100 */
[----:B------:R-:W-:Y:S01]  /*4640*/  @!P1 FFMA.FTZ R5, R41, R42, R5 ;  /* 0x0000002a29059223 */ /* 0x000fe20000010005 */
[----:B------:R-:W-:Y:S01]  /*4650*/  @!P1 HADD2.F32 R13, -RZ, R11.H0_H0 ;  /* 0x2000000bff0d9230 */ /* 0x000fe20000004100 */
[----:B------:R-:W-:Y:S01]  /*4660*/  @!P1 FFMA.FTZ R6, R43, R44, R6 ;  /* 0x0000002c2b069223 */ /* 0x000fe20000010006 */
[--C-:B------:R-:W-:Y:S01]  /*4670*/  @!P1 HADD2.F32 R12, -RZ, R9.reuse.H0_H0 ;  /* 0x20000009ff0c9230 */ /* 0x100fe20000004100 */
[----:B------:R-:W-:Y:S01]  /*4680*/  @!P1 FFMA.FTZ R7, R45, R46, R7 ;  /* 0x0000002e2d079223 */ /* 0x000fe20000010007 */
[----:B------:R-:W-:Y:S01]  /*4690*/  @!P1 F2FP.PACK_AB R4, R5, R4 ;  /* 0x000000040504923e */ /* 0x000fe200000000ff */
[----:B------:R-:W-:Y:S01]  /*46a0*/  @!P1 HADD2.F32 R11, -RZ, R9.H1_H1 ;  /* 0x30000009ff0b9230 */ /* 0x000fe20000004100 */
[----:B------:R-:W-:Y:S01]  /*46b0*/  @!P1 FMUL.FTZ R9, R13, R8 ;  /* 0x000000080d099220 */ /* 0x000fe20000410000 */
[----:B------:R-:W-:Y:S01]  /*46c0*/  @!P1 HADD2.F32 R14, -RZ, R49.H0_H0 ;  /* 0x20000031ff0e9230 */ /* 0x000fe20000004100 */
[----:B------:R-:W-:Y:S01]  /*46d0*/  @!P1 F2FP.PACK_AB R6, R7, R6 ;  /* 0x000000060706923e */ /* 0x000fe200000000ff */
[----:B------:R-:W-:Y:S02]  /*46e0*/  @!P1 FMUL.FTZ R49, R47, R10 ;  /* 0x0000000a2f319220 */ /* 0x000fe40000410000 */
[C---:B------:R-:W-:Y:S01]  /*46f0*/  @!P1 FMUL.FTZ R8, R12.reuse, R8 ;  /* 0x000000080c089220 */ /* 0x040fe20000410000 */
[----:B------:R-:W-:Y:S01]  /*4700*/  @!P1 MOV R54, R6 ;  /* 0x0000000600369202 */ /* 0x000fe20000000f00 */
[----:B------:R-:W-:Y:S01]  /*4710*/  @!P1 FFMA.FTZ R50, R12, R14, -R9 ;  /* 0x0000000e0c329223 */ /* 0x000fe20000010809 */
[----:B------:R-:W-:Y:S01]  /*4720*/  @!P1 F2FP.PACK_AB R12, R77, R76 ;  /* 0x0000004c4d0c923e */ /* 0x000fe200000000ff */
[C---:B------:R-:W-:Y:S02]  /*4730*/  @!P1 FFMA.FTZ R49, R11.reuse, R48, -R49 ;  /* 0x000000300b319223 */ /* 0x040fe40000010831 */
        /* <DEDUP_REMOVED lines=15> */
.L_x_1140:
[----:B------:R-:W-:Y:S05]  /*4830*/  BSYNC B0 ;  /* 0x0000000000007941 */ /* 0x000fea0003800000 */
.L_x_1139:
[----:B------:R-:W-:Y:S01]  /*4840*/  ISETP.GE.OR P0, PT, R136, R70, P4 ;  /* 0x000000468800720c */ /* 0x000fe20002706670 */
[----:B------:R-:W-:Y:S01]  /*4850*/  @!UPT UIADD3 URZ, URZ, URZ, URZ ;  /* 0x0000003f3f3ff290 */ /* 0x000fe2000fffe03f */
[----:B------:R-:W-:Y:S11]  /*4860*/  BSSY B0, `(.L_x_1141) ;  /* 0x0000071000007945 */ /* 0x000ff60003800000 */
[----:B------:R-:W-:-:S05]  /*4870*/  @P0 BRA `(.L_x_1142) ;  /* 0x000006f000000947 */ /* 0x000fca0003800000 */
[----:B------:R-:W-:Y:S01]  /*4880*/  IADD3 R2, P0, R160, R68, RZ ;  /* 0x00000044a0027210 */ /* 0x000fe20007f1e0ff */
[----:B------:R-:W-:Y:S01]  /*4890*/  LDS.128 R44, [R119+0x5080] ;  /* 0x00508000772c7984 */ /* 0x000fe20000000c00 */
[----:B------:R-:W-:Y:S01]  /*48a0*/  @!P1 SHF.R.U32.HI R10, RZ, 0x10, R23 ;  /* 0x00000010ff0a9819 */ /* 0x000fe20000011617 */
[--C-:B------:R-:W-:Y:S01]  /*48b0*/  @!P1 HADD2.F32 R13, -RZ, R51.reuse.H0_H0 ;  /* 0x20000033ff0d9230 */ /* 0x100fe20000004100 */
[----:B------:R-:W-:Y:S01]  /*48c0*/  IADD3.X R3, R71, R125, RZ, P0, !PT ;  /* 0x0000007d47037210 */ /* 0x000fe200007fe4ff */
[----:B-----5:R-:W-:Y:S01]  /*48d0*/  @!P1 HADD2.F32 R40, -RZ, R64.H0_H0 ;  /* 0x20000040ff289230 */ /* 0x020fe20000004100 */
[-C--:B------:R-:W-:Y:S02]  /*48e0*/  IADD3 R4, P2, P0, R84, R2.reuse, R103 ;  /* 0x0000000254047210 */ /* 0x080fe4000785e067 */
[----:B------:R-:W-:Y:S01]  /*48f0*/  @!P1 SHF.R.U64 R11, R22, 0x10, R23 ;  /* 0x00000010160b9819 */ /* 0x000fe20000001217 */
[----:B-1----:R-:W1:Y:S01]  /*4900*/  LDS.128 R16, [R122+0x5080] ;  /* 0x005080007a107984 */ /* 0x002e620000000c00 */
[CC--:B------:R-:W-:Y:S02]  /*4910*/  IADD3.X R5, R87.reuse, R3.reuse, R106, P2, P0 ;  /* 0x0000000357057210 */ /* 0x0c0fe400017e046a */
[----:B------:R-:W-:Y:S02]  /*4920*/  ISETP.GE.AND P0, PT, R86, c[0x0][0x1d4], PT ;  /* 0x0000750056007a0c */ /* 0x000fe40003f06270 */
[--C-:B------:R-:W-:Y:S02]  /*4930*/  @!P1 SHF.R.U32.HI R37, RZ, 0x10, R57.reuse ;  /* 0x00000010ff259819 */ /* 0x100fe40000011639 */
[----:B------:R-:W-:Y:S02]  /*4940*/  @!P1 SHF.R.U64 R56, R56, 0x10, R57 ;  /* 0x0000001038389819 */ /* 0x000fe40000001239 */
[----:B------:R-:W-:Y:S02]  /*4950*/  @!P1 SHF.R.U64 R38, R58, 0x10, R59 ;  /* 0x000000103a269819 */ /* 0x000fe4000000123b */
[--C-:B------:R-:W-:Y:S02]  /*4960*/  @!P1 SHF.R.U32.HI R9, RZ, 0x10, R21.reuse ;  /* 0x00000010ff099819 */ /* 0x100fe40000011615 */
[----:B------:R-:W-:Y:S01]  /*4970*/  @!P1 SHF.R.U64 R6, R20, 0x10, R21 ;  /* 0x0000001014069819 */ /* 0x000fe20000001215 */
[----:B------:R-:W-:Y:S01]  /*4980*/  @!P1 HADD2.F32 R20, -RZ, R51.H1_H1 ;  /* 0x30000033ff149230 */ /* 0x000fe20000004100 */
[----:B------:R-:W-:Y:S01]  /*4990*/  @!P1 SHF.R.U32.HI R42, RZ, 0x10, R59 ;  /* 0x00000010ff2a9819 */ /* 0x000fe2000001163b */
[----:B------:R-:W-:Y:S01]  /*49a0*/  @!P1 HADD2.F32 R38, -RZ, R38.H0_H0 ;  /* 0x20000026ff269230 */ /* 0x000fe20000004100 */
[----:B------:R-:W-:Y:S01]  /*49b0*/  @!P0 IADD3 R2, P3, P2, R84, R2, R86 ;  /* 0x0000000254028210 */ /* 0x000fe20007a7e056 */
[----:B------:R-:W-:Y:S02]  /*49c0*/  @!P1 HADD2.F32 R6, -RZ, R6.H0_H0 ;  /* 0x20000006ff069230 */ /* 0x000fe40000004100 */
[----:B------:R-:W-:Y:S01]  /*49d0*/  @!P1 HADD2.F32 R42, -RZ, R42.H0_H0 ;  /* 0x2000002aff2a9230 */ /* 0x000fe20000004100 */
[----:B------:R-:W-:Y:S02]  /*49e0*/  @!P0 IADD3.X R3, R87, R3, R105, P3, P2 ;  /* 0x0000000357038210 */ /* 0x000fe40001fe4469 */
[C---:B------:R-:W-:Y:S04]  /*49f0*/  LEA R54, P2, R4.reuse, c[0x0][0x1c8], 0x1 ;  /* 0x0000720004367a11 */ /* 0x040fe800078408ff */
[----:B------:R-:W-:Y:S02]  /*4a00*/  LEA.HI.X R55, R4, c[0x0][0x1cc], R5, 0x1, P2 ;  /* 0x0000730004377a11 */ /* 0x000fe400010f0c05 */
[C---:B------:R-:W-:Y:S04]  /*4a10*/  @!P0 LEA R52, P2, R2.reuse, c[0x0][0x1c8], 0x1 ;  /* 0x0000720002348a11 */ /* 0x040fe800078408ff */
[----:B------:R-:W-:Y:S01]  /*4a20*/  @!P0 LEA.HI.X R53, R2, c[0x0][0x1cc], R3, 0x1, P2 ;  /* 0x0000730002358a11 */ /* 0x000fe200010f0c03 */
[--C-:B------:R-:W-:Y:S02]  /*4a30*/  @!P1 HADD2.F32 R2, -RZ, R15.reuse.H0_H0 ;  /* 0x2000000fff029230 */ /* 0x100fe40000004100 */
[----:B------:R-:W-:Y:S01]  /*4a40*/  @!P1 HADD2.F32 R3, -RZ, R15.H1_H1 ;  /* 0x3000000fff039230 */ /* 0x000fe20000004100 */
[----:B-1----:R-:W-:Y:S01]  /*4a50*/  @!P1 IMAD.MOV.U32 R8, RZ, RZ, R16 ;  /* 0x000000ffff089224 */ /* 0x002fe200078e0010 */
[----:B------:R-:W-:Y:S02]  /*4a60*/  @!P1 MOV R23, R44 ;  /* 0x0000002c00179202 */ /* 0x000fe40000000f00 */
        /* <DEDUP_REMOVED lines=18> */
[----:B------:R-:W-:Y:S01]  /*4b90*/  @!P1 HADD2.F32 R13, -RZ, R23.H1_H1 ;  /* 0x30000017ff0d9230 */ /* 0x000fe20000004100 */
[----:B------:R-:W-:Y:S01]  /*4ba0*/  @!P1 IMAD.MOV.U32 R12, RZ, RZ, R47 ;  /* 0x000000ffff0c9224 */ /* 0x000fe200078e002f */
[----:B------:R-:W-:Y:S01]  /*4bb0*/  @!P1 HADD2.F32 R14, -RZ, R56.H0_H0 ;  /* 0x20000038ff0e9230 */ /* 0x000fe20000004100 */
[-C--:B------:R-:W-:Y:S02]  /*4bc0*/  @!P1 FMUL.FTZ R9, R21, R3.reuse ;  /* 0x0000000315099220 */ /* 0x080fe40000410000 */
[C---:B------:R-:W-:Y:S01]  /*4bd0*/  @!P1 FMUL.FTZ R5, R7.reuse, R3 ;  /* 0x0000000307059220 */ /* 0x040fe20000410000 */
[----:B------:R-:W-:Y:S01]  /*4be0*/  @!P1 HADD2.F32 R39, -RZ, R12.H0_H0 ;  /* 0x2000000cff279230 */ /* 0x000fe20000004100 */
[----:B------:R-:W-:Y:S01]  /*4bf0*/  @!P1 FFMA.FTZ R56, R7, R22, -R9 ;  /* 0x0000001607389223 */ /* 0x000fe20000010809 */
[----:B------:R-:W-:Y:S01]  /*4c00*/  @!P1 MOV R7, R19 ;  /* 0x0000001300079202 */ /* 0x000fe20000000f00 */
[CC--:B------:R-:W-:Y:S01]  /*4c10*/  @!P1 FMUL.FTZ R23, R13.reuse, R6.reuse ;  /* 0x000000060d179220 */ /* 0x0c0fe20000410000 */
[----:B------:R-:W-:Y:S01]  /*4c20*/  @!P1 HADD2.F32 R9, -RZ, R10.H0_H0 ;  /* 0x2000000aff099230 */ /* 0x000fe20000004100 */
[C---:B------:R-:W-:Y:S01]  /*4c30*/  @!P1 FMUL.FTZ R3, R8.reuse, R6 ;  /* 0x0000000608039220 */ /* 0x040fe20000410000 */
[----:B------:R-:W-:Y:S01]  /*4c40*/  @!P1 HADD2.F32 R6, -RZ, R31.H0_H0 ;  /* 0x2000001fff069230 */ /* 0x000fe20000004100 */
[-C--:B------:R-:W-:Y:S01]  /*4c50*/  @!P1 FFMA.FTZ R51, R8, R14.reuse, -R23 ;  /* 0x0000000e08339223 */ /* 0x080fe20000010817 */
[--C-:B------:R-:W-:Y:S01]  /*4c60*/  @!P1 HADD2.F32 R10, -RZ, R7.reuse.H0_H0 ;  /* 0x20000007ff0a9230 */ /* 0x100fe20000004100 */
[----:B------:R-:W-:Y:S01]  /*4c70*/  @!P1 FFMA.FTZ R3, R13, R14, R3 ;  /* 0x0000000e0d039223 */ /* 0x000fe20000010003 */
[----:B------:R-:W-:Y:S01]  /*4c80*/  @!P1 HADD2.F32 R41, -RZ, R12.H1_H1 ;  /* 0x3000000cff299230 */ /* 0x000fe20000004100 */
[-C--:B------:R-:W-:Y:S01]  /*4c90*/  @!P1 FMUL.FTZ R12, R39, R6.reuse ;  /* 0x00000006270c9220 */ /* 0x080fe20000410000 */
[----:B------:R-:W-:Y:S01]  /*4ca0*/  @!P1 HADD2.F32 R7, -RZ, R7.H1_H1 ;  /* 0x30000007ff079230 */ /* 0x000fe20000004100 */
[C---:B------:R-:W-:Y:S01]  /*4cb0*/  @!P1 FMUL.FTZ R8, R10.reuse, R6 ;  /* 0x000000060a089220 */ /* 0x040fe20000410000 */
[----:B------:R-:W-:Y:S01]  /*4cc0*/  @!P1 F2FP.PACK_AB R2, R3, R2 ;  /* 0x000000020302923e */ /* 0x000fe200000000ff */
[-C--:B------:R-:W-:Y:S02]  /*4cd0*/  @!P1 FMUL.FTZ R6, R41, R9.reuse ;  /* 0x0000000929069220 */ /* 0x080fe40000410000 */
[----:B------:R-:W-:Y:S01]  /*4ce0*/  @!P1 FFMA.FTZ R50, R10, R40, -R12 ;  /* 0x000000280a329223 */ /* 0x000fe2000001080c */
[----:B------:R-:W-:Y:S01]  /*4cf0*/  @!P1 MOV R12, R46 ;  /* 0x0000002e000c9202 */ /* 0x000fe20000000f00 */
[C---:B------:R-:W-:Y:S01]  /*4d00*/  @!P1 FMUL.FTZ R9, R7.reuse, R9 ;  /* 0x0000000907099220 */ /* 0x040fe20000410000 */
[----:B------:R-:W-:Y:S01]  /*4d10*/  @!P1 MOV R44, R2 ;  /* 0x00000002002c9202 */ /* 0x000fe20000000f00 */
[----:B------:R-:W-:Y:S01]  /*4d20*/  @!P1 FFMA.FTZ R49, R7, R42, -R6 ;  /* 0x0000002a07319223 */ /* 0x000fe20000010806 */
[----:B------:R-:W-:Y:S01]  /*4d30*/  @!P1 HADD2.F32 R10, -RZ, R11.H0_H0 ;  /* 0x2000000bff0a9230 */ /* 0x000fe20000004100 */
[----:B------:R-:W-:Y:S01]  /*4d40*/  @!P1 IMAD.MOV.U32 R7, RZ, RZ, R18 ;  /* 0x000000ffff079224 */ /* 0x000fe200078e0012 */
[--C-:B------:R-:W-:Y:S01]  /*4d50*/  @!P1 HADD2.F32 R23, -RZ, R12.reuse.H0_H0 ;  /* 0x2000000cff179230 */ /* 0x100fe20000004100 */
[----:B------:R-:W-:Y:S01]  /*4d60*/  @!P1 FFMA.FTZ R4, R15, R20, R4 ;  /* 0x000000140f049223 */ /* 0x000fe20000010004 */
[----:B------:R-:W-:Y:S01]  /*4d70*/  @!P1 HADD2.F32 R37, -RZ, R12.H1_H1 ;  /* 0x3000000cff259230 */ /* 0x000fe20000004100 */
[----:B------:R-:W-:Y:S01]  /*4d80*/  @!P1 FFMA.FTZ R5, R21, R22, R5 ;  /* 0x0000001615059223 */ /* 0x000fe20000010005 */
[----:B------:R-:W-:Y:S01]  /*4d90*/  @!P1 F2FP.PACK_AB R13, R49, R50 ;  /* 0x00000032310d923e */ /* 0x000fe200000000ff */
[----:B------:R-:W-:Y:S02]  /*4da0*/  @!P1 HADD2.F32 R6, -RZ, R31.H1_H1 ;  /* 0x3000001fff069230 */ /* 0x000fe40000004100 */
[----:B------:R-:W-:Y:S01]  /*4db0*/  @!P1 FMUL.FTZ R43, R37, R10 ;  /* 0x0000000a252b9220 */ /* 0x000fe20000410000 */
[----:B------:R-:W-:Y:S01]  /*4dc0*/  @!P1 MOV R19, R13 ;  /* 0x0000000d00139202 */ /* 0x000fe20000000f00 */
[--C-:B------:R-:W-:Y:S01]  /*4dd0*/  @!P1 HADD2.F32 R12, -RZ, R7.reuse.H0_H0 ;  /* 0x20000007ff0c9230 */ /* 0x100fe20000004100 */
[----:B------:R-:W-:Y:S01]  /*4de0*/  @!P1 F2FP.PACK_AB R4, R5, R4 ;  /* 0x000000040504923e */ /* 0x000fe200000000ff */
[----:B------:R-:W-:Y:S01]  /*4df0*/  @!P1 HADD2.F32 R11, -RZ, R7.H1_H1 ;  /* 0x30000007ff0b9230 */ /* 0x000fe20000004100 */
[-C--:B------:R-:W-:Y:S01]  /*4e00*/  @!P1 FMUL.FTZ R7, R23, R6.reuse ;  /* 0x0000000617079220 */ /* 0x080fe20000410000 */
[----:B------:R-:W-:Y:S01]  /*4e10*/  @!P1 HADD2.F32 R31, -RZ, R64.H1_H1 ;  /* 0x30000040ff1f9230 */ /* 0x000fe20000004100 */
[C---:B------:R-:W-:Y:S02]  /*4e20*/  @!P1 FMUL.FTZ R6, R12.reuse, R6 ;  /* 0x000000060c069220 */ /* 0x040fe40000410000 */
[----:B------:R-:W-:Y:S02]  /*4e30*/  @!P1 IMAD.MOV.U32 R45, RZ, RZ, R4 ;  /* 0x000000ffff2d9224 */ /* 0x000fe400078e0004 */
        /* <DEDUP_REMOVED lines=13> */
[----:B------:R-:W-:Y:S02]  /*4f10*/  @!P1 F2FP.PACK_AB R6, R7, R6 ;  /* 0x000000060706923e */ /* 0x000fe400000000ff */
[----:B------:R-:W-:Y:S02]  /*4f20*/  @!P1 F2FP.PACK_AB R8, R9, R8 ;  /* 0x000000080908923e */ /* 0x000fe400000000ff */
[----:B------:R1:W-:Y:S01]  /*4f30*/  STG.E.128 [R54.64], R16 ;  /* 0x0000001036007986 */ /* 0x0003e2000c101d0e */
[----:B------:R-:W-:Y:S02]  /*4f40*/  @!P1 MOV R46, R6 ;  /* 0x00000006002e9202 */ /* 0x000fe40000000f00 */
[----:B------:R-:W-:Y:S05]  /*4f50*/  @!P1 MOV R47, R8 ;  /* 0x00000008002f9202 */ /* 0x000fea0000000f00 */
[----:B------:R1:W-:Y:S02]  /*4f60*/  @!P0 STG.E.128 [R52.64], R44 ;  /* 0x0000002c34008986 */ /* 0x0003e4000c101d0e */
.L_x_1142:
[----:B------:R-:W-:Y:S05]  /*4f70*/  BSYNC B0 ;  /* 0x0000000000007941 */ /* 0x000fea0003800000 */
.L_x_1141:
[----:B------:R-:W-:Y:S05]  /*4f80*/  IADD3 R68, P0, R156, R68, RZ ;  /* 0x000000449c447210 */ /* 0x000fea0007f1e0ff */
[----:B------:R-:W-:Y:S01]  /*4f90*/  IMAD.X R49, R71, 0x1, R124, P0 ;  /* 0x0000000147317824 */ /* 0x000fe200000e067c */
[----:B------:R-:W-:Y:S11]  /*4fa0*/  ISETP.GE.OR P0, PT, R135, R70, P4 ;  /* 0x000000468700720c */ /* 0x000ff60002706670 */
[----:B------:R-:W-:Y:S02]  /*4fb0*/  @!UPT UIADD3 URZ, URZ, URZ, URZ ;  /* 0x0000003f3f3ff290 */ /* 0x000fe4000fffe03f */
[----:B------:R-:W-:-:S05]  /*4fc0*/  @P0 BRA `(.L_x_1136) ;  /* 0x0000090000000947 */ /* 0x000fca0003800000 */
[----:B------:R-:W-:Y:S01]  /*4fd0*/  IADD3 R2, P2, P0, R84, R68, R103 ;  /* 0x0000004454027210 */ /* 0x000fe2000785e067 */
[----:B-----5:R-:W-:Y:S01]  /*4fe0*/  LDS.128 R40, [R118+0x5080] ;  /* 0x0050800076287984 */ /* 0x020fe20000000c00 */
[--C-:B------:R-:W-:Y:S01]  /*4ff0*/  @!P1 SHF.R.U32.HI R6, RZ, 0x10, R25.reuse ;  /* 0x00000010ff069819 */ /* 0x100fe20000011619 */
[--C-:B------:R-:W-:Y:S01]  /*5000*/  @!P1 HADD2.F32 R13, -RZ, R65.reuse.H0_H0 ;  /* 0x20000041ff0d9230 */ /* 0x100fe20000004100 */
[----:B------:R-:W-:Y:S01]  /*5010*/  IADD3.X R3, R87, R49, R106, P2, P0 ;  /* 0x0000003157037210 */ /* 0x000fe200017e046a */
[----:B------:R-:W-:Y:S01]  /*5020*/  @!P1 HADD2.F32 R20, -RZ, R65.H1_H1 ;  /* 0x30000041ff149230 */ /* 0x000fe20000004100 */
[----:B-1----:R-:W-:Y:S01]  /*5030*/  LEA R46, P0, R2, c[0x0][0x1c8], 0x1 ;  /* 0x00007200022e7a11 */ /* 0x002fe200078008ff */
[----:B------:R-:W-:Y:S01]  /*5040*/  @!P1 HADD2.F32 R31, -RZ, R66.H0_H0 ;  /* 0x20000042ff1f9230 */ /* 0x000fe20000004100 */
[----:B------:R-:W-:Y:S01]  /*5050*/  @!P1 SHF.R.U64 R9, R24, 0x10, R25 ;  /* 0x0000001018099819 */ /* 0x000fe20000001219 */
[----:B------:R-:W1:Y:S01]  /*5060*/  LDS.128 R16, [R121+0x5080] ;  /* 0x0050800079107984 */ /* 0x000e620000000c00 */
[----:B------:R-:W-:Y:S01]  /*5070*/  LEA.HI.X R47, R2, c[0x0][0x1cc], R3, 0x1, P0 ;  /* 0x00007300022f7a11 */ /* 0x000fe200000f0c03 */
[--C-:B------:R-:W-:Y:S01]  /*5080*/  @!P1 HADD2.F32 R2, -RZ, R32.reuse.H0_H0 ;  /* 0x20000020ff029230 */ /* 0x100fe20000004100 */
[----:B------:R-:W-:Y:S01]  /*5090*/  @!P1 SHF.R.U32.HI R22, RZ, 0x10, R61 ;  /* 0x00000010ff169819 */ /* 0x000fe2000001163d */
[----:B------:R-:W-:Y:S01]  /*50a0*/  @!P1 HADD2.F32 R3, -RZ, R32.H1_H1 ;  /* 0x30000020ff039230 */ /* 0x000fe20000004100 */
[----:B------:R-:W-:Y:S02]  /*50b0*/  @!P1 SHF.R.U64 R11, R26, 0x10, R27 ;  /* 0x000000101a0b9819 */ /* 0x000fe4000000121b */
[----:B------:R-:W-:Y:S01]  /*50c0*/  @!P1 SHF.R.U64 R24, R60, 0x10, R61 ;  /* 0x000000103c189819 */ /* 0x000fe2000000123d */
[----:B------:R-:W-:Y:S01]  /*50d0*/  @!P1 HADD2.F32 R22, -RZ, R22.H0_H0 ;  /* 0x20000016ff169230 */ /* 0x000fe20000004100 */
[----:B------:R-:W-:Y:S02]  /*50e0*/  @!P1 SHF.R.U32.HI R10, RZ, 0x10, R27 ;  /* 0x00000010ff0a9819 */ /* 0x000fe4000001161b */
[--C-:B------:R-:W-:Y:S02]  /*50f0*/  @!P1 SHF.R.U32.HI R37, RZ, 0x10, R63.reuse ;  /* 0x00000010ff259819 */ /* 0x100fe4000001163f */
[----:B------:R-:W-:Y:S02]  /*5100*/  @!P1 SHF.R.U64 R26, R62, 0x10, R63 ;  /* 0x000000103e1a9819 */ /* 0x000fe4000000123f */
[----:B------:R-:W-:Y:S01]  /*5110*/  ISETP.GE.AND P0, PT, R86, c[0x0][0x1d4], PT ;  /* 0x0000750056007a0c */ /* 0x000fe20003f06270 */
[----:B------:R-:W-:Y:S02]  /*5120*/  @!P1 HADD2.F32 R37, -RZ, R37.H0_H0 ;  /* 0x20000025ff259230 */ /* 0x000fe40000004100 */
[----:B------:R-:W-:Y:S01]  /*5130*/  @!P1 HADD2.F32 R26, -RZ, R26.H0_H0 ;  /* 0x2000001aff1a9230 */ /* 0x000fe20000004100 */
[----:B-1----:R-:W-:Y:S02]  /*5140*/  @!P1 MOV R8, R16 ;  /* 0x0000001000089202 */ /* 0x002fe40000000f00 */
[----:B------:R-:W-:Y:S02]  /*5150*/  @!P1 MOV R23, R40 ;  /* 0x0000002800179202 */ /* 0x000fe40000000f00 */
[----:B------:R-:W-:Y:S01]  /*5160*/  @!P1 MOV R14, R41 ;  /* 0x00000029000e9202 */ /* 0x000fe20000000f00 */
[----:B------:R-:W-:Y:S01]  /*5170*/  @!P1 HADD2.F32 R4, -RZ, R8.H0_H0 ;  /* 0x20000008ff049230 */ /* 0x000fe20000004100 */
[----:B------:R-:W-:Y:S01]  /*5180*/  @!P1 MOV R7, R17 ;  /* 0x0000001100079202 */ /* 0x000fe20000000f00 */
[----:B------:R-:W-:Y:S02]  /*5190*/  @!P1 HADD2.F32 R12, -RZ, R23.H0_H0 ;  /* 0x20000017ff0c9230 */ /* 0x000fe40000004100 */
[----:B------:R-:W-:Y:S02]  /*51a0*/  @!P1 HADD2.F32 R15, -RZ, R14.H0_H0 ;  /* 0x2000000eff0f9230 */ /* 0x000fe40000004100 */
[--C-:B------:R-:W-:Y:S01]  /*51b0*/  @!P1 HADD2.F32 R5, -RZ, R7.reuse.H0_H0 ;  /* 0x20000007ff059230 */ /* 0x100fe20000004100 */
[-C--:B------:R-:W-:Y:S01]  /*51c0*/  @!P1 FMUL.FTZ R25, R12, R2.reuse ;  /* 0x000000020c199220 */ /* 0x080fe20000410000 */
[----:B------:R-:W-:Y:S01]  /*51d0*/  @!P1 HADD2.F32 R7, -RZ, R7.H1_H1 ;  /* 0x30000007ff079230 */ /* 0x000fe20000004100 */
[----:B------:R-:W-:Y:S01]  /*51e0*/  @!P1 FMUL.FTZ R21, R15, R3 ;  /* 0x000000030f159220 */ /* 0x000fe20000410000 */
[----:B------:R-:W-:Y:S01]  /*51f0*/  @!P1 HADD2.F32 R8, -RZ, R8.H1_H1 ;  /* 0x30000008ff089230 */ /* 0x000fe20000004100 */
[C---:B------:R-:W-:Y:S02]  /*5200*/  @!P1 FMUL.FTZ R2, R4.reuse, R2 ;  /* 0x0000000204029220 */ /* 0x040fe40000410000 */
[----:B------:R-:W-:Y:S02]  /*5210*/  @!P1 FFMA.FTZ R51, R4, R13, -R25 ;  /* 0x0000000d04339223 */ /* 0x000fe40000010819 */
[C---:B------:R-:W-:Y:S01]  /*5220*/  @!P1 FMUL.FTZ R4, R5.reuse, R3 ;  /* 0x0000000305049220 */ /* 0x040fe20000410000 */
[----:B------:R-:W-:Y:S01]  /*5230*/  @!P1 HADD2.F32 R3, -RZ, R6.H0_H0 ;  /* 0x20000006ff039230 */ /* 0x000fe20000004100 */
[----:B------:R-:W-:Y:S01]  /*5240*/  @!P1 FFMA.FTZ R50, R5, R20, -R21 ;  /* 0x0000001405329223 */ /* 0x000fe20000010815 */
[----:B------:R-:W-:Y:S01]  /*5250*/  @!P1 HADD2.F32 R21, -RZ, R14.H1_H1 ;  /* 0x3000000eff159230 */ /* 0x000fe20000004100 */
[----:B------:R-:W-:Y:S01]  /*5260*/  @!P1 FFMA.FTZ R2, R12, R13, R2 ;  /* 0x0000000d0c029223 */ /* 0x000fe20000010002 */
[----:B------:R-:W-:Y:S01]  /*5270*/  @!P1 HADD2.F32 R13, -RZ, R23.H1_H1 ;  /* 0x30000017ff0d9230 */ /* 0x000fe20000004100 */
[-C--:B------:R-:W-:Y:S01]  /*5280*/  @!P1 FMUL.FTZ R5, R7, R3.reuse ;  /* 0x0000000307059220 */ /* 0x080fe20000410000 */
[----:B------:R-:W-:Y:S01]  /*5290*/  @!P1 HADD2.F32 R6, -RZ, R9.H0_H0 ;  /* 0x20000009ff069230 */ /* 0x000fe20000004100 */
[----:B------:R-:W-:Y:S01]  /*52a0*/  @!P1 FMUL.FTZ R9, R21, R3 ;  /* 0x0000000315099220 */ /* 0x000fe20000410000 */
[----:B------:R-:W-:Y:S01]  /*52b0*/  @!P1 MOV R12, R43 ;  /* 0x0000002b000c9202 */ /* 0x000fe20000000f00 */
[----:B------:R-:W-:Y:S02]  /*52c0*/  @!P1 HADD2.F32 R14, -RZ, R24.H0_H0 ;  /* 0x20000018ff0e9230 */ /* 0x000fe40000004100 */
        /* <DEDUP_REMOVED lines=9> */
[--C-:B------:R-:W-:Y:S01]  /*5360*/  @!P1 HADD2.F32 R10, -RZ, R7.reuse.H0_H0 ;  /* 0x20000007ff0a9230 */ /* 0x100fe20000004100 */
[----:B------:R-:W-:Y:S01]  /*5370*/  @!P1 FFMA.FTZ R4, R15, R20, R4 ;  /* 0x000000140f049223 */ /* 0x000fe20000010004 */
[----:B------:R-:W-:Y:S01]  /*5380*/  @!P1 HADD2.F32 R32, -RZ, R12.H1_H1 ;  /* 0x3000000cff209230 */ /* 0x000fe20000004100 */
[-C--:B------:R-:W-:Y:S01]  /*5390*/  @!P1 FMUL.FTZ R12, R27, R6.reuse ;  /* 0x000000061b0c9220 */ /* 0x080fe20000410000 */
[----:B------:R-:W-:Y:S01]  /*53a0*/  @!P1 HADD2.F32 R7, -RZ, R7.H1_H1 ;  /* 0x30000007ff079230 */ /* 0x000fe20000004100 */
[----:B------:R-:W-:Y:S01]  /*53b0*/  @!P1 FMUL.FTZ R8, R10, R6 ;  /* 0x000000060a089220 */ /* 0x000fe20000410000 */
[----:B------:R-:W-:Y:S01]  /*53c0*/  @!P1 F2FP.PACK_AB R13, R48, R50 ;  /* 0x00000032300d923e */ /* 0x000fe200000000ff */
[----:B------:R-:W-:Y:S01]  /*53d0*/  @!P1 FMUL.FTZ R6, R32, R9 ;  /* 0x0000000920069220 */ /* 0x000fe20000410000 */
[----:B------:R-:W-:Y:S01]  /*53e0*/  @!P1 HADD2.F32 R24, -RZ, R66.H1_H1 ;  /* 0x30000042ff189230 */ /* 0x000fe20000004100 */
[----:B------:R-:W-:Y:S01]  /*53f0*/  @!P1 FFMA.FTZ R44, R10, R31, -R12 ;  /* 0x0000001f0a2c9223 */ /* 0x000fe2000001080c */
[----:B------:R-:W-:Y:S01]  /*5400*/  @!P1 MOV R12, R42 ;  /* 0x0000002a000c9202 */ /* 0x000fe20000000f00 */
[C---:B------:R-:W-:Y:S01]  /*5410*/  @!P1 FMUL.FTZ R9, R7.reuse, R9 ;  /* 0x0000000907099220 */ /* 0x040fe20000410000 */
[----:B------:R-:W-:Y:S01]  /*5420*/  @!P1 MOV R17, R13 ;  /* 0x0000000d00119202 */ /* 0x000fe20000000f00 */
[----:B------:R-:W-:Y:S01]  /*5430*/  @!P1 FFMA.FTZ R39, R7, R37, -R6 ;  /* 0x0000002507279223 */ /* 0x000fe20000010806 */
[----:B------:R-:W-:Y:S01]  /*5440*/  @!P1 F2FP.PACK_AB R2, R3, R2 ;  /* 0x000000020302923e */ /* 0x000fe200000000ff */
[----:B------:R-:W-:Y:S01]  /*5450*/  @!P1 IMAD.MOV.U32 R7, RZ, RZ, R18 ;  /* 0x000000ffff079224 */ /* 0x000fe200078e0012 */
[----:B------:R-:W-:Y:S01]  /*5460*/  @!P1 HADD2.F32 R10, -RZ, R11.H0_H0 ;  /* 0x2000000bff0a9230 */ /* 0x000fe20000004100 */
[----:B------:R-:W-:Y:S01]  /*5470*/  @!P1 FFMA.FTZ R5, R21, R22, R5 ;  /* 0x0000001615059223 */ /* 0x000fe20000010005 */
[----:B------:R-:W-:Y:S01]  /*5480*/  @!P1 MOV R40, R2 ;  /* 0x0000000200289202 */ /* 0x000fe20000000f00 */
[----:B------:R-:W-:Y:S02]  /*5490*/  @!P1 HADD2.F32 R6, -RZ, R33.H1_H1 ;  /* 0x30000021ff069230 */ /* 0x000fe40000004100 */
[--C-:B------:R-:W-:Y:S01]  /*54a0*/  @!P1 HADD2.F32 R23, -RZ, R12.reuse.H0_H0 ;  /* 0x2000000cff179230 */ /* 0x100fe20000004100 */
[----:B------:R-:W-:Y:S01]  /*54b0*/  @!P1 F2FP.PACK_AB R4, R5, R4 ;  /* 0x000000040504923e */ /* 0x000fe200000000ff */
[----:B------:R-:W-:Y:S02]  /*54c0*/  @!P1 HADD2.F32 R25, -RZ, R12.H1_H1 ;  /* 0x3000000cff199230 */ /* 0x000fe40000004100 */
[--C-:B------:R-:W-:Y:S01]  /*54d0*/  @!P1 HADD2.F32 R12, -RZ, R7.reuse.H0_H0 ;  /* 0x20000007ff0c9230 */ /* 0x100fe20000004100 */
[----:B------:R-:W-:Y:S01]  /*54e0*/  @!P1 MOV R41, R4 ;  /* 0x0000000400299202 */ /* 0x000fe20000000f00 */
[----:B------:R-:W-:Y:S01]  /*54f0*/  @!P1 HADD2.F32 R11, -RZ, R7.H1_H1 ;  /* 0x30000007ff0b9230 */ /* 0x000fe20000004100 */
[----:B------:R-:W-:Y:S02]  /*5500*/  @!P1 FMUL.FTZ R7, R23, R6 ;  /* 0x0000000617079220 */ /* 0x000fe40000410000 */
[----:B------:R-:W-:Y:S02]  /*5510*/  @!P1 FMUL.FTZ R33, R25, R10 ;  /* 0x0000000a19219220 */ /* 0x000fe40000410000 */
[C---:B------:R-:W-:Y:S02]  /*5520*/  @!P1 FFMA.FTZ R38, R12.reuse, R24, -R7 ;  /* 0x000000180c269223 */ /* 0x040fe40000010807 */
[C---:B------:R-:W-:Y:S02]  /*5530*/  @!P1 FFMA.FTZ R33, R11.reuse, R26, -R33 ;  /* 0x0000001a0b219223 */ /* 0x040fe40000010821 */
[----:B------:R-:W-:Y:S01]  /*5540*/  @!P1 FMUL.FTZ R7, R11, R10 ;  /* 0x0000000a0b079220 */ /* 0x000fe20000410000 */
[----:B------:R-:W-:Y:S01]  /*5550*/  @!P1 F2FP.PACK_AB R11, R39, R44 ;  /* 0x0000002c270b923e */ /* 0x000fe200000000ff */
[----:B------:R-:W-:Y:S01]  /*5560*/  @!P1 FMUL.FTZ R6, R12, R6 ;  /* 0x000000060c069220 */ /* 0x000fe20000410000 */
[----:B------:R-:W-:Y:S02]  /*5570*/  @!P1 F2FP.PACK_AB R12, R45, R51 ;  /* 0x000000332d0c923e */ /* 0x000fe400000000ff */
[----:B------:R-:W-:Y:S01]  /*5580*/  @!P1 F2FP.PACK_AB R10, R33, R38 ;  /* 0x00000026210a923e */ /* 0x000fe200000000ff */
[----:B------:R-:W-:Y:S01]  /*5590*/  @!P1 IMAD.MOV.U32 R19, RZ, RZ, R11 ;  /* 0x000000ffff139224 */ /* 0x000fe200078e000b */
[----:B------:R-:W-:Y:S01]  /*55a0*/  @!P1 MOV R16, R12 ;  /* 0x0000000c00109202 */ /* 0x000fe20000000f00 */
[----:B------:R-:W-:Y:S01]  /*55b0*/  @!P1 FFMA.FTZ R6, R23, R24, R6 ;  /* 0x0000001817069223 */ /* 0x000fe20000010006 */
[----:B------:R-:W-:Y:S01]  /*55c0*/  @!P1 MOV R18, R10 ;  /* 0x0000000a00129202 */ /* 0x000fe20000000f00 */
[----:B------:R-:W-:Y:S02]  /*55d0*/  @!P1 FFMA.FTZ R7, R25, R26, R7 ;  /* 0x0000001a19079223 */ /* 0x000fe40000010007 */
[----:B------:R-:W-:Y:S02]  /*55e0*/  @!P1 FFMA.FTZ R8, R27, R31, R8 ;  /* 0x0000001f1b089223 */ /* 0x000fe40000010008 */
[----:B------:R1:W-:Y:S01]  /*55f0*/  STG.E.128 [R46.64], R16 ;  /* 0x000000102e007986 */ /* 0x0003e2000c101d0e */
[----:B------:R-:W-:Y:S01]  /*5600*/  @!P1 F2FP.PACK_AB R6, R7, R6 ;  /* 0x000000060706923e */ /* 0x000fe200000000ff */
[----:B------:R-:W-:Y:S03]  /*5610*/  @!P1 FFMA.FTZ R9, R32, R37, R9 ;  /* 0x0000002520099223 */ /* 0x000fe60000010009 */
[----:B------:R-:W-:Y:S02]  /*5620*/  @!P1 MOV R42, R6 ;  /* 0x00000006002a9202 */ /* 0x000fe40000000f00 */
        /* <DEDUP_REMOVED lines=9> */
.L_x_1120:
[----:B------:R-:W-:Y:S01]  /*56c0*/  IMAD R2, R36, -0x30, R0 ;  /* 0xffffffd024027824 */ /* 0x000fe200078e0200 */
[----:B------:R-:W-:Y:S04]  /*56d0*/  BSSY B0, `(.L_x_1143) ;  /* 0x000000b000007945 */ /* 0x000fe80003800000 */
[----:B------:R-:W-:Y:S04]  /*56e0*/  IMNMX R2, R2, 0x30, PT ;  /* 0x0000003002027817 */ /* 0x000fe80003800200 */
[----:B------:R-:W-:Y:S11]  /*56f0*/  ISETP.GE.AND P0, PT, R83, R2, PT ;  /* 0x000000025300720c */ /* 0x000ff60003f06270 */
[----:B------:R-:W-:Y:S02]  /*5700*/  @!UPT UIADD3 URZ, URZ, URZ, URZ ;  /* 0x0000003f3f3ff290 */ /* 0x000fe4000fffe03f */
[----:B------:R-:W-:-:S05]  /*5710*/  @P0 BRA `(.L_x_1144) ;  /* 0x0000006000000947 */ /* 0x000fca0003800000 */
[----:B------:R-:W-:Y:S11]  /*5720*/  ISETP.GE.AND P0, PT, R82, c[0x0][0x1d4], PT ;  /* 0x0000750052007a0c */ /* 0x000ff60003f06270 */
[----:B------:R-:W-:Y:S02]  /*5730*/  @!UPT UIADD3 URZ, URZ, URZ, URZ ;  /* 0x0000003f3f3ff290 */ /* 0x000fe4000fffe03f */
[----:B------:R-:W1:Y:S04]  /*5740*/  @!P0 LDS.128 R4, [R67+0x6880] ;  /* 0x0068800043048984 */ /* 0x000e680000000c00 */
[----:B-1----:R-:W-:Y:S04]  /*5750*/  @!P0 STG.E.128 [R56.64+0x80], R4 ;  /* 0x0000800438008986 */ /* 0x002fe8000c101d0e */
[----:B------:R-:W1:Y:S04]  /*5760*/  @!P4 LDS.128 R4, [R67+0x5080] ;  /* 0x005080004304c984 */ /* 0x000e680000000c00 */
[----:B-1----:R1:W-:Y:S02]  /*5770*/  @!P4 STG.E.128 [R56.64], R4 ;  /* 0x000000043800c986 */ /* 0x0023e4000c101d0e */
.L_x_1144:
[----:B------:R-:W-:Y:S05]  /*5780*/  BSYNC B0 ;  /* 0x0000000000007941 */ /* 0x000fea0003800000 */
.L_x_1143:
[----:B------:R-:W-:Y:S01]  /*5790*/  ISETP.GE.AND P0, PT, R136, R2, PT ;  /* 0x000000028800720c */ /* 0x000fe20003f06270 */
[----:B------:R-:W-:Y:S01]  /*57a0*/  @!UPT UIADD3 URZ, URZ, URZ, URZ ;  /* 0x0000003f3f3ff290 */ /* 0x000fe2000fffe03f */
[----:B------:R-:W-:Y:S11]  /*57b0*/  BSSY B0, `(.L_x_1145) ;  /* 0x0000008000007945 */ /* 0x000ff60003800000 */
[----:B------:R-:W-:-:S05]  /*57c0*/  @P0 BRA `(.L_x_1146) ;  /* 0x0000006000000947 */ /* 0x000fca0003800000 */
[----:B------:R-:W-:Y:S11]  /*57d0*/  ISETP.GE.AND P0, PT, R82, c[0x0][0x1d4], PT ;  /* 0x0000750052007a0c */ /* 0x000ff60003f06270 */
[----:B------:R-:W-:Y:S02]  /*57e0*/  @!UPT UIADD3 URZ, URZ, URZ, URZ ;  /* 0x0000003f3f3ff290 */ /* 0x000fe4000fffe03f */
[----:B-1----:R-:W1:Y:S04]  /*57f0*/  @!P0 LDS.128 R4, [R67+0x7080] ;  /* 0x0070800043048984 */ /* 0x002e680000000c00 */
[----:B-1----:R-:W-:Y:S04]  /*5800*/  @!P0 STG.E.128 [R60.64+0x80], R4 ;  /* 0x000080043c008986 */ /* 0x002fe8000c101d0e */
[----:B------:R-:W1:Y:S04]  /*5810*/  @!P4 LDS.128 R4, [R67+0x5880] ;  /* 0x005880004304c984 */ /* 0x000e680000000c00 */
[----:B-1----:R1:W-:Y:S02]  /*5820*/  @!P4 STG.E.128 [R60.64], R4 ;  /* 0x000000043c00c986 */ /* 0x0023e4000c101d0e */
.L_x_1146:
[----:B------:R-:W-:Y:S05]  /*5830*/  BSYNC B0 ;  /* 0x0000000000007941 */ /* 0x000fea0003800000 */
.L_x_1145:
[----:B------:R-:W-:Y:S11]  /*5840*/  ISETP.GE.AND P0, PT, R135, R2, PT ;  /* 0x000000028700720c */ /* 0x000ff60003f06270 */
[----:B------:R-:W-:Y:S02]  /*5850*/  @!UPT UIADD3 URZ, URZ, URZ, URZ ;  /* 0x0000003f3f3ff290 */ /* 0x000fe4000fffe03f */
[----:B------:R-:W-:-:S05]  /*5860*/  @P0 BRA `(.L_x_1136) ;  /* 0x0000006000000947 */ /* 0x000fca0003800000 */
[----:B------:R-:W-:Y:S11]  /*5870*/  ISETP.GE.AND P0, PT, R82, c[0x0][0x1d4], PT ;  /* 0x0000750052007a0c */ /* 0x000ff60003f06270 */
[----:B------:R-:W-:Y:S02]  /*5880*/  @!UPT UIADD3 URZ, URZ, URZ, URZ ;  /* 0x0000003f3f3ff290 */ /* 0x000fe4000fffe03f */
[----:B-1----:R-:W1:Y:S04]  /*5890*/  @!P0 LDS.128 R4, [R67+0x7880] ;  /* 0x0078800043048984 */ /* 0x002e680000000c00 */
[----:B-1----:R-:W-:Y:S04]  /*58a0*/  @!P0 STG.E.128 [R62.64+0x80], R4 ;  /* 0x000080043e008986 */ /* 0x002fe8000c101d0e */
[----:B------:R-:W1:Y:S04]  /*58b0*/  @!P4 LDS.128 R4, [R67+0x6080] ;  /* 0x006080004304c984 */ /* 0x000e680000000c00 */
[----:B-1----:R1:W-:Y:S02]  /*58c0*/  @!P4 STG.E.128 [R62.64], R4 ;  /* 0x000000043e00c986 */ /* 0x0023e4000c101d0e */
.L_x_1136:
[----:B------:R-:W-:Y:S05]  /*58d0*/  BSYNC B2 ;  /* 0x0000000000027941 */ /* 0x000fea0003800000 */
.L_x_1119:
[----:B------:R-:W-:Y:S01]  /*58e0*/  IMAD R12, R36, -0x30, RZ ;  /* 0xffffffd0240c7824 */ /* 0x000fe200078e02ff */
[----:B------:R-:W-:Y:S01]  /*58f0*/  ISETP.NE.AND P5, PT, R134, RZ, PT ;  /* 0x000000ff8600720c */ /* 0x000fe20003fa5270 */
[----:B-1----:R-:W-:Y:S01]  /*5900*/  IMAD.WIDE.U32 R10, R36, 0x30, RZ ;  /* 0x00000030240a7825 */ /* 0x002fe200078e00ff */
[----:B------:R-:W-:Y:S02]  /*5910*/  BSSY B0, `(.L_x_1147) ;  /* 0x0000047000007945 */ /* 0x000fe40003800000 */
[----:B--2---:R-:W-:Y:S01]  /*5920*/  IADD3 R3, R116, R12, RZ ;  /* 0x0000000c74037210 */ /* 0x004fe20007ffe0ff */
[----:B------:R-:W-:Y:S01]  /*5930*/  IMAD R2, R88, 0x30, RZ ;  /* 0x0000003058027824 */ /* 0x000fe200078e02ff */
[----:B-----5:R-:W-:Y:S02]  /*5940*/  IADD3 R4, P0, R130, R10, RZ ;  /* 0x0000000a82047210 */ /* 0x020fe40007f1e0ff */
[----:B------:R-:W-:Y:S01]  /*5950*/  ISETP.GE.AND P1, PT, R3, 0x11, PT ;  /* 0x000000110300780c */ /* 0x000fe20003f26270 */
[----:B------:R-:W-:Y:S04]  /*5960*/  IMAD.IADD R14, R11, 0x1, R2 ;  /* 0x000000010b0e7824 */ /* 0x000fe800078e0202 */
[----:B------:R-:W-:Y:S08]  /*5970*/  IMAD.X R2, R14, 0x1, R132, P0 ;  /* 0x000000010e027824 */ /* 0x000ff000000e0684 */
[C---:B------:R-:W-:Y:S05]  /*5980*/  @P1 IADD3 R6, P0, R4.reuse, 0x10, RZ ;  /* 0x0000001004061810 */ /* 0x040fea0007f1e0ff */
[--C-:B------:R-:W-:Y:S01]  /*5990*/  @P1 IMAD.X R7, RZ, RZ, R2.reuse, P0 ;  /* 0x000000ffff071224 */ /* 0x100fe200000e0602 */
[C---:B------:R-:W-:Y:S11]  /*59a0*/  ISETP.GE.AND P0, PT, R3.reuse, 0x21, PT ;  /* 0x000000210300780c */ /* 0x040ff60003f06270 */
[----:B------:R-:W-:Y:S02]  /*59b0*/  @!UPT UIADD3 URZ, URZ, URZ, URZ ;  /* 0x0000003f3f3ff290 */ /* 0x000fe4000fffe03f */
[----:B------:R-:W-:Y:S05]  /*59c0*/  @P0 IADD3 R11, P2, R4, 0x20, RZ ;  /* 0x00000020040b0810 */ /* 0x000fea0007f5e0ff */
[----:B------:R-:W-:Y:S01]  /*59d0*/  @P0 IMAD.X R13, RZ, RZ, R2, P2 ;  /* 0x000000ffff0d0224 */ /* 0x000fe200010e0602 */
[----:B------:R-:W-:Y:S11]  /*59e0*/  ISETP.GE.AND P2, PT, R3, 0x1, PT ;  /* 0x000000010300780c */ /* 0x000ff60003f46270 */
[----:B------:R-:W-:Y:S02]  /*59f0*/  @!UPT UIADD3 URZ, URZ, URZ, URZ ;  /* 0x0000003f3f3ff290 */ /* 0x000fe4000fffe03f */
[----:B------:R-:W-:Y:S01]  /*5a00*/  @P2 IMAD R5, R2, c[0x0][0x258], RZ ;  /* 0x0000960002052a24 */ /* 0x000fe200078e02ff */
[----:B------:R-:W-:Y:S01]  /*5a10*/  @P2 MOV R2, R92 ;  /* 0x0000005c00022202 */ /* 0x000fe20000000f00 */
[----:B------:R-:W-:Y:S04]  /*5a20*/  @P2 IMAD.MOV.U32 R3, RZ, RZ, R102 ;  /* 0x000000ffff032224 */ /* 0x000fe800078e0066 */
[C---:B------:R-:W-:Y:S04]  /*5a30*/  @P2 IMAD.WIDE.U32 R2, R4.reuse, c[0x0][0x258], R2 ;  /* 0x0000960004022a25 */ /* 0x040fe800078e0002 */
[----:B------:R-:W-:Y:S01]  /*5a40*/  @P2 IMAD R4, R4, c[0x0][0x25c], R5 ;  /* 0x0000970004042a24 */ /* 0x000fe200078e0205 */
[C---:B------:R-:W-:Y:S04]  /*5a50*/  @P2 LEA R8, P3, R2.reuse, c[0x0][0x250], 0x1 ;  /* 0x0000940002082a11 */ /* 0x040fe800078608ff */
[----:B------:R-:W-:Y:S02]  /*5a60*/  @P2 IADD3 R4, R3, R4, RZ ;  /* 0x0000000403042210 */ /* 0x000fe40007ffe0ff */
[----:B------:R-:W-:Y:S02]  /*5a70*/  @P1 MOV R3, R102 ;  /* 0x0000006600031202 */ /* 0x000fe40000000f00 */
[----:B------:R-:W-:Y:S01]  /*5a80*/  @P2 LEA.HI.X R9, R2, c[0x0][0x254], R4, 0x1, P3 ;  /* 0x0000950002092a11 */ /* 0x000fe200018f0c04 */
[----:B------:R-:W-:Y:S02]  /*5a90*/  @P1 IMAD R4, R7, c[0x0][0x258], RZ ;  /* 0x0000960007041a24 */ /* 0x000fe400078e02ff */
[----:B------:R-:W-:Y:S02]  /*5aa0*/  @P1 IMAD.MOV.U32 R2, RZ, RZ, R92 ;  /* 0x000000ffff021224 */ /* 0x000fe400078e005c */
[----:B------:R-:W-:Y:S01]  /*5ab0*/  @!PT LDS RZ, [RZ] ;  /* 0x00000000fffff984 */ /* 0x000fe20000000800 */
[----:B------:R-:W-:Y:S01]  /*5ac0*/  @!PT LDS RZ, [RZ] ;  /* 0x00000000fffff984 */ /* 0x000fe20000000800 */
[----:B------:R-:W-:Y:S01]  /*5ad0*/  @!PT LDS RZ, [RZ] ;  /* 0x00000000fffff984 */ /* 0x000fe20000000800 */
[----:B------:R1:W-:Y:S01]  /*5ae0*/  @P2 LDGSTS.E.BYPASS.LTC128B.128 [R67+0x2080], [R8.64], !P5 ;  /* 0x0208000008432fae */ /* 0x0003e2000e901d4e */
[C---:B------:R-:W-:Y:S02]  /*5af0*/  @P1 IMAD R4, R6.reuse, c[0x0][0x25c], R4 ;  /* 0x0000970006041a24 */ /* 0x040fe400078e0204 */
[----:B------:R-:W-:Y:S02]  /*5b00*/  @P1 IMAD.WIDE.U32 R2, R6, c[0x0][0x258], R2 ;  /* 0x0000960006021a25 */ /* 0x000fe400078e0002 */
[----:B------:R1:W-:Y:S02]  /*5b10*/  @P2 LDGSTS.E.BYPASS.LTC128B.128 [R67+0x3880], [R8.64+0x80], !P6 ;  /* 0x0388008008432fae */ /* 0x0003e4000f101d4e */
[----:B------:R-:W-:Y:S01]  /*5b20*/  @P1 IMAD.IADD R4, R3, 0x1, R4 ;  /* 0x0000000103041824 */ /* 0x000fe200078e0204 */
[C---:B------:R-:W-:Y:S01]  /*5b30*/  @P1 LEA R6, P3, R2.reuse, c[0x0][0x250], 0x1 ;  /* 0x0000940002061a11 */ /* 0x040fe200078608ff */
[----:B------:R-:W-:Y:S03]  /*5b40*/  @P0 IMAD.MOV.U32 R3, RZ, RZ, R102 ;  /* 0x000000ffff030224 */ /* 0x000fe600078e0066 */
[----:B------:R-:W-:Y:S01]  /*5b50*/  @P1 LEA.HI.X R7, R2, c[0x0][0x254], R4, 0x1, P3 ;  /* 0x0000950002071a11 */ /* 0x000fe200018f0c04 */
[----:B------:R-:W-:Y:S01]  /*5b60*/  @P0 IMAD R4, R13, c[0x0][0x258], RZ ;  /* 0x000096000d040a24 */ /* 0x000fe200078e02ff */
[----:B------:R-:W-:Y:S03]  /*5b70*/  @P0 MOV R2, R92 ;  /* 0x0000005c00020202 */ /* 0x000fe60000000f00 */
[----:B------:R2:W-:Y:S01]  /*5b80*/  @P1 LDGSTS.E.BYPASS.LTC128B.128 [R67+0x2880], [R6.64], !P5 ;  /* 0x0288000006431fae */ /* 0x0005e2000e901d4e */
[C---:B------:R-:W-:Y:S02]  /*5b90*/  @P0 IMAD R4, R11.reuse, c[0x0][0x25c], R4 ;  /* 0x000097000b040a24 */ /* 0x040fe400078e0204 */
[----:B------:R-:W-:Y:S02]  /*5ba0*/  @P0 IMAD.WIDE.U32 R2, R11, c[0x0][0x258], R2 ;  /* 0x000096000b020a25 */ /* 0x000fe400078e0002 */
[----:B------:R2:W-:Y:S03]  /*5bb0*/  @P1 LDGSTS.E.BYPASS.LTC128B.128 [R67+0x4080], [R6.64+0x80], !P6 ;  /* 0x0408008006431fae */ /* 0x0005e6000f101d4e */
[----:B------:R-:W-:Y:S02]  /*5bc0*/  @P0 IADD3 R3, R3, R4, RZ ;  /* 0x0000000403030210 */ /* 0x000fe40007ffe0ff */
[C---:B------:R-:W-:Y:S04]  /*5bd0*/  @P0 LEA R4, P3, R2.reuse, c[0x0][0x250], 0x1 ;  /* 0x0000940002040a11 */ /* 0x040fe800078608ff */
[----:B------:R-:W-:Y:S02]  /*5be0*/  @P0 LEA.HI.X R5, R2, c[0x0][0x254], R3, 0x1, P3 ;  /* 0x0000950002050a11 */ /* 0x000fe400018f0c03 */
[----:B------:R-:W-:Y:S02]  /*5bf0*/  IADD3 R2, R12, R0, RZ ;  /* 0x000000000c027210 */ /* 0x000fe40007ffe0ff */
[----:B-1----:R-:W-:Y:S01]  /*5c00*/  IADD3 R8, P2, R129, R10, RZ ;  /* 0x0000000a81087210 */ /* 0x002fe20007f5e0ff */
[----:B------:R2:W-:Y:S01]  /*5c10*/  @P0 LDGSTS.E.BYPASS.LTC128B.128 [R67+0x3080], [R4.64], !P5 ;  /* 0x0308000004430fae */ /* 0x0005e2000e901d4e */
[----:B------:R-:W-:Y:S03]  /*5c20*/  IMNMX R9, R2, 0x30, PT ;  /* 0x0000003002097817 */ /* 0x000fe60003800200 */
[----:B------:R-:W-:Y:S01]  /*5c30*/  IMAD.X R10, R14, 0x1, R128, P2 ;  /* 0x000000010e0a7824 */ /* 0x000fe200010e0680 */
[----:B------:R2:W-:Y:S01]  /*5c40*/  @P0 LDGSTS.E.BYPASS.LTC128B.128 [R67+0x4880], [R4.64+0x80], !P6 ;  /* 0x0488008004430fae */ /* 0x0005e2000f101d4e */
[----:B------:R-:W-:Y:S04]  /*5c50*/  ISETP.GE.AND P0, PT, R83, R9, PT ;  /* 0x000000095300720c */ /* 0x000fe80003f06270 */
[----:B------:R-:W0:Y:S01]  /*5c60*/  LDGDEPBAR ;  /* 0x00000000000079af */ /* 0x000e220000000000 */
[----:B------:R-:W-:Y:S04]  /*5c70*/  DEPBAR.LE SB0, 0x0 ;  /* 0x000080000000791a */ /* 0x000fe80000000000 */
[----:B------:R-:W-:Y:S06]  /*5c80*/  BAR.SYNC.DEFER_BLOCKING 0x0 ;  /* 0x0000000000007b1d */ /* 0x000fec0000010000 */
[----:B------:R-:W-:-:S05]  /*5c90*/  @P0 BRA `(.L_x_1148) ;  /* 0x000000e000000947 */ /* 0x000fca0003800000 */
[----:B--2---:R-:W-:Y:S01]  /*5ca0*/  MOV R4, R90 ;  /* 0x0000005a00047202 */ /* 0x004fe20000000f00 */
[----:B------:R-:W-:Y:S01]  /*5cb0*/  IMAD R2, R10, c[0x0][0x208], RZ ;  /* 0x000082000a027a24 */ /* 0x000fe200078e02ff */
[----:B------:R-:W-:Y:S03]  /*5cc0*/  MOV R5, R89 ;  /* 0x0000005900057202 */ /* 0x000fe60000000f00 */
[C---:B------:R-:W-:Y:S02]  /*5cd0*/  IMAD R2, R8.reuse, c[0x0][0x20c], R2 ;  /* 0x0000830008027a24 */ /* 0x040fe400078e0202 */
[----:B------:R-:W-:Y:S05]  /*5ce0*/  IMAD.WIDE.U32 R4, R8, c[0x0][0x208], R4 ;  /* 0x0000820008047a25 */ /* 0x000fea00078e0004 */
[----:B------:R-:W-:Y:S02]  /*5cf0*/  IADD3 R3, R5, R2, RZ ;  /* 0x0000000205037210 */ /* 0x000fe40007ffe0ff */
[C---:B------:R-:W-:Y:S04]  /*5d00*/  LEA R2, P0, R4.reuse, c[0x0][0x1f8], 0x1 ;  /* 0x00007e0004027a11 */ /* 0x040fe800078008ff */
[----:B------:R-:W-:Y:S02]  /*5d10*/  LEA.HI.X R3, R4, c[0x0][0x1fc], R3, 0x1, P0 ;  /* 0x00007f0004037a11 */ /* 0x000fe400000f0c03 */
[----:B------:R-:W-:Y:S11]  /*5d20*/  ISETP.GE.AND P0, PT, R82, c[0x0][0x1d4], PT ;  /* 0x0000750052007a0c */ /* 0x000ff60003f06270 */
[----:B------:R-:W-:Y:S02]  /*5d30*/  @!UPT UIADD3 URZ, URZ, URZ, URZ ;  /* 0x0000003f3f3ff290 */ /* 0x000fe4000fffe03f */
[----:B------:R-:W1:Y:S04]  /*5d40*/  @!P0 LDS.128 R4, [R67+0x3880] ;  /* 0x0038800043048984 */ /* 0x000e680000000c00 */
[----:B-1----:R-:W-:Y:S04]  /*5d50*/  @!P0 STG.E.128 [R2.64+0x80], R4 ;  /* 0x0000800402008986 */ /* 0x002fe8000c101d0e */
[----:B------:R-:W1:Y:S04]  /*5d60*/  @!P4 LDS.128 R4, [R67+0x2080] ;  /* 0x002080004304c984 */ /* 0x000e680000000c00 */
[----:B-1----:R1:W-:Y:S02]  /*5d70*/  @!P4 STG.E.128 [R2.64], R4 ;  /* 0x000000040200c986 */ /* 0x0023e4000c101d0e */
.L_x_1148:
[----:B--2---:R-:W-:Y:S05]  /*5d80*/  BSYNC B0 ;  /* 0x0000000000007941 */ /* 0x004fea0003800000 */
.L_x_1147:
[----:B------:R-:W-:Y:S01]  /*5d90*/  ISETP.GE.AND P0, PT, R136, R9, PT ;  /* 0x000000098800720c */ /* 0x000fe20003f06270 */
[----:B------:R-:W-:Y:S01]  /*5da0*/  @!UPT UIADD3 URZ, URZ, URZ, URZ ;  /* 0x0000003f3f3ff290 */ /* 0x000fe2000fffe03f */
[----:B------:R-:W-:Y:S11]  /*5db0*/  BSSY B0, `(.L_x_1149) ;  /* 0x0000012000007945 */ /* 0x000ff60003800000 */
[----:B------:R-:W-:-:S05]  /*5dc0*/  @P0 BRA `(.L_x_1150) ;  /* 0x0000010000000947 */ /* 0x000fca0003800000 */
[----:B-1----:R-:W-:Y:S01]  /*5dd0*/  IADD3 R2, P0, R8, 0x10, RZ ;  /* 0x0000001008027810 */ /* 0x002fe20007f1e0ff */
[----:B------:R-:W-:Y:S01]  /*5de0*/  IMAD.MOV.U32 R4, RZ, RZ, R90 ;  /* 0x000000ffff047224 */ /* 0x000fe200078e005a */
[----:B------:R-:W-:Y:S03]  /*5df0*/  MOV R5, R89 ;  /* 0x0000005900057202 */ /* 0x000fe60000000f00 */
[----:B------:R-:W-:Y:S02]  /*5e00*/  IMAD.X R3, RZ, RZ, R10, P0 ;  /* 0x000000ffff037224 */ /* 0x000fe400000e060a */
[C---:B------:R-:W-:Y:S04]  /*5e10*/  IMAD.WIDE.U32 R4, R2.reuse, c[0x0][0x208], R4 ;  /* 0x0000820002047a25 */ /* 0x040fe800078e0004 */
[----:B------:R-:W-:Y:S04]  /*5e20*/  IMAD R3, R3, c[0x0][0x208], RZ ;  /* 0x0000820003037a24 */ /* 0x000fe800078e02ff */
[----:B------:R-:W-:Y:S01]  /*5e30*/  IMAD R3, R2, c[0x0][0x20c], R3 ;  /* 0x0000830002037a24 */ /* 0x000fe200078e0203 */
[C---:B------:R-:W-:Y:S04]  /*5e40*/  LEA R2, P0, R4.reuse, c[0x0][0x1f8], 0x1 ;  /* 0x00007e0004027a11 */ /* 0x040fe800078008ff */
[----:B------:R-:W-:Y:S04]  /*5e50*/  IADD3 R3, R5, R3, RZ ;  /* 0x0000000305037210 */ /* 0x000fe80007ffe0ff */
[----:B------:R-:W-:Y:S02]  /*5e60*/  LEA.HI.X R3, R4, c[0x0][0x1fc], R3, 0x1, P0 ;  /* 0x00007f0004037a11 */ /* 0x000fe400000f0c03 */
[----:B------:R-:W-:Y:S11]  /*5e70*/  ISETP.GE.AND P0, PT, R82, c[0x0][0x1d4], PT ;  /* 0x0000750052007a0c */ /* 0x000ff60003f06270 */
[----:B------:R-:W-:Y:S02]  /*5e80*/  @!UPT UIADD3 URZ, URZ, URZ, URZ ;  /* 0x0000003f3f3ff290 */ /* 0x000fe4000fffe03f */
[----:B------:R-:W1:Y:S04]  /*5e90*/  @!P0 LDS.128 R4, [R67+0x4080] ;  /* 0x0040800043048984 */ /* 0x000e680000000c00 */
[----:B-1----:R-:W-:Y:S04]  /*5ea0*/  @!P0 STG.E.128 [R2.64+0x80], R4 ;  /* 0x0000800402008986 */ /* 0x002fe8000c101d0e */
[----:B------:R-:W1:Y:S04]  /*5eb0*/  @!P4 LDS.128 R4, [R67+0x2880] ;  /* 0x002880004304c984 */ /* 0x000e680000000c00 */
[----:B-1----:R1:W-:Y:S02]  /*5ec0*/  @!P4 STG.E.128 [R2.64], R4 ;  /* 0x000000040200c986 */ /* 0x0023e4000c101d0e */
.L_x_1150:
[----:B------:R-:W-:Y:S05]  /*5ed0*/  BSYNC B0 ;  /* 0x0000000000007941 */ /* 0x000fea0003800000 */
.L_x_1149:
        /* <DEDUP_REMOVED lines=20> */
.L_x_1152:
[----:B------:R-:W-:Y:S05]  /*6020*/  BSYNC B0 ;  /* 0x0000000000007941 */ /* 0x000fea0003800000 */
.L_x_1151:
        /* <DEDUP_REMOVED lines=26> */
[----:B------:R1:W-:Y:S04]  /*61d0*/  @P0 LDGSTS.E.BYPASS.LTC128B.128 [R67+0x6080], [R8.64], !P5 ;  /* 0x0608000008430fae */ /* 0x0003e8000e901d4e */
[----:B------:R1:W-:Y:S04]  /*61e0*/  @P0 LDGSTS.E.BYPASS.LTC128B.128 [R67+0x7880], [R6.64], !P6 ;  /* 0x0788000006430fae */ /* 0x0003e8000f101d4e */
[----:B------:R-:W0:Y:S01]  /*61f0*/  LDGDEPBAR ;  /* 0x00000000000079af */ /* 0x000e220000000000 */
[----:B------:R-:W-:-:S05]  /*6200*/  @P0 BRA `(.L_x_1153) ;  /* 0xffffbb5000000947 */ /* 0x000fca000383ffff */
[----:B------:R-:W-:Y:S06]  /*6210*/  BAR.SYNC.DEFER_BLOCKING 0x0 ;  /* 0x0000000000007b1d */ /* 0x000fec0000010000 */
.L_x_1118:
[----:B------:R-:W2:Y:S01]  /*6220*/  LDL R204, [R1+0x4] ;  /* 0x0000040001cc7983 */ /* 0x000ea20000100800 */
[----:B------:R-:W-:-:S05]  /*6230*/  IMAD.MOV.U32 R169, RZ, RZ, c[0x0][0x2c4] ;  /* 0x0000b100ffa97624 */ /* 0x000fca00078e00ff */
[----:B------:R-:W-:Y:S01]  /*6240*/  ISETP.NE.AND P2, PT, R169, 0x1, PT ;  /* 0x00000001a900780c */ /* 0x000fe20003f45270 */
[----:B------:R-:W-:-:S05]  /*6250*/  IMAD.MOV.U32 R165, RZ, RZ, c[0x0][0x32c] ;  /* 0x0000cb00ffa57624 */ /* 0x000fca00078e00ff */
[----:B------:R-:W-:Y:S01]  /*6260*/  ISETP.GE.AND P1, PT, R165, 0x1, PT ;  /* 0x00000001a500780c */ /* 0x000fe20003f26270 */
[----:B-1----:R-:W-:Y:S01]  /*6270*/  IMAD.IADD R7, R151, 0x1, R154 ;  /* 0x0000000197077824 */ /* 0x002fe200078e029a */
[----:B--2---:R-:W-:-:S05]  /*6280*/  IADD3 R0, R204, 0x7f, RZ ;  /* 0x0000007fcc007810 */ /* 0x004fca0007ffe0ff */
        /* <DEDUP_REMOVED lines=15> */
.L_x_1155:
[----:B------:R-:W-:-:S13]  /*6380*/  ISETP.NE.AND P0, PT, R3, 0x1, PT ;  /* 0x000000010300780c */ /* 0x000fda0003f05270 */
[----:B------:R-:W-:-:S05]  /*6390*/  @P0 IMAD.HI.U32 R0, R2, c[0x0][0x330], RZ ;  /* 0x0000cc0002000a27 */ /* 0x000fca00078e00ff */
[----:B------:R-:W-:-:S05]  /*63a0*/  @P0 SHF.R.U32.HI R2, RZ, c[0x0][0x334], R0 ;  /* 0x0000cd00ff020a19 */ /* 0x000fca0000011600 */
.L_x_1156:
[----:B------:R-:W-:-:S05]  /*63b0*/  IMAD R2, R2, R3, c[0x0][0x32c] ;  /* 0x0000cb0002027624 */ /* 0x000fca00078e0203 */
[----:B------:R-:W-:Y:S02]  /*63c0*/  IMNMX R4, R4, R2, PT ;  /* 0x0000000204047217 */ /* 0x000fe40003800200 */
.L_x_1154:
[----:B------:R-:W2:Y:S01]  /*63d0*/  LDL R197, [R1+0x5c] ;  /* 0x00005c0001c57983 */ /* 0x000ea20000100800 */
[----:B------:R-:W-:-:S04]  /*63e0*/  @P2 IMAD.HI.U32 R2, R204, c[0x0][0x2c8], RZ ;  /* 0x0000b200cc022a27 */ /* 0x000fc800078e00ff */
[----:B------:R-:W-:Y:S01]  /*63f0*/  IMAD.MOV.U32 R0, RZ, RZ, R204 ;  /* 0x000000ffff007224 */ /* 0x000fe200078e00cc */
[----:B------:R-:W-:Y:S02]  /*6400*/  @P2 SHF.R.U32.HI R0, RZ, c[0x0][0x2cc], R2 ;  /* 0x0000b300ff002a19 */ /* 0x000fe40000011602 */
[----:B------:R-:W-:-:S03]  /*6410*/  IADD3 R2, R4, 0x2f, RZ ;  /* 0x0000002f04027810 */ /* 0x000fc60007ffe0ff */
[----:B--2---:R-:W-:-:S05]  /*6420*/  IMAD.IADD R3, R197, 0x1, R0 ;  /* 0x00000001c5037824 */ /* 0x004fca00078e0200 */
[----:B------:R-:W-:-:S04]  /*6430*/  IADD3 R0, R3, -c[0x0][0x324], RZ ;  /* 0x8000c90003007a10 */ /* 0x000fc80007ffe0ff */
[----:B------:R1:W2:Y:S02]  /*6440*/  R2UR UR6, R0 ;  /* 0x00000000000673c2 */ /* 0x0002a400000e0000 */
[----:B-1----:R-:W-:-:S05]  /*6450*/  IMAD.HI R0, R2, 0x2aaaaaab, RZ ;  /* 0x2aaaaaab02007827 */ /* 0x002fca00078e02ff */
[----:B------:R-:W-:-:S04]  /*6460*/  SHF.R.U32.HI R2, RZ, 0x1f, R0 ;  /* 0x0000001fff027819 */ /* 0x000fc80000011600 */
[----:B------:R-:W-:-:S04]  /*6470*/  LEA.HI.SX32 R0, R0, R2, 0x1d ;  /* 0x0000000200007211 */ /* 0x000fc800078feaff */
[----:B------:R-:W-:Y:S01]  /*6480*/  IMNMX R192, R0, R167, PT ;  /* 0x000000a700c07217 */ /* 0x000fe20003800200 */
[----:B--2---:R-:W-:Y:S05]  /*6490*/  @!P1 BRA `(.L_x_1157) ;  /* 0x0000015000009947 */ /* 0x004fea0003800000 */
[----:B------:R-:W1:Y:S02]  /*64a0*/  R2UR UR7, R3 ;  /* 0x00000000030773c2 */ /* 0x000e6400000e0000 */
[----:B-1----:R-:W-:-:S06]  /*64b0*/  UISETP.GT.AND UP0, UPT, UR7, -0x1, UPT ;  /* 0xffffffff0700788c */ /* 0x002fcc000bf04270 */
        /* <DEDUP_REMOVED lines=10> */
.L_x_1158:
[----:B------:R-:W-:Y:S02]  /*6560*/  ULDC UR4, c[0x0][0x32c] ;  /* 0x0000cb0000047ab9 */ /* 0x000fe40000000800 */
[----:B------:R-:W-:-:S03]  /*6570*/  UISETP.NE.AND UP0, UPT, UR4, 0x1, UPT ;  /* 0x000000010400788c */ /* 0x000fc6000bf05270 */
[----:B------:R-:W-:Y:S02]  /*6580*/  ULDC.64 UR4, c[0x0][0x330] ;  /* 0x0000cc0000047ab9 */ /* 0x000fe40000000a00 */
[----:B------:R-:W-:-:S06]  /*6590*/  UIMAD.WIDE.U32 UR8, UR7, UR4, URZ ;  /* 0x00000004070872a5 */ /* 0x000fcc000f8e003f */
[----:B------:R-:W-:Y:S02]  /*65a0*/  @UP0 USHF.R.U32.HI UR7, URZ, UR5, UR9 ;  /* 0x000000053f070299 */ /* 0x000fe40008011609 */
.L_x_1159:
[----:B------:R-:W-:Y:S02]  /*65b0*/  ULDC UR4, c[0x0][0x32c] ;  /* 0x0000cb0000047ab9 */ /* 0x000fe40000000800 */
[----:B------:R-:W-:-:S04]  /*65c0*/  UIMAD UR4, UR7, UR4, URZ ;  /* 0x00000004070472a4 */ /* 0x000fc8000f8e023f */
[----:B------:R-:W-:-:S04]  /*65d0*/  UISETP.LT.AND UP0, UPT, UR6, UR4, UPT ;  /* 0x000000040600728c */ /* 0x000fc8000bf01270 */
[----:B------:R-:W-:-:S04]  /*65e0*/  USEL UR6, UR6, UR4, !UP0 ;  /* 0x0000000406067287 */ /* 0x000fc8000c000000 */
.L_x_1157:
        /* <DEDUP_REMOVED lines=20> */
[----:B------:R-:W-:Y:S01]  /*6730*/  CS2R R112, SRZ ;  /* 0x0000000000707805 */ /* 0x000fe2000001ff00 */
[----:B------:R-:W-:Y:S01]  /*6740*/  CS2R R20, SRZ ;  /* 0x0000000000147805 */ /* 0x000fe2000001ff00 */
[----:B------:R-:W-:Y:S01]  /*6750*/  ISETP.GT.AND P0, PT, R192, UR7, PT ;  /* 0x00000007c0007c0c */ /* 0x000fe2000bf04270 */
        /* <DEDUP_REMOVED lines=67> */
[----:B------:R-:W2:Y:S01]  /*6b90*/  LDL R52, [R1+0x58] ;  /* 0x0000580001347983 */ /* 0x000ea20000100800 */
[----:B------:R-:W-:-:S03]  /*6ba0*/  ISETP.NE.U32.AND P0, PT, RZ, c[0x0][0x340], PT ;  /* 0x0000d000ff007a0c */ /* 0x000fc60003f05070 */
[----:B------:R-:W3:Y:S01]  /*6bb0*/  LDL.LU R181, [R1+0x24] ;  /* 0x0000240001b57983 */ /* 0x000ee20000300800 */
[----:B------:R-:W-:-:S03]  /*6bc0*/  ISETP.NE.AND.EX P1, PT, RZ, c[0x0][0x344], PT, P0 ;  /* 0x0000d100ff007a0c */ /* 0x000fc60003f25300 */
[----:B------:R-:W4:Y:S10]  /*6bd0*/  LDL R163, [R1+0x20] ;  /* 0x0000200001a37983 */ /* 0x000f340000100800 */
[----:B------:R-:W-:Y:S01]  /*6be0*/  @P1 IMAD.MOV.U32 R2, RZ, RZ, 0x4 ;  /* 0x00000004ff021424 */ /* 0x000fe200078e00ff */
[----:B------:R-:W-:Y:S01]  /*6bf0*/  SHF.R.S32.HI R143, RZ, 0x1f, R177 ;  /* 0x0000001fff8f7819 */ /* 0x000fe200000114b1 */
[----:B------:R-:W1:Y:S03]  /*6c00*/  S2R R56, SR_CTAID.Y ;  /* 0x0000000000387919 */ /* 0x000e660000002600 */
[----:B------:R-:W-:-:S02]  /*6c10*/  LEA.HI R4, R143, R177, RZ, 0x3 ;  /* 0x000000b18f047211 */ /* 0x000fc400078f18ff */
[----:B------:R-:W-:-:S05]  /*6c20*/  SHF.R.S32.HI R0, RZ, 0x1f, R159 ;  /* 0x0000001fff007819 */ /* 0x000fca000001149f */
[----:B------:R-:W-:-:S04]  /*6c30*/  IMAD R0, R0, c[0x0][0x178], RZ ;  /* 0x00005e0000007a24 */ /* 0x000fc800078e02ff */
[----:B------:R-:W-:Y:S01]  /*6c40*/  IMAD R0, R159, c[0x0][0x17c], R0 ;  /* 0x00005f009f007a24 */ /* 0x000fe200078e0200 */
[----:B------:R-:W-:Y:S02]  /*6c50*/  SHF.R.S32.HI R65, RZ, 0x3, R4 ;  /* 0x00000003ff417819 */ /* 0x000fe40000011404 */
[----:B------:R-:W-:Y:S01]  /*6c60*/  ISETP.NE.U32.AND P0, PT, RZ, c[0x0][0x348], PT ;  /* 0x0000d200ff007a0c */ /* 0x000fe20003f05070 */
[----:B------:R-:W-:-:S03]  /*6c70*/  IMAD R5, R179, c[0x0][0x1b8], RZ ;  /* 0x00006e00b3057a24 */ /* 0x000fc600078e02ff */
[----:B------:R-:W-:Y:S01]  /*6c80*/  ISETP.NE.AND.EX P0, PT, RZ, c[0x0][0x34c], PT, P0 ;  /* 0x0000d300ff007a0c */ /* 0x000fe20003f05300 */
[----:B-1----:R-:W-:Y:S02]  /*6c90*/  IMAD R5, R56, c[0x0][0x1bc], R5 ;  /* 0x00006f0038057a24 */ /* 0x002fe400078e0205 */
[----:B--2---:R-:W-:-:S05]  /*6ca0*/  @P1 IMAD.WIDE R2, R52, R2, c[0x0][0x340] ;  /* 0x0000d00034021625 */ /* 0x004fca00078e0202 */
[----:B------:R1:W2:Y:S01]  /*6cb0*/  @P1 LDG.E R16, [R2.64] ;  /* 0x0000000e02101981 */ /* 0x0002a2000c1e1900 */
[----:B------:R-:W-:Y:S01]  /*6cc0*/  SHF.R.S32.HI R15, RZ, 0x1f, R52 ;  /* 0x0000001fff0f7819 */ /* 0x000fe20000011434 */
[----:B------:R-:W-:Y:S01]  /*6cd0*/  BSSY B0, `(.L_x_1161) ;  /* 0x000007b000007945 */ /* 0x000fe20003800000 */
[----:B------:R-:W-:Y:S01]  /*6ce0*/  SHF.R.S32.HI R9, RZ, 0x1f, R7 ;  /* 0x0000001fff097819 */ /* 0x000fe20000011407 */
[----:B----4-:R-:W-:Y:S01]  /*6cf0*/  IMAD R18, R163, c[0x0][0x2c4], RZ ;  /* 0x0000b100a3127a24 */ /* 0x010fe200078e02ff */
[----:B------:R-:W-:Y:S02]  /*6d00*/  SEL R6, R15, RZ, !P0 ;  /* 0x000000ff0f067207 */ /* 0x000fe40004000000 */
[----:B------:R-:W-:Y:S02]  /*6d10*/  LEA.HI R140, R143, R177, RZ, 0x4 ;  /* 0x000000b18f8c7211 */ /* 0x000fe400078f20ff */
[----:B---3--:R-:W-:Y:S02]  /*6d20*/  LOP3.LUT R181, R181, 0xffffff7f, RZ, 0xc0, !PT ;  /* 0xffffff7fb5b57812 */ /* 0x008fe400078ec0ff */
[----:B------:R-:W-:-:S02]  /*6d30*/  LOP3.LUT R12, R140, 0xfffffff0, RZ, 0xc0, !PT ;  /* 0xfffffff08c0c7812 */ /* 0x000fc400078ec0ff */
[----:B------:R-:W-:Y:S02]  /*6d40*/  MOV R20, 0x20 ;  /* 0x0000002000147802 */ /* 0x000fe40000000f00 */
[----:B-1----:R-:W-:-:S05]  /*6d50*/  LOP3.LUT R2, R4, 0xfffffff8, RZ, 0xc0, !PT ;  /* 0xfffffff804027812 */ /* 0x002fca00078ec0ff */
[----:B------:R-:W-:Y:S02]  /*6d60*/  IMAD.IADD R64, R177, 0x1, -R2 ;  /* 0x00000001b1407824 */ /* 0x000fe400078e0a02 */
[----:B------:R-:W-:-:S04]  /*6d70*/  IMAD.WIDE.U32 R2, R159, c[0x0][0x178], RZ ;  /* 0x00005e009f027a25 */ /* 0x000fc800078e00ff */
[C---:B------:R-:W-:Y:S01]  /*6d80*/  IMAD.SHL.U32 R38, R64.reuse, 0x8, RZ ;  /* 0x0000000840267824 */ /* 0x040fe200078e00ff */
[----:B------:R-:W-:Y:S01]  /*6d90*/  IADD3 R3, R3, R0, RZ ;  /* 0x0000000003037210 */ /* 0x000fe20007ffe0ff */
[----:B------:R-:W-:-:S03]  /*6da0*/  IMAD.SHL.U32 R17, R64, 0x8, RZ ;  /* 0x0000000840117824 */ /* 0x000fc600078e00ff */
[----:B------:R-:W-:Y:S01]  /*6db0*/  IADD3 R0, R38, 0x40, RZ ;  /* 0x0000004026007810 */ /* 0x000fe20007ffe0ff */
[----:B------:R-:W-:Y:S01]  /*6dc0*/  IMAD.WIDE.U32 R2, R56, c[0x0][0x1b8], R2 ;  /* 0x00006e0038027a25 */ /* 0x000fe200078e0002 */
[----:B------:R-:W-:Y:S02]  /*6dd0*/  SHF.R.S32.HI R39, RZ, 0x1f, R38 ;  /* 0x0000001fff277819 */ /* 0x000fe40000011426 */
[----:B------:R-:W-:Y:S01]  /*6de0*/  ISETP.GE.AND P3, PT, R0, c[0x0][0x1d4], PT ;  /* 0x0000750000007a0c */ /* 0x000fe20003f66270 */
[----:B------:R-:W-:Y:S01]  /*6df0*/  IMAD R0, R64, 0x10, R65 ;  /* 0x0000001040007824 */ /* 0x000fe200078e0241 */
[----:B------:R-:W-:Y:S01]  /*6e00*/  IADD3 R3, R3, R5, RZ ;  /* 0x0000000503037210 */ /* 0x000fe20007ffe0ff */
[----:B------:R-:W-:Y:S02]  /*6e10*/  IMAD R5, R6, c[0x0][0x1c0], RZ ;  /* 0x0000700006057a24 */ /* 0x000fe400078e02ff */
[----:B------:R-:W-:Y:S01]  /*6e20*/  IMAD.IADD R10, R204, 0x1, R0 ;  /* 0x00000001cc0a7824 */ /* 0x000fe200078e0200 */
[----:B------:R-:W-:-:S02]  /*6e30*/  SEL R0, R52, RZ, !P0 ;  /* 0x000000ff34007207 */ /* 0x000fc40004000000 */
[----:B------:R-:W-:Y:S01]  /*6e40*/  IADD3 R4, P0, R65, R7, RZ ;  /* 0x0000000741047210 */ /* 0x000fe20007f1e0ff */
[----:B------:R-:W-:-:S03]  /*6e50*/  @P2 IMAD.HI.U32 R7, R10, c[0x0][0x2c8], RZ ;  /* 0x0000b2000a072a27 */ /* 0x000fc600078e00ff */
[----:B------:R-:W-:Y:S01]  /*6e60*/  LEA.HI.X.SX32 R9, R65, R9, 0x1, P0 ;  /* 0x0000000941097211 */ /* 0x000fe200000f0eff */
[C---:B------:R-:W-:Y:S01]  /*6e70*/  IMAD R6, R0.reuse, c[0x0][0x1c4], R5 ;  /* 0x0000710000067a24 */ /* 0x040fe200078e0205 */
[----:B------:R-:W-:Y:S01]  /*6e80*/  @P3 LOP3.LUT R181, R181, 0x80, RZ, 0xfc, !PT ;  /* 0x00000080b5b53812 */ /* 0x000fe200078efcff */
[----:B------:R-:W-:-:S03]  /*6e90*/  IMAD.WIDE.U32 R2, R0, c[0x0][0x1c0], R2 ;  /* 0x0000700000027a25 */ /* 0x000fc600078e0002 */
[----:B------:R-:W-:Y:S01]  /*6ea0*/  LOP3.LUT R181, R181, 0xffffffbf, RZ, 0xc0, !PT ;  /* 0xffffffbfb5b57812 */ /* 0x000fe200078ec0ff */
[----:B------:R-:W-:Y:S01]  /*6eb0*/  IMAD.MOV.U32 R8, RZ, RZ, R10 ;  /* 0x000000ffff087224 */ /* 0x000fe200078e000a */
[----:B------:R-:W-:Y:S01]  /*6ec0*/  @P2 SHF.R.U32.HI R8, RZ, c[0x0][0x2cc], R7 ;  /* 0x0000b300ff082a19 */ /* 0x000fe20000011607 */
[C---:B------:R-:W-:Y:S01]  /*6ed0*/  IMAD R0, R9.reuse, c[0x0][0x208], RZ ;  /* 0x0000820009007a24 */ /* 0x040fe200078e02ff */
[----:B------:R-:W-:Y:S01]  /*6ee0*/  ISETP.NE.U32.AND P2, PT, RZ, c[0x0][0x350], PT ;  /* 0x0000d400ff007a0c */ /* 0x000fe20003f45070 */
[----:B------:R-:W-:Y:S01]  /*6ef0*/  IMAD R5, R9, c[0x0][0x1e0], RZ ;  /* 0x0000780009057a24 */ /* 0x000fe200078e02ff */
[----:B------:R-:W-:Y:S01]  /*6f00*/  IADD3 R9, -R8, RZ, RZ ;  /* 0x000000ff08097210 */ /* 0x000fe20007ffe1ff */
[C---:B------:R-:W-:Y:S01]  /*6f10*/  IMAD R13, R4.reuse, c[0x0][0x20c], R0 ;  /* 0x00008300040d7a24 */ /* 0x040fe200078e0200 */
[----:B------:R-:W-:Y:S01]  /*6f20*/  SHF.R.S32.HI R0, RZ, 0x1f, R8 ;  /* 0x0000001fff007819 */ /* 0x000fe20000011408 */
[----:B------:R-:W-:Y:S02]  /*6f30*/  IMAD.IADD R3, R3, 0x1, R6 ;  /* 0x0000000103037824 */ /* 0x000fe400078e0206 */
[----:B------:R-:W-:-:S02]  /*6f40*/  IMAD R11, R4, c[0x0][0x1e4], R5 ;  /* 0x00007900040b7a24 */ /* 0x000fc400078e0205 */
[----:B------:R-:W-:-:S04]  /*6f50*/  IMAD.WIDE.U32 R6, R4, c[0x0][0x1e0], R38 ;  /* 0x0000780004067a25 */ /* 0x000fc800078e0026 */
[----:B------:R-:W-:Y:S02]  /*6f60*/  IMAD R0, R0, c[0x0][0x1b0], RZ ;  /* 0x00006c0000007a24 */ /* 0x000fe400078e02ff */
[----:B------:R-:W-:Y:S02]  /*6f70*/  IMAD.IADD R7, R7, 0x1, R11 ;  /* 0x0000000107077824 */ /* 0x000fe400078e020b */
[----:B------:R-:W-:Y:S01]  /*6f80*/  IMAD R11, R8, c[0x0][0x1b4], R0 ;  /* 0x00006d00080b7a24 */ /* 0x000fe200078e0200 */
[----:B------:R-:W-:Y:S01]  /*6f90*/  IADD3 R0, -R12, R177, RZ ;  /* 0x000000b10c007210 */ /* 0x000fe20007ffe1ff */
[----:B------:R-:W-:-:S04]  /*6fa0*/  IMAD.WIDE.U32 R2, R8, c[0x0][0x1b0], R2 ;  /* 0x00006c0008027a25 */ /* 0x000fc800078e0002 */
[----:B------:R-:W-:Y:S01]  /*6fb0*/  IMAD R8, R9, c[0x0][0x2c4], R10 ;  /* 0x0000b10009087a24 */ /* 0x000fe200078e020a */
[----:B------:R-:W-:Y:S01]  /*6fc0*/  SHF.R.S32.HI R10, RZ, 0x1f, R0 ;  /* 0x0000001fff0a7819 */ /* 0x000fe20000011400 */
[----:B------:R-:W-:-:S03]  /*6fd0*/  IMAD.WIDE.U32 R4, R4, c[0x0][0x208], R38 ;  /* 0x0000820004047a25 */ /* 0x000fc600078e0026 */
[----:B------:R-:W-:Y:S01]  /*6fe0*/  SHF.R.S32.HI R9, RZ, 0x1f, R8 ;  /* 0x0000001fff097819 */ /* 0x000fe20000011408 */
[----:B------:R-:W-:Y:S01]  /*6ff0*/  IMAD.IADD R3, R3, 0x1, R11 ;  /* 0x0000000103037824 */ /* 0x000fe200078e020b */
[----:B------:R-:W-:Y:S01]  /*7000*/  LEA.HI R139, R10, R0, RZ, 0x3 ;  /* 0x000000000a8b7211 */ /* 0x000fe200078f18ff */
[----:B------:R-:W-:Y:S02]  /*7010*/  IMAD R12, R179, c[0x0][0x1e8], RZ ;  /* 0x00007a00b30c7a24 */ /* 0x000fe400078e02ff */
[----:B------:R-:W-:Y:S01]  /*7020*/  IMAD R9, R9, c[0x0][0x1a8], RZ ;  /* 0x00006a0009097a24 */ /* 0x000fe200078e02ff */
[----:B------:R-:W-:Y:S01]  /*7030*/  LOP3.LUT R11, R139, 0xfffffff8, RZ, 0xc0, !PT ;  /* 0xfffffff88b0b7812 */ /* 0x000fe200078ec0ff */
[----:B------:R-:W-:Y:S02]  /*7040*/  IMAD.IADD R5, R5, 0x1, R13 ;  /* 0x0000000105057824 */ /* 0x000fe400078e020d */
[----:B------:R-:W-:Y:S02]  /*7050*/  IMAD R13, R179, c[0x0][0x210], RZ ;  /* 0x00008400b30d7a24 */ /* 0x000fe400078e02ff */
[----:B------:R-:W-:-:S02]  /*7060*/  IMAD R10, R8, c[0x0][0x1ac], R9 ;  /* 0x00006b00080a7a24 */ /* 0x000fc400078e0209 */
[----:B------:R-:W-:-:S04]  /*7070*/  IMAD.WIDE.U32 R2, R8, c[0x0][0x1a8], R2 ;  /* 0x00006a0008027a25 */ /* 0x000fc800078e0002 */
[----:B------:R-:W-:Y:S01]  /*7080*/  IMAD R12, R56, c[0x0][0x1ec], R12 ;  /* 0x00007b00380c7a24 */ /* 0x000fe200078e020c */
[----:B------:R-:W-:Y:S01]  /*7090*/  LEA R14, P0, R2, c[0x0][0x160], 0x1 ;  /* 0x00005800020e7a11 */ /* 0x000fe200078008ff */
[----:B------:R-:W-:-:S04]  /*70a0*/  IMAD.WIDE.U32 R6, R56, c[0x0][0x1e8], R6 ;  /* 0x00007a0038067a25 */ /* 0x000fc800078e0006 */
[----:B------:R-:W-:Y:S01]  /*70b0*/  IMAD.IADD R138, R0, 0x1, -R11 ;  /* 0x00000001008a7824 */ /* 0x000fe200078e0a0b */
[----:B------:R-:W-:Y:S01]  /*70c0*/  IADD3 R9, R12, R7, RZ ;  /* 0x000000070c097210 */ /* 0x000fe20007ffe0ff */
[C---:B------:R-:W-:Y:S01]  /*70d0*/  IMAD R13, R56.reuse, c[0x0][0x214], R13 ;  /* 0x00008500380d7a24 */ /* 0x040fe200078e020d */
[----:B------:R-:W-:Y:S01]  /*70e0*/  MOV R8, R6 ;  /* 0x0000000600087202 */ /* 0x000fe20000000f00 */
[----:B------:R-:W-:-:S04]  /*70f0*/  IMAD.WIDE.U32 R4, R56, c[0x0][0x210], R4 ;  /* 0x0000840038047a25 */ /* 0x000fc800078e0004 */
[----:B------:R-:W-:Y:S02]  /*7100*/  IMAD.IADD R0, R3, 0x1, R10 ;  /* 0x0000000103007824 */ /* 0x000fe400078e020a */
[----:B------:R-:W-:Y:S02]  /*7110*/  IMAD.IADD R7, R13, 0x1, R5 ;  /* 0x000000010d077824 */ /* 0x000fe400078e0205 */
[----:B------:R-:W-:Y:S01]  /*7120*/  IMAD.MOV.U32 R6, RZ, RZ, R4 ;  /* 0x000000ffff067224 */ /* 0x000fe200078e0004 */
[----:B------:R-:W-:Y:S01]  /*7130*/  LEA.HI.X R13, R2, c[0x0][0x164], R0, 0x1, P0 ;  /* 0x00005900020d7a11 */ /* 0x000fe200000f0c00 */
[----:B------:R-:W-:Y:S01]  /*7140*/  IMAD.MOV.U32 R4, RZ, RZ, 0x10 ;  /* 0x00000010ff047424 */ /* 0x000fe200078e00ff */
[----:B------:R-:W-:Y:S02]  /*7150*/  ISETP.NE.AND.EX P0, PT, RZ, c[0x0][0x354], PT, P2 ;  /* 0x0000d500ff007a0c */ /* 0x000fe40003f05320 */
[----:B------:R-:W-:Y:S01]  /*7160*/  LEA.HI R0, R143, R177, RZ, 0x6 ;  /* 0x000000b18f007211 */ /* 0x000fe200078f30ff */
[----:B------:R1:W3:Y:S04]  /*7170*/  SHFL.IDX PT, R5, R13, RZ, 0x181f ;  /* 0x00181fff0d057589 */ /* 0x0002e800000e0000 */
[----:B------:R-:W-:-:S05]  /*7180*/  IMAD.SHL.U32 R0, R0, 0x8, RZ ;  /* 0x0000000800007824 */ /* 0x000fca00078e00ff */
[----:B------:R-:W-:Y:S02]  /*7190*/  LOP3.LUT R29, R0, 0xfffffe00, RZ, 0xc0, !PT ;  /* 0xfffffe00001d7812 */ /* 0x000fe400078ec0ff */
[--C-:B--2---:R-:W-:Y:S01]  /*71a0*/  @P1 SHF.R.S32.HI R3, RZ, 0x1f, R16.reuse ;  /* 0x0000001fff031819 */ /* 0x104fe20000011410 */
[----:B------:R-:W-:Y:S01]  /*71b0*/  @P1 IMAD.MOV.U32 R2, RZ, RZ, R16 ;  /* 0x000000ffff021224 */ /* 0x000fe200078e0010 */
[----:B------:R-:W-:Y:S01]  /*71c0*/  @!P1 MOV R2, R52 ;  /* 0x0000003400029202 */ /* 0x000fe20000000f00 */
[----:B------:R-:W-:Y:S01]  /*71d0*/  @!P1 IMAD.MOV.U32 R3, RZ, RZ, R15 ;  /* 0x000000ffff039224 */ /* 0x000fe200078e000f */
[----:B------:R-:W-:Y:S02]  /*71e0*/  R2P PR, R138, 0x6 ;  /* 0x000000068a007804 */ /* 0x000fe40000000000 */
[----:B------:R-:W-:Y:S02]  /*71f0*/  SEL R10, R2, RZ, !P0 ;  /* 0x000000ff020a7207 */ /* 0x000fe40004000000 */
[----:B------:R-:W-:Y:S01]  /*7200*/  SEL R2, R3, RZ, !P0 ;  /* 0x000000ff03027207 */ /* 0x000fe20004000000 */
[----:B------:R-:W-:Y:S01]  /*7210*/  IMAD.SHL.U32 R3, R65, 0x40, RZ ;  /* 0x0000004041037824 */ /* 0x000fe200078e00ff */
[----:B------:R-:W-:Y:S01]  /*7220*/  ISETP.GE.AND P0, PT, R38, c[0x0][0x1d4], PT ;  /* 0x0000750026007a0c */ /* 0x000fe20003f06270 */
[----:B------:R-:W-:Y:S01]  /*7230*/  IMAD.WIDE.U32 R150, R10, c[0x0][0x218], R6 ;  /* 0x000086000a967a25 */ /* 0x000fe200078e0006 */
[----:B------:R-:W-:-:S02]  /*7240*/  IADD3 R15, R204, R65, RZ ;  /* 0x00000041cc0f7210 */ /* 0x000fc40007ffe0ff */
[----:B------:R-:W-:Y:S01]  /*7250*/  LOP3.LUT R19, R3, 0x1c0, RZ, 0xc0, !PT ;  /* 0x000001c003137812 */ /* 0x000fe200078ec0ff */
[C---:B------:R-:W-:Y:S01]  /*7260*/  IMAD R0, R2.reuse, c[0x0][0x218], RZ ;  /* 0x0000860002007a24 */ /* 0x040fe200078e02ff */
[----:B------:R-:W-:Y:S01]  /*7270*/  ISETP.GE.AND P5, PT, R15, R18, PT ;  /* 0x000000120f00720c */ /* 0x000fe20003fa6270 */
[----:B------:R-:W-:Y:S01]  /*7280*/  IMAD R11, R2, c[0x0][0x1f0], RZ ;  /* 0x00007c00020b7a24 */ /* 0x000fe200078e02ff */
[----:B------:R-:W-:Y:S01]  /*7290*/  SEL R3, R4, 0xfffffff0, !P1 ;  /* 0xfffffff004037807 */ /* 0x000fe20004800000 */
[C---:B------:R-:W-:Y:S01]  /*72a0*/  IMAD R0, R10.reuse, c[0x0][0x21c], R0 ;  /* 0x000087000a007a24 */ /* 0x040fe200078e0200 */
[----:B------:R-:W-:Y:S01]  /*72b0*/  LOP3.LUT R12, R19, 0x38, R38, 0xf8, !PT ;  /* 0x00000038130c7812 */ /* 0x000fe200078ef826 */
[C---:B------:R-:W-:Y:S01]  /*72c0*/  IMAD R11, R10.reuse, c[0x0][0x1f4], R11 ;  /* 0x00007d000a0b7a24 */ /* 0x040fe200078e020b */
[----:B------:R-:W-:Y:S01]  /*72d0*/  SHF.R.U32.HI R30, RZ, 0x3, R19 ;  /* 0x00000003ff1e7819 */ /* 0x000fe20000011613 */
[----:B------:R-:W-:Y:S01]  /*72e0*/  IMAD.WIDE.U32 R22, R10, c[0x0][0x1f0], R8 ;  /* 0x00007c000a167a25 */ /* 0x000fe200078e0008 */
[----:B------:R-:W-:Y:S01]  /*72f0*/  @P0 LOP3.LUT R181, R181, 0x40, RZ, 0xfc, !PT ;  /* 0x00000040b5b50812 */ /* 0x000fe200078efcff */
[----:B------:R1:W2:Y:S01]  /*7300*/  SHFL.IDX PT, R4, R14, RZ, 0x181f ;  /* 0x00181fff0e047589 */ /* 0x0002a200000e0000 */
[----:B------:R-:W-:Y:S01]  /*7310*/  IADD3 R153, R151, R0, RZ ;  /* 0x0000000097997210 */ /* 0x000fe20007ffe0ff */
[----:B------:R-:W-:Y:S01]  /*7320*/  IMAD.IADD R25, R23, 0x1, R11 ;  /* 0x0000000117197824 */ /* 0x000fe200078e020b */
[C---:B------:R-:W-:Y:S01]  /*7330*/  IADD3 R16, R17.reuse, 0x40, RZ ;  /* 0x0000004011107810 */ /* 0x040fe20007ffe0ff */
[----:B------:R1:W-:Y:S01]  /*7340*/  STL [R1+0x24], R181 ;  /* 0x000024b501007387 */ /* 0x0003e20000100800 */
[----:B------:R-:W-:-:S02]  /*7350*/  ISETP.GE.AND P3, PT, R17, c[0x0][0x198], PT ;  /* 0x0000660011007a0c */ /* 0x000fc40003f66270 */
[----:B------:R-:W-:Y:S01]  /*7360*/  SEL R2, R20, 0xffffffe0, !P2 ;  /* 0xffffffe014027807 */ /* 0x000fe20005000000 */
[----:B------:R1:W-:Y:S01]  /*7370*/  STL.64 [R1+0x48], R22 ;  /* 0x0000481601007387 */ /* 0x0003e20000100a00 */
[----:B------:R-:W-:Y:S02]  /*7380*/  ISETP.GE.AND P1, PT, R16, c[0x0][0x198], PT ;  /* 0x0000660010007a0c */ /* 0x000fe40003f26270 */
[----:B------:R-:W-:Y:S01]  /*7390*/  LOP3.LUT R239, R29, R12, R30, 0xf6, !PT ;  /* 0x0000000c1def7212 */ /* 0x000fe200078ef61e */
[----:B------:R1:W-:Y:S04]  /*73a0*/  STL.64 [R1+0x50], R150 ;  /* 0x0000509601007387 */ /* 0x0003e80000100a00 */
[----:B------:R1:W-:Y:S04]  /*73b0*/  STL [R1+0x3c], R153 ;  /* 0x00003c9901007387 */ /* 0x0003e80000100800 */
[----:B------:R1:W-:Y:S01]  /*73c0*/  STL [R1+0x44], R25 ;  /* 0x0000441901007387 */ /* 0x0003e20000100800 */
[----:B------:R-:W-:Y:S05]  /*73d0*/  @P5 BRA `(.L_x_1162) ;  /* 0x000000a000005947 */ /* 0x000fea0003800000 */
[----:B---3--:R-:W-:Y:S02]  /*73e0*/  SHF.R.S32.HI R0, RZ, 0x1f, R16 ;  /* 0x0000001fff007819 */ /* 0x008fe40000011410 */
[----:B--2---:R-:W-:-:S02]  /*73f0*/  LEA R6, P0, R17, R4, 0x1 ;  /* 0x0000000411067211 */ /* 0x004fc400078008ff */
        /* <DEDUP_REMOVED lines=8> */
.L_x_1162:
[----:B---3--:R-:W-:Y:S05]  /*7480*/  BSYNC B0 ;  /* 0x0000000000007941 */ /* 0x008fea0003800000 */
.L_x_1161:
[----:B--2---:R-:W-:Y:S01]  /*7490*/  IADD3 R0, R15, 0x10, RZ ;  /* 0x000000100f007810 */ /* 0x004fe20007ffe0ff */
[----:B------:R2:W3:Y:S01]  /*74a0*/  SHFL.IDX PT, R5, R13, 0x1, 0x181f ;  /* 0x00381f000d057f89 */ /* 0x0004e200000e0000 */
[----:B------:R-:W-:Y:S02]  /*74b0*/  BSSY B0, `(.L_x_1163) ;  /* 0x000000e000007945 */ /* 0x000fe40003800000 */
[----:B------:R-:W-:Y:S01]  /*74c0*/  ISETP.GE.AND P6, PT, R0, R18, PT ;  /* 0x000000120000720c */ /* 0x000fe20003fc6270 */
        /* <DEDUP_REMOVED lines=12> */
.L_x_1164:
[----:B------:R-:W-:Y:S05]  /*7590*/  BSYNC B0 ;  /* 0x0000000000007941 */ /* 0x000fea0003800000 */
.L_x_1163:
[----:B---3--:R-:W-:Y:S01]  /*75a0*/  IADD3 R0, R15, 0x20, RZ ;  /* 0x000000200f007810 */ /* 0x008fe20007ffe0ff */
[----:B------:R3:W1:Y:S01]  /*75b0*/  SHFL.IDX PT, R5, R13, 0x2, 0x181f ;  /* 0x00581f000d057f89 */ /* 0x00066200000e0000 */
[----:B------:R-:W-:Y:S02]  /*75c0*/  BSSY B0, `(.L_x_1165) ;  /* 0x000000f000007945 */ /* 0x000fe40003800000 */
[----:B------:R-:W-:Y:S01]  /*75d0*/  ISETP.GE.AND P0, PT, R0, R18, PT ;  /* 0x000000120000720c */ /* 0x000fe20003f06270 */
[----:B----4-:R3:W4:Y:S03]  /*75e0*/  SHFL.IDX PT, R4, R14, 0x2, 0x181f ;  /* 0x00581f000e047f89 */ /* 0x01072600000e0000 */
[----:B------:R-:W-:-:S09]  /*75f0*/  P2R R37, PR, RZ, 0x1 ;  /* 0x00000001ff257803 */ /* 0x000fd20000000000 */
        /* <DEDUP_REMOVED lines=11> */
.L_x_1166:
[----:B------:R-:W-:Y:S05]  /*76b0*/  BSYNC B0 ;  /* 0x0000000000007941 */ /* 0x000fea0003800000 */
.L_x_1165:
[----:B-1----:R-:W-:Y:S01]  /*76c0*/  IADD3 R0, R15, 0x30, RZ ;  /* 0x000000300f007810 */ /* 0x002fe20007ffe0ff */
[----:B------:R1:W2:Y:S01]  /*76d0*/  SHFL.IDX PT, R5, R13, 0x3, 0x181f ;  /* 0x00781f000d057f89 */ /* 0x0002a200000e0000 */
        /* <DEDUP_REMOVED lines=15> */
.L_x_1168:
[----:B------:R-:W-:Y:S05]  /*77d0*/  BSYNC B0 ;  /* 0x0000000000007941 */ /* 0x000fea0003800000 */
.L_x_1167:
[----:B--2---:R-:W-:Y:S01]  /*77e0*/  IADD3 R0, R15, 0x40, RZ ;  /* 0x000000400f007810 */ /* 0x004fe20007ffe0ff */
        /* <DEDUP_REMOVED lines=16> */
.L_x_1170:
[----:B------:R-:W-:Y:S05]  /*78f0*/  BSYNC B0 ;  /* 0x0000000000007941 */ /* 0x000fea0003800000 */
.L_x_1169:
        /* <DEDUP_REMOVED lines=17> */
.L_x_1172:
[----:B------:R-:W-:Y:S05]  /*7a10*/  BSYNC B0 ;  /* 0x0000000000007941 */ /* 0x000fea0003800000 */
.L_x_1171:
        /* <DEDUP_REMOVED lines=17> */
.L_x_1174:
[----:B------:R-:W-:Y:S05]  /*7b30*/  BSYNC B0 ;  /* 0x0000000000007941 */ /* 0x000fea0003800000 */
.L_x_1173:
[----:B--2---:R-:W2:Y:S01]  /*7b40*/  LDL R145, [R1+0x1c] ;  /* 0x00001c0001917983 */ /* 0x004ea20000100800 */
[----:B-1----:R-:W-:Y:S01]  /*7b50*/  IADD3 R0, R15, 0x70, RZ ;  /* 0x000000700f007810 */ /* 0x002fe20007ffe0ff */
[----:B------:R-:W-:Y:S02]  /*7b60*/  IMAD.MOV.U32 R148, RZ, RZ, R24 ;  /* 0x000000ffff947224 */ /* 0x000fe400078e0018 */
[----:B----4-:R-:W1:Y:S01]  /*7b70*/  SHFL.IDX PT, R4, R14, 0x7, 0x181f ;  /* 0x00f81f000e047f89 */ /* 0x010e6200000e0000 */
[----:B------:R-:W-:Y:S01]  /*7b80*/  ISETP.GE.AND P4, PT, R0, R18, PT ;  /* 0x000000120000720c */ /* 0x000fe20003f86270 */
[----:B------:R-:W-:-:S02]  /*7b90*/  IMAD.MOV.U32 R149, RZ, RZ, R25 ;  /* 0x000000ffff957224 */ /* 0x000fc400078e0019 */
[----:B------:R-:W4:Y:S10]  /*7ba0*/  SHFL.IDX PT, R5, R13, 0x7, 0x181f ;  /* 0x00f81f000d057f89 */ /* 0x000f3400000e0000 */
[----:B------:R-:W-:-:S04]  /*7bb0*/  @!P4 SHF.R.S32.HI R0, RZ, 0x1f, R16 ;  /* 0x0000001fff00c819 */ /* 0x000fc80000011410 */
[----:B------:R-:W-:Y:S01]  /*7bc0*/  @!P4 LEA.HI R0, R0, R16, RZ, 0x3 ;  /* 0x000000100000c211 */ /* 0x000fe200078f18ff */
[----:B------:R-:W-:-:S03]  /*7bd0*/  IMAD.MOV.U32 R116, RZ, RZ, 0x30 ;  /* 0x00000030ff747424 */ /* 0x000fc600078e00ff */
[----:B------:R-:W-:Y:S02]  /*7be0*/  @!P4 LOP3.LUT R0, R0, 0xfffffff8, RZ, 0xc0, !PT ;  /* 0xfffffff80000c812 */ /* 0x000fe400078ec0ff */
[----:B-1----:R-:W-:Y:S01]  /*7bf0*/  @!P4 LEA R6, P0, R17, R4, 0x1 ;  /* 0x000000041106c211 */ /* 0x002fe200078008ff */
[----:B------:R-:W-:-:S03]  /*7c00*/  IMAD.WIDE.U32 R146, R116, c[0x0][0x1e0], RZ ;  /* 0x0000780074927a25 */ /* 0x000fc600078e00ff */
[----:B----4-:R-:W-:Y:S01]  /*7c10*/  @!P4 LEA.HI.X R7, R17, R5, R39, 0x1, P0 ;  /* 0x000000051107c211 */ /* 0x010fe200000f0c27 */
[----:B------:R-:W-:-:S04]  /*7c20*/  @!P4 IMAD.WIDE R4, R0, 0x2, R4 ;  /* 0x000000020004c825 */ /* 0x000fc800078e0204 */
[----:B------:R-:W-:Y:S02]  /*7c30*/  IMAD R0, R116, c[0x0][0x1e4], RZ ;  /* 0x0000790074007a24 */ /* 0x000fe400078e02ff */
[C---:B------:R-:W-:Y:S01]  /*7c40*/  IMAD R116, R192.reuse, -0x30, R116 ;  /* 0xffffffd0c0747824 */ /* 0x040fe200078e0274 */
[----:B------:R-:W-:Y:S01]  /*7c50*/  IADD3 R125, R192, -0x1, RZ ;  /* 0xffffffffc07d7810 */ /* 0x000fe20007ffe0ff */
[----:B------:R-:W-:Y:S02]  /*7c60*/  IMAD.IADD R144, R0, 0x1, R147 ;  /* 0x0000000100907824 */ /* 0x000fe400078e0293 */
[----:B------:R-:W-:Y:S01]  /*7c70*/  @!P4 IMAD.SHL.U32 R8, R239, 0x2, RZ ;  /* 0x00000002ef08c824 */ /* 0x000fe200078e00ff */
[----:B------:R-:W-:Y:S01]  /*7c80*/  SHF.R.S32.HI R136, RZ, 0x1f, R125 ;  /* 0x0000001fff887819 */ /* 0x000fe2000001147d */
[----:B------:R-:W-:Y:S02]  /*7c90*/  IMAD R0, R144, R125, RZ ;  /* 0x0000007d90007224 */ /* 0x000fe400078e02ff */
[----:B------:R-:W-:Y:S01]  /*7ca0*/  IMAD.MOV.U32 R148, RZ, RZ, R22 ;  /* 0x000000ffff947224 */ /* 0x000fe200078e0016 */
[----:B------:R-:W-:Y:S01]  /*7cb0*/  @!PT LDS RZ, [RZ] ;  /* 0x00000000fffff984 */ /* 0x000fe20000000800 */
[----:B------:R1:W-:Y:S01]  /*7cc0*/  @!P4 LDGSTS.E.BYPASS.LTC128B.128 [R8+0xb880], [R6.64], !P3 ;  /* 0x0b8800000608cfae */ /* 0x0003e2000d901d4e */
[----:B------:R-:W-:-:S03]  /*7cd0*/  IMAD R0, R136, R146, R0 ;  /* 0x0000009288007224 */ /* 0x000fc600078e0200 */
[----:B------:R4:W-:Y:S01]  /*7ce0*/  @!P4 LDGSTS.E.BYPASS.LTC128B.128 [R8+0xf880], [R4.64], !P1 ;  /* 0x0f8800000408cfae */ /* 0x0009e2000c901d4e */
[----:B------:R-:W-:-:S03]  /*7cf0*/  IMAD.MOV.U32 R11, RZ, RZ, c[0x0][0x1e4] ;  /* 0x00007900ff0b7624 */ /* 0x000fc600078e00ff */
[----:B------:R-:W0:Y:S01]  /*7d00*/  LDGDEPBAR ;  /* 0x00000000000079af */ /* 0x000e220000000000 */
[----:B-1----:R-:W-:Y:S02]  /*7d10*/  IMAD.MOV.U32 R7, RZ, RZ, c[0x0][0x1e0] ;  /* 0x00007800ff077624 */ /* 0x002fe400078e00ff */
[----:B----4-:R-:W-:-:S04]  /*7d20*/  IMAD.WIDE.U32 R4, R125, R146, R148 ;  /* 0x000000927d047225 */ /* 0x010fc800078e0094 */
[----:B------:R-:W-:Y:S01]  /*7d30*/  IMAD.IADD R10, R5, 0x1, R0 ;  /* 0x00000001050a7824 */ /* 0x000fe200078e0200 */
[----:B------:R-:W-:Y:S01]  /*7d40*/  BAR.SYNC.DEFER_BLOCKING 0x0 ;  /* 0x0000000000007b1d */ /* 0x000fe20000010000 */
[----:B------:R-:W-:-:S05]  /*7d50*/  LOP3.LUT P3, RZ, R181, 0x80, RZ, 0xc0, !PT ;  /* 0x00000080b5ff7812 */ /* 0x000fca000786c0ff */
[----:B------:R1:W-:Y:S01]  /*7d60*/  STL.64 [R1+0x40], R148 ;  /* 0x0000409401007387 */ /* 0x0003e20000100a00 */
[----:B------:R-:W-:Y:S02]  /*7d70*/  ULDC UR10, c[0x0][0x1e0] ;  /* 0x00007800000a7ab9 */ /* 0x000fe40000000800 */
[----:B------:R-:W-:Y:S01]  /*7d80*/  UIMAD.WIDE.U32 UR4, UR10, 0x20, URZ ;  /* 0x000000200a0478a5 */ /* 0x000fe2000f8e003f */
[----:B------:R-:W-:Y:S01]  /*7d90*/  BSSY B0, `(.L_x_1175) ;  /* 0x000001f000007945 */ /* 0x000fe20003800000 */
[----:B--2---:R-:W-:-:S04]  /*7da0*/  IADD3 R119, R116, R145, -R65 ;  /* 0x0000009174777210 */ /* 0x004fc80007ffe841 */
[----:B------:R-:W-:-:S13]  /*7db0*/  ISETP.GE.AND P0, PT, R119, 0x11, PT ;  /* 0x000000117700780c */ /* 0x000fda0003f06270 */
[----:B------:R-:W-:-:S04]  /*7dc0*/  @P0 LEA R0, P1, R7, R4, 0x4 ;  /* 0x0000000407000211 */ /* 0x000fc800078220ff */
[----:B------:R-:W-:Y:S02]  /*7dd0*/  @P0 LEA.HI.X R7, R7, R10, R11, 0x4, P1 ;  /* 0x0000000a07070211 */ /* 0x000fe400008f240b */
[----:B------:R-:W-:-:S13]  /*7de0*/  ISETP.GE.AND P1, PT, R119, 0x1, PT ;  /* 0x000000017700780c */ /* 0x000fda0003f26270 */
[----:B------:R-:W-:-:S04]  /*7df0*/  @P1 LEA R8, P2, R4, c[0x0][0x1c8], 0x1 ;  /* 0x0000720004081a11 */ /* 0x000fc800078408ff */
[----:B------:R-:W-:Y:S02]  /*7e00*/  @P1 LEA.HI.X R9, R4, c[0x0][0x1cc], R10, 0x1, P2 ;  /* 0x0000730004091a11 */ /* 0x000fe400010f0c0a */
[----:B------:R-:W-:-:S04]  /*7e10*/  @P0 LEA R6, P2, R0, c[0x0][0x1c8], 0x1 ;  /* 0x0000720000060a11 */ /* 0x000fc800078408ff */
[----:B------:R-:W-:Y:S02]  /*7e20*/  @P0 LEA.HI.X R7, R0, c[0x0][0x1cc], R7, 0x1, P2 ;  /* 0x0000730000070a11 */ /* 0x000fe400010f0c07 */
[----:B------:R-:W-:Y:S01]  /*7e30*/  LOP3.LUT P2, RZ, R181, 0x40, RZ, 0xc0, !PT ;  /* 0x00000040b5ff7812 */ /* 0x000fe2000784c0ff */
[----:B------:R-:W-:-:S12]  /*7e40*/  @P1 IMAD.SHL.U32 R0, R239, 0x2, RZ ;  /* 0x00000002ef001824 */ /* 0x000fd800078e00ff */
[----:B------:R-:W-:Y:S01]  /*7e50*/  @!PT LDS RZ, [RZ] ;  /* 0x00000000fffff984 */ /* 0x000fe20000000800 */
[----:B------:R-:W-:Y:S01]  /*7e60*/  @!PT LDS RZ, [RZ] ;  /* 0x00000000fffff984 */ /* 0x000fe20000000800 */
[----:B------:R-:W-:Y:S01]  /*7e70*/  @!PT LDS RZ, [RZ] ;  /* 0x00000000fffff984 */ /* 0x000fe20000000800 */
[----:B------:R2:W-:Y:S04]  /*7e80*/  @P1 LDGSTS.E.BYPASS.LTC128B.128 [R0+0x5080], [R8.64], !P2 ;  /* 0x0508000008001fae */ /* 0x0005e8000d101d4e */
[----:B------:R2:W-:Y:S02]  /*7e90*/  @P1 LDGSTS.E.BYPASS.LTC128B.128 [R0+0x6880], [R8.64+0x80], !P3 ;  /* 0x0688008008001fae */ /* 0x0005e4000d901d4e */
[----:B--2---:R-:W-:-:S05]  /*7ea0*/  @P0 IMAD.SHL.U32 R0, R239, 0x2, RZ ;  /* 0x00000002ef000824 */ /* 0x004fca00078e00ff */
[----:B------:R2:W-:Y:S04]  /*7eb0*/  @P0 LDGSTS.E.BYPASS.LTC128B.128 [R0+0x5880], [R6.64], !P2 ;  /* 0x0588000006000fae */ /* 0x0005e8000d101d4e */
[----:B------:R2:W-:Y:S01]  /*7ec0*/  @P0 LDGSTS.E.BYPASS.LTC128B.128 [R0+0x7080], [R6.64+0x80], !P3 ;  /* 0x0708008006000fae */ /* 0x0005e2000d901d4e */
[----:B------:R-:W-:Y:S01]  /*7ed0*/  ISETP.GE.AND P0, PT, R119, 0x21, PT ;  /* 0x000000217700780c */ /* 0x000fe20003f06270 */
[----:B--2---:R-:W-:-:S05]  /*7ee0*/  IMAD.SHL.U32 R0, R11, 0x20, RZ ;  /* 0x000000200b007824 */ /* 0x004fca00078e00ff */
[----:B------:R-:W-:-:S07]  /*7ef0*/  IADD3 R0, R0, UR5, RZ ;  /* 0x0000000500007c10 */ /* 0x000fce000fffe0ff */
[----:B------:R-:W-:Y:S05]  /*7f00*/  @!P0 BRA `(.L_x_1176) ;  /* 0x0000007000008947 */ /* 0x000fea0003800000 */
[----:B-1----:R-:W-:-:S05]  /*7f10*/  IADD3 R5, P0, R4, UR4, RZ ;  /* 0x0000000404057c10 */ /* 0x002fca000ff1e0ff */
[----:B------:R-:W-:Y:S01]  /*7f20*/  IMAD.X R0, R0, 0x1, R10, P0 ;  /* 0x0000000100007824 */ /* 0x000fe200000e060a */
[----:B------:R-:W-:-:S04]  /*7f30*/  LEA R4, P0, R5, c[0x0][0x1c8], 0x1 ;  /* 0x0000720005047a11 */ /* 0x000fc800078008ff */
[----:B------:R-:W-:Y:S01]  /*7f40*/  LEA.HI.X R5, R5, c[0x0][0x1cc], R0, 0x1, P0 ;  /* 0x0000730005057a11 */ /* 0x000fe200000f0c00 */
[----:B------:R-:W-:-:S05]  /*7f50*/  IMAD.SHL.U32 R0, R239, 0x2, RZ ;  /* 0x00000002ef007824 */ /* 0x000fca00078e00ff */
[----:B------:R1:W-:Y:S04]  /*7f60*/  LDGSTS.E.BYPASS.LTC128B.128 [R0+0x6080], [R4.64], !P2 ;  /* 0x0608000004007fae */ /* 0x0003e8000d101d4e */
[----:B------:R1:W-:Y:S02]  /*7f70*/  LDGSTS.E.BYPASS.LTC128B.128 [R0+0x7880], [R4.64+0x80], !P3 ;  /* 0x0788008004007fae */ /* 0x0003e4000d901d4e */
.L_x_1176:
[----:B-1----:R-:W-:Y:S05]  /*7f80*/  BSYNC B0 ;  /* 0x0000000000007941 */ /* 0x002fea0003800000 */
.L_x_1175:
[----:B------:R-:W-:Y:S01]  /*7f90*/  ISETP.LT.AND P0, PT, RZ, c[0x0][0x27c], PT ;  /* 0x00009f00ff007a0c */ /* 0x000fe20003f01270 */
[----:B------:R-:W0:Y:S01]  /*7fa0*/  LDGDEPBAR ;  /* 0x00000000000079af */ /* 0x000e220000000000 */
[----:B------:R-:W-:-:S04]  /*7fb0*/  LEA.HI R141, R143, R177, RZ, 0x5 ;  /* 0x000000b18f8d7211 */ /* 0x000fc800078f28ff */
[----:B------:R-:W-:-:S07]  /*7fc0*/  SHF.R.S32.HI R142, RZ, 0x5, R141 ;  /* 0x00000005ff8e7819 */ /* 0x000fce000001148d */
[----:B------:R-:W-:Y:S05]  /*7fd0*/  @P0 BRA `(.L_x_1177) ;  /* 0x0000002000000947 */ /* 0x000fea0003800000 */
[----:B------:R-:W-:-:S04]  /*7fe0*/  DEPBAR.LE SB0, 0x1 ;  /* 0x000080400000791a */ /* 0x000fc80000000000 */
[----:B------:R-:W-:Y:S05]  /*7ff0*/  BRA `(.L_x_1178) ;  /* 0x000092b000007947 */ /* 0x000fea0003800000 */
.L_x_1177:
        /* <DEDUP_REMOVED lines=9> */
[C---:B------:R-:W-:Y:S01]  /*8090*/  IMAD R5, R137.reuse, c[0x0][0x294], R0 ;  /* 0x0000a50089057a24 */ /* 0x040fe200078e0200 */
[----:B------:R-:W-:Y:S01]  /*80a0*/  LEA R0, R64, R15, 0x4 ;  /* 0x0000000f40007211 */ /* 0x000fe200078e20ff */
[----:B------:R-:W-:Y:S01]  /*80b0*/  IMAD.WIDE.U32 R10, R137, c[0x0][0x290], RZ ;  /* 0x0000a400890a7a25 */ /* 0x000fe200078e00ff */
[----:B------:R-:W-:-:S04]  /*80c0*/  IADD3 R7, R4, R9, RZ ;  /* 0x0000000904077210 */ /* 0x000fc80007ffe0ff */
[----:B------:R-:W-:Y:S01]  /*80d0*/  IADD3 R5, R5, R11, RZ ;  /* 0x0000000b05057210 */ /* 0x000fe20007ffe0ff */
[----:B------:R-:W-:Y:S05]  /*80e0*/  @!P0 BRA `(.L_x_1179) ;  /* 0x000047f000008947 */ /* 0x000fea0003800000 */
[----:B------:R-:W-:Y:S01]  /*80f0*/  ISETP.NE.AND P1, PT, R169, 0x1, PT ;  /* 0x00000001a900780c */ /* 0x000fe20003f25270 */
[----:B------:R-:W-:Y:S01]  /*8100*/  IMAD.SHL.U32 R68, R64, 0x4, RZ ;  /* 0x0000000440447824 */ /* 0x000fe200078e00ff */
[----:B------:R-:W-:Y:S01]  /*8110*/  BSSY B0, `(.L_x_1180) ;  /* 0x0000035000007945 */ /* 0x000fe20003800000 */
[----:B------:R-:W-:Y:S01]  /*8120*/  IMAD.MOV.U32 R6, RZ, RZ, R8 ;  /* 0x000000ffff067224 */ /* 0x000fe200078e0008 */
[----:B------:R-:W-:Y:S01]  /*8130*/  CS2R R34, SRZ ;  /* 0x0000000000227805 */ /* 0x000fe2000001ff00 */
[----:B------:R-:W-:Y:S01]  /*8140*/  CS2R R24, SRZ ;  /* 0x0000000000187805 */ /* 0x000fe2000001ff00 */
[C---:B------:R-:W-:Y:S01]  /*8150*/  ISETP.GE.AND P0, PT, R68.reuse, c[0x0][0x27c], PT ;  /* 0x00009f0044007a0c */ /* 0x040fe20003f06270 */
[----:B------:R-:W-:Y:S01]  /*8160*/  CS2R R20, SRZ ;  /* 0x0000000000147805 */ /* 0x000fe2000001ff00 */
[----:B------:R-:W-:Y:S01]  /*8170*/  IADD3 R91, R68, 0x20, RZ ;  /* 0x00000020445b7810 */ /* 0x000fe20007ffe0ff */
[----:B------:R-:W-:Y:S01]  /*8180*/  CS2R R26, SRZ ;  /* 0x00000000001a7805 */ /* 0x000fe2000001ff00 */
[----:B------:R-:W-:Y:S01]  /*8190*/  SEL R12, RZ, 0x1, P0 ;  /* 0x00000001ff0c7807 */ /* 0x000fe20000000000 */
[----:B------:R-:W-:-:S02]  /*81a0*/  CS2R R22, SRZ ;  /* 0x0000000000167805 */ /* 0x000fc4000001ff00 */
        /* <DEDUP_REMOVED lines=9> */
[----:B------:R-:W-:Y:S02]  /*8240*/  IMAD R6, R4, c[0x0][0x290], RZ ;  /* 0x0000a40004067a24 */ /* 0x000fe400078e02ff */
[----:B------:R-:W-:Y:S02]  /*8250*/  IMAD.MOV.U32 R4, RZ, RZ, R10 ;  /* 0x000000ffff047224 */ /* 0x000fe400078e000a */
[----:B------:R1:W2:Y:S02]  /*8260*/  SHFL.IDX PT, R7, R15, RZ, 0x181f ;  /* 0x00181fff0f077589 */ /* 0x0002a400000e0000 */
[----:B------:R-:W-:-:S04]  /*8270*/  IMAD.WIDE.U32 R4, R0, c[0x0][0x290], R4 ;  /* 0x0000a40000047a25 */ /* 0x000fc800078e0004 */
[----:B------:R-:W-:Y:S01]  /*8280*/  IMAD R0, R0, c[0x0][0x294], R6 ;  /* 0x0000a50000007a24 */ /* 0x000fe200078e0206 */
[----:B---3--:R-:W-:Y:S01]  /*8290*/  LEA R14, P0, R4, c[0x0][0x288], 0x1 ;  /* 0x0000a200040e7a11 */ /* 0x008fe200078008ff */
[----:B------:R1:W3:Y:S02]  /*82a0*/  SHFL.IDX PT, R6, R16, RZ, 0x181f ;  /* 0x00181fff10067589 */ /* 0x0002e400000e0000 */
[----:B------:R-:W-:-:S05]  /*82b0*/  IMAD.IADD R0, R5, 0x1, R0 ;  /* 0x0000000105007824 */ /* 0x000fca00078e0200 */
[----:B------:R-:W-:Y:S02]  /*82c0*/  LEA.HI.X R13, R4, c[0x0][0x28c], R0, 0x1, P0 ;  /* 0x0000a300040d7a11 */ /* 0x000fe400000f0c00 */
[----:B------:R-:W-:Y:S01]  /*82d0*/  ISETP.GE.AND P0, PT, R91, c[0x0][0x27c], PT ;  /* 0x00009f005b007a0c */ /* 0x000fe20003f06270 */
[----:B------:R1:W4:Y:S03]  /*82e0*/  SHFL.IDX PT, R4, R14, RZ, 0x181f ;  /* 0x00181fff0e047589 */ /* 0x00032600000e0000 */
[----:B------:R-:W-:Y:S01]  /*82f0*/  SEL R0, RZ, 0xffffffff, P0 ;  /* 0xffffffffff007807 */ /* 0x000fe20000000000 */
[----:B------:R1:W1:Y:S04]  /*8300*/  SHFL.IDX PT, R5, R13, RZ, 0x181f ;  /* 0x00181fff0d057589 */ /* 0x00026800000e0000 */
[----:B------:R-:W-:-:S05]  /*8310*/  IMAD.SHL.U32 R0, R0, 0x2, RZ ;  /* 0x0000000200007824 */ /* 0x000fca00078e00ff */
[----:B------:R-:W-:Y:S01]  /*8320*/  LOP3.LUT R12, R0, 0x2, R12, 0xe2, !PT ;  /* 0x00000002000c7812 */ /* 0x000fe200078ee20c */
[----:B------:R-:W-:Y:S05]  /*8330*/  @P5 BRA `(.L_x_1181) ;  /* 0x0000012000005947 */ /* 0x000fea0003800000 */
[----:B--23--:R-:W-:Y:S01]  /*8340*/  LOP3.LUT R0, R12, 0x1, RZ, 0xc0, !PT ;  /* 0x000000010c007812 */ /* 0x00cfe200078ec0ff */
[----:B------:R-:W-:Y:S01]  /*8350*/  CS2R R20, SRZ ;  /* 0x0000000000147805 */ /* 0x000fe2000001ff00 */
[----:B------:R-:W-:Y:S02]  /*8360*/  CS2R R22, SRZ ;  /* 0x0000000000167805 */ /* 0x000fe4000001ff00 */
[----:B------:R-:W-:-:S13]  /*8370*/  ISETP.NE.U32.AND P0, PT, R0, 0x1, PT ;  /* 0x000000010000780c */ /* 0x000fda0003f05070 */
[----:B------:R-:W-:-:S04]  /*8380*/  @!P0 IMAD.WIDE R10, R68, 0x2, R6 ;  /* 0x00000002440a8825 */ /* 0x000fc800078e0206 */
[----:B-1--4-:R-:W-:Y:S01]  /*8390*/  @!P0 IMAD.WIDE R8, R68, 0x2, R4 ;  /* 0x0000000244088825 */ /* 0x012fe200078e0204 */
[----:B------:R1:W5:Y:S04]  /*83a0*/  @!P0 LD.E.64 R20, [R10.64] ;  /* 0x0000000e0a148980 */ /* 0x000368000c101b00 */
[----:B------:R1:W5:Y:S01]  /*83b0*/  @!P0 LD.E.64 R22, [R8.64] ;  /* 0x0000000e08168980 */ /* 0x000362000c101b00 */
[----:B------:R-:W-:Y:S01]  /*83c0*/  LOP3.LUT P0, RZ, R12, 0x2, RZ, 0xc0, !PT ;  /* 0x000000020cff7812 */ /* 0x000fe2000780c0ff */
[----:B------:R-:W-:Y:S01]  /*83d0*/  CS2R R24, SRZ ;  /* 0x0000000000187805 */ /* 0x000fe2000001ff00 */
[----:B------:R-:W-:-:S11]  /*83e0*/  CS2R R26, SRZ ;  /* 0x00000000001a7805 */ /* 0x000fd6000001ff00 */
[----:B------:R-:W-:-:S04]  /*83f0*/  @P0 SHF.R.S32.HI R0, RZ, 0x1f, R91 ;  /* 0x0000001fff000819 */ /* 0x000fc8000001145b */
[----:B------:R-:W-:-:S04]  /*8400*/  @P0 LEA.HI R0, R0, R91, RZ, 0x2 ;  /* 0x0000005b00000211 */ /* 0x000fc800078f10ff */
[----:B------:R-:W-:-:S05]  /*8410*/  @P0 LOP3.LUT R0, R0, 0xfffffffc, RZ, 0xc0, !PT ;  /* 0xfffffffc00000812 */ /* 0x000fca00078ec0ff */
[----:B------:R-:W-:-:S04]  /*8420*/  @P0 IMAD.WIDE R6, R0, 0x2, R6 ;  /* 0x0000000200060825 */ /* 0x000fc800078e0206 */
[----:B------:R-:W-:Y:S01]  /*8430*/  @P0 IMAD.WIDE R4, R0, 0x2, R4 ;  /* 0x0000000200040825 */ /* 0x000fe200078e0204 */
[----:B------:R1:W5:Y:S04]  /*8440*/  @P0 LD.E.64 R24, [R6.64] ;  /* 0x0000000e06180980 */ /* 0x000368000c101b00 */
[----:B------:R1:W5:Y:S02]  /*8450*/  @P0 LD.E.64 R26, [R4.64] ;  /* 0x0000000e041a0980 */ /* 0x000364000c101b00 */
.L_x_1181:
[----:B--23--:R-:W-:Y:S05]  /*8460*/  BSYNC B0 ;  /* 0x0000000000007941 */ /* 0x00cfea0003800000 */
.L_x_1180:
[----:B-1---5:R-:W-:Y:S01]  /*8470*/  IMAD.MOV.U32 R10, RZ, RZ, R24 ;  /* 0x000000ffff0a7224 */ /* 0x022fe200078e0018 */
[----:B------:R1:W2:Y:S01]  /*8480*/  SHFL.IDX PT, R7, R15, 0x1, 0x181f ;  /* 0x00381f000f077f89 */ /* 0x0002a200000e0000 */
        /* <DEDUP_REMOVED lines=15> */
[----:B------:R1:W4:Y:S01]  /*8580*/  SHFL.IDX PT, R5, R13, 0x1, 0x181f ;  /* 0x00381f000d057f89 */ /* 0x00032200000e0000 */
[----:B------:R-:W-:Y:S01]  /*8590*/  PRMT R94, R9, 0x7610, R94 ;  /* 0x00007610095e7816 */ /* 0x000fe2000000005e */
[----:B------:R-:W-:Y:S01]  /*85a0*/  CS2R R32, SRZ ;  /* 0x0000000000207805 */ /* 0x000fe2000001ff00 */
[----:B------:R-:W-:Y:S01]  /*85b0*/  PRMT R69, R8, 0x7610, R69 ;  /* 0x0000761008457816 */ /* 0x000fe20000000045 */
[----:B----4-:R1:W4:Y:S01]  /*85c0*/  SHFL.IDX PT, R4, R14, 0x1, 0x181f ;  /* 0x00381f000e047f89 */ /* 0x01032200000e0000 */
[----:B------:R-:W-:Y:S01]  /*85d0*/  PRMT R90, R0, 0x7610, R90 ;  /* 0x00007610005a7816 */ /* 0x000fe2000000005a */
[----:B------:R-:W-:Y:S01]  /*85e0*/  CS2R R30, SRZ ;  /* 0x00000000001e7805 */ /* 0x000fe2000001ff00 */
[----:B------:R-:W-:Y:S05]  /*85f0*/  @P6 BRA `(.L_x_1183) ;  /* 0x0000012000006947 */ /* 0x000fea0003800000 */
[----:B------:R-:W-:Y:S01]  /*8600*/  LOP3.LUT R0, R12, 0x1, RZ, 0xc0, !PT ;  /* 0x000000010c007812 */ /* 0x000fe200078ec0ff */
[----:B------:R-:W-:Y:S01]  /*8610*/  CS2R R28, SRZ ;  /* 0x00000000001c7805 */ /* 0x000fe2000001ff00 */
[----:B------:R-:W-:-:S02]  /*8620*/  CS2R R30, SRZ ;  /* 0x00000000001e7805 */ /* 0x000fc4000001ff00 */
[----:B------:R-:W-:-:S13]  /*8630*/  ISETP.NE.U32.AND P0, PT, R0, 0x1, PT ;  /* 0x000000010000780c */ /* 0x000fda0003f05070 */
[----:B--23--:R-:W-:-:S04]  /*8640*/  @!P0 IMAD.WIDE R10, R68, 0x2, R6 ;  /* 0x00000002440a8825 */ /* 0x00cfc800078e0206 */
[----:B----4-:R-:W-:Y:S01]  /*8650*/  @!P0 IMAD.WIDE R8, R68, 0x2, R4 ;  /* 0x0000000244088825 */ /* 0x010fe200078e0204 */
        /* <DEDUP_REMOVED lines=12> */
.L_x_1183:
[----:B------:R-:W-:Y:S05]  /*8720*/  BSYNC B0 ;  /* 0x0000000000007941 */ /* 0x000fea0003800000 */
.L_x_1182:
[----:B------:R-:W-:Y:S01]  /*8730*/  ISETP.NE.AND P0, PT, R37, RZ, PT ;  /* 0x000000ff2500720c */ /* 0x000fe20003f05270 */
[----:B--2--5:R-:W-:Y:S01]  /*8740*/  IMAD.MOV.U32 R10, RZ, RZ, R34 ;  /* 0x000000ffff0a7224 */ /* 0x024fe200078e0022 */
[----:B------:R2:W1:Y:S01]  /*8750*/  SHFL.IDX PT, R7, R15, 0x2, 0x181f ;  /* 0x00581f000f077f89 */ /* 0x00046200000e0000 */
        /* <DEDUP_REMOVED lines=22> */
[----:B------:R-:W-:Y:S01]  /*88c0*/  CS2R R44, SRZ ;  /* 0x00000000002c7805 */ /* 0x000fe2000001ff00 */
[----:B------:R-:W-:Y:S01]  /*88d0*/  CS2R R40, SRZ ;  /* 0x0000000000287805 */ /* 0x000fe2000001ff00 */
[----:B------:R-:W-:Y:S05]  /*88e0*/  @P0 BRA `(.L_x_1185) ;  /* 0x0000012000000947 */ /* 0x000fea0003800000 */
[----:B-1----:R-:W-:Y:S01]  /*88f0*/  LOP3.LUT R0, R12, 0x1, RZ, 0xc0, !PT ;  /* 0x000000010c007812 */ /* 0x002fe200078ec0ff */
[----:B------:R-:W-:Y:S01]  /*8900*/  CS2R R38, SRZ ;  /* 0x0000000000267805 */ /* 0x000fe2000001ff00 */
[----:B------:R-:W-:-:S02]  /*8910*/  CS2R R40, SRZ ;  /* 0x0000000000287805 */ /* 0x000fc4000001ff00 */
[----:B------:R-:W-:-:S13]  /*8920*/  ISETP.NE.U32.AND P0, PT, R0, 0x1, PT ;  /* 0x000000010000780c */ /* 0x000fda0003f05070 */
[----:B---3--:R-:W-:-:S04]  /*8930*/  @!P0 IMAD.WIDE R10, R68, 0x2, R6 ;  /* 0x00000002440a8825 */ /* 0x008fc800078e0206 */
        /* <DEDUP_REMOVED lines=13> */
.L_x_1185:
[----:B-1----:R-:W-:Y:S05]  /*8a10*/  BSYNC B0 ;  /* 0x0000000000007941 */ /* 0x002fea0003800000 */
.L_x_1184:
[----:B------:R-:W-:Y:S01]  /*8a20*/  ISETP.NE.AND P0, PT, R48, RZ, PT ;  /* 0x000000ff3000720c */ /* 0x000fe20003f05270 */
[----:B-----5:R-:W-:Y:S01]  /*8a30*/  IMAD.MOV.U32 R10, RZ, RZ, R42 ;  /* 0x000000ffff0a7224 */ /* 0x020fe200078e002a */
        /* <DEDUP_REMOVED lines=42> */
.L_x_1187:
[----:B------:R-:W-:Y:S05]  /*8ce0*/  BSYNC B0 ;  /* 0x0000000000007941 */ /* 0x000fea0003800000 */
.L_x_1186:
        /* <DEDUP_REMOVED lines=46> */
.L_x_1189:
[----:B-1----:R-:W-:Y:S05]  /*8fd0*/  BSYNC B0 ;  /* 0x0000000000007941 */ /* 0x002fea0003800000 */
.L_x_1188:
        /* <DEDUP_REMOVED lines=44> */
.L_x_1191:
[----:B------:R-:W-:Y:S05]  /*92a0*/  BSYNC B0 ;  /* 0x0000000000007941 */ /* 0x000fea0003800000 */
.L_x_1190:
        /* <DEDUP_REMOVED lines=28> */
[C---:B-1----:R-:W-:Y:S01]  /*9470*/  LOP3.LUT P0, RZ, R12.reuse, 0x2, RZ, 0xc0, !PT ;  /* 0x000000020cff7812 */ /* 0x042fe2000780c0ff */
[----:B------:R-:W-:Y:S01]  /*9480*/  CS2R R74, SRZ ;  /* 0x00000000004a7805 */ /* 0x000fe2000001ff00 */
[----:B------:R-:W-:Y:S01]  /*9490*/  LOP3.LUT R0, R12, 0x1, RZ, 0xc0, !PT ;  /* 0x000000010c007812 */ /* 0x000fe200078ec0ff */
[----:B------:R-:W-:Y:S01]  /*94a0*/  CS2R R76, SRZ ;  /* 0x00000000004c7805 */ /* 0x000fe2000001ff00 */
[----:B------:R-:W-:Y:S01]  /*94b0*/  CS2R R78, SRZ ;  /* 0x00000000004e7805 */ /* 0x000fe2000001ff00 */
[----:B------:R-:W-:Y:S01]  /*94c0*/  CS2R R80, SRZ ;  /* 0x0000000000507805 */ /* 0x000fe2000001ff00 */
[----:B------:R-:W-:-:S07]  /*94d0*/  ISETP.NE.U32.AND P1, PT, R0, 0x1, PT ;  /* 0x000000010000780c */ /* 0x000fce0003f25070 */
[----:B------:R-:W-:-:S04]  /*94e0*/  @P0 SHF.R.S32.HI R0, RZ, 0x1f, R91 ;  /* 0x0000001fff000819 */ /* 0x000fc8000001145b */
[----:B------:R-:W-:Y:S02]  /*94f0*/  @P0 LEA.HI R0, R0, R91, RZ, 0x2 ;  /* 0x0000005b00000211 */ /* 0x000fe400078f10ff */
[----:B---3--:R-:W-:Y:S02]  /*9500*/  @!P1 IMAD.WIDE R10, R68, 0x2, R6 ;  /* 0x00000002440a9825 */ /* 0x008fe400078e0206 */
[----:B------:R-:W-:-:S03]  /*9510*/  @P0 LOP3.LUT R0, R0, 0xfffffffc, RZ, 0xc0, !PT ;  /* 0xfffffffc00000812 */ /* 0x000fc600078ec0ff */
[----:B------:R1:W5:Y:S02]  /*9520*/  @!P1 LD.E.64 R74, [R10.64] ;  /* 0x0000000e0a4a9980 */ /* 0x000364000c101b00 */
[----:B------:R-:W-:-:S04]  /*9530*/  @P0 IMAD.WIDE R8, R0, 0x2, R6 ;  /* 0x0000000200080825 */ /* 0x000fc800078e0206 */
[--C-:B----4-:R-:W-:Y:S01]  /*9540*/  @P0 IMAD.WIDE R6, R0, 0x2, R4.reuse ;  /* 0x0000000200060825 */ /* 0x110fe200078e0204 */
[----:B------:R1:W5:Y:S03]  /*9550*/  @P0 LD.E.64 R78, [R8.64] ;  /* 0x0000000e084e0980 */ /* 0x000366000c101b00 */
[----:B------:R-:W-:Y:S01]  /*9560*/  @!P1 IMAD.WIDE R4, R68, 0x2, R4 ;  /* 0x0000000244049825 */ /* 0x000fe200078e0204 */
[----:B------:R1:W5:Y:S04]  /*9570*/  @P0 LD.E.64 R80, [R6.64] ;  /* 0x0000000e06500980 */ /* 0x000368000c101b00 */
[----:B------:R1:W5:Y:S02]  /*9580*/  @!P1 LD.E.64 R76, [R4.64] ;  /* 0x0000000e044c9980 */ /* 0x000364000c101b00 */
.L_x_1193:
[----:B-1----:R-:W-:Y:S05]  /*9590*/  BSYNC B0 ;  /* 0x0000000000007941 */ /* 0x002fea0003800000 */
.L_x_1192:
        /* <DEDUP_REMOVED lines=25> */
[C---:B------:R-:W-:Y:S01]  /*9730*/  LOP3.LUT P0, RZ, R12.reuse, 0x2, RZ, 0xc0, !PT ;  /* 0x000000020cff7812 */ /* 0x040fe2000780c0ff */
        /* <DEDUP_REMOVED lines=8> */
[----:B--23--:R-:W-:Y:S02]  /*97c0*/  @!P1 IMAD.WIDE R10, R68, 0x2, R6 ;  /* 0x00000002440a9825 */ /* 0x00cfe400078e0206 */
        /* <DEDUP_REMOVED lines=8> */
.L_x_1195:
[----:B------:R-:W-:Y:S05]  /*9850*/  BSYNC B0 ;  /* 0x0000000000007941 */ /* 0x000fea0003800000 */
.L_x_1194:
[----:B--2---:R-:W-:Y:S01]  /*9860*/  IMAD.IADD R5, R18, 0x1, -R204 ;  /* 0x0000000112057824 */ /* 0x004fe200078e0acc */
[----:B------:R-:W-:-:S04]  /*9870*/  DEPBAR.LE SB0, 0x1 ;  /* 0x000080400000791a */ /* 0x000fc80000000000 */
[----:B------:R-:W-:Y:S01]  /*9880*/  IMNMX R37, R5, 0x80, PT ;  /* 0x0000008005257817 */ /* 0x000fe20003800200 */
[----:B-----5:R-:W-:Y:S01]  /*9890*/  IMAD.MOV.U32 R0, RZ, RZ, R88 ;  /* 0x000000ffff007224 */ /* 0x020fe200078e0058 */
[----:B------:R-:W-:Y:S01]  /*98a0*/  BSSY B1, `(.L_x_1196) ;  /* 0x000006b000017945 */ /* 0x000fe20003800000 */
[----:B---3--:R-:W-:Y:S01]  /*98b0*/  IMAD.MOV.U32 R6, RZ, RZ, R89 ;  /* 0x000000ffff067224 */ /* 0x008fe200078e0059 */
[----:B------:R-:W-:Y:S01]  /*98c0*/  BAR.SYNC.DEFER_BLOCKING 0x0 ;  /* 0x0000000000007b1d */ /* 0x000fe20000010000 */
[----:B------:R-:W-:Y:S01]  /*98d0*/  ISETP.GE.AND P0, PT, R65, R37, PT ;  /* 0x000000254100720c */ /* 0x000fe20003f06270 */
[----:B----4-:R-:W-:Y:S02]  /*98e0*/  IMAD.MOV.U32 R4, RZ, RZ, R82 ;  /* 0x000000ffff047224 */ /* 0x010fe400078e0052 */
        /* <DEDUP_REMOVED lines=15> */
[----:B------:R-:W2:Y:S01]  /*99e0*/  LDS.128 R4, [R36+0x8080] ;  /* 0x0080800024047984 */ /* 0x000ea20000000c00 */
[----:B------:R-:W-:Y:S02]  /*99f0*/  SHF.R.U32.HI R0, RZ, 0x10, R23 ;  /* 0x00000010ff007819 */ /* 0x000fe40000011617 */
[----:B------:R-:W-:Y:S02]  /*9a00*/  SHF.R.U32.HI R11, RZ, 0x10, R21 ;  /* 0x00000010ff0b7819 */ /* 0x000fe40000011615 */
[----:B------:R-:W-:Y:S02]  /*9a10*/  SHF.R.U64 R17, R22, 0x10, R23 ;  /* 0x0000001016117819 */ /* 0x000fe40000001217 */
[----:B------:R-:W-:Y:S01]  /*9a20*/  SHF.R.U64 R19, R20, 0x10, R21 ;  /* 0x0000001014137819 */ /* 0x000fe20000001215 */
[----:B-1----:R-:W-:-:S04]  /*9a30*/  HADD2.F32 R16, -RZ, R11.H0_H0 ;  /* 0x2000000bff107230 */ /* 0x002fc80000004100 */
[----:B------:R-:W-:Y:S02]  /*9a40*/  HADD2.F32 R19, -RZ, R19.H0_H0 ;  /* 0x20000013ff137230 */ /* 0x000fe40000004100 */
[--C-:B--2---:R-:W-:Y:S02]  /*9a50*/  HADD2.F32 R8, -RZ, R7.reuse.H0_H0 ;  /* 0x20000007ff087230 */ /* 0x104fe40000004100 */
[--C-:B------:R-:W-:Y:S02]  /*9a60*/  HADD2.F32 R13, -RZ, R6.reuse.H0_H0 ;  /* 0x20000006ff0d7230 */ /* 0x100fe40000004100 */
[----:B------:R-:W-:Y:S02]  /*9a70*/  HADD2.F32 R12, -RZ, R6.H1_H1 ;  /* 0x30000006ff0c7230 */ /* 0x000fe40000004100 */
[----:B------:R-:W-:Y:S02]  /*9a80*/  HADD2.F32 R7, -RZ, R7.H1_H1 ;  /* 0x30000007ff077230 */ /* 0x000fe40000004100 */
[----:B------:R-:W-:-:S02]  /*9a90*/  HADD2.F32 R6, -RZ, R0.H0_H0 ;  /* 0x20000000ff067230 */ /* 0x000fc40000004100 */
[--C-:B------:R-:W-:Y:S02]  /*9aa0*/  HADD2.F32 R15, -RZ, R5.reuse.H0_H0 ;  /* 0x20000005ff0f7230 */ /* 0x100fe40000004100 */
[----:B------:R-:W-:Y:S01]  /*9ab0*/  HADD2.F32 R14, -RZ, R5.H1_H1 ;  /* 0x30000005ff0e7230 */ /* 0x000fe20000004100 */
[CC--:B------:R-:W-:Y:S01]  /*9ac0*/  FMUL.FTZ R5, R7.reuse, R6.reuse ;  /* 0x0000000607057220 */ /* 0x0c0fe20000410000 */
[--C-:B------:R-:W-:Y:S01]  /*9ad0*/  HADD2.F32 R10, -RZ, R4.reuse.H0_H0 ;  /* 0x20000004ff0a7230 */ /* 0x100fe20000004100 */
[C---:B------:R-:W-:Y:S01]  /*9ae0*/  FMUL.FTZ R6, R8.reuse, R6 ;  /* 0x0000000608067220 */ /* 0x040fe20000410000 */
[----:B------:R-:W-:Y:S01]  /*9af0*/  HADD2.F32 R9, -RZ, R4.H1_H1 ;  /* 0x30000004ff097230 */ /* 0x000fe20000004100 */
[-C--:B------:R-:W-:Y:S01]  /*9b00*/  FFMA.FTZ R18, R8, R16.reuse, -R5 ;  /* 0x0000001008127223 */ /* 0x080fe20000010805 */
[--C-:B------:R-:W-:Y:S01]  /*9b10*/  HADD2.F32 R0, -RZ, R69.reuse.H0_H0 ;  /* 0x20000045ff007230 */ /* 0x100fe20000004100 */
[----:B------:R-:W-:Y:S01]  /*9b20*/  FFMA.FTZ R16, R7, R16, R6 ;  /* 0x0000001007107223 */ /* 0x000fe20000010006 */
[----:B------:R-:W-:-:S02]  /*9b30*/  HADD2.F32 R4, -RZ, R69.H1_H1 ;  /* 0x30000045ff047230 */ /* 0x000fc40000004100 */
[----:B------:R-:W-:Y:S01]  /*9b40*/  HADD2.F32 R6, -RZ, R17.H0_H0 ;  /* 0x20000011ff067230 */ /* 0x000fe20000004100 */
[CC--:B------:R-:W-:Y:S02]  /*9b50*/  FMUL.FTZ R11, R9.reuse, R0.reuse ;  /* 0x00000000090b7220 */ /* 0x0c0fe40000410000 */
[C---:B------:R-:W-:Y:S01]  /*9b60*/  FMUL.FTZ R5, R10.reuse, R0 ;  /* 0x000000000a057220 */ /* 0x040fe20000410000 */
[--C-:B------:R-:W-:Y:S01]  /*9b70*/  HADD2.F32 R0, -RZ, R90.reuse.H0_H0 ;  /* 0x2000005aff007230 */ /* 0x100fe20000004100 */
[-C--:B------:R-:W-:Y:S02]  /*9b80*/  FFMA.FTZ R11, R10, R4.reuse, -R11 ;  /* 0x000000040a0b7223 */ /* 0x080fe4000001080b */
[----:B------:R-:W-:Y:S01]  /*9b90*/  FFMA.FTZ R9, R9, R4, R5 ;  /* 0x0000000409097223 */ /* 0x000fe20000010005 */
[----:B------:R-:W-:Y:S01]  /*9ba0*/  HADD2.F32 R4, -RZ, R90.H1_H1 ;  /* 0x3000005aff047230 */ /* 0x000fe20000004100 */
[-C--:B------:R-:W-:Y:S02]  /*9bb0*/  FMUL.FTZ R5, R12, R0.reuse ;  /* 0x000000000c057220 */ /* 0x080fe40000410000 */
[----:B------:R-:W-:-:S02]  /*9bc0*/  FMUL.FTZ R0, R13, R0 ;  /* 0x000000000d007220 */ /* 0x000fc40000410000 */
[-C--:B------:R-:W-:Y:S02]  /*9bd0*/  FMUL.FTZ R7, R14, R6.reuse ;  /* 0x000000060e077220 */ /* 0x080fe40000410000 */
[----:B------:R-:W-:Y:S02]  /*9be0*/  FMUL.FTZ R6, R15, R6 ;  /* 0x000000060f067220 */ /* 0x000fe40000410000 */
[-C--:B------:R-:W-:Y:S02]  /*9bf0*/  FFMA.FTZ R8, R13, R4.reuse, -R5 ;  /* 0x000000040d087223 */ /* 0x080fe40000010805 */
[----:B------:R-:W-:Y:S02]  /*9c00*/  FFMA.FTZ R4, R12, R4, R0 ;  /* 0x000000040c047223 */ /* 0x000fe40000010000 */
[-C--:B------:R-:W-:Y:S01]  /*9c10*/  FFMA.FTZ R0, R15, R19.reuse, -R7 ;  /* 0x000000130f007223 */ /* 0x080fe20000010807 */
[----:B------:R-:W-:Y:S01]  /*9c20*/  F2FP.PACK_AB R7, R16, R18 ;  /* 0x000000121007723e */ /* 0x000fe200000000ff */
[----:B------:R-:W-:Y:S01]  /*9c30*/  FFMA.FTZ R5, R14, R19, R6 ;  /* 0x000000130e057223 */ /* 0x000fe20000010006 */
[----:B------:R-:W-:-:S02]  /*9c40*/  F2FP.PACK_AB R6, R4, R8 ;  /* 0x000000080406723e */ /* 0x000fc400000000ff */
[----:B------:R-:W-:Y:S02]  /*9c50*/  F2FP.PACK_AB R4, R9, R11 ;  /* 0x0000000b0904723e */ /* 0x000fe400000000ff */
[----:B------:R-:W-:-:S05]  /*9c60*/  F2FP.PACK_AB R5, R5, R0 ;  /* 0x000000000505723e */ /* 0x000fca00000000ff */
[----:B------:R1:W-:Y:S02]  /*9c70*/  STS.128 [R36+0x8080], R4 ;  /* 0x0080800424007388 */ /* 0x0003e40000000c00 */
.L_x_1199:
[----:B------:R-:W-:Y:S05]  /*9c80*/  BSYNC B0 ;  /* 0x0000000000007941 */ /* 0x000fea0003800000 */
.L_x_1198:
[----:B------:R-:W-:-:S13]  /*9c90*/  ISETP.GE.AND P0, PT, R91, c[0x0][0x27c], PT ;  /* 0x00009f005b007a0c */ /* 0x000fda0003f06270 */
[----:B------:R-:W-:Y:S05]  /*9ca0*/  @P0 BRA `(.L_x_1197) ;  /* 0x000002a000000947 */ /* 0x000fea0003800000 */
[----:B-1----:R-:W1:Y:S01]  /*9cb0*/  LDS.128 R4, [R36+0xc080] ;  /* 0x00c0800024047984 */ /* 0x002e620000000c00 */
[----:B------:R-:W-:Y:S02]  /*9cc0*/  SHF.R.U32.HI R0, RZ, 0x10, R27 ;  /* 0x00000010ff007819 */ /* 0x000fe4000001161b */
[----:B------:R-:W-:Y:S02]  /*9cd0*/  SHF.R.U32.HI R11, RZ, 0x10, R25 ;  /* 0x00000010ff0b7819 */ /* 0x000fe40000011619 */
[----:B------:R-:W-:Y:S02]  /*9ce0*/  SHF.R.U64 R17, R26, 0x10, R27 ;  /* 0x000000101a117819 */ /* 0x000fe4000000121b */
[----:B------:R-:W-:Y:S01]  /*9cf0*/  SHF.R.U64 R19, R24, 0x10, R25 ;  /* 0x0000001018137819 */ /* 0x000fe20000001219 */
[----:B------:R-:W-:-:S04]  /*9d00*/  HADD2.F32 R16, -RZ, R11.H0_H0 ;  /* 0x2000000bff107230 */ /* 0x000fc80000004100 */
[----:B------:R-:W-:Y:S02]  /*9d10*/  HADD2.F32 R19, -RZ, R19.H0_H0 ;  /* 0x20000013ff137230 */ /* 0x000fe40000004100 */
[--C-:B-1----:R-:W-:Y:S02]  /*9d20*/  HADD2.F32 R8, -RZ, R7.reuse.H0_H0 ;  /* 0x20000007ff087230 */ /* 0x102fe40000004100 */
        /* <DEDUP_REMOVED lines=34> */
.L_x_1197:
[----:B------:R-:W-:Y:S05]  /*9f50*/  BSYNC B1 ;  /* 0x0000000000017941 */ /* 0x000fea0003800000 */
.L_x_1196:
        /* <DEDUP_REMOVED lines=49> */
.L_x_1203:
[----:B------:R-:W-:Y:S05]  /*a270*/  BSYNC B0 ;  /* 0x0000000000007941 */ /* 0x000fea0003800000 */
.L_x_1202:
        /* <DEDUP_REMOVED lines=44> */
.L_x_1201:
[----:B------:R-:W-:Y:S05]  /*a540*/  BSYNC B1 ;  /* 0x0000000000017941 */ /* 0x000fea0003800000 */
.L_x_1200:
        /* <DEDUP_REMOVED lines=49> */
.L_x_1207:
[----:B------:R-:W-:Y:S05]  /*a860*/  BSYNC B0 ;  /* 0x0000000000007941 */ /* 0x000fea0003800000 */
.L_x_1206:
        /* <DEDUP_REMOVED lines=44> */
.L_x_1205:
[----:B------:R-:W-:Y:S05]  /*ab30*/  BSYNC B1 ;  /* 0x0000000000017941 */ /* 0x000fea0003800000 */
.L_x_1204:
        /* <DEDUP_REMOVED lines=49> */
.L_x_1211:
[----:B------:R-:W-:Y:S05]  /*ae50*/  BSYNC B0 ;  /* 0x0000000000007941 */ /* 0x000fea0003800000 */
.L_x_1210:
        /* <DEDUP_REMOVED lines=44> */
.L_x_1209:
[----:B------:R-:W-:Y:S05]  /*b120*/  BSYNC B1 ;  /* 0x0000000000017941 */ /* 0x000fea0003800000 */
.L_x_1208:
        /* <DEDUP_REMOVED lines=49> */
.L_x_1215:
[----:B------:R-:W-:Y:S05]  /*b440*/  BSYNC B0 ;  /* 0x0000000000007941 */ /* 0x000fea0003800000 */
.L_x_1214:
        /* <DEDUP_REMOVED lines=44> */
.L_x_1213:
[----:B------:R-:W-:Y:S05]  /*b710*/  BSYNC B1 ;  /* 0x0000000000017941 */ /* 0x000fea0003800000 */
.L_x_1212:
        /* <DEDUP_REMOVED lines=49> */
.L_x_1219:
[----:B------:R-:W-:Y:S05]  /*ba30*/  BSYNC B0 ;  /* 0x0000000000007941 */ /* 0x000fea0003800000 */
.L_x_1218:
        /* <DEDUP_REMOVED lines=27> */
[----:B------:R-:W-:Y:S01]  /*bbf0*/  HADD2.F32 R0, -RZ, R113.H0_H0 ;  /* 0x20000071ff007230 */ /* 0x000fe20000004100 */
[-C--:B------:R-:W-:Y:S02]  /*bc00*/  FFMA.FTZ R11, R10, R4.reuse, -R11 ;  /* 0x000000040a0b7223 */ /* 0x080fe4000001080b */
[----:B------:R-:W-:Y:S01]  /*bc10*/  FFMA.FTZ R9, R9, R4, R5 ;  /* 0x0000000409097223 */ /* 0x000fe20000010005 */
[----:B------:R-:W-:Y:S01]  /*bc20*/  HADD2.F32 R4, -RZ, R114.H0_H0 ;  /* 0x20000072ff047230 */ /* 0x000fe20000004100 */
        /* <DEDUP_REMOVED lines=13> */
.L_x_1217:
[----:B------:R-:W-:Y:S05]  /*bd00*/  BSYNC B1 ;  /* 0x0000000000017941 */ /* 0x000fea0003800000 */
.L_x_1216:
        /* <DEDUP_REMOVED lines=26> */
[----:B------:R-:W-:Y:S01]  /*beb0*/  HADD2.F32 R0, -RZ, R113.H1_H1 ;  /* 0x30000071ff007230 */ /* 0x000fe20000004100 */
        /* <DEDUP_REMOVED lines=22> */
.L_x_1223:
[----:B------:R-:W-:Y:S05]  /*c020*/  BSYNC B0 ;  /* 0x0000000000007941 */ /* 0x000fea0003800000 */
.L_x_1222:
        /* <DEDUP_REMOVED lines=44> */
.L_x_1221:
[----:B------:R-:W-:Y:S05]  /*c2f0*/  BSYNC B1 ;  /* 0x0000000000017941 */ /* 0x000fea0003800000 */
.L_x_1220:
[----:B------:R-:W-:-:S04]  /*c300*/  IADD3 R0, R65, 0x70, RZ ;  /* 0x0000007041007810 */ /* 0x000fc80007ffe0ff */
        /* <DEDUP_REMOVED lines=47> */
.L_x_1226:
[----:B------:R-:W-:Y:S05]  /*c600*/  BSYNC B0 ;  /* 0x0000000000007941 */ /* 0x000fea0003800000 */
.L_x_1225:
        /* <DEDUP_REMOVED lines=21> */
[----:B------:R-:W-:Y:S01]  /*c760*/  HADD2.F32 R0, -RZ, R122.H0_H0 ;  /* 0x2000007aff007230 */ /* 0x000fe20000004100 */
[----:B------:R-:W-:Y:S01]  /*c770*/  FFMA.FTZ R16, R7, R16, R6 ;  /* 0x0000001007107223 */ /* 0x000fe20000010006 */
[----:B------:R-:W-:-:S02]  /*c780*/  HADD2.F32 R4, -RZ, R123.H0_H0 ;  /* 0x2000007bff047230 */ /* 0x000fc40000004100 */
[----:B------:R-:W-:Y:S01]  /*c790*/  HADD2.F32 R6, -RZ, R17.H0_H0 ;  /* 0x20000011ff067230 */ /* 0x000fe20000004100 */
[CC--:B------:R-:W-:Y:S02]  /*c7a0*/  FMUL.FTZ R11, R9.reuse, R0.reuse ;  /* 0x00000000090b7220 */ /* 0x0c0fe40000410000 */
[C---:B------:R-:W-:Y:S01]  /*c7b0*/  FMUL.FTZ R5, R10.reuse, R0 ;  /* 0x000000000a057220 */ /* 0x040fe20000410000 */
[----:B------:R-:W-:Y:S01]  /*c7c0*/  HADD2.F32 R0, -RZ, R122.H1_H1 ;  /* 0x3000007aff007230 */ /* 0x000fe20000004100 */
        /* <DEDUP_REMOVED lines=15> */
[----:B------:R1:W-:Y:S01]  /*c8c0*/  STS.128 [R36+0xf880], R4 ;  /* 0x00f8800424007388 */ /* 0x0003e20000000c00 */
[----:B------:R-:W-:Y:S05]  /*c8d0*/  BRA `(.L_x_1224) ;  /* 0x000049c000007947 */ /* 0x000fea0003800000 */
.L_x_1179:
        /* <DEDUP_REMOVED lines=8> */
[C---:B------:R-:W-:Y:S01]  /*c960*/  IMAD R4, R9.reuse, c[0x0][0x280], RZ ;  /* 0x0000a00009047a24 */ /* 0x040fe200078e02ff */
[----:B---3--:R-:W-:Y:S01]  /*c970*/  LEA R14, P0, R6, c[0x0][0x270], 0x1 ;  /* 0x00009c00060e7a11 */ /* 0x008fe200078008ff */
[----:B------:R-:W-:Y:S02]  /*c980*/  IMAD R9, R9, c[0x0][0x290], RZ ;  /* 0x0000a40009097a24 */ /* 0x000fe400078e02ff */
[----:B------:R-:W-:-:S04]  /*c990*/  IMAD R4, R0, c[0x0][0x284], R4 ;  /* 0x0000a10000047a24 */ /* 0x000fc800078e0204 */
[----:B------:R-:W-:-:S05]  /*c9a0*/  IMAD.IADD R4, R7, 0x1, R4 ;  /* 0x0000000107047824 */ /* 0x000fca00078e0204 */
[----:B------:R-:W-:Y:S01]  /*c9b0*/  LEA.HI.X R13, R6, c[0x0][0x274], R4, 0x1, P0 ;  /* 0x00009d00060d7a11 */ /* 0x000fe200000f0c04 */
[----:B------:R-:W-:Y:S01]  /*c9c0*/  IMAD.MOV.U32 R4, RZ, RZ, R10 ;  /* 0x000000ffff047224 */ /* 0x000fe200078e000a */
[----:B------:R-:W1:Y:S03]  /*c9d0*/  SHFL.IDX PT, R6, R14, RZ, 0x181f ;  /* 0x00181fff0e067589 */ /* 0x000e6600000e0000 */
[----:B------:R-:W-:-:S04]  /*c9e0*/  IMAD.WIDE.U32 R4, R0, c[0x0][0x290], R4 ;  /* 0x0000a40000047a25 */ /* 0x000fc800078e0004 */
[----:B------:R-:W-:Y:S01]  /*c9f0*/  IMAD R0, R0, c[0x0][0x294], R9 ;  /* 0x0000a50000007a24 */ /* 0x000fe200078e0209 */
[----:B------:R-:W-:-:S03]  /*ca00*/  LEA R12, P0, R4, c[0x0][0x288], 0x1 ;  /* 0x0000a200040c7a11 */ /* 0x000fc600078008ff */
[----:B------:R-:W-:Y:S02]  /*ca10*/  IMAD.IADD R0, R5, 0x1, R0 ;  /* 0x0000000105007824 */ /* 0x000fe400078e0200 */
[----:B------:R-:W2:Y:S03]  /*ca20*/  SHFL.IDX PT, R5, R13, RZ, 0x181f ;  /* 0x00181fff0d057589 */ /* 0x000ea600000e0000 */
[----:B------:R-:W-:Y:S02]  /*ca30*/  LEA.HI.X R11, R4, c[0x0][0x28c], R0, 0x1, P0 ;  /* 0x0000a300040b7a11 */ /* 0x000fe400000f0c00 */
[----:B------:R-:W-:-:S03]  /*ca40*/  ISETP.GE.OR P0, PT, R17, c[0x0][0x27c], P5 ;  /* 0x00009f0011007a0c */ /* 0x000fc60002f06670 */
[----:B------:R-:W-:Y:S10]  /*ca50*/  SHFL.IDX PT, R8, R11, RZ, 0x181f ;  /* 0x00181fff0b087589 */ /* 0x000ff400000e0000 */
[C---:B------:R-:W-:Y:S01]  /*ca60*/  @!P0 IMAD.SHL.U32 R4, R17.reuse, 0x2, RZ ;  /* 0x0000000211048824 */ /* 0x040fe200078e00ff */
[----:B------:R-:W-:-:S04]  /*ca70*/  @!P0 SHF.L.U64.HI R0, R17, 0x1, R39 ;  /* 0x0000000111008819 */ /* 0x000fc80000010227 */
[----:B-1----:R-:W-:-:S05]  /*ca80*/  @!P0 IADD3 R6, P1, R6, R4, RZ ;  /* 0x0000000406068210 */ /* 0x002fca0007f3e0ff */
[----:B--2---:R-:W-:Y:S02]  /*ca90*/  @!P0 IMAD.X R7, R5, 0x1, R0, P1 ;  /* 0x0000000105078824 */ /* 0x004fe400008e0600 */
[----:B------:R-:W1:Y:S01]  /*caa0*/  SHFL.IDX PT, R5, R12, RZ, 0x181f ;  /* 0x00181fff0c057589 */ /* 0x000e6200000e0000 */
[----:B------:R-:W-:Y:S01]  /*cab0*/  CS2R R22, SRZ ;  /* 0x0000000000167805 */ /* 0x000fe2000001ff00 */
[----:B------:R-:W-:Y:S02]  /*cac0*/  CS2R R20, SRZ ;  /* 0x0000000000147805 */ /* 0x000fe4000001ff00 */
[----:B------:R2:W3:Y:S01]  /*cad0*/  @!P0 LD.E.128 R24, [R6.64] ;  /* 0x0000000e06188980 */ /* 0x0004e2000c101d00 */
[----:B-1----:R-:W-:-:S05]  /*cae0*/  @!P0 IADD3 R4, P1, R5, R4, RZ ;  /* 0x0000000405048210 */ /* 0x002fca0007f3e0ff */
[----:B------:R-:W-:-:S05]  /*caf0*/  @!P0 IMAD.X R5, R8, 0x1, R0, P1 ;  /* 0x0000000108058824 */ /* 0x000fca00008e0600 */
[----:B------:R3:W4:Y:S01]  /*cb00*/  @!P0 LD.E.128 R20, [R4.64] ;  /* 0x0000000e04148980 */ /* 0x000722000c101d00 */
[----:B------:R-:W-:Y:S03]  /*cb10*/  BSSY B0, `(.L_x_1227) ;  /* 0x0000027000007945 */ /* 0x000fe60003800000 */
[----:B--2---:R1:W2:Y:S01]  /*cb20*/  SHFL.IDX PT, R7, R14, 0x1, 0x181f ;  /* 0x00381f000e077f89 */ /* 0x0042a200000e0000 */
[----:B------:R-:W-:-:S03]  /*cb30*/  CS2R R46, SRZ ;  /* 0x00000000002e7805 */ /* 0x000fc6000001ff00 */
[----:B------:R1:W1:Y:S01]  /*cb40*/  SHFL.IDX PT, R8, R12, 0x1, 0x181f ;  /* 0x00381f000c087f89 */ /* 0x00026200000e0000 */
[----:B------:R-:W-:-:S03]  /*cb50*/  CS2R R44, SRZ ;  /* 0x00000000002c7805 */ /* 0x000fc6000001ff00 */
[----:B------:R1:W1:Y:S01]  /*cb60*/  SHFL.IDX PT, R9, R13, 0x1, 0x181f ;  /* 0x00381f000d097f89 */ /* 0x00026200000e0000 */
[----:B------:R-:W-:-:S03]  /*cb70*/  CS2R R42, SRZ ;  /* 0x00000000002a7805 */ /* 0x000fc6000001ff00 */
[----:B------:R1:W1:Y:S01]  /*cb80*/  SHFL.IDX PT, R10, R11, 0x1, 0x181f ;  /* 0x00381f000b0a7f89 */ /* 0x00026200000e0000 */
[----:B------:R-:W-:Y:S01]  /*cb90*/  CS2R R40, SRZ ;  /* 0x0000000000287805 */ /* 0x000fe2000001ff00 */
[----:B------:R-:W-:Y:S01]  /*cba0*/  ISETP.GE.AND P2, PT, R17, c[0x0][0x27c], PT ;  /* 0x00009f0011007a0c */ /* 0x000fe20003f46270 */
[----:B---3--:R-:W-:Y:S01]  /*cbb0*/  IMAD.MOV.U32 R4, RZ, RZ, R24 ;  /* 0x000000ffff047224 */ /* 0x008fe200078e0018 */
[----:B------:R-:W-:Y:S01]  /*cbc0*/  MOV R6, R26 ;  /* 0x0000001a00067202 */ /* 0x000fe20000000f00 */
[----:B------:R-:W-:Y:S02]  /*cbd0*/  IMAD.MOV.U32 R0, RZ, RZ, R25 ;  /* 0x000000ffff007224 */ /* 0x000fe400078e0019 */
[----:B------:R-:W-:Y:S01]  /*cbe0*/  IMAD.MOV.U32 R5, RZ, RZ, R27 ;  /* 0x000000ffff057224 */ /* 0x000fe200078e001b */
[----:B------:R-:W-:Y:S02]  /*cbf0*/  PRMT R51, R6, 0x7610, R51 ;  /* 0x0000761006337816 */ /* 0x000fe40000000033 */
[----:B------:R-:W-:-:S02]  /*cc00*/  PRMT R31, R4, 0x7610, R31 ;  /* 0x00007610041f7816 */ /* 0x000fc4000000001f */
[----:B------:R-:W-:Y:S02]  /*cc10*/  PRMT R28, R28, 0x5410, R0 ;  /* 0x000054101c1c7816 */ /* 0x000fe40000000000 */
[----:B------:R-:W-:Y:S01]  /*cc20*/  PRMT R32, R32, 0x5410, R5 ;  /* 0x0000541020207816 */ /* 0x000fe20000000005 */
[----:B----4-:R-:W-:Y:S01]  /*cc30*/  IMAD.MOV.U32 R6, RZ, RZ, R22 ;  /* 0x000000ffff067224 */ /* 0x010fe200078e0016 */
[----:B------:R-:W-:Y:S01]  /*cc40*/  MOV R5, R23 ;  /* 0x0000001700057202 */ /* 0x000fe20000000f00 */
[----:B------:R-:W-:Y:S02]  /*cc50*/  IMAD.MOV.U32 R4, RZ, RZ, R20 ;  /* 0x000000ffff047224 */ /* 0x000fe400078e0014 */
[----:B------:R-:W-:Y:S01]  /*cc60*/  IMAD.MOV.U32 R0, RZ, RZ, R21 ;  /* 0x000000ffff007224 */ /* 0x000fe200078e0015 */
[----:B------:R-:W-:Y:S02]  /*cc70*/  PRMT R31, R31, 0x5410, R6 ;  /* 0x000054101f1f7816 */ /* 0x000fe40000000006 */
[----:B------:R-:W-:-:S02]  /*cc80*/  PRMT R32, R5, 0x7610, R32 ;  /* 0x0000761005207816 */ /* 0x000fc40000000020 */
[----:B------:R-:W-:Y:S02]  /*cc90*/  PRMT R28, R4, 0x7610, R28 ;  /* 0x00007610041c7816 */ /* 0x000fe4000000001c */
[----:B------:R-:W-:Y:S01]  /*cca0*/  PRMT R15, R0, 0x7610, R15 ;  /* 0x00007610000f7816 */ /* 0x000fe2000000000f */
[----:B------:R-:W-:Y:S05]  /*ccb0*/  @P6 BRA `(.L_x_1228) ;  /* 0x000000c000006947 */ /* 0x000fea0003800000 */
[----:B-12---:R-:W-:Y:S01]  /*ccc0*/  CS2R R44, SRZ ;  /* 0x00000000002c7805 */ /* 0x006fe2000001ff00 */
        /* <DEDUP_REMOVED lines=11> */
.L_x_1228:
[----:B-12---:R-:W-:Y:S05]  /*cd80*/  BSYNC B0 ;  /* 0x0000000000007941 */ /* 0x006fea0003800000 */
.L_x_1227:
[----:B------:R-:W1:Y:S01]  /*cd90*/  SHFL.IDX PT, R6, R14, 0x2, 0x181f ;  /* 0x00581f000e067f89 */ /* 0x000e6200000e0000 */
[----:B------:R-:W-:Y:S01]  /*cda0*/  ISETP.NE.AND P0, PT, R37, RZ, PT ;  /* 0x000000ff2500720c */ /* 0x000fe20003f05270 */
[----:B------:R-:W-:Y:S01]  /*cdb0*/  CS2R R58, SRZ ;  /* 0x00000000003a7805 */ /* 0x000fe2000001ff00 */
[----:B------:R-:W-:Y:S01]  /*cdc0*/  CS2R R56, SRZ ;  /* 0x0000000000387805 */ /* 0x000fe2000001ff00 */
[----:B------:R-:W2:Y:S01]  /*cdd0*/  SHFL.IDX PT, R4, R13, 0x2, 0x181f ;  /* 0x00581f000d047f89 */ /* 0x000ea200000e0000 */
[C---:B------:R-:W-:Y:S02]  /*cde0*/  ISETP.GE.OR P0, PT, R17.reuse, c[0x0][0x27c], P0 ;  /* 0x00009f0011007a0c */ /* 0x040fe40000706670 */
[----:B------:R-:W-:Y:S01]  /*cdf0*/  ISETP.NE.AND P3, PT, R48, RZ, PT ;  /* 0x000000ff3000720c */ /* 0x000fe20003f65270 */
[----:B------:R-:W-:Y:S10]  /*ce00*/  SHFL.IDX PT, R8, R11, 0x2, 0x181f ;  /* 0x00581f000b087f89 */ /* 0x000ff400000e0000 */
[C---:B------:R-:W-:Y:S01]  /*ce10*/  @!P0 IMAD.SHL.U32 R0, R17.reuse, 0x2, RZ ;  /* 0x0000000211008824 */ /* 0x040fe200078e00ff */
[----:B------:R-:W-:-:S04]  /*ce20*/  @!P0 SHF.L.U64.HI R5, R17, 0x1, R39 ;  /* 0x0000000111058819 */ /* 0x000fc80000010227 */
[----:B-1----:R-:W-:-:S05]  /*ce30*/  @!P0 IADD3 R6, P1, R6, R0, RZ ;  /* 0x0000000006068210 */ /* 0x002fca0007f3e0ff */
[----:B--2---:R-:W-:Y:S02]  /*ce40*/  @!P0 IMAD.X R7, R4, 0x1, R5, P1 ;  /* 0x0000000104078824 */ /* 0x004fe400008e0605 */
[----:B------:R-:W1:Y:S01]  /*ce50*/  SHFL.IDX PT, R4, R12, 0x2, 0x181f ;  /* 0x00581f000c047f89 */ /* 0x000e6200000e0000 */
[----:B------:R-:W-:Y:S01]  /*ce60*/  CS2R R62, SRZ ;  /* 0x00000000003e7805 */ /* 0x000fe2000001ff00 */
[----:B------:R-:W-:Y:S02]  /*ce70*/  CS2R R60, SRZ ;  /* 0x00000000003c7805 */ /* 0x000fe4000001ff00 */
[----:B------:R2:W3:Y:S01]  /*ce80*/  @!P0 LD.E.128 R56, [R6.64] ;  /* 0x0000000e06388980 */ /* 0x0004e2000c101d00 */
[----:B-1----:R-:W-:-:S05]  /*ce90*/  @!P0 IADD3 R4, P1, R4, R0, RZ ;  /* 0x0000000004048210 */ /* 0x002fca0007f3e0ff */
[----:B------:R-:W-:-:S05]  /*cea0*/  @!P0 IMAD.X R5, R8, 0x1, R5, P1 ;  /* 0x0000000108058824 */ /* 0x000fca00008e0605 */
[----:B------:R1:W4:Y:S01]  /*ceb0*/  @!P0 LD.E.128 R60, [R4.64] ;  /* 0x0000000e043c8980 */ /* 0x000322000c101d00 */
[----:B--2--5:R-:W-:Y:S02]  /*cec0*/  IMAD.MOV.U32 R6, RZ, RZ, R46 ;  /* 0x000000ffff067224 */ /* 0x024fe400078e002e */
[----:B------:R-:W-:-:S03]  /*ced0*/  IMAD.MOV.U32 R0, RZ, RZ, R45 ;  /* 0x000000ffff007224 */ /* 0x000fc600078e002d */
[----:B------:R-:W-:Y:S01]  /*cee0*/  PRMT R109, R109, 0x5410, R6 ;  /* 0x000054106d6d7816 */ /* 0x000fe20000000006 */
[----:B------:R-:W-:Y:S01]  /*cef0*/  IMAD.MOV.U32 R6, RZ, RZ, R42 ;  /* 0x000000ffff067224 */ /* 0x000fe200078e002a */
[----:B------:R-:W-:Y:S01]  /*cf00*/  PRMT R55, R55, 0x5410, R0 ;  /* 0x0000541037377816 */ /* 0x000fe20000000000 */
[----:B------:R-:W-:-:S03]  /*cf10*/  IMAD.MOV.U32 R0, RZ, RZ, R41 ;  /* 0x000000ffff007224 */ /* 0x000fc600078e0029 */
[----:B------:R-:W-:Y:S02]  /*cf20*/  PRMT R109, R6, 0x7610, R109 ;  /* 0x00007610066d7816 */ /* 0x000fe4000000006d */
[----:B------:R-:W-:Y:S01]  /*cf30*/  PRMT R55, R0, 0x7610, R55 ;  /* 0x0000761000377816 */ /* 0x000fe20000000037 */
[----:B-1----:R-:W-:Y:S02]  /*cf40*/  IMAD.MOV.U32 R5, RZ, RZ, R47 ;  /* 0x000000ffff057224 */ /* 0x002fe400078e002f */
[----:B------:R-:W-:-:S03]  /*cf50*/  IMAD.MOV.U32 R4, RZ, RZ, R44 ;  /* 0x000000ffff047224 */ /* 0x000fc600078e002c */
[----:B------:R-:W-:Y:S01]  /*cf60*/  PRMT R67, R67, 0x5410, R5 ;  /* 0x0000541043437816 */ /* 0x000fe20000000005 */
[----:B------:R-:W-:Y:S01]  /*cf70*/  IMAD.MOV.U32 R5, RZ, RZ, R43 ;  /* 0x000000ffff057224 */ /* 0x000fe200078e002b */
[----:B------:R-:W-:Y:S01]  /*cf80*/  PRMT R108, R108, 0x5410, R4 ;  /* 0x000054106c6c7816 */ /* 0x000fe20000000004 */
[----:B------:R-:W-:-:S03]  /*cf90*/  IMAD.MOV.U32 R4, RZ, RZ, R40 ;  /* 0x000000ffff047224 */ /* 0x000fc600078e0028 */
[----:B------:R-:W-:Y:S02]  /*cfa0*/  PRMT R67, R5, 0x7610, R67 ;  /* 0x0000761005437816 */ /* 0x000fe40000000043 */
[----:B------:R-:W-:Y:S01]  /*cfb0*/  PRMT R108, R4, 0x7610, R108 ;  /* 0x00007610046c7816 */ /* 0x000fe2000000006c */
[----:B------:R1:W2:Y:S01]  /*cfc0*/  SHFL.IDX PT, R9, R13, 0x3, 0x181f ;  /* 0x00781f000d097f89 */ /* 0x0002a200000e0000 */
[----:B------:R-:W-:Y:S03]  /*cfd0*/  BSSY B0, `(.L_x_1229) ;  /* 0x0000025000007945 */ /* 0x000fe60003800000 */
[----:B------:R1:W1:Y:S01]  /*cfe0*/  SHFL.IDX PT, R7, R14, 0x3, 0x181f ;  /* 0x00781f000e077f89 */ /* 0x00026200000e0000 */
[----:B------:R-:W-:-:S03]  /*cff0*/  CS2R R74, SRZ ;  /* 0x00000000004a7805 */ /* 0x000fc6000001ff00 */
[----:B------:R1:W1:Y:S01]  /*d000*/  SHFL.IDX PT, R10, R11, 0x3, 0x181f ;  /* 0x00781f000b0a7f89 */ /* 0x00026200000e0000 */
[----:B------:R-:W-:-:S03]  /*d010*/  CS2R R72, SRZ ;  /* 0x0000000000487805 */ /* 0x000fc6000001ff00 */
[----:B------:R1:W1:Y:S01]  /*d020*/  SHFL.IDX PT, R8, R12, 0x3, 0x181f ;  /* 0x00781f000c087f89 */ /* 0x00026200000e0000 */
[----:B------:R-:W-:Y:S01]  /*d030*/  CS2R R70, SRZ ;  /* 0x0000000000467805 */ /* 0x000fe2000001ff00 */
[----:B------:R-:W-:Y:S01]  /*d040*/  CS2R R68, SRZ ;  /* 0x0000000000447805 */ /* 0x000fe2000001ff00 */
[----:B---3--:R-:W-:Y:S02]  /*d050*/  IMAD.MOV.U32 R6, RZ, RZ, R58 ;  /* 0x000000ffff067224 */ /* 0x008fe400078e003a */
[----:B------:R-:W-:Y:S02]  /*d060*/  IMAD.MOV.U32 R5, RZ, RZ, R59 ;  /* 0x000000ffff057224 */ /* 0x000fe400078e003b */
[----:B------:R-:W-:Y:S02]  /*d070*/  IMAD.MOV.U32 R4, RZ, RZ, R56 ;  /* 0x000000ffff047224 */ /* 0x000fe400078e0038 */
[----:B------:R-:W-:Y:S01]  /*d080*/  IMAD.MOV.U32 R0, RZ, RZ, R57 ;  /* 0x000000ffff007224 */ /* 0x000fe200078e0039 */
[----:B------:R-:W-:-:S02]  /*d090*/  PRMT R113, R113, 0x5410, R6 ;  /* 0x0000541071717816 */ /* 0x000fc40000000006 */
[----:B------:R-:W-:Y:S02]  /*d0a0*/  PRMT R111, R111, 0x5410, R5 ;  /* 0x000054106f6f7816 */ /* 0x000fe40000000005 */
[----:B------:R-:W-:Y:S02]  /*d0b0*/  PRMT R112, R112, 0x5410, R4 ;  /* 0x0000541070707816 */ /* 0x000fe40000000004 */
[----:B------:R-:W-:Y:S01]  /*d0c0*/  PRMT R110, R110, 0x5410, R0 ;  /* 0x000054106e6e7816 */ /* 0x000fe20000000000 */
[----:B----4-:R-:W-:Y:S02]  /*d0d0*/  IMAD.MOV.U32 R6, RZ, RZ, R62 ;  /* 0x000000ffff067224 */ /* 0x010fe400078e003e */
[----:B------:R-:W-:Y:S02]  /*d0e0*/  IMAD.MOV.U32 R5, RZ, RZ, R63 ;  /* 0x000000ffff057224 */ /* 0x000fe400078e003f */
[----:B------:R-:W-:Y:S02]  /*d0f0*/  IMAD.MOV.U32 R4, RZ, RZ, R60 ;  /* 0x000000ffff047224 */ /* 0x000fe400078e003c */
[----:B------:R-:W-:Y:S01]  /*d100*/  IMAD.MOV.U32 R0, RZ, RZ, R61 ;  /* 0x000000ffff007224 */ /* 0x000fe200078e003d */
[----:B------:R-:W-:-:S02]  /*d110*/  PRMT R113, R6, 0x7610, R113 ;  /* 0x0000761006717816 */ /* 0x000fc40000000071 */
[----:B------:R-:W-:Y:S02]  /*d120*/  PRMT R111, R5, 0x7610, R111 ;  /* 0x00007610056f7816 */ /* 0x000fe4000000006f */
        /* <DEDUP_REMOVED lines=15> */
.L_x_1230:
[----:B-12---:R-:W-:Y:S05]  /*d220*/  BSYNC B0 ;  /* 0x0000000000007941 */ /* 0x006fea0003800000 */
.L_x_1229:
        /* <DEDUP_REMOVED lines=73> */
.L_x_1232:
[----:B-12---:R-:W-:Y:S05]  /*d6c0*/  BSYNC B0 ;  /* 0x0000000000007941 */ /* 0x006fea0003800000 */
.L_x_1231:
[----:B------:R-:W1:Y:S01]  /*d6d0*/  SHFL.IDX PT, R6, R14, 0x6, 0x181f ;  /* 0x00d81f000e067f89 */ /* 0x000e6200000e0000 */
[----:B------:R-:W-:Y:S01]  /*d6e0*/  ISETP.NE.AND P0, PT, R92, RZ, PT ;  /* 0x000000ff5c00720c */ /* 0x000fe20003f05270 */
[----:B------:R-:W-:Y:S01]  /*d6f0*/  CS2R R98, SRZ ;  /* 0x0000000000627805 */ /* 0x000fe2000001ff00 */
[----:B------:R-:W-:Y:S01]  /*d700*/  CS2R R96, SRZ ;  /* 0x0000000000607805 */ /* 0x000fe2000001ff00 */
[----:B------:R-:W2:Y:S01]  /*d710*/  SHFL.IDX PT, R4, R13, 0x6, 0x181f ;  /* 0x00d81f000d047f89 */ /* 0x000ea200000e0000 */
[----:B------:R-:W-:-:S03]  /*d720*/  ISETP.GE.OR P0, PT, R17, c[0x0][0x27c], P0 ;  /* 0x00009f0011007a0c */ /* 0x000fc60000706670 */
        /* <DEDUP_REMOVED lines=66> */
.L_x_1234:
[----:B-12---:R-:W-:Y:S05]  /*db50*/  BSYNC B0 ;  /* 0x0000000000007941 */ /* 0x006fea0003800000 */
.L_x_1233:
        /* <DEDUP_REMOVED lines=21> */
[----:B------:R-:W-:Y:S01]  /*dcb0*/  HADD2.F32 R14, -RZ, R28.H1_H1 ;  /* 0x3000001cff0e7230 */ /* 0x000fe20000004100 */
[--C-:B------:R-:W-:Y:S02]  /*dcc0*/  SHF.R.U64 R50, R24, 0x10, R25.reuse ;  /* 0x0000001018327819 */ /* 0x100fe40000001219 */
[----:B------:R-:W-:Y:S02]  /*dcd0*/  LEA.HI R0, R0, R64, RZ, 0x1d ;  /* 0x0000004000007211 */ /* 0x000fe400078fe8ff */
[----:B------:R-:W-:Y:S02]  /*dce0*/  SHF.R.U32.HI R17, RZ, 0x10, R25 ;  /* 0x00000010ff117819 */ /* 0x000fe40000011619 */
[----:B------:R-:W-:-:S02]  /*dcf0*/  SHF.R.S32.HI R5, RZ, 0x1f, R0 ;  /* 0x0000001fff057819 */ /* 0x000fc40000011400 */
[----:B------:R-:W-:Y:S01]  /*dd00*/  SHF.L.U32 R4, R0, 0x3, RZ ;  /* 0x0000000300047819 */ /* 0x000fe200000006ff */
[----:B------:R-:W-:Y:S01]  /*dd10*/  HADD2.F32 R53, -RZ, R17.H0_H0 ;  /* 0x20000011ff357230 */ /* 0x000fe20000004100 */
[----:B------:R-:W-:Y:S02]  /*dd20*/  LEA.HI R0, R5, R0, RZ, 0x3 ;  /* 0x0000000005007211 */ /* 0x000fe400078f18ff */
[----:B------:R-:W-:Y:S02]  /*dd30*/  LOP3.LUT R4, R19, 0x38, R4, 0xf8, !PT ;  /* 0x0000003813047812 */ /* 0x000fe400078ef804 */
[----:B------:R-:W-:Y:S02]  /*dd40*/  SHF.L.U32 R0, R0, 0xa, RZ ;  /* 0x0000000a00007819 */ /* 0x000fe400000006ff */
[----:B------:R-:W-:Y:S02]  /*dd50*/  LOP3.LUT R8, R4, R30, RZ, 0x3c, !PT ;  /* 0x0000001e04087212 */ /* 0x000fe400078e3cff */
[----:B------:R-:W-:Y:S01]  /*dd60*/  LOP3.LUT R0, R0, 0x7fffe000, RZ, 0xc0, !PT ;  /* 0x7fffe00000007812 */ /* 0x000fe200078ec0ff */
[----:B------:R-:W1:Y:S01]  /*dd70*/  LDS.128 R4, [R36+0x8080] ;  /* 0x0080800024047984 */ /* 0x000e620000000c00 */
[----:B------:R-:W-:-:S02]  /*dd80*/  SHF.R.U32.HI R13, RZ, 0x10, R21 ;  /* 0x00000010ff0d7819 */ /* 0x000fc40000011615 */
[----:B------:R-:W-:Y:S02]  /*dd90*/  IADD3 R0, R8, R0, R29 ;  /* 0x0000000008007210 */ /* 0x000fe40007ffe01d */
[----:B------:R-:W-:Y:S02]  /*dda0*/  SHF.R.U64 R37, R20, 0x10, R21 ;  /* 0x0000001014257819 */ /* 0x000fe40000001215 */
[----:B------:R-:W-:Y:S01]  /*ddb0*/  SHF.L.U32 R35, R0, 0x1, RZ ;  /* 0x0000000100237819 */ /* 0x000fe200000006ff */
[----:B------:R-:W-:Y:S01]  /*ddc0*/  HADD2.F32 R0, -RZ, R15.H0_H0 ;  /* 0x2000000fff007230 */ /* 0x000fe20000004100 */
[--C-:B------:R-:W-:Y:S02]  /*ddd0*/  SHF.R.U64 R49, R26, 0x10, R27.reuse ;  /* 0x000000101a317819 */ /* 0x100fe4000000121b */
[----:B------:R-:W-:Y:S01]  /*dde0*/  SHF.R.U32.HI R25, RZ, 0x10, R27 ;  /* 0x00000010ff197819 */ /* 0x000fe2000001161b */
[----:B------:R-:W2:Y:S01]  /*ddf0*/  LDS.128 R8, [R35+0x8080] ;  /* 0x0080800023087984 */ /* 0x000ea20000000c00 */
[----:B------:R-:W-:-:S02]  /*de00*/  SHF.R.U64 R33, R22, 0x10, R23 ;  /* 0x0000001016217819 */ /* 0x000fc40000001217 */
[----:B------:R-:W-:Y:S01]  /*de10*/  SHF.R.U32.HI R18, RZ, 0x10, R23 ;  /* 0x00000010ff127819 */ /* 0x000fe20000011617 */
[----:B------:R-:W-:Y:S02]  /*de20*/  HADD2.F32 R52, -RZ, R25.H0_H0 ;  /* 0x20000019ff347230 */ /* 0x000fe40000004100 */
[--C-:B-1----:R-:W-:Y:S02]  /*de30*/  HADD2.F32 R20, -RZ, R5.reuse.H0_H0 ;  /* 0x20000005ff147230 */ /* 0x102fe40000004100 */
[----:B------:R-:W-:Y:S02]  /*de40*/  HADD2.F32 R19, -RZ, R5.H1_H1 ;  /* 0x30000005ff137230 */ /* 0x000fe40000004100 */
[--C-:B------:R-:W-:Y:S02]  /*de50*/  HADD2.F32 R24, -RZ, R4.reuse.H0_H0 ;  /* 0x20000004ff187230 */ /* 0x100fe40000004100 */
[----:B------:R-:W-:Y:S02]  /*de60*/  HADD2.F32 R27, -RZ, R4.H1_H1 ;  /* 0x30000004ff1b7230 */ /* 0x000fe40000004100 */
[----:B------:R-:W-:-:S02]  /*de70*/  HADD2.F32 R22, -RZ, R7.H0_H0 ;  /* 0x20000007ff167230 */ /* 0x000fc40000004100 */
[----:B------:R-:W-:Y:S01]  /*de80*/  HADD2.F32 R21, -RZ, R7.H1_H1 ;  /* 0x30000007ff157230 */ /* 0x000fe20000004100 */
[-C--:B------:R-:W-:Y:S01]  /*de90*/  FMUL.FTZ R7, R20, R0.reuse ;  /* 0x0000000014077220 */ /* 0x080fe20000410000 */
[--C-:B--2---:R-:W-:Y:S02]  /*dea0*/  HADD2.F32 R4, -RZ, R9.reuse.H0_H0 ;  /* 0x20000009ff047230 */ /* 0x104fe40000004100 */
[----:B------:R-:W-:Y:S02]  /*deb0*/  HADD2.F32 R5, -RZ, R9.H1_H1 ;  /* 0x30000009ff057230 */ /* 0x000fe40000004100 */
[--C-:B------:R-:W-:Y:S01]  /*dec0*/  HADD2.F32 R9, -RZ, R8.reuse.H0_H0 ;  /* 0x20000008ff097230 */ /* 0x100fe20000004100 */
[C---:B------:R-:W-:Y:S01]  /*ded0*/  FMUL.FTZ R30, R4.reuse, R0 ;  /* 0x00000000041e7220 */ /* 0x040fe20000410000 */
[----:B------:R-:W-:Y:S01]  /*dee0*/  HADD2.F32 R16, -RZ, R8.H1_H1 ;  /* 0x30000008ff107230 */ /* 0x000fe20000004100 */
[----:B------:R-:W-:Y:S01]  /*def0*/  FFMA.FTZ R48, R4, R14, R7 ;  /* 0x0000000e04307223 */ /* 0x000fe20000010007 */
[----:B------:R-:W-:-:S02]  /*df00*/  HADD2.F32 R8, -RZ, R13.H0_H0 ;  /* 0x2000000dff087230 */ /* 0x000fc40000004100 */
[--C-:B------:R-:W-:Y:S02]  /*df10*/  HADD2.F32 R23, -RZ, R6.reuse.H0_H0 ;  /* 0x20000006ff177230 */ /* 0x100fe40000004100 */
[----:B------:R-:W-:Y:S01]  /*df20*/  HADD2.F32 R26, -RZ, R6.H1_H1 ;  /* 0x30000006ff1a7230 */ /* 0x000fe20000004100 */
[-C--:B------:R-:W-:Y:S01]  /*df30*/  FMUL.FTZ R0, R19, R8.reuse ;  /* 0x0000000813007220 */ /* 0x080fe20000410000 */
[----:B------:R-:W-:Y:S01]  /*df40*/  HADD2.F32 R6, -RZ, R28.H0_H0 ;  /* 0x2000001cff067230 */ /* 0x000fe20000004100 */
[C---:B------:R-:W-:Y:S01]  /*df50*/  FMUL.FTZ R29, R5.reuse, R8 ;  /* 0x00000008051d7220 */ /* 0x040fe20000410000 */
[--C-:B------:R-:W-:Y:S01]  /*df60*/  HADD2.F32 R4, -RZ, R31.reuse.H1_H1 ;  /* 0x3000001fff047230 */ /* 0x100fe20000004100 */
[----:B------:R-:W-:Y:S01]  /*df70*/  FFMA.FTZ R34, R5, R53, R0 ;  /* 0x0000003505227223 */ /* 0x000fe20000010000 */
[----:B------:R-:W-:Y:S01]  /*df80*/  HADD2.F32 R13, -RZ, R31.H0_H0 ;  /* 0x2000001fff0d7230 */ /* 0x000fe20000004100 */
[-C--:B------:R-:W-:Y:S01]  /*df90*/  FMUL.FTZ R7, R24, R6.reuse ;  /* 0x0000000618077220 */ /* 0x080fe20000410000 */
[----:B------:R-:W-:Y:S01]  /*dfa0*/  HADD2.F32 R0, -RZ, R32.H0_H0 ;  /* 0x20000020ff007230 */ /* 0x000fe20000004100 */
[----:B------:R-:W-:Y:S01]  /*dfb0*/  FMUL.FTZ R28, R9, R6 ;  /* 0x00000006091c7220 */ /* 0x000fe20000410000 */
[--C-:B------:R-:W-:Y:S01]  /*dfc0*/  HADD2.F32 R12, -RZ, R10.reuse.H0_H0 ;  /* 0x2000000aff0c7230 */ /* 0x100fe20000004100 */
[----:B------:R-:W-:Y:S01]  /*dfd0*/  FMUL.FTZ R6, R23, R4 ;  /* 0x0000000417067220 */ /* 0x000fe20000410000 */
[----:B------:R-:W-:Y:S01]  /*dfe0*/  HADD2.F32 R8, -RZ, R51.H0_H0 ;  /* 0x20000033ff087230 */ /* 0x000fe20000004100 */
[-C--:B------:R-:W-:Y:S01]  /*dff0*/  FFMA.FTZ R31, R9, R13.reuse, R7 ;  /* 0x0000000d091f7223 */ /* 0x080fe20000010007 */
[----:B------:R-:W-:Y:S01]  /*e000*/  HADD2.F32 R15, -RZ, R10.H1_H1 ;  /* 0x3000000aff0f7230 */ /* 0x000fe20000004100 */
[----:B------:R-:W-:Y:S01]  /*e010*/  FMUL.FTZ R5, R22, R0 ;  /* 0x0000000016057220 */ /* 0x000fe20000410000 */
[----:B------:R-:W-:Y:S01]  /*e020*/  HADD2.F32 R10, -RZ, R11.H0_H0 ;  /* 0x2000000bff0a7230 */ /* 0x000fe20000004100 */
[----:B------:R-:W-:Y:S01]  /*e030*/  FFMA.FTZ R13, R24, R13, -R28 ;  /* 0x0000000d180d7223 */ /* 0x000fe2000001081c */
[----:B------:R-:W-:Y:S01]  /*e040*/  HADD2.F32 R7, -RZ, R32.H1_H1 ;  /* 0x30000020ff077230 */ /* 0x000fe20000004100 */
[----:B------:R-:W-:Y:S01]  /*e050*/  FFMA.FTZ R32, R12, R8, R6 ;  /* 0x000000080c207223 */ /* 0x000fe20000010006 */
[----:B------:R-:W-:Y:S01]  /*e060*/  HADD2.F32 R51, -RZ, R18.H0_H0 ;  /* 0x20000012ff337230 */ /* 0x000fe20000004100 */
[C---:B------:R-:W-:Y:S01]  /*e070*/  FMUL.FTZ R9, R10.reuse, R0 ;  /* 0x000000000a097220 */ /* 0x040fe20000410000 */
[----:B------:R-:W-:Y:S01]  /*e080*/  HADD2.F32 R6, -RZ, R37.H0_H0 ;  /* 0x20000025ff067230 */ /* 0x000fe20000004100 */
[----:B------:R-:W-:Y:S01]  /*e090*/  FFMA.FTZ R17, R10, R7, R5 ;  /* 0x000000070a117223 */ /* 0x000fe20000010005 */
[----:B------:R-:W-:Y:S01]  /*e0a0*/  HADD2.F32 R11, -RZ, R11.H1_H1 ;  /* 0x3000000bff0b7230 */ /* 0x000fe20000004100 */
[-C--:B------:R-:W-:Y:S01]  /*e0b0*/  FMUL.FTZ R0, R21, R51.reuse ;  /* 0x0000003315007220 */ /* 0x080fe20000410000 */
[----:B------:R-:W-:Y:S01]  /*e0c0*/  HADD2.F32 R10, -RZ, R33.H0_H0 ;  /* 0x20000021ff0a7230 */ /* 0x000fe20000004100 */
[----:B------:R-:W-:Y:S01]  /*e0d0*/  FMUL.FTZ R18, R12, R4 ;  /* 0x000000040c127220 */ /* 0x000fe20000410000 */
[----:B------:R-:W-:Y:S01]  /*e0e0*/  HADD2.F32 R37, -RZ, R50.H0_H0 ;  /* 0x20000032ff257230 */ /* 0x000fe20000004100 */
[----:B------:R-:W-:Y:S01]  /*e0f0*/  FMUL.FTZ R4, R27, R6 ;  /* 0x000000061b047220 */ /* 0x000fe20000410000 */
[----:B------:R-:W-:Y:S01]  /*e100*/  HADD2.F32 R33, -RZ, R49.H0_H0 ;  /* 0x20000031ff217230 */ /* 0x000fe20000004100 */
[----:B------:R-:W-:-:S02]  /*e110*/  FMUL.FTZ R5, R11, R51 ;  /* 0x000000330b057220 */ /* 0x000fc40000410000 */
[----:B------:R-:W-:Y:S02]  /*e120*/  FFMA.FTZ R11, R11, R52, R0 ;  /* 0x000000340b0b7223 */ /* 0x000fe40000010000 */
[----:B------:R-:W-:Y:S02]  /*e130*/  FMUL.FTZ R0, R26, R10 ;  /* 0x0000000a1a007220 */ /* 0x000fe40000410000 */
[C---:B------:R-:W-:Y:S01]  /*e140*/  FMUL.FTZ R6, R16.reuse, R6 ;  /* 0x0000000610067220 */ /* 0x040fe20000410000 */
[----:B------:R-:W-:Y:S01]  /*e150*/  F2FP.PACK_AB R11, R11, R17 ;  /* 0x000000110b0b723e */ /* 0x000fe200000000ff */
[----:B------:R-:W-:Y:S02]  /*e160*/  FFMA.FTZ R16, R16, R37, R4 ;  /* 0x0000002510107223 */ /* 0x000fe40000010004 */
[C---:B------:R-:W-:Y:S02]  /*e170*/  FMUL.FTZ R4, R15.reuse, R10 ;  /* 0x0000000a0f047220 */ /* 0x040fe40000410000 */
[----:B------:R-:W-:-:S02]  /*e180*/  FFMA.FTZ R25, R15, R33, R0 ;  /* 0x000000210f197223 */ /* 0x000fc40000010000 */
        /* <DEDUP_REMOVED lines=12> */
[----:B------:R-:W-:Y:S02]  /*e250*/  F2FP.PACK_AB R6, R6, R12 ;  /* 0x0000000c0606723e */ /* 0x000fe400000000ff */
[----:B------:R-:W-:-:S03]  /*e260*/  F2FP.PACK_AB R10, R25, R32 ;  /* 0x00000020190a723e */ /* 0x000fc600000000ff */
[----:B------:R1:W-:Y:S04]  /*e270*/  STS.128 [R36+0x8080], R4 ;  /* 0x0080800424007388 */ /* 0x0003e80000000c00 */
[----:B------:R1:W-:Y:S02]  /*e280*/  STS.128 [R35+0x8080], R8 ;  /* 0x0080800823007388 */ /* 0x0003e40000000c00 */
.L_x_1236:
[----:B------:R-:W-:Y:S05]  /*e290*/  BSYNC B0 ;  /* 0x0000000000007941 */ /* 0x000fea0003800000 */
.L_x_1235:
[----:B------:R-:W-:Y:S01]  /*e2a0*/  IADD3 R0, R65, 0x10, RZ ;  /* 0x0000001041007810 */ /* 0x000fe20007ffe0ff */
[----:B------:R-:W-:Y:S03]  /*e2b0*/  BSSY B0, `(.L_x_1237) ;  /* 0x000006c000007945 */ /* 0x000fe60003800000 */
[----:B------:R-:W-:-:S13]  /*e2c0*/  ISETP.GE.OR P0, PT, R0, R54, P2 ;  /* 0x000000360000720c */ /* 0x000fda0001706670 */
[----:B------:R-:W-:Y:S05]  /*e2d0*/  @P0 BRA `(.L_x_1238) ;  /* 0x0000069000000947 */ /* 0x000fea0003800000 */
[----:B-1----:R-:W-:Y:S02]  /*e2e0*/  MOV R6, c[0x0][0x27c] ;  /* 0x00009f0000067a02 */ /* 0x002fe40000000f00 */
[----:B------:R-:W-:Y:S02]  /*e2f0*/  SHF.R.S32.HI R4, RZ, 0x1f, R0 ;  /* 0x0000001fff047819 */ /* 0x000fe40000011400 */
[----:B------:R-:W-:Y:S02]  /*e300*/  LEA.HI R6, R6, R64, RZ, 0x1d ;  /* 0x0000004006067211 */ /* 0x000fe400078fe8ff */
[----:B------:R-:W-:Y:S02]  /*e310*/  SHF.L.U32 R5, R0, 0x6, RZ ;  /* 0x0000000600057819 */ /* 0x000fe400000006ff */
[----:B------:R-:W-:Y:S02]  /*e320*/  LEA.HI R4, R4, R0, RZ, 0x3 ;  /* 0x0000000004047211 */ /* 0x000fe400078f18ff */
[----:B------:R-:W-:-:S02]  /*e330*/  SHF.R.S32.HI R9, RZ, 0x1f, R6 ;  /* 0x0000001fff097819 */ /* 0x000fc40000011406 */
        /* <DEDUP_REMOVED lines=9> */
[----:B------:R-:W-:Y:S02]  /*e3d0*/  SHF.R.U64 R30, R40, 0x10, R41 ;  /* 0x00000010281e7819 */ /* 0x000fe40000001229 */
[----:B------:R-:W-:Y:S02]  /*e3e0*/  LOP3.LUT R8, R5, R8, R4, 0xf6, !PT ;  /* 0x0000000805087212 */ /* 0x000fe400078ef604 */
[----:B------:R-:W-:Y:S02]  /*e3f0*/  LOP3.LUT R4, R7, R4, RZ, 0x3c, !PT ;  /* 0x0000000407047212 */ /* 0x000fe400078e3cff */
[----:B------:R-:W-:Y:S02]  /*e400*/  LOP3.LUT R0, R0, 0x7fffe000, RZ, 0xc0, !PT ;  /* 0x7fffe00000007812 */ /* 0x000fe400078ec0ff */
[----:B------:R-:W-:Y:S02]  /*e410*/  SHF.L.U32 R36, R8, 0x1, RZ ;  /* 0x0000000108247819 */ /* 0x000fe400000006ff */
[----:B------:R-:W-:-:S02]  /*e420*/  IADD3 R0, R4, R0, R5 ;  /* 0x0000000004007210 */ /* 0x000fc40007ffe005 */
[----:B------:R-:W-:Y:S01]  /*e430*/  SHF.R.U32.HI R15, RZ, 0x10, R45 ;  /* 0x00000010ff0f7819 */ /* 0x000fe2000001162d */
[----:B------:R-:W1:Y:S01]  /*e440*/  LDS.128 R4, [R36+0x8080] ;  /* 0x0080800024047984 */ /* 0x000e620000000c00 */
[----:B------:R-:W-:Y:S02]  /*e450*/  SHF.L.U32 R33, R0, 0x1, RZ ;  /* 0x0000000100217819 */ /* 0x000fe400000006ff */
[----:B------:R-:W-:Y:S02]  /*e460*/  SHF.R.U32.HI R0, RZ, 0x10, R41 ;  /* 0x00000010ff007819 */ /* 0x000fe40000011629 */
[----:B------:R-:W-:Y:S01]  /*e470*/  SHF.R.U64 R44, R44, 0x10, R45 ;  /* 0x000000102c2c7819 */ /* 0x000fe2000000122d */
[----:B------:R-:W2:Y:S01]  /*e480*/  LDS.128 R8, [R33+0x8080] ;  /* 0x0080800021087984 */ /* 0x000ea20000000c00 */
[----:B------:R-:W-:Y:S01]  /*e490*/  HADD2.F32 R45, -RZ, R15.H0_H0 ;  /* 0x2000000fff2d7230 */ /* 0x000fe20000004100 */
[----:B------:R-:W-:Y:S01]  /*e4a0*/  SHF.R.U32.HI R16, RZ, 0x10, R43 ;  /* 0x00000010ff107819 */ /* 0x000fe2000001162b */
[----:B------:R-:W-:Y:S01]  /*e4b0*/  HADD2.F32 R18, -RZ, R0.H0_H0 ;  /* 0x20000000ff127230 */ /* 0x000fe20000004100 */
[----:B------:R-:W-:Y:S01]  /*e4c0*/  SHF.R.U32.HI R17, RZ, 0x10, R47 ;  /* 0x00000010ff117819 */ /* 0x000fe2000001162f */
[----:B------:R-:W-:Y:S01]  /*e4d0*/  HADD2.F32 R0, -RZ, R67.H0_H0 ;  /* 0x20000043ff007230 */ /* 0x000fe20000004100 */
[----:B------:R-:W-:Y:S01]  /*e4e0*/  SHF.R.U64 R35, R42, 0x10, R43 ;  /* 0x000000102a237819 */ /* 0x000fe2000000122b */
[----:B------:R-:W-:Y:S01]  /*e4f0*/  HADD2.F32 R15, -RZ, R16.H0_H0 ;  /* 0x20000010ff0f7230 */ /* 0x000fe20000004100 */
[----:B------:R-:W-:Y:S01]  /*e500*/  SHF.R.U64 R40, R46, 0x10, R47 ;  /* 0x000000102e287819 */ /* 0x000fe2000000122f */
[----:B------:R-:W-:-:S02]  /*e510*/  HADD2.F32 R43, -RZ, R17.H0_H0 ;  /* 0x20000011ff2b7230 */ /* 0x000fc40000004100 */
[----:B------:R-:W-:Y:S02]  /*e520*/  HADD2.F32 R42, -RZ, R44.H0_H0 ;  /* 0x2000002cff2a7230 */ /* 0x000fe40000004100 */
[--C-:B-1----:R-:W-:Y:S02]  /*e530*/  HADD2.F32 R24, -RZ, R4.reuse.H0_H0 ;  /* 0x20000004ff187230 */ /* 0x102fe40000004100 */
[----:B------:R-:W-:Y:S02]  /*e540*/  HADD2.F32 R26, -RZ, R4.H1_H1 ;  /* 0x30000004ff1a7230 */ /* 0x000fe40000004100 */
[----:B------:R-:W-:Y:S02]  /*e550*/  HADD2.F32 R20, -RZ, R5.H0_H0 ;  /* 0x20000005ff147230 */ /* 0x000fe40000004100 */
[----:B------:R-:W-:Y:S02]  /*e560*/  HADD2.F32 R4, -RZ, R55.H0_H0 ;  /* 0x20000037ff047230 */ /* 0x000fe40000004100 */
[----:B------:R-:W-:-:S02]  /*e570*/  HADD2.F32 R22, -RZ, R7.H0_H0 ;  /* 0x20000007ff167230 */ /* 0x000fc40000004100 */
[----:B------:R-:W-:Y:S02]  /*e580*/  HADD2.F32 R21, -RZ, R7.H1_H1 ;  /* 0x30000007ff157230 */ /* 0x000fe40000004100 */
[--C-:B------:R-:W-:Y:S02]  /*e590*/  HADD2.F32 R23, -RZ, R6.reuse.H0_H0 ;  /* 0x20000006ff177230 */ /* 0x100fe40000004100 */
[----:B------:R-:W-:Y:S02]  /*e5a0*/  HADD2.F32 R25, -RZ, R6.H1_H1 ;  /* 0x30000006ff197230 */ /* 0x000fe40000004100 */
[--C-:B--2---:R-:W-:Y:S02]  /*e5b0*/  HADD2.F32 R7, -RZ, R9.reuse.H0_H0 ;  /* 0x20000009ff077230 */ /* 0x104fe40000004100 */
[----:B------:R-:W-:Y:S02]  /*e5c0*/  HADD2.F32 R6, -RZ, R9.H1_H1 ;  /* 0x30000009ff067230 */ /* 0x000fe40000004100 */
[--C-:B------:R-:W-:Y:S01]  /*e5d0*/  HADD2.F32 R12, -RZ, R10.reuse.H0_H0 ;  /* 0x2000000aff0c7230 */ /* 0x100fe20000004100 */
[----:B------:R-:W-:Y:S01]  /*e5e0*/  FMUL.FTZ R34, R7, R4 ;  /* 0x0000000407227220 */ /* 0x000fe20000410000 */
[----:B------:R-:W-:Y:S01]  /*e5f0*/  HADD2.F32 R13, -RZ, R10.H1_H1 ;  /* 0x3000000aff0d7230 */ /* 0x000fe20000004100 */
[----:B------:R-:W-:Y:S01]  /*e600*/  FMUL.FTZ R31, R6, R18 ;  /* 0x00000012061f7220 */ /* 0x000fe20000410000 */
[----:B------:R-:W-:-:S02]  /*e610*/  HADD2.F32 R9, -RZ, R8.H0_H0 ;  /* 0x20000008ff097230 */ /* 0x000fc40000004100 */
[----:B------:R-:W-:Y:S01]  /*e620*/  HADD2.F32 R14, -RZ, R8.H1_H1 ;  /* 0x30000008ff0e7230 */ /* 0x000fe20000004100 */
[----:B------:R-:W-:Y:S01]  /*e630*/  FMUL.FTZ R8, R20, R4 ;  /* 0x0000000414087220 */ /* 0x000fe20000410000 */
[----:B------:R-:W-:Y:S01]  /*e640*/  HADD2.F32 R10, -RZ, R55.H1_H1 ;  /* 0x30000037ff0a7230 */ /* 0x000fe20000004100 */
[----:B------:R-:W-:Y:S01]  /*e650*/  FMUL.FTZ R4, R22, R0 ;  /* 0x0000000016047220 */ /* 0x000fe20000410000 */
[----:B------:R-:W-:Y:S02]  /*e660*/  HADD2.F32 R19, -RZ, R5.H1_H1 ;  /* 0x30000005ff137230 */ /* 0x000fe40000004100 */
[----:B------:R-:W-:Y:S01]  /*e670*/  HADD2.F32 R5, -RZ, R11.H0_H0 ;  /* 0x2000000bff057230 */ /* 0x000fe20000004100 */
[----:B------:R-:W-:Y:S01]  /*e680*/  FFMA.FTZ R41, R7, R10, R8 ;  /* 0x0000000a07297223 */ /* 0x000fe20000010008 */
[----:B------:R-:W-:Y:S01]  /*e690*/  HADD2.F32 R8, -RZ, R67.H1_H1 ;  /* 0x30000043ff087230 */ /* 0x000fe20000004100 */
[----:B------:R-:W-:Y:S01]  /*e6a0*/  FMUL.FTZ R7, R19, R18 ;  /* 0x0000001213077220 */ /* 0x000fe20000410000 */
[----:B------:R-:W-:Y:S01]  /*e6b0*/  HADD2.F32 R11, -RZ, R11.H1_H1 ;  /* 0x3000000bff0b7230 */ /* 0x000fe20000004100 */
[C---:B------:R-:W-:Y:S01]  /*e6c0*/  FMUL.FTZ R27, R5.reuse, R0 ;  /* 0x00000000051b7220 */ /* 0x040fe20000410000 */
[----:B------:R-:W-:Y:S01]  /*e6d0*/  HADD2.F32 R0, -RZ, R109.H0_H0 ;  /* 0x2000006dff007230 */ /* 0x000fe20000004100 */
[----:B------:R-:W-:Y:S01]  /*e6e0*/  FFMA.FTZ R32, R5, R8, R4 ;  /* 0x0000000805207223 */ /* 0x000fe20000010004 */
[--C-:B------:R-:W-:Y:S01]  /*e6f0*/  HADD2.F32 R4, -RZ, R108.reuse.H0_H0 ;  /* 0x2000006cff047230 */ /* 0x100fe20000004100 */
[----:B------:R-:W-:Y:S01]  /*e700*/  FFMA.FTZ R37, R6, R45, R7 ;  /* 0x0000002d06257223 */ /* 0x000fe20000010007 */
[----:B------:R-:W-:Y:S01]  /*e710*/  HADD2.F32 R7, -RZ, R108.H1_H1 ;  /* 0x3000006cff077230 */ /* 0x000fe20000004100 */
[----:B------:R-:W-:-:S02]  /*e720*/  FMUL.FTZ R5, R21, R15 ;  /* 0x0000000f15057220 */ /* 0x000fc40000410000 */
[-C--:B------:R-:W-:Y:S02]  /*e730*/  FMUL.FTZ R6, R24, R4.reuse ;  /* 0x0000000418067220 */ /* 0x080fe40000410000 */
[C---:B------:R-:W-:Y:S01]  /*e740*/  FMUL.FTZ R16, R9.reuse, R4 ;  /* 0x0000000409107220 */ /* 0x040fe20000410000 */
[----:B------:R-:W-:Y:S01]  /*e750*/  HADD2.F32 R4, -RZ, R109.H1_H1 ;  /* 0x3000006dff047230 */ /* 0x000fe20000004100 */
[----:B------:R-:W-:Y:S01]  /*e760*/  FFMA.FTZ R28, R9, R7, R6 ;  /* 0x00000007091c7223 */ /* 0x000fe20000010006 */
[----:B------:R-:W-:Y:S01]  /*e770*/  HADD2.F32 R6, -RZ, R30.H0_H0 ;  /* 0x2000001eff067230 */ /* 0x000fe20000004100 */
[C---:B------:R-:W-:Y:S01]  /*e780*/  FMUL.FTZ R17, R11.reuse, R15 ;  /* 0x0000000f0b117220 */ /* 0x040fe20000410000 */
[----:B------:R-:W-:Y:S01]  /*e790*/  HADD2.F32 R9, -RZ, R35.H0_H0 ;  /* 0x20000023ff097230 */ /* 0x000fe20000004100 */
[----:B------:R-:W-:Y:S01]  /*e7a0*/  FFMA.FTZ R29, R11, R43, R5 ;  /* 0x0000002b0b1d7223 */ /* 0x000fe20000010005 */
[----:B------:R-:W-:Y:S01]  /*e7b0*/  HADD2.F32 R35, -RZ, R40.H0_H0 ;  /* 0x20000028ff237230 */ /* 0x000fe20000004100 */
[----:B------:R-:W-:-:S02]  /*e7c0*/  FMUL.FTZ R5, R23, R0 ;  /* 0x0000000017057220 */ /* 0x000fc40000410000 */
[----:B------:R-:W-:Y:S02]  /*e7d0*/  FMUL.FTZ R15, R12, R0 ;  /* 0x000000000c0f7220 */ /* 0x000fe40000410000 */
[----:B------:R-:W-:Y:S02]  /*e7e0*/  FMUL.FTZ R0, R26, R6 ;  /* 0x000000061a007220 */ /* 0x000fe40000410000 */
[----:B------:R-:W-:Y:S02]  /*e7f0*/  FFMA.FTZ R30, R12, R4, R5 ;  /* 0x000000040c1e7223 */ /* 0x000fe40000010005 */
[C---:B------:R-:W-:Y:S02]  /*e800*/  FMUL.FTZ R6, R14.reuse, R6 ;  /* 0x000000060e067220 */ /* 0x040fe40000410000 */
[----:B------:R-:W-:Y:S02]  /*e810*/  FMUL.FTZ R5, R25, R9 ;  /* 0x0000000919057220 */ /* 0x000fe40000410000 */
[----:B------:R-:W-:-:S02]  /*e820*/  FFMA.FTZ R14, R14, R42, R0 ;  /* 0x0000002a0e0e7223 */ /* 0x000fc40000010000 */
[C---:B------:R-:W-:Y:S02]  /*e830*/  FMUL.FTZ R0, R13.reuse, R9 ;  /* 0x000000090d007220 */ /* 0x040fe40000410000 */
[----:B------:R-:W-:Y:S01]  /*e840*/  FFMA.FTZ R18, R13, R35, R5 ;  /* 0x000000230d127223 */ /* 0x000fe20000010005 */
[----:B------:R-:W-:Y:S01]  /*e850*/  F2FP.PACK_AB R5, R37, R41 ;  /* 0x000000292505723e */ /* 0x000fe200000000ff */
[----:B------:R-:W-:Y:S02]  /*e860*/  FFMA.FTZ R12, R20, R10, -R34 ;  /* 0x0000000a140c7223 */ /* 0x000fe40000010822 */
[----:B------:R-:W-:Y:S02]  /*e870*/  FFMA.FTZ R8, R22, R8, -R27 ;  /* 0x0000000816087223 */ /* 0x000fe4000001081b */
[----:B------:R-:W-:Y:S02]  /*e880*/  FFMA.FTZ R11, R21, R43, -R17 ;  /* 0x0000002b150b7223 */ /* 0x000fe40000010811 */
[----:B------:R-:W-:-:S02]  /*e890*/  FFMA.FTZ R9, R19, R45, -R31 ;  /* 0x0000002d13097223 */ /* 0x000fc4000001081f */
[----:B------:R-:W-:Y:S01]  /*e8a0*/  FFMA.FTZ R13, R24, R7, -R16 ;  /* 0x00000007180d7223 */ /* 0x000fe20000010810 */
[----:B------:R-:W-:Y:S01]  /*e8b0*/  F2FP.PACK_AB R11, R11, R8 ;  /* 0x000000080b0b723e */ /* 0x000fe200000000ff */
[----:B------:R-:W-:Y:S01]  /*e8c0*/  FFMA.FTZ R10, R23, R4, -R15 ;  /* 0x00000004170a7223 */ /* 0x000fe2000001080f */
[----:B------:R-:W-:Y:S01]  /*e8d0*/  F2FP.PACK_AB R9, R9, R12 ;  /* 0x0000000c0909723e */ /* 0x000fe200000000ff */
[----:B------:R-:W-:Y:S01]  /*e8e0*/  FFMA.FTZ R6, R26, R42, -R6 ;  /* 0x0000002a1a067223 */ /* 0x000fe20000010806 */
[----:B------:R-:W-:Y:S01]  /*e8f0*/  F2FP.PACK_AB R7, R29, R32 ;  /* 0x000000201d07723e */ /* 0x000fe200000000ff */
[----:B------:R-:W-:Y:S01]  /*e900*/  FFMA.FTZ R0, R25, R35, -R0 ;  /* 0x0000002319007223 */ /* 0x000fe20000010800 */
[----:B------:R-:W-:Y:S02]  /*e910*/  F2FP.PACK_AB R4, R14, R28 ;  /* 0x0000001c0e04723e */ /* 0x000fe400000000ff */
[----:B------:R-:W-:Y:S02]  /*e920*/  F2FP.PACK_AB R8, R6, R13 ;  /* 0x0000000d0608723e */ /* 0x000fe400000000ff */
[----:B------:R-:W-:-:S02]  /*e930*/  F2FP.PACK_AB R10, R0, R10 ;  /* 0x0000000a000a723e */ /* 0x000fc400000000ff */
[----:B------:R-:W-:-:S03]  /*e940*/  F2FP.PACK_AB R6, R18, R30 ;  /* 0x0000001e1206723e */ /* 0x000fc600000000ff */
[----:B------:R1:W-:Y:S04]  /*e950*/  STS.128 [R36+0x8080], R8 ;  /* 0x0080800824007388 */ /* 0x0003e80000000c00 */
[----:B------:R1:W-:Y:S02]  /*e960*/  STS.128 [R33+0x8080], R4 ;  /* 0x0080800421007388 */ /* 0x0003e40000000c00 */
.L_x_1238:
[----:B------:R-:W-:Y:S05]  /*e970*/  BSYNC B0 ;  /* 0x0000000000007941 */ /* 0x000fea0003800000 */
.L_x_1237:
        /* <DEDUP_REMOVED lines=28> */
[----:B------:R-:W-:Y:S02]  /*eb40*/  SHF.L.U32 R33, R0, 0x1, RZ ;  /* 0x0000000100217819 */ /* 0x000fe400000006ff */
        /* <DEDUP_REMOVED lines=10> */
[----:B------:R-:W-:Y:S01]  /*ebf0*/  SHF.R.U64 R41, R58, 0x10, R59 ;  /* 0x000000103a297819 */ /* 0x000fe2000000123b */
[----:B------:R-:W-:-:S02]  /*ec00*/  HADD2.F32 R40, -RZ, R40.H0_H0 ;  /* 0x20000028ff287230 */ /* 0x000fc40000004100 */
[--C-:B-1----:R-:W-:Y:S02]  /*ec10*/  HADD2.F32 R24, -RZ, R4.reuse.H0_H0 ;  /* 0x20000004ff187230 */ /* 0x102fe40000004100 */
[----:B------:R-:W-:Y:S02]  /*ec20*/  HADD2.F32 R26, -RZ, R4.H1_H1 ;  /* 0x30000004ff1a7230 */ /* 0x000fe40000004100 */
[----:B------:R-:W-:Y:S02]  /*ec30*/  HADD2.F32 R20, -RZ, R5.H0_H0 ;  /* 0x20000005ff147230 */ /* 0x000fe40000004100 */
[----:B------:R-:W-:Y:S02]  /*ec40*/  HADD2.F32 R4, -RZ, R110.H0_H0 ;  /* 0x2000006eff047230 */ /* 0x000fe40000004100 */
[--C-:B------:R-:W-:Y:S02]  /*ec50*/  HADD2.F32 R22, -RZ, R7.reuse.H0_H0 ;  /* 0x20000007ff167230 */ /* 0x100fe40000004100 */
[----:B------:R-:W-:-:S02]  /*ec60*/  HADD2.F32 R21, -RZ, R7.H1_H1 ;  /* 0x30000007ff157230 */ /* 0x000fc40000004100 */
        /* <DEDUP_REMOVED lines=62> */
.L_x_1240:
[----:B------:R-:W-:Y:S05]  /*f050*/  BSYNC B0 ;  /* 0x0000000000007941 */ /* 0x000fea0003800000 */
.L_x_1239:
[----:B------:R-:W-:Y:S01]  /*f060*/  IADD3 R0, R65, 0x30, RZ ;  /* 0x0000003041007810 */ /* 0x000fe20007ffe0ff */
[----:B------:R-:W-:Y:S03]  /*f070*/  BSSY B0, `(.L_x_1241) ;  /* 0x000006c000007945 */ /* 0x000fe60003800000 */
[----:B------:R-:W-:-:S13]  /*f080*/  ISETP.GE.OR P0, PT, R0, R54, P2 ;  /* 0x000000360000720c */ /* 0x000fda0001706670 */
[----:B------:R-:W-:Y:S05]  /*f090*/  @P0 BRA `(.L_x_1242) ;  /* 0x0000069000000947 */ /* 0x000fea0003800000 */
[----:B-1----:R-:W-:Y:S02]  /*f0a0*/  SHF.R.S32.HI R4, RZ, 0x1f, R0 ;  /* 0x0000001fff047819 */ /* 0x002fe40000011400 */
[----:B------:R-:W-:Y:S02]  /*f0b0*/  MOV R9, c[0x0][0x27c] ;  /* 0x00009f0000097a02 */ /* 0x000fe40000000f00 */
[----:B------:R-:W-:Y:S02]  /*f0c0*/  SHF.L.U32 R5, R0, 0x6, RZ ;  /* 0x0000000600057819 */ /* 0x000fe400000006ff */
[----:B------:R-:W-:Y:S02]  /*f0d0*/  LEA.HI R4, R4, R0, RZ, 0x3 ;  /* 0x0000000004047211 */ /* 0x000fe400078f18ff */
[----:B------:R-:W-:Y:S02]  /*f0e0*/  LEA.HI R9, R9, R64, RZ, 0x1d ;  /* 0x0000004009097211 */ /* 0x000fe400078fe8ff */
[----:B------:R-:W-:Y:S01]  /*f0f0*/  LOP3.LUT R0, R5, 0x1c0, RZ, 0xc0, !PT ;  /* 0x000001c005007812 */ /* 0x000fe200078ec0ff */
[----:B------:R-:W-:Y:S01]  /*f100*/  IMAD.SHL.U32 R5, R4, 0x40, RZ ;  /* 0x0000004004057824 */ /* 0x000fe200078e00ff */
[----:B------:R-:W-:-:S02]  /*f110*/  SHF.R.S32.HI R10, RZ, 0x1f, R9 ;  /* 0x0000001fff0a7819 */ /* 0x000fc40000011409 */
[----:B------:R-:W-:Y:S02]  /*f120*/  SHF.L.U32 R7, R9, 0x3, RZ ;  /* 0x0000000309077819 */ /* 0x000fe400000006ff */
[----:B------:R-:W-:Y:S02]  /*f130*/  LOP3.LUT R6, R5, 0xfffffe00, RZ, 0xc0, !PT ;  /* 0xfffffe0005067812 */ /* 0x000fe400078ec0ff */
[----:B------:R-:W-:Y:S02]  /*f140*/  LEA.HI R5, R10, R9, RZ, 0x3 ;  /* 0x000000090a057211 */ /* 0x000fe400078f18ff */
[C---:B------:R-:W-:Y:S02]  /*f150*/  LOP3.LUT R8, R0.reuse, 0x38, R38, 0xf8, !PT ;  /* 0x0000003800087812 */ /* 0x040fe400078ef826 */
[----:B------:R-:W-:Y:S02]  /*f160*/  SHF.R.U32.HI R4, RZ, 0x3, R0 ;  /* 0x00000003ff047819 */ /* 0x000fe40000011600 */
[----:B------:R-:W-:Y:S01]  /*f170*/  LOP3.LUT R7, R0, 0x38, R7, 0xf8, !PT ;  /* 0x0000003800077812 */ /* 0x000fe200078ef807 */
[----:B------:R-:W-:Y:S01]  /*f180*/  IMAD.SHL.U32 R0, R5, 0x400, RZ ;  /* 0x0000040005007824 */ /* 0x000fe200078e00ff */
[----:B------:R-:W-:-:S02]  /*f190*/  LOP3.LUT R8, R6, R8, R4, 0xf6, !PT ;  /* 0x0000000806087212 */ /* 0x000fc400078ef604 */
[----:B------:R-:W-:Y:S02]  /*f1a0*/  LOP3.LUT R4, R7, R4, RZ, 0x3c, !PT ;  /* 0x0000000407047212 */ /* 0x000fe400078e3cff */
[----:B------:R-:W-:Y:S02]  /*f1b0*/  LOP3.LUT R0, R0, 0x7fffe000, RZ, 0xc0, !PT ;  /* 0x7fffe00000007812 */ /* 0x000fe400078ec0ff */
[----:B------:R-:W-:Y:S02]  /*f1c0*/  SHF.L.U32 R36, R8, 0x1, RZ ;  /* 0x0000000108247819 */ /* 0x000fe400000006ff */
[----:B------:R-:W-:Y:S02]  /*f1d0*/  IADD3 R0, R4, R0, R6 ;  /* 0x0000000004007210 */ /* 0x000fe40007ffe006 */
[----:B------:R-:W-:Y:S01]  /*f1e0*/  SHF.R.U32.HI R15, RZ, 0x10, R73 ;  /* 0x00000010ff0f7819 */ /* 0x000fe20000011649 */
[----:B------:R-:W1:Y:S01]  /*f1f0*/  LDS.128 R4, [R36+0x8080] ;  /* 0x0080800024047984 */ /* 0x000e620000000c00 */
[----:B------:R-:W-:-:S02]  /*f200*/  SHF.L.U32 R33, R0, 0x1, RZ ;  /* 0x0000000100217819 */ /* 0x000fc400000006ff */
[----:B------:R-:W-:Y:S01]  /*f210*/  SHF.R.U32.HI R0, RZ, 0x10, R69 ;  /* 0x00000010ff007819 */ /* 0x000fe20000011645 */
[----:B------:R-:W-:Y:S01]  /*f220*/  HADD2.F32 R44, -RZ, R15.H0_H0 ;  /* 0x2000000fff2c7230 */ /* 0x000fe20000004100 */
[----:B------:R-:W-:Y:S01]  /*f230*/  SHF.R.U32.HI R16, RZ, 0x10, R71 ;  /* 0x00000010ff107819 */ /* 0x000fe20000011647 */
[----:B------:R-:W2:Y:S01]  /*f240*/  LDS.128 R8, [R33+0x8080] ;  /* 0x0080800021087984 */ /* 0x000ea20000000c00 */
[----:B------:R-:W-:Y:S01]  /*f250*/  SHF.R.U32.HI R17, RZ, 0x10, R75 ;  /* 0x00000010ff117819 */ /* 0x000fe2000001164b */
[----:B------:R-:W-:Y:S01]  /*f260*/  HADD2.F32 R18, -RZ, R0.H0_H0 ;  /* 0x20000000ff127230 */ /* 0x000fe20000004100 */
        /* <DEDUP_REMOVED lines=28> */
[--C-:B------:R-:W-:Y:S01]  /*f430*/  HADD2.F32 R5, -RZ, R11.reuse.H0_H0 ;  /* 0x2000000bff057230 */ /* 0x100fe20000004100 */
        /* <DEDUP_REMOVED lines=47> */
.L_x_1242:
[----:B------:R-:W-:Y:S05]  /*f730*/  BSYNC B0 ;  /* 0x0000000000007941 */ /* 0x000fea0003800000 */
.L_x_1241:
        /* <DEDUP_REMOVED lines=109> */
.L_x_1244:
[----:B------:R-:W-:Y:S05]  /*fe10*/  BSYNC B0 ;  /* 0x0000000000007941 */ /* 0x000fea0003800000 */
.L_x_1243:
        /* <DEDUP_REMOVED lines=109> */
.L_x_1246:
[----:B------:R-:W-:Y:S05]  /*104f0*/  BSYNC B0 ;  /* 0x0000000000007941 */ /* 0x000fea0003800000 */
.L_x_1245:
        /* <DEDUP_REMOVED lines=109> */
.L_x_1248:
[----:B------:R-:W-:Y:S05]  /*10bd0*/  BSYNC B0 ;  /* 0x0000000000007941 */ /* 0x000fea0003800000 */
.L_x_1247:
[----:B-1----:R-:W-:-:S04]  /*10be0*/  IADD3 R4, R65, 0x70, RZ ;  /* 0x0000007041047810 */ /* 0x002fc80007ffe0ff */
[----:B------:R-:W-:-:S13]  /*10bf0*/  ISETP.GE.OR P0, PT, R4, R54, P2 ;  /* 0x000000360400720c */ /* 0x000fda0001706670 */
[----:B------:R-:W-:Y:S05]  /*10c00*/  @P0 BRA `(.L_x_1224) ;  /* 0x0000069000000947 */ /* 0x000fea0003800000 */
[----:B------:R-:W-:Y:S01]  /*10c10*/  SHF.R.S32.HI R5, RZ, 0x1f, R4 ;  /* 0x0000001fff057819 */ /* 0x000fe20000011404 */
[----:B------:R-:W-:Y:S01]  /*10c20*/  HADD2.F32 R13, -RZ, R133.H0_H0 ;  /* 0x20000085ff0d7230 */ /* 0x000fe20000004100 */
[----:B------:R-:W-:Y:S02]  /*10c30*/  SHF.L.U32 R0, R4, 0x6, RZ ;  /* 0x0000000604007819 */ /* 0x000fe400000006ff */
[----:B------:R-:W-:Y:S02]  /*10c40*/  MOV R9, c[0x0][0x27c] ;  /* 0x00009f0000097a02 */ /* 0x000fe40000000f00 */
        /* <DEDUP_REMOVED lines=31> */
[----:B------:R-:W-:-:S02]  /*10e40*/  SHF.R.U64 R35, R94, 0x10, R95 ;  /* 0x000000105e237819 */ /* 0x000fc4000000125f */
[----:B------:R-:W-:Y:S01]  /*10e50*/  SHF.R.U64 R39, R106, 0x10, R107 ;  /* 0x000000106a277819 */ /* 0x000fe2000000126b */
[----:B------:R-:W-:-:S04]  /*10e60*/  HADD2.F32 R38, -RZ, R38.H0_H0 ;  /* 0x20000026ff267230 */ /* 0x000fc80000004100 */
[----:B------:R-:W-:Y:S02]  /*10e70*/  HADD2.F32 R39, -RZ, R39.H0_H0 ;  /* 0x20000027ff277230 */ /* 0x000fe40000004100 */
[----:B-1----:R-:W-:Y:S02]  /*10e80*/  HADD2.F32 R20, -RZ, R7.H0_H0 ;  /* 0x20000007ff147230 */ /* 0x002fe40000004100 */
[--C-:B------:R-:W-:Y:S02]  /*10e90*/  HADD2.F32 R22, -RZ, R5.reuse.H0_H0 ;  /* 0x20000005ff167230 */ /* 0x100fe40000004100 */
[----:B------:R-:W-:Y:S02]  /*10ea0*/  HADD2.F32 R21, -RZ, R5.H1_H1 ;  /* 0x30000005ff157230 */ /* 0x000fe40000004100 */
[--C-:B------:R-:W-:Y:S02]  /*10eb0*/  HADD2.F32 R23, -RZ, R6.reuse.H0_H0 ;  /* 0x20000006ff177230 */ /* 0x100fe40000004100 */
[----:B------:R-:W-:-:S02]  /*10ec0*/  HADD2.F32 R25, -RZ, R6.H1_H1 ;  /* 0x30000006ff197230 */ /* 0x000fc40000004100 */
[--C-:B--2---:R-:W-:Y:S02]  /*10ed0*/  HADD2.F32 R6, -RZ, R11.reuse.H0_H0 ;  /* 0x2000000bff067230 */ /* 0x104fe40000004100 */
[----:B------:R-:W-:Y:S02]  /*10ee0*/  HADD2.F32 R5, -RZ, R11.H1_H1 ;  /* 0x3000000bff057230 */ /* 0x000fe40000004100 */
[----:B------:R-:W-:Y:S01]  /*10ef0*/  HADD2.F32 R19, -RZ, R7.H1_H1 ;  /* 0x30000007ff137230 */ /* 0x000fe20000004100 */
[----:B------:R-:W-:Y:S01]  /*10f00*/  FMUL.FTZ R34, R6, R0 ;  /* 0x0000000006227220 */ /* 0x000fe20000410000 */
[--C-:B------:R-:W-:Y:S01]  /*10f10*/  HADD2.F32 R24, -RZ, R4.reuse.H0_H0 ;  /* 0x20000004ff187230 */ /* 0x100fe20000004100 */
[----:B------:R-:W-:Y:S01]  /*10f20*/  FMUL.FTZ R31, R5, R16 ;  /* 0x00000010051f7220 */ /* 0x000fe20000410000 */
[----:B------:R-:W-:Y:S02]  /*10f30*/  HADD2.F32 R26, -RZ, R4.H1_H1 ;  /* 0x30000004ff1a7230 */ /* 0x000fe40000004100 */
[----:B------:R-:W-:-:S02]  /*10f40*/  HADD2.F32 R11, -RZ, R8.H0_H0 ;  /* 0x20000008ff0b7230 */ /* 0x000fc40000004100 */
[----:B------:R-:W-:Y:S01]  /*10f50*/  HADD2.F32 R15, -RZ, R8.H1_H1 ;  /* 0x30000008ff0f7230 */ /* 0x000fe20000004100 */
[----:B------:R-:W-:Y:S01]  /*10f60*/  FMUL.FTZ R8, R20, R0 ;  /* 0x0000000014087220 */ /* 0x000fe20000410000 */
[----:B------:R-:W-:Y:S01]  /*10f70*/  HADD2.F32 R7, -RZ, R9.H0_H0 ;  /* 0x20000009ff077230 */ /* 0x000fe20000004100 */
[----:B------:R-:W-:Y:S01]  /*10f80*/  FMUL.FTZ R0, R19, R16 ;  /* 0x0000001013007220 */ /* 0x000fe20000410000 */
[----:B------:R-:W-:Y:S01]  /*10f90*/  HADD2.F32 R4, -RZ, R132.H1_H1 ;  /* 0x30000084ff047230 */ /* 0x000fe20000004100 */
[----:B------:R-:W-:Y:S01]  /*10fa0*/  FFMA.FTZ R40, R6, R13, R8 ;  /* 0x0000000d06287223 */ /* 0x000fe20000010008 */
[--C-:B------:R-:W-:Y:S01]  /*10fb0*/  HADD2.F32 R12, -RZ, R10.reuse.H0_H0 ;  /* 0x2000000aff0c7230 */ /* 0x100fe20000004100 */
[----:B------:R-:W-:Y:S01]  /*10fc0*/  FFMA.FTZ R37, R5, R42, R0 ;  /* 0x0000002a05257223 */ /* 0x000fe20000010000 */
[----:B------:R-:W-:Y:S01]  /*10fd0*/  HADD2.F32 R14, -RZ, R10.H1_H1 ;  /* 0x3000000aff0e7230 */ /* 0x000fe20000004100 */
[-C--:B------:R-:W-:Y:S01]  /*10fe0*/  FMUL.FTZ R6, R22, R4.reuse ;  /* 0x0000000416067220 */ /* 0x080fe20000410000 */
[----:B------:R-:W-:Y:S01]  /*10ff0*/  HADD2.F32 R10, -RZ, R133.H1_H1 ;  /* 0x30000085ff0a7230 */ /* 0x000fe20000004100 */
[----:B------:R-:W-:Y:S01]  /*11000*/  FMUL.FTZ R27, R7, R4 ;  /* 0x00000004071b7220 */ /* 0x000fe20000410000 */
[--C-:B------:R-:W-:Y:S01]  /*11010*/  HADD2.F32 R4, -RZ, R134.reuse.H0_H0 ;  /* 0x20000086ff047230 */ /* 0x100fe20000004100 */
[----:B------:R-:W-:Y:S01]  /*11020*/  FMUL.FTZ R5, R21, R18 ;  /* 0x0000001215057220 */ /* 0x000fe20000410000 */
[----:B------:R-:W-:Y:S01]  /*11030*/  HADD2.F32 R9, -RZ, R9.H1_H1 ;  /* 0x30000009ff097230 */ /* 0x000fe20000004100 */
[----:B------:R-:W-:Y:S01]  /*11040*/  FFMA.FTZ R32, R7, R10, R6 ;  /* 0x0000000a07207223 */ /* 0x000fe20000010006 */
[----:B------:R-:W-:Y:S01]  /*11050*/  HADD2.F32 R7, -RZ, R135.H0_H0 ;  /* 0x20000087ff077230 */ /* 0x000fe20000004100 */
[-C--:B------:R-:W-:Y:S01]  /*11060*/  FMUL.FTZ R6, R24, R4.reuse ;  /* 0x0000000418067220 */ /* 0x080fe20000410000 */
[----:B------:R-:W-:Y:S01]  /*11070*/  HADD2.F32 R0, -RZ, R134.H1_H1 ;  /* 0x30000086ff007230 */ /* 0x000fe20000004100 */
[----:B------:R-:W-:Y:S01]  /*11080*/  FFMA.FTZ R30, R9, R41, R5 ;  /* 0x00000029091e7223 */ /* 0x000fe20000010005 */
[----:B------:R-:W-:Y:S01]  /*11090*/  HADD2.F32 R8, -RZ, R35.H0_H0 ;  /* 0x20000023ff087230 */ /* 0x000fe20000004100 */
[C---:B------:R-:W-:Y:S01]  /*110a0*/  FFMA.FTZ R28, R11.reuse, R7, R6 ;  /* 0x000000070b1c7223 */ /* 0x040fe20000010006 */
[----:B------:R-:W-:Y:S01]  /*110b0*/  HADD2.F32 R6, -RZ, R29.H0_H0 ;  /* 0x2000001dff067230 */ /* 0x000fe20000004100 */
[----:B------:R-:W-:Y:S01]  /*110c0*/  FMUL.FTZ R17, R11, R4 ;  /* 0x000000040b117220 */ /* 0x000fe20000410000 */
[----:B------:R-:W-:Y:S01]  /*110d0*/  HADD2.F32 R4, -RZ, R135.H1_H1 ;  /* 0x30000087ff047230 */ /* 0x000fe20000004100 */
[----:B------:R-:W-:-:S02]  /*110e0*/  FMUL.FTZ R5, R23, R0 ;  /* 0x0000000017057220 */ /* 0x000fc40000410000 */
[----:B------:R-:W-:Y:S02]  /*110f0*/  FMUL.FTZ R16, R12, R0 ;  /* 0x000000000c107220 */ /* 0x000fe40000410000 */
[-C--:B------:R-:W-:Y:S02]  /*11100*/  FMUL.FTZ R0, R26, R6.reuse ;  /* 0x000000061a007220 */ /* 0x080fe40000410000 */
[C---:B------:R-:W-:Y:S02]  /*11110*/  FMUL.FTZ R6, R15.reuse, R6 ;  /* 0x000000060f067220 */ /* 0x040fe40000410000 */
[----:B------:R-:W-:Y:S02]  /*11120*/  FFMA.FTZ R15, R15, R38, R0 ;  /* 0x000000260f0f7223 */ /* 0x000fe40000010000 */
[----:B------:R-:W-:Y:S02]  /*11130*/  FMUL.FTZ R18, R9, R18 ;  /* 0x0000001209127220 */ /* 0x000fe40000410000 */
[----:B------:R-:W-:-:S02]  /*11140*/  FFMA.FTZ R29, R12, R4, R5 ;  /* 0x000000040c1d7223 */ /* 0x000fc40000010005 */
[-C--:B------:R-:W-:Y:S02]  /*11150*/  FMUL.FTZ R0, R14, R8.reuse ;  /* 0x000000080e007220 */ /* 0x080fe40000410000 */
[----:B------:R-:W-:Y:S02]  /*11160*/  FMUL.FTZ R5, R25, R8 ;  /* 0x0000000819057220 */ /* 0x000fe40000410000 */
        /* <DEDUP_REMOVED lines=11> */
[----:B------:R-:W-:-:S02]  /*11220*/  FFMA.FTZ R0, R25, R39, -R0 ;  /* 0x0000002719007223 */ /* 0x000fc40000010800 */
[----:B------:R-:W-:Y:S01]  /*11230*/  FFMA.FTZ R14, R14, R39, R5 ;  /* 0x000000270e0e7223 */ /* 0x000fe20000010005 */
[----:B------:R-:W-:Y:S02]  /*11240*/  F2FP.PACK_AB R8, R6, R13 ;  /* 0x0000000d0608723e */ /* 0x000fe400000000ff */
[----:B------:R-:W-:Y:S02]  /*11250*/  F2FP.PACK_AB R10, R0, R10 ;  /* 0x0000000a000a723e */ /* 0x000fe400000000ff */
[----:B------:R-:W-:Y:S02]  /*11260*/  F2FP.PACK_AB R5, R30, R32 ;  /* 0x000000201e05723e */ /* 0x000fe400000000ff */
[----:B------:R-:W-:Y:S01]  /*11270*/  F2FP.PACK_AB R6, R14, R29 ;  /* 0x0000001d0e06723e */ /* 0x000fe200000000ff */
[----:B------:R1:W-:Y:S04]  /*11280*/  STS.128 [R36+0x8080], R8 ;  /* 0x0080800824007388 */ /* 0x0003e80000000c00 */
[----:B------:R1:W-:Y:S02]  /*11290*/  STS.128 [R33+0x8080], R4 ;  /* 0x0080800421007388 */ /* 0x0003e40000000c00 */
.L_x_1224:
[----:B------:R-:W-:Y:S05]  /*112a0*/  BSYNC B2 ;  /* 0x0000000000027941 */ /* 0x000fea0003800000 */
.L_x_1178:
[----:B-1----:R-:W-:Y:S01]  /*112b0*/  SHF.R.S32.HI R7, RZ, 0x4, R140 ;  /* 0x00000004ff077819 */ /* 0x002fe2000001148c */
[----:B------:R-:W-:Y:S01]  /*112c0*/  IMAD.SHL.U32 R6, R64, 0x40, RZ ;  /* 0x0000004040067824 */ /* 0x000fe200078e00ff */
[----:B------:R-:W-:-:S04]  /*112d0*/  DEPBAR.LE SB0, 0x0 ;  /* 0x000080000000791a */ /* 0x000fc80000000000 */
[----:B------:R-:W-:Y:S01]  /*112e0*/  LEA.HI R0, R140, R7, RZ, 0x1 ;  /* 0x000000078c007211 */ /* 0x000fe200078f08ff */
[----:B------:R-:W-:Y:S01]  /*112f0*/  IMAD.SHL.U32 R4, R138, 0x40, RZ ;  /* 0x000000408a047824 */ /* 0x000fe200078e00ff */
[----:B------:R-:W-:Y:S01]  /*11300*/  LOP3.LUT P0, RZ, R64, 0x2, RZ, 0xc0, !PT ;  /* 0x0000000240ff7812 */ /* 0x000fe2000780c0ff */
[----:B------:R-:W-:Y:S01]  /*11310*/  IMAD.SHL.U32 R5, R139, 0x40, RZ ;  /* 0x000000408b057824 */ /* 0x000fe200078e00ff */
[----:B------:R-:W-:Y:S01]  /*11320*/  LOP3.LUT R0, R0, 0xfffffffe, RZ, 0xc0, !PT ;  /* 0xfffffffe00007812 */ /* 0x000fe200078ec0ff */
[----:B------:R-:W-:Y:S01]  /*11330*/  IMAD.SHL.U32 R8, R65, 0x8, RZ ;  /* 0x0000000841087824 */ /* 0x000fe200078e00ff */
[----:B------:R-:W-:Y:S01]  /*11340*/  LOP3.LUT R4, R4, 0x1c0, RZ, 0xc0, !PT ;  /* 0x000001c004047812 */ /* 0x000fe200078ec0ff */
[----:B------:R-:W-:Y:S01]  /*11350*/  IMAD.MOV.U32 R24, RZ, RZ, R152 ;  /* 0x000000ffff187224 */ /* 0x000fe200078e0098 */
[----:B------:R-:W-:Y:S01]  /*11360*/  LOP3.LUT R118, R5, 0xfffffe00, RZ, 0xc0, !PT ;  /* 0xfffffe0005767812 */ /* 0x000fe200078ec0ff */
[----:B------:R-:W-:Y:S01]  /*11370*/  IMAD.IADD R7, R7, 0x1, -R0 ;  /* 0x0000000107077824 */ /* 0x000fe200078e0a00 */
[----:B------:R-:W-:Y:S01]  /*11380*/  LOP3.LUT R0, R6, 0x1c0, RZ, 0xc0, !PT ;  /* 0x000001c006007812 */ /* 0x000fe200078ec0ff */
[----:B------:R-:W-:Y:S01]  /*11390*/  IMAD.MOV.U32 R25, RZ, RZ, R153 ;  /* 0x000000ffff197224 */ /* 0x000fe200078e0099 */
[----:B------:R-:W-:Y:S01]  /*113a0*/  ULDC.64 UR4, c[0x0][0x208] ;  /* 0x0000820000047ab9 */ /* 0x000fe20000000a00 */
[----:B------:R-:W-:Y:S01]  /*113b0*/  IMAD.SHL.U32 R6, R7, 0x8, RZ ;  /* 0x0000000807067824 */ /* 0x000fe200078e00ff */
[----:B------:R-:W-:Y:S01]  /*113c0*/  LOP3.LUT R5, R0, 0x8, R8, 0xf8, !PT ;  /* 0x0000000800057812 */ /* 0x000fe200078ef808 */
[----:B------:R-:W-:Y:S01]  /*113d0*/  IMAD.MOV.U32 R24, RZ, RZ, R150 ;  /* 0x000000ffff187224 */ /* 0x000fe200078e0096 */
[----:B------:R-:W-:Y:S01]  /*113e0*/  SHF.R.U32.HI R0, RZ, 0x3, R0 ;  /* 0x00000003ff007819 */ /* 0x000fe20000011600 */
[----:B------:R-:W-:Y:S01]  /*113f0*/  USHF.L.U32 UR9, UR4, 0x5, URZ ;  /* 0x0000000504097899 */ /* 0x000fe2000800063f */
[----:B------:R-:W-:Y:S01]  /*11400*/  LOP3.LUT R8, R4, 0x8, R6, 0xf8, !PT ;  /* 0x0000000804087812 */ /* 0x000fe200078ef806 */
[----:B------:R-:W-:Y:S01]  /*11410*/  UMOV UR6, 0x5 ;  /* 0x0000000500067882 */ /* 0x000fe20000000000 */
[----:B------:R-:W-:Y:S01]  /*11420*/  SHF.R.U32.HI R6, RZ, 0x3, R4 ;  /* 0x00000003ff067819 */ /* 0x000fe20000011604 */
[----:B------:R-:W-:Y:S01]  /*11430*/  IMAD R4, R142, 0x400, R118 ;  /* 0x000004008e047824 */ /* 0x000fe200078e0276 */
[----:B------:R-:W-:Y:S01]  /*11440*/  LOP3.LUT R0, R5, R0, RZ, 0x3c, !PT ;  /* 0x0000000005007212 */ /* 0x000fe200078e3cff */
[----:B------:R-:W-:Y:S01]  /*11450*/  USHF.L.U64.HI UR8, UR4, UR6, UR5 ;  /* 0x0000000604087299 */ /* 0x000fe20008010205 */
[----:B------:R-:W-:Y:S01]  /*11460*/  LOP3.LUT R117, R8, R6, RZ, 0x3c, !PT ;  /* 0x0000000608757212 */ /* 0x000fe200078e3cff */
[----:B------:R-:W-:Y:S04]  /*11470*/  STL.64 [R1+0x38], R24 ;  /* 0x0000381801007387 */ /* 0x000fe80000100a00 */
[----:B------:R-:W-:Y:S01]  /*11480*/  BAR.SYNC.DEFER_BLOCKING 0x0 ;  /* 0x0000000000007b1d */ /* 0x000fe20000010000 */
[----:B------:R-:W-:Y:S01]  /*11490*/  IMAD R0, R7, 0x200, R0 ;  /* 0x0000020007007824 */ /* 0x000fe200078e0200 */
[----:B------:R-:W-:Y:S01]  /*114a0*/  LOP3.LUT P5, RZ, R181, 0x40, RZ, 0xc0, !PT ;  /* 0x00000040b5ff7812 */ /* 0x000fe200078ac0ff */
[----:B------:R-:W-:Y:S01]  /*114b0*/  IMAD.IADD R4, R117, 0x1, R4 ;  /* 0x0000000175047824 */ /* 0x000fe200078e0204 */
[----:B------:R-:W-:Y:S01]  /*114c0*/  LOP3.LUT P4, RZ, R181, 0x80, RZ, 0xc0, !PT ;  /* 0x00000080b5ff7812 */ /* 0x000fe2000788c0ff */
[----:B------:R-:W-:Y:S01]  /*114d0*/  IMAD.SHL.U32 R220, R0, 0x2, RZ ;  /* 0x0000000200dc7824 */ /* 0x000fe200078e00ff */
[C---:B------:R-:W-:Y:S01]  /*114e0*/  ISETP.LT.OR P2, PT, R119.reuse, 0x1, P5 ;  /* 0x000000017700780c */ /* 0x040fe20002f41670 */
[----:B------:R-:W-:Y:S01]  /*114f0*/  IMAD.SHL.U32 R227, R4, 0x2, RZ ;  /* 0x0000000204e37824 */ /* 0x000fe200078e00ff */
[----:B------:R-:W-:Y:S01]  /*11500*/  ISETP.LT.OR P3, PT, R119, 0x11, P4 ;  /* 0x000000117700780c */ /* 0x000fe20002761670 */
[----:B------:R-:W-:Y:S01]  /*11510*/  IMAD.SHL.U32 R239, R239, 0x2, RZ ;  /* 0x00000002efef7824 */ /* 0x000fe200078e00ff */
[C---:B------:R-:W-:Y:S01]  /*11520*/  IADD3 R0, R220.reuse, 0x5080, RZ ;  /* 0x00005080dc007810 */ /* 0x040fe20007ffe0ff */
[--C-:B------:R-:W-:Y:S01]  /*11530*/  IMAD R229, R3, 0x2, R227.reuse ;  /* 0x0000000203e57824 */ /* 0x100fe200078e02e3 */
[----:B------:R-:W-:Y:S01]  /*11540*/  IADD3 R231, R220, 0x50a0, RZ ;  /* 0x000050a0dce77810 */ /* 0x000fe20007ffe0ff */
[----:B------:R-:W-:Y:S01]  /*11550*/  IMAD R228, R2, 0x2, R227 ;  /* 0x0000000202e47824 */ /* 0x000fe200078e02e3 */
[----:B------:R-:W-:Y:S01]  /*11560*/  @P0 IADD3 R231, R0, -0x20, RZ ;  /* 0xffffffe000e70810 */ /* 0x000fe20007ffe0ff */
[----:B------:R-:W-:-:S02]  /*11570*/  IMAD R0, R136, c[0x0][0x208], RZ ;  /* 0x0000820088007a24 */ /* 0x000fc400078e02ff */
[----:B------:R-:W-:Y:S01]  /*11580*/  IMAD R230, R2, 0x2, R229 ;  /* 0x0000000202e67824 */ /* 0x000fe200078e02e5 */
[----:B------:R-:W-:Y:S01]  /*11590*/  IADD3 R237, R231, 0x800, RZ ;  /* 0x00000800e7ed7810 */ /* 0x000fe20007ffe0ff */
[----:B------:R-:W-:Y:S01]  /*115a0*/  IMAD R0, R125, c[0x0][0x20c], R0 ;  /* 0x000083007d007a24 */ /* 0x000fe200078e0200 */
[----:B------:R-:W-:Y:S01]  /*115b0*/  IADD3 R236, R231, 0x1000, RZ ;  /* 0x00001000e7ec7810 */ /* 0x000fe20007ffe0ff */
[----:B------:R-:W-:Y:S01]  /*115c0*/  IMAD R232, R3, 0x2, R228 ;  /* 0x0000000203e87824 */ /* 0x000fe200078e02e4 */
[C---:B------:R-:W-:Y:S01]  /*115d0*/  IADD3 R235, R231.reuse, 0x1800, RZ ;  /* 0x00001800e7eb7810 */ /* 0x040fe20007ffe0ff */
[----:B------:R-:W-:Y:S01]  /*115e0*/  LDSM.16.M88.4 R4, [R220+0x5080] ;  /* 0x00508000dc04783b */ /* 0x000fe20000000200 */
[C---:B------:R-:W-:Y:S02]  /*115f0*/  IADD3 R234, R231.reuse, 0x2000, RZ ;  /* 0x00002000e7ea7810 */ /* 0x040fe40007ffe0ff */
[----:B------:R-:W-:Y:S01]  /*11600*/  IADD3 R233, R231, 0x2800, RZ ;  /* 0x00002800e7e97810 */ /* 0x000fe20007ffe0ff */
[----:B---3--:R-:W1:Y:S04]  /*11610*/  LDSM.16.M88.4 R12, [R227+0x8080] ;  /* 0x00808000e30c783b */ /* 0x008e680000000200 */
[----:B------:R-:W2:Y:S04]  /*11620*/  LDSM.16.M88.4 R8, [R227+0xa080] ;  /* 0x00a08000e308783b */ /* 0x000ea80000000200 */
[----:B------:R-:W3:Y:S04]  /*11630*/  LDSM.16.M88.4 R16, [R220+0x5880] ;  /* 0x00588000dc10783b */ /* 0x000ee80000000200 */
[----:B------:R-:W4:Y:S04]  /*11640*/  LDSM.16.M88.4 R20, [R220+0x6080] ;  /* 0x00608000dc14783b */ /* 0x000f280000000200 */
[----:B------:R-:W-:Y:S04]  /*11650*/  LDSM.16.M88.4 R44, [R231+0x1000] ;  /* 0x00100000e72c783b */ /* 0x000fe80000000200 */
[----:B------:R-:W-:Y:S04]  /*11660*/  LDSM.16.M88.4 R36, [R231+0x800] ;  /* 0x00080000e724783b */ /* 0x000fe80000000200 */
[----:B------:R-:W-:Y:S01]  /*11670*/  LDSM.16.M88.4 R40, [R231] ;  /* 0x00000000e728783b */ /* 0x000fe20000000200 */
[-C--:B-1----:R-:W-:Y:S08]  /*11680*/  HMMA.16816.F32 R104, R12, R6.reuse, RZ ;  /* 0x000000060c68723c */ /* 0x082ff000000018ff */
[----:B--2---:R-:W-:Y:S07]  /*11690*/  HMMA.16816.F32 R60, R8, R6, RZ ;  /* 0x00000006083c723c */ /* 0x004fee00000018ff */
[----:B------:R-:W-:Y:S01]  /*116a0*/  IMAD.WIDE.U32 R6, R125, c[0x0][0x208], RZ ;  /* 0x000082007d067a25 */ /* 0x000fe200078e00ff */
[----:B------:R-:W-:Y:S03]  /*116b0*/  HMMA.16816.F32 R92, R12, R4, RZ ;  /* 0x000000040c5c723c */ /* 0x000fe600000018ff */
[----:B------:R-:W-:-:S02]  /*116c0*/  IMAD.IADD R0, R7, 0x1, R0 ;  /* 0x0000000107007824 */ /* 0x000fc400078e0200 */
[----:B------:R-:W-:-:S03]  /*116d0*/  IMAD.WIDE.U32 R6, R6, 0x30, R24 ;  /* 0x0000003006067825 */ /* 0x000fc600078e0018 */
[----:B------:R-:W-:Y:S01]  /*116e0*/  HMMA.16816.F32 R52, R8, R4, RZ ;  /* 0x000000040834723c */ /* 0x000fe200000018ff */
[----:B------:R-:W-:-:S04]  /*116f0*/  IMAD R0, R0, 0x30, RZ ;  /* 0x0000003000007824 */ /* 0x000fc800078e02ff */
[----:B------:R-:W-:Y:S02]  /*11700*/  IMAD.IADD R0, R7, 0x1, R0 ;  /* 0x0000000107007824 */ /* 0x000fe400078e0200 */
[C---:B------:R-:W-:Y:S01]  /*11710*/  LEA R4, P0, R6.reuse, c[0x0][0x1f8], 0x1 ;  /* 0x00007e0006047a11 */ /* 0x040fe200078008ff */
[----:B------:R-:W-:Y:S01]  /*11720*/  IMAD.U32 R7, RZ, RZ, UR9 ;  /* 0x00000009ff077e24 */ /* 0x000fe2000f8e00ff */
[----:B---3--:R-:W-:Y:S02]  /*11730*/  HMMA.16816.F32 R88, R12, R16, RZ ;  /* 0x000000100c58723c */ /* 0x008fe400000018ff */
[----:B------:R-:W-:Y:S01]  /*11740*/  LEA.HI.X R5, R6, c[0x0][0x1fc], R0, 0x1, P0 ;  /* 0x00007f0006057a11 */ /* 0x000fe200000f0c00 */
[----:B------:R-:W-:Y:S01]  /*11750*/  IMAD.MOV.U32 R0, RZ, RZ, 0x40 ;  /* 0x00000040ff007424 */ /* 0x000fe200078e00ff */
[----:B------:R-:W-:-:S04]  /*11760*/  IADD3 R24, P1, P0, R7, 0x80, R4 ;  /* 0x0000008007187810 */ /* 0x000fc8000783e004 */
[C---:B------:R-:W-:Y:S01]  /*11770*/  HMMA.16816.F32 R32, R8.reuse, R16, RZ ;  /* 0x000000100820723c */ /* 0x040fe200000018ff */
[----:B------:R-:W-:Y:S02]  /*11780*/  IADD3.X R25, RZ, UR8, R5, P1, P0 ;  /* 0x00000008ff197c10 */ /* 0x000fe40008fe0405 */
[----:B------:R-:W-:Y:S02]  /*11790*/  IADD3 R6, P0, R4, UR9, RZ ;  /* 0x0000000904067c10 */ /* 0x000fe4000ff1e0ff */
[----:B------:R-:W-:Y:S02]  /*117a0*/  ISETP.LT.OR P1, PT, R119, 0x1, P4 ;  /* 0x000000017700780c */ /* 0x000fe40002721670 */
[----:B------:R-:W-:Y:S01]  /*117b0*/  IADD3.X R7, R5, UR8, RZ, P0, !PT ;  /* 0x0000000805077c10 */ /* 0x000fe200087fe4ff */
[----:B------:R-:W-:Y:S01]  /*117c0*/  HMMA.16816.F32 R56, R8, R18, RZ ;  /* 0x000000120838723c */ /* 0x000fe200000018ff */
[----:B------:R-:W-:-:S07]  /*117d0*/  ISETP.LT.OR P0, PT, R119, 0x11, P5 ;  /* 0x000000117700780c */ /* 0x000fce0002f01670 */
[----:B------:R-:W-:Y:S01]  /*117e0*/  HMMA.16816.F32 R100, R12, R18, RZ ;  /* 0x000000120c64723c */ /* 0x000fe200000018ff */
[----:B------:R-:W1:Y:S07]  /*117f0*/  LDSM.16.M88.4 R16, [R229+0xa080] ;  /* 0x00a08000e510783b */ /* 0x000e6e0000000200 */
[-C--:B----4-:R-:W-:Y:S08]  /*11800*/  HMMA.16816.F32 R28, R8, R20.reuse, RZ ;  /* 0x00000014081c723c */ /* 0x090ff000000018ff */
[----:B------:R-:W-:Y:S08]  /*11810*/  HMMA.16816.F32 R80, R12, R20, RZ ;  /* 0x000000140c50723c */ /* 0x000ff000000018ff */
[-C--:B------:R-:W-:Y:S08]  /*11820*/  HMMA.16816.F32 R48, R8, R22.reuse, RZ ;  /* 0x000000160830723c */ /* 0x080ff000000018ff */
[----:B------:R-:W-:Y:S01]  /*11830*/  HMMA.16816.F32 R96, R12, R22, RZ ;  /* 0x000000160c60723c */ /* 0x000fe200000018ff */
[----:B------:R-:W2:Y:S04]  /*11840*/  LDSM.16.M88.4 R20, [R229+0x8080] ;  /* 0x00808000e514783b */ /* 0x000ea80000000200 */
[----:B------:R-:W-:Y:S01]  /*11850*/  @!PT LDS RZ, [RZ] ;  /* 0x00000000fffff984 */ /* 0x000fe20000000800 */
[----:B------:R-:W-:Y:S01]  /*11860*/  @!PT LDS RZ, [RZ] ;  /* 0x00000000fffff984 */ /* 0x000fe20000000800 */
[----:B------:R-:W-:Y:S01]  /*11870*/  @!PT LDS RZ, [RZ] ;  /* 0x00000000fffff984 */ /* 0x000fe20000000800 */
[----:B------:R3:W-:Y:S01]  /*11880*/  LDGSTS.E.BYPASS.LTC128B.128 [R239+0x2080], [R4.64], !P2 ;  /* 0x0208000004ef7fae */ /* 0x0007e2000d101d4e */
[----:B------:R-:W-:-:S03]  /*11890*/  LOP3.LUT P2, RZ, R64, 0x4, RZ, 0xc0, !PT ;  /* 0x0000000440ff7812 */ /* 0x000fc6000784c0ff */
[----:B------:R3:W-:Y:S01]  /*118a0*/  LDGSTS.E.BYPASS.LTC128B.128 [R239+0x3880], [R4.64+0x80], !P1 ;  /* 0x0388008004ef7fae */ /* 0x0007e2000c901d4e */
[----:B------:R-:W-:Y:S01]  /*118b0*/  ISETP.LT.OR P1, PT, R119, 0x21, P5 ;  /* 0x000000217700780c */ /* 0x000fe20002f21670 */
[C---:B-1----:R-:W-:Y:S01]  /*118c0*/  HMMA.16816.F32 R84, R16.reuse, R44, R28 ;  /* 0x0000002c1054723c */ /* 0x042fe2000000181c */
[----:B------:R-:W-:Y:S01]  /*118d0*/  SEL R0, R0, 0xffffffc0, !P2 ;  /* 0xffffffc000007807 */ /* 0x000fe20005000000 */
[----:B------:R1:W-:Y:S04]  /*118e0*/  LDGSTS.E.BYPASS.LTC128B.128 [R239+0x2880], [R6.64], !P0 ;  /* 0x0288000006ef7fae */ /* 0x0003e8000c101d4e */
[----:B------:R-:W-:Y:S01]  /*118f0*/  IMAD.IADD R226, R220, 0x1, R0 ;  /* 0x00000001dce27824 */ /* 0x000fe200078e0200 */
[----:B------:R4:W-:Y:S01]  /*11900*/  LDGSTS.E.BYPASS.LTC128B.128 [R239+0x4080], [R24.64], !P3 ;  /* 0x0408000018ef7fae */ /* 0x0009e2000d901d4e */
[----:B------:R-:W-:Y:S01]  /*11910*/  HMMA.16816.F32 R108, R16, R36, R32 ;  /* 0x00000024106c723c */ /* 0x000fe20000001820 */
[----:B------:R-:W-:Y:S01]  /*11920*/  IMAD.IADD R225, R0, 0x1, R231 ;  /* 0x0000000100e17824 */ /* 0x000fe200078e02e7 */
[----:B------:R-:W-:-:S06]  /*11930*/  LOP3.LUT R0, R117, R118, RZ, 0xfc, !PT ;  /* 0x0000007675007212 */ /* 0x000fcc00078efcff */
[C---:B------:R-:W-:Y:S08]  /*11940*/  HMMA.16816.F32 R112, R16.reuse, R40, R52 ;  /* 0x000000281070723c */ /* 0x040ff00000001834 */
[----:B------:R-:W-:Y:S01]  /*11950*/  HMMA.16816.F32 R76, R16, R42, R60 ;  /* 0x0000002a104c723c */ /* 0x000fe2000000183c */
[----:B---3--:R-:W-:-:S04]  /*11960*/  IADD3 R4, P0, R6, UR9, RZ ;  /* 0x0000000906047c10 */ /* 0x008fc8000ff1e0ff */
[----:B------:R-:W-:Y:S02]  /*11970*/  IADD3.X R5, R7, UR8, RZ, P0, !PT ;  /* 0x0000000807057c10 */ /* 0x000fe400087fe4ff */
[----:B------:R-:W-:Y:S01]  /*11980*/  ISETP.LT.OR P0, PT, R119, 0x21, P4 ;  /* 0x000000217700780c */ /* 0x000fe20002701670 */
[C---:B------:R-:W-:Y:S02]  /*11990*/  HMMA.16816.F32 R72, R16.reuse, R38, R56 ;  /* 0x000000261048723c */ /* 0x040fe40000001838 */
[----:B------:R1:W-:Y:S06]  /*119a0*/  LDGSTS.E.BYPASS.LTC128B.128 [R239+0x3080], [R4.64], !P1 ;  /* 0x0308000004ef7fae */ /* 0x0003ec000c901d4e */
[----:B------:R-:W-:Y:S04]  /*119b0*/  HMMA.16816.F32 R68, R16, R46, R48 ;  /* 0x0000002e1044723c */ /* 0x000fe80000001830 */
[----:B------:R1:W-:Y:S01]  /*119c0*/  LDGSTS.E.BYPASS.LTC128B.128 [R239+0x4880], [R4.64+0x80], !P0 ;  /* 0x0488008004ef7fae */ /* 0x0003e2000c101d4e */
[----:B------:R-:W-:-:S03]  /*119d0*/  ISETP.GT.AND P0, PT, R125, UR7, PT ;  /* 0x000000077d007c0c */ /* 0x000fc6000bf04270 */
[----:B------:R-:W-:Y:S01]  /*119e0*/  LDSM.16.M88.4 R8, [R228+0xa080] ;  /* 0x00a08000e408783b */ /* 0x000fe20000000200 */
[C---:B--2---:R-:W-:Y:S03]  /*119f0*/  HMMA.16816.F32 R64, R20.reuse, R40, R92 ;  /* 0x000000281440723c */ /* 0x044fe6000000185c */
[----:B------:R-:W2:Y:S04]  /*11a00*/  LDSM.16.M88.4 R28, [R226+0x5080] ;  /* 0x00508000e21c783b */ /* 0x000ea80000000200 */
[----:B----4-:R-:W3:Y:S01]  /*11a10*/  LDSM.16.M88.4 R24, [R226+0x5880] ;  /* 0x00588000e218783b */ /* 0x010ee20000000200 */
[C---:B------:R-:W-:Y:S03]  /*11a20*/  HMMA.16816.F32 R52, R20.reuse, R36, R88 ;  /* 0x000000241434723c */ /* 0x040fe60000001858 */
[----:B------:R-:W4:Y:S04]  /*11a30*/  LDSM.16.M88.4 R32, [R226+0x6080] ;  /* 0x00608000e220783b */ /* 0x000f280000000200 */
[----:B------:R-:W3:Y:S01]  /*11a40*/  LDSM.16.M88.4 R12, [R228+0x8080] ;  /* 0x00808000e40c783b */ /* 0x000ee20000000200 */
[C---:B------:R-:W-:Y:S03]  /*11a50*/  HMMA.16816.F32 R40, R20.reuse, R42, R104 ;  /* 0x0000002a1428723c */ /* 0x040fe60000001868 */
[----:B------:R-:W-:Y:S04]  /*11a60*/  LDSM.16.M88.4 R60, [R225+0x800] ;  /* 0x00080000e13c783b */ /* 0x000fe80000000200 */
[----:B-1----:R-:W-:Y:S01]  /*11a70*/  LDSM.16.M88.4 R4, [R230+0xa080] ;  /* 0x00a08000e604783b */ /* 0x002fe20000000200 */
[C---:B------:R-:W-:Y:S03]  /*11a80*/  HMMA.16816.F32 R16, R20.reuse, R38, R100 ;  /* 0x000000261410723c */ /* 0x040fe60000001864 */
[----:B------:R-:W1:Y:S04]  /*11a90*/  LDSM.16.M88.4 R36, [R225] ;  /* 0x00000000e124783b */ /* 0x000e680000000200 */
[----:B------:R-:W1:Y:S01]  /*11aa0*/  LDSM.16.M88.4 R56, [R225+0x1000] ;  /* 0x00100000e138783b */ /* 0x000e620000000200 */
[C---:B------:R-:W-:Y:S03]  /*11ab0*/  HMMA.16816.F32 R48, R20.reuse, R44, R80 ;  /* 0x0000002c1430723c */ /* 0x040fe60000001850 */
[----:B------:R-:W0:Y:S05]  /*11ac0*/  LDGDEPBAR ;  /* 0x00000000000079af */ /* 0x000e2a0000000000 */
[----:B------:R-:W-:Y:S01]  /*11ad0*/  HMMA.16816.F32 R44, R20, R46, R96 ;  /* 0x0000002e142c723c */ /* 0x000fe20000001860 */
[----:B------:R-:W1:Y:S07]  /*11ae0*/  LDSM.16.M88.4 R20, [R230+0x8080] ;  /* 0x00808000e614783b */ /* 0x000e6e0000000200 */
[C---:B--2---:R-:W-:Y:S08]  /*11af0*/  HMMA.16816.F32 R88, R8.reuse, R28, R112 ;  /* 0x0000001c0858723c */ /* 0x044ff00000001870 */
[C---:B---3--:R-:W-:Y:S08]  /*11b00*/  HMMA.16816.F32 R92, R8.reuse, R24, R108 ;  /* 0x00000018085c723c */ /* 0x048ff0000000186c */
[C---:B------:R-:W-:Y:S08]  /*11b10*/  HMMA.16816.F32 R80, R8.reuse, R30, R76 ;  /* 0x0000001e0850723c */ /* 0x040ff0000000184c */
[C---:B------:R-:W-:Y:S08]  /*11b20*/  HMMA.16816.F32 R72, R8.reuse, R26, R72 ;  /* 0x0000001a0848723c */ /* 0x040ff00000001848 */
[C---:B----4-:R-:W-:Y:S08]  /*11b30*/  HMMA.16816.F32 R84, R8.reuse, R32, R84 ;  /* 0x000000200854723c */ /* 0x050ff00000001854 */
[----:B------:R-:W-:Y:S08]  /*11b40*/  HMMA.16816.F32 R76, R8, R34, R68 ;  /* 0x00000022084c723c */ /* 0x000ff00000001844 */
[C---:B------:R-:W-:Y:S08]  /*11b50*/  HMMA.16816.F32 R8, R12.reuse, R28, R64 ;  /* 0x0000001c0c08723c */ /* 0x040ff00000001840 */
[C---:B------:R-:W-:Y:S01]  /*11b60*/  HMMA.16816.F32 R68, R12.reuse, R30, R40 ;  /* 0x0000001e0c44723c */ /* 0x040fe20000001828 */
[----:B------:R-:W-:Y:S07]  /*11b70*/  LDSM.16.M88.4 R28, [R220+0x6880] ;  /* 0x00688000dc1c783b */ /* 0x000fee0000000200 */
[C---:B------:R-:W-:Y:S01]  /*11b80*/  HMMA.16816.F32 R112, R12.reuse, R26, R16 ;  /* 0x0000001a0c70723c */ /* 0x040fe20000001810 */
[----:B------:R-:W2:Y:S07]  /*11b90*/  LDSM.16.M88.4 R16, [R227+0xe080] ;  /* 0x00e08000e310783b */ /* 0x000eae0000000200 */
[C---:B------:R-:W-:Y:S01]  /*11ba0*/  HMMA.16816.F32 R104, R12.reuse, R24, R52 ;  /* 0x000000180c68723c */ /* 0x040fe20000001834 */
[----:B------:R-:W3:Y:S04]  /*11bb0*/  LDSM.16.M88.4 R24, [R220+0x7080] ;  /* 0x00708000dc18783b */ /* 0x000ee80000000200 */
[----:B------:R-:W-:Y:S03]  /*11bc0*/  LDSM.16.M88.4 R52, [R231+0x1800] ;  /* 0x00180000e734783b */ /* 0x000fe60000000200 */
[C---:B------:R-:W-:Y:S01]  /*11bd0*/  HMMA.16816.F32 R108, R12.reuse, R32, R48 ;  /* 0x000000200c6c723c */ /* 0x040fe20000001830 */
[----:B------:R-:W-:Y:S07]  /*11be0*/  LDSM.16.M88.4 R48, [R231+0x2000] ;  /* 0x00200000e730783b */ /* 0x000fee0000000200 */
[----:B------:R-:W-:Y:S01]  /*11bf0*/  HMMA.16816.F32 R44, R12, R34, R44 ;  /* 0x000000220c2c723c */ /* 0x000fe2000000182c */
[----:B------:R-:W4:Y:S07]  /*11c00*/  LDSM.16.M88.4 R12, [R220+0x7880] ;  /* 0x00788000dc0c783b */ /* 0x000f2e0000000200 */
[C---:B-1----:R-:W-:Y:S08]  /*11c10*/  HMMA.16816.F32 R40, R4.reuse, R36, R88 ;  /* 0x000000240428723c */ /* 0x042ff00000001858 */
[C---:B------:R-:W-:Y:S08]  /*11c20*/  HMMA.16816.F32 R64, R4.reuse, R60, R92 ;  /* 0x0000003c0440723c */ /* 0x040ff0000000185c */
[C---:B------:R-:W-:Y:S08]  /*11c30*/  HMMA.16816.F32 R32, R4.reuse, R38, R80 ;  /* 0x000000260420723c */ /* 0x040ff00000001850 */
[C---:B------:R-:W-:Y:S08]  /*11c40*/  HMMA.16816.F32 R72, R4.reuse, R62, R72 ;  /* 0x0000003e0448723c */ /* 0x040ff00000001848 */
[----:B------:R-:W-:Y:S08]  /*11c50*/  HMMA.16816.F32 R100, R4, R56, R84 ;  /* 0x000000380464723c */ /* 0x000ff00000001854 */
[----:B------:R-:W-:Y:S01]  /*11c60*/  HMMA.16816.F32 R92, R20, R36, R8 ;  /* 0x00000024145c723c */ /* 0x000fe20000001808 */
[----:B------:R-:W1:Y:S07]  /*11c70*/  LDSM.16.M88.4 R8, [R227+0xc080] ;  /* 0x00c08000e308783b */ /* 0x000e6e0000000200 */
[----:B------:R-:W-:Y:S01]  /*11c80*/  HMMA.16816.F32 R96, R4, R58, R76 ;  /* 0x0000003a0460723c */ /* 0x000fe2000000184c */
[----:B------:R-:W1:Y:S07]  /*11c90*/  LDSM.16.M88.4 R4, [R229+0xe080] ;  /* 0x00e08000e504783b */ /* 0x000e6e0000000200 */
[C---:B------:R-:W-:Y:S01]  /*11ca0*/  HMMA.16816.F32 R84, R20.reuse, R38, R68 ;  /* 0x000000261454723c */ /* 0x040fe20000001844 */
[----:B------:R-:W1:Y:S07]  /*11cb0*/  LDSM.16.M88.4 R68, [R231+0x2800] ;  /* 0x00280000e744783b */ /* 0x000e6e0000000200 */
[C---:B------:R-:W-:Y:S08]  /*11cc0*/  HMMA.16816.F32 R88, R20.reuse, R60, R104 ;  /* 0x0000003c1458723c */ /* 0x040ff00000001868 */
[C---:B------:R-:W-:Y:S08]  /*11cd0*/  HMMA.16816.F32 R104, R20.reuse, R62, R112 ;  /* 0x0000003e1468723c */ /* 0x040ff00000001870 */
[----:B------:R-:W-:Y:S08]  /*11ce0*/  HMMA.16816.F32 R108, R20, R56, R108 ;  /* 0x00000038146c723c */ /* 0x000ff0000000186c */
[----:B--2---:R-:W-:Y:S08]  /*11cf0*/  HMMA.16816.F32 R76, R16, R28, R40 ;  /* 0x0000001c104c723c */ /* 0x004ff00000001828 */
[----:B------:R-:W-:Y:S01]  /*11d00*/  HMMA.16816.F32 R80, R20, R58, R44 ;  /* 0x0000003a1450723c */ /* 0x000fe2000000182c */
[----:B------:R-:W2:Y:S07]  /*11d10*/  LDSM.16.M88.4 R20, [R229+0xc080] ;  /* 0x00c08000e514783b */ /* 0x000eae0000000200 */
[C---:B---3--:R-:W-:Y:S08]  /*11d20*/  HMMA.16816.F32 R40, R16.reuse, R24, R64 ;  /* 0x000000181028723c */ /* 0x048ff00000001840 */
[C---:B------:R-:W-:Y:S08]  /*11d30*/  HMMA.16816.F32 R44, R16.reuse, R30, R32 ;  /* 0x0000001e102c723c */ /* 0x040ff00000001820 */
[C---:B------:R-:W-:Y:S08]  /*11d40*/  HMMA.16816.F32 R36, R16.reuse, R26, R72 ;  /* 0x0000001a1024723c */ /* 0x040ff00000001848 */
[C---:B----4-:R-:W-:Y:S08]  /*11d50*/  HMMA.16816.F32 R32, R16.reuse, R12, R100 ;  /* 0x0000000c1020723c */ /* 0x050ff00000001864 */
[----:B------:R-:W-:Y:S01]  /*11d60*/  HMMA.16816.F32 R60, R16, R14, R96 ;  /* 0x0000000e103c723c */ /* 0x000fe20000001860 */
[----:B------:R-:W-:Y:S07]  /*11d70*/  LDSM.16.M88.4 R16, [R228+0xe080] ;  /* 0x00e08000e410783b */ /* 0x000fee0000000200 */
[C---:B-1----:R-:W-:Y:S08]  /*11d80*/  HMMA.16816.F32 R72, R8.reuse, R28, R92 ;  /* 0x0000001c0848723c */ /* 0x042ff0000000185c */
[C---:B------:R-:W-:Y:S08]  /*11d90*/  HMMA.16816.F32 R64, R8.reuse, R30, R84 ;  /* 0x0000001e0840723c */ /* 0x040ff00000001854 */
        /* <DEDUP_REMOVED lines=9> */
[----:B------:R-:W3:Y:S07]  /*11e30*/  LDSM.16.M88.4 R36, [R226+0x7080] ;  /* 0x00708000e224783b */ /* 0x000eee0000000200 */
[C---:B------:R-:W-:Y:S01]  /*11e40*/  HMMA.16816.F32 R100, R4.reuse, R68, R32 ;  /* 0x000000440464723c */ /* 0x040fe20000001820 */
[----:B------:R-:W4:Y:S07]  /*11e50*/  LDSM.16.M88.4 R32, [R226+0x7880] ;  /* 0x00788000e220783b */ /* 0x000f2e0000000200 */
[C---:B------:R-:W-:Y:S08]  /*11e60*/  HMMA.16816.F32 R112, R4.reuse, R52, R76 ;  /* 0x000000340470723c */ /* 0x040ff0000000184c */
[C---:B------:R-:W-:Y:S08]  /*11e70*/  HMMA.16816.F32 R76, R4.reuse, R54, R44 ;  /* 0x00000036044c723c */ /* 0x040ff0000000182c */
[----:B------:R-:W-:Y:S01]  /*11e80*/  HMMA.16816.F32 R96, R4, R70, R60 ;  /* 0x000000460460723c */ /* 0x000fe2000000183c */
[----:B------:R-:W-:Y:S07]  /*11e90*/  LDSM.16.M88.4 R4, [R232+0xe080] ;  /* 0x00e08000e804783b */ /* 0x000fee0000000200 */
[C---:B--2---:R-:W-:Y:S08]  /*11ea0*/  HMMA.16816.F32 R92, R20.reuse, R52, R72 ;  /* 0x00000034145c723c */ /* 0x044ff00000001848 */
[C---:B------:R-:W-:Y:S08]  /*11eb0*/  HMMA.16816.F32 R44, R20.reuse, R54, R64 ;  /* 0x00000036142c723c */ /* 0x040ff00000001840 */
[C---:B------:R-:W-:Y:S08]  /*11ec0*/  HMMA.16816.F32 R88, R20.reuse, R48, R56 ;  /* 0x000000301458723c */ /* 0x040ff00000001838 */
[C---:B------:R-:W-:Y:S01]  /*11ed0*/  HMMA.16816.F32 R84, R20.reuse, R50, R28 ;  /* 0x000000321454723c */ /* 0x040fe2000000181c */
[----:B------:R-:W2:Y:S07]  /*11ee0*/  LDSM.16.M88.4 R28, [R225+0x1800] ;  /* 0x00180000e11c783b */ /* 0x000eae0000000200 */
[C---:B------:R-:W-:Y:S01]  /*11ef0*/  HMMA.16816.F32 R60, R20.reuse, R68, R24 ;  /* 0x00000044143c723c */ /* 0x040fe20000001818 */
[----:B------:R-:W2:Y:S07]  /*11f00*/  LDSM.16.M88.4 R24, [R225+0x2000] ;  /* 0x00200000e118783b */ /* 0x000eae0000000200 */
[----:B------:R-:W-:Y:S01]  /*11f10*/  HMMA.16816.F32 R56, R20, R70, R80 ;  /* 0x000000461438723c */ /* 0x000fe20000001850 */
[----:B------:R-:W2:Y:S01]  /*11f20*/  LDSM.16.M88.4 R20, [R225+0x2800] ;  /* 0x00280000e114783b */ /* 0x000ea20000000200 */
[----:B------:R-:W-:-:S06]  /*11f30*/  DEPBAR.LE SB0, 0x0 ;  /* 0x000080000000791a */ /* 0x000fcc0000000000 */
[C---:B-1----:R-:W-:Y:S08]  /*11f40*/  HMMA.16816.F32 R76, R16.reuse, R42, R76 ;  /* 0x0000002a104c723c */ /* 0x042ff0000000184c */
[C---:B---3--:R-:W-:Y:S08]  /*11f50*/  HMMA.16816.F32 R72, R16.reuse, R36, R108 ;  /* 0x000000241048723c */ /* 0x048ff0000000186c */
[----:B----4-:R-:W-:Y:S08]  /*11f60*/  HMMA.16816.F32 R52, R16, R34, R96 ;  /* 0x000000221034723c */ /* 0x010ff00000001860 */
[-C--:B------:R-:W-:Y:S08]  /*11f70*/  HMMA.16816.F32 R48, R12, R40.reuse, R92 ;  /* 0x000000280c30723c */ /* 0x080ff0000000185c */
[----:B------:R-:W-:Y:S08]  /*11f80*/  HMMA.16816.F32 R80, R16, R40, R112 ;  /* 0x000000281050723c */ /* 0x000ff00000001870 */
[----:B------:R-:W-:Y:S08]  /*11f90*/  HMMA.16816.F32 R44, R12, R42, R44 ;  /* 0x0000002a0c2c723c */ /* 0x000ff0000000182c */
[C---:B------:R-:W-:Y:S08]  /*11fa0*/  HMMA.16816.F32 R68, R16.reuse, R38, R104 ;  /* 0x000000261044723c */ /* 0x040ff00000001868 */
[----:B------:R-:W-:Y:S08]  /*11fb0*/  HMMA.16816.F32 R64, R16, R32, R100 ;  /* 0x000000201040723c */ /* 0x000ff00000001864 */
[C---:B------:R-:W-:Y:S08]  /*11fc0*/  HMMA.16816.F32 R40, R12.reuse, R36, R88 ;  /* 0x000000240c28723c */ /* 0x040ff00000001858 */
[C---:B------:R-:W-:Y:S08]  /*11fd0*/  HMMA.16816.F32 R36, R12.reuse, R38, R84 ;  /* 0x000000260c24723c */ /* 0x040ff00000001854 */
[C---:B------:R-:W-:Y:S08]  /*11fe0*/  HMMA.16816.F32 R16, R12.reuse, R32, R60 ;  /* 0x000000200c10723c */ /* 0x040ff0000000183c */
[----:B------:R-:W-:Y:S08]  /*11ff0*/  HMMA.16816.F32 R12, R12, R34, R56 ;  /* 0x000000220c0c723c */ /* 0x000ff00000001838 */
[C---:B--2---:R-:W-:Y:S08]  /*12000*/  HMMA.16816.F32 R88, R4.reuse, R30, R76 ;  /* 0x0000001e0458723c */ /* 0x044ff0000000184c */
[C---:B------:R-:W-:Y:S08]  /*12010*/  HMMA.16816.F32 R76, R4.reuse, R24, R72 ;  /* 0x00000018044c723c */ /* 0x040ff00000001848 */
[----:B------:R-:W-:Y:S08]  /*12020*/  HMMA.16816.F32 R72, R4, R22, R52 ;  /* 0x000000160448723c */ /* 0x000ff00000001834 */
[C---:B------:R-:W-:Y:S08]  /*12030*/  HMMA.16816.F32 R52, R8.reuse, R28, R48 ;  /* 0x0000001c0834723c */ /* 0x040ff00000001830 */
[C---:B------:R-:W-:Y:S08]  /*12040*/  HMMA.16816.F32 R48, R8.reuse, R30, R44 ;  /* 0x0000001e0830723c */ /* 0x040ff0000000182c */
[----:B------:R-:W-:Y:S08]  /*12050*/  HMMA.16816.F32 R44, R8, R24, R40 ;  /* 0x00000018082c723c */ /* 0x000ff00000001828 */
[----:B------:R-:W-:Y:S08]  /*12060*/  HMMA.16816.F32 R92, R4, R28, R80 ;  /* 0x0000001c045c723c */ /* 0x000ff00000001850 */
[-C--:B------:R-:W-:Y:S08]  /*12070*/  HMMA.16816.F32 R40, R8, R26.reuse, R36 ;  /* 0x0000001a0828723c */ /* 0x080ff00000001824 */
[C---:B------:R-:W-:Y:S08]  /*12080*/  HMMA.16816.F32 R84, R4.reuse, R26, R68 ;  /* 0x0000001a0454723c */ /* 0x040ff00000001844 */
[-C--:B------:R-:W-:Y:S08]  /*12090*/  HMMA.16816.F32 R80, R4, R20.reuse, R64 ;  /* 0x000000140450723c */ /* 0x080ff00000001840 */
[C---:B------:R-:W-:Y:S08]  /*120a0*/  HMMA.16816.F32 R36, R8.reuse, R20, R16 ;  /* 0x000000140824723c */ /* 0x040ff00000001810 */
        /* <DEDUP_REMOVED lines=11> */
[----:B------:R-:W-:-:S03]  /*12160*/  LEA R4, P0, R6, c[0x0][0x1c8], 0x1 ;  /* 0x0000720006047a11 */ /* 0x000fc600078008ff */
[----:B------:R-:W-:Y:S02]  /*12170*/  IMAD.IADD R5, R7, 0x1, R5 ;  /* 0x0000000107057824 */ /* 0x000fe400078e0205 */
[----:B------:R-:W-:-:S03]  /*12180*/  IMAD.U32 R7, RZ, RZ, UR5 ;  /* 0x00000005ff077e24 */ /* 0x000fc6000f8e00ff */
        /* <DEDUP_REMOVED lines=8> */
[----:B------:R-:W-:Y:S01]  /*12210*/  IADD3 R8, P0, R6, UR5, RZ ;  /* 0x0000000506087c10 */ /* 0x000fe2000ff1e0ff */
[----:B------:R1:W-:Y:S01]  /*12220*/  LDGSTS.E.BYPASS.LTC128B.128 [R239+0x6880], [R4.64+0x80], !P4 ;  /* 0x0688008004ef7fae */ /* 0x0003e2000e101d4e */
[----:B------:R-:W-:-:S02]  /*12230*/  IADD3.X R11, RZ, UR4, R5, P2, P1 ;  /* 0x00000004ff0b7c10 */ /* 0x000fc400097e2405 */
[----:B------:R-:W-:Y:S01]  /*12240*/  IADD3.X R9, R7, UR4, RZ, P0, !PT ;  /* 0x0000000407097c10 */ /* 0x000fe200087fe4ff */
[----:B------:R1:W-:Y:S04]  /*12250*/  LDGSTS.E.BYPASS.LTC128B.128 [R239+0x5880], [R6.64], !P5 ;  /* 0x0588000006ef7fae */ /* 0x0003e8000e901d4e */
[----:B------:R1:W-:Y:S04]  /*12260*/  LDGSTS.E.BYPASS.LTC128B.128 [R239+0x7080], [R10.64], !P4 ;  /* 0x070800000aef7fae */ /* 0x0003e8000e101d4e */
[----:B------:R1:W-:Y:S04]  /*12270*/  LDGSTS.E.BYPASS.LTC128B.128 [R239+0x6080], [R8.64], !P5 ;  /* 0x0608000008ef7fae */ /* 0x0003e8000e901d4e */
[----:B------:R1:W-:Y:S02]  /*12280*/  LDGSTS.E.BYPASS.LTC128B.128 [R239+0x7880], [R8.64+0x80], !P4 ;  /* 0x0788008008ef7fae */ /* 0x0003e4000e101d4e */
.L_x_1249:
[----:B-1----:R-:W-:Y:S01]  /*12290*/  FMUL.FTZ R4, R49, c[0x0][0x320] ;  /* 0x0000c80031047a20 */ /* 0x002fe20000410000 */
[----:B------:R-:W-:Y:S01]  /*122a0*/  LEA.HI R6, R143, R177, RZ, 0x2 ;  /* 0x000000b18f067211 */ /* 0x000fe200078f10ff */
[----:B------:R-:W-:Y:S01]  /*122b0*/  FMUL.FTZ R5, R40, c[0x0][0x320] ;  /* 0x0000c80028057a20 */ /* 0x000fe20000410000 */
[----:B------:R-:W-:Y:S01]  /*122c0*/  SHF.R.S32.HI R7, RZ, 0x1f, R142 ;  /* 0x0000001fff077819 */ /* 0x000fe2000001148e */
[----:B------:R1:W2:Y:S01]  /*122d0*/  MUFU.TANH R24, R4 ;  /* 0x0000000400187308 */ /* 0x0002a20000002400 */
[----:B------:R-:W-:Y:S01]  /*122e0*/  LOP3.LUT R6, R6, 0xfffffffc, RZ, 0xc0, !PT ;  /* 0xfffffffc06067812 */ /* 0x000fe200078ec0ff */
[----:B------:R-:W-:Y:S01]  /*122f0*/  ULDC UR11, c[0x0][0x324] ;  /* 0x0000c900000b7ab9 */ /* 0x000fe20000000800 */
[----:B------:R-:W-:Y:S01]  /*12300*/  LEA.HI R7, R7, R142, RZ, 0x2 ;  /* 0x0000008e07077211 */ /* 0x000fe200078f10ff */
[----:B------:R-:W-:Y:S01]  /*12310*/  ULOP3.LUT UR11, URZ, UR11, URZ, 0x33, !UPT ;  /* 0x0000000b3f0b7292 */ /* 0x000fe2000f8e333f */
[----:B------:R-:W-:Y:S01]  /*12320*/  ISETP.NE.AND P0, PT, R169, 0x1, PT ;  /* 0x00000001a900780c */ /* 0x000fe20003f05270 */
[----:B------:R-:W-:Y:S01]  /*12330*/  IMAD.IADD R6, R177, 0x1, -R6 ;  /* 0x00000001b1067824 */ /* 0x000fe200078e0a06 */
[----:B------:R-:W-:Y:S01]  /*12340*/  LOP3.LUT R8, R7, 0xffffffc, RZ, 0xc0, !PT ;  /* 0x0ffffffc07087812 */ /* 0x000fe200078ec0ff */
[----:B------:R3:W4:Y:S01]  /*12350*/  MUFU.TANH R20, R5 ;  /* 0x0000000500147308 */ /* 0x0007220000002400 */
[----:B------:R-:W0:Y:S03]  /*12360*/  LDGDEPBAR ;  /* 0x00000000000079af */ /* 0x000e260000000000 */
[----:B------:R-:W-:-:S02]  /*12370*/  IMAD.IADD R11, R142, 0x1, -R8 ;  /* 0x000000018e0b7824 */ /* 0x000fc400078e0a08 */
[----:B-1----:R-:W-:-:S04]  /*12380*/  FMUL.FTZ R4, R44, c[0x0][0x320] ;  /* 0x0000c8002c047a20 */ /* 0x002fc80000410000 */
[----:B------:R1:W1:Y:S01]  /*12390*/  MUFU.TANH R23, R4 ;  /* 0x0000000400177308 */ /* 0x0002620000002400 */
[----:B---3--:R-:W-:-:S07]  /*123a0*/  FMUL.FTZ R5, R41, c[0x0][0x320] ;  /* 0x0000c80029057a20 */ /* 0x008fce0000410000 */
[----:B------:R3:W2:Y:S01]  /*123b0*/  MUFU.TANH R19, R5 ;  /* 0x0000000500137308 */ /* 0x0006a20000002400 */
[----:B-1----:R-:W-:-:S07]  /*123c0*/  FMUL.FTZ R4, R45, c[0x0][0x320] ;  /* 0x0000c8002d047a20 */ /* 0x002fce0000410000 */
[----:B------:R1:W1:Y:S01]  /*123d0*/  MUFU.TANH R21, R4 ;  /* 0x0000000400157308 */ /* 0x0002620000002400 */
[----:B---3--:R-:W-:-:S04]  /*123e0*/  LEA.HI R5, R6, R6, RZ, 0x1 ;  /* 0x0000000606057211 */ /* 0x008fc800078f08ff */
[C---:B------:R-:W-:Y:S02]  /*123f0*/  SHF.L.U32 R10, R5.reuse, 0x5, RZ ;  /* 0x00000005050a7819 */ /* 0x040fe400000006ff */
[----:B------:R-:W-:Y:S02]  /*12400*/  LOP3.LUT R5, R5, 0x1ffffffe, RZ, 0xc0, !PT ;  /* 0x1ffffffe05057812 */ /* 0x000fe400078ec0ff */
[----:B-1----:R-:W-:-:S05]  /*12410*/  LOP3.LUT R4, R141, 0xffffffe0, RZ, 0xc0, !PT ;  /* 0xffffffe08d047812 */ /* 0x002fca00078ec0ff */
[----:B------:R-:W-:-:S05]  /*12420*/  IMAD.IADD R4, R177, 0x1, -R4 ;  /* 0x00000001b1047824 */ /* 0x000fca00078e0a04 */
[----:B------:R-:W-:-:S04]  /*12430*/  SHF.R.S32.HI R9, RZ, 0x1f, R4 ;  /* 0x0000001fff097819 */ /* 0x000fc80000011404 */
[----:B------:R-:W-:Y:S01]  /*12440*/  LEA.HI R7, R9, R4, RZ, 0x2 ;  /* 0x0000000409077211 */ /* 0x000fe200078f10ff */
[----:B------:R-:W-:-:S03]  /*12450*/  FMUL.FTZ R9, R36, c[0x0][0x320] ;  /* 0x0000c80024097a20 */ /* 0x000fc60000410000 */
[C---:B------:R-:W-:Y:S01]  /*12460*/  LEA.HI.SX32 R8, R7.reuse, R204, 0x1e ;  /* 0x000000cc07087211 */ /* 0x040fe200078ff2ff */
[----:B------:R1:W3:Y:S01]  /*12470*/  MUFU.TANH R15, R9 ;  /* 0x00000009000f7308 */ /* 0x0002e20000002400 */
[----:B------:R-:W-:-:S03]  /*12480*/  LOP3.LUT R7, R7, 0x7ffffffc, RZ, 0xc0, !PT ;  /* 0x7ffffffc07077812 */ /* 0x000fc600078ec0ff */
[----:B------:R-:W-:Y:S01]  /*12490*/  IMAD R11, R11, 0x10, R8 ;  /* 0x000000100b0b7824 */ /* 0x000fe200078e0208 */
[----:B------:R-:W-:Y:S01]  /*124a0*/  IADD3 R4, R4, -R7, RZ ;  /* 0x8000000704047210 */ /* 0x000fe20007ffe0ff */
[----:B------:R-:W-:Y:S01]  /*124b0*/  IMAD.IADD R8, R6, 0x1, -R5 ;  /* 0x0000000106087824 */ /* 0x000fe200078e0a05 */
[----:B------:R-:W-:Y:S01]  /*124c0*/  IADD3 R7, R145, 0x1, R116 ;  /* 0x0000000191077810 */ /* 0x000fe20007ffe074 */
[----:B------:R-:W-:Y:S02]  /*124d0*/  FMUL.FTZ R5, R37, c[0x0][0x320] ;  /* 0x0000c80025057a20 */ /* 0x000fe40000410000 */
[----:B------:R-:W-:Y:S02]  /*124e0*/  IMAD.SHL.U32 R22, R4, 0x2, RZ ;  /* 0x0000000204167824 */ /* 0x000fe400078e00ff */
[----:B------:R2:W2:Y:S03]  /*124f0*/  MUFU.TANH R14, R5 ;  /* 0x00000005000e7308 */ /* 0x0004a60000002400 */
[----:B------:R-:W-:-:S02]  /*12500*/  IADD3 R4, -R163, R7, -R22 ;  /* 0x00000007a3047210 */ /* 0x000fc40007ffe916 */
[----:B-1----:R-:W-:Y:S02]  /*12510*/  LOP3.LUT R9, R10, 0xffffffc0, RZ, 0xc0, !PT ;  /* 0xffffffc00a097812 */ /* 0x002fe400078ec0ff */
[C---:B------:R-:W-:Y:S02]  /*12520*/  IADD3 R16, R4.reuse, c[0x0][0x328], RZ ;  /* 0x0000ca0004107a10 */ /* 0x040fe40007ffe0ff */
[----:B------:R-:W-:Y:S02]  /*12530*/  IADD3 R6, R9, R11, RZ ;  /* 0x0000000b09067210 */ /* 0x000fe40007ffe0ff */
[----:B------:R-:W-:Y:S02]  /*12540*/  IADD3 R18, R4, UR11, RZ ;  /* 0x0000000b04127c10 */ /* 0x000fe4000fffe0ff */
[----:B------:R-:W-:Y:S01]  /*12550*/  IADD3 R17, -R22, R145, R116 ;  /* 0x0000009116117210 */ /* 0x000fe20007ffe174 */
[----:B------:R-:W-:Y:S02]  /*12560*/  IMAD R8, R8, 0x8, R6 ;  /* 0x0000000808087824 */ /* 0x000fe400078e0206 */
[----:B--2---:R-:W-:-:S02]  /*12570*/  FMUL.FTZ R5, R32, c[0x0][0x320] ;  /* 0x0000c80020057a20 */ /* 0x004fc40000410000 */
[----:B------:R-:W-:Y:S01]  /*12580*/  @P0 IMAD.HI.U32 R6, R8, c[0x0][0x2c8], RZ ;  /* 0x0000b20008060a27 */ /* 0x000fe200078e00ff */
[----:B------:R-:W-:Y:S01]  /*12590*/  STL [R1+0x28], R8 ;  /* 0x0000280801007387 */ /* 0x000fe20000100800 */
[----:B------:R1:W2:Y:S02]  /*125a0*/  MUFU.TANH R13, R5 ;  /* 0x00000005000d7308 */ /* 0x0002a40000002400 */
[----:B------:R-:W-:Y:S01]  /*125b0*/  IMAD.MOV.U32 R10, RZ, RZ, R8 ;  /* 0x000000ffff0a7224 */ /* 0x000fe200078e0008 */
[----:B------:R-:W-:Y:S01]  /*125c0*/  @P0 SHF.R.U32.HI R10, RZ, c[0x0][0x2cc], R6 ;  /* 0x0000b300ff0a0a19 */ /* 0x000fe20000011606 */
[----:B------:R2:W-:Y:S01]  /*125d0*/  STL [R1+0x8], R22 ;  /* 0x0000081601007387 */ /* 0x0005e20000100800 */
[----:B------:R-:W-:-:S03]  /*125e0*/  ISETP.GE.AND P0, PT, R165, 0x1, PT ;  /* 0x00000001a500780c */ /* 0x000fc60003f06270 */
[----:B------:R-:W3:Y:S01]  /*125f0*/  SHFL.IDX PT, R6, R10, RZ, 0x1c1f ;  /* 0x001c1fff0a067589 */ /* 0x000ee200000e0000 */
[----:B-1----:R-:W-:-:S04]  /*12600*/  FMUL.FTZ R5, R33, c[0x0][0x320] ;  /* 0x0000c80021057a20 */ /* 0x002fc80000410000 */
[----:B------:R1:W1:Y:S01]  /*12610*/  MUFU.TANH R12, R5 ;  /* 0x00000005000c7308 */ /* 0x0002620000002400 */
[----:B--2---:R-:W-:Y:S01]  /*12620*/  IADD3 R22, R116, -R22, RZ ;  /* 0x8000001674167210 */ /* 0x004fe20007ffe0ff */
[----:B---3--:R-:W-:Y:S02]  /*12630*/  IMAD.IADD R4, R18, 0x1, R6 ;  /* 0x0000000112047824 */ /* 0x008fe400078e0206 */
[----:B-1----:R-:W-:-:S04]  /*12640*/  FMUL.FTZ R5, R52, c[0x0][0x320] ;  /* 0x0000c80034057a20 */ /* 0x002fc80000410000 */
[----:B------:R1:W2:Y:S02]  /*12650*/  MUFU.TANH R11, R5 ;  /* 0x00000005000b7308 */ /* 0x0002a40000002400 */
[----:B-1----:R-:W-:-:S06]  /*12660*/  FMUL.FTZ R5, R53, c[0x0][0x320] ;  /* 0x0000c80035057a20 */ /* 0x002fcc0000410000 */
[----:B------:R1:W3:Y:S02]  /*12670*/  MUFU.TANH R9, R5 ;  /* 0x0000000500097308 */ /* 0x0002e40000002400 */
[----:B-1----:R-:W-:-:S06]  /*12680*/  FMUL.FTZ R5, R48, c[0x0][0x320] ;  /* 0x0000c80030057a20 */ /* 0x002fcc0000410000 */
[----:B------:R1:W1:Y:S02]  /*12690*/  MUFU.TANH R8, R5 ;  /* 0x0000000500087308 */ /* 0x0002640000002400 */
[----:B-1----:R-:W-:-:S05]  /*126a0*/  IMAD.IADD R5, R16, 0x1, R6 ;  /* 0x0000000110057824 */ /* 0x002fca00078e0206 */
[----:B------:R-:W-:Y:S01]  /*126b0*/  IMNMX R5, R5, R17, PT ;  /* 0x0000001105057217 */ /* 0x000fe20003800200 */
        /* <DEDUP_REMOVED lines=12> */
.L_x_1252:
[----:B------:R-:W-:-:S04]  /*12780*/  MOV R7, c[0x0][0x32c] ;  /* 0x0000cb0000077a02 */ /* 0x000fc80000000f00 */
[----:B------:R-:W-:-:S13]  /*12790*/  ISETP.NE.AND P0, PT, R7, 0x1, PT ;  /* 0x000000010700780c */ /* 0x000fda0003f05270 */
[----:B------:R-:W-:-:S05]  /*127a0*/  @P0 IMAD.HI.U32 R7, R6, c[0x0][0x330], RZ ;  /* 0x0000cc0006070a27 */ /* 0x000fca00078e00ff */
[----:B------:R-:W-:Y:S02]  /*127b0*/  @P0 SHF.R.U32.HI R6, RZ, c[0x0][0x334], R7 ;  /* 0x0000cd00ff060a19 */ /* 0x000fe40000011607 */
.L_x_1253:
[----:B------:R-:W-:Y:S05]  /*127c0*/  BSYNC B0 ;  /* 0x0000000000007941 */ /* 0x000fea0003800000 */
.L_x_1251:
[----:B------:R-:W-:-:S05]  /*127d0*/  IMAD R6, R6, c[0x0][0x32c], R22 ;  /* 0x0000cb0006067a24 */ /* 0x000fca00078e0216 */
[----:B------:R-:W-:Y:S02]  /*127e0*/  IADD3 R7, R6, c[0x0][0x32c], RZ ;  /* 0x0000cb0006077a10 */ /* 0x000fe40007ffe0ff */
[----:B------:R-:W-:Y:S02]  /*127f0*/  IMNMX R4, R4, R6, !PT ;  /* 0x0000000604047217 */ /* 0x000fe40007800200 */
[----:B------:R-:W-:Y:S02]  /*12800*/  IMNMX R5, R5, R7, PT ;  /* 0x0000000705057217 */ /* 0x000fe40003800200 */
.L_x_1250:
[C---:B--234-:R-:W-:Y:S01]  /*12810*/  ISETP.GE.AND P0, PT, R116.reuse, 0x2, PT ;  /* 0x000000027400780c */ /* 0x05cfe20003f06270 */
[----:B------:R-:W1:Y:S01]  /*12820*/  SHFL.IDX PT, R6, R10, 0x1, 0x1c1f ;  /* 0x003c1f000a067f89 */ /* 0x000e6200000e0000 */
[----:B------:R-:W-:Y:S02]  /*12830*/  ISETP.GE.AND P1, PT, R116, 0x9, PT ;  /* 0x000000097400780c */ /* 0x000fe40003f26270 */
[----:B------:R-:W-:Y:S02]  /*12840*/  P2R R30, PR, RZ, 0x1 ;  /* 0x00000001ff1e7803 */ /* 0x000fe40000000000 */
[----:B------:R-:W-:-:S02]  /*12850*/  ISETP.GT.AND P0, PT, R4, 0x1, !P0 ;  /* 0x000000010400780c */ /* 0x000fc40004704270 */
[----:B------:R-:W-:Y:S02]  /*12860*/  P2R R29, PR, RZ, 0x2 ;  /* 0x00000002ff1d7803 */ /* 0x000fe40000000000 */
[----:B------:R-:W-:Y:S02]  /*12870*/  ISETP.LT.OR P0, PT, R5, 0x2, P0 ;  /* 0x000000020500780c */ /* 0x000fe40000701670 */
[----:B------:R-:W-:Y:S02]  /*12880*/  ISETP.GE.AND P6, PT, R116, 0x11, PT ;  /* 0x000000117400780c */ /* 0x000fe40003fc6270 */
[----:B------:R-:W-:Y:S02]  /*12890*/  FSEL R44, R9, -INF , !P0 ;  /* 0xff800000092c7808 */ /* 0x000fe40004000000 */
[----:B------:R-:W-:Y:S02]  /*128a0*/  ISETP.GT.AND P0, PT, R4, 0x8, !P1 ;  /* 0x000000080400780c */ /* 0x000fe40004f04270 */
[----:B------:R-:W-:-:S02]  /*128b0*/  ISETP.GE.AND P1, PT, R116, 0xa, PT ;  /* 0x0000000a7400780c */ /* 0x000fc40003f26270 */
[C---:B------:R-:W-:Y:S02]  /*128c0*/  ISETP.LT.OR P0, PT, R5.reuse, 0x9, P0 ;  /* 0x000000090500780c */ /* 0x040fe40000701670 */
[----:B------:R-:W-:Y:S02]  /*128d0*/  ISETP.GE.AND P5, PT, R116, 0x12, PT ;  /* 0x000000127400780c */ /* 0x000fe40003fa6270 */
[----:B------:R-:W-:Y:S02]  /*128e0*/  FSEL R45, R8, -INF , !P0 ;  /* 0xff800000082d7808 */ /* 0x000fe40004000000 */
[----:B------:R-:W-:Y:S02]  /*128f0*/  ISETP.GT.AND P0, PT, R4, 0x9, !P1 ;  /* 0x000000090400780c */ /* 0x000fe40004f04270 */
[----:B------:R-:W-:Y:S02]  /*12900*/  ISETP.GE.AND P4, PT, R116, 0x19, PT ;  /* 0x000000197400780c */ /* 0x000fe40003f86270 */
[----:B------:R-:W-:-:S02]  /*12910*/  ISETP.LT.OR P0, PT, R5, 0xa, P0 ;  /* 0x0000000a0500780c */ /* 0x000fc40000701670 */
[----:B------:R-:W-:Y:S02]  /*12920*/  ISETP.GE.AND P3, PT, R116, 0x1a, PT ;  /* 0x0000001a7400780c */ /* 0x000fe40003f66270 */
[----:B------:R-:W-:Y:S02]  /*12930*/  FSEL R48, R24, -INF , !P0 ;  /* 0xff80000018307808 */ /* 0x000fe40004000000 */
[----:B------:R-:W-:Y:S02]  /*12940*/  ISETP.GT.AND P0, PT, R4, 0x10, !P6 ;  /* 0x000000100400780c */ /* 0x000fe40007704270 */
[----:B------:R-:W-:Y:S02]  /*12950*/  ISETP.GE.AND P2, PT, R116, 0x21, PT ;  /* 0x000000217400780c */ /* 0x000fe40003f46270 */
[----:B------:R-:W-:Y:S02]  /*12960*/  ISETP.LT.OR P0, PT, R5, 0x11, P0 ;  /* 0x000000110500780c */ /* 0x000fe40000701670 */
[----:B------:R-:W-:-:S02]  /*12970*/  P2R R28, PR, RZ, 0x2 ;  /* 0x00000002ff1c7803 */ /* 0x000fc40000000000 */
[----:B------:R-:W-:Y:S02]  /*12980*/  FSEL R64, R23, -INF , !P0 ;  /* 0xff80000017407808 */ /* 0x000fe40004000000 */
[----:B------:R-:W-:Y:S02]  /*12990*/  ISETP.GT.AND P0, PT, R4, 0x11, !P5 ;  /* 0x000000110400780c */ /* 0x000fe40006f04270 */
[----:B------:R-:W-:Y:S02]  /*129a0*/  ISETP.GE.AND P1, PT, R116, 0x22, PT ;  /* 0x000000227400780c */ /* 0x000fe40003f26270 */
[----:B------:R-:W-:Y:S02]  /*129b0*/  ISETP.LT.OR P0, PT, R5, 0x12, P0 ;  /* 0x000000120500780c */ /* 0x000fe40000701670 */
[----:B------:R-:W-:Y:S02]  /*129c0*/  P2R R27, PR, RZ, 0x2 ;  /* 0x00000002ff1b7803 */ /* 0x000fe40000000000 */
[----:B------:R-:W-:-:S02]  /*129d0*/  FSEL R66, R21, -INF , !P0 ;  /* 0xff80000015427808 */ /* 0x000fc40004000000 */
        /* <DEDUP_REMOVED lines=21> */
[----:B------:R-:W-:-:S04]  /*12b30*/  ISETP.GE.AND P0, PT, R116, 0x2a, PT ;  /* 0x0000002a7400780c */ /* 0x000fc80003f06270 */
[----:B------:R-:W-:Y:S02]  /*12b40*/  P2R R25, PR, RZ, 0x1 ;  /* 0x00000001ff197803 */ /* 0x000fe40000000000 */
[----:B------:R-:W-:Y:S01]  /*12b50*/  ISETP.GT.AND P0, PT, R4, 0x29, !P0 ;  /* 0x000000290400780c */ /* 0x000fe20004704270 */
[----:B------:R-:W-:-:S03]  /*12b60*/  FMUL.FTZ R4, R39, c[0x0][0x320] ;  /* 0x0000c80027047a20 */ /* 0x000fc60000410000 */
[----:B------:R-:W-:Y:S01]  /*12b70*/  ISETP.LT.OR P0, PT, R5, 0x2a, P0 ;  /* 0x0000002a0500780c */ /* 0x000fe20000701670 */
[----:B------:R2:W3:Y:S01]  /*12b80*/  MUFU.TANH R24, R4 ;  /* 0x0000000400187308 */ /* 0x0004e20000002400 */
[----:B-1----:R-:W-:Y:S02]  /*12b90*/  IMAD.IADD R5, R16, 0x1, R6 ;  /* 0x0000000110057824 */ /* 0x002fe400078e0206 */
[----:B------:R-:W-:Y:S02]  /*12ba0*/  FSEL R247, R12, -INF , !P0 ;  /* 0xff8000000cf77808 */ /* 0x000fe40004000000 */
[----:B------:R-:W-:Y:S02]  /*12bb0*/  ISETP.GE.AND P0, PT, R165, 0x1, PT ;  /* 0x00000001a500780c */ /* 0x000fe40003f06270 */
[----:B------:R-:W-:Y:S01]  /*12bc0*/  IMNMX R5, R5, R17, PT ;  /* 0x0000001105057217 */ /* 0x000fe20003800200 */
[----:B--2---:R-:W-:-:S04]  /*12bd0*/  FMUL.FTZ R4, R50, c[0x0][0x320] ;  /* 0x0000c80032047a20 */ /* 0x004fc80000410000 */
[----:B------:R1:W2:Y:S02]  /*12be0*/  MUFU.TANH R23, R4 ;  /* 0x0000000400177308 */ /* 0x0002a40000002400 */
[----:B-1----:R-:W-:-:S06]  /*12bf0*/  FMUL.FTZ R4, R51, c[0x0][0x320] ;  /* 0x0000c80033047a20 */ /* 0x002fcc0000410000 */
[----:B------:R1:W4:Y:S02]  /*12c00*/  MUFU.TANH R21, R4 ;  /* 0x0000000400157308 */ /* 0x0003240000002400 */
        /* <DEDUP_REMOVED lines=31> */
.L_x_1256:
[----:B------:R-:W-:-:S04]  /*12e00*/  MOV R7, c[0x0][0x32c] ;  /* 0x0000cb0000077a02 */ /* 0x000fc80000000f00 */
[----:B------:R-:W-:-:S13]  /*12e10*/  ISETP.NE.AND P0, PT, R7, 0x1, PT ;  /* 0x000000010700780c */ /* 0x000fda0003f05270 */
[----:B------:R-:W-:-:S05]  /*12e20*/  @P0 IMAD.HI.U32 R7, R6, c[0x0][0x330], RZ ;  /* 0x0000cc0006070a27 */ /* 0x000fca00078e00ff */
[----:B------:R-:W-:Y:S02]  /*12e30*/  @P0 SHF.R.U32.HI R6, RZ, c[0x0][0x334], R7 ;  /* 0x0000cd00ff060a19 */ /* 0x000fe40000011607 */
.L_x_1257:
[----:B------:R-:W-:Y:S05]  /*12e40*/  BSYNC B0 ;  /* 0x0000000000007941 */ /* 0x000fea0003800000 */
.L_x_1255:
[----:B------:R-:W-:-:S05]  /*12e50*/  IMAD R6, R6, c[0x0][0x32c], R22 ;  /* 0x0000cb0006067a24 */ /* 0x000fca00078e0216 */
[----:B------:R-:W-:Y:S02]  /*12e60*/  IADD3 R7, R6, c[0x0][0x32c], RZ ;  /* 0x0000cb0006077a10 */ /* 0x000fe40007ffe0ff */
[----:B------:R-:W-:Y:S02]  /*12e70*/  IMNMX R4, R4, R6, !PT ;  /* 0x0000000604047217 */ /* 0x000fe40007800200 */
[----:B------:R-:W-:Y:S02]  /*12e80*/  IMNMX R5, R5, R7, PT ;  /* 0x0000000705057217 */ /* 0x000fe40003800200 */
.L_x_1254:
        /* <DEDUP_REMOVED lines=36> */
[----:B------:R-:W-:-:S04]  /*130d0*/  ISETP.GT.AND P0, PT, R4, RZ, !P1 ;  /* 0x000000ff0400720c */ /* 0x000fc80004f04270 */
[----:B------:R-:W-:-:S04]  /*130e0*/  ISETP.LT.OR P0, PT, R5, 0x1, P0 ;  /* 0x000000010500780c */ /* 0x000fc80000701670 */
[----:B------:R-:W-:Y:S02]  /*130f0*/  FSEL R31, R13, -INF , !P0 ;  /* 0xff8000000d1f7808 */ /* 0x000fe40004000000 */
[----:B------:R-:W-:-:S04]  /*13100*/  ISETP.NE.AND P0, PT, R25, RZ, PT ;  /* 0x000000ff1900720c */ /* 0x000fc80003f05270 */
        /* <DEDUP_REMOVED lines=43> */
.L_x_1260:
[----:B------:R-:W-:-:S04]  /*133c0*/  MOV R7, c[0x0][0x32c] ;  /* 0x0000cb0000077a02 */ /* 0x000fc80000000f00 */
[----:B------:R-:W-:-:S13]  /*133d0*/  ISETP.NE.AND P0, PT, R7, 0x1, PT ;  /* 0x000000010700780c */ /* 0x000fda0003f05270 */
[----:B------:R-:W-:-:S05]  /*133e0*/  @P0 IMAD.HI.U32 R7, R6, c[0x0][0x330], RZ ;  /* 0x0000cc0006070a27 */ /* 0x000fca00078e00ff */
[----:B------:R-:W-:Y:S02]  /*133f0*/  @P0 SHF.R.U32.HI R6, RZ, c[0x0][0x334], R7 ;  /* 0x0000cd00ff060a19 */ /* 0x000fe40000011607 */
.L_x_1261:
[----:B------:R-:W-:Y:S05]  /*13400*/  BSYNC B0 ;  /* 0x0000000000007941 */ /* 0x000fea0003800000 */
.L_x_1259:
[----:B------:R-:W-:-:S05]  /*13410*/  IMAD R6, R6, c[0x0][0x32c], R22 ;  /* 0x0000cb0006067a24 */ /* 0x000fca00078e0216 */
[----:B------:R-:W-:Y:S02]  /*13420*/  IADD3 R7, R6, c[0x0][0x32c], RZ ;  /* 0x0000cb0006077a10 */ /* 0x000fe40007ffe0ff */
[----:B------:R-:W-:Y:S02]  /*13430*/  IMNMX R4, R4, R6, !PT ;  /* 0x0000000604047217 */ /* 0x000fe40007800200 */
[----:B------:R-:W-:Y:S02]  /*13440*/  IMNMX R5, R5, R7, PT ;  /* 0x0000000705057217 */ /* 0x000fe40003800200 */
.L_x_1258:
        /* <DEDUP_REMOVED lines=83> */
.L_x_1264:
[----:B------:R-:W-:-:S04]  /*13980*/  MOV R7, c[0x0][0x32c] ;  /* 0x0000cb0000077a02 */ /* 0x000fc80000000f00 */
[----:B------:R-:W-:-:S13]  /*13990*/  ISETP.NE.AND P0, PT, R7, 0x1, PT ;  /* 0x000000010700780c */ /* 0x000fda0003f05270 */
[----:B------:R-:W-:-:S05]  /*139a0*/  @P0 IMAD.HI.U32 R7, R6, c[0x0][0x330], RZ ;  /* 0x0000cc0006070a27 */ /* 0x000fca00078e00ff */
[----:B------:R-:W-:Y:S02]  /*139b0*/  @P0 SHF.R.U32.HI R6, RZ, c[0x0][0x334], R7 ;  /* 0x0000cd00ff060a19 */ /* 0x000fe40000011607 */
.L_x_1265:
[----:B------:R-:W-:Y:S05]  /*139c0*/  BSYNC B0 ;  /* 0x0000000000007941 */ /* 0x000fea0003800000 */
.L_x_1263:
[----:B------:R-:W-:-:S05]  /*139d0*/  IMAD R6, R6, c[0x0][0x32c], R22 ;  /* 0x0000cb0006067a24 */ /* 0x000fca00078e0216 */
[----:B------:R-:W-:Y:S02]  /*139e0*/  IADD3 R7, R6, c[0x0][0x32c], RZ ;  /* 0x0000cb0006077a10 */ /* 0x000fe40007ffe0ff */
[----:B------:R-:W-:Y:S02]  /*139f0*/  IMNMX R4, R4, R6, !PT ;  /* 0x0000000604047217 */ /* 0x000fe40007800200 */
[----:B------:R-:W-:Y:S02]  /*13a00*/  IMNMX R5, R5, R7, PT ;  /* 0x0000000705057217 */ /* 0x000fe40003800200 */
.L_x_1262:
[----:B--2345:R-:W-:Y:S01]  /*13a10*/  FMNMX.FTZ R137, R33, R44, !PT ;  /* 0x0000002c21897209 */ /* 0x03cfe20007810000 */
[----:B------:R-:W-:Y:S01]  /*13a20*/  STL [R1+0x94], R237 ;  /* 0x000094ed01007387 */ /* 0x000fe20000100800 */
[----:B------:R-:W-:Y:S01]  /*13a30*/  FMNMX.FTZ R136, R31, R32, !PT ;  /* 0x000000201f887209 */ /* 0x000fe20007810000 */
        /* <DEDUP_REMOVED lines=15> */
[----:B------:R-:W-:Y:S01]  /*13b30*/  FMNMX.FTZ R137, R65, R137, !PT ;  /* 0x0000008941897209 */ /* 0x000fe20007810000 */
[----:B------:R-:W-:Y:S01]  /*13b40*/  STL [R1+0x80], R232 ;  /* 0x000080e801007387 */ /* 0x000fe20000100800 */
[----:B------:R-:W-:Y:S02]  /*13b50*/  FMNMX.FTZ R136, R61, R136, !PT ;  /* 0x000000883d887209 */ /* 0x000fe40007810000 */
[----:B------:R-:W-:Y:S01]  /*13b60*/  FMNMX.FTZ R137, R68, R137, !PT ;  /* 0x0000008944897209 */ /* 0x000fe20007810000 */
[----:B------:R-:W-:Y:S01]  /*13b70*/  STL [R1+0x7c], R231 ;  /* 0x00007ce701007387 */ /* 0x000fe20000100800 */
[----:B------:R-:W-:-:S02]  /*13b80*/  ISETP.NE.AND P0, PT, R30, RZ, PT ;  /* 0x000000ff1e00720c */ /* 0x000fc40003f05270 */
[----:B------:R-:W-:Y:S01]  /*13b90*/  FMNMX.FTZ R137, R190, R137, !PT ;  /* 0x00000089be897209 */ /* 0x000fe20007810000 */
[----:B------:R-:W-:Y:S01]  /*13ba0*/  STL [R1+0x78], R230 ;  /* 0x000078e601007387 */ /* 0x000fe20000100800 */
[----:B------:R-:W-:Y:S02]  /*13bb0*/  FMNMX.FTZ R136, R63, R136, !PT ;  /* 0x000000883f887209 */ /* 0x000fe40007810000 */
[----:B------:R-:W-:Y:S01]  /*13bc0*/  FMNMX.FTZ R137, R189, R137, !PT ;  /* 0x00000089bd897209 */ /* 0x000fe20007810000 */
[----:B------:R-:W-:Y:S01]  /*13bd0*/  STL [R1+0x74], R229 ;  /* 0x000074e501007387 */ /* 0x000fe20000100800 */
[----:B------:R-:W-:Y:S02]  /*13be0*/  ISETP.GT.AND P0, PT, R4, 0x1, !P0 ;  /* 0x000000010400780c */ /* 0x000fe40004704270 */
[----:B------:R-:W-:Y:S01]  /*13bf0*/  FMNMX.FTZ R137, R252, R137, !PT ;  /* 0x00000089fc897209 */ /* 0x000fe20007810000 */
[----:B------:R-:W-:Y:S01]  /*13c00*/  STL [R1+0x70], R228 ;  /* 0x000070e401007387 */ /* 0x000fe20000100800 */
[----:B------:R-:W-:-:S02]  /*13c10*/  FMNMX.FTZ R136, R244, R136, !PT ;  /* 0x00000088f4887209 */ /* 0x000fc40007810000 */
[----:B------:R-:W-:Y:S01]  /*13c20*/  FMNMX.FTZ R137, R247, R137, !PT ;  /* 0x00000089f7897209 */ /* 0x000fe20007810000 */
[----:B------:R-:W-:Y:S01]  /*13c30*/  STL [R1+0x6c], R227 ;  /* 0x00006ce301007387 */ /* 0x000fe20000100800 */
[----:B------:R-:W-:Y:S02]  /*13c40*/  ISETP.LT.OR P0, PT, R5, 0x2, P0 ;  /* 0x000000020500780c */ /* 0x000fe40000701670 */
[----:B------:R-:W-:Y:S01]  /*13c50*/  FMNMX.FTZ R136, R238, R136, !PT ;  /* 0x00000088ee887209 */ /* 0x000fe20007810000 */
[----:B------:R-:W1:Y:S01]  /*13c60*/  SHFL.BFLY PT, R6, R137, 0x2, 0x1f ;  /* 0x0c401f0089067f89 */ /* 0x000e6200000e0000 */
[----:B------:R-:W-:Y:S02]  /*13c70*/  FSEL R40, R10, -INF , !P0 ;  /* 0xff8000000a287808 */ /* 0x000fe40004000000 */
[----:B------:R-:W-:Y:S01]  /*13c80*/  ISETP.NE.AND P0, PT, R29, RZ, PT ;  /* 0x000000ff1d00720c */ /* 0x000fe20003f05270 */
[----:B------:R-:W-:Y:S01]  /*13c90*/  STL [R1+0x68], R226 ;  /* 0x000068e201007387 */ /* 0x000fe20000100800 */
[----:B------:R-:W-:-:S02]  /*13ca0*/  FMNMX.FTZ R136, R203, R136, !PT ;  /* 0x00000088cb887209 */ /* 0x000fc40007810000 */
[----:B------:R-:W-:Y:S01]  /*13cb0*/  ISETP.GT.AND P0, PT, R4, 0x8, !P0 ;  /* 0x000000080400780c */ /* 0x000fe20004704270 */
[----:B------:R-:W-:Y:S01]  /*13cc0*/  STL [R1+0x64], R225 ;  /* 0x000064e101007387 */ /* 0x000fe20000100800 */
[----:B------:R-:W-:Y:S02]  /*13cd0*/  FMNMX.FTZ R136, R202, R136, !PT ;  /* 0x00000088ca887209 */ /* 0x000fe40007810000 */
[----:B------:R-:W-:Y:S01]  /*13ce0*/  ISETP.LT.OR P0, PT, R5, 0x9, P0 ;  /* 0x000000090500780c */ /* 0x000fe20000701670 */
[----:B------:R-:W-:Y:S01]  /*13cf0*/  STL [R1+0x60], R220 ;  /* 0x000060dc01007387 */ /* 0x000fe20000100800 */
[----:B------:R-:W-:Y:S02]  /*13d00*/  LEA R224, R2, R221, 0x1 ;  /* 0x000000dd02e07211 */ /* 0x000fe400078e08ff */
[----:B------:R-:W-:Y:S02]  /*13d10*/  FSEL R42, R14, -INF , !P0 ;  /* 0xff8000000e2a7808 */ /* 0x000fe40004000000 */
[----:B------:R-:W-:-:S04]  /*13d20*/  ISETP.NE.AND P0, PT, R28, RZ, PT ;  /* 0x000000ff1c00720c */ /* 0x000fc80003f05270 */
[----:B------:R-:W-:Y:S02]  /*13d30*/  ISETP.GT.AND P0, PT, R4, 0x9, !P0 ;  /* 0x000000090400780c */ /* 0x000fe40004704270 */
[----:B-1----:R-:W-:Y:S02]  /*13d40*/  FMNMX.FTZ R137, R137, R6, !PT ;  /* 0x0000000689897209 */ /* 0x002fe40007810000 */
[----:B------:R-:W-:-:S03]  /*13d50*/  ISETP.LT.OR P0, PT, R5, 0xa, P0 ;  /* 0x0000000a0500780c */ /* 0x000fc60000701670 */
[----:B------:R-:W1:Y:S01]  /*13d60*/  SHFL.BFLY PT, R6, R137, 0x1, 0x1f ;  /* 0x0c201f0089067f89 */ /* 0x000e6200000e0000 */
[----:B------:R-:W-:Y:S02]  /*13d70*/  FSEL R41, R13, -INF , !P0 ;  /* 0xff8000000d297808 */ /* 0x000fe40004000000 */
[----:B------:R-:W-:Y:S02]  /*13d80*/  ISETP.GT.AND P0, PT, R4, 0x10, !P6 ;  /* 0x000000100400780c */ /* 0x000fe40007704270 */
[----:B------:R-:W-:Y:S02]  /*13d90*/  ISETP.NE.AND P6, PT, R25, RZ, PT ;  /* 0x000000ff1900720c */ /* 0x000fe40003fc5270 */
[----:B------:R-:W-:-:S04]  /*13da0*/  ISETP.LT.OR P0, PT, R5, 0x11, P0 ;  /* 0x000000110500780c */ /* 0x000fc80000701670 */
[----:B------:R-:W-:Y:S02]  /*13db0*/  FSEL R55, R19, -INF , !P0 ;  /* 0xff80000013377808 */ /* 0x000fe40004000000 */
[----:B------:R-:W-:Y:S01]  /*13dc0*/  ISETP.GT.AND P0, PT, R4, 0x11, !P5 ;  /* 0x000000110400780c */ /* 0x000fe20006f04270 */
[----:B------:R-:W-:Y:S01]  /*13dd0*/  LDSM.16.MT88.4 R16, [R224+0x2080] ;  /* 0x00208000e010783b */ /* 0x000fe20000004200 */
[----:B------:R-:W-:Y:S02]  /*13de0*/  ISETP.NE.AND P5, PT, R26, RZ, PT ;  /* 0x000000ff1a00720c */ /* 0x000fe40003fa5270 */
[----:B------:R-:W-:-:S04]  /*13df0*/  ISETP.LT.OR P0, PT, R5, 0x12, P0 ;  /* 0x000000120500780c */ /* 0x000fc80000701670 */
[----:B------:R-:W-:Y:S02]  /*13e00*/  FSEL R15, R15, -INF , !P0 ;  /* 0xff8000000f0f7808 */ /* 0x000fe40004000000 */
[----:B------:R-:W-:Y:S02]  /*13e10*/  ISETP.GT.AND P0, PT, R4, 0x18, !P4 ;  /* 0x000000180400780c */ /* 0x000fe40006704270 */
[----:B-1----:R-:W-:Y:S02]  /*13e20*/  FMNMX.FTZ R137, R137, R6, !PT ;  /* 0x0000000689897209 */ /* 0x002fe40007810000 */
[----:B------:R-:W1:Y:S01]  /*13e30*/  SHFL.BFLY PT, R6, R136, 0x2, 0x1f ;  /* 0x0c401f0088067f89 */ /* 0x000e6200000e0000 */
[----:B------:R-:W-:Y:S02]  /*13e40*/  ISETP.LT.OR P0, PT, R5, 0x19, P0 ;  /* 0x000000190500780c */ /* 0x000fe40000701670 */
[----:B------:R-:W-:Y:S01]  /*13e50*/  FMUL.FTZ R13, R137, c[0x0][0x2d0] ;  /* 0x0000b400890d7a20 */ /* 0x000fe20000410000 */
[----:B------:R-:W-:-:S02]  /*13e60*/  ISETP.NE.AND P4, PT, R27, RZ, PT ;  /* 0x000000ff1b00720c */ /* 0x000fc40003f85270 */
[----:B------:R-:W-:Y:S01]  /*13e70*/  FSEL R80, R9, -INF , !P0 ;  /* 0xff80000009507808 */ /* 0x000fe20004000000 */
[----:B------:R-:W-:Y:S01]  /*13e80*/  LDSM.16.MT88.4 R24, [R221+0x3880] ;  /* 0x00388000dd18783b */ /* 0x000fe20000004200 */
[----:B------:R-:W-:-:S04]  /*13e90*/  ISETP.GT.AND P0, PT, R4, 0x19, !P3 ;  /* 0x000000190400780c */ /* 0x000fc80005f04270 */
[----:B------:R-:W-:-:S04]  /*13ea0*/  ISETP.LT.OR P0, PT, R5, 0x1a, P0 ;  /* 0x0000001a0500780c */ /* 0x000fc80000701670 */
[----:B------:R-:W-:Y:S02]  /*13eb0*/  FSEL R81, R8, -INF , !P0 ;  /* 0xff80000008517808 */ /* 0x000fe40004000000 */
[C---:B------:R-:W-:Y:S02]  /*13ec0*/  ISETP.GT.AND P0, PT, R4.reuse, 0x20, !P2 ;  /* 0x000000200400780c */ /* 0x040fe40005704270 */
[----:B------:R-:W-:Y:S02]  /*13ed0*/  ISETP.GT.AND P2, PT, R4, 0x29, !P6 ;  /* 0x000000290400780c */ /* 0x000fe40007744270 */
[----:B------:R-:W-:Y:S02]  /*13ee0*/  ISETP.LT.OR P0, PT, R5, 0x21, P0 ;  /* 0x000000210500780c */ /* 0x000fe40000701670 */
[----:B-1----:R-:W-:Y:S02]  /*13ef0*/  FMNMX.FTZ R136, R136, R6, !PT ;  /* 0x0000000688887209 */ /* 0x002fe40007810000 */
[----:B------:R-:W-:-:S02]  /*13f00*/  FSEL R89, R11, -INF , !P0 ;  /* 0xff8000000b597808 */ /* 0x000fc40004000000 */
[C---:B------:R-:W-:Y:S01]  /*13f10*/  ISETP.GT.AND P0, PT, R4.reuse, RZ, !P1 ;  /* 0x000000ff0400720c */ /* 0x040fe20004f04270 */
[----:B------:R-:W1:Y:S01]  /*13f20*/  SHFL.BFLY PT, R6, R136, 0x1, 0x1f ;  /* 0x0c201f0088067f89 */ /* 0x000e6200000e0000 */
[----:B------:R-:W-:Y:S02]  /*13f30*/  ISETP.GT.AND P1, PT, R4, 0x21, !P4 ;  /* 0x000000210400780c */ /* 0x000fe40006724270 */
[C---:B------:R-:W-:Y:S02]  /*13f40*/  ISETP.LT.OR P0, PT, R5.reuse, 0x1, P0 ;  /* 0x000000010500780c */ /* 0x040fe40000701670 */
[----:B------:R-:W-:Y:S02]  /*13f50*/  ISETP.LT.OR P3, PT, R5, 0x22, P1 ;  /* 0x000000220500780c */ /* 0x000fe40000f61670 */
[----:B------:R-:W-:Y:S02]  /*13f60*/  FSEL R14, R12, -INF , !P0 ;  /* 0xff8000000c0e7808 */ /* 0x000fe40004000000 */
[----:B------:R-:W-:-:S02]  /*13f70*/  FSETP.NEU.FTZ.AND P0, PT, R137, -INF , PT ;  /* 0xff8000008900780b */ /* 0x000fc40003f1d000 */
[----:B------:R-:W-:Y:S02]  /*13f80*/  FMNMX.FTZ R8, R14, R40, !PT ;  /* 0x000000280e087209 */ /* 0x000fe40007810000 */
[----:B------:R-:W-:Y:S02]  /*13f90*/  FSEL R13, R13, RZ, P0 ;  /* 0x000000ff0d0d7208 */ /* 0x000fe40000000000 */
[----:B------:R-:W-:Y:S02]  /*13fa0*/  FMNMX.FTZ R8, R42, R8, !PT ;  /* 0x000000082a087209 */ /* 0x000fe40007810000 */
[----:B------:R-:W-:Y:S01]  /*13fb0*/  FSEL R83, R20, -INF , !P3 ;  /* 0xff80000014537808 */ /* 0x000fe20005800000 */
[----:B------:R-:W-:Y:S01]  /*13fc0*/  FFMA.FTZ R7, R33, c[0x0][0x2d0], -R13 ;  /* 0x0000b40021077a23 */ /* 0x000fe2000001080d */
[----:B------:R-:W-:-:S03]  /*13fd0*/  FMNMX.FTZ R8, R41, R8, !PT ;  /* 0x0000000829087209 */ /* 0x000fc60007810000 */
[----:B------:R2:W-:Y:S01]  /*13fe0*/  MUFU.EX2 R232, R7 ;  /* 0x0000000700e87308 */ /* 0x0005e20000000800 */
[----:B------:R-:W-:Y:S02]  /*13ff0*/  FMNMX.FTZ R8, R55, R8, !PT ;  /* 0x0000000837087209 */ /* 0x000fe40007810000 */
[----:B-1----:R-:W-:Y:S02]  /*14000*/  FMNMX.FTZ R136, R136, R6, !PT ;  /* 0x0000000688887209 */ /* 0x002fe40007810000 */
[----:B------:R-:W-:Y:S02]  /*14010*/  FMNMX.FTZ R6, R43, R52, !PT ;  /* 0x000000342b067209 */ /* 0x000fe40007810000 */
[C---:B------:R-:W-:Y:S01]  /*14020*/  FSETP.NEU.FTZ.AND P0, PT, R136.reuse, -INF , PT ;  /* 0xff8000008800780b */ /* 0x040fe20003f1d000 */
[----:B------:R-:W-:Y:S01]  /*14030*/  FMUL.FTZ R12, R136, c[0x0][0x2d0] ;  /* 0x0000b400880c7a20 */ /* 0x000fe20000410000 */
[----:B------:R-:W-:-:S04]  /*14040*/  FMNMX.FTZ R6, R53, R6, !PT ;  /* 0x0000000635067209 */ /* 0x000fc80007810000 */
[----:B------:R-:W-:Y:S02]  /*14050*/  FMNMX.FTZ R6, R54, R6, !PT ;  /* 0x0000000636067209 */ /* 0x000fe40007810000 */
[----:B------:R-:W-:Y:S01]  /*14060*/  FSEL R12, R12, RZ, P0 ;  /* 0x000000ff0c0c7208 */ /* 0x000fe20000000000 */
[----:B--2---:R-:W-:Y:S01]  /*14070*/  FFMA.FTZ R7, R44, c[0x0][0x2d0], -R13 ;  /* 0x0000b4002c077a23 */ /* 0x004fe2000001080d */
[----:B------:R-:W-:Y:S02]  /*14080*/  FMNMX.FTZ R6, R56, R6, !PT ;  /* 0x0000000638067209 */ /* 0x000fe40007810000 */
[----:B------:R-:W-:Y:S01]  /*14090*/  ISETP.GT.AND P0, PT, R4, 0x28, !P5 ;  /* 0x000000280400780c */ /* 0x000fe20006f04270 */
[----:B------:R1:W2:Y:S01]  /*140a0*/  MUFU.EX2 R205, R7 ;  /* 0x0000000700cd7308 */ /* 0x0002a20000000800 */
[----:B------:R-:W-:Y:S01]  /*140b0*/  FMNMX.FTZ R6, R58, R6, !PT ;  /* 0x000000063a067209 */ /* 0x000fe20007810000 */
[--C-:B------:R-:W-:Y:S01]  /*140c0*/  FFMA.FTZ R0, R31, c[0x0][0x2d0], -R12.reuse ;  /* 0x0000b4001f007a23 */ /* 0x100fe2000001080c */
[----:B------:R-:W-:Y:S01]  /*140d0*/  FMNMX.FTZ R4, R15, R8, !PT ;  /* 0x000000080f047209 */ /* 0x000fe20007810000 */
[----:B------:R-:W-:Y:S01]  /*140e0*/  FFMA.FTZ R2, R37, c[0x0][0x2d0], -R12 ;  /* 0x0000b40025027a23 */ /* 0x000fe2000001080c */
[----:B------:R-:W-:Y:S01]  /*140f0*/  FMNMX.FTZ R6, R57, R6, !PT ;  /* 0x0000000639067209 */ /* 0x000fe20007810000 */
[----:B------:R-:W-:Y:S01]  /*14100*/  LDSM.16.MT88.4 R28, [R222+0x2080] ;  /* 0x00208000de1c783b */ /* 0x000fe20000004200 */
[----:B------:R-:W-:Y:S01]  /*14110*/  FMNMX.FTZ R4, R80, R4, !PT ;  /* 0x0000000450047209 */ /* 0x000fe20007810000 */
[----:B------:R3:W-:Y:S01]  /*14120*/  MUFU.EX2 R230, R0 ;  /* 0x0000000000e67308 */ /* 0x0007e20000000800 */
[----:B------:R-:W-:-:S02]  /*14130*/  FMNMX.FTZ R6, R59, R6, !PT ;  /* 0x000000063b067209 */ /* 0x000fc40007810000 */
[----:B------:R-:W-:Y:S02]  /*14140*/  FMNMX.FTZ R4, R81, R4, !PT ;  /* 0x0000000451047209 */ /* 0x000fe40007810000 */
[----:B------:R-:W-:Y:S02]  /*14150*/  FMNMX.FTZ R6, R133, R6, !PT ;  /* 0x0000000685067209 */ /* 0x000fe40007810000 */
[----:B------:R-:W-:Y:S01]  /*14160*/  ISETP.LT.OR P1, PT, R5, 0x29, P0 ;  /* 0x000000290500780c */ /* 0x000fe20000721670 */
[----:B-1----:R-:W-:Y:S01]  /*14170*/  FFMA.FTZ R7, R45, c[0x0][0x2d0], -R13 ;  /* 0x0000b4002d077a23 */ /* 0x002fe2000001080d */
[----:B------:R-:W-:Y:S01]  /*14180*/  FMNMX.FTZ R6, R132, R6, !PT ;  /* 0x0000000684067209 */ /* 0x000fe20007810000 */
[----:B------:R-:W-:Y:S01]  /*14190*/  LDSM.16.MT88.4 R44, [R224+0x3880] ;  /* 0x00388000e02c783b */ /* 0x000fe20000004200 */
[----:B------:R-:W-:Y:S01]  /*141a0*/  FMNMX.FTZ R3, R89, R4, !PT ;  /* 0x0000000459037209 */ /* 0x000fe20007810000 */
[----:B------:R1:W-:Y:S01]  /*141b0*/  MUFU.EX2 R194, R7 ;  /* 0x0000000700c27308 */ /* 0x0003e20000000800 */
[----:B------:R-:W-:-:S02]  /*141c0*/  FMNMX.FTZ R6, R134, R6, !PT ;  /* 0x0000000686067209 */ /* 0x000fc40007810000 */
[----:B------:R-:W-:Y:S01]  /*141d0*/  ISETP.LT.OR P0, PT, R5, 0x2a, P2 ;  /* 0x0000002a0500780c */ /* 0x000fe20001701670 */
[----:B---3--:R-:W-:Y:S01]  /*141e0*/  FFMA.FTZ R0, R32, c[0x0][0x2d0], -R12 ;  /* 0x0000b40020007a23 */ /* 0x008fe2000001080c */
[----:B------:R-:W-:Y:S01]  /*141f0*/  FMNMX.FTZ R6, R138, R6, !PT ;  /* 0x000000068a067209 */ /* 0x000fe20007810000 */
[----:B------:R-:W3:Y:S01]  /*14200*/  LDSM.16.MT88.4 R32, [R221+0x2080] ;  /* 0x00208000dd20783b */ /* 0x000ee20000004200 */
[----:B------:R-:W-:Y:S01]  /*14210*/  FSEL R88, R23, -INF , !P1 ;  /* 0xff80000017587808 */ /* 0x000fe20004800000 */
[----:B------:R4:W4:Y:S01]  /*14220*/  MUFU.EX2 R231, R0 ;  /* 0x0000000000e77308 */ /* 0x0009220000000800 */
[----:B------:R-:W-:Y:S02]  /*14230*/  FSEL R82, R21, -INF , !P0 ;  /* 0xff80000015527808 */ /* 0x000fe40004000000 */
[----:B------:R-:W-:Y:S01]  /*14240*/  LDSM.16.MT88.4 R20, [R223+0x2080] ;  /* 0x00208000df14783b */ /* 0x000fe20000004200 */
[----:B--2---:R-:W-:Y:S01]  /*14250*/  F2FP.PACK_AB R8, R205, R232 ;  /* 0x000000e8cd08723e */ /* 0x004fe200000000ff */
[----:B-1----:R-:W-:-:S03]  /*14260*/  FFMA.FTZ R7, R48, c[0x0][0x2d0], -R13 ;  /* 0x0000b40030077a23 */ /* 0x002fc6000001080d */
[----:B------:R-:W-:Y:S01]  /*14270*/  MUFU.EX2 R207, R2 ;  /* 0x0000000200cf7308 */ /* 0x000fe20000000800 */
[----:B------:R-:W-:Y:S01]  /*14280*/  LDSM.16.MT88.4 R48, [R223+0x3880] ;  /* 0x00388000df30783b */ /* 0x000fe20000004200 */
[----:B----4-:R-:W-:-:S06]  /*14290*/  FMNMX.FTZ R0, R83, R3, !PT ;  /* 0x0000000353007209 */ /* 0x010fcc0007810000 */
[----:B------:R1:W2:Y:S01]  /*142a0*/  MUFU.EX2 R191, R7 ;  /* 0x0000000700bf7308 */ /* 0x0002a20000000800 */
[----:B------:R-:W-:Y:S01]  /*142b0*/  FFMA.FTZ R3, R36, c[0x0][0x2d0], -R12 ;  /* 0x0000b40024037a23 */ /* 0x000fe2000001080c */
[----:B------:R-:W-:Y:S01]  /*142c0*/  F2FP.PACK_AB R9, R231, R230 ;  /* 0x000000e6e709723e */ /* 0x000fe200000000ff */
[----:B------:R-:W-:Y:S01]  /*142d0*/  LDSM.16.MT88.4 R36, [R222+0x3880] ;  /* 0x00388000de24783b */ /* 0x000fe20000004200 */
[----:B------:R-:W-:-:S04]  /*142e0*/  FMNMX.FTZ R0, R88, R0, !PT ;  /* 0x0000000058007209 */ /* 0x000fc80007810000 */
[----:B------:R4:W3:Y:S01]  /*142f0*/  MUFU.EX2 R234, R3 ;  /* 0x0000000300ea7308 */ /* 0x0008e20000000800 */
[----:B-1----:R-:W1:Y:S01]  /*14300*/  SHFL.BFLY PT, R7, R6, 0x2, 0x1f ;  /* 0x0c401f0006077f89 */ /* 0x002e6200000e0000 */
[----:B--2---:R-:W-:Y:S02]  /*14310*/  F2FP.PACK_AB R10, R191, R194 ;  /* 0x000000c2bf0a723e */ /* 0x004fe400000000ff */
[----:B----4-:R-:W-:Y:S02]  /*14320*/  FMNMX.FTZ R3, R82, R0, !PT ;  /* 0x0000000052037209 */ /* 0x010fe40007810000 */
[----:B---3--:R-:W-:-:S03]  /*14330*/  F2FP.PACK_AB R11, R207, R234 ;  /* 0x000000eacf0b723e */ /* 0x008fc600000000ff */
[----:B------:R-:W2:Y:S04]  /*14340*/  SHFL.BFLY PT, R4, R3, 0x2, 0x1f ;  /* 0x0c401f0003047f89 */ /* 0x000ea800000e0000 */
[----:B------:R-:W-:Y:S01]  /*14350*/  HMMA.16816.F32 R144, R8, R32, RZ ;  /* 0x000000200890723c */ /* 0x000fe200000018ff */
[----:B-1----:R-:W-:-:S07]  /*14360*/  FMNMX.FTZ R0, R6, R7, !PT ;  /* 0x0000000706007209 */ /* 0x002fce0007810000 */
[C---:B------:R-:W-:Y:S01]  /*14370*/  HMMA.16816.F32 R160, R8.reuse, R28, RZ ;  /* 0x0000001c08a0723c */ /* 0x040fe200000018ff */
[----:B------:R-:W1:Y:S07]  /*14380*/  SHFL.BFLY PT, R5, R0, 0x1, 0x1f ;  /* 0x0c201f0000057f89 */ /* 0x000e6e00000e0000 */
[----:B------:R-:W-:Y:S01]  /*14390*/  HMMA.16816.F32 R112, R8, R16, RZ ;  /* 0x000000100870723c */ /* 0x000fe200000018ff */
[----:B--2---:R-:W-:-:S07]  /*143a0*/  FMNMX.FTZ R3, R3, R4, !PT ;  /* 0x0000000403037209 */ /* 0x004fce0007810000 */
[C---:B------:R-:W-:Y:S01]  /*143b0*/  HMMA.16816.F32 R184, R8.reuse, R20, RZ ;  /* 0x0000001408b8723c */ /* 0x040fe200000018ff */
[----:B------:R-:W2:Y:S07]  /*143c0*/  SHFL.BFLY PT, R4, R3, 0x1, 0x1f ;  /* 0x0c201f0003047f89 */ /* 0x000eae00000e0000 */
[----:B------:R-:W-:Y:S01]  /*143d0*/  HMMA.16816.F32 R180, R8, R24, RZ ;  /* 0x0000001808b4723c */ /* 0x000fe200000018ff */
[----:B-1----:R-:W-:-:S04]  /*143e0*/  FMNMX.FTZ R135, R0, R5, !PT ;  /* 0x0000000500877209 */ /* 0x002fc80007810000 */
[C---:B------:R-:W-:Y:S01]  /*143f0*/  FSETP.NEU.FTZ.AND P0, PT, R135.reuse, -INF , PT ;  /* 0xff8000008700780b */ /* 0x040fe20003f1d000 */
[----:B------:R-:W-:Y:S02]  /*14400*/  FMUL.FTZ R2, R135, c[0x0][0x2d0] ;  /* 0x0000b40087027a20 */ /* 0x000fe40000410000 */
[----:B------:R-:W-:Y:S03]  /*14410*/  HMMA.16816.F32 R176, R8, R36, RZ ;  /* 0x0000002408b0723c */ /* 0x000fe600000018ff */
[----:B------:R-:W-:Y:S02]  /*14420*/  FSEL R2, R2, RZ, P0 ;  /* 0x000000ff02027208 */ /* 0x000fe40000000000 */
[----:B--2---:R-:W-:-:S03]  /*14430*/  FMNMX.FTZ R3, R3, R4, !PT ;  /* 0x0000000403037209 */ /* 0x004fc60007810000 */
[C---:B------:R-:W-:Y:S01]  /*14440*/  HMMA.16816.F32 R172, R8.reuse, R44, RZ ;  /* 0x0000002c08ac723c */ /* 0x040fe200000018ff */
[--C-:B------:R-:W-:Y:S01]  /*14450*/  FFMA.FTZ R0, R43, c[0x0][0x2d0], -R2.reuse ;  /* 0x0000b4002b007a23 */ /* 0x100fe20000010802 */
[----:B------:R-:W-:Y:S01]  /*14460*/  FSETP.NEU.FTZ.AND P0, PT, R3, -INF , PT ;  /* 0xff8000000300780b */ /* 0x000fe20003f1d000 */
[--C-:B------:R-:W-:Y:S02]  /*14470*/  FFMA.FTZ R4, R54, c[0x0][0x2d0], -R2.reuse ;  /* 0x0000b40036047a23 */ /* 0x100fe40000010802 */
[----:B------:R1:W-:Y:S03]  /*14480*/  MUFU.EX2 R91, R0 ;  /* 0x00000000005b7308 */ /* 0x0003e60000000800 */
[C---:B------:R-:W-:Y:S05]  /*14490*/  HMMA.16816.F32 R164, R8.reuse, R48, RZ ;  /* 0x0000003008a4723c */ /* 0x040fea00000018ff */
[----:B------:R-:W-:Y:S03]  /*144a0*/  MUFU.EX2 R228, R4 ;  /* 0x0000000400e47308 */ /* 0x000fe60000000800 */
[----:B------:R-:W-:Y:S01]  /*144b0*/  HMMA.16816.F32 R156, R8, R34, RZ ;  /* 0x00000022089c723c */ /* 0x000fe200000018ff */
[----:B-1----:R-:W-:-:S07]  /*144c0*/  FFMA.FTZ R0, R52, c[0x0][0x2d0], -R2 ;  /* 0x0000b40034007a23 */ /* 0x002fce0000010802 */
[C---:B------:R-:W-:Y:S01]  /*144d0*/  HMMA.16816.F32 R168, R8.reuse, R30, RZ ;  /* 0x0000001e08a8723c */ /* 0x040fe200000018ff */
[----:B------:R1:W-:Y:S07]  /*144e0*/  MUFU.EX2 R196, R0 ;  /* 0x0000000000c47308 */ /* 0x0003ee0000000800 */
[C---:B------:R-:W-:Y:S08]  /*144f0*/  HMMA.16816.F32 R152, R8.reuse, R18, RZ ;  /* 0x000000120898723c */ /* 0x040ff000000018ff */
[----:B------:R-:W-:Y:S01]  /*14500*/  HMMA.16816.F32 R148, R8, R22, RZ ;  /* 0x000000160894723c */ /* 0x000fe200000018ff */
[----:B-1----:R-:W-:-:S04]  /*14510*/  FFMA.FTZ R0, R53, c[0x0][0x2d0], -R2 ;  /* 0x0000b40035007a23 */ /* 0x002fc80000010802 */
[----:B------:R1:W2:Y:S03]  /*14520*/  MUFU.EX2 R235, R0 ;  /* 0x0000000000eb7308 */ /* 0x0002a60000000800 */
[C---:B------:R-:W-:Y:S08]  /*14530*/  HMMA.16816.F32 R140, R8.reuse, R26, RZ ;  /* 0x0000001a088c723c */ /* 0x040ff000000018ff */
[----:B------:R-:W-:Y:S01]  /*14540*/  HMMA.16816.F32 R128, R8, R38, RZ ;  /* 0x000000260880723c */ /* 0x000fe200000018ff */
[----:B-1----:R-:W-:Y:S01]  /*14550*/  FMUL.FTZ R0, R3, c[0x0][0x2d0] ;  /* 0x0000b40003007a20 */ /* 0x002fe20000410000 */
[----:B--2---:R-:W-:-:S06]  /*14560*/  F2FP.PACK_AB R6, R228, R235 ;  /* 0x000000ebe406723e */ /* 0x004fcc00000000ff */
[----:B------:R-:W-:Y:S01]  /*14570*/  HMMA.16816.F32 R124, R8, R46, RZ ;  /* 0x0000002e087c723c */ /* 0x000fe200000018ff */
[----:B------:R-:W-:-:S05]  /*14580*/  FSEL R0, R0, RZ, P0 ;  /* 0x000000ff00007208 */ /* 0x000fca0000000000 */
[----:B------:R-:W-:Y:S02]  /*14590*/  FFMA.FTZ R4, R14, c[0x0][0x2d0], -R0 ;  /* 0x0000b4000e047a23 */ /* 0x000fe40000010800 */
[----:B------:R-:W-:Y:S02]  /*145a0*/  HMMA.16816.F32 R116, R8, R50, RZ ;  /* 0x000000320874723c */ /* 0x000fe400000018ff */
[----:B------:R1:W-:Y:S05]  /*145b0*/  MUFU.EX2 R245, R4 ;  /* 0x0000000400f57308 */ /* 0x0003ea0000000800 */
[----:B------:R-:W-:-:S04]  /*145c0*/  FFMA.FTZ R8, R64, c[0x0][0x2d0], -R13 ;  /* 0x0000b40040087a23 */ /* 0x000fc8000001080d */
[----:B------:R2:W-:Y:S01]  /*145d0*/  MUFU.EX2 R227, R8 ;  /* 0x0000000800e37308 */ /* 0x0005e20000000800 */
[----:B-1----:R-:W-:-:S07]  /*145e0*/  FFMA.FTZ R4, R40, c[0x0][0x2d0], -R0 ;  /* 0x0000b40028047a23 */ /* 0x002fce0000010800 */
[----:B------:R1:W3:Y:S01]  /*145f0*/  MUFU.EX2 R188, R4 ;  /* 0x0000000400bc7308 */ /* 0x0002e20000000800 */
[----:B--2---:R-:W-:-:S07]  /*14600*/  FFMA.FTZ R8, R66, c[0x0][0x2d0], -R13 ;  /* 0x0000b40042087a23 */ /* 0x004fce000001080d */
[----:B------:R2:W-:Y:S01]  /*14610*/  MUFU.EX2 R225, R8 ;  /* 0x0000000800e17308 */ /* 0x0005e20000000800 */
[----:B-1----:R-:W-:Y:S01]  /*14620*/  FFMA.FTZ R4, R42, c[0x0][0x2d0], -R0 ;  /* 0x0000b4002a047a23 */ /* 0x002fe20000010800 */
[----:B---3--:R-:W-:-:S06]  /*14630*/  F2FP.PACK_AB R5, R188, R245 ;  /* 0x000000f5bc05723e */ /* 0x008fcc00000000ff */
[----:B------:R1:W-:Y:S01]  /*14640*/  MUFU.EX2 R229, R4 ;  /* 0x0000000400e57308 */ /* 0x0003e20000000800 */
[----:B--2---:R-:W-:-:S07]  /*14650*/  FFMA.FTZ R8, R65, c[0x0][0x2d0], -R13 ;  /* 0x0000b40041087a23 */ /* 0x004fce000001080d */
[----:B------:R2:W-:Y:S01]  /*14660*/  MUFU.EX2 R206, R8 ;  /* 0x0000000800ce7308 */ /* 0x0005e20000000800 */
[----:B-1----:R-:W-:Y:S02]  /*14670*/  FFMA.FTZ R4, R41, c[0x0][0x2d0], -R0 ;  /* 0x0000b40029047a23 */ /* 0x002fe40000010800 */
[----:B------:R-:W-:Y:S05]  /*14680*/  LDSM.16.MT88.4 R40, [R221+0x2880] ;  /* 0x00288000dd28783b */ /* 0x000fea0000004200 */
[----:B------:R1:W3:Y:S01]  /*14690*/  MUFU.EX2 R246, R4 ;  /* 0x0000000400f67308 */ /* 0x0002e20000000800 */
[----:B--2---:R-:W-:-:S07]  /*146a0*/  FFMA.FTZ R8, R68, c[0x0][0x2d0], -R13 ;  /* 0x0000b40044087a23 */ /* 0x004fce000001080d */
[----:B------:R2:W4:Y:S01]  /*146b0*/  MUFU.EX2 R193, R8 ;  /* 0x0000000800c17308 */ /* 0x0005220000000800 */
[----:B-1----:R-:W-:Y:S02]  /*146c0*/  F2FP.PACK_AB R4, R196, R91 ;  /* 0x0000005bc404723e */ /* 0x002fe400000000ff */
[----:B---3--:R-:W-:Y:S01]  /*146d0*/  F2FP.PACK_AB R7, R246, R229 ;  /* 0x000000e5f607723e */ /* 0x008fe200000000ff */
[----:B--2---:R-:W-:-:S06]  /*146e0*/  FFMA.FTZ R8, R60, c[0x0][0x2d0], -R12 ;  /* 0x0000b4003c087a23 */ /* 0x004fcc000001080c */
[C---:B------:R-:W-:Y:S01]  /*146f0*/  HMMA.16816.F32 R68, R4.reuse, R24, RZ ;  /* 0x000000180444723c */ /* 0x040fe200000018ff */
[----:B----4-:R-:W-:Y:S01]  /*14700*/  F2FP.PACK_AB R10, R193, R206 ;  /* 0x000000cec10a723e */ /* 0x010fe200000000ff */
[----:B------:R1:W-:Y:S06]  /*14710*/  MUFU.EX2 R226, R8 ;  /* 0x0000000800e27308 */ /* 0x0003ec0000000800 */
[C---:B------:R-:W-:Y:S01]  /*14720*/  HMMA.16816.F32 R96, R4.reuse, R26, RZ ;  /* 0x0000001a0460723c */ /* 0x040fe200000018ff */
[----:B------:R-:W2:Y:S07]  /*14730*/  LDSM.16.MT88.4 R24, [R224+0x2880] ;  /* 0x00288000e018783b */ /* 0x000eae0000004200 */
[----:B------:R-:W-:Y:S01]  /*14740*/  HMMA.16816.F32 R64, R4, R28, RZ ;  /* 0x0000001c0440723c */ /* 0x000fe200000018ff */
[----:B-1----:R-:W-:-:S04]  /*14750*/  FFMA.FTZ R8, R62, c[0x0][0x2d0], -R12 ;  /* 0x0000b4003e087a23 */ /* 0x002fc8000001080c */
[----:B------:R1:W3:Y:S03]  /*14760*/  MUFU.EX2 R90, R8 ;  /* 0x00000008005a7308 */ /* 0x0002e60000000800 */
[C---:B------:R-:W-:Y:S08]  /*14770*/  HMMA.16816.F32 R108, R4.reuse, R30, RZ ;  /* 0x0000001e046c723c */ /* 0x040ff000000018ff */
[----:B------:R-:W-:Y:S01]  /*14780*/  HMMA.16816.F32 R28, R4, R16, RZ ;  /* 0x00000010041c723c */ /* 0x000fe200000018ff */
[----:B-1----:R-:W-:-:S07]  /*14790*/  FFMA.FTZ R8, R61, c[0x0][0x2d0], -R12 ;  /* 0x0000b4003d087a23 */ /* 0x002fce000001080c */
[C---:B------:R-:W-:Y:S01]  /*147a0*/  HMMA.16816.F32 R72, R4.reuse, R32, RZ ;  /* 0x000000200448723c */ /* 0x040fe200000018ff */
[----:B---3--:R-:W-:Y:S01]  /*147b0*/  F2FP.PACK_AB R9, R90, R226 ;  /* 0x000000e25a09723e */ /* 0x008fe200000000ff */
[----:B------:R1:W-:Y:S06]  /*147c0*/  MUFU.EX2 R198, R8 ;  /* 0x0000000800c67308 */ /* 0x0003ec0000000800 */
[C---:B------:R-:W-:Y:S01]  /*147d0*/  HMMA.16816.F32 R120, R4.reuse, R34, RZ ;  /* 0x000000220478723c */ /* 0x040fe200000018ff */
[----:B------:R-:W3:Y:S07]  /*147e0*/  LDSM.16.MT88.4 R32, [R222+0x2880] ;  /* 0x00288000de20783b */ /* 0x000eee0000004200 */
[----:B------:R-:W-:Y:S01]  /*147f0*/  HMMA.16816.F32 R104, R4, R18, RZ ;  /* 0x000000120468723c */ /* 0x000fe200000018ff */
[----:B-1----:R-:W-:-:S04]  /*14800*/  FFMA.FTZ R8, R63, c[0x0][0x2d0], -R12 ;  /* 0x0000b4003f087a23 */ /* 0x002fc8000001080c */
[----:B------:R1:W4:Y:S03]  /*14810*/  MUFU.EX2 R233, R8 ;  /* 0x0000000800e97308 */ /* 0x0003260000000800 */
[C---:B------:R-:W-:Y:S08]  /*14820*/  HMMA.16816.F32 R76, R4.reuse, R20, RZ ;  /* 0x00000014044c723c */ /* 0x040ff000000018ff */
[----:B------:R-:W-:Y:S01]  /*14830*/  HMMA.16816.F32 R100, R4, R22, RZ ;  /* 0x000000160464723c */ /* 0x000fe200000018ff */
[----:B------:R-:W2:Y:S01]  /*14840*/  LDSM.16.MT88.4 R20, [R223+0x2880] ;  /* 0x00288000df14783b */ /* 0x000ea20000004200 */
[----:B-1----:R-:W-:-:S06]  /*14850*/  FFMA.FTZ R8, R56, c[0x0][0x2d0], -R2 ;  /* 0x0000b40038087a23 */ /* 0x002fcc0000010802 */
[C---:B------:R-:W-:Y:S01]  /*14860*/  HMMA.16816.F32 R60, R4.reuse, R36, RZ ;  /* 0x00000024043c723c */ /* 0x040fe200000018ff */
[----:B----4-:R-:W-:Y:S01]  /*14870*/  F2FP.PACK_AB R11, R233, R198 ;  /* 0x000000c6e90b723e */ /* 0x010fe200000000ff */
[----:B------:R1:W-:Y:S06]  /*14880*/  MUFU.EX2 R220, R8 ;  /* 0x0000000800dc7308 */ /* 0x0003ec0000000800 */
[C---:B------:R-:W-:Y:S01]  /*14890*/  HMMA.16816.F32 R92, R4.reuse, R38, RZ ;  /* 0x00000026045c723c */ /* 0x040fe200000018ff */
[----:B------:R-:W-:Y:S07]  /*148a0*/  LDSM.16.MT88.4 R36, [R224+0x4080] ;  /* 0x00408000e024783b */ /* 0x000fee0000004200 */
[----:B------:R-:W-:Y:S01]  /*148b0*/  HMMA.16816.F32 R84, R4, R46, RZ ;  /* 0x0000002e0454723c */ /* 0x000fe200000018ff */
[----:B-1----:R-:W-:-:S04]  /*148c0*/  FFMA.FTZ R8, R58, c[0x0][0x2d0], -R2 ;  /* 0x0000b4003a087a23 */ /* 0x002fc80000010802 */
[----:B------:R1:W4:Y:S02]  /*148d0*/  MUFU.EX2 R237, R8 ;  /* 0x0000000800ed7308 */ /* 0x0003240000000800 */
[----:B-1----:R-:W-:-:S06]  /*148e0*/  FFMA.FTZ R8, R57, c[0x0][0x2d0], -R2 ;  /* 0x0000b40039087a23 */ /* 0x002fcc0000010802 */
[----:B------:R1:W-:Y:S02]  /*148f0*/  MUFU.EX2 R199, R8 ;  /* 0x0000000800c77308 */ /* 0x0003e40000000800 */
[----:B-1----:R-:W-:Y:S02]  /*14900*/  FFMA.FTZ R8, R59, c[0x0][0x2d0], -R2 ;  /* 0x0000b4003b087a23 */ /* 0x002fe40000010802 */
[----:B------:R-:W-:Y:S01]  /*14910*/  HMMA.16816.F32 R56, R4, R44, RZ ;  /* 0x0000002c0438723c */ /* 0x000fe200000018ff */
[----:B------:R-:W-:Y:S03]  /*14920*/  LDSM.16.MT88.4 R44, [R223+0x4080] ;  /* 0x00408000df2c783b */ /* 0x000fe60000004200 */
[----:B------:R1:W1:Y:S02]  /*14930*/  MUFU.EX2 R195, R8 ;  /* 0x0000000800c37308 */ /* 0x0002640000000800 */
[----:B-1----:R-:W-:-:S02]  /*14940*/  FFMA.FTZ R8, R55, c[0x0][0x2d0], -R0 ;  /* 0x0000b40037087a23 */ /* 0x002fc40000010800 */
[C---:B------:R-:W-:Y:S04]  /*14950*/  HMMA.16816.F32 R52, R4.reuse, R48, RZ ;  /* 0x000000300434723c */ /* 0x040fe800000018ff */
[----:B------:R1:W-:Y:S04]  /*14960*/  MUFU.EX2 R139, R8 ;  /* 0x00000008008b7308 */ /* 0x0003e80000000800 */
[----:B------:R-:W-:Y:S07]  /*14970*/  HMMA.16816.F32 R48, R4, R50, RZ ;  /* 0x000000320430723c */ /* 0x000fee00000018ff */
[----:B----4-:R-:W-:-:S02]  /*14980*/  F2FP.PACK_AB R4, R237, R220 ;  /* 0x000000dced04723e */ /* 0x010fc400000000ff */
[----:B------:R-:W-:Y:S01]  /*14990*/  F2FP.PACK_AB R6, R195, R199 ;  /* 0x000000c7c306723e */ /* 0x000fe200000000ff */
[----:B-1----:R-:W-:-:S04]  /*149a0*/  FFMA.FTZ R8, R15, c[0x0][0x2d0], -R0 ;  /* 0x0000b4000f087a23 */ /* 0x002fc80000010800 */
[----:B------:R1:W4:Y:S02]  /*149b0*/  MUFU.EX2 R15, R8 ;  /* 0x00000008000f7308 */ /* 0x0003240000000800 */
[----:B-1----:R-:W-:Y:S01]  /*149c0*/  FFMA.FTZ R8, R80, c[0x0][0x2d0], -R0 ;  /* 0x0000b40050087a23 */ /* 0x002fe20000010800 */
[----:B----4-:R-:W-:-:S05]  /*149d0*/  F2FP.PACK_AB R5, R15, R139 ;  /* 0x0000008b0f05723e */ /* 0x010fca00000000ff */
[----:B------:R1:W-:Y:S02]  /*149e0*/  MUFU.EX2 R201, R8 ;  /* 0x0000000800c97308 */ /* 0x0003e40000000800 */
[----:B-1----:R-:W-:-:S06]  /*149f0*/  FFMA.FTZ R8, R81, c[0x0][0x2d0], -R0 ;  /* 0x0000b40051087a23 */ /* 0x002fcc0000010800 */
[----:B------:R-:W1:Y:S02]  /*14a00*/  MUFU.EX2 R200, R8 ;  /* 0x0000000800c87308 */ /* 0x000e640000000800 */
[----:B-1----:R-:W-:Y:S02]  /*14a10*/  F2FP.PACK_AB R7, R200, R201 ;  /* 0x000000c9c807723e */ /* 0x002fe400000000ff */
[----:B------:R-:W-:-:S05]  /*14a20*/  F2FP.PACK_AB R8, R225, R227 ;  /* 0x000000e3e108723e */ /* 0x000fca00000000ff */
[-C--:B--2---:R-:W-:Y:S01]  /*14a30*/  HMMA.16816.F32 R16, R4, R24.reuse, R28 ;  /* 0x000000180410723c */ /* 0x084fe2000000181c */
[----:B------:R-:W1:Y:S07]  /*14a40*/  LDSM.16.MT88.4 R28, [R222+0x4080] ;  /* 0x00408000de1c783b */ /* 0x000e6e0000004200 */
[C---:B------:R-:W-:Y:S08]  /*14a50*/  HMMA.16816.F32 R208, R8.reuse, R24, R112 ;  /* 0x0000001808d0723c */ /* 0x040ff00000001870 */
[-C--:B---3--:R-:W-:Y:S08]  /*14a60*/  HMMA.16816.F32 R160, R8, R32.reuse, R160 ;  /* 0x0000002008a0723c */ /* 0x088ff000000018a0 */
[----:B------:R-:W-:Y:S01]  /*14a70*/  MOV R25, R16 ;  /* 0x0000001000197202 */ /* 0x000fe20000000f00 */
[----:B------:R-:W-:Y:S01]  /*14a80*/  IMAD.MOV.U32 R24, RZ, RZ, R17 ;  /* 0x000000ffff187224 */ /* 0x000fe200078e0011 */
[----:B------:R-:W-:Y:S01]  /*14a90*/  MOV R80, R19 ;  /* 0x0000001300507202 */ /* 0x000fe20000000f00 */
[----:B------:R-:W-:Y:S01]  /*14aa0*/  IMAD.MOV.U32 R81, RZ, RZ, R18 ;  /* 0x000000ffff517224 */ /* 0x000fe200078e0012 */
[----:B------:R-:W-:Y:S01]  /*14ab0*/  HMMA.16816.F32 R64, R4, R32, R64 ;  /* 0x000000200440723c */ /* 0x000fe20000001840 */
[----:B------:R-:W2:Y:S03]  /*14ac0*/  LDSM.16.MT88.4 R16, [R221+0x4080] ;  /* 0x00408000dd10783b */ /* 0x000ea60000004200 */
[----:B------:R-:W-:Y:S01]  /*14ad0*/  IMAD.MOV.U32 R114, RZ, RZ, R209 ;  /* 0x000000ffff727224 */ /* 0x000fe200078e00d1 */
[----:B------:R-:W-:Y:S01]  /*14ae0*/  MOV R113, R210 ;  /* 0x000000d200717202 */ /* 0x000fe20000000f00 */
[----:B------:R-:W-:-:S02]  /*14af0*/  IMAD.MOV.U32 R112, RZ, RZ, R208 ;  /* 0x000000ffff707224 */ /* 0x000fc400078e00d0 */
[----:B------:R-:W-:Y:S01]  /*14b00*/  IMAD.MOV.U32 R14, RZ, RZ, R211 ;  /* 0x000000ffff0e7224 */ /* 0x000fe200078e00d3 */
[----:B------:R-:W-:Y:S01]  /*14b10*/  HMMA.16816.F32 R240, R8, R20, R184 ;  /* 0x0000001408f0723c */ /* 0x000fe200000018b8 */
[----:B------:R-:W-:Y:S02]  /*14b20*/  IMAD.MOV.U32 R33, RZ, RZ, R206 ;  /* 0x000000ffff217224 */ /* 0x000fe400078e00ce */
[----:B------:R-:W-:-:S04]  /*14b30*/  IMAD.MOV.U32 R32, RZ, RZ, R205 ;  /* 0x000000ffff207224 */ /* 0x000fc800078e00cd */
[----:B------:R-:W-:Y:S01]  /*14b40*/  MOV R184, R207 ;  /* 0x000000cf00b87202 */ /* 0x000fe20000000f00 */
[----:B-1----:R-:W-:Y:S01]  /*14b50*/  HMMA.16816.F32 R212, R8, R28, R176 ;  /* 0x0000001c08d4723c */ /* 0x002fe200000018b0 */
[----:B------:R-:W-:Y:S01]  /*14b60*/  MOV R186, R114 ;  /* 0x0000007200ba7202 */ /* 0x000fe20000000f00 */
[----:B------:R-:W-:Y:S02]  /*14b70*/  IMAD.MOV.U32 R187, RZ, RZ, R113 ;  /* 0x000000ffffbb7224 */ /* 0x000fe400078e0071 */
[----:B------:R-:W-:-:S03]  /*14b80*/  IMAD.MOV.U32 R185, RZ, RZ, R112 ;  /* 0x000000ffffb97224 */ /* 0x000fc600078e0070 */
[----:B------:R-:W-:Y:S01]  /*14b90*/  IMAD.MOV.U32 R178, RZ, RZ, R25 ;  /* 0x000000ffffb27224 */ /* 0x000fe200078e0019 */
[C---:B------:R-:W-:Y:S01]  /*14ba0*/  HMMA.16816.F32 R208, R8.reuse, R36, R172 ;  /* 0x0000002408d0723c */ /* 0x040fe200000018ac */
[----:B------:R-:W-:Y:S01]  /*14bb0*/  MOV R25, R204 ;  /* 0x000000cc00197202 */ /* 0x000fe20000000f00 */
[----:B------:R-:W-:Y:S01]  /*14bc0*/  IMAD.MOV.U32 R179, RZ, RZ, R24 ;  /* 0x000000ffffb37224 */ /* 0x000fe200078e0018 */
[----:B------:R-:W-:Y:S01]  /*14bd0*/  MOV R176, R197 ;  /* 0x000000c500b07202 */ /* 0x000fe20000000f00 */
[----:B------:R-:W-:Y:S02]  /*14be0*/  IMAD.MOV.U32 R24, RZ, RZ, R199 ;  /* 0x000000ffff187224 */ /* 0x000fe400078e00c7 */
[----:B------:R-:W-:Y:S02]  /*14bf0*/  IMAD.MOV.U32 R177, RZ, RZ, R198 ;  /* 0x000000ffffb17224 */ /* 0x000fe400078e00c6 */
[C---:B------:R-:W-:Y:S07]  /*14c00*/  HMMA.16816.F32 R172, R8.reuse, R34, R168 ;  /* 0x0000002208ac723c */ /* 0x040fee00000018a8 */
[----:B------:R-:W-:Y:S01]  /*14c10*/  IMAD.MOV.U32 R169, RZ, RZ, R190 ;  /* 0x000000ffffa97224 */ /* 0x000fe200078e00be */
[----:B------:R-:W-:Y:S01]  /*14c20*/  HMMA.16816.F32 R204, R8, R44, R164 ;  /* 0x0000002c08cc723c */ /* 0x000fe200000018a4 */
[----:B------:R-:W-:Y:S01]  /*14c30*/  IMAD.MOV.U32 R170, RZ, RZ, R189 ;  /* 0x000000ffffaa7224 */ /* 0x000fe200078e00bd */
[----:B------:R-:W-:-:S04]  /*14c40*/  MOV R171, R188 ;  /* 0x000000bc00ab7202 */ /* 0x000fc80000000f00 */
[----:B------:R-:W-:Y:S01]  /*14c50*/  MOV R168, R170 ;  /* 0x000000aa00a87202 */ /* 0x000fe20000000f00 */
[----:B------:R-:W-:Y:S01]  /*14c60*/  IMAD.MOV.U32 R165, RZ, RZ, R193 ;  /* 0x000000ffffa57224 */ /* 0x000fe200078e00c1 */
[----:B------:R-:W-:Y:S01]  /*14c70*/  MOV R167, R191 ;  /* 0x000000bf00a77202 */ /* 0x000fe20000000f00 */
[C---:B------:R-:W-:Y:S01]  /*14c80*/  HMMA.16816.F32 R144, R8.reuse, R40, R144 ;  /* 0x000000280890723c */ /* 0x040fe20000001890 */
[----:B------:R-:W-:Y:S01]  /*14c90*/  MOV R164, R194 ;  /* 0x000000c200a47202 */ /* 0x000fe20000000f00 */
[----:B------:R-:W-:Y:S02]  /*14ca0*/  IMAD.MOV.U32 R166, RZ, RZ, R192 ;  /* 0x000000ffffa67224 */ /* 0x000fe400078e00c0 */
[----:B------:R-:W-:Y:S01]  /*14cb0*/  IMAD.MOV.U32 R170, RZ, RZ, R165 ;  /* 0x000000ffffaa7224 */ /* 0x000fe200078e00a5 */
[----:B------:R-:W-:Y:S01]  /*14cc0*/  MOV R165, R167 ;  /* 0x000000a700a57202 */ /* 0x000fe20000000f00 */
[----:B------:R-:W-:Y:S02]  /*14cd0*/  IMAD.MOV.U32 R167, RZ, RZ, R90 ;  /* 0x000000ffffa77224 */ /* 0x000fe400078e005a */
[----:B------:R-:W-:Y:S07]  /*14ce0*/  HMMA.16816.F32 R188, R8, R26, R152 ;  /* 0x0000001a08bc723c */ /* 0x000fee0000001898 */
[----:B------:R-:W-:Y:S01]  /*14cf0*/  IMAD.MOV.U32 R155, RZ, RZ, R169 ;  /* 0x000000ffff9b7224 */ /* 0x000fe200078e00a9 */
[----:B------:R-:W-:Y:S01]  /*14d00*/  HMMA.16816.F32 R72, R4, R40, R72 ;  /* 0x000000280448723c */ /* 0x000fe20000001848 */
[----:B------:R-:W-:-:S02]  /*14d10*/  IMAD.MOV.U32 R169, RZ, RZ, R166 ;  /* 0x000000ffffa97224 */ /* 0x000fc400078e00a6 */
[----:B------:R-:W-:Y:S02]  /*14d20*/  IMAD.MOV.U32 R153, RZ, RZ, R167 ;  /* 0x000000ffff997224 */ /* 0x000fe400078e00a7 */
[----:B------:R-:W-:Y:S02]  /*14d30*/  IMAD.MOV.U32 R166, RZ, RZ, R91 ;  /* 0x000000ffffa67224 */ /* 0x000fe400078e005b */
[----:B------:R-:W-:Y:S01]  /*14d40*/  IMAD.MOV.U32 R40, RZ, RZ, R195 ;  /* 0x000000ffff287224 */ /* 0x000fe200078e00c3 */
[----:B--2---:R-:W-:Y:S01]  /*14d50*/  HMMA.16816.F32 R216, R8, R16, R180 ;  /* 0x0000001008d8723c */ /* 0x004fe200000018b4 */
[----:B------:R-:W-:Y:S02]  /*14d60*/  IMAD.MOV.U32 R41, RZ, RZ, R196 ;  /* 0x000000ffff297224 */ /* 0x000fe400078e00c4 */
[----:B------:R-:W-:Y:S02]  /*14d70*/  IMAD.MOV.U32 R154, RZ, RZ, R176 ;  /* 0x000000ffff9a7224 */ /* 0x000fe400078e00b0 */
[----:B------:R-:W-:-:S02]  /*14d80*/  IMAD.MOV.U32 R167, RZ, RZ, R24 ;  /* 0x000000ffffa77224 */ /* 0x000fc400078e0018 */
[----:B------:R-:W-:Y:S01]  /*14d90*/  IMAD.MOV.U32 R24, RZ, RZ, R233 ;  /* 0x000000ffff187224 */ /* 0x000fe200078e00e9 */
[----:B------:R-:W-:Y:S01]  /*14da0*/  HMMA.16816.F32 R192, R8, R18, R140 ;  /* 0x0000001208c0723c */ /* 0x000fe2000000188c */
[----:B------:R-:W-:Y:S02]  /*14db0*/  IMAD.MOV.U32 R152, RZ, RZ, R25 ;  /* 0x000000ffff987224 */ /* 0x000fe400078e0019 */
[----:B------:R-:W-:-:S05]  /*14dc0*/  IMAD.MOV.U32 R176, RZ, RZ, R230 ;  /* 0x000000ffffb07224 */ /* 0x000fca00078e00e6 */
[C---:B------:R-:W-:Y:S08]  /*14dd0*/  HMMA.16816.F32 R156, R8.reuse, R42, R156 ;  /* 0x0000002a089c723c */ /* 0x040ff0000000189c */
[C---:B------:R-:W-:Y:S07]  /*14de0*/  HMMA.16816.F32 R196, R8.reuse, R22, R148 ;  /* 0x0000001608c4723c */ /* 0x040fee0000001894 */
[----:B------:R-:W-:Y:S01]  /*14df0*/  IMAD.MOV.U32 R148, RZ, RZ, R153 ;  /* 0x000000ffff947224 */ /* 0x000fe200078e0099 */
[----:B------:R-:W-:Y:S01]  /*14e00*/  HMMA.16816.F32 R180, R8, R30, R128 ;  /* 0x0000001e08b4723c */ /* 0x000fe20000001880 */
[----:B------:R-:W-:Y:S01]  /*14e10*/  IMAD.MOV.U32 R149, RZ, RZ, R154 ;  /* 0x000000ffff957224 */ /* 0x000fe200078e009a */
[----:B------:R-:W-:Y:S01]  /*14e20*/  MOV R153, R40 ;  /* 0x0000002800997202 */ /* 0x000fe20000000f00 */
[----:B------:R-:W-:Y:S01]  /*14e30*/  IMAD.MOV.U32 R151, RZ, RZ, R24 ;  /* 0x000000ffff977224 */ /* 0x000fe200078e0018 */
[----:B------:R-:W-:Y:S01]  /*14e40*/  MOV R24, R32 ;  /* 0x0000002000187202 */ /* 0x000fe20000000f00 */
[----:B------:R-:W-:-:S03]  /*14e50*/  IMAD.MOV.U32 R154, RZ, RZ, R41 ;  /* 0x000000ffff9a7224 */ /* 0x000fc600078e0029 */
[C---:B------:R-:W-:Y:S08]  /*14e60*/  HMMA.16816.F32 R112, R8.reuse, R38, R124 ;  /* 0x000000260870723c */ /* 0x040ff0000000187c */
[----:B------:R-:W-:Y:S07]  /*14e70*/  HMMA.16816.F32 R140, R8, R46, R116 ;  /* 0x0000002e088c723c */ /* 0x000fee0000001874 */
[----:B------:R-:W-:Y:S01]  /*14e80*/  FFMA.FTZ R8, R155, c[0x0][0x2d0], -R13 ;  /* 0x0000b4009b087a23 */ /* 0x000fe2000001080d */
[C---:B------:R-:W-:Y:S01]  /*14e90*/  HMMA.16816.F32 R248, R4.reuse, R20, R76 ;  /* 0x0000001404f8723c */ /* 0x040fe2000000184c */
[----:B------:R-:W-:Y:S01]  /*14ea0*/  MOV R155, R166 ;  /* 0x000000a6009b7202 */ /* 0x000fe20000000f00 */
[----:B------:R-:W-:Y:S01]  /*14eb0*/  LDSM.16.MT88.4 R76, [R221+0x4880] ;  /* 0x00488000dd4c783b */ /* 0x000fe20000004200 */
[----:B------:R1:W-:Y:S01]  /*14ec0*/  MUFU.EX2 R10, R8 ;  /* 0x00000008000a7308 */ /* 0x0003e20000000800 */
[----:B------:R-:W-:Y:S01]  /*14ed0*/  MOV R166, R177 ;  /* 0x000000b100a67202 */ /* 0x000fe20000000f00 */
[----:B------:R-:W-:Y:S01]  /*14ee0*/  IMAD.MOV.U32 R118, RZ, RZ, R178 ;  /* 0x000000ffff767224 */ /* 0x000fe200078e00b2 */
[----:B------:R-:W-:Y:S01]  /*14ef0*/  MOV R177, R231 ;  /* 0x000000e700b17202 */ /* 0x000fe20000000f00 */
[----:B------:R-:W-:Y:S01]  /*14f00*/  IMAD.MOV.U32 R117, RZ, RZ, R184 ;  /* 0x000000ffff757224 */ /* 0x000fe200078e00b8 */
[----:B------:R-:W-:Y:S01]  /*14f10*/  HMMA.16816.F32 R68, R4, R16, R68 ;  /* 0x000000100444723c */ /* 0x000fe20000001844 */
[----:B------:R-:W-:Y:S01]  /*14f20*/  MOV R119, R179 ;  /* 0x000000b300777202 */ /* 0x000fe20000000f00 */
[----:B------:R-:W-:Y:S01]  /*14f30*/  IMAD.MOV.U32 R179, RZ, RZ, R14 ;  /* 0x000000ffffb37224 */ /* 0x000fe200078e000e */
[----:B------:R-:W-:-:S02]  /*14f40*/  MOV R178, R187 ;  /* 0x000000bb00b27202 */ /* 0x000fc40000000f00 */
[----:B------:R-:W-:-:S03]  /*14f50*/  MOV R116, R148 ;  /* 0x0000009400747202 */ /* 0x000fc60000000f00 */
[C---:B------:R-:W-:Y:S01]  /*14f60*/  HMMA.16816.F32 R52, R4.reuse, R44, R52 ;  /* 0x0000002c0434723c */ /* 0x040fe20000001834 */
[----:B-1----:R-:W-:Y:S02]  /*14f70*/  FFMA.FTZ R8, R168, c[0x0][0x2d0], -R13 ;  /* 0x0000b400a8087a23 */ /* 0x002fe4000001080d */
[----:B------:R-:W-:Y:S02]  /*14f80*/  IMAD.MOV.U32 R168, RZ, RZ, R165 ;  /* 0x000000ffffa87224 */ /* 0x000fe400078e00a5 */
[----:B------:R1:W-:Y:S03]  /*14f90*/  MUFU.EX2 R21, R8 ;  /* 0x0000000800157308 */ /* 0x0003e60000000800 */
[----:B------:R-:W-:Y:S01]  /*14fa0*/  HMMA.16816.F32 R60, R4, R28, R60 ;  /* 0x0000001c043c723c */ /* 0x000fe2000000183c */
[----:B------:R-:W-:-:S05]  /*14fb0*/  IMAD.MOV.U32 R165, RZ, RZ, R232 ;  /* 0x000000ffffa57224 */ /* 0x000fca00078e00e8 */
[----:B------:R-:W-:Y:S01]  /*14fc0*/  MOV R150, R165 ;  /* 0x000000a500967202 */ /* 0x000fe20000000f00 */
[----:B------:R-:W-:Y:S01]  /*14fd0*/  IMAD.MOV.U32 R165, RZ, RZ, R33 ;  /* 0x000000ffffa57224 */ /* 0x000fe200078e0021 */
[C---:B------:R-:W-:Y:S01]  /*14fe0*/  HMMA.16816.F32 R56, R4.reuse, R36, R56 ;  /* 0x000000240438723c */ /* 0x040fe20000001838 */
[----:B------:R-:W-:Y:S01]  /*14ff0*/  IMAD.MOV.U32 R16, RZ, RZ, R68 ;  /* 0x000000ffff107224 */ /* 0x000fe200078e0044 */
[----:B------:R-:W-:Y:S01]  /*15000*/  MOV R9, R69 ;  /* 0x0000004500097202 */ /* 0x000fe20000000f00 */
[----:B------:R-:W-:Y:S01]  /*15010*/  IMAD.MOV.U32 R68, RZ, RZ, R152 ;  /* 0x000000ffff447224 */ /* 0x000fe200078e0098 */
[----:B------:R-:W-:Y:S01]  /*15020*/  MOV R69, R151 ;  /* 0x0000009700457202 */ /* 0x000fe20000000f00 */
[----:B------:R-:W-:Y:S02]  /*15030*/  IMAD.MOV.U32 R17, RZ, RZ, R70 ;  /* 0x000000ffff117224 */ /* 0x000fe400078e0046 */
[----:B-1----:R-:W-:Y:S01]  /*15040*/  FFMA.FTZ R8, R252, c[0x0][0x2d0], -R13 ;  /* 0x0000b400fc087a23 */ /* 0x002fe2000001080d */
[----:B------:R-:W-:Y:S01]  /*15050*/  MOV R230, R55 ;  /* 0x0000003700e67202 */ /* 0x000fe20000000f00 */
[----:B------:R-:W-:Y:S01]  /*15060*/  IMAD.MOV.U32 R231, RZ, RZ, R54 ;  /* 0x000000ffffe77224 */ /* 0x000fe200078e0036 */
[----:B------:R-:W-:Y:S01]  /*15070*/  MOV R54, R154 ;  /* 0x0000009a00367202 */ /* 0x000fe20000000f00 */
[----:B------:R1:W-:Y:S01]  /*15080*/  MUFU.EX2 R252, R8 ;  /* 0x0000000800fc7308 */ /* 0x0003e20000000800 */
[----:B------:R-:W-:Y:S01]  /*15090*/  IMAD.MOV.U32 R55, RZ, RZ, R153 ;  /* 0x000000ffff377224 */ /* 0x000fe200078e0099 */
[C---:B------:R-:W-:Y:S01]  /*150a0*/  HMMA.16816.F32 R40, R4.reuse, R42, R120 ;  /* 0x0000002a0428723c */ /* 0x040fe20000001878 */
[----:B------:R-:W-:Y:S01]  /*150b0*/  IMAD.MOV.U32 R236, RZ, RZ, R71 ;  /* 0x000000ffffec7224 */ /* 0x000fe200078e0047 */
[----:B------:R-:W-:Y:S01]  /*150c0*/  MOV R233, R52 ;  /* 0x0000003400e97202 */ /* 0x000fe20000000f00 */
[----:B------:R-:W-:Y:S01]  /*150d0*/  IMAD.MOV.U32 R11, RZ, RZ, R61 ;  /* 0x000000ffff0b7224 */ /* 0x000fe200078e003d */
[----:B------:R-:W-:Y:S01]  /*150e0*/  MOV R20, R60 ;  /* 0x0000003c00147202 */ /* 0x000fe20000000f00 */
[----:B------:R-:W-:Y:S01]  /*150f0*/  IMAD.MOV.U32 R90, RZ, RZ, R62 ;  /* 0x000000ffff5a7224 */ /* 0x000fe200078e003e */
[----:B------:R-:W-:Y:S01]  /*15100*/  MOV R91, R63 ;  /* 0x0000003f005b7202 */ /* 0x000fe20000000f00 */
[----:B------:R-:W-:Y:S01]  /*15110*/  IMAD.MOV.U32 R71, RZ, RZ, R149 ;  /* 0x000000ffff477224 */ /* 0x000fe200078e0095 */
[C---:B------:R-:W-:Y:S01]  /*15120*/  HMMA.16816.F32 R104, R4.reuse, R26, R104 ;  /* 0x0000001a0468723c */ /* 0x040fe20000001868 */
[----:B------:R-:W-:Y:S01]  /*15130*/  LDSM.16.MT88.4 R60, [R223+0x3080] ;  /* 0x00308000df3c783b */ /* 0x000fe20000004200 */
[----:B------:R-:W-:Y:S01]  /*15140*/  IMAD.MOV.U32 R70, RZ, RZ, R150 ;  /* 0x000000ffff467224 */ /* 0x000fe200078e0096 */
[----:B------:R-:W-:Y:S01]  /*15150*/  MOV R28, R57 ;  /* 0x00000039001c7202 */ /* 0x000fe20000000f00 */
[----:B------:R-:W-:Y:S01]  /*15160*/  IMAD.MOV.U32 R29, RZ, RZ, R56 ;  /* 0x000000ffff1d7224 */ /* 0x000fe200078e0038 */
[----:B------:R-:W-:Y:S01]  /*15170*/  MOV R52, R169 ;  /* 0x000000a900347202 */ /* 0x000fe20000000f00 */
[----:B-1----:R-:W-:Y:S01]  /*15180*/  FFMA.FTZ R8, R247, c[0x0][0x2d0], -R13 ;  /* 0x0000b400f7087a23 */ /* 0x002fe2000001080d */
[----:B------:R-:W-:Y:S01]  /*15190*/  MOV R26, R165 ;  /* 0x000000a5001a7202 */ /* 0x000fe20000000f00 */
[----:B------:R-:W-:Y:S01]  /*151a0*/  IMAD.MOV.U32 R27, RZ, RZ, R11 ;  /* 0x000000ffff1b7224 */ /* 0x000fe200078e000b */
[C---:B------:R-:W-:Y:S01]  /*151b0*/  HMMA.16816.F32 R32, R4.reuse, R34, R108 ;  /* 0x000000220420723c */ /* 0x040fe2000000186c */
[----:B------:R-:W1:Y:S01]  /*151c0*/  MUFU.EX2 R247, R8 ;  /* 0x0000000800f77308 */ /* 0x000e620000000800 */
[----:B------:R-:W-:Y:S01]  /*151d0*/  IMAD.MOV.U32 R120, RZ, RZ, R28 ;  /* 0x000000ffff787224 */ /* 0x000fe200078e001c */
[----:B------:R-:W-:Y:S01]  /*151e0*/  LDSM.16.MT88.4 R108, [R224+0x4880] ;  /* 0x00488000e06c783b */ /* 0x000fe20000004200 */
        /* <DEDUP_REMOVED lines=10> */
[----:B------:R-:W-:-:S02]  /*15290*/  IMAD.MOV.U32 R232, RZ, RZ, R53 ;  /* 0x000000ffffe87224 */ /* 0x000fc400078e0035 */
[----:B------:R-:W-:Y:S01]  /*152a0*/  IMAD.MOV.U32 R53, RZ, RZ, R168 ;  /* 0x000000ffff357224 */ /* 0x000fe200078e00a8 */
[----:B-1----:R-:W-:Y:S01]  /*152b0*/  F2FP.PACK_AB R130, R247, R252 ;  /* 0x000000fcf782723e */ /* 0x002fe200000000ff */
[--C-:B------:R-:W-:Y:S01]  /*152c0*/  FFMA.FTZ R8, R244, c[0x0][0x2d0], -R12.reuse ;  /* 0x0000b400f4087a23 */ /* 0x100fe2000001080c */
[C---:B------:R-:W-:Y:S01]  /*152d0*/  HMMA.16816.F32 R16, R4.reuse, R18, R96 ;  /* 0x000000120410723c */ /* 0x040fe20000001860 */
[----:B------:R-:W-:Y:S02]  /*152e0*/  IMAD.MOV.U32 R122, RZ, RZ, R171 ;  /* 0x000000ffff7a7224 */ /* 0x000fe400078e00ab */
[----:B------:R1:W-:Y:S05]  /*152f0*/  MUFU.EX2 R244, R8 ;  /* 0x0000000800f47308 */ /* 0x0003ea0000000800 */
[----:B------:R-:W-:Y:S01]  /*15300*/  HMMA.16816.F32 R36, R4, R38, R84 ;  /* 0x000000260424723c */ /* 0x000fe20000001854 */
[----:B-1----:R-:W-:-:S04]  /*15310*/  FFMA.FTZ R8, R238, c[0x0][0x2d0], -R12 ;  /* 0x0000b400ee087a23 */ /* 0x002fc8000001080c */
[----:B------:R1:W2:Y:S02]  /*15320*/  MUFU.EX2 R238, R8 ;  /* 0x0000000800ee7308 */ /* 0x0002a40000000800 */
[----:B-1----:R-:W-:Y:S01]  /*15330*/  FFMA.FTZ R8, R203, c[0x0][0x2d0], -R12 ;  /* 0x0000b400cb087a23 */ /* 0x002fe2000001080c */
[----:B--2---:R-:W-:-:S05]  /*15340*/  F2FP.PACK_AB R129, R238, R244 ;  /* 0x000000f4ee81723e */ /* 0x004fca00000000ff */
[----:B------:R1:W-:Y:S02]  /*15350*/  MUFU.EX2 R203, R8 ;  /* 0x0000000800cb7308 */ /* 0x0003e40000000800 */
[----:B-1----:R-:W-:-:S06]  /*15360*/  FFMA.FTZ R8, R202, c[0x0][0x2d0], -R12 ;  /* 0x0000b400ca087a23 */ /* 0x002fcc000001080c */
[----:B------:R1:W2:Y:S02]  /*15370*/  MUFU.EX2 R202, R8 ;  /* 0x0000000800ca7308 */ /* 0x0002a40000000800 */
[----:B-1----:R-:W-:Y:S01]  /*15380*/  FFMA.FTZ R8, R133, c[0x0][0x2d0], -R2 ;  /* 0x0000b40085087a23 */ /* 0x002fe20000010802 */
[----:B--2---:R-:W-:Y:S01]  /*15390*/  F2FP.PACK_AB R131, R202, R203 ;  /* 0x000000cbca83723e */ /* 0x004fe200000000ff */
[----:B------:R-:W-:-:S04]  /*153a0*/  IMAD.MOV.U32 R133, RZ, RZ, R170 ;  /* 0x000000ffff857224 */ /* 0x000fc800078e00aa */
[----:B------:R1:W-:Y:S01]  /*153b0*/  MUFU.EX2 R45, R8 ;  /* 0x00000008002d7308 */ /* 0x0003e20000000800 */
[----:B------:R-:W2:Y:S01]  /*153c0*/  LDSM.16.MT88.4 R168, [R222+0x3080] ;  /* 0x00308000dea8783b */ /* 0x000ea20000004200 */
[----:B-1----:R-:W-:Y:S02]  /*153d0*/  FFMA.FTZ R8, R132, c[0x0][0x2d0], -R2 ;  /* 0x0000b40084087a23 */ /* 0x002fe40000010802 */
[----:B------:R-:W-:-:S04]  /*153e0*/  IMAD.MOV.U32 R132, RZ, RZ, R21 ;  /* 0x000000ffff847224 */ /* 0x000fc800078e0015 */
[----:B------:R1:W3:Y:S02]  /*153f0*/  MUFU.EX2 R25, R8 ;  /* 0x0000000800197308 */ /* 0x0002e40000000800 */
[--C-:B-1----:R-:W-:Y:S01]  /*15400*/  FFMA.FTZ R8, R134, c[0x0][0x2d0], -R2.reuse ;  /* 0x0000b40086087a23 */ /* 0x102fe20000010802 */
[----:B---3--:R-:W-:Y:S01]  /*15410*/  F2FP.PACK_AB R124, R25, R45 ;  /* 0x0000002d197c723e */ /* 0x008fe200000000ff */
[----:B------:R-:W-:Y:S02]  /*15420*/  FFMA.FTZ R2, R138, c[0x0][0x2d0], -R2 ;  /* 0x0000b4008a027a23 */ /* 0x000fe40000010802 */
[----:B------:R-:W-:Y:S02]  /*15430*/  IMAD.MOV.U32 R134, RZ, RZ, R10 ;  /* 0x000000ffff867224 */ /* 0x000fe400078e000a */
[----:B------:R1:W-:Y:S01]  /*15440*/  MUFU.EX2 R44, R8 ;  /* 0x00000008002c7308 */ /* 0x0003e20000000800 */
[----:B------:R-:W-:Y:S02]  /*15450*/  IMAD.MOV.U32 R10, RZ, RZ, R155 ;  /* 0x000000ffff0a7224 */ /* 0x000fe400078e009b */
[----:B------:R-:W-:Y:S01]  /*15460*/  IMAD.MOV.U32 R138, RZ, RZ, R24 ;  /* 0x000000ffff8a7224 */ /* 0x000fe200078e0018 */
[----:B------:R-:W3:Y:S01]  /*15470*/  LDSM.16.MT88.4 R152, [R221+0x3080] ;  /* 0x00308000dd98783b */ /* 0x000ee20000004200 */
[----:B------:R-:W-:-:S03]  /*15480*/  F2FP.PACK_AB R128, R132, R134 ;  /* 0x000000868480723e */ /* 0x000fc600000000ff */
[----:B------:R4:W4:Y:S01]  /*15490*/  MUFU.EX2 R24, R2 ;  /* 0x0000000200187308 */ /* 0x0009220000000800 */
[----:B------:R-:W-:Y:S02]  /*154a0*/  MOV R46, R138 ;  /* 0x0000008a002e7202 */ /* 0x000fe40000000f00 */
[----:B------:R-:W-:Y:S01]  /*154b0*/  MOV R138, R133 ;  /* 0x00000085008a7202 */ /* 0x000fe20000000f00 */
[----:B------:R-:W-:Y:S01]  /*154c0*/  IMAD.MOV.U32 R133, RZ, RZ, R52 ;  /* 0x000000ffff857224 */ /* 0x000fe200078e0034 */
[----:B--2---:R-:W-:Y:S01]  /*154d0*/  HMMA.16816.F32 R160, R128, R168, R160 ;  /* 0x000000a880a0723c */ /* 0x004fe200000018a0 */
[----:B-1----:R-:W-:-:S07]  /*154e0*/  IMAD.MOV.U32 R8, RZ, RZ, R20 ;  /* 0x000000ffff087224 */ /* 0x002fce00078e0014 */
[C---:B------:R-:W-:Y:S01]  /*154f0*/  HMMA.16816.F32 R20, R4.reuse, R22, R100 ;  /* 0x000000160414723c */ /* 0x040fe20000001864 */
[----:B----4-:R-:W-:Y:S01]  /*15500*/  FFMA.FTZ R2, R89, c[0x0][0x2d0], -R0 ;  /* 0x0000b40059027a23 */ /* 0x010fe20000010800 */
[----:B------:R-:W-:Y:S02]  /*15510*/  F2FP.PACK_AB R126, R24, R44 ;  /* 0x0000002c187e723e */ /* 0x000fe400000000ff */
[----:B------:R-:W-:Y:S01]  /*15520*/  MOV R89, R27 ;  /* 0x0000001b00597202 */ /* 0x000fe20000000f00 */
[----:B------:R1:W-:Y:S02]  /*15530*/  MUFU.EX2 R14, R2 ;  /* 0x00000002000e7308 */ /* 0x0003e40000000800 */
[----:B------:R-:W-:Y:S01]  /*15540*/  MOV R100, R29 ;  /* 0x0000001d00647202 */ /* 0x000fe20000000f00 */
[----:B------:R-:W-:Y:S01]  /*15550*/  IMAD.MOV.U32 R103, RZ, RZ, R166 ;  /* 0x000000ffff677224 */ /* 0x000fe200078e00a6 */
[----:B------:R-:W-:Y:S01]  /*15560*/  MOV R101, R177 ;  /* 0x000000b100657202 */ /* 0x000fe20000000f00 */
[----:B------:R-:W-:Y:S01]  /*15570*/  HMMA.16816.F32 R28, R4, R30, R92 ;  /* 0x0000001e041c723c */ /* 0x000fe2000000185c */
[----:B------:R-:W-:Y:S01]  /*15580*/  IMAD.MOV.U32 R177, RZ, RZ, R186 ;  /* 0x000000ffffb17224 */ /* 0x000fe200078e00ba */
[----:B------:R-:W2:Y:S01]  /*15590*/  LDSM.16.MT88.4 R92, [R222+0x4880] ;  /* 0x00488000de5c783b */ /* 0x000ea20000004200 */
[----:B------:R-:W-:Y:S01]  /*155a0*/  MOV R27, R55 ;  /* 0x00000037001b7202 */ /* 0x000fe20000000f00 */
[----:B------:R-:W-:Y:S01]  /*155b0*/  IMAD.MOV.U32 R47, RZ, RZ, R103 ;  /* 0x000000ffff2f7224 */ /* 0x000fe200078e0067 */
[----:B------:R-:W-:Y:S01]  /*155c0*/  MOV R102, R167 ;  /* 0x000000a700667202 */ /* 0x000fe20000000f00 */
[----:B------:R-:W4:Y:S04]  /*155d0*/  LDSM.16.MT88.4 R184, [R224+0x3080] ;  /* 0x00308000e0b8783b */ /* 0x000f280000004200 */
[----:B------:R-:W4:Y:S01]  /*155e0*/  LDSM.16.MT88.4 R4, [R223+0x4880] ;  /* 0x00488000df04783b */ /* 0x000f220000004200 */
[--C-:B-1----:R-:W-:Y:S01]  /*155f0*/  FFMA.FTZ R2, R83, c[0x0][0x2d0], -R0.reuse ;  /* 0x0000b40053027a23 */ /* 0x102fe20000010800 */
[C---:B---3--:R-:W-:Y:S03]  /*15600*/  HMMA.16816.F32 R144, R128.reuse, R152, R144 ;  /* 0x000000988090723c */ /* 0x048fe60000001890 */
[----:B------:R1:W3:Y:S05]  /*15610*/  MUFU.EX2 R13, R2 ;  /* 0x00000002000d7308 */ /* 0x0002ea0000000800 */
[----:B------:R-:W-:Y:S01]  /*15620*/  HMMA.16816.F32 R156, R128, R154, R156 ;  /* 0x0000009a809c723c */ /* 0x000fe2000000189c */
[--C-:B-1----:R-:W-:Y:S01]  /*15630*/  FFMA.FTZ R2, R88, c[0x0][0x2d0], -R0.reuse ;  /* 0x0000b40058027a23 */ /* 0x102fe20000010800 */
[----:B---3--:R-:W-:Y:S01]  /*15640*/  F2FP.PACK_AB R125, R13, R14 ;  /* 0x0000000e0d7d723e */ /* 0x008fe200000000ff */
[----:B------:R-:W-:-:S02]  /*15650*/  FFMA.FTZ R0, R82, c[0x0][0x2d0], -R0 ;  /* 0x0000b40052007a23 */ /* 0x000fc40000010800 */
[----:B------:R1:W-:Y:S01]  /*15660*/  MUFU.EX2 R12, R2 ;  /* 0x00000002000c7308 */ /* 0x0003e20000000800 */
[----:B------:R-:W-:Y:S02]  /*15670*/  IMAD.MOV.U32 R88, RZ, RZ, R8 ;  /* 0x000000ffff587224 */ /* 0x000fe400078e0008 */
[----:B------:R-:W-:-:S05]  /*15680*/  IMAD.MOV.U32 R8, RZ, RZ, R70 ;  /* 0x000000ffff087224 */ /* 0x000fca00078e0046 */
[----:B------:R-:W3:Y:S01]  /*15690*/  MUFU.EX2 R9, R0 ;  /* 0x0000000000097308 */ /* 0x000ee20000000800 */
[----:B--2---:R-:W-:Y:S01]  /*156a0*/  HMMA.16816.F32 R96, R128, R94, R180 ;  /* 0x0000005e8060723c */ /* 0x004fe200000018b4 */
[----:B-1----:R-:W-:-:S07]  /*156b0*/  MOV R2, R102 ;  /* 0x0000006600027202 */ /* 0x002fce0000000f00 */
[----:B------:R-:W-:Y:S01]  /*156c0*/  HMMA.16816.F32 R84, R128, R92, R212 ;  /* 0x0000005c8054723c */ /* 0x000fe200000018d4 */
[----:B---3--:R-:W-:-:S07]  /*156d0*/  F2FP.PACK_AB R127, R9, R12 ;  /* 0x0000000c097f723e */ /* 0x008fce00000000ff */
[----:B----4-:R-:W-:Y:S01]  /*156e0*/  HMMA.16816.F32 R176, R128, R184, R176 ;  /* 0x000000b880b0723c */ /* 0x010fe200000018b0 */
[----:B------:R-:W-:-:S07]  /*156f0*/  MOV R0, R100 ;  /* 0x0000006400007202 */ /* 0x000fce0000000f00 */
[C---:B------:R-:W-:Y:S07]  /*15700*/  HMMA.16816.F32 R148, R124.reuse, R152, R72 ;  /* 0x000000987c94723c */ /* 0x040fee0000001848 */
[----:B------:R-:W-:Y:S01]  /*15710*/  IMAD.MOV.U32 R74, RZ, RZ, R26 ;  /* 0x000000ffff4a7224 */ /* 0x000fe200078e001a */
[----:B------:R-:W-:Y:S01]  /*15720*/  HMMA.16816.F32 R152, R124, R154, R40 ;  /* 0x0000009a7c98723c */ /* 0x000fe20000001828 */
[----:B------:R-:W-:Y:S01]  /*15730*/  MOV R26, R69 ;  /* 0x00000045001a7202 */ /* 0x000fe20000000f00 */
[----:B------:R-:W-:Y:S01]  /*15740*/  IMAD.MOV.U32 R72, RZ, RZ, R116 ;  /* 0x000000ffff487224 */ /* 0x000fe200078e0074 */
[----:B------:R-:W-:Y:S01]  /*15750*/  MOV R73, R237 ;  /* 0x000000ed00497202 */ /* 0x000fe20000000f00 */
[----:B------:R-:W-:Y:S01]  /*15760*/  IMAD.MOV.U32 R75, RZ, RZ, R101 ;  /* 0x000000ffff4b7224 */ /* 0x000fe200078e0065 */
[----:B------:R1:W5:Y:S02]  /*15770*/  LDL.LU R237, [R1+0x94] ;  /* 0x0000940001ed7983 */ /* 0x0003640000300800 */
[----:B------:R-:W-:Y:S01]  /*15780*/  IMAD.MOV.U32 R42, RZ, RZ, R68 ;  /* 0x000000ffff2a7224 */ /* 0x000fe200078e0044 */
[----:B------:R-:W-:Y:S01]  /*15790*/  MOV R43, R71 ;  /* 0x00000047002b7202 */ /* 0x000fe20000000f00 */
[----:B------:R-:W-:Y:S01]  /*157a0*/  IMAD.MOV.U32 R41, RZ, RZ, R54 ;  /* 0x000000ffff297224 */ /* 0x000fe200078e0036 */
[----:B------:R-:W-:Y:S01]  /*157b0*/  HMMA.16816.F32 R68, R128, R76, R216 ;  /* 0x0000004c8044723c */ /* 0x000fe200000018d8 */
[----:B------:R-:W-:-:S06]  /*157c0*/  MOV R40, R53 ;  /* 0x0000003500287202 */ /* 0x000fcc0000000f00 */
[----:B------:R-:W-:Y:S01]  /*157d0*/  MOV R216, R118 ;  /* 0x0000007600d87202 */ /* 0x000fe20000000f00 */
[----:B------:R-:W-:Y:S01]  /*157e0*/  IMAD.MOV.U32 R217, RZ, RZ, R119 ;  /* 0x000000ffffd97224 */ /* 0x000fe200078e0077 */
[----:B------:R-:W-:Y:S01]  /*157f0*/  MOV R218, R81 ;  /* 0x0000005100da7202 */ /* 0x000fe20000000f00 */
[----:B------:R-:W-:Y:S01]  /*15800*/  IMAD.MOV.U32 R219, RZ, RZ, R80 ;  /* 0x000000ffffdb7224 */ /* 0x000fe200078e0050 */
[----:B------:R-:W-:Y:S07]  /*15810*/  HMMA.16816.F32 R52, R128, R60, R240 ;  /* 0x0000003c8034723c */ /* 0x000fee00000018f0 */
[----:B------:R-:W-:Y:S01]  /*15820*/  IMAD.MOV.U32 R243, RZ, RZ, R117 ;  /* 0x000000fffff37224 */ /* 0x000fe200078e0075 */
[----:B------:R-:W-:Y:S01]  /*15830*/  HMMA.16816.F32 R180, R124, R184, R216 ;  /* 0x000000b87cb4723c */ /* 0x000fe200000018d8 */
[----:B------:R-:W-:Y:S01]  /*15840*/  IMAD.MOV.U32 R240, RZ, RZ, R42 ;  /* 0x000000fffff07224 */ /* 0x000fe200078e002a */
[----:B------:R-:W-:-:S05]  /*15850*/  MOV R241, R43 ;  /* 0x0000002b00f17202 */ /* 0x000fca0000000f00 */
[----:B------:R-:W-:Y:S01]  /*15860*/  MOV R216, c[0x0][0x2c4] ;  /* 0x0000b10000d87a02 */ /* 0x000fe20000000f00 */
[----:B------:R-:W-:Y:S01]  /*15870*/  FADD.FTZ R8, R8, R46 ;  /* 0x0000002e08087221 */ /* 0x000fe20000010000 */
[----:B------:R-:W-:Y:S01]  /*15880*/  MOV R218, R243 ;  /* 0x000000f300da7202 */ /* 0x000fe20000000f00 */
[C---:B------:R-:W-:Y:S01]  /*15890*/  HMMA.16816.F32 R188, R128.reuse, R186, R188 ;  /* 0x000000ba80bc723c */ /* 0x040fe200000018bc */
[----:B------:R-:W-:Y:S01]  /*158a0*/  ISETP.NE.AND P6, PT, R216, 0x1, PT ;  /* 0x00000001d800780c */ /* 0x000fe20003fc5270 */
[----:B------:R-:W-:Y:S01]  /*158b0*/  IMAD.MOV.U32 R243, RZ, RZ, R0 ;  /* 0x000000fffff37224 */ /* 0x000fe200078e0000 */
[----:B------:R-:W-:Y:S01]  /*158c0*/  MOV R214, R240 ;  /* 0x000000f000d67202 */ /* 0x000fe20000000f00 */
[----:B------:R-:W-:Y:S02]  /*158d0*/  IMAD.MOV.U32 R0, RZ, RZ, R121 ;  /* 0x000000ffff007224 */ /* 0x000fe400078e0079 */
[----:B------:R-:W-:Y:S02]  /*158e0*/  IMAD.MOV.U32 R215, RZ, RZ, R241 ;  /* 0x000000ffffd77224 */ /* 0x000fe400078e00f1 */
[----:B------:R-:W-:Y:S01]  /*158f0*/  HMMA.16816.F32 R116, R128, R4, R204 ;  /* 0x000000048074723c */ /* 0x000fe200000018cc */
[----:B------:R-:W-:-:S02]  /*15900*/  IMAD.MOV.U32 R241, RZ, RZ, R0 ;  /* 0x000000fffff17224 */ /* 0x000fc400078e0000 */
[----:B------:R-:W-:-:S04]  /*15910*/  IMAD.MOV.U32 R0, RZ, RZ, R234 ;  /* 0x000000ffff007224 */ /* 0x000fc800078e00ea */
[----:B------:R-:W-:Y:S01]  /*15920*/  MOV R205, R214 ;  /* 0x000000d600cd7202 */ /* 0x000fe20000000f00 */
[----:B------:R-:W-:Y:S01]  /*15930*/  IMAD.MOV.U32 R214, RZ, RZ, R0 ;  /* 0x000000ffffd67224 */ /* 0x000fe200078e0000 */
[----:B------:R-:W-:Y:S03]  /*15940*/  HMMA.16816.F32 R164, R124, R168, R64 ;  /* 0x000000a87ca4723c */ /* 0x000fe60000001840 */
[----:B------:R-:W-:Y:S01]  /*15950*/  @P6 IMAD.HI.U32 R0, R205, c[0x0][0x2c8], RZ ;  /* 0x0000b200cd006a27 */ /* 0x000fe200078e00ff */
[----:B------:R-:W-:Y:S02]  /*15960*/  MOV R219, R41 ;  /* 0x0000002900db7202 */ /* 0x000fe40000000f00 */
[----:B------:R-:W-:Y:S01]  /*15970*/  MOV R242, R75 ;  /* 0x0000004b00f27202 */ /* 0x000fe20000000f00 */
[----:B------:R-:W-:Y:S01]  /*15980*/  IMAD.MOV.U32 R217, RZ, RZ, R40 ;  /* 0x000000ffffd97224 */ /* 0x000fe200078e0028 */
[----:B------:R-:W-:Y:S01]  /*15990*/  @P6 SHF.R.U32.HI R205, RZ, c[0x0][0x2cc], R0 ;  /* 0x0000b300ffcd6a19 */ /* 0x000fe20000011600 */
[----:B------:R-:W-:Y:S01]  /*159a0*/  IMAD.MOV.U32 R206, RZ, RZ, R215 ;  /* 0x000000ffffce7224 */ /* 0x000fe200078e00d7 */
[----:B------:R-:W-:Y:S01]  /*159b0*/  MOV R40, R120 ;  /* 0x0000007800287202 */ /* 0x000fe20000000f00 */
[----:B------:R-:W-:Y:S01]  /*159c0*/  IMAD.MOV.U32 R213, RZ, RZ, R219 ;  /* 0x000000ffffd57224 */ /* 0x000fe200078e00db */
[----:B------:R-:W-:Y:S01]  /*159d0*/  MOV R216, R242 ;  /* 0x000000f200d87202 */ /* 0x000fe20000000f00 */
[----:B------:R-:W-:Y:S01]  /*159e0*/  IMAD.IADD R0, R206, 0x1, R205 ;  /* 0x00000001ce007824 */ /* 0x000fe200078e02cd */
[----:B------:R-:W-:Y:S01]  /*159f0*/  MOV R121, R56 ;  /* 0x0000003800797202 */ /* 0x000fe20000000f00 */
[----:B------:R-:W-:Y:S01]  /*15a00*/  IMAD.MOV.U32 R219, RZ, RZ, R243 ;  /* 0x000000ffffdb7224 */ /* 0x000fe200078e00f3 */
[----:B------:R-:W-:Y:S01]  /*15a10*/  MOV R240, R40 ;  /* 0x0000002800f07202 */ /* 0x000fe20000000f00 */
[----:B------:R-:W-:Y:S01]  /*15a20*/  IMAD.MOV.U32 R243, RZ, RZ, R122 ;  /* 0x000000fffff37224 */ /* 0x000fe200078e007a */
[----:B------:R-:W-:Y:S01]  /*15a30*/  MOV R40, R123 ;  /* 0x0000007b00287202 */ /* 0x000fe20000000f00 */
[----:B------:R-:W-:Y:S01]  /*15a40*/  IMAD.MOV.U32 R120, RZ, RZ, R235 ;  /* 0x000000ffff787224 */ /* 0x000fe200078e00eb */
[----:B------:R-:W-:-:S02]  /*15a50*/  MOV R207, R216 ;  /* 0x000000d800cf7202 */ /* 0x000fc40000000f00 */
[----:B------:R-:W-:Y:S01]  /*15a60*/  MOV R46, R47 ;  /* 0x0000002f002e7202 */ /* 0x000fe20000000f00 */
[----:B------:R-:W-:Y:S01]  /*15a70*/  IMAD.MOV.U32 R47, RZ, RZ, R2 ;  /* 0x000000ffff2f7224 */ /* 0x000fe200078e0002 */
[----:B------:R-:W-:Y:S01]  /*15a80*/  MOV R242, R121 ;  /* 0x0000007900f27202 */ /* 0x000fe20000000f00 */
[----:B------:R-:W-:Y:S01]  /*15a90*/  IMAD.MOV.U32 R212, RZ, RZ, R213 ;  /* 0x000000ffffd47224 */ /* 0x000fe200078e00d5 */
[----:B------:R-:W-:Y:S01]  /*15aa0*/  IADD3 R2, R0, c[0x0][0x328], RZ ;  /* 0x0000ca0000027a10 */ /* 0x000fe20007ffe0ff */
[----:B------:R-:W-:Y:S01]  /*15ab0*/  IMAD.MOV.U32 R216, RZ, RZ, R243 ;  /* 0x000000ffffd87224 */ /* 0x000fe200078e00f3 */
[----:B------:R-:W-:Y:S01]  /*15ac0*/  MOV R121, R233 ;  /* 0x000000e900797202 */ /* 0x000fe20000000f00 */
[----:B------:R-:W-:Y:S01]  /*15ad0*/  IMAD.MOV.U32 R122, RZ, RZ, R232 ;  /* 0x000000ffff7a7224 */ /* 0x000fe200078e00e8 */
[----:B------:R-:W-:Y:S01]  /*15ae0*/  MOV R213, R40 ;  /* 0x0000002800d57202 */ /* 0x000fe20000000f00 */
[----:B------:R-:W-:Y:S01]  /*15af0*/  HMMA.16816.F32 R100, R128, R108, R208 ;  /* 0x0000006c8064723c */ /* 0x000fe200000018d0 */
[----:B------:R-:W-:Y:S01]  /*15b00*/  MOV R123, R231 ;  /* 0x000000e7007b7202 */ /* 0x000fe20000000f00 */
[----:B------:R-:W-:Y:S01]  /*15b10*/  FADD.FTZ R11, R11, R207 ;  /* 0x000000cf0b0b7221 */ /* 0x000fe20000010000 */
[----:B------:R-:W-:Y:S01]  /*15b20*/  MOV R215, R120 ;  /* 0x0000007800d77202 */ /* 0x000fe20000000f00 */
[----:B------:R-:W-:Y:S01]  /*15b30*/  FADD.FTZ R10, R10, R212 ;  /* 0x000000d40a0a7221 */ /* 0x000fe20000010000 */
[----:B------:R2:W3:Y:S02]  /*15b40*/  R2UR UR10, R2 ;  /* 0x00000000020a73c2 */ /* 0x0004e400000e0000 */
[----:B------:R-:W-:Y:S01]  /*15b50*/  IMAD.MOV.U32 R208, RZ, RZ, R219 ;  /* 0x000000ffffd07224 */ /* 0x000fe200078e00db */
[----:B------:R-:W-:Y:S01]  /*15b60*/  MOV R209, R240 ;  /* 0x000000f000d17202 */ /* 0x000fe20000000f00 */
[----:B------:R-:W-:Y:S01]  /*15b70*/  IMAD.MOV.U32 R219, RZ, RZ, R229 ;  /* 0x000000ffffdb7224 */ /* 0x000fe200078e00e5 */
[----:B------:R-:W-:Y:S01]  /*15b80*/  MOV R240, R228 ;  /* 0x000000e400f07202 */ /* 0x000fe20000000f00 */
[----:B------:R-:W-:Y:S01]  /*15b90*/  IMAD.MOV.U32 R120, RZ, RZ, R121 ;  /* 0x000000ffff787224 */ /* 0x000fe200078e0079 */
[----:B------:R-:W-:Y:S01]  /*15ba0*/  MOV R121, R122 ;  /* 0x0000007a00797202 */ /* 0x000fe20000000f00 */
[----:B------:R-:W-:-:S02]  /*15bb0*/  FADD.FTZ R8, R213, R8 ;  /* 0x00000008d5087221 */ /* 0x000fc40000010000 */
[----:B------:R-:W-:Y:S01]  /*15bc0*/  FADD.FTZ R11, R214, R11 ;  /* 0x0000000bd60b7221 */ /* 0x000fe20000010000 */
[----:B------:R-:W-:Y:S01]  /*15bd0*/  MOV R211, R242 ;  /* 0x000000f200d37202 */ /* 0x000fe20000000f00 */
[----:B------:R-:W-:Y:S01]  /*15be0*/  IMAD.MOV.U32 R122, RZ, RZ, R123 ;  /* 0x000000ffff7a7224 */ /* 0x000fe200078e007b */
[----:B------:R-:W-:Y:S01]  /*15bf0*/  MOV R123, R230 ;  /* 0x000000e6007b7202 */ /* 0x000fe20000000f00 */
[----:B------:R-:W-:Y:S01]  /*15c00*/  FADD.FTZ R10, R215, R10 ;  /* 0x0000000ad70a7221 */ /* 0x000fe20000010000 */
[----:B------:R-:W-:Y:S01]  /*15c10*/  MOV R242, R226 ;  /* 0x000000e200f27202 */ /* 0x000fe20000000f00 */
[----:B------:R-:W-:Y:S01]  /*15c20*/  IMAD.MOV.U32 R210, RZ, RZ, R241 ;  /* 0x000000ffffd27224 */ /* 0x000fe200078e00f1 */
[----:B------:R-:W-:Y:S01]  /*15c30*/  MOV R243, R220 ;  /* 0x000000dc00f37202 */ /* 0x000fe20000000f00 */
[----:B------:R-:W-:Y:S02]  /*15c40*/  IMAD.MOV.U32 R241, RZ, RZ, R227 ;  /* 0x000000fffff17224 */ /* 0x000fe400078e00e3 */
[----:B--2---:R-:W-:-:S02]  /*15c50*/  FADD.FTZ R2, R245, R216 ;  /* 0x000000d8f5027221 */ /* 0x004fc40000010000 */
[----:B------:R-:W-:Y:S02]  /*15c60*/  FADD.FTZ R8, R217, R8 ;  /* 0x00000008d9087221 */ /* 0x000fe40000010000 */
[----:B------:R-:W-:Y:S02]  /*15c70*/  FADD.FTZ R2, R219, R2 ;  /* 0x00000002db027221 */ /* 0x000fe40000010000 */
[----:B------:R-:W-:Y:S02]  /*15c80*/  FADD.FTZ R11, R218, R11 ;  /* 0x0000000bda0b7221 */ /* 0x000fe40000010000 */
[----:B------:R-:W-:Y:S02]  /*15c90*/  FADD.FTZ R10, R240, R10 ;  /* 0x0000000af00a7221 */ /* 0x000fe40000010000 */
[----:B------:R-:W-:Y:S01]  /*15ca0*/  FADD.FTZ R2, R246, R2 ;  /* 0x00000002f6027221 */ /* 0x000fe20000010000 */
[----:B------:R-:W-:Y:S01]  /*15cb0*/  MOV R42, R73 ;  /* 0x00000049002a7202 */ /* 0x000fe20000000f00 */
[----:B------:R-:W-:-:S02]  /*15cc0*/  IMAD.MOV.U32 R40, RZ, RZ, R225 ;  /* 0x000000ffff287224 */ /* 0x000fc400078e00e1 */
[----:B------:R-:W-:Y:S01]  /*15cd0*/  FADD.FTZ R8, R241, R8 ;  /* 0x00000008f1087221 */ /* 0x000fe20000010000 */
[C---:B------:R-:W-:Y:S01]  /*15ce0*/  HMMA.16816.F32 R120, R124.reuse, R4, R120 ;  /* 0x000000047c78723c */ /* 0x040fe20000001878 */
[----:B------:R-:W-:Y:S02]  /*15cf0*/  IMAD.MOV.U32 R41, RZ, RZ, R72 ;  /* 0x000000ffff297224 */ /* 0x000fe400078e0048 */
[----:B------:R-:W-:Y:S01]  /*15d00*/  FADD.FTZ R11, R242, R11 ;  /* 0x0000000bf20b7221 */ /* 0x000fe20000010000 */
[----:B------:R-:W-:Y:S01]  /*15d10*/  MOV R73, R58 ;  /* 0x0000003a00497202 */ /* 0x000fe20000000f00 */
[----:B------:R-:W-:Y:S01]  /*15d20*/  IMAD.MOV.U32 R43, RZ, RZ, R74 ;  /* 0x000000ffff2b7224 */ /* 0x000fe200078e004a */
[----:B------:R-:W-:Y:S01]  /*15d30*/  MOV R75, R236 ;  /* 0x000000ec004b7202 */ /* 0x000fe20000000f00 */
[----:B------:R-:W-:Y:S01]  /*15d40*/  FADD.FTZ R10, R243, R10 ;  /* 0x0000000af30a7221 */ /* 0x000fe20000010000 */
[----:B------:R-:W-:Y:S01]  /*15d50*/  HMMA.16816.F32 R184, R124, R186, R104 ;  /* 0x000000ba7cb8723c */ /* 0x000fe20000001868 */
[----:B------:R-:W-:Y:S01]  /*15d60*/  IMAD.MOV.U32 R72, RZ, RZ, R57 ;  /* 0x000000ffff487224 */ /* 0x000fe200078e0039 */
[----:B------:R1:W5:Y:S01]  /*15d70*/  LDL.LU R236, [R1+0x90] ;  /* 0x0000900001ec7983 */ /* 0x0003620000300800 */
[----:B------:R-:W-:-:S02]  /*15d80*/  IMAD.MOV.U32 R74, RZ, RZ, R59 ;  /* 0x000000ffff4a7224 */ /* 0x000fc400078e003b */
[----:B------:R-:W-:Y:S01]  /*15d90*/  FADD.FTZ R5, R139, R2 ;  /* 0x000000028b057221 */ /* 0x000fe20000010000 */
[----:B------:R1:W5:Y:S01]  /*15da0*/  LDL.LU R235, [R1+0x8c] ;  /* 0x00008c0001eb7983 */ /* 0x0003620000300800 */
[----:B------:R-:W-:Y:S02]  /*15db0*/  FADD.FTZ R8, R40, R8 ;  /* 0x0000000828087221 */ /* 0x000fe40000010000 */
[----:B------:R-:W-:Y:S01]  /*15dc0*/  FADD.FTZ R4, R41, R11 ;  /* 0x0000000b29047221 */ /* 0x000fe20000010000 */
[C---:B------:R-:W-:Y:S01]  /*15dd0*/  HMMA.16816.F32 R172, R128.reuse, R170, R172 ;  /* 0x000000aa80ac723c */ /* 0x040fe200000018ac */
[----:B------:R-:W-:Y:S01]  /*15de0*/  FADD.FTZ R2, R42, R10 ;  /* 0x0000000a2a027221 */ /* 0x000fe20000010000 */
[----:B------:R1:W5:Y:S01]  /*15df0*/  LDL.LU R234, [R1+0x88] ;  /* 0x0000880001ea7983 */ /* 0x0003620000300800 */
[----:B------:R-:W-:Y:S02]  /*15e00*/  FADD.FTZ R5, R15, R5 ;  /* 0x000000050f057221 */ /* 0x000fe40000010000 */
[----:B------:R-:W-:Y:S01]  /*15e10*/  FADD.FTZ R10, R43, R8 ;  /* 0x000000082b0a7221 */ /* 0x000fe20000010000 */
[----:B------:R1:W5:Y:S01]  /*15e20*/  LDL.LU R233, [R1+0x84] ;  /* 0x0000840001e97983 */ /* 0x0003620000300800 */
[----:B------:R-:W-:Y:S01]  /*15e30*/  FADD.FTZ R8, R46, R4 ;  /* 0x000000042e087221 */ /* 0x000fe20000010000 */
[----:B------:R-:W-:Y:S01]  /*15e40*/  HMMA.16816.F32 R64, R128, R62, R196 ;  /* 0x0000003e8040723c */ /* 0x000fe200000018c4 */
[----:B------:R-:W-:Y:S01]  /*15e50*/  FADD.FTZ R4, R47, R2 ;  /* 0x000000022f047221 */ /* 0x000fe20000010000 */
[----:B------:R1:W5:Y:S01]  /*15e60*/  LDL.LU R232, [R1+0x80] ;  /* 0x0000800001e87983 */ /* 0x0003620000300800 */
[----:B------:R-:W-:-:S02]  /*15e70*/  FADD.FTZ R2, R201, R5 ;  /* 0x00000005c9027221 */ /* 0x000fc40000010000 */
[----:B------:R-:W-:Y:S01]  /*15e80*/  FADD.FTZ R5, R138, R10 ;  /* 0x0000000a8a057221 */ /* 0x000fe20000010000 */
[----:B------:R1:W5:Y:S02]  /*15e90*/  LDL.LU R231, [R1+0x7c] ;  /* 0x00007c0001e77983 */ /* 0x0003640000300800 */
[C---:B------:R-:W-:Y:S01]  /*15ea0*/  HMMA.16816.F32 R80, R128.reuse, R78, R192 ;  /* 0x0000004e8050723c */ /* 0x040fe200000018c0 */
[----:B------:R-:W-:Y:S01]  /*15eb0*/  FADD.FTZ R2, R200, R2 ;  /* 0x00000002c8027221 */ /* 0x000fe20000010000 */
[----:B------:R1:W5:Y:S06]  /*15ec0*/  LDL.LU R230, [R1+0x78] ;  /* 0x0000780001e67983 */ /* 0x00036c0000300800 */
[----:B------:R-:W-:Y:S01]  /*15ed0*/  HMMA.16816.F32 R112, R128, R110, R112 ;  /* 0x0000006e8070723c */ /* 0x000fe20000001870 */
[----:B------:R-:W-:Y:S01]  /*15ee0*/  FADD.FTZ R5, R134, R5 ;  /* 0x0000000586057221 */ /* 0x000fe20000010000 */
[----:B------:R1:W5:Y:S04]  /*15ef0*/  LDL.LU R229, [R1+0x74] ;  /* 0x0000740001e57983 */ /* 0x0003680000300800 */
[----:B------:R1:W5:Y:S02]  /*15f00*/  LDL.LU R228, [R1+0x70] ;  /* 0x0000700001e47983 */ /* 0x0003640000300800 */
[C---:B------:R-:W-:Y:S02]  /*15f10*/  HMMA.16816.F32 R56, R124.reuse, R60, R248 ;  /* 0x0000003c7c38723c */ /* 0x040fe400000018f8 */
[----:B------:R1:W5:Y:S04]  /*15f20*/  LDL.LU R227, [R1+0x6c] ;  /* 0x00006c0001e37983 */ /* 0x0003680000300800 */
[----:B------:R1:W5:Y:S02]  /*15f30*/  LDL.LU R226, [R1+0x68] ;  /* 0x0000680001e27983 */ /* 0x0003640000300800 */
[C---:B------:R-:W-:Y:S02]  /*15f40*/  HMMA.16816.F32 R72, R124.reuse, R76, R72 ;  /* 0x0000004c7c48723c */ /* 0x040fe40000001848 */
[----:B------:R1:W5:Y:S04]  /*15f50*/  LDL.LU R225, [R1+0x64] ;  /* 0x0000640001e17983 */ /* 0x0003680000300800 */
[----:B------:R1:W5:Y:S02]  /*15f60*/  LDL.LU R220, [R1+0x60] ;  /* 0x0000600001dc7983 */ /* 0x0003640000300800 */
        /* <DEDUP_REMOVED lines=24> */
[----:B------:R-:W-:Y:S01]  /*160f0*/  STL [R1+0xc], R7 ;  /* 0x00000c0701007387 */ /* 0x000fe20000100800 */
[----:B------:R-:W-:-:S03]  /*16100*/  FADD.FTZ R4, R24, R6 ;  /* 0x0000000618047221 */ /* 0x000fc60000010000 */
[----:B------:R2:W-:Y:S01]  /*16110*/  STL [R1+0x10], R2 ;  /* 0x0000100201007387 */ /* 0x0005e20000100800 */
[----:B------:R-:W-:-:S03]  /*16120*/  MOV R132, c[0x0][0x32c] ;  /* 0x0000cb0000847a02 */ /* 0x000fc60000000f00 */
[----:B------:R1:W-:Y:S01]  /*16130*/  STL [R1+0x14], R4 ;  /* 0x0000140401007387 */ /* 0x0003e20000100800 */
[----:B------:R-:W-:Y:S01]  /*16140*/  ISETP.GE.AND P5, PT, R132, 0x1, PT ;  /* 0x000000018400780c */ /* 0x000fe20003fa6270 */
[----:B--2---:R-:W-:-:S05]  /*16150*/  FADD.FTZ R2, R9, R5 ;  /* 0x0000000509027221 */ /* 0x004fca0000010000 */
[----:B------:R1:W-:Y:S01]  /*16160*/  STL [R1+0x18], R2 ;  /* 0x0000180201007387 */ /* 0x0003e20000100800 */
[----:B------:R-:W-:-:S06]  /*16170*/  IADD3 R238, R133, -0x2, RZ ;  /* 0xfffffffe85ee7810 */ /* 0x000fcc0007ffe0ff */
[----:B---3--:R-:W-:Y:S05]  /*16180*/  @!P5 BRA `(.L_x_1266) ;  /* 0x000001700000d947 */ /* 0x008fea0003800000 */
[C---:B------:R-:W-:Y:S01]  /*16190*/  ISETP.GT.AND P0, PT, R0.reuse, RZ, PT ;  /* 0x000000ff0000720c */ /* 0x040fe20003f04270 */
[----:B------:R-:W-:Y:S01]  /*161a0*/  ULDC UR6, c[0x0][0x32c] ;  /* 0x0000cb0000067ab9 */ /* 0x000fe20000000800 */
[----:B-1----:R-:W-:-:S04]  /*161b0*/  IADD3 R2, R0, -0x1, RZ ;  /* 0xffffffff00027810 */ /* 0x002fc80007ffe0ff */
[----:B------:R1:W2:Y:S07]  /*161c0*/  R2UR UR12, R2 ;  /* 0x00000000020c73c2 */ /* 0x0002ae00000e0000 */
[----:B-12---:R-:W-:Y:S05]  /*161d0*/  @P0 BRA `(.L_x_1267) ;  /* 0x0000009000000947 */ /* 0x006fea0003800000 */
[----:B------:R-:W1:Y:S01]  /*161e0*/  R2UR UR12, R0 ;  /* 0x00000000000c73c2 */ /* 0x000e6200000e0000 */
[----:B------:R-:W-:Y:S02]  /*161f0*/  UISETP.NE.AND UP0, UPT, UR6, 0x1, UPT ;  /* 0x000000010600788c */ /* 0x000fe4000bf05270 */
[----:B------:R-:W-:-:S02]  /*16200*/  ULDC.64 UR4, c[0x0][0x330] ;  /* 0x0000cc0000047ab9 */ /* 0x000fc40000000a00 */
[----:B-1----:R-:W-:-:S04]  /*16210*/  UIADD3 UR12, -UR12, URZ, URZ ;  /* 0x0000003f0c0c7290 */ /* 0x002fc8000fffe13f */
[----:B------:R-:W-:-:S07]  /*16220*/  UIMAD.WIDE.U32 UR16, UR12, UR4, URZ ;  /* 0x000000040c1072a5 */ /* 0x000fce000f8e003f */
[----:B------:R-:W-:Y:S02]  /*16230*/  @UP0 UMOV UR13, UR17 ;  /* 0x00000011000d0c82 */ /* 0x000fe40008000000 */
[----:B------:R-:W-:-:S04]  /*16240*/  @UP0 USHF.R.U32.HI UR12, URZ, UR5, UR13 ;  /* 0x000000053f0c0299 */ /* 0x000fc8000801160d */
[----:B------:R-:W-:Y:S01]  /*16250*/  ULOP3.LUT UR12, URZ, UR12, URZ, 0x33, !UPT ;  /* 0x0000000c3f0c7292 */ /* 0x000fe2000f8e333f */
[----:B------:R-:W-:Y:S05]  /*16260*/  BRA `(.L_x_1268) ;  /* 0x0000005000007947 */ /* 0x000fea0003800000 */
.L_x_1267:
[----:B------:R-:W-:Y:S02]  /*16270*/  UISETP.NE.AND UP0, UPT, UR6, 0x1, UPT ;  /* 0x000000010600788c */ /* 0x000fe4000bf05270 */
[----:B------:R-:W-:Y:S02]  /*16280*/  ULDC.64 UR4, c[0x0][0x330] ;  /* 0x0000cc0000047ab9 */ /* 0x000fe40000000a00 */
[----:B------:R-:W-:-:S07]  /*16290*/  UIMAD.WIDE.U32 UR16, UR12, UR4, URZ ;  /* 0x000000040c1072a5 */ /* 0x000fce000f8e003f */
[----:B------:R-:W-:Y:S02]  /*162a0*/  @UP0 UMOV UR13, UR17 ;  /* 0x00000011000d0c82 */ /* 0x000fe40008000000 */
[----:B------:R-:W-:Y:S02]  /*162b0*/  @UP0 USHF.R.U32.HI UR12, URZ, UR5, UR13 ;  /* 0x000000053f0c0299 */ /* 0x000fe4000801160d */
.L_x_1268:
[----:B------:R-:W-:Y:S02]  /*162c0*/  ULDC UR4, c[0x0][0x32c] ;  /* 0x0000cb0000047ab9 */ /* 0x000fe40000000800 */
[----:B------:R-:W-:-:S04]  /*162d0*/  UIMAD UR4, UR12, UR6, UR4 ;  /* 0x000000060c0472a4 */ /* 0x000fc8000f8e0204 */
[----:B------:R-:W-:-:S04]  /*162e0*/  UISETP.LT.AND UP0, UPT, UR10, UR4, UPT ;  /* 0x000000040a00728c */ /* 0x000fc8000bf01270 */
[----:B------:R-:W-:-:S04]  /*162f0*/  USEL UR10, UR10, UR4, UP0 ;  /* 0x000000040a0a7287 */ /* 0x000fc80008000000 */
.L_x_1266:
[----:B------:R-:W-:-:S04]  /*16300*/  UIMAD.WIDE UR4, UR10, 0x2aaaaaab, URZ ;  /* 0x2aaaaaab0a0478a5 */ /* 0x000fc8000f8e023f */
[----:B------:R-:W-:-:S04]  /*16310*/  USHF.R.U32.HI UR4, URZ, 0x1f, UR5 ;  /* 0x0000001f3f047899 */ /* 0x000fc80008011605 */
[----:B------:R-:W-:-:S04]  /*16320*/  ULEA.HI.SX32 UR4, UR5, UR4, 0x1d ;  /* 0x0000000405047291 */ /* 0x000fc8000f8fea3f */
[----:B------:R-:W-:-:S04]  /*16330*/  UISETP.LT.AND UP0, UPT, UR7, UR4, UPT ;  /* 0x000000040700728c */ /* 0x000fc8000bf01270 */
[----:B------:R-:W-:-:S06]  /*16340*/  USEL UR4, UR7, UR4, !UP0 ;  /* 0x0000000407047287 */ /* 0x000fcc000c000000 */
[----:B------:R-:W-:-:S13]  /*16350*/  ISETP.GE.AND P0, PT, R238, UR4, PT ;  /* 0x00000004ee007c0c */ /* 0x000fda000bf06270 */
[----:B------:R-:W-:Y:S05]  /*16360*/  @!P0 BRA `(.L_x_1269) ;  /* 0x00004ab000008947 */ /* 0x000fea0003800000 */
[----:B------:R-:W2:Y:S01]  /*16370*/  LDL R0, [R1+0x28] ;  /* 0x0000280001007983 */ /* 0x000ea20000100800 */
[----:B------:R-:W-:Y:S01]  /*16380*/  IMAD.MOV.U32 R134, RZ, RZ, R136 ;  /* 0x000000ffff867224 */ /* 0x000fe200078e0088 */
[----:B------:R-:W-:Y:S01]  /*16390*/  MOV R139, R3 ;  /* 0x00000003008b7202 */ /* 0x000fe20000000f00 */
[----:B------:R-:W-:Y:S01]  /*163a0*/  IMAD.MOV.U32 R132, RZ, RZ, R137 ;  /* 0x000000ffff847224 */ /* 0x000fe200078e0089 */
[----:B------:R-:W-:Y:S01]  /*163b0*/  MOV R138, R135 ;  /* 0x00000087008a7202 */ /* 0x000fe20000000f00 */
[----:B--2---:R-:W-:-:S05]  /*163c0*/  @P6 IMAD.HI.U32 R0, R0, c[0x0][0x2c8], RZ ;  /* 0x0000b20000006a27 */ /* 0x004fca00078e00ff */
[----:B------:R-:W-:-:S05]  /*163d0*/  @P6 SHF.R.U32.HI R0, RZ, c[0x0][0x2cc], R0 ;  /* 0x0000b300ff006a19 */ /* 0x000fca0000011600 */
[----:B------:R2:W-:Y:S02]  /*163e0*/  @P6 STL [R1], R0 ;  /* 0x0000000001006387 */ /* 0x0005e40000100800 */
.L_x_1286:
[----:B-12---:R-:W2:Y:S01]  /*163f0*/  LDL R0, [R1+0x24] ;  /* 0x0000240001007983 */ /* 0x006ea20000100800 */
[----:B------:R-:W-:Y:S04]  /*16400*/  DEPBAR.LE SB0, 0x0 ;  /* 0x000080000000791a */ /* 0x000fe80000000000 */
[----:B------:R-:W3:Y:S06]  /*16410*/  LDL.64 R204, [R1+0x38] ;  /* 0x0000380001cc7983 */ /* 0x000eec0000100a00 */
[----:B------:R-:W-:Y:S01]  /*16420*/  BAR.SYNC.DEFER_BLOCKING 0x0 ;  /* 0x0000000000007b1d */ /* 0x000fe20000010000 */
[C---:B------:R-:W-:Y:S02]  /*16430*/  ISETP.LT.AND P0, PT, R238.reuse, UR7, PT ;  /* 0x00000007ee007c0c */ /* 0x040fe4000bf01270 */
[----:B------:R-:W-:Y:S11]  /*16440*/  MOV R243, c[0x0][0x1e0] ;  /* 0x0000780000f37a02 */ /* 0x000ff60000000f00 */
[----:B------:R-:W-:Y:S01]  /*16450*/  @!P0 IMAD.WIDE.U32 R136, R238, c[0x0][0x208], RZ ;  /* 0x00008200ee888a25 */ /* 0x000fe200078e00ff */
[----:B-----5:R-:W-:Y:S08]  /*16460*/  LDSM.16.M88.4 R48, [R227+0x8080] ;  /* 0x00808000e330783b */ /* 0x020ff00000000200 */
[----:B-1----:R-:W3:Y:S06]  /*16470*/  LDL.64 R2, [R1+0x50] ;  /* 0x0000500001027983 */ /* 0x002eec0000100a00 */
[----:B------:R-:W1:Y:S08]  /*16480*/  LDSM.16.M88.4 R16, [R220+0x5080] ;  /* 0x00508000dc10783b */ /* 0x000e700000000200 */
[----:B------:R-:W4:Y:S08]  /*16490*/  LDSM.16.M88.4 R44, [R227+0xa080] ;  /* 0x00a08000e32c783b */ /* 0x000f300000000200 */
[----:B------:R-:W4:Y:S08]  /*164a0*/  LDSM.16.M88.4 R32, [R220+0x5880] ;  /* 0x00588000dc20783b */ /* 0x000f300000000200 */
[----:B------:R-:W3:Y:S06]  /*164b0*/  LDL.64 R246, [R1+0x40] ;  /* 0x0000400001f67983 */ /* 0x000eec0000100a00 */
[----:B------:R-:W4:Y:S08]  /*164c0*/  LDSM.16.M88.4 R140, [R220+0x6080] ;  /* 0x00608000dc8c783b */ /* 0x000f300000000200 */
[----:B------:R-:W3:Y:S01]  /*164d0*/  LDL.64 R244, [R1+0x48] ;  /* 0x0000480001f47983 */ /* 0x000ee20000100a00 */
[-C--:B-1----:R-:W-:Y:S05]  /*164e0*/  HMMA.16816.F32 R4, R48, R16.reuse, RZ ;  /* 0x000000103004723c */ /* 0x082fea00000018ff */
[----:B------:R-:W-:Y:S03]  /*164f0*/  LDSM.16.M88.4 R192, [R229+0x8080] ;  /* 0x00808000e5c0783b */ /* 0x000fe60000000200 */
[C---:B----4-:R-:W-:Y:S05]  /*16500*/  HMMA.16816.F32 R8, R44.reuse, R16, RZ ;  /* 0x000000102c08723c */ /* 0x050fea00000018ff */
[----:B------:R-:W1:Y:S03]  /*16510*/  LDSM.16.M88.4 R196, [R231] ;  /* 0x00000000e7c4783b */ /* 0x000e660000000200 */
[-C--:B------:R-:W-:Y:S05]  /*16520*/  HMMA.16816.F32 R12, R44, R18.reuse, RZ ;  /* 0x000000122c0c723c */ /* 0x080fea00000018ff */
[----:B------:R-:W4:Y:S03]  /*16530*/  LDSM.16.M88.4 R200, [R229+0xa080] ;  /* 0x00a08000e5c8783b */ /* 0x000f260000000200 */
        /* <DEDUP_REMOVED lines=9> */
[----:B------:R-:W4:Y:S07]  /*165d0*/  LDSM.16.M88.4 R140, [R237] ;  /* 0x00000000ed8c783b */ /* 0x000f2e0000000200 */
[-C--:B-1----:R-:W-:Y:S08]  /*165e0*/  HMMA.16816.F32 R4, R192, R196.reuse, R4 ;  /* 0x000000c4c004723c */ /* 0x082ff00000001804 */
[C---:B----4-:R-:W-:Y:S08]  /*165f0*/  HMMA.16816.F32 R8, R200.reuse, R196, R8 ;  /* 0x000000c4c808723c */ /* 0x050ff00000001808 */
[-C--:B------:R-:W-:Y:S08]  /*16600*/  HMMA.16816.F32 R12, R200, R198.reuse, R12 ;  /* 0x000000c6c80c723c */ /* 0x080ff0000000180c */
[C---:B------:R-:W-:Y:S01]  /*16610*/  HMMA.16816.F32 R16, R192.reuse, R198, R16 ;  /* 0x000000c6c010723c */ /* 0x040fe20000001810 */
[----:B------:R-:W1:Y:S07]  /*16620*/  LDSM.16.M88.4 R196, [R236] ;  /* 0x00000000ecc4783b */ /* 0x000e6e0000000200 */
[-C--:B------:R-:W-:Y:S08]  /*16630*/  HMMA.16816.F32 R20, R192, R140.reuse, R20 ;  /* 0x0000008cc014723c */ /* 0x080ff00000001814 */
[C---:B------:R-:W-:Y:S08]  /*16640*/  HMMA.16816.F32 R24, R200.reuse, R140, R24 ;  /* 0x0000008cc818723c */ /* 0x040ff00000001818 */
[-C--:B------:R-:W-:Y:S08]  /*16650*/  HMMA.16816.F32 R28, R200, R142.reuse, R28 ;  /* 0x0000008ec81c723c */ /* 0x080ff0000000181c */
[C---:B------:R-:W-:Y:S08]  /*16660*/  HMMA.16816.F32 R32, R192.reuse, R142, R32 ;  /* 0x0000008ec020723c */ /* 0x040ff00000001820 */
[-C--:B-1----:R-:W-:Y:S08]  /*16670*/  HMMA.16816.F32 R36, R192, R196.reuse, R36 ;  /* 0x000000c4c024723c */ /* 0x082ff00000001824 */
[C---:B------:R-:W-:Y:S08]  /*16680*/  HMMA.16816.F32 R40, R200.reuse, R196, R40 ;  /* 0x000000c4c828723c */ /* 0x040ff00000001828 */
[-C--:B------:R-:W-:Y:S08]  /*16690*/  HMMA.16816.F32 R44, R200, R198.reuse, R44 ;  /* 0x000000c6c82c723c */ /* 0x080ff0000000182c */
[----:B------:R-:W-:Y:S04]  /*166a0*/  HMMA.16816.F32 R48, R192, R198, R48 ;  /* 0x000000c6c030723c */ /* 0x000fe80000001830 */
[C---:B--2---:R-:W-:Y:S02]  /*166b0*/  LOP3.LUT P4, RZ, R0.reuse, 0x40, RZ, 0xc0, !PT ;  /* 0x0000004000ff7812 */ /* 0x044fe4000788c0ff */
[----:B------:R-:W-:Y:S02]  /*166c0*/  LOP3.LUT P3, RZ, R0, 0x80, RZ, 0xc0, !PT ;  /* 0x0000008000ff7812 */ /* 0x000fe4000786c0ff */
[----:B------:R-:W-:Y:S05]  /*166d0*/  @!P0 SHF.R.S32.HI R0, RZ, 0x1f, R238 ;  /* 0x0000001fff008819 */ /* 0x000fea00000114ee */
[----:B------:R-:W-:Y:S04]  /*166e0*/  @!P0 IMAD R0, R0, c[0x0][0x208], RZ ;  /* 0x0000820000008a24 */ /* 0x000fe800078e02ff */
[----:B------:R-:W-:Y:S05]  /*166f0*/  @!P0 IMAD R0, R238, c[0x0][0x20c], R0 ;  /* 0x00008300ee008a24 */ /* 0x000fea00078e0200 */
[----:B------:R-:W-:Y:S05]  /*16700*/  @!P0 IADD3 R0, R137, R0, RZ ;  /* 0x0000000089008210 */ /* 0x000fea0007ffe0ff */
[----:B------:R-:W-:Y:S01]  /*16710*/  @!P0 IMAD R0, R0, 0x30, RZ ;  /* 0x0000003000008824 */ /* 0x000fe200078e02ff */
[----:B---3--:R-:W-:Y:S05]  /*16720*/  @!P0 MOV R3, R205 ;  /* 0x000000cd00038202 */ /* 0x008fea0000000f00 */
[----:B------:R-:W-:Y:S05]  /*16730*/  @!P0 IMAD.WIDE.U32 R2, R136, 0x30, R2 ;  /* 0x0000003088028825 */ /* 0x000fea00078e0002 */
[----:B------:R-:W-:Y:S02]  /*16740*/  @!P0 SHF.L.U32 R136, R2, 0x1, RZ ;  /* 0x0000000102888819 */ /* 0x000fe400000006ff */
[----:B------:R-:W-:Y:S02]  /*16750*/  @!P0 IADD3 R3, R3, R0, RZ ;  /* 0x0000000003038210 */ /* 0x000fe40007ffe0ff */
[----:B------:R-:W-:Y:S02]  /*16760*/  @!P0 IADD3 R206, P2, R136, 0x80, RZ ;  /* 0x0000008088ce8810 */ /* 0x000fe40007f5e0ff */
[----:B------:R-:W-:Y:S02]  /*16770*/  @!P0 SHF.L.U64.HI R3, R2, 0x1, R3 ;  /* 0x0000000102038819 */ /* 0x000fe40000010203 */
[----:B------:R-:W-:Y:S04]  /*16780*/  @!P0 IADD3 R206, P1, R206, c[0x0][0x1f8], RZ ;  /* 0x00007e00cece8a10 */ /* 0x000fe80007f3e0ff */
[----:B------:R-:W-:Y:S02]  /*16790*/  @!P0 IADD3.X R207, RZ, c[0x0][0x1fc], R3, P1, P2 ;  /* 0x00007f00ffcf8a10 */ /* 0x000fe40000fe4403 */
[----:B------:R-:W-:Y:S04]  /*167a0*/  @!P0 IADD3 R136, P1, R136, c[0x0][0x1f8], RZ ;  /* 0x00007e0088888a10 */ /* 0x000fe80007f3e0ff */
[----:B------:R-:W-:Y:S02]  /*167b0*/  @!P0 IADD3.X R137, R3, c[0x0][0x1fc], RZ, P1, !PT ;  /* 0x00007f0003898a10 */ /* 0x000fe40000ffe4ff */
[----:B------:R-:W-:Y:S03]  /*167c0*/  @!P0 IADD3 R2, P2, R136, UR9, RZ ;  /* 0x0000000988028c10 */ /* 0x000fe6000ff5e0ff */
[----:B------:R-:W-:Y:S01]  /*167d0*/  @!PT LDS RZ, [RZ] ;  /* 0x00000000fffff984 */ /* 0x000fe20000000800 */
[----:B------:R-:W-:Y:S01]  /*167e0*/  @!PT LDS RZ, [RZ] ;  /* 0x00000000fffff984 */ /* 0x000fe20000000800 */
[----:B------:R-:W-:Y:S01]  /*167f0*/  @!PT LDS RZ, [RZ] ;  /* 0x00000000fffff984 */ /* 0x000fe20000000800 */
[----:B------:R1:W-:Y:S01]  /*16800*/  @!P0 LDGSTS.E.BYPASS.LTC128B.128 [R239+0x2080], [R136.64], !P4 ;  /* 0x0208000088ef8fae */ /* 0x0003e2000e101d4e */
[----:B------:R-:W-:Y:S02]  /*16810*/  @!P0 IADD3.X R3, R137, UR8, RZ, P2, !PT ;  /* 0x0000000889038c10 */ /* 0x000fe400097fe4ff */
[----:B------:R-:W-:Y:S04]  /*16820*/  @!P0 IADD3 R204, P1, R2, UR9, RZ ;  /* 0x0000000902cc8c10 */ /* 0x000fe8000ff3e0ff */
[----:B------:R-:W-:Y:S01]  /*16830*/  @!P0 IADD3.X R205, R3, UR8, RZ, P1, !PT ;  /* 0x0000000803cd8c10 */ /* 0x000fe20008ffe4ff */
[----:B------:R2:W-:Y:S08]  /*16840*/  @!P0 LDGSTS.E.BYPASS.LTC128B.128 [R239+0x3880], [R206.64], !P3 ;  /* 0x03880000ceef8fae */ /* 0x0005f0000d901d4e */
[----:B------:R3:W-:Y:S08]  /*16850*/  @!P0 LDGSTS.E.BYPASS.LTC128B.128 [R239+0x2880], [R2.64], !P4 ;  /* 0x0288000002ef8fae */ /* 0x0007f0000e101d4e */
[----:B------:R3:W-:Y:S08]  /*16860*/  @!P0 LDGSTS.E.BYPASS.LTC128B.128 [R239+0x4080], [R2.64+0x80], !P3 ;  /* 0x0408008002ef8fae */ /* 0x0007f0000d901d4e */
[----:B------:R2:W-:Y:S08]  /*16870*/  @!P0 LDGSTS.E.BYPASS.LTC128B.128 [R239+0x3080], [R204.64], !P4 ;  /* 0x03080000ccef8fae */ /* 0x0005f0000e101d4e */
[----:B------:R2:W-:Y:S01]  /*16880*/  @!P0 LDGSTS.E.BYPASS.LTC128B.128 [R239+0x4880], [R204.64+0x80], !P3 ;  /* 0x04880080ccef8fae */ /* 0x0005e2000d901d4e */
[C---:B------:R-:W-:Y:S07]  /*16890*/  ISETP.GT.AND P0, PT, R238.reuse, UR7, PT ;  /* 0x00000007ee007c0c */ /* 0x040fee000bf04270 */
[----:B------:R-:W-:Y:S06]  /*168a0*/  LDSM.16.M88.4 R208, [R226+0x5080] ;  /* 0x00508000e2d0783b */ /* 0x000fec0000000200 */
[----:B------:R-:W-:Y:S02]  /*168b0*/  @P0 IADD3 R0, R238, -0x1, RZ ;  /* 0xffffffffee000810 */ /* 0x000fe40007ffe0ff */
[----:B------:R-:W-:Y:S01]  /*168c0*/  LDSM.16.M88.4 R212, [R228+0xa080] ;  /* 0x00a08000e4d4783b */ /* 0x000fe20000000200 */
[----:B---3--:R-:W-:Y:S02]  /*168d0*/  @P0 MOV R3, R247 ;  /* 0x000000f700030202 */ /* 0x008fe40000000f00 */
[----:B------:R-:W-:Y:S05]  /*168e0*/  @P0 SHF.R.S32.HI R2, RZ, 0x1f, R0 ;  /* 0x0000001fff020819 */ /* 0x000fea0000011400 */
[----:B------:R-:W-:Y:S01]  /*168f0*/  LDSM.16.M88.4 R216, [R226+0x5880] ;  /* 0x00588000e2d8783b */ /* 0x000fe20000000200 */
[----:B------:R-:W-:Y:S04]  /*16900*/  @P0 IMAD R2, R2, c[0x0][0x1e0], RZ ;  /* 0x0000780002020a24 */ /* 0x000fe800078e02ff */
[----:B------:R-:W-:Y:S03]  /*16910*/  @P0 IMAD R2, R0, c[0x0][0x1e4], R2 ;  /* 0x0000790000020a24 */ /* 0x000fe600078e0202 */
[----:B--2---:R-:W2:Y:S08]  /*16920*/  LDSM.16.M88.4 R204, [R228+0x8080] ;  /* 0x00808000e4cc783b */ /* 0x004eb00000000200 */
[----:B------:R-:W0:Y:S08]  /*16930*/  LDGDEPBAR ;  /* 0x00000000000079af */ /* 0x000e300000000000 */
[----:B------:R-:W3:Y:S08]  /*16940*/  LDSM.16.M88.4 R140, [R226+0x6080] ;  /* 0x00608000e28c783b */ /* 0x000ef00000000200 */
[----:B------:R-:W-:Y:S08]  /*16950*/  LDSM.16.M88.4 R192, [R230+0x8080] ;  /* 0x00808000e6c0783b */ /* 0x000ff00000000200 */
[----:B------:R-:W4:Y:S01]  /*16960*/  LDSM.16.M88.4 R196, [R225] ;  /* 0x00000000e1c4783b */ /* 0x000f220000000200 */
[-C--:B--2---:R-:W-:Y:S07]  /*16970*/  HMMA.16816.F32 R4, R204, R208.reuse, R4 ;  /* 0x000000d0cc04723c */ /* 0x084fee0000001804 */
[----:B------:R-:W2:Y:S01]  /*16980*/  LDSM.16.M88.4 R200, [R230+0xa080] ;  /* 0x00a08000e6c8783b */ /* 0x000ea20000000200 */
        /* <DEDUP_REMOVED lines=8> */
[----:B------:R-:W1:Y:S07]  /*16a10*/  LDSM.16.M88.4 R216, [R225+0x1000] ;  /* 0x00100000e1d8783b */ /* 0x000e6e0000000200 */
[-C--:B---3--:R-:W-:Y:S08]  /*16a20*/  HMMA.16816.F32 R36, R204, R140.reuse, R36 ;  /* 0x0000008ccc24723c */ /* 0x088ff00000001824 */
[C---:B------:R-:W-:Y:S08]  /*16a30*/  HMMA.16816.F32 R40, R212.reuse, R140, R40 ;  /* 0x0000008cd428723c */ /* 0x040ff00000001828 */
[-C--:B------:R-:W-:Y:S01]  /*16a40*/  HMMA.16816.F32 R44, R212, R142.reuse, R44 ;  /* 0x0000008ed42c723c */ /* 0x080fe2000000182c */
[----:B------:R-:W-:Y:S07]  /*16a50*/  LDSM.16.M88.4 R212, [R220+0x7080] ;  /* 0x00708000dcd4783b */ /* 0x000fee0000000200 */
[----:B------:R-:W-:Y:S01]  /*16a60*/  HMMA.16816.F32 R48, R204, R142, R48 ;  /* 0x0000008ecc30723c */ /* 0x000fe20000001830 */
[----:B------:R-:W-:Y:S07]  /*16a70*/  LDSM.16.M88.4 R140, [R227+0xc080] ;  /* 0x00c08000e38c783b */ /* 0x000fee0000000200 */
[-C--:B----4-:R-:W-:Y:S01]  /*16a80*/  HMMA.16816.F32 R4, R192, R196.reuse, R4 ;  /* 0x000000c4c004723c */ /* 0x090fe20000001804 */
[----:B------:R-:W-:Y:S07]  /*16a90*/  LDSM.16.M88.4 R204, [R227+0xe080] ;  /* 0x00e08000e3cc783b */ /* 0x000fee0000000200 */
[C---:B--2---:R-:W-:Y:S08]  /*16aa0*/  HMMA.16816.F32 R8, R200.reuse, R196, R8 ;  /* 0x000000c4c808723c */ /* 0x044ff00000001808 */
[-C--:B------:R-:W-:Y:S08]  /*16ab0*/  HMMA.16816.F32 R12, R200, R198.reuse, R12 ;  /* 0x000000c6c80c723c */ /* 0x080ff0000000180c */
[C---:B------:R-:W-:Y:S01]  /*16ac0*/  HMMA.16816.F32 R16, R192.reuse, R198, R16 ;  /* 0x000000c6c010723c */ /* 0x040fe20000001810 */
[----:B------:R-:W2:Y:S07]  /*16ad0*/  LDSM.16.M88.4 R196, [R220+0x6880] ;  /* 0x00688000dcc4783b */ /* 0x000eae0000000200 */
[-C--:B-1----:R-:W-:Y:S08]  /*16ae0*/  HMMA.16816.F32 R20, R192, R208.reuse, R20 ;  /* 0x000000d0c014723c */ /* 0x082ff00000001814 */
[C---:B------:R-:W-:Y:S08]  /*16af0*/  HMMA.16816.F32 R24, R200.reuse, R208, R24 ;  /* 0x000000d0c818723c */ /* 0x040ff00000001818 */
[-C--:B------:R-:W-:Y:S08]  /*16b00*/  HMMA.16816.F32 R28, R200, R210.reuse, R28 ;  /* 0x000000d2c81c723c */ /* 0x080ff0000000181c */
[C---:B------:R-:W-:Y:S01]  /*16b10*/  HMMA.16816.F32 R32, R192.reuse, R210, R32 ;  /* 0x000000d2c020723c */ /* 0x040fe20000001820 */
[----:B------:R-:W1:Y:S07]  /*16b20*/  LDSM.16.M88.4 R208, [R220+0x7880] ;  /* 0x00788000dcd0783b */ /* 0x000e6e0000000200 */
[-C--:B------:R-:W-:Y:S08]  /*16b30*/  HMMA.16816.F32 R36, R192, R216.reuse, R36 ;  /* 0x000000d8c024723c */ /* 0x080ff00000001824 */
[C---:B------:R-:W-:Y:S08]  /*16b40*/  HMMA.16816.F32 R40, R200.reuse, R216, R40 ;  /* 0x000000d8c828723c */ /* 0x040ff00000001828 */
[-C--:B------:R-:W-:Y:S01]  /*16b50*/  HMMA.16816.F32 R44, R200, R218.reuse, R44 ;  /* 0x000000dac82c723c */ /* 0x080fe2000000182c */
[----:B------:R-:W-:Y:S07]  /*16b60*/  LDSM.16.M88.4 R200, [R229+0xe080] ;  /* 0x00e08000e5c8783b */ /* 0x000fee0000000200 */
[----:B------:R-:W-:Y:S01]  /*16b70*/  HMMA.16816.F32 R48, R192, R218, R48 ;  /* 0x000000dac030723c */ /* 0x000fe20000001830 */
[----:B------:R-:W-:Y:S07]  /*16b80*/  LDSM.16.M88.4 R192, [R229+0xc080] ;  /* 0x00c08000e5c0783b */ /* 0x000fee0000000200 */
        /* <DEDUP_REMOVED lines=10> */
[----:B------:R-:W3:Y:S07]  /*16c30*/  LDSM.16.M88.4 R212, [R233] ;  /* 0x00000000e9d4783b */ /* 0x000eee0000000200 */
[-C--:B-1----:R-:W-:Y:S08]  /*16c40*/  HMMA.16816.F32 R36, R140, R208.reuse, R36 ;  /* 0x000000d08c24723c */ /* 0x082ff00000001824 */
[C---:B------:R-:W-:Y:S08]  /*16c50*/  HMMA.16816.F32 R40, R204.reuse, R208, R40 ;  /* 0x000000d0cc28723c */ /* 0x040ff00000001828 */
[-C--:B------:R-:W-:Y:S01]  /*16c60*/  HMMA.16816.F32 R44, R204, R210.reuse, R44 ;  /* 0x000000d2cc2c723c */ /* 0x080fe2000000182c */
[----:B------:R-:W-:Y:S07]  /*16c70*/  LDSM.16.M88.4 R204, [R228+0xe080] ;  /* 0x00e08000e4cc783b */ /* 0x000fee0000000200 */
[----:B------:R-:W-:Y:S01]  /*16c80*/  HMMA.16816.F32 R48, R140, R210, R48 ;  /* 0x000000d28c30723c */ /* 0x000fe20000001830 */
[----:B------:R-:W-:Y:S07]  /*16c90*/  LDSM.16.M88.4 R140, [R228+0xc080] ;  /* 0x00c08000e48c783b */ /* 0x000fee0000000200 */
[-C--:B--2---:R-:W-:Y:S01]  /*16ca0*/  HMMA.16816.F32 R4, R192, R196.reuse, R4 ;  /* 0x000000c4c004723c */ /* 0x084fe20000001804 */
[----:B------:R-:W-:Y:S07]  /*16cb0*/  LDSM.16.M88.4 R208, [R226+0x7880] ;  /* 0x00788000e2d0783b */ /* 0x000fee0000000200 */
        /* <DEDUP_REMOVED lines=12> */
[----:B------:R-:W2:Y:S07]  /*16d80*/  LDSM.16.M88.4 R200, [R226+0x7080] ;  /* 0x00708000e2c8783b */ /* 0x000eae0000000200 */
[----:B------:R-:W-:Y:S01]  /*16d90*/  HMMA.16816.F32 R48, R192, R214, R48 ;  /* 0x000000d6c030723c */ /* 0x000fe20000001830 */
[----:B------:R-:W-:Y:S07]  /*16da0*/  LDSM.16.M88.4 R192, [R230+0xc080] ;  /* 0x00c08000e6c0783b */ /* 0x000fee0000000200 */
[-C--:B-1----:R-:W-:Y:S01]  /*16db0*/  HMMA.16816.F32 R4, R140, R196.reuse, R4 ;  /* 0x000000c48c04723c */ /* 0x082fe20000001804 */
[----:B------:R-:W1:Y:S07]  /*16dc0*/  LDSM.16.M88.4 R212, [R225+0x1800] ;  /* 0x00180000e1d4783b */ /* 0x000e6e0000000200 */
        /* <DEDUP_REMOVED lines=11> */
[-C--:B-1----:R-:W-:Y:S08]  /*16e80*/  HMMA.16816.F32 R4, R192, R212.reuse, R4 ;  /* 0x000000d4c004723c */ /* 0x082ff00000001804 */
        /* <DEDUP_REMOVED lines=22> */
[----:B------:R-:W-:Y:S09]  /*16ff0*/  FMUL.FTZ R16, R16, c[0x0][0x320] ;  /* 0x0000c80010107a20 */ /* 0x000ff20000410000 */
[----:B------:R1:W1:Y:S10]  /*17000*/  MUFU.TANH R204, R7 ;  /* 0x0000000700cc7308 */ /* 0x0002740000002400 */
[----:B------:R-:W2:Y:S10]  /*17010*/  MUFU.TANH R240, R8 ;  /* 0x0000000800f07308 */ /* 0x000eb40000002400 */
[----:B------:R-:W2:Y:S01]  /*17020*/  MUFU.TANH R213, R9 ;  /* 0x0000000900d57308 */ /* 0x000ea20000002400 */
[----:B-1----:R-:W1:Y:S09]  /*17030*/  LDSM.16.M88.4 R4, [R225+0x2000] ;  /* 0x00200000e104783b */ /* 0x002e720000000200 */
[----:B------:R-:W1:Y:S10]  /*17040*/  MUFU.TANH R242, R10 ;  /* 0x0000000a00f27308 */ /* 0x000e740000002400 */
[----:B------:R1:W1:Y:S10]  /*17050*/  MUFU.TANH R241, R11 ;  /* 0x0000000b00f17308 */ /* 0x0002740000002400 */
[----:B------:R-:W2:Y:S10]  /*17060*/  MUFU.TANH R215, R14 ;  /* 0x0000000e00d77308 */ /* 0x000eb40000002400 */
[----:B------:R-:W2:Y:S01]  /*17070*/  MUFU.TANH R214, R15 ;  /* 0x0000000f00d67308 */ /* 0x000ea20000002400 */
[-C--:B-1----:R-:W-:Y:S01]  /*17080*/  HMMA.16816.F32 R20, R192, R4.reuse, R20 ;  /* 0x00000004c014723c */ /* 0x082fe20000001814 */
[----:B------:R-:W1:Y:S01]  /*17090*/  LDSM.16.M88.4 R8, [R225+0x2800] ;  /* 0x00280000e108783b */ /* 0x000e620000000200 */
[----:B------:R-:W-:Y:S07]  /*170a0*/  DEPBAR.LE SB0, 0x0 ;  /* 0x000080000000791a */ /* 0x000fee0000000000 */
[----:B------:R-:W1:Y:S01]  /*170b0*/  MUFU.TANH R136, R17 ;  /* 0x0000001100887308 */ /* 0x000e620000002400 */
[C---:B------:R-:W-:Y:S01]  /*170c0*/  HMMA.16816.F32 R24, R216.reuse, R4, R24 ;  /* 0x00000004d818723c */ /* 0x040fe20000001818 */
[----:B------:R-:W-:Y:S06]  /*170d0*/  BAR.SYNC.DEFER_BLOCKING 0x0 ;  /* 0x0000000000007b1d */ /* 0x000fec0000010000 */
[----:B------:R-:W-:Y:S02]  /*170e0*/  @P0 IMAD.WIDE.U32 R4, R0, c[0x0][0x1e0], RZ ;  /* 0x0000780000040a25 */ /* 0x000fe400078e00ff */
[----:B------:R-:W1:Y:S01]  /*170f0*/  MUFU.TANH R199, R18 ;  /* 0x0000001200c77308 */ /* 0x000e620000002400 */
[-C--:B------:R-:W-:Y:S03]  /*17100*/  HMMA.16816.F32 R28, R216, R6.reuse, R28 ;  /* 0x00000006d81c723c */ /* 0x080fe6000000181c */
[----:B------:R-:W-:Y:S02]  /*17110*/  @P0 IADD3 R0, R5, R2, RZ ;  /* 0x0000000205000210 */ /* 0x000fe40007ffe0ff */
[----:B------:R2:W2:Y:S01]  /*17120*/  LDL R5, [R1+0x28] ;  /* 0x0000280001057983 */ /* 0x0004a20000100800 */
[----:B------:R-:W-:Y:S01]  /*17130*/  @P0 MOV R2, R244 ;  /* 0x000000f400020202 */ /* 0x000fe20000000f00 */
[----:B------:R-:W-:Y:S01]  /*17140*/  FMUL.FTZ R20, R20, c[0x0][0x320] ;  /* 0x0000c80014147a20 */ /* 0x000fe20000410000 */
[C---:B------:R-:W-:Y:S01]  /*17150*/  HMMA.16816.F32 R32, R192.reuse, R6, R32 ;  /* 0x00000006c020723c */ /* 0x040fe20000001820 */
[----:B------:R-:W2:Y:S01]  /*17160*/  MUFU.TANH R211, R12 ;  /* 0x0000000c00d37308 */ /* 0x000ea20000002400 */
[----:B------:R-:W2:Y:S02]  /*17170*/  LDL R7, [R1] ;  /* 0x0000000001077983 */ /* 0x000ea40000100800 */
[----:B------:R-:W-:Y:S01]  /*17180*/  @P0 IMAD.WIDE.U32 R2, R4, 0x30, R2 ;  /* 0x0000003004020825 */ /* 0x000fe200078e0002 */
[----:B------:R-:W-:Y:S02]  /*17190*/  MOV R244, c[0x0][0x2c4] ;  /* 0x0000b10000f47a02 */ /* 0x000fe40000000f00 */
[----:B------:R-:W-:Y:S01]  /*171a0*/  @P0 SHF.L.U32 R6, R243, 0x5, RZ ;  /* 0x00000005f3060819 */ /* 0x000fe200000006ff */
[----:B------:R-:W-:Y:S01]  /*171b0*/  @P0 IMAD R0, R0, 0x30, RZ ;  /* 0x0000003000000824 */ /* 0x000fe200078e02ff */
[----:B------:R-:W-:Y:S02]  /*171c0*/  ISETP.NE.AND P5, PT, R244, 0x1, PT ;  /* 0x00000001f400780c */ /* 0x000fe40003fa5270 */
[----:B------:R3:W2:Y:S01]  /*171d0*/  MUFU.TANH R135, R20 ;  /* 0x0000001400877308 */ /* 0x0006a20000002400 */
[----:B------:R-:W-:Y:S01]  /*171e0*/  FMUL.FTZ R21, R21, c[0x0][0x320] ;  /* 0x0000c80015157a20 */ /* 0x000fe20000410000 */
[----:B------:R-:W-:Y:S01]  /*171f0*/  @P0 IADD3 R4, R3, R0, RZ ;  /* 0x0000000003040210 */ /* 0x000fe20007ffe0ff */
[----:B------:R-:W-:Y:S01]  /*17200*/  FMUL.FTZ R25, R25, c[0x0][0x320] ;  /* 0x0000c80019197a20 */ /* 0x000fe20000410000 */
[C---:B------:R-:W-:Y:S01]  /*17210*/  @P0 SHF.L.U32 R0, R2.reuse, 0x1, RZ ;  /* 0x0000000102000819 */ /* 0x040fe200000006ff */
[----:B------:R-:W-:Y:S01]  /*17220*/  FMUL.FTZ R31, R31, c[0x0][0x320] ;  /* 0x0000c8001f1f7a20 */ /* 0x000fe20000410000 */
[-C--:B-1----:R-:W-:Y:S03]  /*17230*/  HMMA.16816.F32 R36, R192, R8.reuse, R36 ;  /* 0x00000008c024723c */ /* 0x082fe60000001824 */
[----:B------:R-:W-:Y:S01]  /*17240*/  @P0 SHF.L.U64.HI R4, R2, 0x1, R4 ;  /* 0x0000000102040819 */ /* 0x000fe20000010204 */
[----:B------:R1:W1:Y:S01]  /*17250*/  MUFU.TANH R200, R31 ;  /* 0x0000001f00c87308 */ /* 0x0002620000002400 */
[----:B------:R-:W-:Y:S01]  /*17260*/  @P0 IADD3 R2, P1, R0, c[0x0][0x1c8], RZ ;  /* 0x0000720000020a10 */ /* 0x000fe20007f3e0ff */
[----:B------:R-:W-:Y:S01]  /*17270*/  FMUL.FTZ R26, R26, c[0x0][0x320] ;  /* 0x0000c8001a1a7a20 */ /* 0x000fe20000410000 */
[----:B------:R-:W-:Y:S01]  /*17280*/  @P0 IADD3 R0, P2, R0, 0x80, RZ ;  /* 0x0000008000000810 */ /* 0x000fe20007f5e0ff */
[C---:B------:R-:W-:Y:S04]  /*17290*/  HMMA.16816.F32 R40, R216.reuse, R8, R40 ;  /* 0x00000008d828723c */ /* 0x040fe80000001828 */
[----:B------:R-:W-:Y:S01]  /*172a0*/  @P0 IADD3.X R3, R4, c[0x0][0x1cc], RZ, P1, !PT ;  /* 0x0000730004030a10 */ /* 0x000fe20000ffe4ff */
[----:B------:R-:W-:Y:S01]  /*172b0*/  FMUL.FTZ R27, R27, c[0x0][0x320] ;  /* 0x0000c8001b1b7a20 */ /* 0x000fe20000410000 */
[----:B------:R4:W2:Y:S01]  /*172c0*/  MUFU.TANH R133, R21 ;  /* 0x0000001500857308 */ /* 0x0008a20000002400 */
[----:B------:R-:W-:Y:S01]  /*172d0*/  @P0 IADD3 R8, P1, R0, c[0x0][0x1c8], RZ ;  /* 0x0000720000080a10 */ /* 0x000fe20007f3e0ff */
[-C--:B------:R-:W-:Y:S01]  /*172e0*/  HMMA.16816.F32 R44, R216, R10.reuse, R44 ;  /* 0x0000000ad82c723c */ /* 0x080fe2000000182c */
[----:B------:R-:W-:Y:S01]  /*172f0*/  @!PT LDS RZ, [RZ] ;  /* 0x00000000fffff984 */ /* 0x000fe20000000800 */
[----:B------:R-:W-:Y:S01]  /*17300*/  @!PT LDS RZ, [RZ] ;  /* 0x00000000fffff984 */ /* 0x000fe20000000800 */
[----:B------:R-:W-:Y:S01]  /*17310*/  @!PT LDS RZ, [RZ] ;  /* 0x00000000fffff984 */ /* 0x000fe20000000800 */
[----:B------:R4:W-:Y:S03]  /*17320*/  @P0 LDGSTS.E.BYPASS.LTC128B.128 [R239+0x5080], [R2.64], !P4 ;  /* 0x0508000002ef0fae */ /* 0x0009e6000e101d4e */
[----:B------:R-:W-:Y:S01]  /*17330*/  @P0 IADD3.X R9, RZ, c[0x0][0x1cc], R4, P1, P2 ;  /* 0x00007300ff090a10 */ /* 0x000fe20000fe4404 */
[----:B------:R-:W-:Y:S02]  /*17340*/  FMUL.FTZ R28, R28, c[0x0][0x320] ;  /* 0x0000c8001c1c7a20 */ /* 0x000fe40000410000 */
[----:B------:R-:W-:Y:S01]  /*17350*/  FMUL.FTZ R29, R29, c[0x0][0x320] ;  /* 0x0000c8001d1d7a20 */ /* 0x000fe20000410000 */
[----:B------:R4:W2:Y:S01]  /*17360*/  MUFU.TANH R202, R25 ;  /* 0x0000001900ca7308 */ /* 0x0008a20000002400 */
[----:B---3--:R-:W-:Y:S01]  /*17370*/  FMUL.FTZ R20, R36, c[0x0][0x320] ;  /* 0x0000c80024147a20 */ /* 0x008fe20000410000 */
[----:B------:R3:W-:Y:S01]  /*17380*/  @P0 LDGSTS.E.BYPASS.LTC128B.128 [R239+0x6880], [R8.64], !P3 ;  /* 0x0688000008ef0fae */ /* 0x0007e2000d901d4e */
[----:B------:R-:W-:Y:S04]  /*17390*/  HMMA.16816.F32 R48, R192, R10, R48 ;  /* 0x0000000ac030723c */ /* 0x000fe80000001830 */
[----:B-1----:R-:W-:Y:S02]  /*173a0*/  FMUL.FTZ R31, R35, c[0x0][0x320] ;  /* 0x0000c800231f7a20 */ /* 0x002fe40000410000 */
[----:B------:R-:W-:Y:S01]  /*173b0*/  FMUL.FTZ R19, R37, c[0x0][0x320] ;  /* 0x0000c80025137a20 */ /* 0x000fe20000410000 */
[----:B------:R1:W1:Y:S01]  /*173c0*/  MUFU.TANH R209, R26 ;  /* 0x0000001a00d17308 */ /* 0x0002620000002400 */
[----:B------:R-:W3:Y:S01]  /*173d0*/  LDL R35, [R1+0x8] ;  /* 0x0000080001237983 */ /* 0x000ee20000100800 */
[----:B------:R-:W-:Y:S03]  /*173e0*/  MOV R10, 0x5 ;  /* 0x00000005000a7802 */ /* 0x000fe60000000f00 */
[----:B------:R-:W3:Y:S01]  /*173f0*/  LDL R37, [R1+0x1c] ;  /* 0x00001c0001257983 */ /* 0x000ee20000100800 */
[----:B------:R-:W-:Y:S01]  /*17400*/  @P0 SHF.L.U64.HI R0, R243, R10, c[0x0][0x1e4] ;  /* 0x00007900f3000619 */ /* 0x000fe2000001020a */
[----:B------:R-:W-:Y:S02]  /*17410*/  FMUL.FTZ R30, R30, c[0x0][0x320] ;  /* 0x0000c8001e1e7a20 */ /* 0x000fe40000410000 */
[----:B------:R-:W3:Y:S01]  /*17420*/  LDL R36, [R1+0x20] ;  /* 0x0000200001247983 */ /* 0x000ee20000100800 */
[----:B------:R1:W1:Y:S01]  /*17430*/  MUFU.TANH R208, R27 ;  /* 0x0000001b00d07308 */ /* 0x0002620000002400 */
[----:B----4-:R-:W-:Y:S01]  /*17440*/  @P0 IADD3 R2, P2, R2, R6, RZ ;  /* 0x0000000602020210 */ /* 0x010fe20007f5e0ff */
[----:B------:R-:W-:Y:S02]  /*17450*/  FMUL.FTZ R21, R33, c[0x0][0x320] ;  /* 0x0000c80021157a20 */ /* 0x000fe40000410000 */
[----:B------:R-:W-:Y:S01]  /*17460*/  FMUL.FTZ R25, R32, c[0x0][0x320] ;  /* 0x0000c80020197a20 */ /* 0x000fe20000410000 */
[----:B------:R-:W-:Y:S01]  /*17470*/  @P0 IADD3.X R3, R3, R0, RZ, P2, !PT ;  /* 0x0000000003030210 */ /* 0x000fe200017fe4ff */
[----:B------:R-:W-:Y:S01]  /*17480*/  FMUL.FTZ R32, R34, c[0x0][0x320] ;  /* 0x0000c80022207a20 */ /* 0x000fe20000410000 */
[----:B------:R-:W-:Y:S01]  /*17490*/  @P0 IADD3 R6, P1, R2, R6, RZ ;  /* 0x0000000602060210 */ /* 0x000fe20007f3e0ff */
[----:B------:R-:W-:Y:S02]  /*174a0*/  FMUL.FTZ R33, R40, c[0x0][0x320] ;  /* 0x0000c80028217a20 */ /* 0x000fe40000410000 */
[----:B------:R4:W2:Y:S01]  /*174b0*/  MUFU.TANH R140, R28 ;  /* 0x0000001c008c7308 */ /* 0x0008a20000002400 */
[----:B------:R2:W-:Y:S01]  /*174c0*/  @P0 LDGSTS.E.BYPASS.LTC128B.128 [R239+0x5880], [R2.64], !P4 ;  /* 0x0588000002ef0fae */ /* 0x0005e2000e101d4e */
[----:B------:R-:W-:Y:S02]  /*174d0*/  FMUL.FTZ R34, R42, c[0x0][0x320] ;  /* 0x0000c8002a227a20 */ /* 0x000fe40000410000 */
[----:B------:R-:W-:Y:S02]  /*174e0*/  FMUL.FTZ R43, R43, c[0x0][0x320] ;  /* 0x0000c8002b2b7a20 */ /* 0x000fe40000410000 */
[----:B-1----:R-:W-:Y:S02]  /*174f0*/  FMUL.FTZ R26, R45, c[0x0][0x320] ;  /* 0x0000c8002d1a7a20 */ /* 0x002fe40000410000 */
[----:B------:R-:W-:Y:S01]  /*17500*/  FMUL.FTZ R46, R46, c[0x0][0x320] ;  /* 0x0000c8002e2e7a20 */ /* 0x000fe20000410000 */
[----:B------:R1:W-:Y:S01]  /*17510*/  @P0 LDGSTS.E.BYPASS.LTC128B.128 [R239+0x7080], [R2.64+0x80], !P3 ;  /* 0x0708008002ef0fae */ /* 0x0003e2000d901d4e */
[----:B------:R1:W1:Y:S01]  /*17520*/  MUFU.TANH R137, R29 ;  /* 0x0000001d00897308 */ /* 0x0002620000002400 */
[----:B------:R-:W-:Y:S02]  /*17530*/  FMUL.FTZ R47, R47, c[0x0][0x320] ;  /* 0x0000c8002f2f7a20 */ /* 0x000fe40000410000 */
[----:B------:R-:W-:Y:S02]  /*17540*/  FMUL.FTZ R15, R48, c[0x0][0x320] ;  /* 0x0000c800300f7a20 */ /* 0x000fe40000410000 */
[----:B------:R-:W-:Y:S02]  /*17550*/  FMUL.FTZ R27, R44, c[0x0][0x320] ;  /* 0x0000c8002c1b7a20 */ /* 0x000fe40000410000 */
[----:B------:R-:W-:Y:S02]  /*17560*/  FMUL.FTZ R14, R49, c[0x0][0x320] ;  /* 0x0000c800310e7a20 */ /* 0x000fe40000410000 */
[----:B------:R-:W-:Y:S01]  /*17570*/  FMUL.FTZ R18, R50, c[0x0][0x320] ;  /* 0x0000c80032127a20 */ /* 0x000fe20000410000 */
[----:B------:R1:W1:Y:S01]  /*17580*/  MUFU.TANH R201, R30 ;  /* 0x0000001e00c97308 */ /* 0x0002620000002400 */
[----:B------:R-:W-:Y:S02]  /*17590*/  FMUL.FTZ R17, R51, c[0x0][0x320] ;  /* 0x0000c80033117a20 */ /* 0x000fe40000410000 */
[----:B------:R-:W-:Y:S02]  /*175a0*/  FMUL.FTZ R22, R22, c[0x0][0x320] ;  /* 0x0000c80016167a20 */ /* 0x000fe40000410000 */
[----:B----4-:R-:W-:Y:S02]  /*175b0*/  FMUL.FTZ R28, R39, c[0x0][0x320] ;  /* 0x0000c800271c7a20 */ /* 0x010fe40000410000 */
[----:B------:R-:W-:Y:S02]  /*175c0*/  FMUL.FTZ R23, R23, c[0x0][0x320] ;  /* 0x0000c80017177a20 */ /* 0x000fe40000410000 */
[----:B------:R-:W-:Y:S01]  /*175d0*/  FMUL.FTZ R24, R24, c[0x0][0x320] ;  /* 0x0000c80018187a20 */ /* 0x000fe20000410000 */
[----:B------:R4:W2:Y:S01]  /*175e0*/  MUFU.TANH R210, R13 ;  /* 0x0000000d00d27308 */ /* 0x0008a20000002400 */
[----:B-1----:R-:W-:Y:S01]  /*175f0*/  FMUL.FTZ R29, R38, c[0x0][0x320] ;  /* 0x0000c800261d7a20 */ /* 0x002fe20000410000 */
[----:B------:R-:W-:Y:S08]  /*17600*/  MOV R38, c[0x0][0x32c] ;  /* 0x0000cb0000267a02 */ /* 0x000ff00000000f00 */
[----:B------:R4:W1:Y:S01]  /*17610*/  MUFU.TANH R141, R16 ;  /* 0x00000010008d7308 */ /* 0x0008620000002400 */
[----:B------:R-:W-:Y:S09]  /*17620*/  FMUL.FTZ R30, R41, c[0x0][0x320] ;  /* 0x0000c800291e7a20 */ /* 0x000ff20000410000 */
        /* <DEDUP_REMOVED lines=20> */
[----:B------:R-:W-:Y:S01]  /*17770*/  @P0 IADD3.X R7, R3, R0, RZ, P1, !PT ;  /* 0x0000000003070210 */ /* 0x000fe20000ffe4ff */
[----:B------:R-:W-:Y:S02]  /*17780*/  IMAD R0, R238, -0x30, RZ ;  /* 0xffffffd0ee007824 */ /* 0x000fe400078e02ff */
[----:B------:R-:W2:Y:S04]  /*17790*/  SHFL.IDX PT, R4, R5, RZ, 0x1c1f ;  /* 0x001c1fff05047589 */ /* 0x000ea800000e0000 */
[----:B------:R-:W1:Y:S04]  /*177a0*/  MUFU.TANH R15, R15 ;  /* 0x0000000f000f7308 */ /* 0x000e680000002400 */
[----:B------:R3:W-:Y:S06]  /*177b0*/  @P0 LDGSTS.E.BYPASS.LTC128B.128 [R239+0x6080], [R6.64], !P4 ;  /* 0x0608000006ef0fae */ /* 0x0007ec000e101d4e */
[----:B------:R-:W1:Y:S02]  /*177c0*/  MUFU.TANH R14, R14 ;  /* 0x0000000e000e7308 */ /* 0x000e640000002400 */
[----:B------:R3:W-:Y:S01]  /*177d0*/  @P0 LDGSTS.E.BYPASS.LTC128B.128 [R239+0x7880], [R6.64+0x80], !P3 ;  /* 0x0788008006ef0fae */ /* 0x0007e2000d901d4e */
[----:B------:R-:W-:Y:S07]  /*177e0*/  ISETP.GE.AND P3, PT, R38, 0x1, PT ;  /* 0x000000012600780c */ /* 0x000fee0003f66270 */
[----:B------:R-:W1:Y:S01]  /*177f0*/  MUFU.TANH R18, R18 ;  /* 0x0000001200127308 */ /* 0x000e620000002400 */
[----:B------:R-:W0:Y:S09]  /*17800*/  LDGDEPBAR ;  /* 0x00000000000079af */ /* 0x000e320000000000 */
[----:B------:R-:W1:Y:S01]  /*17810*/  MUFU.TANH R17, R17 ;  /* 0x0000001100117308 */ /* 0x000e620000002400 */
[----:B---3--:R-:W-:Y:S04]  /*17820*/  IADD3 R7, -R35, 0x1, R0 ;  /* 0x0000000123077810 */ /* 0x008fe80007ffe100 */
[----:B------:R-:W-:Y:S04]  /*17830*/  IADD3 R7, -R36, R7, R37 ;  /* 0x0000000724077210 */ /* 0x000fe80007ffe125 */
[C---:B------:R-:W-:Y:S02]  /*17840*/  IADD3 R6, R7.reuse, c[0x0][0x328], RZ ;  /* 0x0000ca0007067a10 */ /* 0x040fe40007ffe0ff */
[----:B------:R-:W-:Y:S02]  /*17850*/  IADD3 R7, R7, UR11, RZ ;  /* 0x0000000b07077c10 */ /* 0x000fe4000fffe0ff */
[----:B--2---:R-:W-:Y:S02]  /*17860*/  IADD3 R3, R6, R4, RZ ;  /* 0x0000000406037210 */ /* 0x004fe40007ffe0ff */
[----:B------:R-:W-:Y:S01]  /*17870*/  IADD3 R2, R4, R7, RZ ;  /* 0x0000000704027210 */ /* 0x000fe20007ffe0ff */
[----:B------:R-:W-:-:S05]  /*17880*/  @!P3 BRA `(.L_x_1270) ;  /* 0x000001800000b947 */ /* 0x000fca0003800000 */
[----:B-1--4-:R-:W-:Y:S01]  /*17890*/  IADD3 R4, -R36, R37, R4 ;  /* 0x0000002524047210 */ /* 0x012fe20007ffe104 */
        /* <DEDUP_REMOVED lines=12> */
.L_x_1272:
[----:B------:R-:W-:Y:S04]  /*17960*/  MOV R8, c[0x0][0x32c] ;  /* 0x0000cb0000087a02 */ /* 0x000fe80000000f00 */
[----:B------:R-:W-:Y:S11]  /*17970*/  ISETP.NE.AND P0, PT, R8, 0x1, PT ;  /* 0x000000010800780c */ /* 0x000ff60003f05270 */
[----:B------:R-:W-:Y:S02]  /*17980*/  @!UPT UIADD3 URZ, URZ, URZ, URZ ;  /* 0x0000003f3f3ff290 */ /* 0x000fe4000fffe03f */
[----:B------:R-:W-:Y:S05]  /*17990*/  @P0 IMAD.HI.U32 R8, R4, c[0x0][0x330], RZ ;  /* 0x0000cc0004080a27 */ /* 0x000fea00078e00ff */
[----:B------:R-:W-:Y:S02]  /*179a0*/  @P0 SHF.R.U32.HI R4, RZ, c[0x0][0x334], R8 ;  /* 0x0000cd00ff040a19 */ /* 0x000fe40000011608 */
.L_x_1273:
[----:B------:R-:W-:Y:S05]  /*179b0*/  BSYNC B0 ;  /* 0x0000000000007941 */ /* 0x000fea0003800000 */
.L_x_1271:
[----:B------:R-:W-:Y:S04]  /*179c0*/  IMAD.IADD R8, R0, 0x1, -R35 ;  /* 0x0000000100087824 */ /* 0x000fe800078e0a23 */
[----:B------:R-:W-:Y:S05]  /*179d0*/  IMAD R4, R4, c[0x0][0x32c], R8 ;  /* 0x0000cb0004047a24 */ /* 0x000fea00078e0208 */
[----:B------:R-:W-:Y:S02]  /*179e0*/  IADD3 R8, R4, c[0x0][0x32c], RZ ;  /* 0x0000cb0004087a10 */ /* 0x000fe40007ffe0ff */
[----:B------:R-:W-:Y:S02]  /*179f0*/  IMNMX R2, R2, R4, !PT ;  /* 0x0000000402027217 */ /* 0x000fe40007800200 */
[----:B------:R-:W-:Y:S02]  /*17a00*/  IMNMX R3, R3, R8, PT ;  /* 0x0000000803037217 */ /* 0x000fe40003800200 */
.L_x_1270:
[C---:B-1--4-:R-:W-:Y:S01]  /*17a10*/  ISETP.GE.AND P0, PT, R0.reuse, 0x1, PT ;  /* 0x000000010000780c */ /* 0x052fe20003f06270 */
[----:B------:R-:W1:Y:S01]  /*17a20*/  SHFL.IDX PT, R4, R5, 0x1, 0x1c1f ;  /* 0x003c1f0005047f89 */ /* 0x000e6200000e0000 */
[----:B------:R-:W-:Y:S02]  /*17a30*/  ISETP.GE.AND P1, PT, R0, 0x2, PT ;  /* 0x000000020000780c */ /* 0x000fe40003f26270 */
[----:B------:R-:W-:Y:S02]  /*17a40*/  P2R R13, PR, RZ, 0x1 ;  /* 0x00000001ff0d7803 */ /* 0x000fe40000000000 */
[----:B------:R-:W-:Y:S02]  /*17a50*/  ISETP.GT.AND P0, PT, R2, RZ, !P0 ;  /* 0x000000ff0200720c */ /* 0x000fe40004704270 */
[----:B------:R-:W-:Y:S02]  /*17a60*/  P2R R12, PR, RZ, 0x2 ;  /* 0x00000002ff0c7803 */ /* 0x000fe40000000000 */
[C---:B------:R-:W-:Y:S02]  /*17a70*/  ISETP.LT.OR P0, PT, R3.reuse, 0x1, P0 ;  /* 0x000000010300780c */ /* 0x040fe40000701670 */
[----:B------:R-:W-:Y:S02]  /*17a80*/  ISETP.GE.AND P6, PT, R0, 0x11, PT ;  /* 0x000000110000780c */ /* 0x000fe40003fc6270 */
[----:B------:R-:W-:Y:S02]  /*17a90*/  FSEL R16, R198, -INF , !P0 ;  /* 0xff800000c6107808 */ /* 0x000fe40004000000 */
[----:B------:R-:W-:Y:S02]  /*17aa0*/  ISETP.GT.AND P0, PT, R2, 0x1, !P1 ;  /* 0x000000010200780c */ /* 0x000fe40004f04270 */
[----:B------:R-:W-:Y:S02]  /*17ab0*/  ISETP.GE.AND P1, PT, R0, 0x9, PT ;  /* 0x000000090000780c */ /* 0x000fe40003f26270 */
[C---:B------:R-:W-:Y:S02]  /*17ac0*/  ISETP.LT.OR P0, PT, R3.reuse, 0x2, P0 ;  /* 0x000000020300780c */ /* 0x040fe40000701670 */
[----:B------:R-:W-:Y:S02]  /*17ad0*/  P2R R11, PR, RZ, 0x2 ;  /* 0x00000002ff0b7803 */ /* 0x000fe40000000000 */
[----:B------:R-:W-:Y:S02]  /*17ae0*/  FSEL R22, R196, -INF , !P0 ;  /* 0xff800000c4167808 */ /* 0x000fe40004000000 */
[----:B------:R-:W-:Y:S02]  /*17af0*/  ISETP.GT.AND P0, PT, R2, 0x8, !P1 ;  /* 0x000000080200780c */ /* 0x000fe40004f04270 */
[C---:B------:R-:W-:Y:S02]  /*17b00*/  ISETP.GE.AND P1, PT, R0.reuse, 0xa, PT ;  /* 0x0000000a0000780c */ /* 0x040fe40003f26270 */
[----:B------:R-:W-:Y:S02]  /*17b10*/  ISETP.LT.OR P0, PT, R3, 0x9, P0 ;  /* 0x000000090300780c */ /* 0x000fe40000701670 */
[----:B------:R-:W-:Y:S02]  /*17b20*/  ISETP.GE.AND P5, PT, R0, 0x12, PT ;  /* 0x000000120000780c */ /* 0x000fe40003fa6270 */
[----:B------:R-:W-:Y:S02]  /*17b30*/  FSEL R24, R141, -INF , !P0 ;  /* 0xff8000008d187808 */ /* 0x000fe40004000000 */
[----:B------:R-:W-:Y:S02]  /*17b40*/  ISETP.GT.AND P0, PT, R2, 0x9, !P1 ;  /* 0x000000090200780c */ /* 0x000fe40004f04270 */
[C---:B------:R-:W-:Y:S02]  /*17b50*/  ISETP.GE.AND P4, PT, R0.reuse, 0x19, PT ;  /* 0x000000190000780c */ /* 0x040fe40003f86270 */
[C---:B------:R-:W-:Y:S02]  /*17b60*/  ISETP.LT.OR P0, PT, R3.reuse, 0xa, P0 ;  /* 0x0000000a0300780c */ /* 0x040fe40000701670 */
[----:B------:R-:W-:Y:S02]  /*17b70*/  ISETP.GE.AND P3, PT, R0, 0x1a, PT ;  /* 0x0000001a0000780c */ /* 0x000fe40003f66270 */
[----:B------:R-:W-:Y:S02]  /*17b80*/  FSEL R23, R136, -INF , !P0 ;  /* 0xff80000088177808 */ /* 0x000fe40004000000 */
[----:B------:R-:W-:Y:S02]  /*17b90*/  ISETP.GT.AND P0, PT, R2, 0x10, !P6 ;  /* 0x000000100200780c */ /* 0x000fe40007704270 */
[----:B------:R-:W-:Y:S02]  /*17ba0*/  ISETP.GE.AND P2, PT, R0, 0x21, PT ;  /* 0x000000210000780c */ /* 0x000fe40003f46270 */
[----:B------:R-:W-:Y:S02]  /*17bb0*/  ISETP.LT.OR P0, PT, R3, 0x11, P0 ;  /* 0x000000110300780c */ /* 0x000fe40000701670 */
[----:B------:R-:W-:Y:S02]  /*17bc0*/  P2R R10, PR, RZ, 0x2 ;  /* 0x00000002ff0a7803 */ /* 0x000fe40000000000 */
[----:B------:R-:W-:Y:S02]  /*17bd0*/  FSEL R196, R135, -INF , !P0 ;  /* 0xff80000087c47808 */ /* 0x000fe40004000000 */
[----:B------:R-:W-:Y:S02]  /*17be0*/  ISETP.GT.AND P0, PT, R2, 0x11, !P5 ;  /* 0x000000110200780c */ /* 0x000fe40006f04270 */
[----:B------:R-:W-:Y:S02]  /*17bf0*/  ISETP.GE.AND P1, PT, R0, 0x22, PT ;  /* 0x000000220000780c */ /* 0x000fe40003f26270 */
[----:B------:R-:W-:Y:S04]  /*17c00*/  ISETP.LT.OR P0, PT, R3, 0x12, P0 ;  /* 0x000000120300780c */ /* 0x000fe80000701670 */
[----:B------:R-:W-:Y:S02]  /*17c10*/  FSEL R198, R133, -INF , !P0 ;  /* 0xff80000085c67808 */ /* 0x000fe40004000000 */
        /* <DEDUP_REMOVED lines=12> */
[----:B------:R-:W-:Y:S04]  /*17ce0*/  ISETP.GE.AND P0, PT, R0, 0x29, PT ;  /* 0x000000290000780c */ /* 0x000fe80003f06270 */
[----:B------:R-:W-:Y:S02]  /*17cf0*/  P2R R9, PR, RZ, 0x1 ;  /* 0x00000001ff097803 */ /* 0x000fe40000000000 */
[----:B------:R-:W-:Y:S04]  /*17d00*/  ISETP.GT.AND P0, PT, R2, 0x28, !P0 ;  /* 0x000000280200780c */ /* 0x000fe80004704270 */
[----:B------:R-:W-:Y:S04]  /*17d10*/  ISETP.LT.OR P0, PT, R3, 0x29, P0 ;  /* 0x000000290300780c */ /* 0x000fe80000701670 */
[----:B------:R-:W-:Y:S02]  /*17d20*/  FSEL R249, R15, -INF , !P0 ;  /* 0xff8000000ff97808 */ /* 0x000fe40004000000 */
[----:B------:R-:W-:Y:S04]  /*17d30*/  ISETP.GE.AND P0, PT, R0, 0x2a, PT ;  /* 0x0000002a0000780c */ /* 0x000fe80003f06270 */
[----:B------:R-:W-:Y:S02]  /*17d40*/  P2R R8, PR, RZ, 0x1 ;  /* 0x00000001ff087803 */ /* 0x000fe40000000000 */
[----:B------:R-:W-:Y:S01]  /*17d50*/  ISETP.GT.AND P0, PT, R2, 0x29, !P0 ;  /* 0x000000290200780c */ /* 0x000fe20004704270 */
[--C-:B-1----:R-:W-:Y:S03]  /*17d60*/  IMAD.IADD R2, R7, 0x1, R4.reuse ;  /* 0x0000000107027824 */ /* 0x102fe600078e0204 */
[----:B------:R-:W-:Y:S01]  /*17d70*/  ISETP.LT.OR P0, PT, R3, 0x2a, P0 ;  /* 0x0000002a0300780c */ /* 0x000fe20000701670 */
[----:B------:R-:W-:Y:S03]  /*17d80*/  IMAD.IADD R3, R6, 0x1, R4 ;  /* 0x0000000106037824 */ /* 0x000fe600078e0204 */
        /* <DEDUP_REMOVED lines=17> */
.L_x_1276:
[----:B------:R-:W-:Y:S04]  /*17ea0*/  MOV R14, c[0x0][0x32c] ;  /* 0x0000cb00000e7a02 */ /* 0x000fe80000000f00 */
[----:B------:R-:W-:Y:S11]  /*17eb0*/  ISETP.NE.AND P0, PT, R14, 0x1, PT ;  /* 0x000000010e00780c */ /* 0x000ff60003f05270 */
[----:B------:R-:W-:Y:S02]  /*17ec0*/  @!UPT UIADD3 URZ, URZ, URZ, URZ ;  /* 0x0000003f3f3ff290 */ /* 0x000fe4000fffe03f */
[----:B------:R-:W-:Y:S05]  /*17ed0*/  @P0 IMAD.HI.U32 R14, R4, c[0x0][0x330], RZ ;  /* 0x0000cc00040e0a27 */ /* 0x000fea00078e00ff */
[----:B------:R-:W-:Y:S02]  /*17ee0*/  @P0 SHF.R.U32.HI R4, RZ, c[0x0][0x334], R14 ;  /* 0x0000cd00ff040a19 */ /* 0x000fe4000001160e */
.L_x_1277:
[----:B------:R-:W-:Y:S05]  /*17ef0*/  BSYNC B0 ;  /* 0x0000000000007941 */ /* 0x000fea0003800000 */
.L_x_1275:
[----:B------:R-:W-:Y:S04]  /*17f00*/  IMAD.IADD R14, R0, 0x1, -R35 ;  /* 0x00000001000e7824 */ /* 0x000fe800078e0a23 */
[----:B------:R-:W-:Y:S05]  /*17f10*/  IMAD R4, R4, c[0x0][0x32c], R14 ;  /* 0x0000cb0004047a24 */ /* 0x000fea00078e020e */
[----:B------:R-:W-:Y:S02]  /*17f20*/  IADD3 R14, R4, c[0x0][0x32c], RZ ;  /* 0x0000cb00040e7a10 */ /* 0x000fe40007ffe0ff */
[----:B------:R-:W-:Y:S02]  /*17f30*/  IMNMX R2, R2, R4, !PT ;  /* 0x0000000402027217 */ /* 0x000fe40007800200 */
[----:B------:R-:W-:Y:S02]  /*17f40*/  IMNMX R3, R3, R14, PT ;  /* 0x0000000e03037217 */ /* 0x000fe40003800200 */
.L_x_1274:
        /* <DEDUP_REMOVED lines=20> */
[C---:B------:R-:W-:Y:S04]  /*18090*/  ISETP.LT.OR P0, PT, R3.reuse, 0x19, P0 ;  /* 0x000000190300780c */ /* 0x040fe80000701670 */
        /* <DEDUP_REMOVED lines=15> */
[----:B------:R-:W-:Y:S04]  /*18190*/  ISETP.GT.AND P0, PT, R2, RZ, !P0 ;  /* 0x000000ff0200720c */ /* 0x000fe80004704270 */
[----:B------:R-:W-:Y:S04]  /*181a0*/  ISETP.LT.OR P0, PT, R3, 0x1, P0 ;  /* 0x000000010300780c */ /* 0x000fe80000701670 */
[----:B------:R-:W-:Y:S02]  /*181b0*/  FSEL R15, R212, -INF , !P0 ;  /* 0xff800000d40f7808 */ /* 0x000fe40004000000 */
[----:B------:R-:W-:Y:S04]  /*181c0*/  ISETP.NE.AND P0, PT, R8, RZ, PT ;  /* 0x000000ff0800720c */ /* 0x000fe80003f05270 */
        /* <DEDUP_REMOVED lines=21> */
.L_x_1280:
[----:B------:R-:W-:Y:S04]  /*18320*/  MOV R14, c[0x0][0x32c] ;  /* 0x0000cb00000e7a02 */ /* 0x000fe80000000f00 */
[----:B------:R-:W-:Y:S11]  /*18330*/  ISETP.NE.AND P0, PT, R14, 0x1, PT ;  /* 0x000000010e00780c */ /* 0x000ff60003f05270 */
[----:B------:R-:W-:Y:S02]  /*18340*/  @!UPT UIADD3 URZ, URZ, URZ, URZ ;  /* 0x0000003f3f3ff290 */ /* 0x000fe4000fffe03f */
[----:B------:R-:W-:Y:S05]  /*18350*/  @P0 IMAD.HI.U32 R14, R4, c[0x0][0x330], RZ ;  /* 0x0000cc00040e0a27 */ /* 0x000fea00078e00ff */
[----:B------:R-:W-:Y:S02]  /*18360*/  @P0 SHF.R.U32.HI R4, RZ, c[0x0][0x334], R14 ;  /* 0x0000cd00ff040a19 */ /* 0x000fe4000001160e */
.L_x_1281:
[----:B------:R-:W-:Y:S05]  /*18370*/  BSYNC B0 ;  /* 0x0000000000007941 */ /* 0x000fea0003800000 */
.L_x_1279:
[----:B------:R-:W-:Y:S04]  /*18380*/  IMAD.IADD R14, R0, 0x1, -R35 ;  /* 0x00000001000e7824 */ /* 0x000fe800078e0a23 */
[----:B------:R-:W-:Y:S05]  /*18390*/  IMAD R4, R4, c[0x0][0x32c], R14 ;  /* 0x0000cb0004047a24 */ /* 0x000fea00078e020e */
[----:B------:R-:W-:Y:S02]  /*183a0*/  IADD3 R14, R4, c[0x0][0x32c], RZ ;  /* 0x0000cb00040e7a10 */ /* 0x000fe40007ffe0ff */
[----:B------:R-:W-:Y:S02]  /*183b0*/  IMNMX R2, R2, R4, !PT ;  /* 0x0000000402027217 */ /* 0x000fe40007800200 */
[----:B------:R-:W-:Y:S02]  /*183c0*/  IMNMX R3, R3, R14, PT ;  /* 0x0000000e03037217 */ /* 0x000fe40003800200 */
.L_x_1278:
[----:B------:R-:W-:Y:S01]  /*183d0*/  ISETP.NE.AND P0, PT, R12, RZ, PT ;  /* 0x000000ff0c00720c */ /* 0x000fe20003f05270 */
[----:B------:R-:W1:Y:S03]  /*183e0*/  SHFL.IDX PT, R4, R5, 0x3, 0x1c1f ;  /* 0x007c1f0005047f89 */ /* 0x000e6600000e0000 */
        /* <DEDUP_REMOVED lines=30> */
[C---:B------:R-:W-:Y:S04]  /*185d0*/  ISETP.GT.AND P0, PT, R2.reuse, 0x28, !P0 ;  /* 0x000000280200780c */ /* 0x040fe80004704270 */
        /* <DEDUP_REMOVED lines=28> */
.L_x_1284:
[----:B------:R-:W-:Y:S04]  /*187a0*/  MOV R5, c[0x0][0x32c] ;  /* 0x0000cb0000057a02 */ /* 0x000fe80000000f00 */
[----:B------:R-:W-:Y:S11]  /*187b0*/  ISETP.NE.AND P0, PT, R5, 0x1, PT ;  /* 0x000000010500780c */ /* 0x000ff60003f05270 */
[----:B------:R-:W-:Y:S02]  /*187c0*/  @!UPT UIADD3 URZ, URZ, URZ, URZ ;  /* 0x0000003f3f3ff290 */ /* 0x000fe4000fffe03f */
[----:B------:R-:W-:Y:S05]  /*187d0*/  @P0 IMAD.HI.U32 R5, R4, c[0x0][0x330], RZ ;  /* 0x0000cc0004050a27 */ /* 0x000fea00078e00ff */
[----:B------:R-:W-:Y:S02]  /*187e0*/  @P0 SHF.R.U32.HI R4, RZ, c[0x0][0x334], R5 ;  /* 0x0000cd00ff040a19 */ /* 0x000fe40000011605 */
.L_x_1285:
[----:B------:R-:W-:Y:S05]  /*187f0*/  BSYNC B0 ;  /* 0x0000000000007941 */ /* 0x000fea0003800000 */
.L_x_1283:
[----:B------:R-:W-:Y:S04]  /*18800*/  IMAD.IADD R0, R0, 0x1, -R35 ;  /* 0x0000000100007824 */ /* 0x000fe800078e0a23 */
[----:B------:R-:W-:Y:S05]  /*18810*/  IMAD R4, R4, c[0x0][0x32c], R0 ;  /* 0x0000cb0004047a24 */ /* 0x000fea00078e0200 */
[----:B------:R-:W-:Y:S02]  /*18820*/  IADD3 R0, R4, c[0x0][0x32c], RZ ;  /* 0x0000cb0004007a10 */ /* 0x000fe40007ffe0ff */
[----:B------:R-:W-:Y:S02]  /*18830*/  IMNMX R2, R2, R4, !PT ;  /* 0x0000000402027217 */ /* 0x000fe40007800200 */
[----:B------:R-:W-:Y:S02]  /*18840*/  IMNMX R3, R3, R0, PT ;  /* 0x0000000003037217 */ /* 0x000fe40003800200 */
.L_x_1282:
        /* <DEDUP_REMOVED lines=12> */
[----:B------:R-:W-:Y:S02]  /*18910*/  ISETP.NE.AND P0, PT, R13, RZ, PT ;  /* 0x000000ff0d00720c */ /* 0x000fe40003f05270 */
[----:B------:R-:W-:Y:S02]  /*18920*/  FMNMX.FTZ R137, R203, R137, !PT ;  /* 0x00000089cb897209 */ /* 0x000fe40007810000 */
[----:B------:R-:W-:Y:S02]  /*18930*/  FMNMX.FTZ R0, R199, R0, !PT ;  /* 0x00000000c7007209 */ /* 0x000fe40007810000 */
[----:B------:R-:W-:Y:S02]  /*18940*/  FMNMX.FTZ R137, R206, R137, !PT ;  /* 0x00000089ce897209 */ /* 0x000fe40007810000 */
[----:B------:R-:W-:Y:S02]  /*18950*/  ISETP.GT.AND P0, PT, R2, RZ, !P0 ;  /* 0x000000ff0200720c */ /* 0x000fe40004704270 */
[----:B------:R-:W-:Y:S02]  /*18960*/  FMNMX.FTZ R137, R219, R137, !PT ;  /* 0x00000089db897209 */ /* 0x000fe40007810000 */
[----:B------:R-:W-:Y:S02]  /*18970*/  FMNMX.FTZ R0, R204, R0, !PT ;  /* 0x00000000cc007209 */ /* 0x000fe40007810000 */
[----:B------:R-:W-:Y:S02]  /*18980*/  FMNMX.FTZ R137, R244, R137, !PT ;  /* 0x00000089f4897209 */ /* 0x000fe40007810000 */
[----:B------:R-:W-:Y:S02]  /*18990*/  ISETP.LT.OR P0, PT, R3, 0x1, P0 ;  /* 0x000000010300780c */ /* 0x000fe40000701670 */
[----:B------:R-:W-:Y:S02]  /*189a0*/  FMNMX.FTZ R137, R249, R137, !PT ;  /* 0x00000089f9897209 */ /* 0x000fe40007810000 */
[----:B------:R-:W-:Y:S02]  /*189b0*/  FMNMX.FTZ R0, R207, R0, !PT ;  /* 0x00000000cf007209 */ /* 0x000fe40007810000 */
[----:B------:R-:W-:Y:S02]  /*189c0*/  FMNMX.FTZ R137, R250, R137, !PT ;  /* 0x00000089fa897209 */ /* 0x000fe40007810000 */
[----:B------:R-:W-:Y:S02]  /*189d0*/  FSEL R5, R242, -INF , !P0 ;  /* 0xff800000f2057808 */ /* 0x000fe40004000000 */
[----:B------:R-:W-:Y:S01]  /*189e0*/  ISETP.NE.AND P0, PT, R12, RZ, PT ;  /* 0x000000ff0c00720c */ /* 0x000fe20003f05270 */
[----:B------:R-:W1:Y:S01]  /*189f0*/  SHFL.BFLY PT, R6, R137, 0x2, 0x1f ;  /* 0x0c401f0089067f89 */ /* 0x000e6200000e0000 */
        /* <DEDUP_REMOVED lines=25> */
[----:B------:R-:W-:Y:S02]  /*18b90*/  ISETP.NE.AND P6, PT, R8, RZ, PT ;  /* 0x000000ff0800720c */ /* 0x000fe40003fc5270 */
[----:B-1----:R-:W-:Y:S01]  /*18ba0*/  FMNMX.FTZ R0, R0, R6, !PT ;  /* 0x0000000600007209 */ /* 0x002fe20007810000 */
[----:B------:R-:W-:Y:S01]  /*18bb0*/  SHFL.BFLY PT, R8, R137, 0x1, 0x1f ;  /* 0x0c201f0089087f89 */ /* 0x000fe200000e0000 */
[----:B------:R-:W-:Y:S02]  /*18bc0*/  FSEL R209, R209, -INF , !P0 ;  /* 0xff800000d1d17808 */ /* 0x000fe40004000000 */
[----:B------:R-:W-:Y:S02]  /*18bd0*/  ISETP.GT.AND P0, PT, R2, 0x11, !P5 ;  /* 0x000000110200780c */ /* 0x000fe40006f04270 */
[----:B------:R-:W-:Y:S02]  /*18be0*/  FMNMX.FTZ R6, R5, R139, !PT ;  /* 0x0000008b05067209 */ /* 0x000fe40007810000 */
[----:B------:R-:W-:Y:S01]  /*18bf0*/  ISETP.LT.OR P0, PT, R3, 0x12, P0 ;  /* 0x000000120300780c */ /* 0x000fe20000701670 */
[----:B------:R-:W1:Y:S01]  /*18c00*/  SHFL.BFLY PT, R136, R0, 0x1, 0x1f ;  /* 0x0c201f0000887f89 */ /* 0x000e6200000e0000 */
[----:B------:R-:W-:Y:S02]  /*18c10*/  FMNMX.FTZ R6, R7, R6, !PT ;  /* 0x0000000607067209 */ /* 0x000fe40007810000 */
[----:B------:R-:W-:Y:S02]  /*18c20*/  FSEL R208, R208, -INF , !P0 ;  /* 0xff800000d0d07808 */ /* 0x000fe40004000000 */
[C---:B------:R-:W-:Y:S02]  /*18c30*/  ISETP.GT.AND P0, PT, R2.reuse, 0x18, !P4 ;  /* 0x000000180200780c */ /* 0x040fe40006704270 */
[----:B------:R-:W-:Y:S02]  /*18c40*/  FMNMX.FTZ R6, R11, R6, !PT ;  /* 0x000000060b067209 */ /* 0x000fe40007810000 */
[----:B------:R-:W-:Y:S02]  /*18c50*/  ISETP.LT.OR P0, PT, R3, 0x19, P0 ;  /* 0x000000190300780c */ /* 0x000fe40000701670 */
[----:B------:R-:W-:Y:S02]  /*18c60*/  ISETP.NE.AND P5, PT, R9, RZ, PT ;  /* 0x000000ff0900720c */ /* 0x000fe40003fa5270 */
[----:B------:R-:W-:Y:S02]  /*18c70*/  FSEL R201, R201, -INF , !P0 ;  /* 0xff800000c9c97808 */ /* 0x000fe40004000000 */
[----:B------:R-:W-:Y:S02]  /*18c80*/  ISETP.GT.AND P0, PT, R2, 0x19, !P3 ;  /* 0x000000190200780c */ /* 0x000fe40005f04270 */
[----:B------:R-:W-:Y:S02]  /*18c90*/  FMNMX.FTZ R4, R210, R4, !PT ;  /* 0x00000004d2047209 */ /* 0x000fe40007810000 */
[----:B------:R-:W-:Y:S02]  /*18ca0*/  ISETP.LT.OR P0, PT, R3, 0x1a, P0 ;  /* 0x0000001a0300780c */ /* 0x000fe40000701670 */
[----:B------:R-:W-:Y:S02]  /*18cb0*/  FMNMX.FTZ R4, R211, R4, !PT ;  /* 0x00000004d3047209 */ /* 0x000fe40007810000 */
[----:B------:R-:W-:Y:S02]  /*18cc0*/  FSEL R212, R200, -INF , !P0 ;  /* 0xff800000c8d47808 */ /* 0x000fe40004000000 */
[----:B------:R-:W-:Y:S02]  /*18cd0*/  ISETP.GT.AND P0, PT, R2, 0x20, !P2 ;  /* 0x000000200200780c */ /* 0x000fe40005704270 */
[----:B-1----:R-:W-:Y:S02]  /*18ce0*/  FMNMX.FTZ R136, R0, R136, !PT ;  /* 0x0000008800887209 */ /* 0x002fe40007810000 */
[----:B------:R-:W-:Y:S02]  /*18cf0*/  FMNMX.FTZ R0, R10, R6, !PT ;  /* 0x000000060a007209 */ /* 0x000fe40007810000 */
[----:B------:R-:W-:Y:S01]  /*18d00*/  ISETP.LT.OR P0, PT, R3, 0x21, P0 ;  /* 0x000000210300780c */ /* 0x000fe20000701670 */
[----:B------:R-:W-:Y:S01]  /*18d10*/  FMUL.FTZ R142, R136, c[0x0][0x2d0] ;  /* 0x0000b400888e7a20 */ /* 0x000fe20000410000 */
[----:B------:R-:W-:Y:S02]  /*18d20*/  FMNMX.FTZ R0, R209, R0, !PT ;  /* 0x00000000d1007209 */ /* 0x000fe40007810000 */
[----:B------:R-:W-:Y:S02]  /*18d30*/  FSEL R217, R34, -INF , !P0 ;  /* 0xff80000022d97808 */ /* 0x000fe40004000000 */
        /* <DEDUP_REMOVED lines=12> */
[----:B------:R-:W-:Y:S02]  /*18e00*/  FMNMX.FTZ R0, R214, R0, !PT ;  /* 0x00000000d6007209 */ /* 0x000fe40007810000 */
[----:B------:R-:W-:Y:S02]  /*18e10*/  FSETP.NEU.FTZ.AND P1, PT, R136, -INF , PT ;  /* 0xff8000008800780b */ /* 0x000fe40003f3d000 */
[----:B------:R-:W-:Y:S02]  /*18e20*/  ISETP.LT.OR P0, PT, R3, 0x2a, P0 ;  /* 0x0000002a0300780c */ /* 0x000fe40000701670 */
[----:B------:R-:W-:Y:S02]  /*18e30*/  FMNMX.FTZ R4, R245, R4, !PT ;  /* 0x00000004f5047209 */ /* 0x000fe40007810000 */
[----:B------:R-:W-:Y:S02]  /*18e40*/  FMNMX.FTZ R0, R213, R0, !PT ;  /* 0x00000000d5007209 */ /* 0x000fe40007810000 */
[----:B------:R-:W-:Y:S02]  /*18e50*/  FSEL R142, R142, RZ, P1 ;  /* 0x000000ff8e8e7208 */ /* 0x000fe40000800000 */
[----:B------:R-:W-:Y:S02]  /*18e60*/  FSEL R140, R47, -INF , !P0 ;  /* 0xff8000002f8c7808 */ /* 0x000fe40004000000 */
[----:B------:R-:W-:Y:S01]  /*18e70*/  FMNMX.FTZ R4, R248, R4, !PT ;  /* 0x00000004f8047209 */ /* 0x000fe20007810000 */
[--C-:B------:R-:W-:Y:S01]  /*18e80*/  FFMA.FTZ R3, R25, c[0x0][0x2d0], -R142.reuse ;  /* 0x0000b40019037a23 */ /* 0x100fe2000001088e */
[----:B------:R-:W-:Y:S01]  /*18e90*/  FMNMX.FTZ R0, R140, R0, !PT ;  /* 0x000000008c007209 */ /* 0x000fe20007810000 */
[--C-:B------:R-:W-:Y:S01]  /*18ea0*/  FFMA.FTZ R21, R21, c[0x0][0x2d0], -R142.reuse ;  /* 0x0000b40015157a23 */ /* 0x100fe2000001088e */
[----:B------:R-:W-:Y:S01]  /*18eb0*/  FMNMX.FTZ R4, R240, R4, !PT ;  /* 0x00000004f0047209 */ /* 0x000fe20007810000 */
[----:B------:R1:W-:Y:S01]  /*18ec0*/  MUFU.EX2 R47, R3 ;  /* 0x00000003002f7308 */ /* 0x0003e20000000800 */
[----:B------:R-:W-:Y:S01]  /*18ed0*/  FMNMX.FTZ R137, R137, R8, !PT ;  /* 0x0000000889897209 */ /* 0x000fe20007810000 */
[----:B------:R-:W1:Y:S01]  /*18ee0*/  SHFL.BFLY PT, R2, R0, 0x2, 0x1f ;  /* 0x0c401f0000027f89 */ /* 0x000e6200000e0000 */
[--C-:B------:R-:W-:Y:S02]  /*18ef0*/  FFMA.FTZ R15, R15, c[0x0][0x2d0], -R142.reuse ;  /* 0x0000b4000f0f7a23 */ /* 0x100fe4000001088e */
[C---:B------:R-:W-:Y:S01]  /*18f00*/  FSETP.NEU.FTZ.AND P2, PT, R137.reuse, -INF , PT ;  /* 0xff8000008900780b */ /* 0x040fe20003f5d000 */
[----:B------:R-:W-:Y:S02]  /*18f10*/  FMUL.FTZ R141, R137, c[0x0][0x2d0] ;  /* 0x0000b400898d7a20 */ /* 0x000fe40000410000 */
[----:B------:R-:W-:Y:S02]  /*18f20*/  FFMA.FTZ R19, R19, c[0x0][0x2d0], -R142 ;  /* 0x0000b40013137a23 */ /* 0x000fe4000001088e */
[----:B------:R-:W2:Y:S01]  /*18f30*/  SHFL.BFLY PT, R8, R4, 0x2, 0x1f ;  /* 0x0c401f0004087f89 */ /* 0x000ea200000e0000 */
[----:B------:R-:W-:Y:S01]  /*18f40*/  FSEL R141, R141, RZ, P2 ;  /* 0x000000ff8d8d7208 */ /* 0x000fe20001000000 */
[----:B------:R-:W3:Y:S04]  /*18f50*/  MUFU.EX2 R51, R21 ;  /* 0x0000001500337308 */ /* 0x000ee80000000800 */
[--C-:B------:R-:W-:Y:S02]  /*18f60*/  FFMA.FTZ R22, R22, c[0x0][0x2d0], -R141.reuse ;  /* 0x0000b40016167a23 */ /* 0x100fe4000001088d */
[--C-:B------:R-:W-:Y:S02]  /*18f70*/  FFMA.FTZ R23, R23, c[0x0][0x2d0], -R141.reuse ;  /* 0x0000b40017177a23 */ /* 0x100fe4000001088d */
[--C-:B------:R-:W-:Y:S02]  /*18f80*/  FFMA.FTZ R16, R16, c[0x0][0x2d0], -R141.reuse ;  /* 0x0000b40010107a23 */ /* 0x100fe4000001088d */
[----:B------:R-:W-:Y:S01]  /*18f90*/  MUFU.EX2 R49, R22 ;  /* 0x0000001600317308 */ /* 0x000fe20000000800 */
[----:B------:R-:W-:Y:S01]  /*18fa0*/  FFMA.FTZ R24, R24, c[0x0][0x2d0], -R141 ;  /* 0x0000b40018187a23 */ /* 0x000fe2000001088d */
[----:B-1----:R-:W-:Y:S02]  /*18fb0*/  FMNMX.FTZ R3, R0, R2, !PT ;  /* 0x0000000200037209 */ /* 0x002fe40007810000 */
[----:B------:R-:W-:Y:S02]  /*18fc0*/  FSEL R0, R137, RZ, P2 ;  /* 0x000000ff89007208 */ /* 0x000fe40001000000 */
[----:B------:R-:W-:Y:S04]  /*18fd0*/  FSEL R2, R136, RZ, P1 ;  /* 0x000000ff88027208 */ /* 0x000fe80000800000 */
[----:B------:R-:W-:Y:S01]  /*18fe0*/  MUFU.EX2 R44, R23 ;  /* 0x00000017002c7308 */ /* 0x000fe20000000800 */
[----:B------:R-:W-:Y:S01]  /*18ff0*/  FADD.FTZ R0, -R0, R132 ;  /* 0x0000008400007221 */ /* 0x000fe20000010100 */
[----:B--2---:R-:W-:Y:S01]  /*19000*/  FMNMX.FTZ R4, R4, R8, !PT ;  /* 0x0000000804047209 */ /* 0x004fe20007810000 */
[----:B------:R-:W-:Y:S01]  /*19010*/  FADD.FTZ R2, -R2, R134 ;  /* 0x0000008602027221 */ /* 0x000fe20000010100 */
[----:B---3--:R-:W-:Y:S01]  /*19020*/  F2FP.PACK_AB R195, R47, R51 ;  /* 0x000000332fc3723e */ /* 0x008fe200000000ff */
[----:B------:R-:W-:Y:S02]  /*19030*/  FMUL.FTZ R0, R0, c[0x0][0x2d0] ;  /* 0x0000b40000007a20 */ /* 0x000fe40000410000 */
[----:B------:R-:W1:Y:S01]  /*19040*/  SHFL.BFLY PT, R135, R4, 0x1, 0x1f ;  /* 0x0c201f0004877f89 */ /* 0x000e6200000e0000 */
[----:B------:R-:W-:Y:S02]  /*19050*/  FMUL.FTZ R2, R2, c[0x0][0x2d0] ;  /* 0x0000b40002027a20 */ /* 0x000fe40000410000 */
[----:B------:R-:W2:Y:S10]  /*19060*/  MUFU.EX2 R133, R0 ;  /* 0x0000000000857308 */ /* 0x000eb40000000800 */
[----:B------:R-:W3:Y:S10]  /*19070*/  MUFU.EX2 R132, R2 ;  /* 0x0000000200847308 */ /* 0x000ef40000000800 */
[----:B------:R-:W-:Y:S01]  /*19080*/  MUFU.EX2 R26, R16 ;  /* 0x00000010001a7308 */ /* 0x000fe20000000800 */
[----:B-1----:R-:W-:Y:S02]  /*19090*/  FMNMX.FTZ R135, R4, R135, !PT ;  /* 0x0000008704877209 */ /* 0x002fe40007810000 */
[----:B------:R-:W1:Y:S01]  /*190a0*/  SHFL.BFLY PT, R4, R3, 0x1, 0x1f ;  /* 0x0c201f0003047f89 */ /* 0x000e6200000e0000 */
[----:B--2---:R-:W-:Y:S01]  /*190b0*/  FMUL.FTZ R32, R133, R172 ;  /* 0x000000ac85207220 */ /* 0x004fe20000410000 */
[C---:B------:R-:W-:Y:S01]  /*190c0*/  FSETP.NEU.FTZ.AND P0, PT, R135.reuse, -INF , PT ;  /* 0xff8000008700780b */ /* 0x040fe20003f1d000 */
[----:B------:R-:W-:Y:S02]  /*190d0*/  FMUL.FTZ R143, R135, c[0x0][0x2d0] ;  /* 0x0000b400878f7a20 */ /* 0x000fe40000410000 */
[----:B------:R-:W-:Y:S01]  /*190e0*/  FMUL.FTZ R33, R133, R173 ;  /* 0x000000ad85217220 */ /* 0x000fe20000410000 */
[----:B------:R-:W-:Y:S01]  /*190f0*/  FSEL R0, R135, RZ, P0 ;  /* 0x000000ff87007208 */ /* 0x000fe20000000000 */
[----:B------:R-:W2:Y:S01]  /*19100*/  MUFU.EX2 R251, R24 ;  /* 0x0000001800fb7308 */ /* 0x000ea20000000800 */
[----:B------:R-:W-:Y:S01]  /*19110*/  FSEL R143, R143, RZ, P0 ;  /* 0x000000ff8f8f7208 */ /* 0x000fe20000000000 */
[----:B------:R-:W-:Y:S02]  /*19120*/  FMUL.FTZ R52, R133, R52 ;  /* 0x0000003485347220 */ /* 0x000fe40000410000 */
[----:B------:R-:W-:Y:S02]  /*19130*/  FADD.FTZ R0, -R0, R138 ;  /* 0x0000008a00007221 */ /* 0x000fe40000010100 */
[--C-:B------:R-:W-:Y:S02]  /*19140*/  FFMA.FTZ R20, R20, c[0x0][0x2d0], -R143.reuse ;  /* 0x0000b40014147a23 */ /* 0x100fe4000001088f */
[----:B------:R-:W-:Y:S02]  /*19150*/  FMUL.FTZ R0, R0, c[0x0][0x2d0] ;  /* 0x0000b40000007a20 */ /* 0x000fe40000410000 */
[----:B------:R4:W-:Y:S01]  /*19160*/  MUFU.EX2 R200, R20 ;  /* 0x0000001400c87308 */ /* 0x0009e20000000800 */
[--C-:B------:R-:W-:Y:S02]  /*19170*/  FFMA.FTZ R14, R14, c[0x0][0x2d0], -R143.reuse ;  /* 0x0000b4000e0e7a23 */ /* 0x100fe4000001088f */
[--C-:B------:R-:W-:Y:S02]  /*19180*/  FFMA.FTZ R18, R18, c[0x0][0x2d0], -R143.reuse ;  /* 0x0000b40012127a23 */ /* 0x100fe4000001088f */
[----:B------:R-:W-:Y:S01]  /*19190*/  FFMA.FTZ R17, R17, c[0x0][0x2d0], -R143 ;  /* 0x0000b40011117a23 */ /* 0x000fe2000001088f */
[----:B-1----:R-:W-:Y:S01]  /*191a0*/  FMNMX.FTZ R3, R3, R4, !PT ;  /* 0x0000000403037209 */ /* 0x002fe20007810000 */
[----:B---3--:R-:W-:Y:S03]  /*191b0*/  FMUL.FTZ R6, R132, R146 ;  /* 0x0000009284067220 */ /* 0x008fe60000410000 */
[----:B------:R1:W3:Y:S01]  /*191c0*/  MUFU.EX2 R2, R0 ;  /* 0x0000000000027308 */ /* 0x0002e20000000800 */
[C---:B------:R-:W-:Y:S01]  /*191d0*/  FSETP.NEU.FTZ.AND P0, PT, R3.reuse, -INF , PT ;  /* 0xff8000000300780b */ /* 0x040fe20003f1d000 */
[----:B------:R-:W-:Y:S01]  /*191e0*/  FMUL.FTZ R134, R3, c[0x0][0x2d0] ;  /* 0x0000b40003867a20 */ /* 0x000fe20000410000 */
[----:B--2---:R-:W-:Y:S01]  /*191f0*/  F2FP.PACK_AB R194, R44, R251 ;  /* 0x000000fb2cc2723e */ /* 0x004fe200000000ff */
[----:B------:R-:W-:Y:S03]  /*19200*/  FFMA.FTZ R138, R196, c[0x0][0x2d0], -R141 ;  /* 0x0000b400c48a7a23 */ /* 0x000fe6000001088d */
[----:B------:R-:W-:Y:S01]  /*19210*/  FSEL R134, R134, RZ, P0 ;  /* 0x000000ff86867208 */ /* 0x000fe20000000000 */
[----:B------:R-:W-:Y:S02]  /*19220*/  FMUL.FTZ R16, R133, R156 ;  /* 0x0000009c85107220 */ /* 0x000fe40000410000 */
[----:B------:R-:W-:Y:S01]  /*19230*/  MUFU.EX2 R45, R15 ;  /* 0x0000000f002d7308 */ /* 0x000fe20000000800 */
[----:B------:R-:W-:Y:S02]  /*19240*/  FMUL.FTZ R34, R132, R174 ;  /* 0x000000ae84227220 */ /* 0x000fe40000410000 */
[--C-:B------:R-:W-:Y:S01]  /*19250*/  FFMA.FTZ R4, R10, c[0x0][0x2d0], -R134.reuse ;  /* 0x0000b4000a047a23 */ /* 0x100fe20000010886 */
[----:B----4-:R-:W2:Y:S01]  /*19260*/  LDSM.16.MT88.4 R20, [R221+0x2080] ;  /* 0x00208000dd14783b */ /* 0x010ea20000004200 */
[--C-:B------:R-:W-:Y:S02]  /*19270*/  FFMA.FTZ R5, R5, c[0x0][0x2d0], -R134.reuse ;  /* 0x0000b40005057a23 */ /* 0x100fe40000010886 */
[C---:B------:R-:W-:Y:S02]  /*19280*/  FMUL.FTZ R35, R132.reuse, R175 ;  /* 0x000000af84237220 */ /* 0x040fe40000410000 */
[----:B------:R-:W-:Y:S01]  /*19290*/  FMUL.FTZ R53, R133, R53 ;  /* 0x0000003585357220 */ /* 0x000fe20000410000 */
[----:B------:R-:W4:Y:S01]  /*192a0*/  MUFU.EX2 R241, R19 ;  /* 0x0000001300f17308 */ /* 0x000f220000000800 */
[C---:B------:R-:W-:Y:S01]  /*192b0*/  FMUL.FTZ R54, R132.reuse, R54 ;  /* 0x0000003684367220 */ /* 0x040fe20000410000 */
[----:B------:R-:W-:Y:S01]  /*192c0*/  LDSM.16.MT88.4 R172, [R222+0x3080] ;  /* 0x00308000deac783b */ /* 0x000fe20000004200 */
[C---:B------:R-:W-:Y:S02]  /*192d0*/  FMUL.FTZ R55, R132.reuse, R55 ;  /* 0x0000003784377220 */ /* 0x040fe40000410000 */
[--C-:B-1----:R-:W-:Y:S02]  /*192e0*/  FFMA.FTZ R0, R7, c[0x0][0x2d0], -R134.reuse ;  /* 0x0000b40007007a23 */ /* 0x102fe40000010886 */
[----:B------:R-:W-:Y:S02]  /*192f0*/  FMUL.FTZ R7, R132, R147 ;  /* 0x0000009384077220 */ /* 0x000fe40000410000 */
[C---:B---3--:R-:W-:Y:S01]  /*19300*/  FMUL.FTZ R8, R2.reuse, R148 ;  /* 0x0000009402087220 */ /* 0x048fe20000410000 */
[----:B------:R1:W-:Y:S01]  /*19310*/  MUFU.EX2 R46, R0 ;  /* 0x00000000002e7308 */ /* 0x0003e20000000800 */
[C---:B------:R-:W-:Y:S02]  /*19320*/  FMUL.FTZ R9, R2.reuse, R149 ;  /* 0x0000009502097220 */ /* 0x040fe40000410000 */
[C---:B------:R-:W-:Y:S02]  /*19330*/  FMUL.FTZ R12, R2.reuse, R152 ;  /* 0x00000098020c7220 */ /* 0x040fe40000410000 */
[C---:B------:R-:W-:Y:S02]  /*19340*/  FMUL.FTZ R13, R2.reuse, R153 ;  /* 0x00000099020d7220 */ /* 0x040fe40000410000 */
[C---:B------:R-:W-:Y:S02]  /*19350*/  FMUL.FTZ R24, R2.reuse, R164 ;  /* 0x000000a402187220 */ /* 0x040fe40000410000 */
[C---:B------:R-:W-:Y:S01]  /*19360*/  FMUL.FTZ R25, R2.reuse, R165 ;  /* 0x000000a502197220 */ /* 0x040fe20000410000 */
[----:B------:R3:W5:Y:S01]  /*19370*/  MUFU.EX2 R43, R5 ;  /* 0x00000005002b7308 */ /* 0x0007620000000800 */
[C---:B------:R-:W-:Y:S02]  /*19380*/  FMUL.FTZ R41, R2.reuse, R181 ;  /* 0x000000b502297220 */ /* 0x040fe40000410000 */
[----:B------:R-:W-:Y:S01]  /*19390*/  FMUL.FTZ R28, R2, R168 ;  /* 0x000000a8021c7220 */ /* 0x000fe20000410000 */
[----:B----4-:R-:W-:Y:S01]  /*193a0*/  F2FP.PACK_AB R193, R241, R45 ;  /* 0x0000002df1c1723e */ /* 0x010fe200000000ff */
[----:B------:R-:W-:Y:S02]  /*193b0*/  FMUL.FTZ R19, R132, R159 ;  /* 0x0000009f84137220 */ /* 0x000fe40000410000 */
[C---:B------:R-:W-:Y:S02]  /*193c0*/  FMUL.FTZ R29, R2.reuse, R169 ;  /* 0x000000a9021d7220 */ /* 0x040fe40000410000 */
[----:B------:R-:W-:Y:S01]  /*193d0*/  FMUL.FTZ R40, R2, R180 ;  /* 0x000000b402287220 */ /* 0x000fe20000410000 */
[----:B------:R4:W-:Y:S01]  /*193e0*/  MUFU.EX2 R215, R4 ;  /* 0x0000000400d77308 */ /* 0x0009e20000000800 */
[----:B------:R-:W-:Y:S01]  /*193f0*/  MOV R180, R51 ;  /* 0x0000003300b47202 */ /* 0x000fe20000000f00 */
[----:B------:R-:W-:Y:S02]  /*19400*/  FMUL.FTZ R51, R132, R191 ;  /* 0x000000bf84337220 */ /* 0x000fe40000410000 */
[----:B-1----:R-:W-:Y:S02]  /*19410*/  FFMA.FTZ R0, R11, c[0x0][0x2d0], -R134 ;  /* 0x0000b4000b007a23 */ /* 0x002fe40000010886 */
[C---:B------:R-:W-:Y:S02]  /*19420*/  FMUL.FTZ R56, R2.reuse, R56 ;  /* 0x0000003802387220 */ /* 0x040fe40000410000 */
[C---:B------:R-:W-:Y:S02]  /*19430*/  FMUL.FTZ R57, R2.reuse, R57 ;  /* 0x0000003902397220 */ /* 0x040fe40000410000 */
[----:B------:R1:W1:Y:S01]  /*19440*/  MUFU.EX2 R242, R0 ;  /* 0x0000000000f27308 */ /* 0x0002620000000800 */
[C---:B------:R-:W-:Y:S02]  /*19450*/  FMUL.FTZ R60, R2.reuse, R60 ;  /* 0x0000003c023c7220 */ /* 0x040fe40000410000 */
[----:B------:R-:W-:Y:S02]  /*19460*/  FMUL.FTZ R61, R2, R61 ;  /* 0x0000003d023d7220 */ /* 0x000fe40000410000 */
[C---:B---3--:R-:W-:Y:S01]  /*19470*/  FMUL.FTZ R5, R133.reuse, R145 ;  /* 0x0000009185057220 */ /* 0x048fe20000410000 */
[----:B-----5:R-:W-:Y:S01]  /*19480*/  F2FP.PACK_AB R145, R46, R43 ;  /* 0x0000002b2e91723e */ /* 0x020fe200000000ff */
[C---:B------:R-:W-:Y:S02]  /*19490*/  FMUL.FTZ R64, R133.reuse, R64 ;  /* 0x0000004085407220 */ /* 0x040fe40000410000 */
[C---:B------:R-:W-:Y:S01]  /*194a0*/  FMUL.FTZ R65, R133.reuse, R65 ;  /* 0x0000004185417220 */ /* 0x040fe20000410000 */
[----:B------:R-:W-:Y:S01]  /*194b0*/  MUFU.EX2 R48, R14 ;  /* 0x0000000e00307308 */ /* 0x000fe20000000800 */
[C---:B------:R-:W-:Y:S02]  /*194c0*/  FMUL.FTZ R66, R132.reuse, R66 ;  /* 0x0000004284427220 */ /* 0x040fe40000410000 */
[C---:B------:R-:W-:Y:S02]  /*194d0*/  FMUL.FTZ R67, R132.reuse, R67 ;  /* 0x0000004384437220 */ /* 0x040fe40000410000 */
[C---:B----4-:R-:W-:Y:S02]  /*194e0*/  FMUL.FTZ R4, R133.reuse, R144 ;  /* 0x0000009085047220 */ /* 0x050fe40000410000 */
[C---:B------:R-:W-:Y:S02]  /*194f0*/  FMUL.FTZ R68, R133.reuse, R68 ;  /* 0x0000004485447220 */ /* 0x040fe40000410000 */
[----:B------:R-:W-:Y:S01]  /*19500*/  FMUL.FTZ R69, R133, R69 ;  /* 0x0000004585457220 */ /* 0x000fe20000410000 */
[----:B------:R-:W3:Y:S01]  /*19510*/  MUFU.EX2 R252, R18 ;  /* 0x0000001200fc7308 */ /* 0x000ee20000000800 */
[C---:B------:R-:W-:Y:S02]  /*19520*/  FMUL.FTZ R70, R132.reuse, R70 ;  /* 0x0000004684467220 */ /* 0x040fe40000410000 */
[----:B------:R-:W-:Y:S01]  /*19530*/  FMUL.FTZ R71, R132, R71 ;  /* 0x0000004784477220 */ /* 0x000fe20000410000 */
[----:B-1----:R-:W-:Y:S01]  /*19540*/  FSEL R0, R3, RZ, P0 ;  /* 0x000000ff03007208 */ /* 0x002fe20000000000 */
[C---:B------:R-:W-:Y:S01]  /*19550*/  FMUL.FTZ R72, R2.reuse, R72 ;  /* 0x0000004802487220 */ /* 0x040fe20000410000 */
[----:B------:R-:W-:Y:S01]  /*19560*/  F2FP.PACK_AB R147, R215, R242 ;  /* 0x000000f2d793723e */ /* 0x000fe200000000ff */
[----:B------:R-:W-:Y:S01]  /*19570*/  FMUL.FTZ R73, R2, R73 ;  /* 0x0000004902497220 */ /* 0x000fe20000410000 */
[----:B------:R-:W-:Y:S01]  /*19580*/  ISETP.GT.AND P0, PT, R238, UR4, PT ;  /* 0x00000004ee007c0c */ /* 0x000fe2000bf04270 */
[----:B------:R-:W-:Y:S01]  /*19590*/  FADD.FTZ R0, -R0, R139 ;  /* 0x0000008b00007221 */ /* 0x000fe20000010100 */
[----:B------:R-:W1:Y:S01]  /*195a0*/  MUFU.EX2 R50, R17 ;  /* 0x0000001100327308 */ /* 0x000e620000000800 */
[----:B------:R-:W-:Y:S01]  /*195b0*/  MOV R139, R26 ;  /* 0x0000001a008b7202 */ /* 0x000fe20000000f00 */
[----:B------:R-:W-:Y:S01]  /*195c0*/  FMUL.FTZ R76, R2, R76 ;  /* 0x0000004c024c7220 */ /* 0x000fe20000410000 */
[----:B------:R-:W-:Y:S01]  /*195d0*/  IADD3 R238, R238, -0x1, RZ ;  /* 0xffffffffeeee7810 */ /* 0x000fe20007ffe0ff */
[----:B------:R-:W-:Y:S01]  /*195e0*/  FMUL.FTZ R0, R0, c[0x0][0x2d0] ;  /* 0x0000b40000007a20 */ /* 0x000fe20000410000 */
[----:B------:R-:W-:Y:S01]  /*195f0*/  F2FP.PACK_AB R192, R49, R139 ;  /* 0x0000008b31c0723e */ /* 0x000fe200000000ff */
[----:B------:R-:W-:Y:S02]  /*19600*/  FMUL.FTZ R77, R2, R77 ;  /* 0x0000004d024d7220 */ /* 0x000fe40000410000 */
[C---:B------:R-:W-:Y:S02]  /*19610*/  FMUL.FTZ R80, R133.reuse, R80 ;  /* 0x0000005085507220 */ /* 0x040fe40000410000 */
[----:B------:R-:W4:Y:S01]  /*19620*/  MUFU.EX2 R0, R0 ;  /* 0x0000000000007308 */ /* 0x000f220000000800 */
[C---:B------:R-:W-:Y:S01]  /*19630*/  FMUL.FTZ R81, R133.reuse, R81 ;  /* 0x0000005185517220 */ /* 0x040fe20000410000 */
[-C--:B--2---:R-:W-:Y:S05]  /*19640*/  HMMA.16816.F32 R4, R192, R20.reuse, R4 ;  /* 0x00000014c004723c */ /* 0x084fea0000001804 */
[----:B---3--:R-:W-:Y:S01]  /*19650*/  F2FP.PACK_AB R144, R252, R48 ;  /* 0x00000030fc90723e */ /* 0x008fe200000000ff */
[C---:B------:R-:W-:Y:S02]  /*19660*/  FMUL.FTZ R18, R132.reuse, R158 ;  /* 0x0000009e84127220 */ /* 0x040fe40000410000 */
[----:B------:R-:W-:Y:S01]  /*19670*/  FMUL.FTZ R82, R132, R82 ;  /* 0x0000005284527220 */ /* 0x000fe20000410000 */
[-C--:B-1----:R-:W-:Y:S03]  /*19680*/  F2FP.PACK_AB R146, R200, R50.reuse ;  /* 0x00000032c892723e */ /* 0x082fe600000000ff */
[C---:B------:R-:W-:Y:S01]  /*19690*/  FMUL.FTZ R17, R133.reuse, R157 ;  /* 0x0000009d85117220 */ /* 0x040fe20000410000 */
[----:B------:R-:W-:Y:S01]  /*196a0*/  MOV R181, R50 ;  /* 0x0000003200b57202 */ /* 0x000fe20000000f00 */
[C---:B------:R-:W-:Y:S01]  /*196b0*/  FMUL.FTZ R50, R132.reuse, R190 ;  /* 0x000000be84327220 */ /* 0x040fe20000410000 */
[----:B------:R-:W-:Y:S01]  /*196c0*/  LDSM.16.MT88.4 R156, [R222+0x2880] ;  /* 0x00288000de9c783b */ /* 0x000fe20000004200 */
[----:B------:R-:W-:Y:S02]  /*196d0*/  FMUL.FTZ R83, R132, R83 ;  /* 0x0000005384537220 */ /* 0x000fe40000410000 */
[C---:B------:R-:W-:Y:S02]  /*196e0*/  FMUL.FTZ R84, R133.reuse, R84 ;  /* 0x0000005485547220 */ /* 0x040fe40000410000 */
[C---:B------:R-:W-:Y:S02]  /*196f0*/  FMUL.FTZ R85, R133.reuse, R85 ;  /* 0x0000005585557220 */ /* 0x040fe40000410000 */
[C---:B----4-:R-:W-:Y:S02]  /*19700*/  FMUL.FTZ R10, R0.reuse, R150 ;  /* 0x00000096000a7220 */ /* 0x050fe40000410000 */
[C---:B------:R-:W-:Y:S02]  /*19710*/  FMUL.FTZ R11, R0.reuse, R151 ;  /* 0x00000097000b7220 */ /* 0x040fe40000410000 */
[----:B------:R-:W1:Y:S01]  /*19720*/  LDSM.16.MT88.4 R148, [R224+0x2080] ;  /* 0x00208000e094783b */ /* 0x000e620000004200 */
[C---:B------:R-:W-:Y:S02]  /*19730*/  FMUL.FTZ R14, R0.reuse, R154 ;  /* 0x0000009a000e7220 */ /* 0x040fe40000410000 */
[C---:B------:R-:W-:Y:S02]  /*19740*/  FMUL.FTZ R15, R0.reuse, R155 ;  /* 0x0000009b000f7220 */ /* 0x040fe40000410000 */
[C---:B------:R-:W-:Y:S03]  /*19750*/  HMMA.16816.F32 R8, R144.reuse, R20, R8 ;  /* 0x000000149008723c */ /* 0x040fe60000001808 */
[----:B------:R-:W2:Y:S01]  /*19760*/  LDSM.16.MT88.4 R152, [R223+0x2080] ;  /* 0x00208000df98783b */ /* 0x000ea20000004200 */
[C---:B------:R-:W-:Y:S01]  /*19770*/  FMUL.FTZ R42, R0.reuse, R182 ;  /* 0x000000b6002a7220 */ /* 0x040fe20000410000 */
[----:B------:R-:W-:Y:S01]  /*19780*/  MOV R182, R43 ;  /* 0x0000002b00b67202 */ /* 0x000fe20000000f00 */
[----:B------:R-:W-:Y:S01]  /*19790*/  FMUL.FTZ R43, R0, R183 ;  /* 0x000000b7002b7220 */ /* 0x000fe20000410000 */
[----:B------:R-:W-:Y:S01]  /*197a0*/  MOV R183, R44 ;  /* 0x0000002c00b77202 */ /* 0x000fe20000000f00 */
[-C--:B------:R-:W-:Y:S04]  /*197b0*/  HMMA.16816.F32 R12, R144, R22.reuse, R12 ;  /* 0x00000016900c723c */ /* 0x080fe8000000180c */
[----:B------:R-:W-:Y:S01]  /*197c0*/  FMUL.FTZ R44, R2, R184 ;  /* 0x000000b8022c7220 */ /* 0x000fe20000410000 */
[----:B------:R-:W-:Y:S01]  /*197d0*/  MOV R184, R47 ;  /* 0x0000002f00b87202 */ /* 0x000fe20000000f00 */
[----:B------:R-:W-:Y:S02]  /*197e0*/  FMUL.FTZ R47, R0, R187 ;  /* 0x000000bb002f7220 */ /* 0x000fe40000410000 */
[C---:B------:R-:W-:Y:S01]  /*197f0*/  HMMA.16816.F32 R16, R192.reuse, R22, R16 ;  /* 0x00000016c010723c */ /* 0x040fe20000001810 */
[----:B------:R3:W-:Y:S03]  /*19800*/  MUFU.EX2 R187, R138 ;  /* 0x0000008a00bb7308 */ /* 0x0007e60000000800 */
[C---:B------:R-:W-:Y:S02]  /*19810*/  FMUL.FTZ R20, R133.reuse, R160 ;  /* 0x000000a085147220 */ /* 0x040fe40000410000 */
[C---:B------:R-:W-:Y:S02]  /*19820*/  FMUL.FTZ R21, R133.reuse, R161 ;  /* 0x000000a185157220 */ /* 0x040fe40000410000 */
[C---:B------:R-:W-:Y:S04]  /*19830*/  FMUL.FTZ R22, R132.reuse, R162 ;  /* 0x000000a284167220 */ /* 0x040fe80000410000 */
[----:B------:R-:W-:Y:S02]  /*19840*/  FMUL.FTZ R23, R132, R163 ;  /* 0x000000a384177220 */ /* 0x000fe40000410000 */
[C---:B------:R-:W-:Y:S02]  /*19850*/  FMUL.FTZ R26, R0.reuse, R166 ;  /* 0x000000a6001a7220 */ /* 0x040fe40000410000 */
[C---:B------:R-:W-:Y:S02]  /*19860*/  FMUL.FTZ R27, R0.reuse, R167 ;  /* 0x000000a7001b7220 */ /* 0x040fe40000410000 */
[----:B------:R-:W-:Y:S01]  /*19870*/  LDSM.16.MT88.4 R164, [R223+0x2880] ;  /* 0x00288000dfa4783b */ /* 0x000fe20000004200 */
[-C--:B------:R-:W-:Y:S03]  /*19880*/  HMMA.16816.F32 R20, R192, R36.reuse, R20 ;  /* 0x00000024c014723c */ /* 0x080fe60000001814 */
[C---:B------:R-:W-:Y:S02]  /*19890*/  FMUL.FTZ R58, R0.reuse, R58 ;  /* 0x0000003a003a7220 */ /* 0x040fe40000410000 */
[----:B------:R-:W-:Y:S02]  /*198a0*/  FMUL.FTZ R59, R0, R59 ;  /* 0x0000003b003b7220 */ /* 0x000fe40000410000 */
[--C-:B---3--:R-:W-:Y:S01]  /*198b0*/  FFMA.FTZ R138, R198, c[0x0][0x2d0], -R141.reuse ;  /* 0x0000b400c68a7a23 */ /* 0x108fe2000001088d */
[C---:B------:R-:W-:Y:S03]  /*198c0*/  HMMA.16816.F32 R24, R144.reuse, R36, R24 ;  /* 0x000000249018723c */ /* 0x040fe60000001818 */
[----:B------:R3:W4:Y:S01]  /*198d0*/  MUFU.EX2 R190, R138 ;  /* 0x0000008a00be7308 */ /* 0x0007220000000800 */
[C---:B------:R-:W-:Y:S01]  /*198e0*/  FMUL.FTZ R30, R0.reuse, R170 ;  /* 0x000000aa001e7220 */ /* 0x040fe20000410000 */
[----:B------:R-:W-:Y:S01]  /*198f0*/  MOV R170, R252 ;  /* 0x000000fc00aa7202 */ /* 0x000fe20000000f00 */
[----:B------:R-:W-:Y:S01]  /*19900*/  FMUL.FTZ R31, R0, R171 ;  /* 0x000000ab001f7220 */ /* 0x000fe20000410000 */
[----:B------:R-:W-:Y:S01]  /*19910*/  MOV R171, R251 ;  /* 0x000000fb00ab7202 */ /* 0x000fe20000000f00 */
[C---:B------:R-:W-:Y:S01]  /*19920*/  FMUL.FTZ R36, R133.reuse, R176 ;  /* 0x000000b085247220 */ /* 0x040fe20000410000 */
[----:B------:R-:W-:Y:S03]  /*19930*/  MOV R176, R45 ;  /* 0x0000002d00b07202 */ /* 0x000fe60000000f00 */
[----:B------:R-:W-:Y:S01]  /*19940*/  FMUL.FTZ R37, R133, R177 ;  /* 0x000000b185257220 */ /* 0x000fe20000410000 */
[-C--:B------:R-:W-:Y:S03]  /*19950*/  HMMA.16816.F32 R28, R144, R38.reuse, R28 ;  /* 0x00000026901c723c */ /* 0x080fe6000000181c */
[----:B------:R-:W-:Y:S01]  /*19960*/  FMUL.FTZ R45, R2, R185 ;  /* 0x000000b9022d7220 */ /* 0x000fe20000410000 */
[----:B------:R-:W-:Y:S01]  /*19970*/  MOV R185, R46 ;  /* 0x0000002e00b97202 */ /* 0x000fe20000000f00 */
[C---:B------:R-:W-:Y:S01]  /*19980*/  FMUL.FTZ R46, R0.reuse, R186 ;  /* 0x000000ba002e7220 */ /* 0x040fe20000410000 */
[----:B------:R-:W-:Y:S01]  /*19990*/  MOV R177, R241 ;  /* 0x000000f100b17202 */ /* 0x000fe20000000f00 */
[C---:B------:R-:W-:Y:S01]  /*199a0*/  FMUL.FTZ R62, R0.reuse, R62 ;  /* 0x0000003e003e7220 */ /* 0x040fe20000410000 */
[C---:B------:R-:W-:Y:S04]  /*199b0*/  HMMA.16816.F32 R32, R192.reuse, R38, R32 ;  /* 0x00000026c020723c */ /* 0x040fe80000001820 */
[----:B------:R-:W-:Y:S01]  /*199c0*/  MOV R186, R200 ;  /* 0x000000c800ba7202 */ /* 0x000fe20000000f00 */
[----:B------:R-:W-:Y:S02]  /*199d0*/  FMUL.FTZ R63, R0, R63 ;  /* 0x0000003f003f7220 */ /* 0x000fe40000410000 */
[--C-:B---3--:R-:W-:Y:S02]  /*199e0*/  FFMA.FTZ R138, R197, c[0x0][0x2d0], -R142.reuse ;  /* 0x0000b400c58a7a23 */ /* 0x108fe4000001088e */
[C---:B------:R-:W-:Y:S03]  /*199f0*/  FMUL.FTZ R39, R132.reuse, R179 ;  /* 0x000000b384277220 */ /* 0x040fe60000410000 */
[----:B------:R-:W-:Y:S01]  /*19a00*/  MOV R179, R48 ;  /* 0x0000003000b37202 */ /* 0x000fe20000000f00 */
[C---:B------:R-:W-:Y:S02]  /*19a10*/  FMUL.FTZ R48, R133.reuse, R188 ;  /* 0x000000bc85307220 */ /* 0x040fe40000410000 */
[----:B------:R3:W-:Y:S01]  /*19a20*/  MUFU.EX2 R188, R138 ;  /* 0x0000008a00bc7308 */ /* 0x0007e20000000800 */
[----:B------:R-:W-:Y:S01]  /*19a30*/  FMUL.FTZ R38, R132, R178 ;  /* 0x000000b284267220 */ /* 0x000fe20000410000 */
[----:B------:R-:W-:Y:S01]  /*19a40*/  MOV R178, R49 ;  /* 0x0000003100b27202 */ /* 0x000fe20000000f00 */
[----:B------:R-:W-:Y:S01]  /*19a50*/  FMUL.FTZ R49, R133, R189 ;  /* 0x000000bd85317220 */ /* 0x000fe20000410000 */
[----:B------:R-:W-:Y:S01]  /*19a60*/  MOV R189, R242 ;  /* 0x000000f200bd7202 */ /* 0x000fe20000000f00 */
[C---:B------:R-:W-:Y:S02]  /*19a70*/  FMUL.FTZ R74, R0.reuse, R74 ;  /* 0x0000004a004a7220 */ /* 0x040fe40000410000 */
[C---:B------:R-:W-:Y:S01]  /*19a80*/  FMUL.FTZ R75, R0.reuse, R75 ;  /* 0x0000004b004b7220 */ /* 0x040fe20000410000 */
        /* <DEDUP_REMOVED lines=8> */
[--C-:B---3--:R-:W-:Y:S02]  /*19b10*/  FFMA.FTZ R138, R199, c[0x0][0x2d0], -R142.reuse ;  /* 0x0000b400c78a7a23 */ /* 0x108fe4000001088e */
[----:B------:R-:W-:Y:S02]  /*19b20*/  FMUL.FTZ R89, R2, R89 ;  /* 0x0000005902597220 */ /* 0x000fe40000410000 */
[C---:B------:R-:W-:Y:S01]  /*19b30*/  HMMA.16816.F32 R48, R192.reuse, R150, R48 ;  /* 0x00000096c030723c */ /* 0x040fe20000001830 */
[----:B------:R1:W3:Y:S01]  /*19b40*/  MUFU.EX2 R191, R138 ;  /* 0x0000008a00bf7308 */ /* 0x0002e20000000800 */
[----:B------:R-:W5:Y:S02]  /*19b50*/  LDSM.16.MT88.4 R148, [R221+0x3880] ;  /* 0x00388000dd94783b */ /* 0x000f640000004200 */
[C---:B------:R-:W-:Y:S02]  /*19b60*/  FMUL.FTZ R90, R0.reuse, R90 ;  /* 0x0000005a005a7220 */ /* 0x040fe40000410000 */
[----:B------:R-:W-:Y:S02]  /*19b70*/  FMUL.FTZ R91, R0, R91 ;  /* 0x0000005b005b7220 */ /* 0x000fe40000410000 */
[-C--:B--2---:R-:W-:Y:S04]  /*19b80*/  HMMA.16816.F32 R52, R192, R152.reuse, R52 ;  /* 0x00000098c034723c */ /* 0x084fe80000001834 */
        /* <DEDUP_REMOVED lines=10> */
[----:B------:R-:W2:Y:S02]  /*19c30*/  LDSM.16.MT88.4 R152, [R222+0x3880] ;  /* 0x00388000de98783b */ /* 0x000ea40000004200 */
[C---:B------:R-:W-:Y:S02]  /*19c40*/  FMUL.FTZ R97, R133.reuse, R97 ;  /* 0x0000006185617220 */ /* 0x040fe40000410000 */
[C---:B------:R-:W-:Y:S02]  /*19c50*/  FMUL.FTZ R98, R132.reuse, R98 ;  /* 0x0000006284627220 */ /* 0x040fe40000410000 */
[C---:B------:R-:W-:Y:S01]  /*19c60*/  FMUL.FTZ R99, R132.reuse, R99 ;  /* 0x0000006384637220 */ /* 0x040fe20000410000 */
[-C--:B-----5:R-:W-:Y:S03]  /*19c70*/  HMMA.16816.F32 R68, R192, R148.reuse, R68 ;  /* 0x00000094c044723c */ /* 0x0a0fe60000001844 */
[C---:B------:R-:W-:Y:S02]  /*19c80*/  FMUL.FTZ R100, R133.reuse, R100 ;  /* 0x0000006485647220 */ /* 0x040fe40000410000 */
[C---:B------:R-:W-:Y:S02]  /*19c90*/  FMUL.FTZ R101, R133.reuse, R101 ;  /* 0x0000006585657220 */ /* 0x040fe40000410000 */
[C---:B------:R-:W-:Y:S01]  /*19ca0*/  FMUL.FTZ R102, R132.reuse, R102 ;  /* 0x0000006684667220 */ /* 0x040fe20000410000 */
[C---:B------:R-:W-:Y:S04]  /*19cb0*/  HMMA.16816.F32 R72, R144.reuse, R148, R72 ;  /* 0x000000949048723c */ /* 0x040fe80000001848 */
[----:B------:R-:W-:Y:S02]  /*19cc0*/  FMUL.FTZ R103, R132, R103 ;  /* 0x0000006784677220 */ /* 0x000fe40000410000 */
[----:B------:R-:W-:Y:S02]  /*19cd0*/  FMUL.FTZ R104, R2, R104 ;  /* 0x0000006802687220 */ /* 0x000fe40000410000 */
[-C--:B------:R-:W-:Y:S04]  /*19ce0*/  HMMA.16816.F32 R76, R144, R150.reuse, R76 ;  /* 0x00000096904c723c */ /* 0x080fe8000000184c */
[----:B-1----:R-:W-:Y:S02]  /*19cf0*/  FFMA.FTZ R138, R206, c[0x0][0x2d0], -R141 ;  /* 0x0000b400ce8a7a23 */ /* 0x002fe4000001088d */
[----:B------:R-:W-:Y:S02]  /*19d00*/  FMUL.FTZ R105, R2, R105 ;  /* 0x0000006902697220 */ /* 0x000fe40000410000 */
[C---:B------:R-:W-:Y:S01]  /*19d10*/  HMMA.16816.F32 R80, R192.reuse, R150, R80 ;  /* 0x00000096c050723c */ /* 0x040fe20000001850 */
[----:B------:R1:W-:Y:S01]  /*19d20*/  MUFU.EX2 R169, R138 ;  /* 0x0000008a00a97308 */ /* 0x0003e20000000800 */
        /* <DEDUP_REMOVED lines=13> */
[----:B------:R1:W2:Y:S01]  /*19e00*/  MUFU.EX2 R161, R138 ;  /* 0x0000008a00a17308 */ /* 0x0002a20000000800 */
        /* <DEDUP_REMOVED lines=9> */
[C---:B------:R-:W-:Y:S02]  /*19ea0*/  FMUL.FTZ R119, R132.reuse, R119 ;  /* 0x0000007784777220 */ /* 0x040fe40000410000 */
[----:B------:R-:W-:Y:S02]  /*19eb0*/  FMUL.FTZ R128, R133, R128 ;  /* 0x0000008085807220 */ /* 0x000fe40000410000 */
[-C--:B------:R-:W-:Y:S04]  /*19ec0*/  HMMA.16816.F32 R108, R144, R150.reuse, R108 ;  /* 0x00000096906c723c */ /* 0x080fe8000000186c */
[----:B-1----:R-:W-:Y:S02]  /*19ed0*/  FFMA.FTZ R138, R207, c[0x0][0x2d0], -R142 ;  /* 0x0000b400cf8a7a23 */ /* 0x002fe4000001088e */
[----:B------:R-:W-:Y:S02]  /*19ee0*/  FMUL.FTZ R129, R133, R129 ;  /* 0x0000008185817220 */ /* 0x000fe40000410000 */
[C---:B------:R-:W-:Y:S01]  /*19ef0*/  HMMA.16816.F32 R112, R192.reuse, R150, R112 ;  /* 0x00000096c070723c */ /* 0x040fe20000001870 */
[----:B------:R1:W5:Y:S01]  /*19f00*/  MUFU.EX2 R168, R138 ;  /* 0x0000008a00a87308 */ /* 0x0003620000000800 */
[----:B------:R-:W3:Y:S02]  /*19f10*/  LDSM.16.MT88.4 R148, [R221+0x2880] ;  /* 0x00288000dd94783b */ /* 0x000ee40000004200 */
[C---:B------:R-:W-:Y:S02]  /*19f20*/  FMUL.FTZ R130, R132.reuse, R130 ;  /* 0x0000008284827220 */ /* 0x040fe40000410000 */
[----:B------:R-:W-:Y:S02]  /*19f30*/  FMUL.FTZ R131, R132, R131 ;  /* 0x0000008384837220 */ /* 0x000fe40000410000 */
[-C--:B--2---:R-:W-:Y:S04]  /*19f40*/  HMMA.16816.F32 R116, R192, R152.reuse, R116 ;  /* 0x00000098c074723c */ /* 0x084fe80000001874 */
[C---:B------:R-:W-:Y:S02]  /*19f50*/  FMUL.FTZ R120, R2.reuse, R120 ;  /* 0x0000007802787220 */ /* 0x040fe40000410000 */
[----:B------:R-:W-:Y:S02]  /*19f60*/  FMUL.FTZ R121, R2, R121 ;  /* 0x0000007902797220 */ /* 0x000fe40000410000 */
[C---:B------:R-:W-:Y:S04]  /*19f70*/  FMUL.FTZ R122, R0.reuse, R122 ;  /* 0x0000007a007a7220 */ /* 0x040fe80000410000 */
[----:B------:R-:W-:Y:S02]  /*19f80*/  FMUL.FTZ R123, R0, R123 ;  /* 0x0000007b007b7220 */ /* 0x000fe40000410000 */
[C---:B------:R-:W-:Y:S02]  /*19f90*/  FMUL.FTZ R124, R2.reuse, R124 ;  /* 0x0000007c027c7220 */ /* 0x040fe40000410000 */
[----:B------:R-:W-:Y:S02]  /*19fa0*/  FMUL.FTZ R125, R2, R125 ;  /* 0x0000007d027d7220 */ /* 0x000fe40000410000 */
[--C-:B-1----:R-:W-:Y:S01]  /*19fb0*/  FFMA.FTZ R138, R205, c[0x0][0x2d0], -R143.reuse ;  /* 0x0000b400cd8a7a23 */ /* 0x102fe2000001088f */
[C---:B------:R-:W-:Y:S03]  /*19fc0*/  HMMA.16816.F32 R120, R144.reuse, R152, R120 ;  /* 0x000000989078723c */ /* 0x040fe60000001878 */
[----:B------:R1:W-:Y:S01]  /*19fd0*/  MUFU.EX2 R252, R138 ;  /* 0x0000008a00fc7308 */ /* 0x0003e20000000800 */
[C---:B------:R-:W-:Y:S02]  /*19fe0*/  FMUL.FTZ R126, R0.reuse, R126 ;  /* 0x0000007e007e7220 */ /* 0x040fe40000410000 */
[----:B------:R-:W-:Y:S07]  /*19ff0*/  FMUL.FTZ R127, R0, R127 ;  /* 0x0000007f007f7220 */ /* 0x000fee0000410000 */
[-C--:B------:R-:W-:Y:S07]  /*1a000*/  HMMA.16816.F32 R124, R144, R154.reuse, R124 ;  /* 0x0000009a907c723c */ /* 0x080fee000000187c */
[----:B----4-:R-:W-:Y:S01]  /*1a010*/  F2FP.PACK_AB R144, R190, R187 ;  /* 0x000000bbbe90723e */ /* 0x010fe200000000ff */
[----:B------:R-:W-:Y:S01]  /*1a020*/  HMMA.16816.F32 R128, R192, R154, R128 ;  /* 0x0000009ac080723c */ /* 0x000fe20000001880 */
[----:B------:R-:W2:Y:S03]  /*1a030*/  LDL.LU R192, [R1+0xc] ;  /* 0x00000c0001c07983 */ /* 0x000ea60000300800 */
[----:B---3--:R-:W-:Y:S01]  /*1a040*/  F2FP.PACK_AB R145, R191, R188 ;  /* 0x000000bcbf91723e */ /* 0x008fe200000000ff */
[--C-:B-1----:R-:W-:Y:S02]  /*1a050*/  FFMA.FTZ R138, R202, c[0x0][0x2d0], -R143.reuse ;  /* 0x0000b400ca8a7a23 */ /* 0x102fe4000001088f */
[----:B------:R-:W-:Y:S02]  /*1a060*/  MOV R194, R161 ;  /* 0x000000a100c27202 */ /* 0x000fe40000000f00 */
[----:B------:R-:W-:Y:S01]  /*1a070*/  MOV R195, R160 ;  /* 0x000000a000c37202 */ /* 0x000fe20000000f00 */
[----:B------:R1:W3:Y:S01]  /*1a080*/  MUFU.EX2 R251, R138 ;  /* 0x0000008a00fb7308 */ /* 0x0002e20000000800 */
[----:B------:R-:W4:Y:S01]  /*1a090*/  LDSM.16.MT88.4 R160, [R224+0x2880] ;  /* 0x00288000e0a0783b */ /* 0x000f220000004200 */
[----:B-----5:R-:W-:Y:S02]  /*1a0a0*/  F2FP.PACK_AB R147, R168, R194 ;  /* 0x000000c2a893723e */ /* 0x020fe400000000ff */
[----:B------:R-:W-:Y:S02]  /*1a0b0*/  F2FP.PACK_AB R146, R169, R195 ;  /* 0x000000c3a992723e */ /* 0x000fe400000000ff */
[----:B------:R-:W-:Y:S05]  /*1a0c0*/  MOV R193, R139 ;  /* 0x0000008b00c17202 */ /* 0x000fea0000000f00 */
[-C--:B------:R-:W-:Y:S05]  /*1a0d0*/  HMMA.16816.F32 R4, R144, R148.reuse, R4 ;  /* 0x000000949004723c */ /* 0x080fea0000001804 */
[--C-:B-1----:R-:W-:Y:S01]  /*1a0e0*/  FFMA.FTZ R138, R210, c[0x0][0x2d0], -R143.reuse ;  /* 0x0000b400d28a7a23 */ /* 0x102fe2000001088f */
[----:B---3--:R-:W-:Y:S03]  /*1a0f0*/  F2FP.PACK_AB R152, R251, R252 ;  /* 0x000000fcfb98723e */ /* 0x008fe600000000ff */
[----:B------:R1:W-:Y:S03]  /*1a100*/  MUFU.EX2 R242, R138 ;  /* 0x0000008a00f27308 */ /* 0x0003e60000000800 */
[----:B-1----:R-:W-:Y:S07]  /*1a110*/  FFMA.FTZ R138, R211, c[0x0][0x2d0], -R143 ;  /* 0x0000b400d38a7a23 */ /* 0x002fee000001088f */
[----:B------:R1:W3:Y:S02]  /*1a120*/  MUFU.EX2 R241, R138 ;  /* 0x0000008a00f17308 */ /* 0x0002e40000000800 */
[--C-:B-1----:R-:W-:Y:S01]  /*1a130*/  FFMA.FTZ R138, R209, c[0x0][0x2d0], -R134.reuse ;  /* 0x0000b400d18a7a23 */ /* 0x102fe20000010886 */
[----:B---3--:R-:W-:Y:S07]  /*1a140*/  F2FP.PACK_AB R154, R241, R242 ;  /* 0x000000f2f19a723e */ /* 0x008fee00000000ff */
[----:B------:R1:W-:Y:S02]  /*1a150*/  MUFU.EX2 R200, R138 ;  /* 0x0000008a00c87308 */ /* 0x0003e40000000800 */
[--C-:B-1----:R-:W-:Y:S08]  /*1a160*/  FFMA.FTZ R138, R208, c[0x0][0x2d0], -R134.reuse ;  /* 0x0000b400d08a7a23 */ /* 0x102ff00000010886 */
[----:B------:R1:W3:Y:S02]  /*1a170*/  MUFU.EX2 R199, R138 ;  /* 0x0000008a00c77308 */ /* 0x0002e40000000800 */
[--C-:B-1----:R-:W-:Y:S01]  /*1a180*/  FFMA.FTZ R138, R201, c[0x0][0x2d0], -R134.reuse ;  /* 0x0000b400c98a7a23 */ /* 0x102fe20000010886 */
[----:B---3--:R-:W-:Y:S07]  /*1a190*/  F2FP.PACK_AB R153, R199, R200 ;  /* 0x000000c8c799723e */ /* 0x008fee00000000ff */
[----:B------:R1:W-:Y:S02]  /*1a1a0*/  MUFU.EX2 R197, R138 ;  /* 0x0000008a00c57308 */ /* 0x0003e40000000800 */
[----:B-1----:R-:W-:Y:S08]  /*1a1b0*/  FFMA.FTZ R138, R212, c[0x0][0x2d0], -R134 ;  /* 0x0000b400d48a7a23 */ /* 0x002ff00000010886 */
[----:B------:R1:W3:Y:S02]  /*1a1c0*/  MUFU.EX2 R198, R138 ;  /* 0x0000008a00c67308 */ /* 0x0002e40000000800 */
[--C-:B-1----:R-:W-:Y:S01]  /*1a1d0*/  FFMA.FTZ R138, R219, c[0x0][0x2d0], -R141.reuse ;  /* 0x0000b400db8a7a23 */ /* 0x102fe2000001088d */
[----:B---3--:R-:W-:Y:S02]  /*1a1e0*/  F2FP.PACK_AB R155, R198, R197 ;  /* 0x000000c5c69b723e */ /* 0x008fe400000000ff */
[----:B------:R-:W-:Y:S05]  /*1a1f0*/  MOV R219, R168 ;  /* 0x000000a800db7202 */ /* 0x000fea0000000f00 */
[----:B------:R1:W-:Y:S01]  /*1a200*/  MUFU.EX2 R211, R138 ;  /* 0x0000008a00d37308 */ /* 0x0003e20000000800 */
[C---:B------:R-:W-:Y:S08]  /*1a210*/  HMMA.16816.F32 R8, R152.reuse, R148, R8 ;  /* 0x000000949808723c */ /* 0x040ff00000001808 */
[-C--:B------:R-:W-:Y:S08]  /*1a220*/  HMMA.16816.F32 R12, R152, R150.reuse, R12 ;  /* 0x00000096980c723c */ /* 0x080ff0000000180c */
[C---:B------:R-:W-:Y:S01]  /*1a230*/  HMMA.16816.F32 R16, R144.reuse, R150, R16 ;  /* 0x000000969010723c */ /* 0x040fe20000001810 */
[----:B------:R-:W3:Y:S03]  /*1a240*/  LDSM.16.MT88.4 R148, [R221+0x4080] ;  /* 0x00408000dd94783b */ /* 0x000ee60000004200 */
[----:B-1----:R-:W-:Y:S01]  /*1a250*/  FFMA.FTZ R138, R244, c[0x0][0x2d0], -R141 ;  /* 0x0000b400f48a7a23 */ /* 0x002fe2000001088d */
[----:B------:R-:W-:Y:S03]  /*1a260*/  MOV R244, R169 ;  /* 0x000000a900f47202 */ /* 0x000fe60000000f00 */
[-C--:B------:R-:W-:Y:S01]  /*1a270*/  HMMA.16816.F32 R20, R144, R156.reuse, R20 ;  /* 0x0000009c9014723c */ /* 0x080fe20000001814 */
[----:B------:R1:W-:Y:S07]  /*1a280*/  MUFU.EX2 R212, R138 ;  /* 0x0000008a00d47308 */ /* 0x0003ee0000000800 */
[C---:B------:R-:W-:Y:S08]  /*1a290*/  HMMA.16816.F32 R24, R152.reuse, R156, R24 ;  /* 0x0000009c9818723c */ /* 0x040ff00000001818 */
[-C--:B------:R-:W-:Y:S08]  /*1a2a0*/  HMMA.16816.F32 R28, R152, R158.reuse, R28 ;  /* 0x0000009e981c723c */ /* 0x080ff0000000181c */
[C---:B------:R-:W-:Y:S01]  /*1a2b0*/  HMMA.16816.F32 R32, R144.reuse, R158, R32 ;  /* 0x0000009e9020723c */ /* 0x040fe20000001820 */
[----:B------:R-:W5:Y:S03]  /*1a2c0*/  LDSM.16.MT88.4 R156, [R222+0x4080] ;  /* 0x00408000de9c783b */ /* 0x000f660000004200 */
[--C-:B-1----:R-:W-:Y:S01]  /*1a2d0*/  FFMA.FTZ R138, R216, c[0x0][0x2d0], -R142.reuse ;  /* 0x0000b400d88a7a23 */ /* 0x102fe2000001088e */
[----:B------:R-:W-:Y:S03]  /*1a2e0*/  MOV R216, R194 ;  /* 0x000000c200d87202 */ /* 0x000fe60000000f00 */
[-C--:B----4-:R-:W-:Y:S01]  /*1a2f0*/  HMMA.16816.F32 R36, R144, R160.reuse, R36 ;  /* 0x000000a09024723c */ /* 0x090fe20000001824 */
        /* <DEDUP_REMOVED lines=8> */
[----:B------:R1:W1:Y:S03]  /*1a380*/  MUFU.EX2 R209, R138 ;  /* 0x0000008a00d17308 */ /* 0x0002660000000800 */
[----:B--2---:R-:W-:Y:S04]  /*1a390*/  FFMA.FTZ R133, R133, R192, R193 ;  /* 0x000000c085857223 */ /* 0x004fe800000100c1 */
[C---:B------:R-:W-:Y:S08]  /*1a3a0*/  HMMA.16816.F32 R56, R152.reuse, R164, R56 ;  /* 0x000000a49838723c */ /* 0x040ff00000001838 */
[-C--:B------:R-:W-:Y:S08]  /*1a3b0*/  HMMA.16816.F32 R60, R152, R166.reuse, R60 ;  /* 0x000000a6983c723c */ /* 0x080ff0000000183c */
[C---:B------:R-:W-:Y:S04]  /*1a3c0*/  HMMA.16816.F32 R64, R144.reuse, R166, R64 ;  /* 0x000000a69040723c */ /* 0x040fe80000001840 */
[--C-:B-1----:R-:W-:Y:S01]  /*1a3d0*/  FFMA.FTZ R138, R249, c[0x0][0x2d0], -R141.reuse ;  /* 0x0000b400f98a7a23 */ /* 0x102fe2000001088d */
[----:B------:R-:W-:Y:S01]  /*1a3e0*/  MOV R249, R191 ;  /* 0x000000bf00f97202 */ /* 0x000fe20000000f00 */
[----:B------:R-:W-:Y:S01]  /*1a3f0*/  FFMA.FTZ R141, R250, c[0x0][0x2d0], -R141 ;  /* 0x0000b400fa8d7a23 */ /* 0x000fe2000001088d */
[----:B------:R-:W-:Y:S01]  /*1a400*/  MOV R250, R190 ;  /* 0x000000be00fa7202 */ /* 0x000fe20000000f00 */
[-C--:B---3--:R-:W-:Y:S01]  /*1a410*/  HMMA.16816.F32 R68, R144, R148.reuse, R68 ;  /* 0x000000949044723c */ /* 0x088fe20000001844 */
[----:B------:R1:W-:Y:S07]  /*1a420*/  MUFU.EX2 R208, R138 ;  /* 0x0000008a00d07308 */ /* 0x0003ee0000000800 */
        /* <DEDUP_REMOVED lines=9> */
[-C--:B-----5:R-:W-:Y:S01]  /*1a4c0*/  HMMA.16816.F32 R84, R144, R156.reuse, R84 ;  /* 0x0000009c9054723c */ /* 0x0a0fe20000001854 */
[----:B------:R1:W-:Y:S01]  /*1a4d0*/  MUFU.EX2 R206, R138 ;  /* 0x0000008a00ce7308 */ /* 0x0003e20000000800 */
[----:B------:R-:W-:Y:S02]  /*1a4e0*/  LDSM.16.MT88.4 R188, [R224+0x3080] ;  /* 0x00308000e0bc783b */ /* 0x000fe40000004200 */
[----:B--2---:R-:W-:Y:S04]  /*1a4f0*/  F2FP.PACK_AB R141, R209, R210 ;  /* 0x000000d2d18d723e */ /* 0x004fe800000000ff */
[C---:B------:R-:W-:Y:S03]  /*1a500*/  HMMA.16816.F32 R88, R152.reuse, R156, R88 ;  /* 0x0000009c9858723c */ /* 0x040fe60000001858 */
[----:B------:R3:W-:Y:S05]  /*1a510*/  MUFU.EX2 R205, R142 ;  /* 0x0000008e00cd7308 */ /* 0x0007ea0000000800 */
[-C--:B------:R-:W-:Y:S08]  /*1a520*/  HMMA.16816.F32 R92, R152, R158.reuse, R92 ;  /* 0x0000009e985c723c */ /* 0x080ff0000000185c */
[C---:B------:R-:W-:Y:S01]  /*1a530*/  HMMA.16816.F32 R96, R144.reuse, R158, R96 ;  /* 0x0000009e9060723c */ /* 0x040fe20000001860 */
[----:B------:R-:W2:Y:S03]  /*1a540*/  LDSM.16.MT88.4 R156, [R221+0x3080] ;  /* 0x00308000dd9c783b */ /* 0x000ea60000004200 */
[--C-:B-1----:R-:W-:Y:S01]  /*1a550*/  FFMA.FTZ R138, R243, c[0x0][0x2d0], -R143.reuse ;  /* 0x0000b400f38a7a23 */ /* 0x102fe2000001088f */
[----:B------:R-:W-:Y:S03]  /*1a560*/  MOV R243, R187 ;  /* 0x000000bb00f37202 */ /* 0x000fe60000000f00 */
[-C--:B----4-:R-:W-:Y:S01]  /*1a570*/  HMMA.16816.F32 R100, R144, R160.reuse, R100 ;  /* 0x000000a09064723c */ /* 0x090fe20000001864 */
[----:B------:R1:W-:Y:S03]  /*1a580*/  MUFU.EX2 R204, R138 ;  /* 0x0000008a00cc7308 */ /* 0x0003e60000000800 */
[----:B---3--:R-:W-:Y:S04]  /*1a590*/  F2FP.PACK_AB R142, R207, R208 ;  /* 0x000000d0cf8e723e */ /* 0x008fe800000000ff */
[C---:B------:R-:W-:Y:S08]  /*1a5a0*/  HMMA.16816.F32 R104, R152.reuse, R160, R104 ;  /* 0x000000a09868723c */ /* 0x040ff00000001868 */
[-C--:B------:R-:W-:Y:S08]  /*1a5b0*/  HMMA.16816.F32 R108, R152, R162.reuse, R108 ;  /* 0x000000a2986c723c */ /* 0x080ff0000000186c */
[C---:B------:R-:W-:Y:S04]  /*1a5c0*/  HMMA.16816.F32 R112, R144.reuse, R162, R112 ;  /* 0x000000a29070723c */ /* 0x040fe80000001870 */
[--C-:B-1----:R-:W-:Y:S01]  /*1a5d0*/  FFMA.FTZ R138, R245, c[0x0][0x2d0], -R143.reuse ;  /* 0x0000b400f58a7a23 */ /* 0x102fe2000001088f */
[----:B------:R-:W-:Y:S03]  /*1a5e0*/  MOV R245, R186 ;  /* 0x000000ba00f57202 */ /* 0x000fe60000000f00 */
[-C--:B------:R-:W-:Y:S01]  /*1a5f0*/  HMMA.16816.F32 R116, R144, R148.reuse, R116 ;  /* 0x000000949074723c */ /* 0x080fe20000001874 */
[----:B------:R1:W3:Y:S07]  /*1a600*/  MUFU.EX2 R203, R138 ;  /* 0x0000008a00cb7308 */ /* 0x0002ee0000000800 */
[C---:B------:R-:W-:Y:S08]  /*1a610*/  HMMA.16816.F32 R120, R152.reuse, R148, R120 ;  /* 0x000000949878723c */ /* 0x040ff00000001878 */
[-C--:B------:R-:W-:Y:S08]  /*1a620*/  HMMA.16816.F32 R124, R152, R150.reuse, R124 ;  /* 0x00000096987c723c */ /* 0x080ff0000000187c */
[----:B------:R-:W-:Y:S04]  /*1a630*/  HMMA.16816.F32 R128, R144, R150, R128 ;  /* 0x000000969080723c */ /* 0x000fe80000001880 */
[--C-:B-1----:R-:W-:Y:S01]  /*1a640*/  FFMA.FTZ R138, R248, c[0x0][0x2d0], -R143.reuse ;  /* 0x0000b400f88a7a23 */ /* 0x102fe2000001088f */
[----:B---3--:R-:W-:Y:S01]  /*1a650*/  F2FP.PACK_AB R192, R203, R204 ;  /* 0x000000cccbc0723e */ /* 0x008fe200000000ff */
[----:B------:R-:W-:Y:S01]  /*1a660*/  FFMA.FTZ R143, R240, c[0x0][0x2d0], -R143 ;  /* 0x0000b400f08f7a23 */ /* 0x000fe2000001088f */
[----:B------:R-:W-:Y:S01]  /*1a670*/  MOV R240, R184 ;  /* 0x000000b800f07202 */ /* 0x000fe20000000f00 */
[----:B------:R1:W-:Y:S01]  /*1a680*/  MUFU.EX2 R202, R138 ;  /* 0x0000008a00ca7308 */ /* 0x0003e20000000800 */
[----:B------:R-:W-:Y:S09]  /*1a690*/  MOV R248, R185 ;  /* 0x000000b900f87202 */ /* 0x000ff20000000f00 */
[----:B------:R3:W4:Y:S01]  /*1a6a0*/  MUFU.EX2 R201, R143 ;  /* 0x0000008f00c97308 */ /* 0x0007220000000800 */
[--C-:B-1----:R-:W-:Y:S01]  /*1a6b0*/  FFMA.FTZ R138, R217, c[0x0][0x2d0], -R134.reuse ;  /* 0x0000b400d98a7a23 */ /* 0x102fe20000010886 */
[----:B------:R-:W-:Y:S08]  /*1a6c0*/  MOV R217, R183 ;  /* 0x000000b700d97202 */ /* 0x000ff00000000f00 */
[----:B------:R1:W-:Y:S01]  /*1a6d0*/  MUFU.EX2 R139, R138 ;  /* 0x0000008a008b7308 */ /* 0x0003e20000000800 */
[----:B---3--:R-:W-:Y:S02]  /*1a6e0*/  F2FP.PACK_AB R143, R205, R206 ;  /* 0x000000cecd8f723e */ /* 0x008fe400000000ff */
[----:B----4-:R-:W-:Y:S01]  /*1a6f0*/  F2FP.PACK_AB R194, R201, R202 ;  /* 0x000000cac9c2723e */ /* 0x010fe200000000ff */
[--C-:B-1----:R-:W-:Y:S01]  /*1a700*/  FFMA.FTZ R138, R214, c[0x0][0x2d0], -R134.reuse ;  /* 0x0000b400d68a7a23 */ /* 0x102fe20000010886 */
[----:B------:R-:W-:Y:S05]  /*1a710*/  MOV R214, R182 ;  /* 0x000000b600d67202 */ /* 0x000fea0000000f00 */
[----:B------:R1:W3:Y:S02]  /*1a720*/  MUFU.EX2 R196, R138 ;  /* 0x0000008a00c47308 */ /* 0x0002e40000000800 */
[--C-:B-1----:R-:W-:Y:S01]  /*1a730*/  FFMA.FTZ R138, R213, c[0x0][0x2d0], -R134.reuse ;  /* 0x0000b400d58a7a23 */ /* 0x102fe20000010886 */
[----:B---3--:R-:W-:Y:S01]  /*1a740*/  F2FP.PACK_AB R193, R196, R139 ;  /* 0x0000008bc4c1723e */ /* 0x008fe200000000ff */
[----:B------:R-:W-:Y:S01]  /*1a750*/  FFMA.FTZ R134, R140, c[0x0][0x2d0], -R134 ;  /* 0x0000b4008c867a23 */ /* 0x000fe20000010886 */
[----:B------:R-:W-:Y:S01]  /*1a760*/  F2FP.PACK_AB R140, R212, R211 ;  /* 0x000000d3d48c723e */ /* 0x000fe200000000ff */
[----:B------:R-:W3:Y:S04]  /*1a770*/  LDL.LU R213, [R1+0x18] ;  /* 0x0000180001d57983 */ /* 0x000ee80000300800 */
[----:B------:R-:W-:Y:S02]  /*1a780*/  MUFU.EX2 R138, R138 ;  /* 0x0000008a008a7308 */ /* 0x000fe40000000800 */
[-C--:B--2---:R-:W-:Y:S01]  /*1a790*/  HMMA.16816.F32 R144, R140, R156.reuse, R4 ;  /* 0x0000009c8c90723c */ /* 0x084fe20000001804 */
[----:B------:R-:W1:Y:S07]  /*1a7a0*/  LDSM.16.MT88.4 R4, [R223+0x3080] ;  /* 0x00308000df04783b */ /* 0x000e6e0000004200 */
[----:B------:R-:W2:Y:S04]  /*1a7b0*/  MUFU.EX2 R134, R134 ;  /* 0x0000008600867308 */ /* 0x000ea80000000800 */
[----:B--2---:R-:W-:Y:S07]  /*1a7c0*/  F2FP.PACK_AB R195, R134, R138 ;  /* 0x0000008a86c3723e */ /* 0x004fee00000000ff */
[C---:B------:R-:W-:Y:S01]  /*1a7d0*/  HMMA.16816.F32 R148, R192.reuse, R156, R8 ;  /* 0x0000009cc094723c */ /* 0x040fe20000001808 */
[----:B------:R-:W2:Y:S07]  /*1a7e0*/  LDSM.16.MT88.4 R8, [R221+0x4880] ;  /* 0x00488000dd08783b */ /* 0x000eae0000004200 */
[-C--:B------:R-:W-:Y:S01]  /*1a7f0*/  HMMA.16816.F32 R152, R192, R158.reuse, R12 ;  /* 0x0000009ec098723c */ /* 0x080fe2000000180c */
[----:B------:R-:W4:Y:S07]  /*1a800*/  LDSM.16.MT88.4 R12, [R222+0x4880] ;  /* 0x00488000de0c783b */ /* 0x000f2e0000004200 */
[C---:B------:R-:W-:Y:S01]  /*1a810*/  HMMA.16816.F32 R156, R140.reuse, R158, R16 ;  /* 0x0000009e8c9c723c */ /* 0x040fe20000001810 */
[----:B------:R-:W5:Y:S07]  /*1a820*/  LDSM.16.MT88.4 R16, [R224+0x4880] ;  /* 0x00488000e010783b */ /* 0x000f6e0000004200 */
[-C--:B------:R-:W-:Y:S01]  /*1a830*/  HMMA.16816.F32 R160, R140, R172.reuse, R20 ;  /* 0x000000ac8ca0723c */ /* 0x080fe20000001814 */
[----:B------:R-:W1:Y:S07]  /*1a840*/  LDSM.16.MT88.4 R20, [R223+0x4880] ;  /* 0x00488000df14783b */ /* 0x000e6e0000004200 */
[C---:B------:R-:W-:Y:S07]  /*1a850*/  HMMA.16816.F32 R164, R192.reuse, R172, R24 ;  /* 0x000000acc0a4723c */ /* 0x040fee0000001818 */
[----:B------:R-:W-:Y:S02]  /*1a860*/  MOV R25, R171 ;  /* 0x000000ab00197202 */ /* 0x000fe40000000f00 */
[----:B------:R-:W-:Y:S02]  /*1a870*/  MOV R24, R170 ;  /* 0x000000aa00187202 */ /* 0x000fe40000000f00 */
[-C--:B------:R-:W-:Y:S01]  /*1a880*/  HMMA.16816.F32 R168, R192, R174.reuse, R28 ;  /* 0x000000aec0a8723c */ /* 0x080fe2000000181c */
[----:B------:R-:W3:Y:S02]  /*1a890*/  LDL.LU R28, [R1+0x14] ;  /* 0x00001400011c7983 */ /* 0x000ee40000300800 */
[----:B------:R-:W-:Y:S02]  /*1a8a0*/  MOV R27, R181 ;  /* 0x000000b5001b7202 */ /* 0x000fe40000000f00 */
[----:B------:R-:W-:Y:S02]  /*1a8b0*/  MOV R26, R180 ;  /* 0x000000b4001a7202 */ /* 0x000fe40000000f00 */
[----:B------:R-:W-:Y:S01]  /*1a8c0*/  MOV R30, R178 ;  /* 0x000000b2001e7202 */ /* 0x000fe20000000f00 */
[C---:B------:R-:W-:Y:S01]  /*1a8d0*/  HMMA.16816.F32 R172, R140.reuse, R174, R32 ;  /* 0x000000ae8cac723c */ /* 0x040fe20000001820 */
[----:B------:R-:W3:Y:S03]  /*1a8e0*/  LDL.LU R35, [R1+0x10] ;  /* 0x0000100001237983 */ /* 0x000ee60000300800 */
[----:B------:R-:W-:Y:S02]  /*1a8f0*/  MOV R31, R177 ;  /* 0x000000b1001f7202 */ /* 0x000fe40000000f00 */
[----:B------:R-:W-:Y:S02]  /*1a900*/  MOV R29, R179 ;  /* 0x000000b3001d7202 */ /* 0x000fe40000000f00 */
[----:B------:R-:W-:Y:S02]  /*1a910*/  MOV R34, R176 ;  /* 0x000000b000227202 */ /* 0x000fe40000000f00 */
        /* <DEDUP_REMOVED lines=8> */
[-C--:B--2---:R-:W-:Y:S08]  /*1a9a0*/  HMMA.16816.F32 R68, R140, R8.reuse, R68 ;  /* 0x000000088c44723c */ /* 0x084ff00000001844 */
        /* <DEDUP_REMOVED lines=10> */
[C---:B------:R-:W-:Y:S08]  /*1aa50*/  HMMA.16816.F32 R112, R140.reuse, R18, R112 ;  /* 0x000000128c70723c */ /* 0x040ff00000001870 */
[-C--:B------:R-:W-:Y:S08]  /*1aa60*/  HMMA.16816.F32 R116, R140, R20.reuse, R116 ;  /* 0x000000148c74723c */ /* 0x080ff00000001874 */
[C---:B------:R-:W-:Y:S08]  /*1aa70*/  HMMA.16816.F32 R120, R192.reuse, R20, R120 ;  /* 0x00000014c078723c */ /* 0x040ff00000001878 */
[-C--:B------:R-:W-:Y:S08]  /*1aa80*/  HMMA.16816.F32 R124, R192, R22.reuse, R124 ;  /* 0x00000016c07c723c */ /* 0x080ff0000000187c */
[----:B------:R-:W-:Y:S04]  /*1aa90*/  HMMA.16816.F32 R128, R140, R22, R128 ;  /* 0x000000168c80723c */ /* 0x000fe80000001880 */
[----:B---3--:R-:W-:Y:S02]  /*1aaa0*/  FFMA.FTZ R4, R2, R28, R29 ;  /* 0x0000001c02047223 */ /* 0x008fe4000001001d */
[----:B------:R-:W-:Y:S02]  /*1aab0*/  FADD.FTZ R2, R30, R133 ;  /* 0x000000851e027221 */ /* 0x000fe40000010000 */
[----:B------:R-:W-:Y:S04]  /*1aac0*/  FADD.FTZ R4, R24, R4 ;  /* 0x0000000418047221 */ /* 0x000fe80000010000 */
[----:B------:R-:W-:Y:S02]  /*1aad0*/  FADD.FTZ R2, R25, R2 ;  /* 0x0000000219027221 */ /* 0x000fe40000010000 */
[----:B------:R-:W-:Y:S02]  /*1aae0*/  FFMA.FTZ R132, R132, R35, R34 ;  /* 0x0000002384847223 */ /* 0x000fe40000010022 */
        /* <DEDUP_REMOVED lines=51> */
.L_x_1269:
[----:B-1----:R-:W2:Y:S04]  /*1ae20*/  LDL R4, [R1+0x20] ;  /* 0x0000200001047983 */ /* 0x002ea80000100800 */
[----:B------:R-:W3:Y:S01]  /*1ae30*/  LDL R2, [R1+0x1c] ;  /* 0x00001c0001027983 */ /* 0x000ee20000100800 */
[----:B------:R-:W-:-:S02]  /*1ae40*/  IMAD.MOV.U32 R0, RZ, RZ, c[0x0][0x2c4] ;  /* 0x0000b100ff007624 */ /* 0x000fc400078e00ff */
[----:B------:R-:W-:-:S03]  /*1ae50*/  IMAD.MOV.U32 R5, RZ, RZ, c[0x0][0x32c] ;  /* 0x0000cb00ff057624 */ /* 0x000fc600078e00ff */
[----:B------:R-:W-:Y:S02]  /*1ae60*/  ISETP.NE.AND P0, PT, R0, 0x1, PT ;  /* 0x000000010000780c */ /* 0x000fe40003f05270 */
[----:B------:R-:W1:Y:S02]  /*1ae70*/  S2R R0, SR_CTAID.X ;  /* 0x0000000000007919 */ /* 0x000e640000002500 */
[----:B-1----:R-:W-:Y:S01]  /*1ae80*/  LEA R0, R0, 0x7f, 0x7 ;  /* 0x0000007f00007811 */ /* 0x002fe200078e38ff */
[----:B--2---:R-:W-:-:S08]  /*1ae90*/  IMAD.MOV.U32 R6, RZ, RZ, R4 ;  /* 0x000000ffff067224 */ /* 0x004fd000078e0004 */
[----:B------:R-:W-:Y:S01]  /*1aea0*/  @P0 IMAD.HI.U32 R4, R0, c[0x0][0x2c8], RZ ;  /* 0x0000b20000040a27 */ /* 0x000fe200078e00ff */
[----:B---3--:R-:W-:-:S04]  /*1aeb0*/  IADD3 R2, R2, 0x1, -R6 ;  /* 0x0000000102027810 */ /* 0x008fc80007ffe806 */
[----:B------:R-:W-:Y:S02]  /*1aec0*/  @P0 SHF.R.U32.HI R0, RZ, c[0x0][0x2cc], R4 ;  /* 0x0000b300ff000a19 */ /* 0x000fe40000011604 */
[----:B------:R-:W-:-:S03]  /*1aed0*/  ISETP.GE.AND P0, PT, R5, 0x1, PT ;  /* 0x000000010500780c */ /* 0x000fc60003f06270 */
[----:B------:R-:W-:-:S05]  /*1aee0*/  IMAD.IADD R0, R0, 0x1, R2 ;  /* 0x0000000100007824 */ /* 0x000fca00078e0202 */
[----:B------:R-:W-:-:S04]  /*1aef0*/  IADD3 R2, R0, -c[0x0][0x324], RZ ;  /* 0x8000c90000027a10 */ /* 0x000fc80007ffe0ff */
[----:B------:R1:W2:Y:S02]  /*1af00*/  R2UR UR6, R2 ;  /* 0x00000000020673c2 */ /* 0x0002a400000e0000 */
[----:B-12---:R-:W-:Y:S05]  /*1af10*/  @!P0 BRA `(.L_x_1287) ;  /* 0x0000017000008947 */ /* 0x006fea0003800000 */
        /* <DEDUP_REMOVED lines=13> */
.L_x_1288:
[----:B------:R-:W-:Y:S02]  /*1aff0*/  ULDC UR4, c[0x0][0x32c] ;  /* 0x0000cb0000047ab9 */ /* 0x000fe40000000800 */
[----:B------:R-:W-:-:S03]  /*1b000*/  UISETP.NE.AND UP0, UPT, UR4, 0x1, UPT ;  /* 0x000000010400788c */ /* 0x000fc6000bf05270 */
[----:B------:R-:W-:Y:S02]  /*1b010*/  ULDC.64 UR4, c[0x0][0x330] ;  /* 0x0000cc0000047ab9 */ /* 0x000fe40000000a00 */
[----:B------:R-:W-:-:S07]  /*1b020*/  UIMAD.WIDE.U32 UR12, UR10, UR4, URZ ;  /* 0x000000040a0c72a5 */ /* 0x000fce000f8e003f */
[----:B------:R-:W-:Y:S02]  /*1b030*/  @UP0 UMOV UR11, UR13 ;  /* 0x0000000d000b0c82 */ /* 0x000fe40008000000 */
[----:B------:R-:W-:Y:S02]  /*1b040*/  @UP0 USHF.R.U32.HI UR10, URZ, UR5, UR11 ;  /* 0x000000053f0a0299 */ /* 0x000fe4000801160b */
.L_x_1289:
[----:B------:R-:W-:Y:S02]  /*1b050*/  ULDC UR4, c[0x0][0x32c] ;  /* 0x0000cb0000047ab9 */ /* 0x000fe40000000800 */
[----:B------:R-:W-:-:S04]  /*1b060*/  UIMAD UR4, UR10, UR4, URZ ;  /* 0x000000040a0472a4 */ /* 0x000fc8000f8e023f */
[----:B------:R-:W-:-:S04]  /*1b070*/  UISETP.LT.AND UP0, UPT, UR6, UR4, UPT ;  /* 0x000000040600728c */ /* 0x000fc8000bf01270 */
[----:B------:R-:W-:-:S04]  /*1b080*/  USEL UR6, UR6, UR4, !UP0 ;  /* 0x0000000406067287 */ /* 0x000fc8000c000000 */
.L_x_1287:
        /* <DEDUP_REMOVED lines=10> */
[----:B------:R-:W-:Y:S01]  /*1b130*/  MOV R2, R137 ;  /* 0x0000008900027202 */ /* 0x000fe20000000f00 */
[----:B------:R-:W-:Y:S01]  /*1b140*/  IMAD.MOV.U32 R240, RZ, RZ, R238 ;  /* 0x000000fffff07224 */ /* 0x000fe200078e00ee */
[----:B------:R-:W-:Y:S02]  /*1b150*/  MOV R138, R135 ;  /* 0x00000087008a7202 */ /* 0x000fe40000000f00 */
.L_x_1291:
[----:B--2---:R-:W2:Y:S01]  /*1b160*/  LDL R0, [R1+0x24] ;  /* 0x0000240001007983 */ /* 0x004ea20000100800 */
[----:B------:R-:W-:Y:S04]  /*1b170*/  DEPBAR.LE SB0, 0x0 ;  /* 0x000080000000791a */ /* 0x000fe80000000000 */
[----:B------:R-:W3:Y:S06]  /*1b180*/  LDL.64 R204, [R1+0x38] ;  /* 0x0000380001cc7983 */ /* 0x000eec0000100a00 */
[----:B------:R-:W-:Y:S01]  /*1b190*/  BAR.SYNC.DEFER_BLOCKING 0x0 ;  /* 0x0000000000007b1d */ /* 0x000fe20000010000 */
[C---:B------:R-:W-:Y:S02]  /*1b1a0*/  ISETP.LT.AND P0, PT, R240.reuse, UR7, PT ;  /* 0x00000007f0007c0c */ /* 0x040fe4000bf01270 */
[C---:B------:R-:W-:Y:S11]  /*1b1b0*/  IADD3 R238, R240.reuse, -0x1, RZ ;  /* 0xfffffffff0ee7810 */ /* 0x040ff60007ffe0ff */
[----:B------:R-:W-:Y:S01]  /*1b1c0*/  @!P0 IMAD.WIDE.U32 R136, R240, c[0x0][0x208], RZ ;  /* 0x00008200f0888a25 */ /* 0x000fe200078e00ff */
[----:B-----5:R-:W-:Y:S08]  /*1b1d0*/  LDSM.16.M88.4 R48, [R227+0x8080] ;  /* 0x00808000e330783b */ /* 0x020ff00000000200 */
[----:B------:R-:W3:Y:S06]  /*1b1e0*/  LDL.64 R134, [R1+0x50] ;  /* 0x0000500001867983 */ /* 0x000eec0000100a00 */
[----:B------:R-:W1:Y:S08]  /*1b1f0*/  LDSM.16.M88.4 R16, [R220+0x5080] ;  /* 0x00508000dc10783b */ /* 0x000e700000000200 */
[----:B------:R-:W4:Y:S08]  /*1b200*/  LDSM.16.M88.4 R44, [R227+0xa080] ;  /* 0x00a08000e32c783b */ /* 0x000f300000000200 */
[----:B------:R-:W4:Y:S08]  /*1b210*/  LDSM.16.M88.4 R32, [R220+0x5880] ;  /* 0x00588000dc20783b */ /* 0x000f300000000200 */
[----:B------:R-:W4:Y:S08]  /*1b220*/  LDSM.16.M88.4 R140, [R220+0x6080] ;  /* 0x00608000dc8c783b */ /* 0x000f300000000200 */
[----:B------:R-:W-:Y:S01]  /*1b230*/  LDSM.16.M88.4 R192, [R229+0x8080] ;  /* 0x00808000e5c0783b */ /* 0x000fe20000000200 */
[-C--:B-1----:R-:W-:Y:S07]  /*1b240*/  HMMA.16816.F32 R4, R48, R16.reuse, RZ ;  /* 0x000000103004723c */ /* 0x082fee00000018ff */
[----:B------:R-:W1:Y:S01]  /*1b250*/  LDSM.16.M88.4 R196, [R231] ;  /* 0x00000000e7c4783b */ /* 0x000e620000000200 */
[C---:B----4-:R-:W-:Y:S07]  /*1b260*/  HMMA.16816.F32 R8, R44.reuse, R16, RZ ;  /* 0x000000102c08723c */ /* 0x050fee00000018ff */
[----:B------:R-:W4:Y:S01]  /*1b270*/  LDSM.16.M88.4 R200, [R229+0xa080] ;  /* 0x00a08000e5c8783b */ /* 0x000f220000000200 */
[-C--:B------:R-:W-:Y:S08]  /*1b280*/  HMMA.16816.F32 R12, R44, R18.reuse, RZ ;  /* 0x000000122c0c723c */ /* 0x080ff000000018ff */
        /* <DEDUP_REMOVED lines=53> */
[----:B------:R-:W-:Y:S07]  /*1b5e0*/  ISETP.GT.AND P0, PT, R240, UR7, PT ;  /* 0x00000007f0007c0c */ /* 0x000fee000bf04270 */
[----:B------:R-:W-:Y:S08]  /*1b5f0*/  LDSM.16.M88.4 R208, [R226+0x5080] ;  /* 0x00508000e2d0783b */ /* 0x000ff00000000200 */
[----:B------:R-:W-:Y:S08]  /*1b600*/  LDSM.16.M88.4 R212, [R228+0xa080] ;  /* 0x00a08000e4d4783b */ /* 0x000ff00000000200 */
[----:B------:R-:W-:Y:S08]  /*1b610*/  LDSM.16.M88.4 R216, [R226+0x5880] ;  /* 0x00588000e2d8783b */ /* 0x000ff00000000200 */
[----:B--2---:R-:W2:Y:S08]  /*1b620*/  LDSM.16.M88.4 R204, [R228+0x8080] ;  /* 0x00808000e4cc783b */ /* 0x004eb00000000200 */
[----:B------:R-:W0:Y:S08]  /*1b630*/  LDGDEPBAR ;  /* 0x00000000000079af */ /* 0x000e300000000000 */
[----:B------:R-:W4:Y:S08]  /*1b640*/  LDSM.16.M88.4 R140, [R226+0x6080] ;  /* 0x00608000e28c783b */ /* 0x000f300000000200 */
[----:B------:R-:W-:Y:S08]  /*1b650*/  LDSM.16.M88.4 R192, [R230+0x8080] ;  /* 0x00808000e6c0783b */ /* 0x000ff00000000200 */
[----:B------:R-:W1:Y:S01]  /*1b660*/  LDSM.16.M88.4 R196, [R225] ;  /* 0x00000000e1c4783b */ /* 0x000e620000000200 */
        /* <DEDUP_REMOVED lines=11> */
[-C--:B----4-:R-:W-:Y:S08]  /*1b720*/  HMMA.16816.F32 R36, R204, R140.reuse, R36 ;  /* 0x0000008ccc24723c */ /* 0x090ff00000001824 */
[C---:B------:R-:W-:Y:S08]  /*1b730*/  HMMA.16816.F32 R40, R212.reuse, R140, R40 ;  /* 0x0000008cd428723c */ /* 0x040ff00000001828 */
[-C--:B------:R-:W-:Y:S01]  /*1b740*/  HMMA.16816.F32 R44, R212, R142.reuse, R44 ;  /* 0x0000008ed42c723c */ /* 0x080fe2000000182c */
[----:B------:R-:W-:Y:S07]  /*1b750*/  LDSM.16.M88.4 R212, [R220+0x7080] ;  /* 0x00708000dcd4783b */ /* 0x000fee0000000200 */
[----:B------:R-:W-:Y:S01]  /*1b760*/  HMMA.16816.F32 R48, R204, R142, R48 ;  /* 0x0000008ecc30723c */ /* 0x000fe20000001830 */
[----:B------:R-:W-:Y:S07]  /*1b770*/  LDSM.16.M88.4 R140, [R227+0xc080] ;  /* 0x00c08000e38c783b */ /* 0x000fee0000000200 */
[-C--:B-1----:R-:W-:Y:S01]  /*1b780*/  HMMA.16816.F32 R4, R192, R196.reuse, R4 ;  /* 0x000000c4c004723c */ /* 0x082fe20000001804 */
[----:B------:R-:W-:Y:S07]  /*1b790*/  LDSM.16.M88.4 R204, [R227+0xe080] ;  /* 0x00e08000e3cc783b */ /* 0x000fee0000000200 */
[C---:B--2---:R-:W-:Y:S08]  /*1b7a0*/  HMMA.16816.F32 R8, R200.reuse, R196, R8 ;  /* 0x000000c4c808723c */ /* 0x044ff00000001808 */
        /* <DEDUP_REMOVED lines=13> */
[----:B------:R-:W-:Y:S07]  /*1b880*/  LDSM.16.M88.4 R192, [R229+0xc080] ;  /* 0x00c08000e5c0783b */ /* 0x000fee0000000200 */
[-C--:B-1----:R-:W-:Y:S01]  /*1b890*/  HMMA.16816.F32 R4, R140, R196.reuse, R4 ;  /* 0x000000c48c04723c */ /* 0x082fe20000001804 */
[----:B------:R-:W-:Y:S07]  /*1b8a0*/  LDSM.16.M88.4 R216, [R234] ;  /* 0x00000000ead8783b */ /* 0x000fee0000000200 */
        /* <DEDUP_REMOVED lines=9> */
[-C--:B--2---:R-:W-:Y:S08]  /*1b940*/  HMMA.16816.F32 R36, R140, R208.reuse, R36 ;  /* 0x000000d08c24723c */ /* 0x084ff00000001824 */
[C---:B------:R-:W-:Y:S08]  /*1b950*/  HMMA.16816.F32 R40, R204.reuse, R208, R40 ;  /* 0x000000d0cc28723c */ /* 0x040ff00000001828 */
[-C--:B------:R-:W-:Y:S01]  /*1b960*/  HMMA.16816.F32 R44, R204, R210.reuse, R44 ;  /* 0x000000d2cc2c723c */ /* 0x080fe2000000182c */
[----:B------:R-:W-:Y:S07]  /*1b970*/  LDSM.16.M88.4 R204, [R228+0xe080] ;  /* 0x00e08000e4cc783b */ /* 0x000fee0000000200 */
[----:B------:R-:W-:Y:S01]  /*1b980*/  HMMA.16816.F32 R48, R140, R210, R48 ;  /* 0x000000d28c30723c */ /* 0x000fe20000001830 */
[----:B------:R-:W-:Y:S07]  /*1b990*/  LDSM.16.M88.4 R140, [R228+0xc080] ;  /* 0x00c08000e48c783b */ /* 0x000fee0000000200 */
[-C--:B-1----:R-:W-:Y:S01]  /*1b9a0*/  HMMA.16816.F32 R4, R192, R196.reuse, R4 ;  /* 0x000000c4c004723c */ /* 0x082fe20000001804 */
        /* <DEDUP_REMOVED lines=27> */
[-C--:B------:R-:W-:Y:S01]  /*1bb60*/  HMMA.16816.F32 R44, R204, R210.reuse, R44 ;  /* 0x000000d2cc2c723c */ /* 0x080fe2000000182c */
[----:B------:R-:W2:Y:S07]  /*1bb70*/  LDL.64 R206, [R1+0x40] ;  /* 0x0000400001ce7983 */ /* 0x000eae0000100a00 */
        /* <DEDUP_REMOVED lines=24> */
[----:B------:R1:W-:Y:S01]  /*1bd00*/  MUFU.TANH R197, R7 ;  /* 0x0000000700c57308 */ /* 0x0003e20000002400 */
[----:B------:R-:W-:Y:S01]  /*1bd10*/  FMUL.FTZ R15, R15, c[0x0][0x320] ;  /* 0x0000c8000f0f7a20 */ /* 0x000fe20000410000 */
[----:B----4-:R-:W-:Y:S08]  /*1bd20*/  FMNMX.FTZ R137, R143, R137, !PT ;  /* 0x000000898f897209 */ /* 0x010ff00007810000 */
[----:B------:R-:W4:Y:S10]  /*1bd30*/  MUFU.TANH R200, R8 ;  /* 0x0000000800c87308 */ /* 0x000f340000002400 */
[----:B------:R-:W3:Y:S01]  /*1bd40*/  MUFU.TANH R199, R9 ;  /* 0x0000000900c77308 */ /* 0x000ee20000002400 */
[----:B-1----:R-:W1:Y:S09]  /*1bd50*/  LDSM.16.M88.4 R4, [R225+0x2000] ;  /* 0x00200000e104783b */ /* 0x002e720000000200 */
[----:B------:R-:W-:Y:S01]  /*1bd60*/  MUFU.TANH R201, R10 ;  /* 0x0000000a00c97308 */ /* 0x000fe20000002400 */
[----:B----4-:R-:W-:Y:S09]  /*1bd70*/  FMNMX.FTZ R0, R200, R138, !PT ;  /* 0x0000008ac8007209 */ /* 0x010ff20007810000 */
[----:B------:R4:W-:Y:S01]  /*1bd80*/  MUFU.TANH R202, R11 ;  /* 0x0000000b00ca7308 */ /* 0x0009e20000002400 */
[----:B---3--:R-:W-:Y:S09]  /*1bd90*/  FMNMX.FTZ R0, R199, R0, !PT ;  /* 0x00000000c7007209 */ /* 0x008ff20007810000 */
[----:B------:R-:W3:Y:S10]  /*1bda0*/  MUFU.TANH R16, R16 ;  /* 0x0000001000107308 */ /* 0x000ef40000002400 */
[----:B------:R-:W3:Y:S01]  /*1bdb0*/  MUFU.TANH R17, R17 ;  /* 0x0000001100117308 */ /* 0x000ee20000002400 */
[----:B----4-:R-:W4:Y:S01]  /*1bdc0*/  LDSM.16.M88.4 R8, [R225+0x2800] ;  /* 0x00280000e108783b */ /* 0x010f220000000200 */
        /* <DEDUP_REMOVED lines=8> */
[----:B------:R-:W-:Y:S05]  /*1be50*/  FMNMX.FTZ R137, R17, R137, !PT ;  /* 0x0000008911897209 */ /* 0x000fea0007810000 */
[C---:B------:R-:W-:Y:S01]  /*1be60*/  HMMA.16816.F32 R32, R192.reuse, R6, R32 ;  /* 0x00000006c020723c */ /* 0x040fe20000001820 */
[----:B------:R-:W-:Y:S03]  /*1be70*/  MUFU.TANH R18, R18 ;  /* 0x0000001200127308 */ /* 0x000fe60000002400 */
[----:B------:R-:W-:Y:S01]  /*1be80*/  FMUL.FTZ R20, R20, c[0x0][0x320] ;  /* 0x0000c80014147a20 */ /* 0x000fe20000410000 */
[----:B-1----:R-:W-:Y:S01]  /*1be90*/  FMNMX.FTZ R0, R12, R0, !PT ;  /* 0x000000000c007209 */ /* 0x002fe20007810000 */
[----:B------:R-:W-:Y:S02]  /*1bea0*/  FMUL.FTZ R21, R21, c[0x0][0x320] ;  /* 0x0000c80015157a20 */ /* 0x000fe40000410000 */
[----:B------:R-:W-:Y:S03]  /*1beb0*/  FMUL.FTZ R22, R22, c[0x0][0x320] ;  /* 0x0000c80016167a20 */ /* 0x000fe60000410000 */
[----:B------:R-:W1:Y:S01]  /*1bec0*/  MUFU.TANH R210, R20 ;  /* 0x0000001400d27308 */ /* 0x000e620000002400 */
[----:B------:R-:W-:Y:S02]  /*1bed0*/  FMUL.FTZ R23, R23, c[0x0][0x320] ;  /* 0x0000c80017177a20 */ /* 0x000fe40000410000 */
[----:B------:R-:W-:Y:S01]  /*1bee0*/  FMUL.FTZ R24, R24, c[0x0][0x320] ;  /* 0x0000c80018187a20 */ /* 0x000fe20000410000 */
[-C--:B----4-:R-:W-:Y:S03]  /*1bef0*/  HMMA.16816.F32 R36, R192, R8.reuse, R36 ;  /* 0x00000008c024723c */ /* 0x090fe60000001824 */
[----:B---3--:R-:W-:Y:S01]  /*1bf00*/  FMNMX.FTZ R0, R13, R0, !PT ;  /* 0x000000000d007209 */ /* 0x008fe20007810000 */
[----:B------:R-:W-:Y:S02]  /*1bf10*/  FMUL.FTZ R25, R25, c[0x0][0x320] ;  /* 0x0000c80019197a20 */ /* 0x000fe40000410000 */
[----:B------:R-:W3:Y:S01]  /*1bf20*/  MUFU.TANH R242, R24 ;  /* 0x0000001800f27308 */ /* 0x000ee20000002400 */
[----:B------:R-:W-:Y:S01]  /*1bf30*/  FMUL.FTZ R28, R28, c[0x0][0x320] ;  /* 0x0000c8001c1c7a20 */ /* 0x000fe20000410000 */
[C---:B------:R-:W-:Y:S01]  /*1bf40*/  HMMA.16816.F32 R40, R216.reuse, R8, R40 ;  /* 0x00000008d828723c */ /* 0x040fe20000001828 */
[----:B------:R-:W4:Y:S03]  /*1bf50*/  LDL.64 R8, [R1+0x48] ;  /* 0x0000480001087983 */ /* 0x000f260000100a00 */
[----:B------:R-:W-:Y:S02]  /*1bf60*/  FMUL.FTZ R33, R33, c[0x0][0x320] ;  /* 0x0000c80021217a20 */ /* 0x000fe40000410000 */
[----:B------:R-:W-:Y:S02]  /*1bf70*/  FMUL.FTZ R29, R29, c[0x0][0x320] ;  /* 0x0000c8001d1d7a20 */ /* 0x000fe40000410000 */
[----:B------:R-:W3:Y:S01]  /*1bf80*/  MUFU.TANH R205, R21 ;  /* 0x0000001500cd7308 */ /* 0x000ee20000002400 */
[-C--:B------:R-:W-:Y:S03]  /*1bf90*/  HMMA.16816.F32 R44, R216, R10.reuse, R44 ;  /* 0x0000000ad82c723c */ /* 0x080fe6000000182c */
[----:B------:R-:W-:Y:S01]  /*1bfa0*/  FMUL.FTZ R32, R32, c[0x0][0x320] ;  /* 0x0000c80020207a20 */ /* 0x000fe20000410000 */
[----:B-1----:R-:W-:Y:S01]  /*1bfb0*/  FMNMX.FTZ R137, R210, R137, !PT ;  /* 0x00000089d2897209 */ /* 0x002fe20007810000 */
[----:B------:R-:W-:Y:S02]  /*1bfc0*/  FMUL.FTZ R26, R26, c[0x0][0x320] ;  /* 0x0000c8001a1a7a20 */ /* 0x000fe40000410000 */
[----:B------:R-:W-:Y:S01]  /*1bfd0*/  FMUL.FTZ R38, R38, c[0x0][0x320] ;  /* 0x0000c80026267a20 */ /* 0x000fe20000410000 */
[----:B------:R-:W-:Y:S01]  /*1bfe0*/  HMMA.16816.F32 R48, R192, R10, R48 ;  /* 0x0000000ac030723c */ /* 0x000fe20000001830 */
[----:B------:R-:W1:Y:S03]  /*1bff0*/  MUFU.TANH R203, R32 ;  /* 0x0000002000cb7308 */ /* 0x000e660000002400 */
[----:B------:R-:W-:Y:S01]  /*1c000*/  FMUL.FTZ R36, R36, c[0x0][0x320] ;  /* 0x0000c80024247a20 */ /* 0x000fe20000410000 */
[----:B---3--:R-:W-:Y:S01]  /*1c010*/  FMNMX.FTZ R0, R242, R0, !PT ;  /* 0x00000000f2007209 */ /* 0x008fe20007810000 */
[----:B------:R-:W-:Y:S02]  /*1c020*/  FMUL.FTZ R39, R39, c[0x0][0x320] ;  /* 0x0000c80027277a20 */ /* 0x000fe40000410000 */
[----:B------:R-:W-:Y:S03]  /*1c030*/  FMUL.FTZ R37, R37, c[0x0][0x320] ;  /* 0x0000c80025257a20 */ /* 0x000fe60000410000 */
[----:B------:R-:W3:Y:S01]  /*1c040*/  MUFU.TANH R204, R33 ;  /* 0x0000002100cc7308 */ /* 0x000ee20000002400 */
[----:B------:R-:W-:Y:S02]  /*1c050*/  FMUL.FTZ R42, R42, c[0x0][0x320] ;  /* 0x0000c8002a2a7a20 */ /* 0x000fe40000410000 */
[----:B------:R-:W-:Y:S01]  /*1c060*/  FMUL.FTZ R40, R40, c[0x0][0x320] ;  /* 0x0000c80028287a20 */ /* 0x000fe20000410000 */
[----:B------:R-:W-:Y:S01]  /*1c070*/  FMNMX.FTZ R137, R205, R137, !PT ;  /* 0x00000089cd897209 */ /* 0x000fe20007810000 */
        /* <DEDUP_REMOVED lines=19> */
[----:B------:R-:W-:Y:S04]  /*1c1b0*/  MOV R218, R133 ;  /* 0x0000008500da7202 */ /* 0x000fe80000000f00 */
[----:B------:R-:W-:Y:S04]  /*1c1c0*/  FMNMX.FTZ R137, R218, R137, !PT ;  /* 0x00000089da897209 */ /* 0x000fe80007810000 */
[----:B------:R-:W3:Y:S01]  /*1c1d0*/  MUFU.TANH R247, R37 ;  /* 0x0000002500f77308 */ /* 0x000ee20000002400 */
[----:B-1----:R-:W-:Y:S09]  /*1c1e0*/  FMNMX.FTZ R0, R243, R0, !PT ;  /* 0x00000000f3007209 */ /* 0x002ff20007810000 */
[----:B------:R-:W1:Y:S01]  /*1c1f0*/  MUFU.TANH R244, R29 ;  /* 0x0000001d00f47308 */ /* 0x000e620000002400 */
[----:B---3--:R-:W-:Y:S02]  /*1c200*/  MOV R219, R3 ;  /* 0x0000000300db7202 */ /* 0x008fe40000000f00 */
[----:B------:R-:W-:Y:S02]  /*1c210*/  FMNMX.FTZ R3, R198, R132, !PT ;  /* 0x00000084c6037209 */ /* 0x000fe40007810000 */
[----:B------:R-:W-:Y:S05]  /*1c220*/  FMNMX.FTZ R0, R219, R0, !PT ;  /* 0x00000000db007209 */ /* 0x000fea0007810000 */
[----:B------:R-:W3:Y:S01]  /*1c230*/  MUFU.TANH R245, R48 ;  /* 0x0000003000f57308 */ /* 0x000ee20000002400 */
[----:B------:R-:W-:Y:S02]  /*1c240*/  FMNMX.FTZ R3, R197, R3, !PT ;  /* 0x00000003c5037209 */ /* 0x000fe40007810000 */
[----:B------:R-:W-:Y:S02]  /*1c250*/  FMNMX.FTZ R137, R247, R137, !PT ;  /* 0x00000089f7897209 */ /* 0x000fe40007810000 */
[----:B------:R-:W-:Y:S02]  /*1c260*/  FMNMX.FTZ R3, R18, R3, !PT ;  /* 0x0000000312037209 */ /* 0x000fe40007810000 */
[----:B------:R-:W-:Y:S03]  /*1c270*/  MOV R37, c[0x0][0x1e0] ;  /* 0x0000780000257a02 */ /* 0x000fe60000000f00 */
[----:B------:R-:W2:Y:S01]  /*1c280*/  MUFU.TANH R28, R40 ;  /* 0x00000028001c7308 */ /* 0x000ea20000002400 */
[----:B-1----:R-:W-:Y:S09]  /*1c290*/  FMNMX.FTZ R0, R244, R0, !PT ;  /* 0x00000000f4007209 */ /* 0x002ff20007810000 */
[----:B------:R-:W1:Y:S01]  /*1c2a0*/  MUFU.TANH R29, R49 ;  /* 0x00000031001d7308 */ /* 0x000e620000002400 */
[----:B---3--:R-:W-:Y:S02]  /*1c2b0*/  FMNMX.FTZ R137, R245, R137, !PT ;  /* 0x00000089f5897209 */ /* 0x008fe40007810000 */
[----:B--2---:R-:W-:Y:S07]  /*1c2c0*/  MOV R206, 0x5 ;  /* 0x0000000500ce7802 */ /* 0x004fee0000000f00 */
[----:B------:R-:W-:Y:S01]  /*1c2d0*/  MUFU.TANH R214, R35 ;  /* 0x0000002300d67308 */ /* 0x000fe20000002400 */
[----:B------:R-:W-:Y:S02]  /*1c2e0*/  @P0 SHF.L.U64.HI R10, R37, R206, c[0x0][0x1e4] ;  /* 0x00007900250a0619 */ /* 0x000fe400000102ce */
[----:B------:R-:W-:Y:S07]  /*1c2f0*/  FMNMX.FTZ R0, R28, R0, !PT ;  /* 0x000000001c007209 */ /* 0x000fee0007810000 */
[----:B------:R-:W2:Y:S01]  /*1c300*/  MUFU.TANH R35, R41 ;  /* 0x0000002900237308 */ /* 0x000ea20000002400 */
[----:B-1----:R-:W-:Y:S05]  /*1c310*/  FMNMX.FTZ R137, R29, R137, !PT ;  /* 0x000000891d897209 */ /* 0x002fea0007810000 */
[----:B------:R-:W1:Y:S04]  /*1c320*/  SHFL.BFLY PT, R4, R137, 0x2, 0x1f ;  /* 0x0c401f0089047f89 */ /* 0x000e6800000e0000 */
[----:B------:R-:W-:Y:S10]  /*1c330*/  MUFU.TANH R213, R34 ;  /* 0x0000002200d57308 */ /* 0x000ff40000002400 */
[----:B------:R-:W3:Y:S01]  /*1c340*/  MUFU.TANH R34, R44 ;  /* 0x0000002c00227308 */ /* 0x000ee20000002400 */
[----:B--2---:R-:W-:Y:S09]  /*1c350*/  FMNMX.FTZ R0, R35, R0, !PT ;  /* 0x0000000023007209 */ /* 0x004ff20007810000 */
[----:B------:R-:W2:Y:S01]  /*1c360*/  MUFU.TANH R19, R19 ;  /* 0x0000001300137308 */ /* 0x000ea20000002400 */
[----:B-1----:R-:W-:Y:S02]  /*1c370*/  FMNMX.FTZ R137, R137, R4, !PT ;  /* 0x0000000489897209 */ /* 0x002fe40007810000 */
[----:B------:R-:W-:Y:S03]  /*1c380*/  FMNMX.FTZ R4, R201, R139, !PT ;  /* 0x0000008bc9047209 */ /* 0x000fe60007810000 */
[----:B------:R-:W1:Y:S01]  /*1c390*/  SHFL.BFLY PT, R6, R137, 0x1, 0x1f ;  /* 0x0c201f0089067f89 */ /* 0x000e6200000e0000 */
[----:B------:R-:W-:Y:S03]  /*1c3a0*/  FMNMX.FTZ R4, R202, R4, !PT ;  /* 0x00000004ca047209 */ /* 0x000fe60007810000 */
[----:B------:R-:W1:Y:S01]  /*1c3b0*/  MUFU.TANH R32, R45 ;  /* 0x0000002d00207308 */ /* 0x000e620000002400 */
[----:B---3--:R-:W-:Y:S09]  /*1c3c0*/  FMNMX.FTZ R0, R34, R0, !PT ;  /* 0x0000000022007209 */ /* 0x008ff20007810000 */
[----:B------:R-:W3:Y:S01]  /*1c3d0*/  MUFU.TANH R241, R22 ;  /* 0x0000001600f17308 */ /* 0x000ee20000002400 */
[----:B--2---:R-:W-:Y:S09]  /*1c3e0*/  FMNMX.FTZ R3, R19, R3, !PT ;  /* 0x0000000313037209 */ /* 0x004ff20007810000 */
[----:B------:R-:W2:Y:S01]  /*1c3f0*/  MUFU.TANH R215, R23 ;  /* 0x0000001700d77308 */ /* 0x000ea20000002400 */
[----:B-1----:R-:W-:Y:S01]  /*1c400*/  FMNMX.FTZ R137, R137, R6, !PT ;  /* 0x0000000689897209 */ /* 0x002fe20007810000 */
[----:B------:R-:W-:Y:S01]  /*1c410*/  @P0 IMAD.WIDE.U32 R6, R238, c[0x0][0x1e0], RZ ;  /* 0x00007800ee060a25 */ /* 0x000fe200078e00ff */
[----:B------:R-:W-:Y:S03]  /*1c420*/  FMNMX.FTZ R0, R32, R0, !PT ;  /* 0x0000000020007209 */ /* 0x000fe60007810000 */
[----:B------:R-:W-:Y:S02]  /*1c430*/  FMUL.FTZ R142, R137, c[0x0][0x2d0] ;  /* 0x0000b400898e7a20 */ /* 0x000fe40000410000 */
[----:B------:R-:W1:Y:S02]  /*1c440*/  SHFL.BFLY PT, R135, R0, 0x2, 0x1f ;  /* 0x0c401f0000877f89 */ /* 0x000e6400000e0000 */
[----:B------:R-:W1:Y:S01]  /*1c450*/  MUFU.TANH R33, R38 ;  /* 0x0000002600217308 */ /* 0x000e620000002400 */
[----:B---3--:R-:W-:Y:S09]  /*1c460*/  FMNMX.FTZ R3, R241, R3, !PT ;  /* 0x00000003f1037209 */ /* 0x008ff20007810000 */
[----:B------:R-:W3:Y:S01]  /*1c470*/  MUFU.TANH R21, R39 ;  /* 0x0000002700157308 */ /* 0x000ee20000002400 */
[----:B--2---:R-:W-:Y:S04]  /*1c480*/  FMNMX.FTZ R3, R215, R3, !PT ;  /* 0x00000003d7037209 */ /* 0x004fe80007810000 */
[----:B------:R-:W-:Y:S05]  /*1c490*/  FMNMX.FTZ R3, R213, R3, !PT ;  /* 0x00000003d5037209 */ /* 0x000fea0007810000 */
[----:B------:R-:W2:Y:S01]  /*1c4a0*/  MUFU.TANH R14, R14 ;  /* 0x0000000e000e7308 */ /* 0x000ea20000002400 */
[----:B------:R-:W-:Y:S02]  /*1c4b0*/  FMNMX.FTZ R3, R214, R3, !PT ;  /* 0x00000003d6037209 */ /* 0x000fe40007810000 */
[----:B-1----:R-:W-:Y:S02]  /*1c4c0*/  FMNMX.FTZ R135, R0, R135, !PT ;  /* 0x0000008700877209 */ /* 0x002fe40007810000 */
[----:B------:R-:W-:Y:S05]  /*1c4d0*/  FMNMX.FTZ R3, R33, R3, !PT ;  /* 0x0000000321037209 */ /* 0x000fea0007810000 */
[----:B------:R-:W1:Y:S01]  /*1c4e0*/  MUFU.TANH R20, R50 ;  /* 0x0000003200147308 */ /* 0x000e620000002400 */
[----:B---3--:R-:W-:Y:S09]  /*1c4f0*/  FMNMX.FTZ R3, R21, R3, !PT ;  /* 0x0000000315037209 */ /* 0x008ff20007810000 */
[----:B------:R-:W3:Y:S01]  /*1c500*/  MUFU.TANH R15, R15 ;  /* 0x0000000f000f7308 */ /* 0x000ee20000002400 */
[----:B--2---:R-:W-:Y:S09]  /*1c510*/  FMNMX.FTZ R4, R14, R4, !PT ;  /* 0x000000040e047209 */ /* 0x004ff20007810000 */
[----:B------:R-:W2:Y:S01]  /*1c520*/  MUFU.TANH R246, R51 ;  /* 0x0000003300f67308 */ /* 0x000ea20000002400 */
[----:B-1----:R-:W-:Y:S09]  /*1c530*/  FMNMX.FTZ R3, R20, R3, !PT ;  /* 0x0000000314037209 */ /* 0x002ff20007810000 */
[----:B------:R-:W1:Y:S01]  /*1c540*/  MUFU.TANH R211, R26 ;  /* 0x0000001a00d37308 */ /* 0x000e620000002400 */
[----:B---3--:R-:W-:Y:S09]  /*1c550*/  FMNMX.FTZ R0, R15, R4, !PT ;  /* 0x000000040f007209 */ /* 0x008ff20007810000 */
[----:B------:R-:W3:Y:S01]  /*1c560*/  MUFU.TANH R195, R27 ;  /* 0x0000001b00c37308 */ /* 0x000ee20000002400 */
[----:B--2---:R-:W-:Y:S05]  /*1c570*/  FMNMX.FTZ R3, R246, R3, !PT ;  /* 0x00000003f6037209 */ /* 0x004fea0007810000 */
[----:B------:R-:W2:Y:S04]  /*1c580*/  SHFL.BFLY PT, R5, R3, 0x2, 0x1f ;  /* 0x0c401f0003057f89 */ /* 0x000ea800000e0000 */
[----:B------:R-:W4:Y:S01]  /*1c590*/  MUFU.TANH R212, R30 ;  /* 0x0000001e00d47308 */ /* 0x000f220000002400 */
[----:B-1----:R-:W-:Y:S01]  /*1c5a0*/  FMNMX.FTZ R4, R211, R0, !PT ;  /* 0x00000000d3047209 */ /* 0x002fe20007810000 */
[----:B------:R-:W-:Y:S08]  /*1c5b0*/  FMUL.FTZ R0, R47, c[0x0][0x320] ;  /* 0x0000c8002f007a20 */ /* 0x000ff00000410000 */
[----:B------:R1:W-:Y:S01]  /*1c5c0*/  MUFU.TANH R141, R0 ;  /* 0x00000000008d7308 */ /* 0x0003e20000002400 */
[----:B---3--:R-:W-:Y:S09]  /*1c5d0*/  FMNMX.FTZ R4, R195, R4, !PT ;  /* 0x00000004c3047209 */ /* 0x008ff20007810000 */
[----:B------:R-:W3:Y:S01]  /*1c5e0*/  MUFU.TANH R216, R31 ;  /* 0x0000001f00d87308 */ /* 0x000ee20000002400 */
[----:B--2---:R-:W-:Y:S02]  /*1c5f0*/  FMNMX.FTZ R3, R3, R5, !PT ;  /* 0x0000000503037209 */ /* 0x004fe40007810000 */
[----:B----4-:R-:W-:Y:S01]  /*1c600*/  FMNMX.FTZ R4, R212, R4, !PT ;  /* 0x00000004d4047209 */ /* 0x010fe20007810000 */
[----:B------:R-:W2:Y:S06]  /*1c610*/  SHFL.BFLY PT, R5, R135, 0x1, 0x1f ;  /* 0x0c201f0087057f89 */ /* 0x000eac00000e0000 */
[----:B------:R-:W4:Y:S01]  /*1c620*/  MUFU.TANH R22, R42 ;  /* 0x0000002a00167308 */ /* 0x000f220000002400 */
[----:B-1----:R-:W-:Y:S01]  /*1c630*/  FADD.FTZ R0, -R137, R2 ;  /* 0x0000000289007221 */ /* 0x002fe20000010100 */
[----:B------:R-:W1:Y:S03]  /*1c640*/  SHFL.BFLY PT, R136, R3, 0x1, 0x1f ;  /* 0x0c201f0003887f89 */ /* 0x000e6600000e0000 */
[----:B------:R-:W-:Y:S05]  /*1c650*/  FMUL.FTZ R0, R0, c[0x0][0x2d0] ;  /* 0x0000b40000007a20 */ /* 0x000fea0000410000 */
[----:B------:R-:W1:Y:S01]  /*1c660*/  MUFU.TANH R25, R43 ;  /* 0x0000002b00197308 */ /* 0x000e620000002400 */
[----:B---3--:R-:W-:Y:S01]  /*1c670*/  FMNMX.FTZ R2, R216, R4, !PT ;  /* 0x00000004d8027209 */ /* 0x008fe20007810000 */
[----:B------:R-:W-:Y:S08]  /*1c680*/  FFMA.FTZ R4, R196, c[0x0][0x2d0], -R142 ;  /* 0x0000b400c4047a23 */ /* 0x000ff0000001088e */
[----:B------:R3:W3:Y:S01]  /*1c690*/  MUFU.EX2 R134, R0 ;  /* 0x0000000000867308 */ /* 0x0006e20000000800 */
[----:B--2---:R-:W-:Y:S02]  /*1c6a0*/  FMNMX.FTZ R135, R135, R5, !PT ;  /* 0x0000000587877209 */ /* 0x004fe40007810000 */
[----:B------:R-:W-:Y:S02]  /*1c6b0*/  @P0 MOV R5, R207 ;  /* 0x000000cf00050202 */ /* 0x000fe40000000f00 */
[----:B----4-:R-:W-:Y:S01]  /*1c6c0*/  FMNMX.FTZ R2, R22, R2, !PT ;  /* 0x0000000216027209 */ /* 0x010fe20007810000 */
[----:B------:R-:W-:Y:S01]  /*1c6d0*/  FMUL.FTZ R192, R135, c[0x0][0x2d0] ;  /* 0x0000b40087c07a20 */ /* 0x000fe20000410000 */
[----:B------:R-:W-:Y:S02]  /*1c6e0*/  MOV R196, R22 ;  /* 0x0000001600c47202 */ /* 0x000fe40000000f00 */
[----:B-1----:R-:W-:Y:S01]  /*1c6f0*/  FMNMX.FTZ R136, R3, R136, !PT ;  /* 0x0000008803887209 */ /* 0x002fe20007810000 */
[----:B------:R-:W1:Y:S01]  /*1c700*/  MUFU.TANH R140, R46 ;  /* 0x0000002e008c7308 */ /* 0x000e620000002400 */
[----:B------:R-:W-:Y:S09]  /*1c710*/  FFMA.FTZ R11, R13, c[0x0][0x2d0], -R192 ;  /* 0x0000b4000d0b7a23 */ /* 0x000ff200000108c0 */
[----:B------:R2:W-:Y:S01]  /*1c720*/  MUFU.EX2 R194, R4 ;  /* 0x0000000400c27308 */ /* 0x0005e20000000800 */
[----:B---3--:R-:W-:Y:S01]  /*1c730*/  FMNMX.FTZ R0, R25, R2, !PT ;  /* 0x0000000219007209 */ /* 0x008fe20007810000 */
[----:B------:R-:W-:Y:S02]  /*1c740*/  FADD.FTZ R2, -R136, R132 ;  /* 0x0000008488027221 */ /* 0x000fe40000010100 */
[----:B------:R-:W-:Y:S02]  /*1c750*/  FMUL.FTZ R48, R134, R188 ;  /* 0x000000bc86307220 */ /* 0x000fe40000410000 */
[----:B------:R-:W-:Y:S04]  /*1c760*/  FMUL.FTZ R2, R2, c[0x0][0x2d0] ;  /* 0x0000b40002027a20 */ /* 0x000fe80000410000 */
[----:B------:R-:W-:Y:S01]  /*1c770*/  MUFU.EX2 R251, R11 ;  /* 0x0000000b00fb7308 */ /* 0x000fe20000000800 */
[C---:B------:R-:W-:Y:S02]  /*1c780*/  FMUL.FTZ R49, R134.reuse, R189 ;  /* 0x000000bd86317220 */ /* 0x040fe40000410000 */
[----:B------:R-:W-:Y:S01]  /*1c790*/  FMUL.FTZ R52, R134, R52 ;  /* 0x0000003486347220 */ /* 0x000fe20000410000 */
[----:B-1----:R-:W-:Y:S01]  /*1c7a0*/  FMNMX.FTZ R0, R140, R0, !PT ;  /* 0x000000008c007209 */ /* 0x002fe20007810000 */
[C---:B------:R-:W-:Y:S02]  /*1c7b0*/  FMUL.FTZ R53, R134.reuse, R53 ;  /* 0x0000003586357220 */ /* 0x040fe40000410000 */
[C---:B------:R-:W-:Y:S01]  /*1c7c0*/  FMUL.FTZ R64, R134.reuse, R64 ;  /* 0x0000004086407220 */ /* 0x040fe20000410000 */
[----:B------:R-:W-:Y:S01]  /*1c7d0*/  FMNMX.FTZ R0, R141, R0, !PT ;  /* 0x000000008d007209 */ /* 0x000fe20007810000 */
[C---:B------:R-:W-:Y:S01]  /*1c7e0*/  FMUL.FTZ R65, R134.reuse, R65 ;  /* 0x0000004186417220 */ /* 0x040fe20000410000 */
[----:B------:R1:W3:Y:S01]  /*1c7f0*/  MUFU.EX2 R133, R2 ;  /* 0x0000000200857308 */ /* 0x0002e20000000800 */
[C---:B------:R-:W-:Y:S02]  /*1c800*/  FMUL.FTZ R68, R134.reuse, R68 ;  /* 0x0000004486447220 */ /* 0x040fe40000410000 */
[----:B------:R-:W4:Y:S01]  /*1c810*/  SHFL.BFLY PT, R3, R0, 0x2, 0x1f ;  /* 0x0c401f0000037f89 */ /* 0x000f2200000e0000 */
[----:B--2---:R-:W-:Y:S01]  /*1c820*/  @P0 SHF.R.S32.HI R4, RZ, 0x1f, R238 ;  /* 0x0000001fff040819 */ /* 0x004fe200000114ee */
        /* <DEDUP_REMOVED lines=10> */
[----:B-1----:R-:W-:Y:S01]  /*1c8d0*/  FADD.FTZ R2, -R135, R138 ;  /* 0x0000008a87027221 */ /* 0x002fe20000010100 */
[----:B----4-:R-:W-:Y:S01]  /*1c8e0*/  FMNMX.FTZ R0, R0, R3, !PT ;  /* 0x0000000300007209 */ /* 0x010fe20007810000 */
[--C-:B------:R-:W-:Y:S02]  /*1c8f0*/  FFMA.FTZ R138, R210, c[0x0][0x2d0], -R142.reuse ;  /* 0x0000b400d28a7a23 */ /* 0x100fe4000001088e */
[----:B------:R-:W-:Y:S02]  /*1c900*/  FMUL.FTZ R2, R2, c[0x0][0x2d0] ;  /* 0x0000b40002027a20 */ /* 0x000fe40000410000 */
[----:B------:R1:W-:Y:S01]  /*1c910*/  MUFU.EX2 R250, R138 ;  /* 0x0000008a00fa7308 */ /* 0x0003e20000000800 */
[C---:B---3--:R-:W-:Y:S02]  /*1c920*/  FMUL.FTZ R50, R133.reuse, R190 ;  /* 0x000000be85327220 */ /* 0x048fe40000410000 */
[C---:B------:R-:W-:Y:S02]  /*1c930*/  FMUL.FTZ R51, R133.reuse, R191 ;  /* 0x000000bf85337220 */ /* 0x040fe40000410000 */
[C---:B------:R-:W-:Y:S02]  /*1c940*/  FMUL.FTZ R54, R133.reuse, R54 ;  /* 0x0000003685367220 */ /* 0x040fe40000410000 */
[C---:B------:R-:W-:Y:S02]  /*1c950*/  FMUL.FTZ R55, R133.reuse, R55 ;  /* 0x0000003785377220 */ /* 0x040fe40000410000 */
[C---:B------:R-:W-:Y:S01]  /*1c960*/  FMUL.FTZ R66, R133.reuse, R66 ;  /* 0x0000004285427220 */ /* 0x040fe20000410000 */
[----:B------:R2:W3:Y:S01]  /*1c970*/  MUFU.EX2 R132, R2 ;  /* 0x0000000200847308 */ /* 0x0004e20000000800 */
[C---:B------:R-:W-:Y:S02]  /*1c980*/  FMUL.FTZ R67, R133.reuse, R67 ;  /* 0x0000004385437220 */ /* 0x040fe40000410000 */
[C---:B------:R-:W-:Y:S02]  /*1c990*/  FMUL.FTZ R70, R133.reuse, R70 ;  /* 0x0000004685467220 */ /* 0x040fe40000410000 */
[C---:B------:R-:W-:Y:S02]  /*1c9a0*/  FMUL.FTZ R71, R133.reuse, R71 ;  /* 0x0000004785477220 */ /* 0x040fe40000410000 */
[C---:B------:R-:W-:Y:S02]  /*1c9b0*/  FMUL.FTZ R82, R133.reuse, R82 ;  /* 0x0000005285527220 */ /* 0x040fe40000410000 */
[C---:B------:R-:W-:Y:S02]  /*1c9c0*/  FMUL.FTZ R83, R133.reuse, R83 ;  /* 0x0000005385537220 */ /* 0x040fe40000410000 */
[C---:B------:R-:W-:Y:S02]  /*1c9d0*/  FMUL.FTZ R86, R133.reuse, R86 ;  /* 0x0000005685567220 */ /* 0x040fe40000410000 */
[----:B------:R-:W-:Y:S02]  /*1c9e0*/  FMUL.FTZ R87, R133, R87 ;  /* 0x0000005785577220 */ /* 0x000fe40000410000 */
[--C-:B-1----:R-:W-:Y:S02]  /*1c9f0*/  FFMA.FTZ R138, R205, c[0x0][0x2d0], -R142.reuse ;  /* 0x0000b400cd8a7a23 */ /* 0x102fe4000001088e */
[C---:B------:R-:W-:Y:S02]  /*1ca00*/  FMUL.FTZ R98, R133.reuse, R98 ;  /* 0x0000006285627220 */ /* 0x040fe40000410000 */
[----:B------:R1:W-:Y:S01]  /*1ca10*/  MUFU.EX2 R249, R138 ;  /* 0x0000008a00f97308 */ /* 0x0003e20000000800 */
[C---:B------:R-:W-:Y:S02]  /*1ca20*/  FMUL.FTZ R99, R133.reuse, R99 ;  /* 0x0000006385637220 */ /* 0x040fe40000410000 */
[----:B------:R-:W-:Y:S02]  /*1ca30*/  FMUL.FTZ R102, R133, R102 ;  /* 0x0000006685667220 */ /* 0x000fe40000410000 */
[--C-:B--2---:R-:W-:Y:S02]  /*1ca40*/  FFMA.FTZ R2, R143, c[0x0][0x2d0], -R142.reuse ;  /* 0x0000b4008f027a23 */ /* 0x104fe4000001088e */
[----:B------:R-:W-:Y:S02]  /*1ca50*/  FMUL.FTZ R143, R136, c[0x0][0x2d0] ;  /* 0x0000b400888f7a20 */ /* 0x000fe40000410000 */
[----:B---3--:R-:W-:Y:S01]  /*1ca60*/  FMUL.FTZ R13, R132, R153 ;  /* 0x00000099840d7220 */ /* 0x008fe20000410000 */
[----:B------:R2:W-:Y:S01]  /*1ca70*/  MUFU.EX2 R23, R2 ;  /* 0x0000000200177308 */ /* 0x0005e20000000800 */
[--C-:B------:R-:W-:Y:S02]  /*1ca80*/  FFMA.FTZ R3, R198, c[0x0][0x2d0], -R143.reuse ;  /* 0x0000b400c6037a23 */ /* 0x100fe4000001088f */
[C---:B------:R-:W-:Y:S01]  /*1ca90*/  FMUL.FTZ R40, R132.reuse, R180 ;  /* 0x000000b484287220 */ /* 0x040fe20000410000 */
[----:B------:R-:W-:Y:S01]  /*1caa0*/  MOV R180, R218 ;  /* 0x000000da00b47202 */ /* 0x000fe20000000f00 */
[C---:B------:R-:W-:Y:S02]  /*1cab0*/  FMUL.FTZ R41, R132.reuse, R181 ;  /* 0x000000b584297220 */ /* 0x040fe40000410000 */
[C---:B------:R-:W-:Y:S02]  /*1cac0*/  FMUL.FTZ R44, R132.reuse, R184 ;  /* 0x000000b8842c7220 */ /* 0x040fe40000410000 */
[C---:B------:R-:W-:Y:S01]  /*1cad0*/  FMUL.FTZ R45, R132.reuse, R185 ;  /* 0x000000b9842d7220 */ /* 0x040fe20000410000 */
[----:B------:R3:W-:Y:S01]  /*1cae0*/  MUFU.EX2 R193, R3 ;  /* 0x0000000300c17308 */ /* 0x0007e20000000800 */
[C---:B------:R-:W-:Y:S02]  /*1caf0*/  FMUL.FTZ R56, R132.reuse, R56 ;  /* 0x0000003884387220 */ /* 0x040fe40000410000 */
[C---:B------:R-:W-:Y:S02]  /*1cb00*/  FMUL.FTZ R57, R132.reuse, R57 ;  /* 0x0000003984397220 */ /* 0x040fe40000410000 */
[--C-:B-1----:R-:W-:Y:S02]  /*1cb10*/  FFMA.FTZ R138, R203, c[0x0][0x2d0], -R142.reuse ;  /* 0x0000b400cb8a7a23 */ /* 0x102fe4000001088e */
[C---:B------:R-:W-:Y:S02]  /*1cb20*/  FMUL.FTZ R60, R132.reuse, R60 ;  /* 0x0000003c843c7220 */ /* 0x040fe40000410000 */
[C---:B------:R-:W-:Y:S02]  /*1cb30*/  FMUL.FTZ R61, R132.reuse, R61 ;  /* 0x0000003d843d7220 */ /* 0x040fe40000410000 */
[C---:B------:R-:W-:Y:S02]  /*1cb40*/  FMUL.FTZ R72, R132.reuse, R72 ;  /* 0x0000004884487220 */ /* 0x040fe40000410000 */
[----:B------:R-:W-:Y:S02]  /*1cb50*/  FMUL.FTZ R73, R132, R73 ;  /* 0x0000004984497220 */ /* 0x000fe40000410000 */
[--C-:B--2---:R-:W-:Y:S02]  /*1cb60*/  FFMA.FTZ R2, R16, c[0x0][0x2d0], -R142.reuse ;  /* 0x0000b40010027a23 */ /* 0x104fe4000001088e */
[----:B------:R-:W-:Y:S02]  /*1cb70*/  FMUL.FTZ R16, R134, R156 ;  /* 0x0000009c86107220 */ /* 0x000fe40000410000 */
[----:B------:R1:W2:Y:S01]  /*1cb80*/  MUFU.EX2 R36, R2 ;  /* 0x0000000200247308 */ /* 0x0002a20000000800 */
[C---:B------:R-:W-:Y:S02]  /*1cb90*/  FMUL.FTZ R76, R132.reuse, R76 ;  /* 0x0000004c844c7220 */ /* 0x040fe40000410000 */
[C---:B------:R-:W-:Y:S02]  /*1cba0*/  FMUL.FTZ R77, R132.reuse, R77 ;  /* 0x0000004d844d7220 */ /* 0x040fe40000410000 */
[--C-:B---3--:R-:W-:Y:S02]  /*1cbb0*/  FFMA.FTZ R3, R197, c[0x0][0x2d0], -R143.reuse ;  /* 0x0000b400c5037a23 */ /* 0x108fe4000001088f */
        /* <DEDUP_REMOVED lines=9> */
[----:B------:R-:W-:Y:S02]  /*1cc50*/  FMUL.FTZ R109, R132, R109 ;  /* 0x0000006d846d7220 */ /* 0x000fe40000410000 */
[----:B-1----:R-:W-:Y:S02]  /*1cc60*/  FFMA.FTZ R2, R17, c[0x0][0x2d0], -R142 ;  /* 0x0000b40011027a23 */ /* 0x002fe4000001088e */
[C---:B------:R-:W-:Y:S02]  /*1cc70*/  FMUL.FTZ R17, R134.reuse, R157 ;  /* 0x0000009d86117220 */ /* 0x040fe40000410000 */
[----:B------:R1:W-:Y:S01]  /*1cc80*/  MUFU.EX2 R248, R2 ;  /* 0x0000000200f87308 */ /* 0x0003e20000000800 */
[----:B------:R-:W-:Y:S02]  /*1cc90*/  FMUL.FTZ R113, R134, R113 ;  /* 0x0000007186717220 */ /* 0x000fe40000410000 */
[C---:B------:R-:W-:Y:S02]  /*1cca0*/  FMUL.FTZ R114, R133.reuse, R114 ;  /* 0x0000007285727220 */ /* 0x040fe40000410000 */
[--C-:B---3--:R-:W-:Y:S02]  /*1ccb0*/  FFMA.FTZ R3, R18, c[0x0][0x2d0], -R143.reuse ;  /* 0x0000b40012037a23 */ /* 0x108fe4000001088f */
[C---:B------:R-:W-:Y:S02]  /*1ccc0*/  FMUL.FTZ R18, R133.reuse, R158 ;  /* 0x0000009e85127220 */ /* 0x040fe40000410000 */
[C---:B------:R-:W-:Y:S01]  /*1ccd0*/  FMUL.FTZ R115, R133.reuse, R115 ;  /* 0x0000007385737220 */ /* 0x040fe20000410000 */
[----:B------:R3:W-:Y:S01]  /*1cce0*/  MUFU.EX2 R198, R3 ;  /* 0x0000000300c67308 */ /* 0x0007e20000000800 */
[C---:B------:R-:W-:Y:S02]  /*1ccf0*/  FMUL.FTZ R116, R134.reuse, R116 ;  /* 0x0000007486747220 */ /* 0x040fe40000410000 */
[----:B------:R-:W-:Y:S02]  /*1cd00*/  FMUL.FTZ R117, R134, R117 ;  /* 0x0000007586757220 */ /* 0x000fe40000410000 */
[C---:B------:R-:W-:Y:S02]  /*1cd10*/  FMUL.FTZ R118, R133.reuse, R118 ;  /* 0x0000007685767220 */ /* 0x040fe40000410000 */
[C---:B------:R-:W-:Y:S02]  /*1cd20*/  FMUL.FTZ R119, R133.reuse, R119 ;  /* 0x0000007785777220 */ /* 0x040fe40000410000 */
[C---:B------:R-:W-:Y:S02]  /*1cd30*/  FMUL.FTZ R120, R132.reuse, R120 ;  /* 0x0000007884787220 */ /* 0x040fe40000410000 */
[C---:B------:R-:W-:Y:S02]  /*1cd40*/  FMUL.FTZ R121, R132.reuse, R121 ;  /* 0x0000007984797220 */ /* 0x040fe40000410000 */
[C---:B------:R-:W-:Y:S01]  /*1cd50*/  FMUL.FTZ R124, R132.reuse, R124 ;  /* 0x0000007c847c7220 */ /* 0x040fe20000410000 */
[----:B-1----:R-:W3:Y:S01]  /*1cd60*/  SHFL.BFLY PT, R2, R0, 0x1, 0x1f ;  /* 0x0c201f0000027f89 */ /* 0x002ee200000e0000 */
[----:B------:R-:W-:Y:S02]  /*1cd70*/  FMUL.FTZ R125, R132, R125 ;  /* 0x0000007d847d7220 */ /* 0x000fe40000410000 */
[C---:B------:R-:W-:Y:S02]  /*1cd80*/  FMUL.FTZ R128, R134.reuse, R128 ;  /* 0x0000008086807220 */ /* 0x040fe40000410000 */
[----:B------:R-:W-:Y:S02]  /*1cd90*/  FMUL.FTZ R129, R134, R129 ;  /* 0x0000008186817220 */ /* 0x000fe40000410000 */
[C---:B------:R-:W-:Y:S02]  /*1cda0*/  FMUL.FTZ R130, R133.reuse, R130 ;  /* 0x0000008285827220 */ /* 0x040fe40000410000 */
[----:B------:R-:W-:Y:S01]  /*1cdb0*/  FMUL.FTZ R131, R133, R131 ;  /* 0x0000008385837220 */ /* 0x000fe20000410000 */
[----:B---3--:R-:W-:Y:S01]  /*1cdc0*/  FMNMX.FTZ R3, R0, R2, !PT ;  /* 0x0000000200037209 */ /* 0x008fe20007810000 */
        /* <DEDUP_REMOVED lines=8> */
[----:B--2---:R-:W-:Y:S01]  /*1ce50*/  MOV R200, R36 ;  /* 0x0000002400c87202 */ /* 0x004fe20000000f00 */
[----:B------:R-:W-:Y:S02]  /*1ce60*/  FMUL.FTZ R19, R133, R159 ;  /* 0x0000009f85137220 */ /* 0x000fe40000410000 */
[----:B------:R-:W-:Y:S03]  /*1ce70*/  @P0 IMAD R2, R2, 0x30, RZ ;  /* 0x0000003002020824 */ /* 0x000fe600078e02ff */
[----:B------:R2:W-:Y:S02]  /*1ce80*/  MUFU.EX2 R24, R6 ;  /* 0x0000000600187308 */ /* 0x0005e40000000800 */
[----:B------:R-:W-:Y:S02]  /*1ce90*/  @P0 IADD3 R5, R5, R2, RZ ;  /* 0x0000000205050210 */ /* 0x000fe40007ffe0ff */
[C---:B------:R-:W-:Y:S02]  /*1cea0*/  @P0 SHF.L.U32 R2, R4.reuse, 0x1, RZ ;  /* 0x0000000104020819 */ /* 0x040fe400000006ff */
[----:B------:R-:W-:Y:S01]  /*1ceb0*/  @P0 SHF.L.U64.HI R4, R4, 0x1, R5 ;  /* 0x0000000104040819 */ /* 0x000fe20000010205 */
[----:B------:R-:W-:Y:S01]  /*1cec0*/  FFMA.FTZ R5, R199, c[0x0][0x2d0], -R192 ;  /* 0x0000b400c7057a23 */ /* 0x000fe200000108c0 */
[----:B------:R-:W-:Y:S03]  /*1ced0*/  MOV R199, R23 ;  /* 0x0000001700c77202 */ /* 0x000fe60000000f00 */
[----:B------:R3:W-:Y:S01]  /*1cee0*/  MUFU.EX2 R26, R5 ;  /* 0x00000005001a7308 */ /* 0x0007e20000000800 */
[----:B-1----:R-:W-:Y:S01]  /*1cef0*/  FADD.FTZ R0, -R3, R139 ;  /* 0x0000008b03007221 */ /* 0x002fe20000010100 */
[----:B------:R-:W-:Y:S03]  /*1cf00*/  MOV R139, R21 ;  /* 0x00000015008b7202 */ /* 0x000fe60000000f00 */
[----:B------:R-:W-:Y:S02]  /*1cf10*/  FMUL.FTZ R0, R0, c[0x0][0x2d0] ;  /* 0x0000b40000007a20 */ /* 0x000fe40000410000 */
[--C-:B------:R-:W-:Y:S01]  /*1cf20*/  FFMA.FTZ R139, R139, c[0x0][0x2d0], -R143.reuse ;  /* 0x0000b4008b8b7a23 */ /* 0x100fe2000001088f */
[C---:B--2---:R-:W-:Y:S03]  /*1cf30*/  @P0 IADD3 R6, P1, R2.reuse, c[0x0][0x1c8], RZ ;  /* 0x0000720002060a10 */ /* 0x044fe60007f3e0ff */
[----:B------:R-:W1:Y:S01]  /*1cf40*/  MUFU.EX2 R0, R0 ;  /* 0x0000000000007308 */ /* 0x000e620000000800 */
[----:B------:R-:W-:Y:S02]  /*1cf50*/  @P0 IADD3 R2, P2, R2, 0x80, RZ ;  /* 0x0000008002020810 */ /* 0x000fe40007f5e0ff */
[----:B------:R-:W-:Y:S02]  /*1cf60*/  @P0 IADD3.X R7, R4, c[0x0][0x1cc], RZ, P1, !PT ;  /* 0x0000730004070a10 */ /* 0x000fe40000ffe4ff */
[----:B------:R-:W-:Y:S02]  /*1cf70*/  @P0 IADD3 R8, P1, R2, c[0x0][0x1c8], RZ ;  /* 0x0000720002080a10 */ /* 0x000fe40007f3e0ff */
[----:B------:R-:W-:Y:S01]  /*1cf80*/  @P0 SHF.L.U32 R2, R37, 0x5, RZ ;  /* 0x0000000525020819 */ /* 0x000fe200000006ff */
[----:B------:R2:W-:Y:S01]  /*1cf90*/  @P0 LDGSTS.E.BYPASS.LTC128B.128 [R239+0x5080], [R6.64], !P4 ;  /* 0x0508000006ef0fae */ /* 0x0005e2000e101d4e */
[----:B------:R-:W-:Y:S01]  /*1cfa0*/  @P0 IADD3.X R9, RZ, c[0x0][0x1cc], R4, P1, P2 ;  /* 0x00007300ff090a10 */ /* 0x000fe20000fe4404 */
[----:B---3--:R-:W-:Y:S01]  /*1cfb0*/  FFMA.FTZ R5, R12, c[0x0][0x2d0], -R192 ;  /* 0x0000b4000c057a23 */ /* 0x008fe200000108c0 */
[----:B------:R-:W-:Y:S01]  /*1cfc0*/  @P0 IADD3 R4, P2, R6, R2, RZ ;  /* 0x0000000206040210 */ /* 0x000fe20007f5e0ff */
[----:B------:R-:W-:Y:S02]  /*1cfd0*/  FMUL.FTZ R12, R132, R152 ;  /* 0x00000098840c7220 */ /* 0x000fe40000410000 */
[----:B------:R3:W4:Y:S02]  /*1cfe0*/  MUFU.EX2 R252, R5 ;  /* 0x0000000500fc7308 */ /* 0x0007240000000800 */
[----:B------:R4:W-:Y:S01]  /*1cff0*/  @P0 LDGSTS.E.BYPASS.LTC128B.128 [R239+0x6880], [R8.64], !P3 ;  /* 0x0688000008ef0fae */ /* 0x0009e2000d901d4e */
[C---:B-1----:R-:W-:Y:S02]  /*1d000*/  FMUL.FTZ R11, R0.reuse, R151 ;  /* 0x00000097000b7220 */ /* 0x042fe40000410000 */
[----:B------:R-:W-:Y:S01]  /*1d010*/  FMUL.FTZ R31, R0, R171 ;  /* 0x000000ab001f7220 */ /* 0x000fe20000410000 */
[----:B------:R-:W-:Y:S01]  /*1d020*/  MOV R171, R33 ;  /* 0x0000002100ab7202 */ /* 0x000fe20000000f00 */
[----:B------:R-:W-:Y:S01]  /*1d030*/  FMUL.FTZ R33, R134, R173 ;  /* 0x000000ad86217220 */ /* 0x000fe20000410000 */
[----:B------:R-:W-:Y:S01]  /*1d040*/  MOV R173, R243 ;  /* 0x000000f300ad7202 */ /* 0x000fe20000000f00 */
[----:B------:R-:W-:Y:S01]  /*1d050*/  FMUL.FTZ R27, R0, R167 ;  /* 0x000000a7001b7220 */ /* 0x000fe20000410000 */
[----:B------:R-:W-:Y:S01]  /*1d060*/  MOV R167, R28 ;  /* 0x0000001c00a77202 */ /* 0x000fe20000000f00 */
[C---:B------:R-:W-:Y:S01]  /*1d070*/  FMUL.FTZ R28, R132.reuse, R168 ;  /* 0x000000a8841c7220 */ /* 0x040fe20000410000 */
[----:B------:R-:W-:Y:S01]  /*1d080*/  MOV R168, R29 ;  /* 0x0000001d00a87202 */ /* 0x000fe20000000f00 */
[----:B------:R-:W-:Y:S01]  /*1d090*/  FMUL.FTZ R29, R132, R169 ;  /* 0x000000a9841d7220 */ /* 0x000fe20000410000 */
[----:B--2---:R-:W-:Y:S01]  /*1d0a0*/  @P0 IADD3 R6, P1, R4, R2, RZ ;  /* 0x0000000204060210 */ /* 0x004fe20007f3e0ff */
[----:B------:R-:W-:Y:S01]  /*1d0b0*/  FMUL.FTZ R2, R3, c[0x0][0x2d0] ;  /* 0x0000b40003027a20 */ /* 0x000fe20000410000 */
[----:B------:R-:W-:Y:S01]  /*1d0c0*/  MOV R169, R35 ;  /* 0x0000002300a97202 */ /* 0x000fe20000000f00 */
[----:B------:R-:W-:Y:S01]  /*1d0d0*/  FMUL.FTZ R30, R0, R170 ;  /* 0x000000aa001e7220 */ /* 0x000fe20000410000 */
[----:B---3--:R-:W-:Y:S01]  /*1d0e0*/  @P0 IADD3.X R5, R7, R10, RZ, P2, !PT ;  /* 0x0000000a07050210 */ /* 0x008fe200017fe4ff */
[C---:B------:R-:W-:Y:S01]  /*1d0f0*/  FMUL.FTZ R35, R133.reuse, R175 ;  /* 0x000000af85237220 */ /* 0x040fe20000410000 */
[----:B------:R-:W-:Y:S01]  /*1d100*/  MOV R170, R34 ;  /* 0x0000002200aa7202 */ /* 0x000fe20000000f00 */
[----:B------:R-:W-:Y:S01]  /*1d110*/  FMUL.FTZ R34, R133, R174 ;  /* 0x000000ae85227220 */ /* 0x000fe20000410000 */
[----:B------:R-:W-:Y:S01]  /*1d120*/  @P0 IADD3.X R7, R5, R10, RZ, P1, !PT ;  /* 0x0000000a05070210 */ /* 0x000fe20000ffe4ff */
[----:B------:R1:W-:Y:S01]  /*1d130*/  @P0 LDGSTS.E.BYPASS.LTC128B.128 [R239+0x5880], [R4.64], !P4 ;  /* 0x0588000004ef0fae */ /* 0x0003e2000e101d4e */
[--C-:B----4-:R-:W-:Y:S01]  /*1d140*/  FFMA.FTZ R8, R201, c[0x0][0x2d0], -R2.reuse ;  /* 0x0000b400c9087a23 */ /* 0x110fe20000010802 */
[----:B------:R-:W-:Y:S01]  /*1d150*/  MOV R201, R20 ;  /* 0x0000001400c97202 */ /* 0x000fe20000000f00 */
[----:B------:R-:W-:Y:S01]  /*1d160*/  FMUL.FTZ R9, R132, R149 ;  /* 0x0000009584097220 */ /* 0x000fe20000410000 */
[----:B------:R-:W-:Y:S01]  /*1d170*/  MOV R181, R171 ;  /* 0x000000ab00b57202 */ /* 0x000fe20000000f00 */
[----:B------:R2:W-:Y:S01]  /*1d180*/  MUFU.EX2 R206, R8 ;  /* 0x0000000800ce7308 */ /* 0x0005e20000000800 */
[C---:B------:R-:W-:Y:S01]  /*1d190*/  FMUL.FTZ R10, R0.reuse, R150 ;  /* 0x00000096000a7220 */ /* 0x040fe20000410000 */
[----:B------:R-:W-:Y:S01]  /*1d1a0*/  F2FP.PACK_AB R150, R251, R252 ;  /* 0x000000fcfb96723e */ /* 0x000fe200000000ff */
[----:B------:R1:W-:Y:S01]  /*1d1b0*/  @P0 LDGSTS.E.BYPASS.LTC128B.128 [R239+0x7080], [R4.64+0x80], !P3 ;  /* 0x0708008004ef0fae */ /* 0x0003e2000d901d4e */
[C---:B------:R-:W-:Y:S01]  /*1d1c0*/  FMUL.FTZ R42, R0.reuse, R182 ;  /* 0x000000b6002a7220 */ /* 0x040fe20000410000 */
[----:B------:R-:W-:Y:S01]  /*1d1d0*/  MOV R175, R201 ;  /* 0x000000c900af7202 */ /* 0x000fe20000000f00 */
[C---:B------:R-:W-:Y:S01]  /*1d1e0*/  FMUL.FTZ R43, R0.reuse, R183 ;  /* 0x000000b7002b7220 */ /* 0x040fe20000410000 */
[----:B------:R-:W-:Y:S01]  /*1d1f0*/  MOV R182, R168 ;  /* 0x000000a800b67202 */ /* 0x000fe20000000f00 */
[C---:B------:R-:W-:Y:S01]  /*1d200*/  FMUL.FTZ R46, R0.reuse, R186 ;  /* 0x000000ba002e7220 */ /* 0x040fe20000410000 */
[----:B------:R-:W-:Y:S01]  /*1d210*/  MOV R168, R200 ;  /* 0x000000c800a87202 */ /* 0x000fe20000000f00 */
[C---:B------:R-:W-:Y:S01]  /*1d220*/  FMUL.FTZ R47, R0.reuse, R187 ;  /* 0x000000bb002f7220 */ /* 0x040fe20000410000 */
[----:B------:R3:W-:Y:S01]  /*1d230*/  @P0 LDGSTS.E.BYPASS.LTC128B.128 [R239+0x6080], [R6.64], !P4 ;  /* 0x0608000006ef0fae */ /* 0x0007e2000e101d4e */
[C---:B------:R-:W-:Y:S02]  /*1d240*/  FMUL.FTZ R58, R0.reuse, R58 ;  /* 0x0000003a003a7220 */ /* 0x040fe40000410000 */
[C---:B------:R-:W-:Y:S02]  /*1d250*/  FMUL.FTZ R59, R0.reuse, R59 ;  /* 0x0000003b003b7220 */ /* 0x040fe40000410000 */
[C---:B------:R-:W-:Y:S02]  /*1d260*/  FMUL.FTZ R62, R0.reuse, R62 ;  /* 0x0000003e003e7220 */ /* 0x040fe40000410000 */
[C---:B------:R-:W-:Y:S01]  /*1d270*/  FMUL.FTZ R63, R0.reuse, R63 ;  /* 0x0000003f003f7220 */ /* 0x040fe20000410000 */
[----:B------:R3:W-:Y:S01]  /*1d280*/  @P0 LDGSTS.E.BYPASS.LTC128B.128 [R239+0x7880], [R6.64+0x80], !P3 ;  /* 0x0788008006ef0fae */ /* 0x0007e2000d901d4e */
[----:B------:R-:W-:Y:S01]  /*1d290*/  FMUL.FTZ R74, R0, R74 ;  /* 0x0000004a004a7220 */ /* 0x000fe20000410000 */
[----:B------:R-:W-:Y:S01]  /*1d2a0*/  ISETP.GT.AND P0, PT, R240, UR4, PT ;  /* 0x00000004f0007c0c */ /* 0x000fe2000bf04270 */
[----:B------:R-:W-:Y:S01]  /*1d2b0*/  FMUL.FTZ R75, R0, R75 ;  /* 0x0000004b004b7220 */ /* 0x000fe20000410000 */
[----:B------:R-:W-:Y:S01]  /*1d2c0*/  MOV R240, R238 ;  /* 0x000000ee00f07202 */ /* 0x000fe20000000f00 */
[----:B--2---:R-:W-:Y:S01]  /*1d2d0*/  FMUL.FTZ R8, R132, R148 ;  /* 0x0000009484087220 */ /* 0x004fe20000410000 */
[----:B------:R-:W-:Y:S01]  /*1d2e0*/  F2FP.PACK_AB R148, R26, R24 ;  /* 0x000000181a94723e */ /* 0x000fe200000000ff */
[C---:B------:R-:W-:Y:S01]  /*1d2f0*/  FMUL.FTZ R78, R0.reuse, R78 ;  /* 0x0000004e004e7220 */ /* 0x040fe20000410000 */
[----:B------:R-:W2:Y:S01]  /*1d300*/  LDSM.16.MT88.4 R20, [R221+0x2080] ;  /* 0x00208000dd14783b */ /* 0x000ea20000004200 */
[----:B------:R-:W-:Y:S02]  /*1d310*/  FMUL.FTZ R79, R0, R79 ;  /* 0x0000004f004f7220 */ /* 0x000fe40000410000 */
[--C-:B-1----:R-:W-:Y:S01]  /*1d320*/  FFMA.FTZ R4, R202, c[0x0][0x2d0], -R2.reuse ;  /* 0x0000b400ca047a23 */ /* 0x102fe20000010802 */
[----:B------:R-:W-:Y:S01]  /*1d330*/  MOV R202, R32 ;  /* 0x0000002000ca7202 */ /* 0x000fe20000000f00 */
[C---:B------:R-:W-:Y:S01]  /*1d340*/  FMUL.FTZ R5, R134.reuse, R145 ;  /* 0x0000009186057220 */ /* 0x040fe20000410000 */
[----:B------:R-:W-:Y:S01]  /*1d350*/  F2FP.PACK_AB R145, R217, R193 ;  /* 0x000000c1d991723e */ /* 0x000fe200000000ff */
[----:B------:R1:W4:Y:S01]  /*1d360*/  MUFU.EX2 R207, R4 ;  /* 0x0000000400cf7308 */ /* 0x0003220000000800 */
[----:B------:R-:W-:Y:S01]  /*1d370*/  FMUL.FTZ R32, R134, R172 ;  /* 0x000000ac86207220 */ /* 0x000fe20000410000 */
[----:B------:R-:W-:Y:S01]  /*1d380*/  MOV R172, R244 ;  /* 0x000000f400ac7202 */ /* 0x000fe20000000f00 */
[----:B------:R-:W2:Y:S01]  /*1d390*/  LDSM.16.MT88.4 R36, [R222+0x2080] ;  /* 0x00208000de24783b */ /* 0x000ea20000004200 */
[C---:B------:R-:W-:Y:S02]  /*1d3a0*/  FMUL.FTZ R90, R0.reuse, R90 ;  /* 0x0000005a005a7220 */ /* 0x040fe40000410000 */
[C---:B------:R-:W-:Y:S02]  /*1d3b0*/  FMUL.FTZ R91, R0.reuse, R91 ;  /* 0x0000005b005b7220 */ /* 0x040fe40000410000 */
[C---:B------:R-:W-:Y:S02]  /*1d3c0*/  FMUL.FTZ R94, R0.reuse, R94 ;  /* 0x0000005e005e7220 */ /* 0x040fe40000410000 */
[----:B------:R-:W-:Y:S01]  /*1d3d0*/  FMUL.FTZ R95, R0, R95 ;  /* 0x0000005f005f7220 */ /* 0x000fe20000410000 */
[----:B------:R-:W-:Y:S01]  /*1d3e0*/  LDSM.16.MT88.4 R156, [R223+0x2080] ;  /* 0x00208000df9c783b */ /* 0x000fe20000004200 */
[C---:B---3--:R-:W-:Y:S01]  /*1d3f0*/  FMUL.FTZ R6, R133.reuse, R146 ;  /* 0x0000009285067220 */ /* 0x048fe20000410000 */
[----:B------:R-:W-:Y:S01]  /*1d400*/  F2FP.PACK_AB R146, R248, R200 ;  /* 0x000000c8f892723e */ /* 0x000fe200000000ff */
[----:B------:R-:W-:Y:S01]  /*1d410*/  FMUL.FTZ R7, R133, R147 ;  /* 0x0000009385077220 */ /* 0x000fe20000410000 */
[----:B------:R-:W-:Y:S01]  /*1d420*/  F2FP.PACK_AB R147, R197, R198 ;  /* 0x000000c6c593723e */ /* 0x000fe200000000ff */
[C---:B------:R-:W-:Y:S02]  /*1d430*/  FMUL.FTZ R106, R0.reuse, R106 ;  /* 0x0000006a006a7220 */ /* 0x040fe40000410000 */
[C---:B------:R-:W-:Y:S01]  /*1d440*/  FMUL.FTZ R107, R0.reuse, R107 ;  /* 0x0000006b006b7220 */ /* 0x040fe20000410000 */
[----:B------:R-:W-:Y:S01]  /*1d450*/  LDSM.16.MT88.4 R188, [R224+0x3080] ;  /* 0x00308000e0bc783b */ /* 0x000fe20000004200 */
[C---:B------:R-:W-:Y:S02]  /*1d460*/  FMUL.FTZ R110, R0.reuse, R110 ;  /* 0x0000006e006e7220 */ /* 0x040fe40000410000 */
[----:B------:R-:W-:Y:S02]  /*1d470*/  FMUL.FTZ R111, R0, R111 ;  /* 0x0000006f006f7220 */ /* 0x000fe40000410000 */
[--C-:B-1----:R-:W-:Y:S01]  /*1d480*/  FFMA.FTZ R4, R14, c[0x0][0x2d0], -R2.reuse ;  /* 0x0000b4000e047a23 */ /* 0x102fe20000010802 */
[----:B----4-:R-:W-:Y:S01]  /*1d490*/  F2FP.PACK_AB R149, R207, R206 ;  /* 0x000000cecf95723e */ /* 0x010fe200000000ff */
[C---:B------:R-:W-:Y:S01]  /*1d4a0*/  FMUL.FTZ R14, R0.reuse, R154 ;  /* 0x0000009a000e7220 */ /* 0x040fe20000410000 */
[----:B------:R-:W0:Y:S01]  /*1d4b0*/  LDGDEPBAR ;  /* 0x00000000000079af */ /* 0x000e220000000000 */
[----:B------:R1:W-:Y:S01]  /*1d4c0*/  MUFU.EX2 R208, R4 ;  /* 0x0000000400d07308 */ /* 0x0003e20000000800 */
        /* <DEDUP_REMOVED lines=18> */
[----:B------:R1:W-:Y:S01]  /*1d5f0*/  MUFU.EX2 R248, R138 ;  /* 0x0000008a00f87308 */ /* 0x0003e20000000800 */
[----:B------:R-:W-:Y:S01]  /*1d600*/  MOV R161, R26 ;  /* 0x0000001a00a17202 */ /* 0x000fe20000000f00 */
[C---:B------:R-:W-:Y:S04]  /*1d610*/  HMMA.16816.F32 R16, R144.reuse, R22, R16 ;  /* 0x000000169010723c */ /* 0x040fe80000001810 */
[----:B------:R-:W-:Y:S01]  /*1d620*/  FMUL.FTZ R26, R0, R166 ;  /* 0x000000a6001a7220 */ /* 0x000fe20000410000 */
[----:B------:R-:W-:Y:S02]  /*1d630*/  MOV R166, R245 ;  /* 0x000000f500a67202 */ /* 0x000fe40000000f00 */
[C---:B------:R-:W-:Y:S01]  /*1d640*/  FMUL.FTZ R23, R133.reuse, R163 ;  /* 0x000000a385177220 */ /* 0x040fe20000410000 */
[----:B------:R-:W-:Y:S01]  /*1d650*/  MOV R163, R24 ;  /* 0x0000001800a37202 */ /* 0x000fe20000000f00 */
[C---:B------:R-:W-:Y:S03]  /*1d660*/  FMUL.FTZ R24, R132.reuse, R164 ;  /* 0x000000a484187220 */ /* 0x040fe60000410000 */
[----:B------:R-:W-:Y:S01]  /*1d670*/  MOV R164, R247 ;  /* 0x000000f700a47202 */ /* 0x000fe20000000f00 */
[----:B------:R-:W-:Y:S01]  /*1d680*/  FMUL.FTZ R22, R133, R162 ;  /* 0x000000a285167220 */ /* 0x000fe20000410000 */
[----:B------:R-:W-:Y:S01]  /*1d690*/  MOV R162, R25 ;  /* 0x0000001900a27202 */ /* 0x000fe20000000f00 */
[----:B------:R-:W-:Y:S01]  /*1d6a0*/  FMUL.FTZ R25, R132, R165 ;  /* 0x000000a584197220 */ /* 0x000fe20000410000 */
[----:B------:R-:W-:Y:S02]  /*1d6b0*/  MOV R165, R246 ;  /* 0x000000f600a57202 */ /* 0x000fe40000000f00 */
[----:B------:R-:W-:Y:S02]  /*1d6c0*/  MOV R174, R162 ;  /* 0x000000a200ae7202 */ /* 0x000fe40000000f00 */
[-C--:B------:R-:W-:Y:S03]  /*1d6d0*/  HMMA.16816.F32 R20, R144, R36.reuse, R20 ;  /* 0x000000249014723c */ /* 0x080fe60000001814 */
[----:B-1----:R-:W-:Y:S01]  /*1d6e0*/  FFMA.FTZ R138, R204, c[0x0][0x2d0], -R142 ;  /* 0x0000b400cc8a7a23 */ /* 0x002fe2000001088e */
[----:B------:R-:W-:Y:S02]  /*1d6f0*/  MOV R171, R160 ;  /* 0x000000a000ab7202 */ /* 0x000fe40000000f00 */
[----:B------:R-:W-:Y:S01]  /*1d700*/  MOV R183, R166 ;  /* 0x000000a600b77202 */ /* 0x000fe20000000f00 */
[----:B------:R1:W-:Y:S01]  /*1d710*/  MUFU.EX2 R247, R138 ;  /* 0x0000008a00f77308 */ /* 0x0003e20000000800 */
[C---:B------:R-:W-:Y:S04]  /*1d720*/  HMMA.16816.F32 R24, R148.reuse, R36, R24 ;  /* 0x000000249418723c */ /* 0x040fe80000001818 */
[----:B------:R-:W-:Y:S03]  /*1d730*/  MOV R184, R164 ;  /* 0x000000a400b87202 */ /* 0x000fe60000000f00 */
[C---:B------:R-:W-:Y:S01]  /*1d740*/  FMUL.FTZ R36, R134.reuse, R176 ;  /* 0x000000b086247220 */ /* 0x040fe20000410000 */
[-C--:B------:R-:W-:Y:S04]  /*1d750*/  HMMA.16816.F32 R28, R148, R38.reuse, R28 ;  /* 0x00000026941c723c */ /* 0x080fe8000000181c */
[----:B------:R-:W-:Y:S01]  /*1d760*/  FMUL.FTZ R37, R134, R177 ;  /* 0x000000b186257220 */ /* 0x000fe20000410000 */
[----:B------:R-:W-:Y:S02]  /*1d770*/  MOV R177, R169 ;  /* 0x000000a900b17202 */ /* 0x000fe40000000f00 */
[----:B------:R-:W-:Y:S01]  /*1d780*/  MOV R169, R198 ;  /* 0x000000c600a97202 */ /* 0x000fe20000000f00 */
[C---:B------:R-:W-:Y:S04]  /*1d790*/  HMMA.16816.F32 R32, R144.reuse, R38, R32 ;  /* 0x000000269020723c */ /* 0x040fe80000001820 */
[----:B------:R-:W-:Y:S02]  /*1d7a0*/  MOV R176, R170 ;  /* 0x000000aa00b07202 */ /* 0x000fe40000000f00 */
[----:B------:R-:W-:Y:S01]  /*1d7b0*/  MOV R170, R161 ;  /* 0x000000a100aa7202 */ /* 0x000fe20000000f00 */
[--C-:B-1----:R-:W-:Y:S02]  /*1d7c0*/  FFMA.FTZ R138, R241, c[0x0][0x2d0], -R143.reuse ;  /* 0x0000b400f18a7a23 */ /* 0x102fe4000001088f */
[C---:B------:R-:W-:Y:S02]  /*1d7d0*/  FMUL.FTZ R38, R133.reuse, R178 ;  /* 0x000000b285267220 */ /* 0x040fe40000410000 */
[----:B------:R1:W-:Y:S01]  /*1d7e0*/  MUFU.EX2 R246, R138 ;  /* 0x0000008a00f67308 */ /* 0x0003e20000000800 */
[----:B------:R-:W-:Y:S01]  /*1d7f0*/  FMUL.FTZ R39, R133, R179 ;  /* 0x000000b385277220 */ /* 0x000fe20000410000 */
[----:B------:R-:W-:Y:S02]  /*1d800*/  MOV R178, R167 ;  /* 0x000000a700b27202 */ /* 0x000fe40000000f00 */
[----:B------:R-:W-:Y:S02]  /*1d810*/  MOV R179, R165 ;  /* 0x000000a500b37202 */ /* 0x000fe40000000f00 */
[----:B------:R-:W-:Y:S02]  /*1d820*/  LDSM.16.MT88.4 R164, [R224+0x2880] ;  /* 0x00288000e0a4783b */ /* 0x000fe40000004200 */
[-C--:B----4-:R-:W-:Y:S08]  /*1d830*/  HMMA.16816.F32 R36, R144, R152.reuse, R36 ;  /* 0x000000989024723c */ /* 0x090ff00000001824 */
[C---:B------:R-:W-:Y:S08]  /*1d840*/  HMMA.16816.F32 R40, R148.reuse, R152, R40 ;  /* 0x000000989428723c */ /* 0x040ff00000001828 */
[-C--:B------:R-:W-:Y:S04]  /*1d850*/  HMMA.16816.F32 R44, R148, R154.reuse, R44 ;  /* 0x0000009a942c723c */ /* 0x080fe8000000182c */
[--C-:B-1----:R-:W-:Y:S04]  /*1d860*/  FFMA.FTZ R138, R215, c[0x0][0x2d0], -R143.reuse ;  /* 0x0000b400d78a7a23 */ /* 0x102fe8000001088f */
[C---:B------:R-:W-:Y:S01]  /*1d870*/  HMMA.16816.F32 R48, R144.reuse, R154, R48 ;  /* 0x0000009a9030723c */ /* 0x040fe20000001830 */
[----:B------:R1:W-:Y:S01]  /*1d880*/  MUFU.EX2 R245, R138 ;  /* 0x0000008a00f57308 */ /* 0x0003e20000000800 */
[----:B------:R-:W2:Y:S06]  /*1d890*/  LDSM.16.MT88.4 R152, [R221+0x3880] ;  /* 0x00388000dd98783b */ /* 0x000eac0000004200 */
[-C--:B------:R-:W-:Y:S08]  /*1d8a0*/  HMMA.16816.F32 R52, R144, R156.reuse, R52 ;  /* 0x0000009c9034723c */ /* 0x080ff00000001834 */
[C---:B------:R-:W-:Y:S08]  /*1d8b0*/  HMMA.16816.F32 R56, R148.reuse, R156, R56 ;  /* 0x0000009c9438723c */ /* 0x040ff00000001838 */
[-C--:B------:R-:W-:Y:S04]  /*1d8c0*/  HMMA.16816.F32 R60, R148, R158.reuse, R60 ;  /* 0x0000009e943c723c */ /* 0x080fe8000000183c */
[--C-:B-1----:R-:W-:Y:S04]  /*1d8d0*/  FFMA.FTZ R138, R213, c[0x0][0x2d0], -R143.reuse ;  /* 0x0000b400d58a7a23 */ /* 0x102fe8000001088f */
[C---:B------:R-:W-:Y:S01]  /*1d8e0*/  HMMA.16816.F32 R64, R144.reuse, R158, R64 ;  /* 0x0000009e9040723c */ /* 0x040fe20000001840 */
[----:B------:R1:W-:Y:S01]  /*1d8f0*/  MUFU.EX2 R244, R138 ;  /* 0x0000008a00f47308 */ /* 0x0003e20000000800 */
[----:B------:R-:W3:Y:S06]  /*1d900*/  LDSM.16.MT88.4 R156, [R222+0x3880] ;  /* 0x00388000de9c783b */ /* 0x000eec0000004200 */
[-C--:B--2---:R-:W-:Y:S08]  /*1d910*/  HMMA.16816.F32 R68, R144, R152.reuse, R68 ;  /* 0x000000989044723c */ /* 0x084ff00000001844 */
[C---:B------:R-:W-:Y:S04]  /*1d920*/  HMMA.16816.F32 R72, R148.reuse, R152, R72 ;  /* 0x000000989448723c */ /* 0x040fe80000001848 */
[--C-:B-1----:R-:W-:Y:S04]  /*1d930*/  FFMA.FTZ R138, R214, c[0x0][0x2d0], -R143.reuse ;  /* 0x0000b400d68a7a23 */ /* 0x102fe8000001088f */
[-C--:B------:R-:W-:Y:S01]  /*1d940*/  HMMA.16816.F32 R76, R148, R154.reuse, R76 ;  /* 0x0000009a944c723c */ /* 0x080fe2000000184c */
[----:B------:R1:W-:Y:S07]  /*1d950*/  MUFU.EX2 R243, R138 ;  /* 0x0000008a00f37308 */ /* 0x0003ee0000000800 */
        /* <DEDUP_REMOVED lines=11> */
[--C-:B-1----:R-:W-:Y:S01]  /*1da10*/  FFMA.FTZ R138, R173, c[0x0][0x2d0], -R192.reuse ;  /* 0x0000b400ad8a7a23 */ /* 0x102fe200000108c0 */
[----:B------:R-:W-:Y:S02]  /*1da20*/  MOV R173, R163 ;  /* 0x000000a300ad7202 */ /* 0x000fe40000000f00 */
[----:B------:R-:W-:Y:S01]  /*1da30*/  LDSM.16.MT88.4 R160, [R222+0x2880] ;  /* 0x00288000dea0783b */ /* 0x000fe20000004200 */
[-C--:B------:R-:W-:Y:S01]  /*1da40*/  HMMA.16816.F32 R108, R148, R154.reuse, R108 ;  /* 0x0000009a946c723c */ /* 0x080fe2000000186c */
[----:B------:R1:W2:Y:S07]  /*1da50*/  MUFU.EX2 R241, R138 ;  /* 0x0000008a00f17308 */ /* 0x0002ae0000000800 */
[C---:B------:R-:W-:Y:S01]  /*1da60*/  HMMA.16816.F32 R112, R144.reuse, R154, R112 ;  /* 0x0000009a9070723c */ /* 0x040fe20000001870 */
[----:B------:R-:W4:Y:S07]  /*1da70*/  LDSM.16.MT88.4 R152, [R221+0x2880] ;  /* 0x00288000dd98783b */ /* 0x000f2e0000004200 */
[-C--:B---3--:R-:W-:Y:S08]  /*1da80*/  HMMA.16816.F32 R116, R144, R156.reuse, R116 ;  /* 0x0000009c9074723c */ /* 0x088ff00000001874 */
[C---:B------:R-:W-:Y:S04]  /*1da90*/  HMMA.16816.F32 R120, R148.reuse, R156, R120 ;  /* 0x0000009c9478723c */ /* 0x040fe80000001878 */
[--C-:B-1----:R-:W-:Y:S04]  /*1daa0*/  FFMA.FTZ R138, R219, c[0x0][0x2d0], -R192.reuse ;  /* 0x0000b400db8a7a23 */ /* 0x102fe800000108c0 */
[-C--:B------:R-:W-:Y:S01]  /*1dab0*/  HMMA.16816.F32 R124, R148, R158.reuse, R124 ;  /* 0x0000009e947c723c */ /* 0x080fe2000000187c */
[----:B------:R1:W-:Y:S06]  /*1dac0*/  MUFU.EX2 R219, R138 ;  /* 0x0000008a00db7308 */ /* 0x0003ec0000000800 */
[----:B--2---:R-:W-:Y:S01]  /*1dad0*/  F2FP.PACK_AB R148, R241, R242 ;  /* 0x000000f2f194723e */ /* 0x004fe200000000ff */
[----:B------:R-:W-:Y:S01]  /*1dae0*/  HMMA.16816.F32 R128, R144, R158, R128 ;  /* 0x0000009e9080723c */ /* 0x000fe20000001880 */
[----:B------:R-:W2:Y:S06]  /*1daf0*/  LDSM.16.MT88.4 R156, [R223+0x2880] ;  /* 0x00288000df9c783b */ /* 0x000eac0000004200 */
[----:B------:R-:W-:Y:S02]  /*1db00*/  F2FP.PACK_AB R144, R249, R250 ;  /* 0x000000faf990723e */ /* 0x000fe400000000ff */
[----:B------:R-:W-:Y:S03]  /*1db10*/  F2FP.PACK_AB R146, R247, R248 ;  /* 0x000000f8f792723e */ /* 0x000fe600000000ff */
[----:B------:R-:W-:Y:S02]  /*1db20*/  F2FP.PACK_AB R145, R245, R246 ;  /* 0x000000f6f591723e */ /* 0x000fe400000000ff */
[----:B------:R-:W-:Y:S01]  /*1db30*/  F2FP.PACK_AB R147, R243, R244 ;  /* 0x000000f4f393723e */ /* 0x000fe200000000ff */
[----:B-1----:R-:W-:Y:S01]  /*1db40*/  FFMA.FTZ R138, R172, c[0x0][0x2d0], -R192 ;  /* 0x0000b400ac8a7a23 */ /* 0x002fe200000108c0 */
[----:B------:R-:W-:Y:S05]  /*1db50*/  MOV R172, R199 ;  /* 0x000000c700ac7202 */ /* 0x000fea0000000f00 */
[-C--:B----4-:R-:W-:Y:S01]  /*1db60*/  HMMA.16816.F32 R4, R144, R152.reuse, R4 ;  /* 0x000000989004723c */ /* 0x090fe20000001804 */
[----:B------:R1:W3:Y:S02]  /*1db70*/  MUFU.EX2 R218, R138 ;  /* 0x0000008a00da7308 */ /* 0x0002e40000000800 */
[--C-:B-1----:R-:W-:Y:S01]  /*1db80*/  FFMA.FTZ R138, R211, c[0x0][0x2d0], -R2.reuse ;  /* 0x0000b400d38a7a23 */ /* 0x102fe20000010802 */
[----:B---3--:R-:W-:Y:S07]  /*1db90*/  F2FP.PACK_AB R150, R218, R219 ;  /* 0x000000dbda96723e */ /* 0x008fee00000000ff */
[----:B------:R-:W-:Y:S10]  /*1dba0*/  MUFU.EX2 R211, R139 ;  /* 0x0000008b00d37308 */ /* 0x000ff40000000800 */
[----:B------:R1:W-:Y:S10]  /*1dbb0*/  MUFU.EX2 R201, R138 ;  /* 0x0000008a00c97308 */ /* 0x0003f40000000800 */
[----:B------:R-:W-:Y:S01]  /*1dbc0*/  MUFU.EX2 R139, R140 ;  /* 0x0000008c008b7308 */ /* 0x000fe20000000800 */
[--C-:B-1----:R-:W-:Y:S09]  /*1dbd0*/  FFMA.FTZ R138, R195, c[0x0][0x2d0], -R2.reuse ;  /* 0x0000b400c38a7a23 */ /* 0x102ff20000010802 */
[----:B------:R1:W3:Y:S02]  /*1dbe0*/  MUFU.EX2 R200, R138 ;  /* 0x0000008a00c87308 */ /* 0x0002e40000000800 */
[--C-:B-1----:R-:W-:Y:S01]  /*1dbf0*/  FFMA.FTZ R138, R212, c[0x0][0x2d0], -R2.reuse ;  /* 0x0000b400d48a7a23 */ /* 0x102fe20000010802 */
[----:B---3--:R-:W-:Y:S07]  /*1dc00*/  F2FP.PACK_AB R149, R200, R201 ;  /* 0x000000c9c895723e */ /* 0x008fee00000000ff */
[----:B------:R1:W-:Y:S02]  /*1dc10*/  MUFU.EX2 R198, R138 ;  /* 0x0000008a00c67308 */ /* 0x0003e40000000800 */
[----:B-1----:R-:W-:Y:S08]  /*1dc20*/  FFMA.FTZ R138, R216, c[0x0][0x2d0], -R2 ;  /* 0x0000b400d88a7a23 */ /* 0x002ff00000010802 */
[----:B------:R-:W1:Y:S02]  /*1dc30*/  MUFU.EX2 R199, R138 ;  /* 0x0000008a00c77308 */ /* 0x000e640000000800 */
[----:B-1----:R-:W-:Y:S01]  /*1dc40*/  F2FP.PACK_AB R151, R199, R198 ;  /* 0x000000c6c797723e */ /* 0x002fe200000000ff */
[--C-:B------:R-:W-:Y:S01]  /*1dc50*/  FFMA.FTZ R138, R180, c[0x0][0x2d0], -R142.reuse ;  /* 0x0000b400b48a7a23 */ /* 0x100fe2000001088e */
[----:B------:R-:W-:Y:S02]  /*1dc60*/  MOV R180, R175 ;  /* 0x000000af00b47202 */ /* 0x000fe40000000f00 */
[----:B------:R-:W-:Y:S02]  /*1dc70*/  MOV R175, R174 ;  /* 0x000000ae00af7202 */ /* 0x000fe40000000f00 */
[----:B------:R-:W-:Y:S01]  /*1dc80*/  MOV R174, R173 ;  /* 0x000000ad00ae7202 */ /* 0x000fe20000000f00 */
[C---:B------:R-:W-:Y:S04]  /*1dc90*/  HMMA.16816.F32 R8, R148.reuse, R152, R8 ;  /* 0x000000989408723c */ /* 0x040fe80000001808 */
[----:B------:R-:W-:Y:S02]  /*1dca0*/  MOV R173, R217 ;  /* 0x000000d900ad7202 */ /* 0x000fe40000000f00 */
[----:B------:R1:W-:Y:S02]  /*1dcb0*/  MUFU.EX2 R217, R138 ;  /* 0x0000008a00d97308 */ /* 0x0003e40000000800 */
[-C--:B------:R-:W-:Y:S08]  /*1dcc0*/  HMMA.16816.F32 R12, R148, R154.reuse, R12 ;  /* 0x0000009a940c723c */ /* 0x080ff0000000180c */
[C---:B------:R-:W-:Y:S01]  /*1dcd0*/  HMMA.16816.F32 R16, R144.reuse, R154, R16 ;  /* 0x0000009a9010723c */ /* 0x040fe20000001810 */
[----:B------:R-:W3:Y:S07]  /*1dce0*/  LDSM.16.MT88.4 R152, [R221+0x4080] ;  /* 0x00408000dd98783b */ /* 0x000eee0000004200 */
[-C--:B------:R-:W-:Y:S04]  /*1dcf0*/  HMMA.16816.F32 R20, R144, R160.reuse, R20 ;  /* 0x000000a09014723c */ /* 0x080fe80000001814 */
[--C-:B-1----:R-:W-:Y:S04]  /*1dd00*/  FFMA.FTZ R138, R184, c[0x0][0x2d0], -R142.reuse ;  /* 0x0000b400b88a7a23 */ /* 0x102fe8000001088e */
[C---:B------:R-:W-:Y:S01]  /*1dd10*/  HMMA.16816.F32 R24, R148.reuse, R160, R24 ;  /* 0x000000a09418723c */ /* 0x040fe20000001818 */
[----:B------:R-:W1:Y:S07]  /*1dd20*/  MUFU.EX2 R215, R138 ;  /* 0x0000008a00d77308 */ /* 0x000e6e0000000800 */
[-C--:B------:R-:W-:Y:S08]  /*1dd30*/  HMMA.16816.F32 R28, R148, R162.reuse, R28 ;  /* 0x000000a2941c723c */ /* 0x080ff0000000181c */
[C---:B------:R-:W-:Y:S01]  /*1dd40*/  HMMA.16816.F32 R32, R144.reuse, R162, R32 ;  /* 0x000000a29020723c */ /* 0x040fe20000001820 */
[----:B------:R-:W4:Y:S07]  /*1dd50*/  LDSM.16.MT88.4 R160, [R222+0x4080] ;  /* 0x00408000dea0783b */ /* 0x000f2e0000004200 */
[-C--:B------:R-:W-:Y:S04]  /*1dd60*/  HMMA.16816.F32 R36, R144, R164.reuse, R36 ;  /* 0x000000a49024723c */ /* 0x080fe80000001824 */
[----:B-1----:R-:W-:Y:S01]  /*1dd70*/  F2FP.PACK_AB R140, R215, R217 ;  /* 0x000000d9d78c723e */ /* 0x002fe200000000ff */
[--C-:B------:R-:W-:Y:S03]  /*1dd80*/  FFMA.FTZ R138, R183, c[0x0][0x2d0], -R142.reuse ;  /* 0x0000b400b78a7a23 */ /* 0x100fe6000001088e */
[C---:B------:R-:W-:Y:S01]  /*1dd90*/  HMMA.16816.F32 R40, R148.reuse, R164, R40 ;  /* 0x000000a49428723c */ /* 0x040fe20000001828 */
[----:B------:R1:W-:Y:S07]  /*1dda0*/  MUFU.EX2 R216, R138 ;  /* 0x0000008a00d87308 */ /* 0x0003ee0000000800 */
[-C--:B------:R-:W-:Y:S08]  /*1ddb0*/  HMMA.16816.F32 R44, R148, R166.reuse, R44 ;  /* 0x000000a6942c723c */ /* 0x080ff0000000182c */
[C---:B------:R-:W-:Y:S01]  /*1ddc0*/  HMMA.16816.F32 R48, R144.reuse, R166, R48 ;  /* 0x000000a69030723c */ /* 0x040fe20000001830 */
[----:B------:R-:W-:Y:S07]  /*1ddd0*/  LDSM.16.MT88.4 R164, [R221+0x3080] ;  /* 0x00308000dda4783b */ /* 0x000fee0000004200 */
[-C--:B--2---:R-:W-:Y:S04]  /*1dde0*/  HMMA.16816.F32 R52, R144, R156.reuse, R52 ;  /* 0x0000009c9034723c */ /* 0x084fe80000001834 */
[----:B-1----:R-:W-:Y:S04]  /*1ddf0*/  FFMA.FTZ R138, R182, c[0x0][0x2d0], -R142 ;  /* 0x0000b400b68a7a23 */ /* 0x002fe8000001088e */
[C---:B------:R-:W-:Y:S01]  /*1de00*/  HMMA.16816.F32 R56, R148.reuse, R156, R56 ;  /* 0x0000009c9438723c */ /* 0x040fe20000001838 */
[----:B------:R-:W1:Y:S07]  /*1de10*/  MUFU.EX2 R214, R138 ;  /* 0x0000008a00d67308 */ /* 0x000e6e0000000800 */
[-C--:B------:R-:W-:Y:S08]  /*1de20*/  HMMA.16816.F32 R60, R148, R158.reuse, R60 ;  /* 0x0000009e943c723c */ /* 0x080ff0000000183c */
[C---:B------:R-:W-:Y:S01]  /*1de30*/  HMMA.16816.F32 R64, R144.reuse, R158, R64 ;  /* 0x0000009e9040723c */ /* 0x040fe20000001840 */
[----:B------:R-:W2:Y:S07]  /*1de40*/  LDSM.16.MT88.4 R156, [R224+0x4080] ;  /* 0x00408000e09c783b */ /* 0x000eae0000004200 */
[-C--:B---3--:R-:W-:Y:S04]  /*1de50*/  HMMA.16816.F32 R68, R144, R152.reuse, R68 ;  /* 0x000000989044723c */ /* 0x088fe80000001844 */
[----:B-1----:R-:W-:Y:S01]  /*1de60*/  F2FP.PACK_AB R142, R214, R216 ;  /* 0x000000d8d68e723e */ /* 0x002fe200000000ff */
[--C-:B------:R-:W-:Y:S03]  /*1de70*/  FFMA.FTZ R138, R181, c[0x0][0x2d0], -R143.reuse ;  /* 0x0000b400b58a7a23 */ /* 0x100fe6000001088f */
[C---:B------:R-:W-:Y:S01]  /*1de80*/  HMMA.16816.F32 R72, R148.reuse, R152, R72 ;  /* 0x000000989448723c */ /* 0x040fe20000001848 */
[----:B------:R1:W-:Y:S07]  /*1de90*/  MUFU.EX2 R213, R138 ;  /* 0x0000008a00d57308 */ /* 0x0003ee0000000800 */
[-C--:B------:R-:W-:Y:S08]  /*1dea0*/  HMMA.16816.F32 R76, R148, R154.reuse, R76 ;  /* 0x0000009a944c723c */ /* 0x080ff0000000184c */
[C---:B------:R-:W-:Y:S01]  /*1deb0*/  HMMA.16816.F32 R80, R144.reuse, R154, R80 ;  /* 0x0000009a9050723c */ /* 0x040fe20000001850 */
[----:B------:R-:W3:Y:S07]  /*1dec0*/  LDSM.16.MT88.4 R152, [R223+0x4080] ;  /* 0x00408000df98783b */ /* 0x000eee0000004200 */
[-C--:B----4-:R-:W-:Y:S04]  /*1ded0*/  HMMA.16816.F32 R84, R144, R160.reuse, R84 ;  /* 0x000000a09054723c */ /* 0x090fe80000001854 */
[--C-:B-1----:R-:W-:Y:S04]  /*1dee0*/  FFMA.FTZ R138, R180, c[0x0][0x2d0], -R143.reuse ;  /* 0x0000b400b48a7a23 */ /* 0x102fe8000001088f */
[C---:B------:R-:W-:Y:S01]  /*1def0*/  HMMA.16816.F32 R88, R148.reuse, R160, R88 ;  /* 0x000000a09458723c */ /* 0x040fe20000001858 */
[----:B------:R-:W4:Y:S01]  /*1df00*/  LDL.LU R161, [R1+0xc] ;  /* 0x00000c0001a17983 */ /* 0x000f220000300800 */
[----:B------:R1:W-:Y:S03]  /*1df10*/  MUFU.EX2 R212, R138 ;  /* 0x0000008a00d47308 */ /* 0x0003e60000000800 */
[----:B------:R-:W4:Y:S03]  /*1df20*/  LDL.LU R160, [R1+0x10] ;  /* 0x0000100001a07983 */ /* 0x000f260000300800 */
[-C--:B------:R-:W-:Y:S08]  /*1df30*/  HMMA.16816.F32 R92, R148, R162.reuse, R92 ;  /* 0x000000a2945c723c */ /* 0x080ff0000000185c */
[C---:B------:R-:W-:Y:S08]  /*1df40*/  HMMA.16816.F32 R96, R144.reuse, R162, R96 ;  /* 0x000000a29060723c */ /* 0x040ff00000001860 */
[-C--:B--2---:R-:W-:Y:S04]  /*1df50*/  HMMA.16816.F32 R100, R144, R156.reuse, R100 ;  /* 0x0000009c9064723c */ /* 0x084fe80000001864 */
[----:B-1----:R-:W-:Y:S01]  /*1df60*/  FFMA.FTZ R138, R179, c[0x0][0x2d0], -R143 ;  /* 0x0000b400b38a7a23 */ /* 0x002fe2000001088f */
[----:B------:R-:W-:Y:S03]  /*1df70*/  MOV R179, R197 ;  /* 0x000000c500b37202 */ /* 0x000fe60000000f00 */
[C---:B------:R-:W-:Y:S01]  /*1df80*/  HMMA.16816.F32 R104, R148.reuse, R156, R104 ;  /* 0x0000009c9468723c */ /* 0x040fe20000001868 */
[----:B------:R1:W2:Y:S07]  /*1df90*/  MUFU.EX2 R210, R138 ;  /* 0x0000008a00d27308 */ /* 0x0002ae0000000800 */
[-C--:B------:R-:W-:Y:S08]  /*1dfa0*/  HMMA.16816.F32 R108, R148, R158.reuse, R108 ;  /* 0x0000009e946c723c */ /* 0x080ff0000000186c */
[C---:B------:R-:W-:Y:S08]  /*1dfb0*/  HMMA.16816.F32 R112, R144.reuse, R158, R112 ;  /* 0x0000009e9070723c */ /* 0x040ff00000001870 */
[-C--:B---3--:R-:W-:Y:S04]  /*1dfc0*/  HMMA.16816.F32 R116, R144, R152.reuse, R116 ;  /* 0x000000989074723c */ /* 0x088fe80000001874 */
[--C-:B-1----:R-:W-:Y:S01]  /*1dfd0*/  FFMA.FTZ R138, R178, c[0x0][0x2d0], -R192.reuse ;  /* 0x0000b400b28a7a23 */ /* 0x102fe200000108c0 */
[----:B------:R-:W-:Y:S02]  /*1dfe0*/  MOV R178, R172 ;  /* 0x000000ac00b27202 */ /* 0x000fe40000000f00 */
[----:B--2---:R-:W-:Y:S01]  /*1dff0*/  F2FP.PACK_AB R143, R210, R212 ;  /* 0x000000d4d28f723e */ /* 0x004fe200000000ff */
[C---:B------:R-:W-:Y:S01]  /*1e000*/  HMMA.16816.F32 R120, R148.reuse, R152, R120 ;  /* 0x000000989478723c */ /* 0x040fe20000001878 */
[----:B------:R1:W-:Y:S07]  /*1e010*/  MUFU.EX2 R204, R138 ;  /* 0x0000008a00cc7308 */ /* 0x0003ee0000000800 */
[-C--:B------:R-:W-:Y:S08]  /*1e020*/  HMMA.16816.F32 R124, R148, R154.reuse, R124 ;  /* 0x0000009a947c723c */ /* 0x080ff0000000187c */
[----:B------:R-:W-:Y:S04]  /*1e030*/  HMMA.16816.F32 R128, R144, R154, R128 ;  /* 0x0000009a9080723c */ /* 0x000fe80000001880 */
[--C-:B-1----:R-:W-:Y:S01]  /*1e040*/  FFMA.FTZ R138, R177, c[0x0][0x2d0], -R192.reuse ;  /* 0x0000b400b18a7a23 */ /* 0x102fe200000108c0 */
[----:B------:R-:W-:Y:S03]  /*1e050*/  MOV R177, R173 ;  /* 0x000000ad00b17202 */ /* 0x000fe60000000f00 */
[----:B------:R1:W2:Y:S04]  /*1e060*/  MUFU.EX2 R205, R138 ;  /* 0x0000008a00cd7308 */ /* 0x0002a80000000800 */
[--C-:B-1----:R-:W-:Y:S01]  /*1e070*/  FFMA.FTZ R138, R176, c[0x0][0x2d0], -R192.reuse ;  /* 0x0000b400b08a7a23 */ /* 0x102fe200000108c0 */
[----:B------:R-:W-:Y:S05]  /*1e080*/  MOV R176, R174 ;  /* 0x000000ae00b07202 */ /* 0x000fea0000000f00 */
[----:B------:R1:W-:Y:S02]  /*1e090*/  MUFU.EX2 R203, R138 ;  /* 0x0000008a00cb7308 */ /* 0x0003e40000000800 */
[----:B-1----:R-:W-:Y:S01]  /*1e0a0*/  FFMA.FTZ R138, R202, c[0x0][0x2d0], -R192 ;  /* 0x0000b400ca8a7a23 */ /* 0x002fe200000108c0 */
[----:B--2---:R-:W-:Y:S07]  /*1e0b0*/  F2FP.PACK_AB R192, R205, R204 ;  /* 0x000000cccdc0723e */ /* 0x004fee00000000ff */
[----:B------:R1:W-:Y:S02]  /*1e0c0*/  MUFU.EX2 R202, R138 ;  /* 0x0000008a00ca7308 */ /* 0x0003e40000000800 */
[--C-:B-1----:R-:W-:Y:S08]  /*1e0d0*/  FFMA.FTZ R138, R196, c[0x0][0x2d0], -R2.reuse ;  /* 0x0000b400c48a7a23 */ /* 0x102ff00000010802 */
[----:B------:R1:W-:Y:S02]  /*1e0e0*/  MUFU.EX2 R196, R138 ;  /* 0x0000008a00c47308 */ /* 0x0003e40000000800 */
[--C-:B-1----:R-:W-:Y:S02]  /*1e0f0*/  FFMA.FTZ R138, R175, c[0x0][0x2d0], -R2.reuse ;  /* 0x0000b400af8a7a23 */ /* 0x102fe40000010802 */
[----:B------:R-:W-:Y:S01]  /*1e100*/  FFMA.FTZ R2, R141, c[0x0][0x2d0], -R2 ;  /* 0x0000b4008d027a23 */ /* 0x000fe20000010802 */
[----:B------:R-:W1:Y:S05]  /*1e110*/  LDSM.16.MT88.4 R172, [R222+0x3080] ;  /* 0x00308000deac783b */ /* 0x000e6a0000004200 */
[----:B------:R-:W-:Y:S01]  /*1e120*/  MUFU.EX2 R197, R138 ;  /* 0x0000008a00c57308 */ /* 0x000fe20000000800 */
[----:B------:R-:W-:Y:S07]  /*1e130*/  F2FP.PACK_AB R141, R211, R213 ;  /* 0x000000d5d38d723e */ /* 0x000fee00000000ff */
[-C--:B------:R-:W-:Y:S01]  /*1e140*/  HMMA.16816.F32 R144, R140, R164.reuse, R4 ;  /* 0x000000a48c90723c */ /* 0x080fe20000001804 */
[----:B------:R-:W2:Y:S01]  /*1e150*/  LDSM.16.MT88.4 R4, [R223+0x3080] ;  /* 0x00308000df04783b */ /* 0x000ea20000004200 */
[----:B------:R-:W3:Y:S03]  /*1e160*/  MUFU.EX2 R138, R2 ;  /* 0x00000002008a7308 */ /* 0x000ee60000000800 */
[----:B---3--:R-:W-:Y:S02]  /*1e170*/  F2FP.PACK_AB R195, R138, R139 ;  /* 0x0000008b8ac3723e */ /* 0x008fe400000000ff */
[----:B------:R-:W-:Y:S01]  /*1e180*/  MOV R2, R169 ;  /* 0x000000a900027202 */ /* 0x000fe20000000f00 */
[----:B----4-:R-:W-:Y:S01]  /*1e190*/  FFMA.FTZ R134, R134, R161, R194 ;  /* 0x000000a186867223 */ /* 0x010fe200000100c2 */
[----:B------:R-:W-:Y:S03]  /*1e1a0*/  F2FP.PACK_AB R194, R202, R203 ;  /* 0x000000cbcac2723e */ /* 0x000fe600000000ff */
[----:B------:R-:W-:Y:S01]  /*1e1b0*/  FFMA.FTZ R133, R133, R160, R193 ;  /* 0x000000a085857223 */ /* 0x000fe200000100c1 */
[----:B------:R-:W-:Y:S07]  /*1e1c0*/  F2FP.PACK_AB R193, R197, R196 ;  /* 0x000000c4c5c1723e */ /* 0x000fee00000000ff */
[C---:B------:R-:W-:Y:S01]  /*1e1d0*/  HMMA.16816.F32 R148, R192.reuse, R164, R8 ;  /* 0x000000a4c094723c */ /* 0x040fe20000001808 */
[----:B------:R-:W3:Y:S07]  /*1e1e0*/  LDSM.16.MT88.4 R8, [R221+0x4880] ;  /* 0x00488000dd08783b */ /* 0x000eee0000004200 */
[-C--:B------:R-:W-:Y:S01]  /*1e1f0*/  HMMA.16816.F32 R152, R192, R166.reuse, R12 ;  /* 0x000000a6c098723c */ /* 0x080fe2000000180c */
[----:B------:R-:W2:Y:S07]  /*1e200*/  LDSM.16.MT88.4 R12, [R222+0x4880] ;  /* 0x00488000de0c783b */ /* 0x000eae0000004200 */
[C---:B------:R-:W-:Y:S01]  /*1e210*/  HMMA.16816.F32 R156, R140.reuse, R166, R16 ;  /* 0x000000a68c9c723c */ /* 0x040fe20000001810 */
[----:B------:R-:W2:Y:S07]  /*1e220*/  LDSM.16.MT88.4 R16, [R224+0x4880] ;  /* 0x00488000e010783b */ /* 0x000eae0000004200 */
[-C--:B-1----:R-:W-:Y:S01]  /*1e230*/  HMMA.16816.F32 R160, R140, R172.reuse, R20 ;  /* 0x000000ac8ca0723c */ /* 0x082fe20000001814 */
[----:B------:R-:W1:Y:S07]  /*1e240*/  LDSM.16.MT88.4 R20, [R223+0x4880] ;  /* 0x00488000df14783b */ /* 0x000e6e0000004200 */
[C---:B------:R-:W-:Y:S07]  /*1e250*/  HMMA.16816.F32 R164, R192.reuse, R172, R24 ;  /* 0x000000acc0a4723c */ /* 0x040fee0000001818 */
[----:B------:R-:W-:Y:S02]  /*1e260*/  MOV R26, R171 ;  /* 0x000000ab001a7202 */ /* 0x000fe40000000f00 */
[----:B------:R-:W-:Y:S03]  /*1e270*/  MOV R24, R170 ;  /* 0x000000aa00187202 */ /* 0x000fe60000000f00 */
[----:B------:R-:W-:Y:S02]  /*1e280*/  MOV R25, R168 ;  /* 0x000000a800197202 */ /* 0x000fe40000000f00 */
[-C--:B------:R-:W-:Y:S01]  /*1e290*/  HMMA.16816.F32 R168, R192, R174.reuse, R28 ;  /* 0x000000aec0a8723c */ /* 0x080fe2000000181c */
[----:B------:R-:W4:Y:S02]  /*1e2a0*/  LDL.LU R29, [R1+0x14] ;  /* 0x00001400011d7983 */ /* 0x000f240000300800 */
[----:B------:R-:W-:Y:S02]  /*1e2b0*/  MOV R27, R179 ;  /* 0x000000b3001b7202 */ /* 0x000fe40000000f00 */
[----:B------:R-:W4:Y:S02]  /*1e2c0*/  LDL.LU R28, [R1+0x18] ;  /* 0x00001800011c7983 */ /* 0x000f240000300800 */
[----:B------:R-:W-:Y:S01]  /*1e2d0*/  MOV R30, R178 ;  /* 0x000000b2001e7202 */ /* 0x000fe20000000f00 */
[C---:B------:R-:W-:Y:S04]  /*1e2e0*/  HMMA.16816.F32 R172, R140.reuse, R174, R32 ;  /* 0x000000ae8cac723c */ /* 0x040fe80000001820 */
[----:B------:R-:W-:Y:S03]  /*1e2f0*/  MOV R31, R177 ;  /* 0x000000b1001f7202 */ /* 0x000fe60000000f00 */
[----:B------:R-:W-:Y:S02]  /*1e300*/  MOV R35, R176 ;  /* 0x000000b000237202 */ /* 0x000fe40000000f00 */
[-C--:B------:R-:W-:Y:S08]  /*1e310*/  HMMA.16816.F32 R176, R140, R188.reuse, R36 ;  /* 0x000000bc8cb0723c */ /* 0x080ff00000001824 */
[C---:B------:R-:W-:Y:S08]  /*1e320*/  HMMA.16816.F32 R180, R192.reuse, R188, R40 ;  /* 0x000000bcc0b4723c */ /* 0x040ff00000001828 */
[-C--:B------:R-:W-:Y:S08]  /*1e330*/  HMMA.16816.F32 R184, R192, R190.reuse, R44 ;  /* 0x000000bec0b8723c */ /* 0x080ff0000000182c */
[C---:B------:R-:W-:Y:S08]  /*1e340*/  HMMA.16816.F32 R188, R140.reuse, R190, R48 ;  /* 0x000000be8cbc723c */ /* 0x040ff00000001830 */
[-C--:B--2---:R-:W-:Y:S08]  /*1e350*/  HMMA.16816.F32 R52, R140, R4.reuse, R52 ;  /* 0x000000048c34723c */ /* 0x084ff00000001834 */
[C---:B------:R-:W-:Y:S07]  /*1e360*/  HMMA.16816.F32 R56, R192.reuse, R4, R56 ;  /* 0x00000004c038723c */ /* 0x040fee0000001838 */
[----:B------:R-:W-:Y:S01]  /*1e370*/  FADD.FTZ R5, R30, R134 ;  /* 0x000000861e057221 */ /* 0x000fe20000010000 */
[-C--:B------:R-:W-:Y:S04]  /*1e380*/  HMMA.16816.F32 R60, R192, R6.reuse, R60 ;  /* 0x00000006c03c723c */ /* 0x080fe8000000183c */
[----:B------:R-:W-:Y:S04]  /*1e390*/  FADD.FTZ R5, R25, R5 ;  /* 0x0000000519057221 */ /* 0x000fe80000010000 */
[C---:B------:R-:W-:Y:S08]  /*1e3a0*/  HMMA.16816.F32 R64, R140.reuse, R6, R64 ;  /* 0x000000068c40723c */ /* 0x040ff00000001840 */
[-C--:B---3--:R-:W-:Y:S08]  /*1e3b0*/  HMMA.16816.F32 R68, R140, R8.reuse, R68 ;  /* 0x000000088c44723c */ /* 0x088ff00000001844 */
[C---:B------:R-:W-:Y:S07]  /*1e3c0*/  HMMA.16816.F32 R72, R192.reuse, R8, R72 ;  /* 0x00000008c048723c */ /* 0x040fee0000001848 */
[----:B------:R-:W-:Y:S01]  /*1e3d0*/  FADD.FTZ R8, R31, R133 ;  /* 0x000000851f087221 */ /* 0x000fe20000010000 */
[-C--:B------:R-:W-:Y:S04]  /*1e3e0*/  HMMA.16816.F32 R76, R192, R10.reuse, R76 ;  /* 0x0000000ac04c723c */ /* 0x080fe8000000184c */
[----:B------:R-:W-:Y:S04]  /*1e3f0*/  FADD.FTZ R8, R2, R8 ;  /* 0x0000000802087221 */ /* 0x000fe80000010000 */
[C---:B------:R-:W-:Y:S04]  /*1e400*/  HMMA.16816.F32 R80, R140.reuse, R10, R80 ;  /* 0x0000000a8c50723c */ /* 0x040fe80000001850 */
[----:B------:R-:W-:Y:S04]  /*1e410*/  FADD.FTZ R8, R27, R8 ;  /* 0x000000081b087221 */ /* 0x000fe80000010000 */
        /* <DEDUP_REMOVED lines=12> */
[----:B----4-:R-:W-:Y:S02]  /*1e4e0*/  FFMA.FTZ R132, R132, R29, R35 ;  /* 0x0000001d84847223 */ /* 0x010fe40000010023 */
[----:B------:R-:W-:Y:S02]  /*1e4f0*/  FFMA.FTZ R0, R0, R28, R206 ;  /* 0x0000001c00007223 */ /* 0x000fe400000100ce */
[----:B------:R-:W-:Y:S01]  /*1e500*/  FADD.FTZ R4, R24, R132 ;  /* 0x0000008418047221 */ /* 0x000fe20000010000 */
[----:B------:R-:W-:Y:S03]  /*1e510*/  MOV R132, R136 ;  /* 0x0000008800847202 */ /* 0x000fe60000000f00 */
        /* <DEDUP_REMOVED lines=46> */
.L_x_1290:
[----:B------:R-:W-:-:S13]  /*1e800*/  ISETP.GE.AND P0, PT, R238, UR7, PT ;  /* 0x00000007ee007c0c */ /* 0x000fda000bf06270 */
[----:B------:R-:W-:Y:S05]  /*1e810*/  @!P0 BRA `(.L_x_1292) ;  /* 0x00004bf000008947 */ /* 0x000fea0003800000 */
[----:B------:R-:W3:Y:S01]  /*1e820*/  LDL.LU.64 R6, [R1+0x38] ;  /* 0x0000380001067983 */ /* 0x000ee20000300a00 */
[----:B------:R-:W-:Y:S02]  /*1e830*/  UMOV UR12, 0x5 ;  /* 0x00000005000c7882 */ /* 0x000fe40000000000 */
[----:B------:R-:W-:Y:S01]  /*1e840*/  ULDC.64 UR4, c[0x0][0x1e0] ;  /* 0x0000780000047ab9 */ /* 0x000fe20000000a00 */
[----:B------:R-:W4:Y:S04]  /*1e850*/  LDL.LU.64 R4, [R1+0x50] ;  /* 0x0000500001047983 */ /* 0x000f280000300a00 */
[----:B--2---:R-:W2:Y:S01]  /*1e860*/  LDL R0, [R1+0x28] ;  /* 0x0000280001007983 */ /* 0x004ea20000100800 */
[----:B------:R-:W-:Y:S01]  /*1e870*/  IMAD.MOV.U32 R8, RZ, RZ, c[0x0][0x2c4] ;  /* 0x0000b100ff087624 */ /* 0x000fe200078e00ff */
[----:B------:R-:W-:Y:S01]  /*1e880*/  UIMAD.WIDE.U32 UR10, UR4, 0x20, URZ ;  /* 0x00000020040a78a5 */ /* 0x000fe2000f8e003f */
[----:B------:R-:W-:Y:S01]  /*1e890*/  IMAD.MOV.U32 R139, RZ, RZ, R3 ;  /* 0x000000ffff8b7224 */ /* 0x000fe200078e0003 */
[----:B------:R-:W-:Y:S01]  /*1e8a0*/  USHF.L.U32 UR6, UR5, 0x5, URZ ;  /* 0x0000000505067899 */ /* 0x000fe2000800063f */
[----:B------:R-:W-:Y:S01]  /*1e8b0*/  IMAD.MOV.U32 R134, RZ, RZ, R136 ;  /* 0x000000ffff867224 */ /* 0x000fe200078e0088 */
[----:B------:R-:W-:Y:S01]  /*1e8c0*/  ISETP.NE.AND P1, PT, R8, 0x1, PT ;  /* 0x000000010800780c */ /* 0x000fe20003f25270 */
[----:B------:R-:W-:Y:S01]  /*1e8d0*/  USHF.L.U64.HI UR12, UR4, UR12, UR5 ;  /* 0x0000000c040c7299 */ /* 0x000fe20008010205 */
[----:B------:R-:W-:Y:S01]  /*1e8e0*/  MOV R132, R137 ;  /* 0x0000008900847202 */ /* 0x000fe20000000f00 */
[----:B------:R-:W-:Y:S01]  /*1e8f0*/  UMOV UR13, 0x30 ;  /* 0x00000030000d7882 */ /* 0x000fe20000000000 */
[----:B------:R-:W-:Y:S01]  /*1e900*/  MOV R138, R135 ;  /* 0x00000087008a7202 */ /* 0x000fe20000000f00 */
[----:B------:R-:W-:-:S02]  /*1e910*/  ULDC.64 UR4, c[0x0][0x208] ;  /* 0x0000820000047ab9 */ /* 0x000fc40000000a00 */
[----:B------:R-:W-:Y:S02]  /*1e920*/  UIADD3 UR16, UP0, UR9, 0x80, URZ ;  /* 0x0000008009107890 */ /* 0x000fe4000ff1e03f */
[----:B------:R-:W-:Y:S02]  /*1e930*/  ULDC UR17, c[0x0][0x208] ;  /* 0x0000820000117ab9 */ /* 0x000fe40000000800 */
[----:B------:R-:W-:Y:S02]  /*1e940*/  UIMAD.WIDE.U32 UR18, UR13, UR4, URZ ;  /* 0x000000040d1272a5 */ /* 0x000fe4000f8e003f */
[----:B------:R-:W-:Y:S02]  /*1e950*/  UIMAD UR18, UR13, UR5, URZ ;  /* 0x000000050d1272a4 */ /* 0x000fe4000f8e023f */
[----:B------:R-:W-:Y:S02]  /*1e960*/  UIMAD UR17, UR13, UR17, URZ ;  /* 0x000000110d1172a4 */ /* 0x000fe4000f8e023f */
[----:B------:R-:W-:-:S02]  /*1e970*/  UIADD3.X UR13, URZ, UR8, URZ, UP0, !UPT ;  /* 0x000000083f0d7290 */ /* 0x000fc400087fe43f */
[----:B------:R-:W-:Y:S02]  /*1e980*/  UIADD3 UR6, UR11, UR6, URZ ;  /* 0x000000060b067290 */ /* 0x000fe4000fffe03f */
[----:B------:R-:W-:Y:S02]  /*1e990*/  UIADD3 UR10, UP0, UR10, 0x80, URZ ;  /* 0x000000800a0a7890 */ /* 0x000fe4000ff1e03f */
[----:B------:R-:W-:Y:S02]  /*1e9a0*/  ULDC UR4, c[0x0][0x324] ;  /* 0x0000c90000047ab9 */ /* 0x000fe40000000800 */
[----:B------:R-:W-:Y:S02]  /*1e9b0*/  ULDC UR5, c[0x0][0x1e0] ;  /* 0x0000780000057ab9 */ /* 0x000fe40000000800 */
[----:B------:R-:W-:Y:S02]  /*1e9c0*/  ULOP3.LUT UR4, URZ, UR4, URZ, 0x33, !UPT ;  /* 0x000000043f047292 */ /* 0x000fe4000f8e333f */
[----:B------:R-:W-:-:S02]  /*1e9d0*/  USHF.L.U32 UR5, UR5, 0x5, URZ ;  /* 0x0000000505057899 */ /* 0x000fc4000800063f */
[----:B------:R-:W-:Y:S02]  /*1e9e0*/  UIADD3 UR18, UR19, UR18, URZ ;  /* 0x0000001213127290 */ /* 0x000fe4000fffe03f */
[----:B------:R-:W-:Y:S01]  /*1e9f0*/  UIADD3.X UR6, URZ, UR6, URZ, UP0, !UPT ;  /* 0x000000063f067290 */ /* 0x000fe200087fe43f */
[----:B---3--:R-:W-:Y:S02]  /*1ea00*/  MOV R3, R7 ;  /* 0x0000000700037202 */ /* 0x008fe40000000f00 */
[----:B----4-:R-:W-:Y:S02]  /*1ea10*/  IADD3 R8, P0, R4, 0x40, RZ ;  /* 0x0000004004087810 */ /* 0x010fe40007f1e0ff */
[----:B------:R-:W-:Y:S01]  /*1ea20*/  MOV R2, R4 ;  /* 0x0000000400027202 */ /* 0x000fe20000000f00 */
[----:B--2---:R-:W-:-:S04]  /*1ea30*/  @P1 IMAD.HI.U32 R0, R0, c[0x0][0x2c8], RZ ;  /* 0x0000b20000001a27 */ /* 0x004fc800078e00ff */
[----:B------:R-:W-:Y:S01]  /*1ea40*/  IMAD.X R9, RZ, RZ, R7, P0 ;  /* 0x000000ffff097224 */ /* 0x000fe200000e0607 */
[----:B------:R1:W-:Y:S04]  /*1ea50*/  @P1 STL [R1], R0 ;  /* 0x0000000001001387 */ /* 0x0003e80000100800 */
[----:B------:R1:W-:Y:S04]  /*1ea60*/  STL.64 [R1+0x38], R2 ;  /* 0x0000380201007387 */ /* 0x0003e80000100a00 */
[----:B------:R1:W-:Y:S02]  /*1ea70*/  STL.64 [R1+0x30], R8 ;  /* 0x0000300801007387 */ /* 0x0003e40000100a00 */
.L_x_1309:
[----:B-12---:R-:W2:Y:S01]  /*1ea80*/  LDL R0, [R1+0x24] ;  /* 0x0000240001007983 */ /* 0x006ea20000100800 */
[----:B------:R-:W-:Y:S04]  /*1ea90*/  DEPBAR.LE SB0, 0x0 ;  /* 0x000080000000791a */ /* 0x000fe80000000000 */
[----:B------:R-:W3:Y:S01]  /*1eaa0*/  LDL.64 R204, [R1+0x38] ;  /* 0x0000380001cc7983 */ /* 0x000ee20000100a00 */
[----:B------:R-:W-:Y:S02]  /*1eab0*/  SHF.R.S32.HI R2, RZ, 0x1f, R238 ;  /* 0x0000001fff027819 */ /* 0x000fe400000114ee */
[----:B------:R-:W-:Y:S03]  /*1eac0*/  MOV R243, c[0x0][0x2c4] ;  /* 0x0000b10000f37a02 */ /* 0x000fe60000000f00 */
[----:B------:R-:W4:Y:S06]  /*1ead0*/  LDL.64 R136, [R1+0x30] ;  /* 0x0000300001887983 */ /* 0x000f2c0000100a00 */
[----:B------:R-:W-:Y:S01]  /*1eae0*/  BAR.SYNC.DEFER_BLOCKING 0x0 ;  /* 0x0000000000007b1d */ /* 0x000fe20000010000 */
[----:B------:R-:W-:Y:S07]  /*1eaf0*/  ISETP.NE.AND P5, PT, R243, 0x1, PT ;  /* 0x00000001f300780c */ /* 0x000fee0003fa5270 */
[----:B-----5:R-:W-:Y:S08]  /*1eb00*/  LDSM.16.M88.4 R48, [R227+0x8080] ;  /* 0x00808000e330783b */ /* 0x020ff00000000200 */
[----:B------:R-:W1:Y:S08]  /*1eb10*/  LDSM.16.M88.4 R16, [R220+0x5080] ;  /* 0x00508000dc10783b */ /* 0x000e700000000200 */
[----:B------:R-:W1:Y:S08]  /*1eb20*/  LDSM.16.M88.4 R44, [R227+0xa080] ;  /* 0x00a08000e32c783b */ /* 0x000e700000000200 */
[----:B------:R-:W1:Y:S08]  /*1eb30*/  LDSM.16.M88.4 R32, [R220+0x5880] ;  /* 0x00588000dc20783b */ /* 0x000e700000000200 */
[----:B------:R-:W4:Y:S06]  /*1eb40*/  LDL.64 R246, [R1+0x40] ;  /* 0x0000400001f67983 */ /* 0x000f2c0000100a00 */
[----:B------:R-:W1:Y:S08]  /*1eb50*/  LDSM.16.M88.4 R140, [R220+0x6080] ;  /* 0x00608000dc8c783b */ /* 0x000e700000000200 */
[----:B------:R-:W4:Y:S01]  /*1eb60*/  LDL.64 R244, [R1+0x48] ;  /* 0x0000480001f47983 */ /* 0x000f220000100a00 */
[-C--:B-1----:R-:W-:Y:S05]  /*1eb70*/  HMMA.16816.F32 R4, R48, R16.reuse, RZ ;  /* 0x000000103004723c */ /* 0x082fea00000018ff */
[----:B------:R-:W-:Y:S03]  /*1eb80*/  LDSM.16.M88.4 R192, [R229+0x8080] ;  /* 0x00808000e5c0783b */ /* 0x000fe60000000200 */
[C---:B------:R-:W-:Y:S05]  /*1eb90*/  HMMA.16816.F32 R8, R44.reuse, R16, RZ ;  /* 0x000000102c08723c */ /* 0x040fea00000018ff */
[----:B------:R-:W1:Y:S03]  /*1eba0*/  LDSM.16.M88.4 R196, [R231] ;  /* 0x00000000e7c4783b */ /* 0x000e660000000200 */
[-C--:B------:R-:W-:Y:S05]  /*1ebb0*/  HMMA.16816.F32 R12, R44, R18.reuse, RZ ;  /* 0x000000122c0c723c */ /* 0x080fea00000018ff */
[----:B------:R-:W1:Y:S03]  /*1ebc0*/  LDSM.16.M88.4 R200, [R229+0xa080] ;  /* 0x00a08000e5c8783b */ /* 0x000e660000000200 */
        /* <DEDUP_REMOVED lines=13> */
[C---:B------:R-:W-:Y:S08]  /*1eca0*/  HMMA.16816.F32 R16, R192.reuse, R198, R16 ;  /* 0x000000c6c010723c */ /* 0x040ff00000001810 */
[-C--:B------:R-:W-:Y:S08]  /*1ecb0*/  HMMA.16816.F32 R20, R192, R140.reuse, R20 ;  /* 0x0000008cc014723c */ /* 0x080ff00000001814 */
[C---:B------:R-:W-:Y:S08]  /*1ecc0*/  HMMA.16816.F32 R24, R200.reuse, R140, R24 ;  /* 0x0000008cc818723c */ /* 0x040ff00000001818 */
[-C--:B------:R-:W-:Y:S08]  /*1ecd0*/  HMMA.16816.F32 R28, R200, R142.reuse, R28 ;  /* 0x0000008ec81c723c */ /* 0x080ff0000000181c */
[C---:B------:R-:W-:Y:S04]  /*1ece0*/  HMMA.16816.F32 R32, R192.reuse, R142, R32 ;  /* 0x0000008ec020723c */ /* 0x040fe80000001820 */
[C---:B--2---:R-:W-:Y:S02]  /*1ecf0*/  LOP3.LUT P4, RZ, R0.reuse, 0x40, RZ, 0xc0, !PT ;  /* 0x0000004000ff7812 */ /* 0x044fe4000788c0ff */
[----:B------:R-:W-:Y:S01]  /*1ed00*/  LOP3.LUT P3, RZ, R0, 0x80, RZ, 0xc0, !PT ;  /* 0x0000008000ff7812 */ /* 0x000fe2000786c0ff */
[C---:B------:R-:W-:Y:S02]  /*1ed10*/  IMAD R0, R238.reuse, UR18, RZ ;  /* 0x00000012ee007c24 */ /* 0x040fe4000f8e02ff */
[----:B---3--:R-:W-:Y:S04]  /*1ed20*/  IMAD.WIDE.U32 R204, R238, UR17, R204 ;  /* 0x00000011eecc7c25 */ /* 0x008fe8000f8e00cc */
[----:B------:R-:W-:Y:S02]  /*1ed30*/  IMAD R0, R2, UR17, R0 ;  /* 0x0000001102007c24 */ /* 0x000fe4000f8e0200 */
[----:B----4-:R-:W-:Y:S01]  /*1ed40*/  IMAD.WIDE.U32 R2, R238, UR17, R136 ;  /* 0x00000011ee027c25 */ /* 0x010fe2000f8e0088 */
[----:B------:R-:W-:Y:S02]  /*1ed50*/  LEA R136, P1, R204, c[0x0][0x1f8], 0x1 ;  /* 0x00007e00cc887a11 */ /* 0x000fe400078208ff */
[----:B------:R-:W-:Y:S02]  /*1ed60*/  IADD3 R133, R205, R0, RZ ;  /* 0x00000000cd857210 */ /* 0x000fe40007ffe0ff */
[----:B------:R-:W-:Y:S02]  /*1ed70*/  LEA R208, P0, R2, c[0x0][0x1f8], 0x1 ;  /* 0x00007e0002d07a11 */ /* 0x000fe400078008ff */
[----:B------:R-:W-:Y:S02]  /*1ed80*/  LEA.HI.X R137, R204, c[0x0][0x1fc], R133, 0x1, P1 ;  /* 0x00007f00cc897a11 */ /* 0x000fe400008f0c85 */
[----:B------:R-:W1:Y:S01]  /*1ed90*/  LDSM.16.M88.4 R204, [R236] ;  /* 0x00000000eccc783b */ /* 0x000e620000000200 */
[----:B------:R-:W-:Y:S04]  /*1eda0*/  IADD3 R0, R0, R3, RZ ;  /* 0x0000000300007210 */ /* 0x000fe80007ffe0ff */
[----:B------:R-:W-:Y:S02]  /*1edb0*/  LEA.HI.X R209, R2, c[0x0][0x1fc], R0, 0x1, P0 ;  /* 0x00007f0002d17a11 */ /* 0x000fe400000f0c00 */
[----:B------:R-:W-:Y:S01]  /*1edc0*/  IADD3 R2, P0, R136, UR9, RZ ;  /* 0x0000000988027c10 */ /* 0x000fe2000ff1e0ff */
[----:B------:R-:W-:Y:S01]  /*1edd0*/  @!PT LDS RZ, [RZ] ;  /* 0x00000000fffff984 */ /* 0x000fe20000000800 */
[----:B------:R-:W-:Y:S01]  /*1ede0*/  @!PT LDS RZ, [RZ] ;  /* 0x00000000fffff984 */ /* 0x000fe20000000800 */
[----:B------:R-:W-:Y:S01]  /*1edf0*/  @!PT LDS RZ, [RZ] ;  /* 0x00000000fffff984 */ /* 0x000fe20000000800 */
[----:B------:R2:W-:Y:S03]  /*1ee00*/  LDGSTS.E.BYPASS.LTC128B.128 [R239+0x2080], [R136.64], !P4 ;  /* 0x0208000088ef7fae */ /* 0x0005e6000e101d4e */
[----:B------:R-:W-:Y:S02]  /*1ee10*/  IADD3.X R3, R137, UR8, RZ, P0, !PT ;  /* 0x0000000889037c10 */ /* 0x000fe400087fe4ff */
[C---:B------:R-:W-:Y:S03]  /*1ee20*/  IADD3 R196, P1, R2.reuse, UR9, RZ ;  /* 0x0000000902c47c10 */ /* 0x040fe6000ff3e0ff */
[----:B------:R3:W-:Y:S01]  /*1ee30*/  LDGSTS.E.BYPASS.LTC128B.128 [R239+0x3880], [R208.64], !P3 ;  /* 0x03880000d0ef7fae */ /* 0x0007e2000d901d4e */
[C---:B------:R-:W-:Y:S07]  /*1ee40*/  IADD3.X R197, R3.reuse, UR8, RZ, P1, !PT ;  /* 0x0000000803c57c10 */ /* 0x040fee0008ffe4ff */
[----:B------:R4:W-:Y:S08]  /*1ee50*/  LDGSTS.E.BYPASS.LTC128B.128 [R239+0x2880], [R2.64], !P4 ;  /* 0x0288000002ef7fae */ /* 0x0009f0000e101d4e */
[----:B------:R4:W-:Y:S01]  /*1ee60*/  LDGSTS.E.BYPASS.LTC128B.128 [R239+0x4080], [R2.64+0x80], !P3 ;  /* 0x0408008002ef7fae */ /* 0x0009e2000d901d4e */
[----:B--2---:R-:W-:Y:S04]  /*1ee70*/  IADD3 R136, P0, R2, UR16, RZ ;  /* 0x0000001002887c10 */ /* 0x004fe8000ff1e0ff */
[----:B------:R-:W-:Y:S01]  /*1ee80*/  IADD3.X R137, R3, UR13, RZ, P0, !PT ;  /* 0x0000000d03897c10 */ /* 0x000fe200087fe4ff */
[-C--:B-1----:R-:W-:Y:S02]  /*1ee90*/  HMMA.16816.F32 R36, R192, R204.reuse, R36 ;  /* 0x000000ccc024723c */ /* 0x082fe40000001824 */
[----:B------:R1:W-:Y:S01]  /*1eea0*/  LDGSTS.E.BYPASS.LTC128B.128 [R239+0x3080], [R196.64], !P4 ;  /* 0x03080000c4ef7fae */ /* 0x0003e2000e101d4e */
[C---:B------:R-:W-:Y:S05]  /*1eeb0*/  ISETP.GT.AND P0, PT, R238.reuse, UR7, PT ;  /* 0x00000007ee007c0c */ /* 0x040fea000bf04270 */
[C---:B------:R-:W-:Y:S02]  /*1eec0*/  HMMA.16816.F32 R40, R200.reuse, R204, R40 ;  /* 0x000000ccc828723c */ /* 0x040fe40000001828 */
[----:B------:R2:W-:Y:S06]  /*1eed0*/  LDGSTS.E.BYPASS.LTC128B.128 [R239+0x4880], [R136.64], !P3 ;  /* 0x0488000088ef7fae */ /* 0x0005ec000d901d4e */
[-C--:B------:R-:W-:Y:S02]  /*1eee0*/  HMMA.16816.F32 R44, R200, R206.reuse, R44 ;  /* 0x000000cec82c723c */ /* 0x080fe4000000182c */
[----:B---3--:R-:W-:Y:S02]  /*1eef0*/  LDSM.16.M88.4 R208, [R226+0x5080] ;  /* 0x00508000e2d0783b */ /* 0x008fe40000000200 */
[----:B------:R-:W-:Y:S02]  /*1ef00*/  @P0 IADD3 R0, R238, -0x1, RZ ;  /* 0xffffffffee000810 */ /* 0x000fe40007ffe0ff */
[----:B----4-:R-:W-:Y:S02]  /*1ef10*/  @P0 MOV R3, R247 ;  /* 0x000000f700030202 */ /* 0x010fe40000000f00 */
[----:B------:R-:W-:Y:S02]  /*1ef20*/  HMMA.16816.F32 R48, R192, R206, R48 ;  /* 0x000000cec030723c */ /* 0x000fe40000001830 */
[----:B------:R-:W-:Y:S02]  /*1ef30*/  LDSM.16.M88.4 R212, [R228+0xa080] ;  /* 0x00a08000e4d4783b */ /* 0x000fe40000000200 */
[----:B------:R-:W-:Y:S06]  /*1ef40*/  @P0 SHF.R.S32.HI R2, RZ, 0x1f, R0 ;  /* 0x0000001fff020819 */ /* 0x000fec0000011400 */
[----:B-1----:R-:W1:Y:S02]  /*1ef50*/  LDSM.16.M88.4 R196, [R228+0x8080] ;  /* 0x00808000e4c4783b */ /* 0x002e640000000200 */
[----:B------:R-:W-:Y:S04]  /*1ef60*/  @P0 IMAD R2, R2, c[0x0][0x1e0], RZ ;  /* 0x0000780002020a24 */ /* 0x000fe800078e02ff */
[----:B------:R-:W-:Y:S02]  /*1ef70*/  @P0 IMAD R2, R0, c[0x0][0x1e4], R2 ;  /* 0x0000790000020a24 */ /* 0x000fe400078e0202 */
[----:B------:R-:W3:Y:S08]  /*1ef80*/  LDSM.16.M88.4 R216, [R226+0x5880] ;  /* 0x00588000e2d8783b */ /* 0x000ef00000000200 */
[----:B------:R-:W0:Y:S08]  /*1ef90*/  LDGDEPBAR ;  /* 0x00000000000079af */ /* 0x000e300000000000 */
[----:B------:R-:W4:Y:S08]  /*1efa0*/  LDSM.16.M88.4 R140, [R226+0x6080] ;  /* 0x00608000e28c783b */ /* 0x000f300000000200 */
[----:B------:R-:W-:Y:S01]  /*1efb0*/  LDSM.16.M88.4 R192, [R230+0x8080] ;  /* 0x00808000e6c0783b */ /* 0x000fe20000000200 */
[-C--:B-1----:R-:W-:Y:S07]  /*1efc0*/  HMMA.16816.F32 R4, R196, R208.reuse, R4 ;  /* 0x000000d0c404723c */ /* 0x082fee0000001804 */
[----:B------:R-:W1:Y:S01]  /*1efd0*/  LDSM.16.M88.4 R200, [R225] ;  /* 0x00000000e1c8783b */ /* 0x000e620000000200 */
[C---:B------:R-:W-:Y:S07]  /*1efe0*/  HMMA.16816.F32 R8, R212.reuse, R208, R8 ;  /* 0x000000d0d408723c */ /* 0x040fee0000001808 */
[----:B------:R-:W1:Y:S01]  /*1eff0*/  LDSM.16.M88.4 R204, [R230+0xa080] ;  /* 0x00a08000e6cc783b */ /* 0x000e620000000200 */
[-C--:B------:R-:W-:Y:S08]  /*1f000*/  HMMA.16816.F32 R12, R212, R210.reuse, R12 ;  /* 0x000000d2d40c723c */ /* 0x080ff0000000180c */
[C---:B------:R-:W-:Y:S01]  /*1f010*/  HMMA.16816.F32 R16, R196.reuse, R210, R16 ;  /* 0x000000d2c410723c */ /* 0x040fe20000001810 */
[----:B------:R-:W1:Y:S07]  /*1f020*/  LDSM.16.M88.4 R208, [R225+0x800] ;  /* 0x00080000e1d0783b */ /* 0x000e6e0000000200 */
[-C--:B---3--:R-:W-:Y:S08]  /*1f030*/  HMMA.16816.F32 R20, R196, R216.reuse, R20 ;  /* 0x000000d8c414723c */ /* 0x088ff00000001814 */
[C---:B------:R-:W-:Y:S08]  /*1f040*/  HMMA.16816.F32 R24, R212.reuse, R216, R24 ;  /* 0x000000d8d418723c */ /* 0x040ff00000001818 */
[-C--:B------:R-:W-:Y:S08]  /*1f050*/  HMMA.16816.F32 R28, R212, R218.reuse, R28 ;  /* 0x000000dad41c723c */ /* 0x080ff0000000181c */
[C---:B------:R-:W-:Y:S01]  /*1f060*/  HMMA.16816.F32 R32, R196.reuse, R218, R32 ;  /* 0x000000dac420723c */ /* 0x040fe20000001820 */
[----:B------:R-:W3:Y:S07]  /*1f070*/  LDSM.16.M88.4 R216, [R225+0x1000] ;  /* 0x00100000e1d8783b */ /* 0x000eee0000000200 */
[-C--:B----4-:R-:W-:Y:S08]  /*1f080*/  HMMA.16816.F32 R36, R196, R140.reuse, R36 ;  /* 0x0000008cc424723c */ /* 0x090ff00000001824 */
[C---:B------:R-:W-:Y:S08]  /*1f090*/  HMMA.16816.F32 R40, R212.reuse, R140, R40 ;  /* 0x0000008cd428723c */ /* 0x040ff00000001828 */
[-C--:B------:R-:W-:Y:S01]  /*1f0a0*/  HMMA.16816.F32 R44, R212, R142.reuse, R44 ;  /* 0x0000008ed42c723c */ /* 0x080fe2000000182c */
[----:B------:R-:W-:Y:S07]  /*1f0b0*/  LDSM.16.M88.4 R212, [R220+0x7080] ;  /* 0x00708000dcd4783b */ /* 0x000fee0000000200 */
[----:B------:R-:W-:Y:S01]  /*1f0c0*/  HMMA.16816.F32 R48, R196, R142, R48 ;  /* 0x0000008ec430723c */ /* 0x000fe20000001830 */
[----:B------:R-:W-:Y:S07]  /*1f0d0*/  LDSM.16.M88.4 R140, [R227+0xc080] ;  /* 0x00c08000e38c783b */ /* 0x000fee0000000200 */
[-C--:B-1----:R-:W-:Y:S01]  /*1f0e0*/  HMMA.16816.F32 R4, R192, R200.reuse, R4 ;  /* 0x000000c8c004723c */ /* 0x082fe20000001804 */
[----:B------:R-:W1:Y:S07]  /*1f0f0*/  LDSM.16.M88.4 R196, [R220+0x6880] ;  /* 0x00688000dcc4783b */ /* 0x000e6e0000000200 */
[C---:B------:R-:W-:Y:S08]  /*1f100*/  HMMA.16816.F32 R8, R204.reuse, R200, R8 ;  /* 0x000000c8cc08723c */ /* 0x040ff00000001808 */
[-C--:B------:R-:W-:Y:S08]  /*1f110*/  HMMA.16816.F32 R12, R204, R202.reuse, R12 ;  /* 0x000000cacc0c723c */ /* 0x080ff0000000180c */
[C---:B------:R-:W-:Y:S01]  /*1f120*/  HMMA.16816.F32 R16, R192.reuse, R202, R16 ;  /* 0x000000cac010723c */ /* 0x040fe20000001810 */
[----:B------:R-:W4:Y:S07]  /*1f130*/  LDSM.16.M88.4 R200, [R227+0xe080] ;  /* 0x00e08000e3c8783b */ /* 0x000f2e0000000200 */
[-C--:B------:R-:W-:Y:S08]  /*1f140*/  HMMA.16816.F32 R20, R192, R208.reuse, R20 ;  /* 0x000000d0c014723c */ /* 0x080ff00000001814 */
[C---:B------:R-:W-:Y:S08]  /*1f150*/  HMMA.16816.F32 R24, R204.reuse, R208, R24 ;  /* 0x000000d0cc18723c */ /* 0x040ff00000001818 */
[-C--:B------:R-:W-:Y:S08]  /*1f160*/  HMMA.16816.F32 R28, R204, R210.reuse, R28 ;  /* 0x000000d2cc1c723c */ /* 0x080ff0000000181c */
[C---:B------:R-:W-:Y:S01]  /*1f170*/  HMMA.16816.F32 R32, R192.reuse, R210, R32 ;  /* 0x000000d2c020723c */ /* 0x040fe20000001820 */
[----:B------:R-:W2:Y:S07]  /*1f180*/  LDSM.16.M88.4 R208, [R220+0x7880] ;  /* 0x00788000dcd0783b */ /* 0x000eae0000000200 */
[-C--:B---3--:R-:W-:Y:S08]  /*1f190*/  HMMA.16816.F32 R36, R192, R216.reuse, R36 ;  /* 0x000000d8c024723c */ /* 0x088ff00000001824 */
[C---:B------:R-:W-:Y:S08]  /*1f1a0*/  HMMA.16816.F32 R40, R204.reuse, R216, R40 ;  /* 0x000000d8cc28723c */ /* 0x040ff00000001828 */
[-C--:B------:R-:W-:Y:S01]  /*1f1b0*/  HMMA.16816.F32 R44, R204, R218.reuse, R44 ;  /* 0x000000dacc2c723c */ /* 0x080fe2000000182c */
[----:B------:R-:W-:Y:S07]  /*1f1c0*/  LDSM.16.M88.4 R204, [R229+0xe080] ;  /* 0x00e08000e5cc783b */ /* 0x000fee0000000200 */
[----:B------:R-:W-:Y:S01]  /*1f1d0*/  HMMA.16816.F32 R48, R192, R218, R48 ;  /* 0x000000dac030723c */ /* 0x000fe20000001830 */
[----:B------:R-:W-:Y:S07]  /*1f1e0*/  LDSM.16.M88.4 R192, [R229+0xc080] ;  /* 0x00c08000e5c0783b */ /* 0x000fee0000000200 */
[-C--:B-1----:R-:W-:Y:S01]  /*1f1f0*/  HMMA.16816.F32 R4, R140, R196.reuse, R4 ;  /* 0x000000c48c04723c */ /* 0x082fe20000001804 */
[----:B------:R-:W-:Y:S07]  /*1f200*/  LDSM.16.M88.4 R216, [R234] ;  /* 0x00000000ead8783b */ /* 0x000fee0000000200 */
[C---:B----4-:R-:W-:Y:S08]  /*1f210*/  HMMA.16816.F32 R8, R200.reuse, R196, R8 ;  /* 0x000000c4c808723c */ /* 0x050ff00000001808 */
[-C--:B------:R-:W-:Y:S08]  /*1f220*/  HMMA.16816.F32 R12, R200, R198.reuse, R12 ;  /* 0x000000c6c80c723c */ /* 0x080ff0000000180c */
[C---:B------:R-:W-:Y:S01]  /*1f230*/  HMMA.16816.F32 R16, R140.reuse, R198, R16 ;  /* 0x000000c68c10723c */ /* 0x040fe20000001810 */
[----:B------:R-:W1:Y:S07]  /*1f240*/  LDSM.16.M88.4 R196, [R235] ;  /* 0x00000000ebc4783b */ /* 0x000e6e0000000200 */
[-C--:B------:R-:W-:Y:S08]  /*1f250*/  HMMA.16816.F32 R20, R140, R212.reuse, R20 ;  /* 0x000000d48c14723c */ /* 0x080ff00000001814 */
[C---:B------:R-:W-:Y:S08]  /*1f260*/  HMMA.16816.F32 R24, R200.reuse, R212, R24 ;  /* 0x000000d4c818723c */ /* 0x040ff00000001818 */
[-C--:B------:R-:W-:Y:S08]  /*1f270*/  HMMA.16816.F32 R28, R200, R214.reuse, R28 ;  /* 0x000000d6c81c723c */ /* 0x080ff0000000181c */
[C---:B------:R-:W-:Y:S01]  /*1f280*/  HMMA.16816.F32 R32, R140.reuse, R214, R32 ;  /* 0x000000d68c20723c */ /* 0x040fe20000001820 */
[----:B------:R-:W3:Y:S07]  /*1f290*/  LDSM.16.M88.4 R212, [R233] ;  /* 0x00000000e9d4783b */ /* 0x000eee0000000200 */
        /* <DEDUP_REMOVED lines=65> */
[----:B------:R-:W1:Y:S10]  /*1f6b0*/  MUFU.TANH R242, R10 ;  /* 0x0000000a00f27308 */ /* 0x000e740000002400 */
[----:B------:R2:W2:Y:S10]  /*1f6c0*/  MUFU.TANH R241, R11 ;  /* 0x0000000b00f17308 */ /* 0x0004b40000002400 */
[----:B------:R-:W3:Y:S01]  /*1f6d0*/  MUFU.TANH R215, R14 ;  /* 0x0000000e00d77308 */ /* 0x000ee20000002400 */
[-C--:B-1----:R-:W-:Y:S09]  /*1f6e0*/  HMMA.16816.F32 R20, R192, R4.reuse, R20 ;  /* 0x00000004c014723c */ /* 0x082ff20000001814 */
[----:B------:R-:W1:Y:S01]  /*1f6f0*/  MUFU.TANH R214, R15 ;  /* 0x0000000f00d67308 */ /* 0x000e620000002400 */
[C---:B------:R-:W-:Y:S01]  /*1f700*/  HMMA.16816.F32 R24, R216.reuse, R4, R24 ;  /* 0x00000004d818723c */ /* 0x040fe20000001818 */
[----:B--2---:R-:W2:Y:S01]  /*1f710*/  LDSM.16.M88.4 R8, [R225+0x2800] ;  /* 0x00280000e108783b */ /* 0x004ea20000000200 */
[----:B------:R-:W-:Y:S05]  /*1f720*/  DEPBAR.LE SB0, 0x0 ;  /* 0x000080000000791a */ /* 0x000fea0000000000 */
[----:B------:R-:W-:Y:S02]  /*1f730*/  @P0 IMAD.WIDE.U32 R4, R0, c[0x0][0x1e0], RZ ;  /* 0x0000780000040a25 */ /* 0x000fe400078e00ff */
[----:B------:R-:W1:Y:S01]  /*1f740*/  MUFU.TANH R136, R17 ;  /* 0x0000001100887308 */ /* 0x000e620000002400 */
[-C--:B------:R-:W-:Y:S01]  /*1f750*/  HMMA.16816.F32 R28, R216, R6.reuse, R28 ;  /* 0x00000006d81c723c */ /* 0x080fe2000000181c */
[----:B------:R-:W-:Y:S04]  /*1f760*/  BAR.SYNC.DEFER_BLOCKING 0x0 ;  /* 0x0000000000007b1d */ /* 0x000fe80000010000 */
[----:B------:R-:W-:Y:S02]  /*1f770*/  @P0 IADD3 R0, R5, R2, RZ ;  /* 0x0000000205000210 */ /* 0x000fe40007ffe0ff */
[----:B------:R-:W-:Y:S01]  /*1f780*/  @P0 MOV R2, R244 ;  /* 0x000000f400020202 */ /* 0x000fe20000000f00 */
[C---:B------:R-:W-:Y:S01]  /*1f790*/  HMMA.16816.F32 R32, R192.reuse, R6, R32 ;  /* 0x00000006c020723c */ /* 0x040fe20000001820 */
[----:B------:R-:W1:Y:S01]  /*1f7a0*/  MUFU.TANH R199, R18 ;  /* 0x0000001200c77308 */ /* 0x000e620000002400 */
[----:B------:R1:W3:Y:S02]  /*1f7b0*/  LDL R5, [R1+0x28] ;  /* 0x0000280001057983 */ /* 0x0002e40000100800 */
[----:B------:R-:W-:Y:S04]  /*1f7c0*/  @P0 IMAD.WIDE.U32 R2, R4, 0x30, R2 ;  /* 0x0000003004020825 */ /* 0x000fe800078e0002 */
[----:B------:R-:W-:Y:S03]  /*1f7d0*/  @P0 IMAD R0, R0, 0x30, RZ ;  /* 0x0000003000000824 */ /* 0x000fe600078e02ff */
[----:B------:R-:W1:Y:S01]  /*1f7e0*/  MUFU.TANH R211, R12 ;  /* 0x0000000c00d37308 */ /* 0x000e620000002400 */
[----:B------:R-:W-:Y:S01]  /*1f7f0*/  FMUL.FTZ R20, R20, c[0x0][0x320] ;  /* 0x0000c80014147a20 */ /* 0x000fe20000410000 */
[----:B------:R-:W-:Y:S01]  /*1f800*/  @P0 IADD3 R0, R3, R0, RZ ;  /* 0x0000000003000210 */ /* 0x000fe20007ffe0ff */
[----:B------:R-:W-:Y:S01]  /*1f810*/  FMUL.FTZ R21, R21, c[0x0][0x320] ;  /* 0x0000c80015157a20 */ /* 0x000fe20000410000 */
[----:B------:R-:W-:Y:S01]  /*1f820*/  @P0 SHF.L.U32 R3, R2, 0x1, RZ ;  /* 0x0000000102030819 */ /* 0x000fe200000006ff */
[----:B------:R-:W-:Y:S01]  /*1f830*/  FMUL.FTZ R26, R26, c[0x0][0x320] ;  /* 0x0000c8001a1a7a20 */ /* 0x000fe20000410000 */
[----:B------:R-:W-:Y:S01]  /*1f840*/  @P0 SHF.L.U64.HI R0, R2, 0x1, R0 ;  /* 0x0000000102000819 */ /* 0x000fe20000010200 */
[----:B------:R-:W-:Y:S01]  /*1f850*/  FMUL.FTZ R27, R27, c[0x0][0x320] ;  /* 0x0000c8001b1b7a20 */ /* 0x000fe20000410000 */
[C---:B------:R-:W-:Y:S01]  /*1f860*/  @P0 IADD3 R2, P1, R3.reuse, c[0x0][0x1c8], RZ ;  /* 0x0000720003020a10 */ /* 0x040fe20007f3e0ff */
[----:B------:R-:W-:Y:S01]  /*1f870*/  FMUL.FTZ R28, R28, c[0x0][0x320] ;  /* 0x0000c8001c1c7a20 */ /* 0x000fe20000410000 */
[----:B------:R1:W1:Y:S01]  /*1f880*/  MUFU.TANH R135, R20 ;  /* 0x0000001400877308 */ /* 0x0002620000002400 */
[----:B------:R-:W-:Y:S01]  /*1f890*/  @P0 IADD3 R6, P2, R3, 0x80, RZ ;  /* 0x0000008003060810 */ /* 0x000fe20007f5e0ff */
[----:B------:R-:W-:Y:S01]  /*1f8a0*/  FMUL.FTZ R29, R29, c[0x0][0x320] ;  /* 0x0000c8001d1d7a20 */ /* 0x000fe20000410000 */
[----:B------:R-:W-:Y:S01]  /*1f8b0*/  @P0 IADD3.X R3, R0, c[0x0][0x1cc], RZ, P1, !PT ;  /* 0x0000730000030a10 */ /* 0x000fe20000ffe4ff */
[-C--:B--2---:R-:W-:Y:S03]  /*1f8c0*/  HMMA.16816.F32 R36, R192, R8.reuse, R36 ;  /* 0x00000008c024723c */ /* 0x084fe60000001824 */
[----:B------:R-:W-:Y:S01]  /*1f8d0*/  @P0 IADD3 R6, P1, R6, c[0x0][0x1c8], RZ ;  /* 0x0000720006060a10 */ /* 0x000fe20007f3e0ff */
[----:B------:R-:W-:Y:S01]  /*1f8e0*/  @!PT LDS RZ, [RZ] ;  /* 0x00000000fffff984 */ /* 0x000fe20000000800 */
[----:B------:R-:W-:Y:S01]  /*1f8f0*/  @!PT LDS RZ, [RZ] ;  /* 0x00000000fffff984 */ /* 0x000fe20000000800 */
[----:B------:R-:W-:Y:S01]  /*1f900*/  @!PT LDS RZ, [RZ] ;  /* 0x00000000fffff984 */ /* 0x000fe20000000800 */
[----:B------:R2:W-:Y:S01]  /*1f910*/  @P0 LDGSTS.E.BYPASS.LTC128B.128 [R239+0x5080], [R2.64], !P4 ;  /* 0x0508000002ef0fae */ /* 0x0005e2000e101d4e */
[----:B------:R-:W-:Y:S01]  /*1f920*/  FMUL.FTZ R30, R30, c[0x0][0x320] ;  /* 0x0000c8001e1e7a20 */ /* 0x000fe20000410000 */
[----:B------:R2:W2:Y:S01]  /*1f930*/  MUFU.TANH R133, R21 ;  /* 0x0000001500857308 */ /* 0x0004a20000002400 */
[----:B------:R-:W-:Y:S01]  /*1f940*/  @P0 IADD3.X R7, RZ, c[0x0][0x1cc], R0, P1, P2 ;  /* 0x00007300ff070a10 */ /* 0x000fe20000fe4400 */
[C---:B------:R-:W-:Y:S04]  /*1f950*/  HMMA.16816.F32 R40, R216.reuse, R8, R40 ;  /* 0x00000008d828723c */ /* 0x040fe80000001828 */
[----:B------:R-:W3:Y:S01]  /*1f960*/  LDL R8, [R1] ;  /* 0x0000000001087983 */ /* 0x000ee20000100800 */
[----:B------:R-:W-:Y:S02]  /*1f970*/  FMUL.FTZ R31, R31, c[0x0][0x320] ;  /* 0x0000c8001f1f7a20 */ /* 0x000fe40000410000 */
[----:B------:R-:W-:Y:S01]  /*1f980*/  FMUL.FTZ R22, R22, c[0x0][0x320] ;  /* 0x0000c80016167a20 */ /* 0x000fe20000410000 */
[----:B------:R-:W3:Y:S01]  /*1f990*/  MUFU.TANH R209, R26 ;  /* 0x0000001a00d17308 */ /* 0x000ee20000002400 */
[-C--:B------:R-:W-:Y:S01]  /*1f9a0*/  HMMA.16816.F32 R44, R216, R10.reuse, R44 ;  /* 0x0000000ad82c723c */ /* 0x080fe2000000182c */
[----:B------:R4:W-:Y:S02]  /*1f9b0*/  @P0 LDGSTS.E.BYPASS.LTC128B.128 [R239+0x6880], [R6.64], !P3 ;  /* 0x0688000006ef0fae */ /* 0x0009e4000d901d4e */
[----:B-1----:R-:W-:Y:S02]  /*1f9c0*/  FMUL.FTZ R20, R33, c[0x0][0x320] ;  /* 0x0000c80021147a20 */ /* 0x002fe40000410000 */
[----:B------:R-:W-:Y:S02]  /*1f9d0*/  FMUL.FTZ R23, R23, c[0x0][0x320] ;  /* 0x0000c80017177a20 */ /* 0x000fe40000410000 */
[----:B------:R-:W-:Y:S01]  /*1f9e0*/  FMUL.FTZ R19, R36, c[0x0][0x320] ;  /* 0x0000c80024137a20 */ /* 0x000fe20000410000 */
[----:B------:R-:W-:Y:S01]  /*1f9f0*/  HMMA.16816.F32 R48, R192, R10, R48 ;  /* 0x0000000ac030723c */ /* 0x000fe20000001830 */
[----:B------:R1:W1:Y:S01]  /*1fa00*/  MUFU.TANH R208, R27 ;  /* 0x0000001b00d07308 */ /* 0x0002620000002400 */
[----:B------:R-:W3:Y:S02]  /*1fa10*/  LDL R10, [R1+0x8] ;  /* 0x00000800010a7983 */ /* 0x000ee40000100800 */
[----:B------:R-:W-:Y:S02]  /*1fa20*/  FMUL.FTZ R16, R37, c[0x0][0x320] ;  /* 0x0000c80025107a20 */ /* 0x000fe40000410000 */
[----:B------:R-:W3:Y:S01]  /*1fa30*/  LDL R37, [R1+0x1c] ;  /* 0x00001c0001257983 */ /* 0x000ee20000100800 */
[----:B--2---:R-:W-:Y:S01]  /*1fa40*/  @P0 IADD3 R2, P1, R2, UR5, RZ ;  /* 0x0000000502020c10 */ /* 0x004fe2000ff3e0ff */
[----:B------:R-:W-:Y:S02]  /*1fa50*/  FMUL.FTZ R21, R32, c[0x0][0x320] ;  /* 0x0000c80020157a20 */ /* 0x000fe40000410000 */
[----:B------:R-:W2:Y:S01]  /*1fa60*/  LDL R36, [R1+0x20] ;  /* 0x0000200001247983 */ /* 0x000ea20000100800 */
[----:B------:R1:W1:Y:S01]  /*1fa70*/  MUFU.TANH R140, R28 ;  /* 0x0000001c008c7308 */ /* 0x0002620000002400 */
[----:B------:R-:W-:Y:S01]  /*1fa80*/  @P0 IADD3.X R3, R3, UR12, RZ, P1, !PT ;  /* 0x0000000c03030c10 */ /* 0x000fe20008ffe4ff */
[----:B------:R-:W-:Y:S02]  /*1fa90*/  FMUL.FTZ R32, R34, c[0x0][0x320] ;  /* 0x0000c80022207a20 */ /* 0x000fe40000410000 */
[----:B------:R-:W-:Y:S02]  /*1faa0*/  FMUL.FTZ R33, R40, c[0x0][0x320] ;  /* 0x0000c80028217a20 */ /* 0x000fe40000410000 */
[----:B------:R3:W-:Y:S01]  /*1fab0*/  @P0 LDGSTS.E.BYPASS.LTC128B.128 [R239+0x5880], [R2.64], !P4 ;  /* 0x0588000002ef0fae */ /* 0x0007e2000e101d4e */
[----:B------:R-:W-:Y:S01]  /*1fac0*/  FMUL.FTZ R34, R42, c[0x0][0x320] ;  /* 0x0000c8002a227a20 */ /* 0x000fe20000410000 */
[----:B----4-:R-:W-:Y:S02]  /*1fad0*/  @P0 IADD3 R6, P1, R2, UR10, RZ ;  /* 0x0000000a02060c10 */ /* 0x010fe4000ff3e0ff */
[----:B------:R4:W2:Y:S01]  /*1fae0*/  MUFU.TANH R137, R29 ;  /* 0x0000001d00897308 */ /* 0x0008a20000002400 */
[----:B------:R-:W-:Y:S01]  /*1faf0*/  FMUL.FTZ R43, R43, c[0x0][0x320] ;  /* 0x0000c8002b2b7a20 */ /* 0x000fe20000410000 */
[----:B------:R-:W-:Y:S02]  /*1fb00*/  @P0 IADD3.X R7, R3, UR6, RZ, P1, !PT ;  /* 0x0000000603070c10 */ /* 0x000fe40008ffe4ff */
[----:B------:R3:W-:Y:S01]  /*1fb10*/  @P0 LDGSTS.E.BYPASS.LTC128B.128 [R239+0x7080], [R2.64+0x80], !P3 ;  /* 0x0708008002ef0fae */ /* 0x0007e2000d901d4e */
[----:B-1----:R-:W-:Y:S02]  /*1fb20*/  FMUL.FTZ R27, R44, c[0x0][0x320] ;  /* 0x0000c8002c1b7a20 */ /* 0x002fe40000410000 */
[----:B------:R-:W-:Y:S02]  /*1fb30*/  FMUL.FTZ R26, R45, c[0x0][0x320] ;  /* 0x0000c8002d1a7a20 */ /* 0x000fe40000410000 */
[----:B------:R-:W-:Y:S01]  /*1fb40*/  FMUL.FTZ R47, R47, c[0x0][0x320] ;  /* 0x0000c8002f2f7a20 */ /* 0x000fe20000410000 */
        /* <DEDUP_REMOVED lines=9> */
[----:B----4-:R-:W-:Y:S01]  /*1fbe0*/  FMUL.FTZ R29, R38, c[0x0][0x320] ;  /* 0x0000c800261d7a20 */ /* 0x010fe20000410000 */
[----:B------:R-:W-:Y:S04]  /*1fbf0*/  MOV R38, c[0x0][0x32c] ;  /* 0x0000cb0000267a02 */ /* 0x000fe80000000f00 */
[----:B------:R4:W2:Y:S01]  /*1fc00*/  MUFU.TANH R210, R13 ;  /* 0x0000000d00d27308 */ /* 0x0008a20000002400 */
[----:B-1----:R-:W-:Y:S09]  /*1fc10*/  FMUL.FTZ R30, R41, c[0x0][0x320] ;  /* 0x0000c800291e7a20 */ /* 0x002ff20000410000 */
[----:B------:R4:W1:Y:S01]  /*1fc20*/  MUFU.TANH R143, R22 ;  /* 0x00000016008f7308 */ /* 0x0008620000002400 */
[----:B------:R-:W-:Y:S02]  /*1fc30*/  FMUL.FTZ R31, R35, c[0x0][0x320] ;  /* 0x0000c800231f7a20 */ /* 0x000fe40000410000 */
[----:B------:R-:W-:Y:S07]  /*1fc40*/  FMUL.FTZ R35, R46, c[0x0][0x320] ;  /* 0x0000c8002e237a20 */ /* 0x000fee0000410000 */
        /* <DEDUP_REMOVED lines=22> */
[----:B---3--:R-:W-:Y:S02]  /*1fdb0*/  @P5 SHF.R.U32.HI R5, RZ, c[0x0][0x2cc], R8 ;  /* 0x0000b300ff055a19 */ /* 0x008fe40000011608 */
[----:B------:R-:W-:Y:S01]  /*1fdc0*/  @P0 IADD3 R8, P2, R2, UR5, RZ ;  /* 0x0000000502080c10 */ /* 0x000fe2000ff5e0ff */
[----:B------:R-:W-:Y:S06]  /*1fdd0*/  IMAD R2, R238, -0x30, RZ ;  /* 0xffffffd0ee027824 */ /* 0x000fec00078e02ff */
[----:B------:R-:W3:Y:S01]  /*1fde0*/  MUFU.TANH R17, R17 ;  /* 0x0000001100117308 */ /* 0x000ee20000002400 */
[----:B------:R-:W1:Y:S01]  /*1fdf0*/  SHFL.IDX PT, R4, R5, RZ, 0x1c1f ;  /* 0x001c1fff05047589 */ /* 0x000e6200000e0000 */
[----:B------:R-:W-:Y:S07]  /*1fe00*/  @P0 IADD3.X R9, R3, UR12, RZ, P2, !PT ;  /* 0x0000000c03090c10 */ /* 0x000fee00097fe4ff */
[----:B------:R1:W-:Y:S08]  /*1fe10*/  @P0 LDGSTS.E.BYPASS.LTC128B.128 [R239+0x6080], [R8.64], !P4 ;  /* 0x0608000008ef0fae */ /* 0x0003f0000e101d4e */
[----:B------:R2:W-:Y:S01]  /*1fe20*/  @P0 LDGSTS.E.BYPASS.LTC128B.128 [R239+0x7880], [R6.64], !P3 ;  /* 0x0788000006ef0fae */ /* 0x0005e2000d901d4e */
[----:B------:R-:W-:Y:S07]  /*1fe30*/  ISETP.GE.AND P3, PT, R38, 0x1, PT ;  /* 0x000000012600780c */ /* 0x000fee0003f66270 */
[----:B------:R-:W0:Y:S01]  /*1fe40*/  LDGDEPBAR ;  /* 0x00000000000079af */ /* 0x000e220000000000 */
[C---:B-1----:R-:W-:Y:S02]  /*1fe50*/  IADD3 R8, -R10.reuse, R2, RZ ;  /* 0x000000020a087210 */ /* 0x042fe40007ffe1ff */
[----:B--2---:R-:W-:Y:S04]  /*1fe60*/  IADD3 R7, -R10, 0x1, R2 ;  /* 0x000000010a077810 */ /* 0x004fe80007ffe102 */
[----:B------:R-:W-:Y:S04]  /*1fe70*/  IADD3 R7, -R36, R7, R37 ;  /* 0x0000000724077210 */ /* 0x000fe80007ffe125 */
[C---:B------:R-:W-:Y:S02]  /*1fe80*/  IADD3 R6, R7.reuse, c[0x0][0x328], RZ ;  /* 0x0000ca0007067a10 */ /* 0x040fe40007ffe0ff */
[----:B------:R-:W-:Y:S02]  /*1fe90*/  IADD3 R7, R7, UR4, RZ ;  /* 0x0000000407077c10 */ /* 0x000fe4000fffe0ff */
[-C--:B------:R-:W-:Y:S02]  /*1fea0*/  IADD3 R3, R6, R4.reuse, RZ ;  /* 0x0000000406037210 */ /* 0x080fe40007ffe0ff */
[----:B------:R-:W-:Y:S01]  /*1feb0*/  IADD3 R0, R7, R4, RZ ;  /* 0x0000000407007210 */ /* 0x000fe20007ffe0ff */
[----:B------:R-:W-:-:S05]  /*1fec0*/  @!P3 BRA `(.L_x_1293) ;  /* 0x000001700000b947 */ /* 0x000fca0003800000 */
[----:B---34-:R-:W-:Y:S01]  /*1fed0*/  IADD3 R4, -R36, R37, R4 ;  /* 0x0000002524047210 */ /* 0x018fe20007ffe104 */
        /* <DEDUP_REMOVED lines=12> */
.L_x_1295:
[----:B------:R-:W-:Y:S04]  /*1ffa0*/  MOV R9, c[0x0][0x32c] ;  /* 0x0000cb0000097a02 */ /* 0x000fe80000000f00 */
[----:B------:R-:W-:Y:S11]  /*1ffb0*/  ISETP.NE.AND P0, PT, R9, 0x1, PT ;  /* 0x000000010900780c */ /* 0x000ff60003f05270 */
[----:B------:R-:W-:Y:S02]  /*1ffc0*/  @!UPT UIADD3 URZ, URZ, URZ, URZ ;  /* 0x0000003f3f3ff290 */ /* 0x000fe4000fffe03f */
[----:B------:R-:W-:Y:S05]  /*1ffd0*/  @P0 IMAD.HI.U32 R9, R4, c[0x0][0x330], RZ ;  /* 0x0000cc0004090a27 */ /* 0x000fea00078e00ff */
[----:B------:R-:W-:Y:S02]  /*1ffe0*/  @P0 SHF.R.U32.HI R4, RZ, c[0x0][0x334], R9 ;  /* 0x0000cd00ff040a19 */ /* 0x000fe40000011609 */
.L_x_1296:
[----:B------:R-:W-:Y:S05]  /*1fff0*/  BSYNC B0 ;  /* 0x0000000000007941 */ /* 0x000fea0003800000 */
.L_x_1294:
[----:B------:R-:W-:Y:S05]  /*20000*/  IMAD R4, R4, c[0x0][0x32c], R8 ;  /* 0x0000cb0004047a24 */ /* 0x000fea00078e0208 */
[----:B------:R-:W-:Y:S02]  /*20010*/  IADD3 R9, R4, c[0x0][0x32c], RZ ;  /* 0x0000cb0004097a10 */ /* 0x000fe40007ffe0ff */
[----:B------:R-:W-:Y:S02]  /*20020*/  IMNMX R0, R0, R4, !PT ;  /* 0x0000000400007217 */ /* 0x000fe40007800200 */
[----:B------:R-:W-:Y:S02]  /*20030*/  IMNMX R3, R3, R9, PT ;  /* 0x0000000903037217 */ /* 0x000fe40003800200 */
.L_x_1293:
[C---:B---34-:R-:W-:Y:S02]  /*20040*/  ISETP.GE.AND P0, PT, R2.reuse, 0x2, PT ;  /* 0x000000020200780c */ /* 0x058fe40003f06270 */
[----:B------:R-:W-:Y:S02]  /*20050*/  ISETP.GE.AND P1, PT, R2, 0x9, PT ;  /* 0x000000090200780c */ /* 0x000fe40003f26270 */
[----:B------:R-:W-:Y:S02]  /*20060*/  P2R R13, PR, RZ, 0x1 ;  /* 0x00000001ff0d7803 */ /* 0x000fe40000000000 */
[----:B------:R-:W-:Y:S02]  /*20070*/  ISETP.GT.AND P0, PT, R0, 0x1, !P0 ;  /* 0x000000010000780c */ /* 0x000fe40004704270 */
[----:B------:R-:W-:Y:S02]  /*20080*/  P2R R12, PR, RZ, 0x2 ;  /* 0x00000002ff0c7803 */ /* 0x000fe40000000000 */
        /* <DEDUP_REMOVED lines=9> */
[C---:B------:R-:W-:Y:S02]  /*20120*/  ISETP.GE.AND P1, PT, R2.reuse, 0x11, PT ;  /* 0x000000110200780c */ /* 0x040fe40003f26270 */
[C---:B------:R-:W-:Y:S02]  /*20130*/  ISETP.LT.OR P0, PT, R3.reuse, 0xa, P0 ;  /* 0x0000000a0300780c */ /* 0x040fe40000701670 */
[----:B------:R-:W-:Y:S02]  /*20140*/  ISETP.GE.AND P5, PT, R2, 0x19, PT ;  /* 0x000000190200780c */ /* 0x000fe40003fa6270 */
[----:B------:R-:W-:Y:S02]  /*20150*/  FSEL R24, R136, -INF , !P0 ;  /* 0xff80000088187808 */ /* 0x000fe40004000000 */
[----:B------:R-:W-:Y:S02]  /*20160*/  ISETP.GT.AND P0, PT, R0, 0x10, !P1 ;  /* 0x000000100000780c */ /* 0x000fe40004f04270 */
[C---:B------:R-:W-:Y:S02]  /*20170*/  ISETP.GE.AND P4, PT, R2.reuse, 0x1a, PT ;  /* 0x0000001a0200780c */ /* 0x040fe40003f86270 */
[----:B------:R-:W-:Y:S02]  /*20180*/  ISETP.LT.OR P0, PT, R3, 0x11, P0 ;  /* 0x000000110300780c */ /* 0x000fe40000701670 */
        /* <DEDUP_REMOVED lines=9> */
[----:B------:R-:W-:Y:S02]  /*20220*/  ISETP.LT.OR P0, PT, R3, 0x19, P0 ;  /* 0x000000190300780c */ /* 0x000fe40000701670 */
[----:B------:R-:W-:Y:S02]  /*20230*/  P2R R9, PR, RZ, 0x2 ;  /* 0x00000002ff097803 */ /* 0x000fe40000000000 */
[----:B------:R-:W-:Y:S02]  /*20240*/  FSEL R203, R21, -INF , !P0 ;  /* 0xff80000015cb7808 */ /* 0x000fe40004000000 */
        /* <DEDUP_REMOVED lines=9> */
[----:B------:R-:W-:Y:S02]  /*202e0*/  ISETP.GT.AND P0, PT, R0, 0x28, !P1 ;  /* 0x000000280000780c */ /* 0x000fe40004f04270 */
[----:B------:R-:W-:Y:S02]  /*202f0*/  ISETP.GE.AND P1, PT, R2, 0x1, PT ;  /* 0x000000010200780c */ /* 0x000fe40003f26270 */
[----:B------:R-:W-:Y:S04]  /*20300*/  ISETP.LT.OR P0, PT, R3, 0x29, P0 ;  /* 0x000000290300780c */ /* 0x000fe80000701670 */
[----:B------:R-:W-:Y:S02]  /*20310*/  FSEL R250, R15, -INF , !P0 ;  /* 0xff8000000ffa7808 */ /* 0x000fe40004000000 */
[----:B------:R-:W-:Y:S04]  /*20320*/  ISETP.GT.AND P0, PT, R0, RZ, !P1 ;  /* 0x000000ff0000720c */ /* 0x000fe80004f04270 */
[----:B------:R-:W-:Y:S04]  /*20330*/  ISETP.LT.OR P0, PT, R3, 0x1, P0 ;  /* 0x000000010300780c */ /* 0x000fe80000701670 */
[----:B------:R-:W-:Y:S02]  /*20340*/  FSEL R16, R205, -INF , !P0 ;  /* 0xff800000cd107808 */ /* 0x000fe40004000000 */
[----:B------:R-:W-:Y:S04]  /*20350*/  ISETP.GE.AND P0, PT, R2, 0x2a, PT ;  /* 0x0000002a0200780c */ /* 0x000fe80003f06270 */
[----:B------:R-:W-:Y:S02]  /*20360*/  P2R R4, PR, RZ, 0x1 ;  /* 0x00000001ff047803 */ /* 0x000fe40000000000 */
[----:B------:R-:W-:Y:S04]  /*20370*/  ISETP.GT.AND P0, PT, R0, 0x29, !P0 ;  /* 0x000000290000780c */ /* 0x000fe80004704270 */
[----:B------:R-:W-:Y:S02]  /*20380*/  ISETP.LT.OR P0, PT, R3, 0x2a, P0 ;  /* 0x0000002a0300780c */ /* 0x000fe40000701670 */
[----:B------:R-:W1:Y:S02]  /*20390*/  SHFL.IDX PT, R3, R5, 0x1, 0x1c1f ;  /* 0x003c1f0005037f89 */ /* 0x000e6400000e0000 */
[----:B------:R-:W-:Y:S02]  /*203a0*/  FSEL R251, R14, -INF , !P0 ;  /* 0xff8000000efb7808 */ /* 0x000fe40004000000 */
[----:B------:R-:W-:Y:S01]  /*203b0*/  ISETP.GE.AND P0, PT, R38, 0x1, PT ;  /* 0x000000012600780c */ /* 0x000fe20003f06270 */
[--C-:B-1----:R-:W-:Y:S02]  /*203c0*/  IMAD.IADD R2, R6, 0x1, R3.reuse ;  /* 0x0000000106027824 */ /* 0x102fe400078e0203 */
[----:B------:R-:W-:Y:S10]  /*203d0*/  IMAD.IADD R0, R7, 0x1, R3 ;  /* 0x0000000107007824 */ /* 0x000ff400078e0203 */
        /* <DEDUP_REMOVED lines=14> */
.L_x_1299:
[----:B------:R-:W-:Y:S04]  /*204c0*/  MOV R14, c[0x0][0x32c] ;  /* 0x0000cb00000e7a02 */ /* 0x000fe80000000f00 */
[----:B------:R-:W-:Y:S11]  /*204d0*/  ISETP.NE.AND P0, PT, R14, 0x1, PT ;  /* 0x000000010e00780c */ /* 0x000ff60003f05270 */
[----:B------:R-:W-:Y:S02]  /*204e0*/  @!UPT UIADD3 URZ, URZ, URZ, URZ ;  /* 0x0000003f3f3ff290 */ /* 0x000fe4000fffe03f */
[----:B------:R-:W-:Y:S05]  /*204f0*/  @P0 IMAD.HI.U32 R14, R3, c[0x0][0x330], RZ ;  /* 0x0000cc00030e0a27 */ /* 0x000fea00078e00ff */
[----:B------:R-:W-:Y:S02]  /*20500*/  @P0 SHF.R.U32.HI R3, RZ, c[0x0][0x334], R14 ;  /* 0x0000cd00ff030a19 */ /* 0x000fe4000001160e */
.L_x_1300:
[----:B------:R-:W-:Y:S05]  /*20510*/  BSYNC B0 ;  /* 0x0000000000007941 */ /* 0x000fea0003800000 */
.L_x_1298:
[----:B------:R-:W-:Y:S05]  /*20520*/  IMAD R3, R3, c[0x0][0x32c], R8 ;  /* 0x0000cb0003037a24 */ /* 0x000fea00078e0208 */
[----:B------:R-:W-:Y:S02]  /*20530*/  IADD3 R14, R3, c[0x0][0x32c], RZ ;  /* 0x0000cb00030e7a10 */ /* 0x000fe40007ffe0ff */
[----:B------:R-:W-:Y:S02]  /*20540*/  IMNMX R0, R0, R3, !PT ;  /* 0x0000000300007217 */ /* 0x000fe40007800200 */
[----:B------:R-:W-:Y:S02]  /*20550*/  IMNMX R2, R2, R14, PT ;  /* 0x0000000e02027217 */ /* 0x000fe40003800200 */
.L_x_1297:
        /* <DEDUP_REMOVED lines=61> */
.L_x_1303:
[----:B------:R-:W-:Y:S04]  /*20930*/  MOV R14, c[0x0][0x32c] ;  /* 0x0000cb00000e7a02 */ /* 0x000fe80000000f00 */
[----:B------:R-:W-:Y:S11]  /*20940*/  ISETP.NE.AND P0, PT, R14, 0x1, PT ;  /* 0x000000010e00780c */ /* 0x000ff60003f05270 */
[----:B------:R-:W-:Y:S02]  /*20950*/  @!UPT UIADD3 URZ, URZ, URZ, URZ ;  /* 0x0000003f3f3ff290 */ /* 0x000fe4000fffe03f */
[----:B------:R-:W-:Y:S05]  /*20960*/  @P0 IMAD.HI.U32 R14, R3, c[0x0][0x330], RZ ;  /* 0x0000cc00030e0a27 */ /* 0x000fea00078e00ff */
[----:B------:R-:W-:Y:S02]  /*20970*/  @P0 SHF.R.U32.HI R3, RZ, c[0x0][0x334], R14 ;  /* 0x0000cd00ff030a19 */ /* 0x000fe4000001160e */
.L_x_1304:
[----:B------:R-:W-:Y:S05]  /*20980*/  BSYNC B0 ;  /* 0x0000000000007941 */ /* 0x000fea0003800000 */
.L_x_1302:
[----:B------:R-:W-:Y:S05]  /*20990*/  IMAD R3, R3, c[0x0][0x32c], R8 ;  /* 0x0000cb0003037a24 */ /* 0x000fea00078e0208 */
[----:B------:R-:W-:Y:S02]  /*209a0*/  IADD3 R14, R3, c[0x0][0x32c], RZ ;  /* 0x0000cb00030e7a10 */ /* 0x000fe40007ffe0ff */
[----:B------:R-:W-:Y:S02]  /*209b0*/  IMNMX R0, R0, R3, !PT ;  /* 0x0000000300007217 */ /* 0x000fe40007800200 */
[----:B------:R-:W-:Y:S02]  /*209c0*/  IMNMX R2, R2, R14, PT ;  /* 0x0000000e02027217 */ /* 0x000fe40003800200 */
.L_x_1301:
        /* <DEDUP_REMOVED lines=61> */
.L_x_1307:
[----:B------:R-:W-:Y:S04]  /*20da0*/  MOV R5, c[0x0][0x32c] ;  /* 0x0000cb0000057a02 */ /* 0x000fe80000000f00 */
[----:B------:R-:W-:Y:S11]  /*20db0*/  ISETP.NE.AND P0, PT, R5, 0x1, PT ;  /* 0x000000010500780c */ /* 0x000ff60003f05270 */
[----:B------:R-:W-:Y:S02]  /*20dc0*/  @!UPT UIADD3 URZ, URZ, URZ, URZ ;  /* 0x0000003f3f3ff290 */ /* 0x000fe4000fffe03f */
[----:B------:R-:W-:Y:S05]  /*20dd0*/  @P0 IMAD.HI.U32 R5, R3, c[0x0][0x330], RZ ;  /* 0x0000cc0003050a27 */ /* 0x000fea00078e00ff */
[----:B------:R-:W-:Y:S02]  /*20de0*/  @P0 SHF.R.U32.HI R3, RZ, c[0x0][0x334], R5 ;  /* 0x0000cd00ff030a19 */ /* 0x000fe40000011605 */
.L_x_1308:
[----:B------:R-:W-:Y:S05]  /*20df0*/  BSYNC B0 ;  /* 0x0000000000007941 */ /* 0x000fea0003800000 */
.L_x_1306:
[----:B------:R-:W-:Y:S05]  /*20e00*/  IMAD R8, R3, c[0x0][0x32c], R8 ;  /* 0x0000cb0003087a24 */ /* 0x000fea00078e0208 */
[----:B------:R-:W-:Y:S02]  /*20e10*/  IADD3 R3, R8, c[0x0][0x32c], RZ ;  /* 0x0000cb0008037a10 */ /* 0x000fe40007ffe0ff */
[----:B------:R-:W-:Y:S02]  /*20e20*/  IMNMX R0, R0, R8, !PT ;  /* 0x0000000800007217 */ /* 0x000fe40007800200 */
[----:B------:R-:W-:Y:S02]  /*20e30*/  IMNMX R2, R2, R3, PT ;  /* 0x0000000302027217 */ /* 0x000fe40003800200 */
.L_x_1305:
        /* <DEDUP_REMOVED lines=25> */
[----:B------:R-:W-:Y:S01]  /*20fd0*/  FMNMX.FTZ R3, R217, R3, !PT ;  /* 0x00000003d9037209 */ /* 0x000fe20007810000 */
[----:B------:R-:W1:Y:S01]  /*20fe0*/  SHFL.BFLY PT, R6, R137, 0x2, 0x1f ;  /* 0x0c401f0089067f89 */ /* 0x000e6200000e0000 */
        /* <DEDUP_REMOVED lines=8> */
[----:B------:R-:W-:Y:S02]  /*21070*/  ISETP.NE.AND P1, PT, R10, RZ, PT ;  /* 0x000000ff0a00720c */ /* 0x000fe40003f25270 */
[----:B------:R-:W-:Y:S04]  /*21080*/  ISETP.LT.OR P0, PT, R2, 0x9, P0 ;  /* 0x000000090200780c */ /* 0x000fe80000701670 */
[----:B------:R-:W-:Y:S02]  /*21090*/  FSEL R8, R215, -INF , !P0 ;  /* 0xff800000d7087808 */ /* 0x000fe40004000000 */
[----:B-1----:R-:W-:Y:S02]  /*210a0*/  FMNMX.FTZ R137, R137, R6, !PT ;  /* 0x0000000689897209 */ /* 0x002fe40007810000 */
[----:B------:R-:W1:Y:S01]  /*210b0*/  SHFL.BFLY PT, R6, R3, 0x2, 0x1f ;  /* 0x0c401f0003067f89 */ /* 0x000e6200000e0000 */
[----:B------:R-:W-:Y:S04]  /*210c0*/  ISETP.NE.AND P0, PT, R11, RZ, PT ;  /* 0x000000ff0b00720c */ /* 0x000fe80003f05270 */
[----:B------:R-:W-:Y:S04]  /*210d0*/  ISETP.GT.AND P0, PT, R0, 0x9, !P0 ;  /* 0x000000090000780c */ /* 0x000fe80004704270 */
[----:B------:R-:W-:Y:S04]  /*210e0*/  ISETP.LT.OR P0, PT, R2, 0xa, P0 ;  /* 0x0000000a0200780c */ /* 0x000fe80000701670 */
[----:B------:R-:W-:Y:S02]  /*210f0*/  FSEL R10, R214, -INF , !P0 ;  /* 0xff800000d60a7808 */ /* 0x000fe40004000000 */
[----:B------:R-:W-:Y:S02]  /*21100*/  ISETP.GT.AND P0, PT, R0, 0x10, !P1 ;  /* 0x000000100000780c */ /* 0x000fe40004f04270 */
[----:B------:R-:W-:Y:S02]  /*21110*/  ISETP.NE.AND P1, PT, R9, RZ, PT ;  /* 0x000000ff0900720c */ /* 0x000fe40003f25270 */
[----:B------:R-:W-:Y:S01]  /*21120*/  ISETP.LT.OR P0, PT, R2, 0x11, P0 ;  /* 0x000000110200780c */ /* 0x000fe20000701670 */
[----:B------:R-:W-:Y:S03]  /*21130*/  SHFL.BFLY PT, R9, R137, 0x1, 0x1f ;  /* 0x0c201f0089097f89 */ /* 0x000fe600000e0000 */
[----:B------:R-:W-:Y:S02]  /*21140*/  FSEL R209, R209, -INF , !P0 ;  /* 0xff800000d1d17808 */ /* 0x000fe40004000000 */
[----:B-1----:R-:W-:Y:S02]  /*21150*/  FMNMX.FTZ R3, R3, R6, !PT ;  /* 0x0000000603037209 */ /* 0x002fe40007810000 */
[----:B------:R-:W-:Y:S02]  /*21160*/  ISETP.GT.AND P0, PT, R0, 0x11, !P6 ;  /* 0x000000110000780c */ /* 0x000fe40007704270 */
[----:B------:R-:W-:Y:S01]  /*21170*/  FMNMX.FTZ R6, R5, R139, !PT ;  /* 0x0000008b05067209 */ /* 0x000fe20007810000 */
[----:B------:R-:W1:Y:S01]  /*21180*/  SHFL.BFLY PT, R136, R3, 0x1, 0x1f ;  /* 0x0c201f0003887f89 */ /* 0x000e6200000e0000 */
        /* <DEDUP_REMOVED lines=13> */
[----:B------:R-:W-:Y:S02]  /*21260*/  FMNMX.FTZ R4, R17, R4, !PT ;  /* 0x0000000411047209 */ /* 0x000fe40007810000 */
[----:B------:R-:W-:Y:S02]  /*21270*/  ISETP.GT.AND P0, PT, R0, 0x20, !P3 ;  /* 0x000000200000780c */ /* 0x000fe40005f04270 */
[----:B------:R-:W-:Y:S02]  /*21280*/  FMNMX.FTZ R4, R20, R4, !PT ;  /* 0x0000000414047209 */ /* 0x000fe40007810000 */
[----:B------:R-:W-:Y:S02]  /*21290*/  ISETP.LT.OR P0, PT, R2, 0x21, P0 ;  /* 0x000000210200780c */ /* 0x000fe40000701670 */
[----:B-1----:R-:W-:Y:S02]  /*212a0*/  FMNMX.FTZ R136, R3, R136, !PT ;  /* 0x0000008803887209 */ /* 0x002fe40007810000 */
[----:B------:R-:W-:Y:S02]  /*212b0*/  FMNMX.FTZ R3, R10, R6, !PT ;  /* 0x000000060a037209 */ /* 0x000fe40007810000 */
[----:B------:R-:W-:Y:S01]  /*212c0*/  FSEL R219, R34, -INF , !P0 ;  /* 0xff80000022db7808 */ /* 0x000fe20004000000 */
[----:B------:R-:W-:Y:S01]  /*212d0*/  FMUL.FTZ R142, R136, c[0x0][0x2d0] ;  /* 0x0000b400888e7a20 */ /* 0x000fe20000410000 */
[----:B------:R-:W-:Y:S02]  /*212e0*/  FMNMX.FTZ R4, R204, R4, !PT ;  /* 0x00000004cc047209 */ /* 0x000fe40007810000 */
[----:B------:R-:W-:Y:S02]  /*212f0*/  ISETP.GT.AND P0, PT, R0, 0x21, !P2 ;  /* 0x000000210000780c */ /* 0x000fe40005704270 */
[----:B------:R-:W-:Y:S02]  /*21300*/  FMNMX.FTZ R3, R209, R3, !PT ;  /* 0x00000003d1037209 */ /* 0x000fe40007810000 */
[----:B------:R-:W-:Y:S02]  /*21310*/  FMNMX.FTZ R4, R202, R4, !PT ;  /* 0x00000004ca047209 */ /* 0x000fe40007810000 */
[----:B------:R-:W-:Y:S02]  /*21320*/  ISETP.LT.OR P0, PT, R2, 0x22, P0 ;  /* 0x000000220200780c */ /* 0x000fe40000701670 */
[----:B------:R-:W-:Y:S02]  /*21330*/  FMNMX.FTZ R3, R208, R3, !PT ;  /* 0x00000003d0037209 */ /* 0x000fe40007810000 */
[----:B------:R-:W-:Y:S02]  /*21340*/  FSEL R214, R43, -INF , !P0 ;  /* 0xff8000002bd67808 */ /* 0x000fe40004000000 */
[----:B------:R-:W-:Y:S02]  /*21350*/  ISETP.GT.AND P0, PT, R0, 0x28, !P1 ;  /* 0x000000280000780c */ /* 0x000fe40004f04270 */
[----:B------:R-:W-:Y:S02]  /*21360*/  FMNMX.FTZ R3, R201, R3, !PT ;  /* 0x00000003c9037209 */ /* 0x000fe40007810000 */
[----:B------:R-:W-:Y:S02]  /*21370*/  FMNMX.FTZ R4, R210, R4, !PT ;  /* 0x00000004d2047209 */ /* 0x000fe40007810000 */
[----:B------:R-:W-:Y:S02]  /*21380*/  ISETP.LT.OR P0, PT, R2, 0x29, P0 ;  /* 0x000000290200780c */ /* 0x000fe40000701670 */
[----:B------:R-:W-:Y:S02]  /*21390*/  FMNMX.FTZ R4, R211, R4, !PT ;  /* 0x00000004d3047209 */ /* 0x000fe40007810000 */
[----:B------:R-:W-:Y:S02]  /*213a0*/  FMNMX.FTZ R3, R212, R3, !PT ;  /* 0x00000003d4037209 */ /* 0x000fe40007810000 */
[----:B------:R-:W-:Y:S02]  /*213b0*/  FSEL R213, R35, -INF , !P0 ;  /* 0xff80000023d57808 */ /* 0x000fe40004000000 */
        /* <DEDUP_REMOVED lines=8> */
[----:B------:R-:W-:Y:S02]  /*21440*/  FMNMX.FTZ R4, R249, R4, !PT ;  /* 0x00000004f9047209 */ /* 0x000fe40007810000 */
[----:B------:R-:W-:Y:S02]  /*21450*/  FMNMX.FTZ R0, R140, R0, !PT ;  /* 0x000000008c007209 */ /* 0x000fe40007810000 */
[----:B------:R-:W-:Y:S02]  /*21460*/  FMNMX.FTZ R4, R240, R4, !PT ;  /* 0x00000004f0047209 */ /* 0x000fe40007810000 */
[----:B------:R-:W-:Y:S01]  /*21470*/  FMNMX.FTZ R137, R137, R9, !PT ;  /* 0x0000000989897209 */ /* 0x000fe20007810000 */
[----:B------:R-:W1:Y:S01]  /*21480*/  SHFL.BFLY PT, R2, R0, 0x2, 0x1f ;  /* 0x0c401f0000027f89 */ /* 0x000e6200000e0000 */
[----:B------:R-:W-:Y:S02]  /*21490*/  FSETP.NEU.FTZ.AND P1, PT, R136, -INF , PT ;  /* 0xff8000008800780b */ /* 0x000fe40003f3d000 */
[C---:B------:R-:W-:Y:S01]  /*214a0*/  FSETP.NEU.FTZ.AND P2, PT, R137.reuse, -INF , PT ;  /* 0xff8000008900780b */ /* 0x040fe20003f5d000 */
[----:B------:R-:W-:Y:S01]  /*214b0*/  FMUL.FTZ R141, R137, c[0x0][0x2d0] ;  /* 0x0000b400898d7a20 */ /* 0x000fe20000410000 */
[----:B------:R-:W-:Y:S03]  /*214c0*/  FSEL R142, R142, RZ, P1 ;  /* 0x000000ff8e8e7208 */ /* 0x000fe60000800000 */
[----:B------:R-:W2:Y:S01]  /*214d0*/  SHFL.BFLY PT, R9, R4, 0x2, 0x1f ;  /* 0x0c401f0004097f89 */ /* 0x000ea200000e0000 */
[----:B------:R-:W-:Y:S01]  /*214e0*/  FSEL R141, R141, RZ, P2 ;  /* 0x000000ff8d8d7208 */ /* 0x000fe20001000000 */
[--C-:B------:R-:W-:Y:S02]  /*214f0*/  FFMA.FTZ R21, R21, c[0x0][0x2d0], -R142.reuse ;  /* 0x0000b40015157a23 */ /* 0x100fe4000001088e */
[--C-:B------:R-:W-:Y:S02]  /*21500*/  FFMA.FTZ R23, R23, c[0x0][0x2d0], -R142.reuse ;  /* 0x0000b40017177a23 */ /* 0x100fe4000001088e */
[--C-:B------:R-:W-:Y:S01]  /*21510*/  FFMA.FTZ R22, R22, c[0x0][0x2d0], -R141.reuse ;  /* 0x0000b40016167a23 */ /* 0x100fe2000001088d */
[----:B------:R-:W-:Y:S01]  /*21520*/  MUFU.EX2 R50, R21 ;  /* 0x0000001500327308 */ /* 0x000fe20000000800 */
[--C-:B------:R-:W-:Y:S02]  /*21530*/  FFMA.FTZ R16, R16, c[0x0][0x2d0], -R141.reuse ;  /* 0x0000b40010107a23 */ /* 0x100fe4000001088d */
[--C-:B------:R-:W-:Y:S02]  /*21540*/  FFMA.FTZ R25, R25, c[0x0][0x2d0], -R141.reuse ;  /* 0x0000b40019197a23 */ /* 0x100fe4000001088d */
[----:B------:R-:W-:Y:S02]  /*21550*/  FFMA.FTZ R24, R24, c[0x0][0x2d0], -R141 ;  /* 0x0000b40018187a23 */ /* 0x000fe4000001088d */
[--C-:B------:R-:W-:Y:S01]  /*21560*/  FFMA.FTZ R15, R15, c[0x0][0x2d0], -R142.reuse ;  /* 0x0000b4000f0f7a23 */ /* 0x100fe2000001088e */
[----:B-1----:R-:W-:Y:S02]  /*21570*/  FMNMX.FTZ R3, R0, R2, !PT ;  /* 0x0000000200037209 */ /* 0x002fe40007810000 */
[----:B------:R-:W-:Y:S01]  /*21580*/  MUFU.EX2 R241, R22 ;  /* 0x0000001600f17308 */ /* 0x000fe20000000800 */
[----:B------:R-:W-:Y:S01]  /*21590*/  FSEL R0, R137, RZ, P2 ;  /* 0x000000ff89007208 */ /* 0x000fe20001000000 */
[----:B------:R-:W-:Y:S01]  /*215a0*/  FFMA.FTZ R19, R19, c[0x0][0x2d0], -R142 ;  /* 0x0000b40013137a23 */ /* 0x000fe2000001088e */
[----:B------:R-:W-:Y:S03]  /*215b0*/  FSEL R2, R136, RZ, P1 ;  /* 0x000000ff88027208 */ /* 0x000fe60000800000 */
[----:B------:R-:W-:Y:S01]  /*215c0*/  FADD.FTZ R0, -R0, R132 ;  /* 0x0000008400007221 */ /* 0x000fe20000010100 */
[----:B--2---:R-:W-:Y:S01]  /*215d0*/  FMNMX.FTZ R4, R4, R9, !PT ;  /* 0x0000000904047209 */ /* 0x004fe20007810000 */
[----:B------:R-:W-:Y:S02]  /*215e0*/  FADD.FTZ R2, -R2, R134 ;  /* 0x0000008602027221 */ /* 0x000fe40000010100 */
[----:B------:R-:W-:Y:S01]  /*215f0*/  FMUL.FTZ R0, R0, c[0x0][0x2d0] ;  /* 0x0000b40000007a20 */ /* 0x000fe20000410000 */
[----:B------:R-:W1:Y:S01]  /*21600*/  MUFU.EX2 R44, R23 ;  /* 0x00000017002c7308 */ /* 0x000e620000000800 */
[----:B------:R-:W2:Y:S01]  /*21610*/  SHFL.BFLY PT, R135, R4, 0x1, 0x1f ;  /* 0x0c201f0004877f89 */ /* 0x000ea200000e0000 */
[----:B------:R-:W-:Y:S08]  /*21620*/  FMUL.FTZ R2, R2, c[0x0][0x2d0] ;  /* 0x0000b40002027a20 */ /* 0x000ff00000410000 */
[----:B------:R3:W4:Y:S10]  /*21630*/  MUFU.EX2 R133, R0 ;  /* 0x0000000000857308 */ /* 0x0007340000000800 */
[----:B------:R-:W5:Y:S01]  /*21640*/  MUFU.EX2 R132, R2 ;  /* 0x0000000200847308 */ /* 0x000f620000000800 */
[----:B-1----:R-:W-:Y:S02]  /*21650*/  F2FP.PACK_AB R195, R44, R50 ;  /* 0x000000322cc3723e */ /* 0x002fe400000000ff */
[----:B--2---:R-:W-:Y:S02]  /*21660*/  FMNMX.FTZ R135, R4, R135, !PT ;  /* 0x0000008704877209 */ /* 0x004fe40007810000 */
[----:B------:R-:W1:Y:S02]  /*21670*/  SHFL.BFLY PT, R4, R3, 0x1, 0x1f ;  /* 0x0c201f0003047f89 */ /* 0x000e6400000e0000 */
[C---:B------:R-:W-:Y:S01]  /*21680*/  FSETP.NEU.FTZ.AND P0, PT, R135.reuse, -INF , PT ;  /* 0xff8000008700780b */ /* 0x040fe20003f1d000 */
[C---:B------:R-:W-:Y:S02]  /*21690*/  FMUL.FTZ R143, R135.reuse, c[0x0][0x2d0] ;  /* 0x0000b400878f7a20 */ /* 0x040fe40000410000 */
[----:B------:R2:W-:Y:S01]  /*216a0*/  MUFU.EX2 R26, R16 ;  /* 0x00000010001a7308 */ /* 0x0005e20000000800 */
[----:B---3--:R-:W-:Y:S01]  /*216b0*/  FSEL R0, R135, RZ, P0 ;  /* 0x000000ff87007208 */ /* 0x008fe20000000000 */
[----:B----4-:R-:W-:Y:S01]  /*216c0*/  FMUL.FTZ R32, R133, R172 ;  /* 0x000000ac85207220 */ /* 0x010fe20000410000 */
[----:B------:R-:W-:Y:S01]  /*216d0*/  FSEL R143, R143, RZ, P0 ;  /* 0x000000ff8f8f7208 */ /* 0x000fe20000000000 */
[----:B------:R-:W-:Y:S02]  /*216e0*/  FMUL.FTZ R33, R133, R173 ;  /* 0x000000ad85217220 */ /* 0x000fe40000410000 */
[----:B------:R-:W-:Y:S02]  /*216f0*/  FADD.FTZ R0, -R0, R138 ;  /* 0x0000008a00007221 */ /* 0x000fe40000010100 */
[--C-:B------:R-:W-:Y:S02]  /*21700*/  FFMA.FTZ R20, R20, c[0x0][0x2d0], -R143.reuse ;  /* 0x0000b40014147a23 */ /* 0x100fe4000001088f */
[----:B------:R-:W-:Y:S01]  /*21710*/  MUFU.EX2 R51, R25 ;  /* 0x0000001900337308 */ /* 0x000fe20000000800 */
[----:B------:R-:W-:Y:S02]  /*21720*/  FMUL.FTZ R0, R0, c[0x0][0x2d0] ;  /* 0x0000b40000007a20 */ /* 0x000fe40000410000 */
[--C-:B------:R-:W-:Y:S02]  /*21730*/  FFMA.FTZ R14, R14, c[0x0][0x2d0], -R143.reuse ;  /* 0x0000b4000e0e7a23 */ /* 0x100fe4000001088f */
[--C-:B------:R-:W-:Y:S02]  /*21740*/  FFMA.FTZ R18, R18, c[0x0][0x2d0], -R143.reuse ;  /* 0x0000b40012127a23 */ /* 0x100fe4000001088f */
[----:B------:R-:W-:Y:S02]  /*21750*/  FFMA.FTZ R17, R17, c[0x0][0x2d0], -R143 ;  /* 0x0000b40011117a23 */ /* 0x000fe4000001088f */
[C---:B-----5:R-:W-:Y:S01]  /*21760*/  FMUL.FTZ R6, R132.reuse, R146 ;  /* 0x0000009284067220 */ /* 0x060fe20000410000 */
[----:B------:R3:W4:Y:S01]  /*21770*/  MUFU.EX2 R2, R0 ;  /* 0x0000000000027308 */ /* 0x0007220000000800 */
[----:B-1----:R-:W-:Y:S01]  /*21780*/  FMNMX.FTZ R3, R3, R4, !PT ;  /* 0x0000000403037209 */ /* 0x002fe20007810000 */
[C---:B------:R-:W-:Y:S02]  /*21790*/  FMUL.FTZ R34, R132.reuse, R174 ;  /* 0x000000ae84227220 */ /* 0x040fe40000410000 */
[----:B--2---:R-:W-:Y:S01]  /*217a0*/  FMUL.FTZ R16, R133, R156 ;  /* 0x0000009c85107220 */ /* 0x004fe20000410000 */
[C---:B------:R-:W-:Y:S01]  /*217b0*/  FSETP.NEU.FTZ.AND P0, PT, R3.reuse, -INF , PT ;  /* 0xff8000000300780b */ /* 0x040fe20003f1d000 */
[----:B------:R-:W-:Y:S02]  /*217c0*/  FMUL.FTZ R134, R3, c[0x0][0x2d0] ;  /* 0x0000b40003867a20 */ /* 0x000fe40000410000 */
[----:B------:R-:W-:Y:S02]  /*217d0*/  FMUL.FTZ R35, R132, R175 ;  /* 0x000000af84237220 */ /* 0x000fe40000410000 */
[----:B------:R1:W-:Y:S01]  /*217e0*/  MUFU.EX2 R46, R20 ;  /* 0x00000014002e7308 */ /* 0x0003e20000000800 */
[----:B------:R-:W-:Y:S01]  /*217f0*/  FSEL R134, R134, RZ, P0 ;  /* 0x000000ff86867208 */ /* 0x000fe20000000000 */
[C---:B------:R-:W-:Y:S01]  /*21800*/  FMUL.FTZ R52, R133.reuse, R52 ;  /* 0x0000003485347220 */ /* 0x040fe20000410000 */
[----:B------:R-:W-:Y:S01]  /*21810*/  LDSM.16.MT88.4 R172, [R222+0x3080] ;  /* 0x00308000deac783b */ /* 0x000fe20000004200 */
[----:B------:R-:W-:Y:S02]  /*21820*/  FMUL.FTZ R53, R133, R53 ;  /* 0x0000003585357220 */ /* 0x000fe40000410000 */
[--C-:B------:R-:W-:Y:S02]  /*21830*/  FFMA.FTZ R4, R10, c[0x0][0x2d0], -R134.reuse ;  /* 0x0000b4000a047a23 */ /* 0x100fe40000010886 */
[--C-:B------:R-:W-:Y:S02]  /*21840*/  FFMA.FTZ R5, R5, c[0x0][0x2d0], -R134.reuse ;  /* 0x0000b40005057a23 */ /* 0x100fe40000010886 */
[----:B------:R-:W2:Y:S01]  /*21850*/  MUFU.EX2 R43, R24 ;  /* 0x00000018002b7308 */ /* 0x000ea20000000800 */
[C---:B------:R-:W-:Y:S02]  /*21860*/  FMUL.FTZ R54, R132.reuse, R54 ;  /* 0x0000003684367220 */ /* 0x040fe40000410000 */
[C---:B------:R-:W-:Y:S02]  /*21870*/  FMUL.FTZ R55, R132.reuse, R55 ;  /* 0x0000003784377220 */ /* 0x040fe40000410000 */
[--C-:B---3--:R-:W-:Y:S02]  /*21880*/  FFMA.FTZ R0, R7, c[0x0][0x2d0], -R134.reuse ;  /* 0x0000b40007007a23 */ /* 0x108fe40000010886 */
[----:B------:R-:W-:Y:S02]  /*21890*/  FMUL.FTZ R7, R132, R147 ;  /* 0x0000009384077220 */ /* 0x000fe40000410000 */
[C---:B----4-:R-:W-:Y:S01]  /*218a0*/  FMUL.FTZ R9, R2.reuse, R149 ;  /* 0x0000009502097220 */ /* 0x050fe20000410000 */
[----:B------:R3:W-:Y:S01]  /*218b0*/  MUFU.EX2 R48, R0 ;  /* 0x0000000000307308 */ /* 0x0007e20000000800 */
[C---:B------:R-:W-:Y:S02]  /*218c0*/  FMUL.FTZ R12, R2.reuse, R152 ;  /* 0x00000098020c7220 */ /* 0x040fe40000410000 */
[C---:B------:R-:W-:Y:S01]  /*218d0*/  FMUL.FTZ R13, R2.reuse, R153 ;  /* 0x00000099020d7220 */ /* 0x040fe20000410000 */
[----:B-1----:R-:W1:Y:S01]  /*218e0*/  LDSM.16.MT88.4 R20, [R221+0x2080] ;  /* 0x00208000dd14783b */ /* 0x002e620000004200 */
[C---:B------:R-:W-:Y:S02]  /*218f0*/  FMUL.FTZ R25, R2.reuse, R165 ;  /* 0x000000a502197220 */ /* 0x040fe40000410000 */
[----:B------:R-:W-:Y:S01]  /*21900*/  FMUL.FTZ R40, R2, R180 ;  /* 0x000000b402287220 */ /* 0x000fe20000410000 */
[----:B------:R-:W-:Y:S01]  /*21910*/  MOV R180, R50 ;  /* 0x0000003200b47202 */ /* 0x000fe20000000f00 */
[----:B------:R-:W-:Y:S01]  /*21920*/  FMUL.FTZ R50, R132, R190 ;  /* 0x000000be84327220 */ /* 0x000fe20000410000 */
[----:B------:R-:W-:Y:S01]  /*21930*/  MUFU.EX2 R45, R15 ;  /* 0x0000000f002d7308 */ /* 0x000fe20000000800 */
[C---:B------:R-:W-:Y:S02]  /*21940*/  FMUL.FTZ R29, R2.reuse, R169 ;  /* 0x000000a9021d7220 */ /* 0x040fe40000410000 */
[C---:B------:R-:W-:Y:S01]  /*21950*/  FMUL.FTZ R28, R2.reuse, R168 ;  /* 0x000000a8021c7220 */ /* 0x040fe20000410000 */
[----:B--2---:R-:W-:Y:S01]  /*21960*/  F2FP.PACK_AB R194, R43, R51 ;  /* 0x000000332bc2723e */ /* 0x004fe200000000ff */
[C---:B------:R-:W-:Y:S02]  /*21970*/  FMUL.FTZ R24, R2.reuse, R164 ;  /* 0x000000a402187220 */ /* 0x040fe40000410000 */
[C---:B------:R-:W-:Y:S02]  /*21980*/  FMUL.FTZ R41, R2.reuse, R181 ;  /* 0x000000b502297220 */ /* 0x040fe40000410000 */
[C---:B------:R-:W-:Y:S01]  /*21990*/  FMUL.FTZ R56, R2.reuse, R56 ;  /* 0x0000003802387220 */ /* 0x040fe20000410000 */
[----:B------:R-:W2:Y:S01]  /*219a0*/  MUFU.EX2 R200, R19 ;  /* 0x0000001300c87308 */ /* 0x000ea20000000800 */
[C---:B------:R-:W-:Y:S02]  /*219b0*/  FMUL.FTZ R57, R2.reuse, R57 ;  /* 0x0000003902397220 */ /* 0x040fe40000410000 */
[----:B------:R-:W-:Y:S02]  /*219c0*/  FMUL.FTZ R60, R2, R60 ;  /* 0x0000003c023c7220 */ /* 0x000fe40000410000 */
[----:B---3--:R-:W-:Y:S02]  /*219d0*/  FFMA.FTZ R0, R8, c[0x0][0x2d0], -R134 ;  /* 0x0000b40008007a23 */ /* 0x008fe40000010886 */
[C---:B------:R-:W-:Y:S02]  /*219e0*/  FMUL.FTZ R8, R2.reuse, R148 ;  /* 0x0000009402087220 */ /* 0x040fe40000410000 */
[----:B------:R-:W-:Y:S01]  /*219f0*/  FMUL.FTZ R61, R2, R61 ;  /* 0x0000003d023d7220 */ /* 0x000fe20000410000 */
[----:B------:R3:W-:Y:S01]  /*21a00*/  MUFU.EX2 R138, R0 ;  /* 0x00000000008a7308 */ /* 0x0007e20000000800 */
[C---:B------:R-:W-:Y:S02]  /*21a10*/  FMUL.FTZ R64, R133.reuse, R64 ;  /* 0x0000004085407220 */ /* 0x040fe40000410000 */
[C---:B------:R-:W-:Y:S02]  /*21a20*/  FMUL.FTZ R65, R133.reuse, R65 ;  /* 0x0000004185417220 */ /* 0x040fe40000410000 */
[C---:B------:R-:W-:Y:S02]  /*21a30*/  FMUL.FTZ R66, R132.reuse, R66 ;  /* 0x0000004284427220 */ /* 0x040fe40000410000 */
[C---:B------:R-:W-:Y:S02]  /*21a40*/  FMUL.FTZ R67, R132.reuse, R67 ;  /* 0x0000004384437220 */ /* 0x040fe40000410000 */
[C---:B------:R-:W-:Y:S01]  /*21a50*/  FMUL.FTZ R68, R133.reuse, R68 ;  /* 0x0000004485447220 */ /* 0x040fe20000410000 */
[----:B------:R4:W5:Y:S01]  /*21a60*/  MUFU.EX2 R215, R5 ;  /* 0x0000000500d77308 */ /* 0x0009620000000800 */
[----:B------:R-:W-:Y:S02]  /*21a70*/  FMUL.FTZ R69, R133, R69 ;  /* 0x0000004585457220 */ /* 0x000fe40000410000 */
[----:B------:R-:W-:Y:S01]  /*21a80*/  FMUL.FTZ R70, R132, R70 ;  /* 0x0000004684467220 */ /* 0x000fe20000410000 */
[----:B--2---:R-:W-:Y:S01]  /*21a90*/  F2FP.PACK_AB R193, R200, R45 ;  /* 0x0000002dc8c1723e */ /* 0x004fe200000000ff */
[C---:B------:R-:W-:Y:S02]  /*21aa0*/  FMUL.FTZ R19, R132.reuse, R159 ;  /* 0x0000009f84137220 */ /* 0x040fe40000410000 */
[----:B------:R-:W-:Y:S02]  /*21ab0*/  FMUL.FTZ R71, R132, R71 ;  /* 0x0000004784477220 */ /* 0x000fe40000410000 */
[C---:B------:R-:W-:Y:S01]  /*21ac0*/  FMUL.FTZ R72, R2.reuse, R72 ;  /* 0x0000004802487220 */ /* 0x040fe20000410000 */
[----:B------:R-:W2:Y:S01]  /*21ad0*/  MUFU.EX2 R216, R4 ;  /* 0x0000000400d87308 */ /* 0x000ea20000000800 */
[C---:B------:R-:W-:Y:S02]  /*21ae0*/  FMUL.FTZ R73, R2.reuse, R73 ;  /* 0x0000004902497220 */ /* 0x040fe40000410000 */
[C---:B------:R-:W-:Y:S01]  /*21af0*/  FMUL.FTZ R76, R2.reuse, R76 ;  /* 0x0000004c024c7220 */ /* 0x040fe20000410000 */
[----:B---3--:R-:W-:Y:S01]  /*21b00*/  FSEL R0, R3, RZ, P0 ;  /* 0x000000ff03007208 */ /* 0x008fe20000000000 */
[----:B------:R-:W-:Y:S01]  /*21b10*/  FMUL.FTZ R77, R2, R77 ;  /* 0x0000004d024d7220 */ /* 0x000fe20000410000 */
[----:B------:R-:W-:Y:S01]  /*21b20*/  ISETP.GT.AND P0, PT, R238, UR7, PT ;  /* 0x00000007ee007c0c */ /* 0x000fe2000bf04270 */
[C---:B------:R-:W-:Y:S02]  /*21b30*/  FMUL.FTZ R80, R133.reuse, R80 ;  /* 0x0000005085507220 */ /* 0x040fe40000410000 */
[----:B------:R-:W-:Y:S01]  /*21b40*/  FADD.FTZ R0, -R0, R139 ;  /* 0x0000008b00007221 */ /* 0x000fe20000010100 */
[----:B------:R-:W-:Y:S01]  /*21b50*/  MUFU.EX2 R242, R14 ;  /* 0x0000000e00f27308 */ /* 0x000fe20000000800 */
[----:B------:R-:W-:Y:S01]  /*21b60*/  MOV R139, R26 ;  /* 0x0000001a008b7202 */ /* 0x000fe20000000f00 */
[----:B------:R-:W-:Y:S02]  /*21b70*/  FMUL.FTZ R81, R133, R81 ;  /* 0x0000005185517220 */ /* 0x000fe40000410000 */
[----:B------:R-:W-:Y:S01]  /*21b80*/  FMUL.FTZ R0, R0, c[0x0][0x2d0] ;  /* 0x0000b40000007a20 */ /* 0x000fe20000410000 */
[----:B------:R-:W-:Y:S01]  /*21b90*/  F2FP.PACK_AB R192, R241, R139 ;  /* 0x0000008bf1c0723e */ /* 0x000fe200000000ff */
[C---:B----4-:R-:W-:Y:S01]  /*21ba0*/  FMUL.FTZ R5, R133.reuse, R145 ;  /* 0x0000009185057220 */ /* 0x050fe20000410000 */
[----:B-----5:R-:W-:Y:S01]  /*21bb0*/  F2FP.PACK_AB R145, R48, R215 ;  /* 0x000000d73091723e */ /* 0x020fe200000000ff */
[C---:B------:R-:W-:Y:S02]  /*21bc0*/  FMUL.FTZ R82, R132.reuse, R82 ;  /* 0x0000005284527220 */ /* 0x040fe40000410000 */
[----:B------:R-:W3:Y:S01]  /*21bd0*/  MUFU.EX2 R252, R18 ;  /* 0x0000001200fc7308 */ /* 0x000ee20000000800 */
[----:B------:R-:W-:Y:S02]  /*21be0*/  FMUL.FTZ R83, R132, R83 ;  /* 0x0000005384537220 */ /* 0x000fe40000410000 */
[C---:B------:R-:W-:Y:S01]  /*21bf0*/  FMUL.FTZ R84, R133.reuse, R84 ;  /* 0x0000005485547220 */ /* 0x040fe20000410000 */
[----:B--2---:R-:W-:Y:S01]  /*21c00*/  F2FP.PACK_AB R147, R216, R138 ;  /* 0x0000008ad893723e */ /* 0x004fe200000000ff */
[C---:B------:R-:W-:Y:S02]  /*21c10*/  FMUL.FTZ R4, R133.reuse, R144 ;  /* 0x0000009085047220 */ /* 0x040fe40000410000 */
[C---:B------:R-:W-:Y:S02]  /*21c20*/  FMUL.FTZ R85, R133.reuse, R85 ;  /* 0x0000005585557220 */ /* 0x040fe40000410000 */
[C---:B------:R-:W-:Y:S01]  /*21c30*/  FMUL.FTZ R86, R132.reuse, R86 ;  /* 0x0000005684567220 */ /* 0x040fe20000410000 */
[----:B------:R-:W2:Y:S01]  /*21c40*/  MUFU.EX2 R49, R17 ;  /* 0x0000001100317308 */ /* 0x000ea20000000800 */
[----:B------:R-:W-:Y:S01]  /*21c50*/  FMUL.FTZ R87, R132, R87 ;  /* 0x0000005784577220 */ /* 0x000fe20000410000 */
[-C--:B-1----:R-:W-:Y:S05]  /*21c60*/  HMMA.16816.F32 R4, R192, R20.reuse, R4 ;  /* 0x00000014c004723c */ /* 0x082fea0000001804 */
[C---:B------:R-:W-:Y:S02]  /*21c70*/  FMUL.FTZ R88, R2.reuse, R88 ;  /* 0x0000005802587220 */ /* 0x040fe40000410000 */
[C---:B------:R-:W-:Y:S01]  /*21c80*/  FMUL.FTZ R89, R2.reuse, R89 ;  /* 0x0000005902597220 */ /* 0x040fe20000410000 */
[----:B------:R-:W1:Y:S01]  /*21c90*/  MUFU.EX2 R0, R0 ;  /* 0x0000000000007308 */ /* 0x000e620000000800 */
[----:B------:R-:W-:Y:S03]  /*21ca0*/  FMUL.FTZ R92, R2, R92 ;  /* 0x0000005c025c7220 */ /* 0x000fe60000410000 */
[----:B---3--:R-:W-:Y:S01]  /*21cb0*/  F2FP.PACK_AB R144, R252, R242 ;  /* 0x000000f2fc90723e */ /* 0x008fe200000000ff */
[----:B------:R-:W-:Y:S02]  /*21cc0*/  FMUL.FTZ R18, R132, R158 ;  /* 0x0000009e84127220 */ /* 0x000fe40000410000 */
[----:B------:R-:W-:Y:S02]  /*21cd0*/  FMUL.FTZ R93, R2, R93 ;  /* 0x0000005d025d7220 */ /* 0x000fe40000410000 */
[C---:B------:R-:W-:Y:S02]  /*21ce0*/  FMUL.FTZ R96, R133.reuse, R96 ;  /* 0x0000006085607220 */ /* 0x040fe40000410000 */
[C---:B------:R-:W-:Y:S02]  /*21cf0*/  FMUL.FTZ R97, R133.reuse, R97 ;  /* 0x0000006185617220 */ /* 0x040fe40000410000 */
[----:B------:R-:W-:Y:S01]  /*21d00*/  FMUL.FTZ R98, R132, R98 ;  /* 0x0000006284627220 */ /* 0x000fe20000410000 */
[----:B--2---:R-:W-:Y:S01]  /*21d10*/  F2FP.PACK_AB R146, R46, R49 ;  /* 0x000000312e92723e */ /* 0x004fe200000000ff */
[C---:B------:R-:W-:Y:S01]  /*21d20*/  FMUL.FTZ R17, R133.reuse, R157 ;  /* 0x0000009d85117220 */ /* 0x040fe20000410000 */
[----:B------:R-:W-:Y:S01]  /*21d30*/  MOV R181, R49 ;  /* 0x0000003100b57202 */ /* 0x000fe20000000f00 */
[C---:B------:R-:W-:Y:S01]  /*21d40*/  FMUL.FTZ R49, R133.reuse, R189 ;  /* 0x000000bd85317220 */ /* 0x040fe20000410000 */
[----:B------:R-:W-:Y:S01]  /*21d50*/  LDSM.16.MT88.4 R156, [R222+0x2880] ;  /* 0x00288000de9c783b */ /* 0x000fe20000004200 */
[----:B------:R-:W-:Y:S02]  /*21d60*/  FMUL.FTZ R99, R132, R99 ;  /* 0x0000006384637220 */ /* 0x000fe40000410000 */
[C---:B------:R-:W-:Y:S02]  /*21d70*/  FMUL.FTZ R100, R133.reuse, R100 ;  /* 0x0000006485647220 */ /* 0x040fe40000410000 */
[C---:B------:R-:W-:Y:S02]  /*21d80*/  FMUL.FTZ R101, R133.reuse, R101 ;  /* 0x0000006585657220 */ /* 0x040fe40000410000 */
[C---:B-1----:R-:W-:Y:S02]  /*21d90*/  FMUL.FTZ R10, R0.reuse, R150 ;  /* 0x00000096000a7220 */ /* 0x042fe40000410000 */
[C---:B------:R-:W-:Y:S02]  /*21da0*/  FMUL.FTZ R11, R0.reuse, R151 ;  /* 0x00000097000b7220 */ /* 0x040fe40000410000 */
[----:B------:R-:W1:Y:S01]  /*21db0*/  LDSM.16.MT88.4 R148, [R224+0x2080] ;  /* 0x00208000e094783b */ /* 0x000e620000004200 */
[C---:B------:R-:W-:Y:S02]  /*21dc0*/  FMUL.FTZ R14, R0.reuse, R154 ;  /* 0x0000009a000e7220 */ /* 0x040fe40000410000 */
[C---:B------:R-:W-:Y:S02]  /*21dd0*/  FMUL.FTZ R15, R0.reuse, R155 ;  /* 0x0000009b000f7220 */ /* 0x040fe40000410000 */
[C---:B------:R-:W-:Y:S03]  /*21de0*/  HMMA.16816.F32 R8, R144.reuse, R20, R8 ;  /* 0x000000149008723c */ /* 0x040fe60000001808 */
[----:B------:R-:W2:Y:S01]  /*21df0*/  LDSM.16.MT88.4 R152, [R223+0x2080] ;  /* 0x00208000df98783b */ /* 0x000ea20000004200 */
[C---:B------:R-:W-:Y:S02]  /*21e00*/  FMUL.FTZ R26, R0.reuse, R166 ;  /* 0x000000a6001a7220 */ /* 0x040fe40000410000 */
[C---:B------:R-:W-:Y:S02]  /*21e10*/  FMUL.FTZ R27, R0.reuse, R167 ;  /* 0x000000a7001b7220 */ /* 0x040fe40000410000 */
[-C--:B------:R-:W-:Y:S03]  /*21e20*/  HMMA.16816.F32 R12, R144, R22.reuse, R12 ;  /* 0x00000016900c723c */ /* 0x080fe6000000180c */
[----:B------:R-:W-:Y:S01]  /*21e30*/  LDSM.16.MT88.4 R164, [R223+0x2880] ;  /* 0x00288000dfa4783b */ /* 0x000fe20000004200 */
[C---:B------:R-:W-:Y:S02]  /*21e40*/  FMUL.FTZ R20, R133.reuse, R160 ;  /* 0x000000a085147220 */ /* 0x040fe40000410000 */
[C---:B------:R-:W-:Y:S02]  /*21e50*/  FMUL.FTZ R21, R133.reuse, R161 ;  /* 0x000000a185157220 */ /* 0x040fe40000410000 */
[C---:B------:R-:W-:Y:S04]  /*21e60*/  HMMA.16816.F32 R16, R192.reuse, R22, R16 ;  /* 0x00000016c010723c */ /* 0x040fe80000001810 */
[C---:B------:R-:W-:Y:S01]  /*21e70*/  FMUL.FTZ R42, R0.reuse, R182 ;  /* 0x000000b6002a7220 */ /* 0x040fe20000410000 */
[----:B------:R-:W-:Y:S01]  /*21e80*/  MOV R182, R43 ;  /* 0x0000002b00b67202 */ /* 0x000fe20000000f00 */
[----:B------:R-:W-:Y:S01]  /*21e90*/  FMUL.FTZ R43, R0, R183 ;  /* 0x000000b7002b7220 */ /* 0x000fe20000410000 */
[----:B------:R-:W-:Y:S01]  /*21ea0*/  MOV R183, R44 ;  /* 0x0000002c00b77202 */ /* 0x000fe20000000f00 */
[C---:B------:R-:W-:Y:S04]  /*21eb0*/  FMUL.FTZ R22, R132.reuse, R162 ;  /* 0x000000a284167220 */ /* 0x040fe80000410000 */
[----:B------:R-:W-:Y:S02]  /*21ec0*/  FMUL.FTZ R23, R132, R163 ;  /* 0x000000a384177220 */ /* 0x000fe40000410000 */
[----:B------:R-:W-:Y:S01]  /*21ed0*/  FMUL.FTZ R44, R2, R184 ;  /* 0x000000b8022c7220 */ /* 0x000fe20000410000 */
[----:B------:R-:W-:Y:S01]  /*21ee0*/  MOV R184, R48 ;  /* 0x0000003000b87202 */ /* 0x000fe20000000f00 */
[C---:B------:R-:W-:Y:S01]  /*21ef0*/  FMUL.FTZ R48, R133.reuse, R188 ;  /* 0x000000bc85307220 */ /* 0x040fe20000410000 */
[----:B------:R-:W-:Y:S01]  /*21f00*/  MOV R188, R138 ;  /* 0x0000008a00bc7202 */ /* 0x000fe20000000f00 */
[C---:B------:R-:W-:Y:S01]  /*21f10*/  FMUL.FTZ R47, R0.reuse, R187 ;  /* 0x000000bb002f7220 */ /* 0x040fe20000410000 */
[-C--:B------:R-:W-:Y:S03]  /*21f20*/  HMMA.16816.F32 R20, R192, R36.reuse, R20 ;  /* 0x00000024c014723c */ /* 0x080fe60000001814 */
[C---:B------:R-:W-:Y:S02]  /*21f30*/  FMUL.FTZ R58, R0.reuse, R58 ;  /* 0x0000003a003a7220 */ /* 0x040fe40000410000 */
[C---:B------:R-:W-:Y:S02]  /*21f40*/  FMUL.FTZ R59, R0.reuse, R59 ;  /* 0x0000003b003b7220 */ /* 0x040fe40000410000 */
[----:B------:R-:W-:Y:S01]  /*21f50*/  FMUL.FTZ R62, R0, R62 ;  /* 0x0000003e003e7220 */ /* 0x000fe20000410000 */
[C---:B------:R-:W-:Y:S04]  /*21f60*/  HMMA.16816.F32 R24, R144.reuse, R36, R24 ;  /* 0x000000249018723c */ /* 0x040fe80000001818 */
[--C-:B------:R-:W-:Y:S02]  /*21f70*/  FFMA.FTZ R138, R196, c[0x0][0x2d0], -R141.reuse ;  /* 0x0000b400c48a7a23 */ /* 0x100fe4000001088d */
[----:B------:R-:W-:Y:S01]  /*21f80*/  FMUL.FTZ R31, R0, R171 ;  /* 0x000000ab001f7220 */ /* 0x000fe20000410000 */
[----:B------:R-:W-:Y:S01]  /*21f90*/  MOV R171, R51 ;  /* 0x0000003300ab7202 */ /* 0x000fe20000000f00 */
[C---:B------:R-:W-:Y:S01]  /*21fa0*/  FMUL.FTZ R36, R133.reuse, R176 ;  /* 0x000000b085247220 */ /* 0x040fe20000410000 */
[----:B------:R-:W-:Y:S03]  /*21fb0*/  MOV R176, R45 ;  /* 0x0000002d00b07202 */ /* 0x000fe60000000f00 */
[----:B------:R-:W-:Y:S01]  /*21fc0*/  FMUL.FTZ R45, R2, R185 ;  /* 0x000000b9022d7220 */ /* 0x000fe20000410000 */
[----:B------:R-:W-:Y:S01]  /*21fd0*/  MOV R185, R46 ;  /* 0x0000002e00b97202 */ /* 0x000fe20000000f00 */
[----:B------:R-:W-:Y:S02]  /*21fe0*/  FMUL.FTZ R46, R0, R186 ;  /* 0x000000ba002e7220 */ /* 0x000fe40000410000 */
[----:B------:R3:W-:Y:S01]  /*21ff0*/  MUFU.EX2 R186, R138 ;  /* 0x0000008a00ba7308 */ /* 0x0007e20000000800 */
[----:B------:R-:W-:Y:S02]  /*22000*/  FMUL.FTZ R51, R132, R191 ;  /* 0x000000bf84337220 */ /* 0x000fe40000410000 */
[C---:B------:R-:W-:Y:S01]  /*22010*/  FMUL.FTZ R30, R0.reuse, R170 ;  /* 0x000000aa001e7220 */ /* 0x040fe20000410000 */
[----:B------:R-:W-:Y:S01]  /*22020*/  MOV R170, R252 ;  /* 0x000000fc00aa7202 */ /* 0x000fe20000000f00 */
[----:B------:R-:W-:Y:S01]  /*22030*/  FMUL.FTZ R37, R133, R177 ;  /* 0x000000b185257220 */ /* 0x000fe20000410000 */
[----:B------:R-:W-:Y:S01]  /*22040*/  MOV R177, R200 ;  /* 0x000000c800b17202 */ /* 0x000fe20000000f00 */
[C---:B------:R-:W-:Y:S02]  /*22050*/  FMUL.FTZ R63, R0.reuse, R63 ;  /* 0x0000003f003f7220 */ /* 0x040fe40000410000 */
[C---:B------:R-:W-:Y:S01]  /*22060*/  FMUL.FTZ R74, R0.reuse, R74 ;  /* 0x0000004a004a7220 */ /* 0x040fe20000410000 */
[-C--:B------:R-:W-:Y:S03]  /*22070*/  HMMA.16816.F32 R28, R144, R38.reuse, R28 ;  /* 0x00000026901c723c */ /* 0x080fe6000000181c */
[C---:B------:R-:W-:Y:S02]  /*22080*/  FMUL.FTZ R75, R0.reuse, R75 ;  /* 0x0000004b004b7220 */ /* 0x040fe40000410000 */
[C---:B------:R-:W-:Y:S02]  /*22090*/  FMUL.FTZ R78, R0.reuse, R78 ;  /* 0x0000004e004e7220 */ /* 0x040fe40000410000 */
[C---:B------:R-:W-:Y:S01]  /*220a0*/  FMUL.FTZ R79, R0.reuse, R79 ;  /* 0x0000004f004f7220 */ /* 0x040fe20000410000 */
[C---:B------:R-:W-:Y:S04]  /*220b0*/  HMMA.16816.F32 R32, R192.reuse, R38, R32 ;  /* 0x00000026c020723c */ /* 0x040fe80000001820 */
[----:B------:R-:W-:Y:S02]  /*220c0*/  FMUL.FTZ R90, R0, R90 ;  /* 0x0000005a005a7220 */ /* 0x000fe40000410000 */
[--C-:B---3--:R-:W-:Y:S02]  /*220d0*/  FFMA.FTZ R138, R198, c[0x0][0x2d0], -R141.reuse ;  /* 0x0000b400c68a7a23 */ /* 0x108fe4000001088d */
[C---:B------:R-:W-:Y:S01]  /*220e0*/  FMUL.FTZ R39, R132.reuse, R179 ;  /* 0x000000b384277220 */ /* 0x040fe20000410000 */
[----:B------:R-:W-:Y:S01]  /*220f0*/  MOV R179, R242 ;  /* 0x000000f200b37202 */ /* 0x000fe20000000f00 */
[----:B------:R3:W4:Y:S02]  /*22100*/  MUFU.EX2 R190, R138 ;  /* 0x0000008a00be7308 */ /* 0x0007240000000800 */
[----:B------:R-:W-:Y:S01]  /*22110*/  FMUL.FTZ R38, R132, R178 ;  /* 0x000000b284267220 */ /* 0x000fe20000410000 */
[----:B------:R-:W-:Y:S01]  /*22120*/  MOV R178, R241 ;  /* 0x000000f100b27202 */ /* 0x000fe20000000f00 */
[C---:B------:R-:W-:Y:S02]  /*22130*/  FMUL.FTZ R91, R0.reuse, R91 ;  /* 0x0000005b005b7220 */ /* 0x040fe40000410000 */
[C---:B------:R-:W-:Y:S02]  /*22140*/  FMUL.FTZ R94, R0.reuse, R94 ;  /* 0x0000005e005e7220 */ /* 0x040fe40000410000 */
[----:B------:R-:W-:Y:S01]  /*22150*/  FMUL.FTZ R95, R0, R95 ;  /* 0x0000005f005f7220 */ /* 0x000fe20000410000 */
        /* <DEDUP_REMOVED lines=11> */
[----:B------:R1:W-:Y:S01]  /*22210*/  MUFU.EX2 R187, R138 ;  /* 0x0000008a00bb7308 */ /* 0x0003e20000000800 */
[----:B------:R-:W3:Y:S02]  /*22220*/  LDSM.16.MT88.4 R148, [R221+0x3880] ;  /* 0x00388000dd94783b */ /* 0x000ee40000004200 */
        /* <DEDUP_REMOVED lines=13> */
[----:B------:R-:W5:Y:S02]  /*22300*/  LDSM.16.MT88.4 R152, [R222+0x3880] ;  /* 0x00388000de98783b */ /* 0x000f640000004200 */
[C---:B------:R-:W-:Y:S02]  /*22310*/  FMUL.FTZ R115, R132.reuse, R115 ;  /* 0x0000007384737220 */ /* 0x040fe40000410000 */
[C---:B------:R-:W-:Y:S02]  /*22320*/  FMUL.FTZ R116, R133.reuse, R116 ;  /* 0x0000007485747220 */ /* 0x040fe40000410000 */
[C---:B------:R-:W-:Y:S01]  /*22330*/  FMUL.FTZ R117, R133.reuse, R117 ;  /* 0x0000007585757220 */ /* 0x040fe20000410000 */
[-C--:B---3--:R-:W-:Y:S03]  /*22340*/  HMMA.16816.F32 R68, R192, R148.reuse, R68 ;  /* 0x00000094c044723c */ /* 0x088fe60000001844 */
[C---:B------:R-:W-:Y:S02]  /*22350*/  FMUL.FTZ R118, R132.reuse, R118 ;  /* 0x0000007684767220 */ /* 0x040fe40000410000 */
[C---:B------:R-:W-:Y:S02]  /*22360*/  FMUL.FTZ R119, R132.reuse, R119 ;  /* 0x0000007784777220 */ /* 0x040fe40000410000 */
        /* <DEDUP_REMOVED lines=12> */
[-C--:B-----5:R-:W-:Y:S04]  /*22430*/  HMMA.16816.F32 R84, R192, R152.reuse, R84 ;  /* 0x00000098c054723c */ /* 0x0a0fe80000001854 */
[C---:B------:R-:W-:Y:S02]  /*22440*/  FMUL.FTZ R122, R0.reuse, R122 ;  /* 0x0000007a007a7220 */ /* 0x040fe40000410000 */
[----:B------:R-:W-:Y:S02]  /*22450*/  FMUL.FTZ R123, R0, R123 ;  /* 0x0000007b007b7220 */ /* 0x000fe40000410000 */
        /* <DEDUP_REMOVED lines=8> */
[----:B------:R-:W5:Y:S02]  /*224e0*/  LDSM.16.MT88.4 R152, [R223+0x3880] ;  /* 0x00388000df98783b */ /* 0x000f640000004200 */
[----:B------:R-:W-:Y:S04]  /*224f0*/  FMUL.FTZ R127, R0, R127 ;  /* 0x0000007f007f7220 */ /* 0x000fe80000410000 */
[-C--:B---3--:R-:W-:Y:S08]  /*22500*/  HMMA.16816.F32 R100, R192, R148.reuse, R100 ;  /* 0x00000094c064723c */ /* 0x088ff00000001864 */
[C---:B------:R-:W-:Y:S04]  /*22510*/  HMMA.16816.F32 R104, R144.reuse, R148, R104 ;  /* 0x000000949068723c */ /* 0x040fe80000001868 */
[--C-:B-1----:R-:W-:Y:S04]  /*22520*/  FFMA.FTZ R138, R205, c[0x0][0x2d0], -R142.reuse ;  /* 0x0000b400cd8a7a23 */ /* 0x102fe8000001088e */
[-C--:B------:R-:W-:Y:S01]  /*22530*/  HMMA.16816.F32 R108, R144, R150.reuse, R108 ;  /* 0x00000096906c723c */ /* 0x080fe2000000186c */
[----:B------:R1:W3:Y:S07]  /*22540*/  MUFU.EX2 R161, R138 ;  /* 0x0000008a00a17308 */ /* 0x0002ee0000000800 */
[C---:B------:R-:W-:Y:S01]  /*22550*/  HMMA.16816.F32 R112, R192.reuse, R150, R112 ;  /* 0x00000096c070723c */ /* 0x040fe20000001870 */
[----:B------:R-:W3:Y:S07]  /*22560*/  LDSM.16.MT88.4 R148, [R221+0x2880] ;  /* 0x00288000dd94783b */ /* 0x000eee0000004200 */
[-C--:B-----5:R-:W-:Y:S08]  /*22570*/  HMMA.16816.F32 R116, R192, R152.reuse, R116 ;  /* 0x00000098c074723c */ /* 0x0a0ff00000001874 */
[C---:B------:R-:W-:Y:S04]  /*22580*/  HMMA.16816.F32 R120, R144.reuse, R152, R120 ;  /* 0x000000989078723c */ /* 0x040fe80000001878 */
[----:B-1----:R-:W-:Y:S04]  /*22590*/  FFMA.FTZ R138, R207, c[0x0][0x2d0], -R142 ;  /* 0x0000b400cf8a7a23 */ /* 0x002fe8000001088e */
[-C--:B------:R-:W-:Y:S01]  /*225a0*/  HMMA.16816.F32 R124, R144, R154.reuse, R124 ;  /* 0x0000009a907c723c */ /* 0x080fe2000000187c */
[----:B------:R1:W5:Y:S06]  /*225b0*/  MUFU.EX2 R168, R138 ;  /* 0x0000008a00a87308 */ /* 0x00036c0000000800 */
[----:B----4-:R-:W-:Y:S01]  /*225c0*/  F2FP.PACK_AB R144, R190, R186 ;  /* 0x000000babe90723e */ /* 0x010fe200000000ff */
[----:B------:R-:W-:Y:S01]  /*225d0*/  HMMA.16816.F32 R128, R192, R154, R128 ;  /* 0x0000009ac080723c */ /* 0x000fe20000001880 */
[----:B------:R-:W4:Y:S03]  /*225e0*/  LDL.LU R192, [R1+0xc] ;  /* 0x00000c0001c07983 */ /* 0x000f260000300800 */
[----:B--2---:R-:W-:Y:S03]  /*225f0*/  F2FP.PACK_AB R145, R191, R187 ;  /* 0x000000bbbf91723e */ /* 0x004fe600000000ff */
[----:B---3--:R-:W-:Y:S02]  /*22600*/  MOV R194, R161 ;  /* 0x000000a100c27202 */ /* 0x008fe40000000f00 */
[----:B------:R-:W-:Y:S02]  /*22610*/  MOV R195, R160 ;  /* 0x000000a000c37202 */ /* 0x000fe40000000f00 */
[----:B------:R-:W2:Y:S01]  /*22620*/  LDSM.16.MT88.4 R160, [R224+0x2880] ;  /* 0x00288000e0a0783b */ /* 0x000ea20000004200 */
[----:B------:R-:W-:Y:S02]  /*22630*/  MOV R193, R139 ;  /* 0x0000008b00c17202 */ /* 0x000fe40000000f00 */
[----:B------:R-:W-:Y:S01]  /*22640*/  F2FP.PACK_AB R146, R169, R195 ;  /* 0x000000c3a992723e */ /* 0x000fe200000000ff */
[--C-:B-1----:R-:W-:Y:S01]  /*22650*/  FFMA.FTZ R138, R204, c[0x0][0x2d0], -R143.reuse ;  /* 0x0000b400cc8a7a23 */ /* 0x102fe2000001088f */
[----:B-----5:R-:W-:Y:S03]  /*22660*/  F2FP.PACK_AB R147, R168, R194 ;  /* 0x000000c2a893723e */ /* 0x020fe600000000ff */
[----:B------:R1:W-:Y:S04]  /*22670*/  MUFU.EX2 R189, R138 ;  /* 0x0000008a00bd7308 */ /* 0x0003e80000000800 */
[-C--:B------:R-:W-:Y:S05]  /*22680*/  HMMA.16816.F32 R4, R144, R148.reuse, R4 ;  /* 0x000000949004723c */ /* 0x080fea0000001804 */
[--C-:B-1----:R-:W-:Y:S04]  /*22690*/  FFMA.FTZ R138, R202, c[0x0][0x2d0], -R143.reuse ;  /* 0x0000b400ca8a7a23 */ /* 0x102fe8000001088f */
[----:B------:R1:W3:Y:S03]  /*226a0*/  MUFU.EX2 R252, R138 ;  /* 0x0000008a00fc7308 */ /* 0x0002e60000000800 */
[--C-:B-1----:R-:W-:Y:S01]  /*226b0*/  FFMA.FTZ R138, R210, c[0x0][0x2d0], -R143.reuse ;  /* 0x0000b400d28a7a23 */ /* 0x102fe2000001088f */
[----:B---3--:R-:W-:Y:S06]  /*226c0*/  F2FP.PACK_AB R152, R252, R189 ;  /* 0x000000bdfc98723e */ /* 0x008fec00000000ff */
[----:B------:R1:W-:Y:S02]  /*226d0*/  MUFU.EX2 R242, R138 ;  /* 0x0000008a00f27308 */ /* 0x0003e40000000800 */
[----:B-1----:R-:W-:Y:S08]  /*226e0*/  FFMA.FTZ R138, R211, c[0x0][0x2d0], -R143 ;  /* 0x0000b400d38a7a23 */ /* 0x002ff0000001088f */
        /* <DEDUP_REMOVED lines=28> */
[----:B------:R-:W-:Y:S01]  /*228b0*/  MOV R217, R194 ;  /* 0x000000c200d97202 */ /* 0x000fe20000000f00 */
[----:B----4-:R-:W-:Y:S02]  /*228c0*/  FFMA.FTZ R133, R133, R192, R193 ;  /* 0x000000c085857223 */ /* 0x010fe400000100c1 */
[-C--:B--2---:R-:W-:Y:S01]  /*228d0*/  HMMA.16816.F32 R36, R144, R160.reuse, R36 ;  /* 0x000000a09024723c */ /* 0x084fe20000001824 */
[----:B------:R1:W-:Y:S07]  /*228e0*/  MUFU.EX2 R210, R138 ;  /* 0x0000008a00d27308 */ /* 0x0003ee0000000800 */
[C---:B------:R-:W-:Y:S08]  /*228f0*/  HMMA.16816.F32 R40, R152.reuse, R160, R40 ;  /* 0x000000a09828723c */ /* 0x040ff00000001828 */
[-C--:B------:R-:W-:Y:S08]  /*22900*/  HMMA.16816.F32 R44, R152, R162.reuse, R44 ;  /* 0x000000a2982c723c */ /* 0x080ff0000000182c */
[C---:B------:R-:W-:Y:S01]  /*22910*/  HMMA.16816.F32 R48, R144.reuse, R162, R48 ;  /* 0x000000a29030723c */ /* 0x040fe20000001830 */
[----:B------:R-:W2:Y:S03]  /*22920*/  LDSM.16.MT88.4 R160, [R224+0x4080] ;  /* 0x00408000e0a0783b */ /* 0x000ea60000004200 */
[--C-:B-1----:R-:W-:Y:S01]  /*22930*/  FFMA.FTZ R138, R218, c[0x0][0x2d0], -R142.reuse ;  /* 0x0000b400da8a7a23 */ /* 0x102fe2000001088e */
[----:B------:R-:W-:Y:S03]  /*22940*/  MOV R218, R195 ;  /* 0x000000c300da7202 */ /* 0x000fe60000000f00 */
[-C--:B------:R-:W-:Y:S01]  /*22950*/  HMMA.16816.F32 R52, R144, R164.reuse, R52 ;  /* 0x000000a49034723c */ /* 0x080fe20000001834 */
[----:B------:R1:W4:Y:S07]  /*22960*/  MUFU.EX2 R209, R138 ;  /* 0x0000008a00d17308 */ /* 0x00032e0000000800 */
        /* <DEDUP_REMOVED lines=21> */
[----:B----4-:R-:W-:Y:S04]  /*22ac0*/  F2FP.PACK_AB R141, R209, R210 ;  /* 0x000000d2d18d723e */ /* 0x010fe800000000ff */
[C---:B------:R-:W-:Y:S03]  /*22ad0*/  HMMA.16816.F32 R88, R152.reuse, R156, R88 ;  /* 0x0000009c9858723c */ /* 0x040fe60000001858 */
[----:B------:R3:W-:Y:S05]  /*22ae0*/  MUFU.EX2 R205, R142 ;  /* 0x0000008e00cd7308 */ /* 0x0007ea0000000800 */
[-C--:B------:R-:W-:Y:S08]  /*22af0*/  HMMA.16816.F32 R92, R152, R158.reuse, R92 ;  /* 0x0000009e985c723c */ /* 0x080ff0000000185c */
[C---:B------:R-:W-:Y:S01]  /*22b00*/  HMMA.16816.F32 R96, R144.reuse, R158, R96 ;  /* 0x0000009e9060723c */ /* 0x040fe20000001860 */
[----:B------:R-:W4:Y:S03]  /*22b10*/  LDSM.16.MT88.4 R156, [R221+0x3080] ;  /* 0x00308000dd9c783b */ /* 0x000f260000004200 */
[--C-:B-1----:R-:W-:Y:S01]  /*22b20*/  FFMA.FTZ R138, R244, c[0x0][0x2d0], -R143.reuse ;  /* 0x0000b400f48a7a23 */ /* 0x102fe2000001088f */
[----:B------:R-:W-:Y:S03]  /*22b30*/  MOV R244, R187 ;  /* 0x000000bb00f47202 */ /* 0x000fe60000000f00 */
[-C--:B--2---:R-:W-:Y:S01]  /*22b40*/  HMMA.16816.F32 R100, R144, R160.reuse, R100 ;  /* 0x000000a09064723c */ /* 0x084fe20000001864 */
        /* <DEDUP_REMOVED lines=13> */
[----:B--2---:R-:W-:Y:S01]  /*22c20*/  F2FP.PACK_AB R192, R203, R204 ;  /* 0x000000cccbc0723e */ /* 0x004fe200000000ff */
[----:B------:R-:W-:Y:S01]  /*22c30*/  FFMA.FTZ R143, R240, c[0x0][0x2d0], -R143 ;  /* 0x0000b400f08f7a23 */ /* 0x000fe2000001088f */
[----:B------:R-:W-:Y:S01]  /*22c40*/  MOV R249, R185 ;  /* 0x000000b900f97202 */ /* 0x000fe20000000f00 */
[----:B------:R1:W-:Y:S01]  /*22c50*/  MUFU.EX2 R202, R138 ;  /* 0x0000008a00ca7308 */ /* 0x0003e20000000800 */
[----:B------:R-:W-:Y:S09]  /*22c60*/  MOV R240, R184 ;  /* 0x000000b800f07202 */ /* 0x000ff20000000f00 */
[----:B------:R2:W3:Y:S01]  /*22c70*/  MUFU.EX2 R201, R143 ;  /* 0x0000008f00c97308 */ /* 0x0004e20000000800 */
[--C-:B-1----:R-:W-:Y:S01]  /*22c80*/  FFMA.FTZ R138, R219, c[0x0][0x2d0], -R134.reuse ;  /* 0x0000b400db8a7a23 */ /* 0x102fe20000010886 */
[----:B------:R-:W-:Y:S08]  /*22c90*/  MOV R219, R183 ;  /* 0x000000b700db7202 */ /* 0x000ff00000000f00 */
[----:B------:R1:W-:Y:S01]  /*22ca0*/  MUFU.EX2 R139, R138 ;  /* 0x0000008a008b7308 */ /* 0x0003e20000000800 */
[----:B--2---:R-:W-:Y:S02]  /*22cb0*/  F2FP.PACK_AB R143, R205, R206 ;  /* 0x000000cecd8f723e */ /* 0x004fe400000000ff */
[----:B---3--:R-:W-:Y:S01]  /*22cc0*/  F2FP.PACK_AB R194, R201, R202 ;  /* 0x000000cac9c2723e */ /* 0x008fe200000000ff */
[--C-:B-1----:R-:W-:Y:S01]  /*22cd0*/  FFMA.FTZ R138, R214, c[0x0][0x2d0], -R134.reuse ;  /* 0x0000b400d68a7a23 */ /* 0x102fe20000010886 */
[----:B------:R-:W-:Y:S05]  /*22ce0*/  MOV R214, R182 ;  /* 0x000000b600d67202 */ /* 0x000fea0000000f00 */
[----:B------:R1:W2:Y:S02]  /*22cf0*/  MUFU.EX2 R196, R138 ;  /* 0x0000008a00c47308 */ /* 0x0002a40000000800 */
[--C-:B-1----:R-:W-:Y:S01]  /*22d00*/  FFMA.FTZ R138, R213, c[0x0][0x2d0], -R134.reuse ;  /* 0x0000b400d58a7a23 */ /* 0x102fe20000010886 */
[----:B--2---:R-:W-:Y:S01]  /*22d10*/  F2FP.PACK_AB R193, R196, R139 ;  /* 0x0000008bc4c1723e */ /* 0x004fe200000000ff */
[----:B------:R-:W-:Y:S01]  /*22d20*/  FFMA.FTZ R134, R140, c[0x0][0x2d0], -R134 ;  /* 0x0000b4008c867a23 */ /* 0x000fe20000010886 */
[----:B------:R-:W-:Y:S01]  /*22d30*/  F2FP.PACK_AB R140, R212, R211 ;  /* 0x000000d3d48c723e */ /* 0x000fe200000000ff */
[----:B------:R-:W2:Y:S04]  /*22d40*/  LDL.LU R213, [R1+0x18] ;  /* 0x0000180001d57983 */ /* 0x000ea80000300800 */
[----:B------:R-:W-:Y:S02]  /*22d50*/  MUFU.EX2 R138, R138 ;  /* 0x0000008a008a7308 */ /* 0x000fe40000000800 */
[-C--:B----4-:R-:W-:Y:S01]  /*22d60*/  HMMA.16816.F32 R144, R140, R156.reuse, R4 ;  /* 0x0000009c8c90723c */ /* 0x090fe20000001804 */
[----:B------:R-:W1:Y:S07]  /*22d70*/  LDSM.16.MT88.4 R4, [R223+0x3080] ;  /* 0x00308000df04783b */ /* 0x000e6e0000004200 */
[----:B------:R-:W3:Y:S04]  /*22d80*/  MUFU.EX2 R134, R134 ;  /* 0x0000008600867308 */ /* 0x000ee80000000800 */
[----:B---3--:R-:W-:Y:S07]  /*22d90*/  F2FP.PACK_AB R195, R134, R138 ;  /* 0x0000008a86c3723e */ /* 0x008fee00000000ff */
[C---:B------:R-:W-:Y:S01]  /*22da0*/  HMMA.16816.F32 R148, R192.reuse, R156, R8 ;  /* 0x0000009cc094723c */ /* 0x040fe20000001808 */
[----:B------:R-:W3:Y:S07]  /*22db0*/  LDSM.16.MT88.4 R8, [R221+0x4880] ;  /* 0x00488000dd08783b */ /* 0x000eee0000004200 */
        /* <DEDUP_REMOVED lines=43> */
[----:B--2---:R-:W-:Y:S02]  /*23070*/  FFMA.FTZ R4, R2, R28, R29 ;  /* 0x0000001c02047223 */ /* 0x004fe4000001001d */
        /* <DEDUP_REMOVED lines=57> */
.L_x_1292:
[----:B--2---:R-:W2:Y:S04]  /*23410*/  LDL.LU R0, [R1+0xc] ;  /* 0x00000c0001007983 */ /* 0x004ea80000300800 */
        /* <DEDUP_REMOVED lines=184> */
.L_x_1160:
[----:B------:R-:W1:Y:S02]  /*23fa0*/  S2R R81, SR_CTAID.Y ;  /* 0x0000000000517919 */ /* 0x000e640000002600 */
[----:B-1----:R-:W-:Y:S01]  /*23fb0*/  SHF.R.S32.HI R71, RZ, 0x1f, R81 ;  /* 0x0000001fff477819 */ /* 0x002fe20000011451 */
        /* <DEDUP_REMOVED lines=184> */
.L_x_1311:
[----:B-1----:R-:W-:Y:S01]  /*24b40*/  LOP3.LUT R0, R63, 0xffffffe0, RZ, 0xc0, !PT ;  /* 0xffffffe03f007812 */ /* 0x002fe200078ec0ff */
[----:B------:R-:W1:Y:S01]  /*24b50*/  S2R R80, SR_CTAID.X ;  /* 0x0000000000507919 */ /* 0x000e620000002500 */
[----:B------:R-:W-:Y:S01]  /*24b60*/  LEA.HI R4, R26, R26, RZ, 0x1 ;  /* 0x0000001a1a047211 */ /* 0x000fe200078f08ff */
[----:B------:R-:W-:Y:S01]  /*24b70*/  IMAD R14, R71, c[0x0][0x3e8], RZ ;  /* 0x0000fa00470e7a24 */ /* 0x000fe200078e02ff */
[----:B------:R-:W-:Y:S01]  /*24b80*/  SHF.R.S32.HI R6, RZ, 0x1f, R59 ;  /* 0x0000001fff067819 */ /* 0x000fe2000001143b */
[----:B------:R-:W-:Y:S01]  /*24b90*/  IMAD.IADD R0, R69, 0x1, -R0 ;  /* 0x0000000145007824 */ /* 0x000fe200078e0a00 */
[C---:B------:R-:W-:Y:S01]  /*24ba0*/  LOP3.LUT R5, R4.reuse, 0x1ffffffe, RZ, 0xc0, !PT ;  /* 0x1ffffffe04057812 */ /* 0x040fe200078ec0ff */
[----:B------:R-:W-:Y:S01]  /*24bb0*/  IMAD.SHL.U32 R4, R4, 0x20, RZ ;  /* 0x0000002004047824 */ /* 0x000fe200078e00ff */
[----:B------:R-:W-:Y:S01]  /*24bc0*/  LEA.HI R6, R6, R59, RZ, 0x2 ;  /* 0x0000003b06067211 */ /* 0x000fe200078f10ff */
[----:B------:R-:W-:Y:S01]  /*24bd0*/  IMAD R14, R81, c[0x0][0x3ec], R14 ;  /* 0x0000fb00510e7a24 */ /* 0x000fe200078e020e */
[----:B------:R-:W-:Y:S01]  /*24be0*/  SHF.R.S32.HI R7, RZ, 0x1f, R0 ;  /* 0x0000001fff077819 */ /* 0x000fe20000011400 */
[----:B------:R-:W-:Y:S01]  /*24bf0*/  IMAD.IADD R8, R26, 0x1, -R5 ;  /* 0x000000011a087824 */ /* 0x000fe200078e0a05 */
[----:B------:R-:W-:Y:S01]  /*24c00*/  LOP3.LUT R5, R6, 0xffffffc, RZ, 0xc0, !PT ;  /* 0x0ffffffc06057812 */ /* 0x000fe200078ec0ff */
[----:B-----5:R-:W-:Y:S01]  /*24c10*/  IMAD R20, R20, c[0x0][0x4e8], RZ ;  /* 0x00013a0014147a24 */ /* 0x020fe200078e02ff */
[----:B------:R-:W-:Y:S01]  /*24c20*/  LEA.HI R7, R7, R0, RZ, 0x2 ;  /* 0x0000000007077211 */ /* 0x000fe200078f10ff */
[----:B------:R-:W-:Y:S01]  /*24c30*/  BSSY B0, `(.L_x_1312) ;  /* 0x0000084000007945 */ /* 0x000fe20003800000 */
[----:B------:R-:W-:Y:S01]  /*24c40*/  LOP3.LUT R4, R4, 0xffffffc0, RZ, 0xc0, !PT ;  /* 0xffffffc004047812 */ /* 0x000fe200078ec0ff */
[----:B------:R-:W-:Y:S01]  /*24c50*/  IMAD.IADD R6, R59, 0x1, -R5 ;  /* 0x000000013b067824 */ /* 0x000fe200078e0a05 */
[----:B------:R-:W-:-:S02]  /*24c60*/  SHF.R.S32.HI R5, RZ, 0x2, R7 ;  /* 0x00000002ff057819 */ /* 0x000fc40000011407 */
[----:B------:R-:W-:Y:S01]  /*24c70*/  MOV R9, c[0x0][0x4e8] ;  /* 0x00013a0000097a02 */ /* 0x000fe20000000f00 */
[----:B------:R-:W-:Y:S01]  /*24c80*/  IMAD R7, R8, 0x8, R4 ;  /* 0x0000000808077824 */ /* 0x000fe200078e0204 */
[----:B------:R-:W-:Y:S01]  /*24c90*/  LOP3.LUT P0, RZ, R0, 0x3, RZ, 0xc0, !PT ;  /* 0x0000000300ff7812 */ /* 0x000fe2000780c0ff */
[----:B------:R-:W-:Y:S01]  /*24ca0*/  IMAD R19, R6, 0x10, R5 ;  /* 0x0000001006137824 */ /* 0x000fe200078e0205 */
[----:B------:R-:W-:Y:S01]  /*24cb0*/  ISETP.NE.AND P2, PT, R9, 0x1, PT ;  /* 0x000000010900780c */ /* 0x000fe20003f45270 */
[----:B------:R-:W-:Y:S01]  /*24cc0*/  IMAD R0, R3, c[0x0][0x3a0], RZ ;  /* 0x0000e80003007a24 */ /* 0x000fe200078e02ff */
[----:B------:R-:W-:Y:S01]  /*24cd0*/  LEA.HI R10, R66, R69, RZ, 0x3 ;  /* 0x00000045420a7211 */ /* 0x000fe200078f18ff */
[----:B------:R-:W-:Y:S01]  /*24ce0*/  IMAD.WIDE.U32 R4, R81, c[0x0][0x490], R2 ;  /* 0x0001240051047a25 */ /* 0x000fe200078e0002 */
[----:B------:R-:W-:Y:S02]  /*24cf0*/  IADD3 R6, R19, R7, RZ ;  /* 0x0000000713067210 */ /* 0x000fe40007ffe0ff */
[----:B------:R-:W-:Y:S01]  /*24d00*/  SHF.R.S32.HI R21, RZ, 0x3, R10 ;  /* 0x00000003ff157819 */ /* 0x000fe2000001140a */
[----:B------:R-:W-:Y:S01]  /*24d10*/  IMAD R7, R2, c[0x0][0x3a4], R0 ;  /* 0x0000e90002077a24 */ /* 0x000fe200078e0200 */
[----:B------:R-:W-:Y:S01]  /*24d20*/  LOP3.LUT R12, R10, 0xfffffff8, RZ, 0xc0, !PT ;  /* 0xfffffff80a0c7812 */ /* 0x000fe200078ec0ff */
[----:B------:R-:W-:Y:S01]  /*24d30*/  IMAD.WIDE.U32 R2, R2, c[0x0][0x3a0], RZ ;  /* 0x0000e80002027a25 */ /* 0x000fe200078e00ff */
[----:B------:R-:W-:-:S02]  /*24d40*/  SEL R18, R73, RZ, !P1 ;  /* 0x000000ff49127207 */ /* 0x000fc40004800000 */
[----:B------:R-:W-:Y:S01]  /*24d50*/  LEA.HI R23, R66, R69, RZ, 0x6 ;  /* 0x0000004542177211 */ /* 0x000fe200078f30ff */
        /* <DEDUP_REMOVED lines=113> */
.L_x_1313:
[----:B--234-:R-:W-:Y:S05]  /*25470*/  BSYNC B0 ;  /* 0x0000000000007941 */ /* 0x01cfea0003800000 */
.L_x_1312:
        /* <DEDUP_REMOVED lines=16> */
.L_x_1315:
[----:B------:R-:W-:Y:S05]  /*25580*/  BSYNC B0 ;  /* 0x0000000000007941 */ /* 0x000fea0003800000 */
.L_x_1314:
        /* <DEDUP_REMOVED lines=16> */
.L_x_1317:
[----:B------:R-:W-:Y:S05]  /*25690*/  BSYNC B0 ;  /* 0x0000000000007941 */ /* 0x000fea0003800000 */
.L_x_1316:
        /* <DEDUP_REMOVED lines=16> */
.L_x_1319:
[----:B------:R-:W-:Y:S05]  /*257a0*/  BSYNC B0 ;  /* 0x0000000000007941 */ /* 0x000fea0003800000 */
.L_x_1318:
        /* <DEDUP_REMOVED lines=16> */
.L_x_1321:
[----:B------:R-:W-:Y:S05]  /*258b0*/  BSYNC B0 ;  /* 0x0000000000007941 */ /* 0x000fea0003800000 */
.L_x_1320:
        /* <DEDUP_REMOVED lines=16> */
.L_x_1323:
[----:B------:R-:W-:Y:S05]  /*259c0*/  BSYNC B0 ;  /* 0x0000000000007941 */ /* 0x000fea0003800000 */
.L_x_1322:
        /* <DEDUP_REMOVED lines=16> */
.L_x_1325:
[----:B------:R-:W-:Y:S05]  /*25ad0*/  BSYNC B0 ;  /* 0x0000000000007941 */ /* 0x000fea0003800000 */
.L_x_1324:
        /* <DEDUP_REMOVED lines=17> */
.L_x_1310:
        /* <DEDUP_REMOVED lines=19> */
.L_x_1326:
        /* <DEDUP_REMOVED lines=40> */
.L_x_1328:
[----:B------:R-:W-:Y:S05]  /*25fa0*/  BSYNC B0 ;  /* 0x0000000000007941 */ /* 0x000fea0003800000 */
.L_x_1327:
        /* <DEDUP_REMOVED lines=57> */
.L_x_1330:
[----:B------:R-:W-:Y:S05]  /*26340*/  BSYNC B0 ;  /* 0x0000000000007941 */ /* 0x000fea0003800000 */
.L_x_1329:
        /* <DEDUP_REMOVED lines=15> */
.L_x_1332:
[----:B------:R-:W-:Y:S05]  /*26440*/  BSYNC B0 ;  /* 0x0000000000007941 */ /* 0x000fea0003800000 */
.L_x_1331:
        /* <DEDUP_REMOVED lines=15> */
.L_x_1334:
[----:B------:R-:W-:Y:S05]  /*26540*/  BSYNC B0 ;  /* 0x0000000000007941 */ /* 0x000fea0003800000 */
.L_x_1333:
        /* <DEDUP_REMOVED lines=15> */
.L_x_1336:
[----:B------:R-:W-:Y:S05]  /*26640*/  BSYNC B0 ;  /* 0x0000000000007941 */ /* 0x000fea0003800000 */
.L_x_1335:
        /* <DEDUP_REMOVED lines=15> */
.L_x_1338:
[----:B------:R-:W-:Y:S05]  /*26740*/  BSYNC B0 ;  /* 0x0000000000007941 */ /* 0x000fea0003800000 */
.L_x_1337:
        /* <DEDUP_REMOVED lines=15> */
.L_x_1340:
[----:B------:R-:W-:Y:S05]  /*26840*/  BSYNC B0 ;  /* 0x0000000000007941 */ /* 0x000fea0003800000 */
.L_x_1339:
        /* <DEDUP_REMOVED lines=15> */
.L_x_1342:
[----:B------:R-:W-:Y:S05]  /*26940*/  BSYNC B0 ;  /* 0x0000000000007941 */ /* 0x000fea0003800000 */
.L_x_1341:
        /* <DEDUP_REMOVED lines=16> */
.L_x_1343:
        /* <DEDUP_REMOVED lines=11> */
.L_x_1728:


//--------------------- .text._ZN7cutlass13device_kernelIN5flash19enable_sm80_to_sm89INS1_16FlashAttnFwdSm80INS1_25CollectiveMainloopFwdSm80ILi4ELi1ELb0EN4cute5tupleIJNS5_1CILi128EEENS7_ILi64EEES8_EEELi128ENS_6half_tEfNS_4arch4Sm80ELb1ELb0ELb1ELb0ELb0ELb0ELb1ELb0EEENS1_21CollectiveEpilogueFwdINS6_IJS8_S8_S9_EEENS6_IJNS7_ILi1EEESH_SH_EEESB_SD_Li128ELb0ELb1ELb0ELb0EEENS1_30DynamicPersistentTileSchedulerILi128ELi128ELb0ELb1ELb0EEEEEEEEEvNT_6ParamsE --------------------------
	.section	.text._ZN7cutlass13device_kernelIN5flash19enable_sm80_to_sm89INS1_16FlashAttnFwdSm80INS1_25CollectiveMainloopFwdSm80ILi4ELi1ELb0EN4cute5tupleIJNS5_1CILi128EEENS7_ILi64EEES8_EEELi128ENS_6half_tEfNS_4arch4Sm80ELb1ELb0ELb1ELb0ELb0ELb0ELb1ELb0EEENS1_21CollectiveEpilogueFwdINS6_IJS8_S8_S9_EEENS6_IJNS7_ILi1EEESH_SH_EEESB_SD_Li128ELb0ELb1ELb0ELb0EEENS1_30DynamicPersistentTileSchedulerILi128ELi128ELb0ELb1ELb0EEEEEEEEEvNT_6ParamsE,"ax",@progbits
	.sectioninfo	@"SHI_REGISTERS=255"
	.align	128
.text._ZN7cutlass13device_kernelIN5flash19enable_sm80_to_sm89INS1_16FlashAttnFwdSm80INS1_25CollectiveMainloopFwdSm80ILi4ELi1ELb0EN4cute5tupleIJNS5_1CILi128EEENS7_ILi64EEES8_EEELi128ENS_6half_tEfNS_4arch4Sm80ELb1ELb0ELb1ELb0ELb0ELb0ELb1ELb0EEENS1_21CollectiveEpilogueFwdINS6_IJS8_S8_S9_EEENS6_IJNS7_ILi1EEESH_SH_EEESB_SD_Li128ELb0ELb1ELb0ELb0EEENS1_30DynamicPersistentTileSchedulerILi128ELi128ELb0ELb1ELb0EEEEEEEEEvNT_6ParamsE:
        .type           _ZN7cutlass13device_kernelIN5flash19enable_sm80_to_sm89INS1_16FlashAttnFwdSm80INS1_25CollectiveMainloopFwdSm80ILi4ELi1ELb0EN4cute5tupleIJNS5_1CILi128EEENS7_ILi64EEES8_EEELi128ENS_6half_tEfNS_4arch4Sm80ELb1ELb0ELb1ELb0ELb0ELb0ELb1ELb0EEENS1_21CollectiveEpilogueFwdINS6_IJS8_S8_S9_EEENS6_IJNS7_ILi1EEESH_SH_EEESB_SD_Li128ELb0ELb1ELb0ELb0EEENS1_30DynamicPersistentTileSchedulerILi128ELi128ELb0ELb1ELb0EEEEEEEEEvNT_6ParamsE,@function
        .size           _ZN7cutlass13device_kernelIN5flash19enable_sm80_to_sm89INS1_16FlashAttnFwdSm80INS1_25CollectiveMainloopFwdSm80ILi4ELi1ELb0EN4cute5tupleIJNS5_1CILi128EEENS7_ILi64EEES8_EEELi128ENS_6half_tEfNS_4arch4Sm80ELb1ELb0ELb1ELb0ELb0ELb0ELb1ELb0EEENS1_21CollectiveEpilogueFwdINS6_IJS8_S8_S9_EEENS6_IJNS7_ILi1EEESH_SH_EEESB_SD_Li128ELb0ELb1ELb0ELb0EEENS1_30DynamicPersistentTileSchedulerILi128ELi128ELb0ELb1ELb0EEEEEEEEEvNT_6ParamsE,(.L_x_1729 - _ZN7cutlass13device_kernelIN5flash19enable_sm80_to_sm89INS1_16FlashAttnFwdSm80INS1_25CollectiveMainloopFwdSm80ILi4ELi1ELb0EN4cute5tupleIJNS5_1CILi128EEENS7_ILi64EEES8_EEELi128ENS_6half_tEfNS_4arch4Sm80ELb1ELb0ELb1ELb0ELb0ELb0ELb1ELb0EEENS1_21CollectiveEpilogueFwdINS6_IJS8_S8_S9_EEENS6_IJNS7_ILi1EEESH_SH_EEESB_SD_Li128ELb0ELb1ELb0ELb0EEENS1_30DynamicPersistentTileSchedulerILi128ELi128ELb0ELb1ELb0EEEEEEEEEvNT_6ParamsE)
        .other          _ZN7cutlass13device_kernelIN5flash19enable_sm80_to_sm89INS1_16FlashAttnFwdSm80INS1_25CollectiveMainloopFwdSm80ILi4ELi1ELb0EN4cute5tupleIJNS5_1CILi128EEENS7_ILi64EEES8_EEELi128ENS_6half_tEfNS_4arch4Sm80ELb1ELb0ELb1ELb0ELb0ELb0ELb1ELb0EEENS1_21CollectiveEpilogueFwdINS6_IJS8_S8_S9_EEENS6_IJNS7_ILi1EEESH_SH_EEESB_SD_Li128ELb0ELb1ELb0ELb0EEENS1_30DynamicPersistentTileSchedulerILi128ELi128ELb0ELb1ELb0EEEEEEEEEvNT_6ParamsE,@"STO_CUDA_ENTRY STV_DEFAULT"
_ZN7cutlass13device_kernelIN5flash19enable_sm80_to_sm89INS1_16FlashAttnFwdSm80INS1_25CollectiveMainloopFwdSm80ILi4ELi1ELb0EN4cute5tupleIJNS5_1CILi128EEENS7_ILi64EEES8_EEELi128ENS_6half_tEfNS_4arch4Sm80ELb1ELb0ELb1ELb0ELb0ELb0ELb1ELb0EEENS1_21CollectiveEpilogueFwdINS6_IJS8_S8_S9_EEENS6_IJNS7_ILi1EEESH_SH_EEESB_SD_Li128ELb0ELb1ELb0ELb0EEENS1_30DynamicPersistentTileSchedulerILi128ELi128ELb0ELb1ELb0EEEEEEEEEvNT_6ParamsE:
        /* <DEDUP_REMOVED lines=12> */
[----:B------:R-:W-:Y:S01]  /*00c0*/  IMAD.MOV.U32 R232, RZ, RZ, 0x40 ;  /* 0x00000040ffe87424 */ /* 0x000fe200078e00ff */
[----:B------:R-:W-:Y:S02]  /*00d0*/  ULDC.64 UR6, c[0x0][0x118] ;  /* 0x0000460000067ab9 */ /* 0x000fe40000000a00 */
[CC--:B------:R-:W-:Y:S02]  /*00e0*/  LEA.HI R2, R14.reuse, R16.reuse, RZ, 0x4 ;  /* 0x000000100e027211 */ /* 0x0c0fe400078f20ff */
[CC--:B------:R-:W-:Y:S02]  /*00f0*/  LEA.HI R10, R14.reuse, R16.reuse, RZ, 0x3 ;  /* 0x000000100e0a7211 */ /* 0x0c0fe400078f18ff */
[----:B------:R-:W-:Y:S02]  /*0100*/  SHF.R.S32.HI R3, RZ, 0x4, R2 ;  /* 0x00000004ff037819 */ /* 0x000fe40000011402 */
[----:B------:R-:W-:-:S02]  /*0110*/  LEA.HI R12, R14, R16, RZ, 0x2 ;  /* 0x000000100e0c7211 */ /* 0x000fc400078f10ff */
[----:B------:R-:W-:Y:S02]  /*0120*/  LEA.HI R0, R2, R3, RZ, 0x1 ;  /* 0x0000000302007211 */ /* 0x000fe400078f08ff */
[----:B------:R-:W-:Y:S02]  /*0130*/  LOP3.LUT R5, R10, 0xfffffff8, RZ, 0xc0, !PT ;  /* 0xfffffff80a057812 */ /* 0x000fe400078ec0ff */
[----:B------:R-:W-:Y:S02]  /*0140*/  LOP3.LUT R0, R0, 0xfffffffe, RZ, 0xc0, !PT ;  /* 0xfffffffe00007812 */ /* 0x000fe400078ec0ff */
[----:B------:R-:W-:Y:S01]  /*0150*/  SHF.R.S32.HI R20, RZ, 0x3, R10 ;  /* 0x00000003ff147819 */ /* 0x000fe2000001140a */
[----:B------:R-:W-:Y:S01]  /*0160*/  IMAD.IADD R8, R16, 0x1, -R5 ;  /* 0x0000000110087824 */ /* 0x000fe200078e0a05 */
[----:B------:R-:W-:Y:S01]  /*0170*/  SHF.R.S32.HI R7, RZ, 0x2, R12 ;  /* 0x00000002ff077819 */ /* 0x000fe2000001140c */
[----:B------:R-:W-:Y:S01]  /*0180*/  IMAD.IADD R13, R3, 0x1, -R0 ;  /* 0x00000001030d7824 */ /* 0x000fe200078e0a00 */
[----:B------:R-:W-:Y:S01]  /*0190*/  LOP3.LUT R0, R2, 0xfffffff0, RZ, 0xc0, !PT ;  /* 0xfffffff002007812 */ /* 0x000fe200078ec0ff */
[----:B------:R-:W-:Y:S01]  /*01a0*/  IMAD.SHL.U32 R4, R20, 0x40, RZ ;  /* 0x0000004014047824 */ /* 0x000fe200078e00ff */
[----:B------:R-:W-:Y:S01]  /*01b0*/  SHF.R.S32.HI R3, RZ, 0x1f, R12 ;  /* 0x0000001fff037819 */ /* 0x000fe2000001140c */
[----:B------:R-:W-:-:S02]  /*01c0*/  IMAD.SHL.U32 R18, R8, 0x8, RZ ;  /* 0x0000000808127824 */ /* 0x000fc400078e00ff */
[----:B------:R-:W-:Y:S01]  /*01d0*/  IMAD.IADD R2, R16, 0x1, -R0 ;  /* 0x0000000110027824 */ /* 0x000fe200078e0a00 */
[----:B------:R-:W-:Y:S01]  /*01e0*/  LEA.HI R3, R3, R7, RZ, 0x3 ;  /* 0x0000000703037211 */ /* 0x000fe200078f18ff */
[----:B------:R-:W-:Y:S01]  /*01f0*/  IMAD.SHL.U32 R9, R8, 0x40, RZ ;  /* 0x0000004008097824 */ /* 0x000fe200078e00ff */
[----:B------:R-:W-:Y:S02]  /*0200*/  LOP3.LUT R0, R4, 0x1c0, RZ, 0xc0, !PT ;  /* 0x000001c004007812 */ /* 0x000fe400078ec0ff */
[----:B------:R-:W-:Y:S02]  /*0210*/  SHF.R.S32.HI R6, RZ, 0x1f, R2 ;  /* 0x0000001fff067819 */ /* 0x000fe40000011402 */
[----:B------:R-:W-:Y:S02]  /*0220*/  LOP3.LUT R3, R3, 0xfffffff8, RZ, 0xc0, !PT ;  /* 0xfffffff803037812 */ /* 0x000fe400078ec0ff */
[----:B------:R-:W-:Y:S02]  /*0230*/  LEA.HI R11, R6, R2, RZ, 0x3 ;  /* 0x00000002060b7211 */ /* 0x000fe400078f18ff */
[----:B------:R-:W-:Y:S01]  /*0240*/  LOP3.LUT R5, R0, 0x38, R18, 0xf8, !PT ;  /* 0x0000003800057812 */ /* 0x000fe200078ef812 */
[----:B------:R-:W-:Y:S01]  /*0250*/  IMAD.IADD R7, R7, 0x1, -R3 ;  /* 0x0000000107077824 */ /* 0x000fe200078e0a03 */
[----:B------:R-:W-:-:S02]  /*0260*/  SHF.R.U32.HI R4, RZ, 0x3, R0 ;  /* 0x00000003ff047819 */ /* 0x000fc40000011600 */
[----:B------:R-:W-:Y:S02]  /*0270*/  LOP3.LUT R0, R9, 0x1c0, RZ, 0xc0, !PT ;  /* 0x000001c009007812 */ /* 0x000fe400078ec0ff */
[----:B------:R-:W-:Y:S02]  /*0280*/  LOP3.LUT R3, R11, 0xfffffff8, RZ, 0xc0, !PT ;  /* 0xfffffff80b037812 */ /* 0x000fe400078ec0ff */
[----:B------:R-:W-:Y:S02]  /*0290*/  LEA.HI R6, R14, R16, RZ, 0x6 ;  /* 0x000000100e067211 */ /* 0x000fe400078f30ff */
[----:B------:R-:W-:Y:S01]  /*02a0*/  LOP3.LUT R5, R5, R4, RZ, 0x3c, !PT ;  /* 0x0000000405057212 */ /* 0x000fe200078e3cff */
[----:B------:R-:W-:Y:S01]  /*02b0*/  IMAD.IADD R9, R2, 0x1, -R3 ;  /* 0x0000000102097824 */ /* 0x000fe200078e0a03 */
[----:B------:R-:W-:Y:S01]  /*02c0*/  LOP3.LUT R4, R0, 0x8, R10, 0xf8, !PT ;  /* 0x0000000800047812 */ /* 0x000fe200078ef80a */
[----:B------:R-:W-:Y:S01]  /*02d0*/  IMAD.SHL.U32 R3, R6, 0x8, RZ ;  /* 0x0000000806037824 */ /* 0x000fe200078e00ff */
[----:B------:R-:W-:-:S02]  /*02e0*/  SHF.R.U32.HI R0, RZ, 0x3, R0 ;  /* 0x00000003ff007819 */ /* 0x000fc40000011600 */
[----:B------:R-:W-:Y:S02]  /*02f0*/  LEA.HI R10, R14, R16, RZ, 0x5 ;  /* 0x000000100e0a7211 */ /* 0x000fe400078f28ff */
[----:B------:R-:W-:Y:S02]  /*0300*/  LOP3.LUT R2, R12, 0xfffffffc, RZ, 0xc0, !PT ;  /* 0xfffffffc0c027812 */ /* 0x000fe400078ec0ff */
[----:B------:R-:W-:Y:S02]  /*0310*/  LOP3.LUT R14, R4, R0, RZ, 0x3c, !PT ;  /* 0x00000000040e7212 */ /* 0x000fe400078e3cff */
[----:B------:R-:W-:Y:S01]  /*0320*/  LOP3.LUT R0, R10, 0xffffffe0, RZ, 0xc0, !PT ;  /* 0xffffffe00a007812 */ /* 0x000fe200078ec0ff */
[C---:B------:R-:W-:Y:S01]  /*0330*/  IMAD.IADD R6, R16.reuse, 0x1, -R2 ;  /* 0x0000000110067824 */ /* 0x040fe200078e0a02 */
[----:B------:R-:W-:Y:S02]  /*0340*/  LOP3.LUT R248, R5, 0x7ffffe00, R3, 0xf8, !PT ;  /* 0x7ffffe0005f87812 */ /* 0x000fe400078ef803 */
[----:B------:R-:W-:Y:S01]  /*0350*/  LOP3.LUT R3, R7, 0x1, RZ, 0xc0, !PT ;  /* 0x0000000107037812 */ /* 0x000fe200078ec0ff */
[----:B------:R-:W-:Y:S01]  /*0360*/  IMAD.IADD R17, R16, 0x1, -R0 ;  /* 0x0000000110117824 */ /* 0x000fe200078e0a00 */
[--C-:B------:R-:W-:Y:S01]  /*0370*/  SHF.R.S32.HI R235, RZ, 0x5, R10.reuse ;  /* 0x00000005ffeb7819 */ /* 0x100fe2000001140a */
[----:B------:R-:W-:Y:S01]  /*0380*/  IMAD.SHL.U32 R248, R248, 0x2, RZ ;  /* 0x00000002f8f87824 */ /* 0x000fe200078e00ff */
[----:B------:R-:W-:-:S02]  /*0390*/  SHF.R.S32.HI R2, RZ, 0x1f, R10 ;  /* 0x0000001fff027819 */ /* 0x000fc4000001140a */
[----:B------:R-:W-:Y:S02]  /*03a0*/  LEA.HI R0, R6, R6, RZ, 0x1 ;  /* 0x0000000606007211 */ /* 0x000fe400078f08ff */
[----:B------:R-:W-:Y:S02]  /*03b0*/  ISETP.NE.U32.AND P0, PT, R3, 0x1, PT ;  /* 0x000000010300780c */ /* 0x000fe40003f05070 */
[----:B------:R-:W-:Y:S02]  /*03c0*/  LEA.HI R3, R2, R235, RZ, 0x2 ;  /* 0x000000eb02037211 */ /* 0x000fe400078f10ff */
[C---:B------:R-:W-:Y:S01]  /*03d0*/  LOP3.LUT R2, R0.reuse, 0x1ffffffe, RZ, 0xc0, !PT ;  /* 0x1ffffffe00027812 */ /* 0x040fe200078ec0ff */
[----:B------:R-:W-:Y:S01]  /*03e0*/  IMAD.SHL.U32 R0, R0, 0x20, RZ ;  /* 0x0000002000007824 */ /* 0x000fe200078e00ff */
[----:B------:R-:W-:Y:S02]  /*03f0*/  LOP3.LUT R3, R3, 0xffffffc, RZ, 0xc0, !PT ;  /* 0x0ffffffc03037812 */ /* 0x000fe400078ec0ff */
[----:B------:R-:W-:Y:S01]  /*0400*/  SHF.R.S32.HI R10, RZ, 0x1f, R17 ;  /* 0x0000001fff0a7819 */ /* 0x000fe20000011411 */
[----:B------:R-:W-:Y:S01]  /*0410*/  IMAD.IADD R2, R6, 0x1, -R2 ;  /* 0x0000000106027824 */ /* 0x000fe200078e0a02 */
[----:B------:R-:W-:Y:S01]  /*0420*/  LOP3.LUT R0, R0, 0xffffffc0, RZ, 0xc0, !PT ;  /* 0xffffffc000007812 */ /* 0x000fe200078ec0ff */
[----:B------:R-:W-:Y:S01]  /*0430*/  IMAD.IADD R5, R235, 0x1, -R3 ;  /* 0x00000001eb057824 */ /* 0x000fe200078e0a03 */
[----:B------:R-:W-:Y:S01]  /*0440*/  LEA.HI R10, R10, R17, RZ, 0x2 ;  /* 0x000000110a0a7211 */ /* 0x000fe200078f10ff */
[----:B------:R-:W-:Y:S01]  /*0450*/  IMAD.SHL.U32 R3, R9, 0x40, RZ ;  /* 0x0000004009037824 */ /* 0x000fe200078e00ff */
[----:B------:R-:W-:Y:S01]  /*0460*/  R2P PR, R7, 0x6 ;  /* 0x0000000607007804 */ /* 0x000fe20000000000 */
[----:B------:R-:W-:Y:S01]  /*0470*/  IMAD R12, R2, 0x8, R0 ;  /* 0x00000008020c7824 */ /* 0x000fe200078e0200 */
[----:B------:R-:W-:Y:S01]  /*0480*/  SHF.R.S32.HI R4, RZ, 0x2, R10 ;  /* 0x00000002ff047819 */ /* 0x000fe2000001140a */
[----:B------:R-:W-:Y:S01]  /*0490*/  IMAD.SHL.U32 R2, R13, 0x8, RZ ;  /* 0x000000080d027824 */ /* 0x000fe200078e00ff */
[----:B------:R-:W-:Y:S01]  /*04a0*/  LOP3.LUT R0, R3, 0x1c0, RZ, 0xc0, !PT ;  /* 0x000001c003007812 */ /* 0x000fe200078ec0ff */
[----:B------:R-:W-:Y:S01]  /*04b0*/  IMAD.SHL.U32 R3, R7, 0x40, RZ ;  /* 0x0000004007037824 */ /* 0x000fe200078e00ff */
[----:B------:R-:W-:Y:S01]  /*04c0*/  SHF.R.S32.HI R19, RZ, 0x1f, R18 ;  /* 0x0000001fff137819 */ /* 0x000fe20000011412 */
[----:B------:R-:W-:Y:S01]  /*04d0*/  IMAD R16, R5, 0x10, R4 ;  /* 0x0000001005107824 */ /* 0x000fe200078e0204 */
[----:B------:R-:W-:Y:S01]  /*04e0*/  LOP3.LUT R2, R0, 0x8, R2, 0xf8, !PT ;  /* 0x0000000800027812 */ /* 0x000fe200078ef802 */
[----:B------:R-:W-:Y:S01]  /*04f0*/  IMAD.SHL.U32 R235, R235, 0x400, RZ ;  /* 0x00000400ebeb7824 */ /* 0x000fe200078e00ff */
[----:B------:R-:W-:Y:S01]  /*0500*/  LOP3.LUT R3, R3, 0x1c0, RZ, 0xc0, !PT ;  /* 0x000001c003037812 */ /* 0x000fe200078ec0ff */
[----:B------:R-:W-:Y:S01]  /*0510*/  IMAD.SHL.U32 R5, R11, 0x40, RZ ;  /* 0x000000400b057824 */ /* 0x000fe200078e00ff */
[----:B------:R-:W-:Y:S01]  /*0520*/  SHF.R.U32.HI R0, RZ, 0x3, R0 ;  /* 0x00000003ff007819 */ /* 0x000fe20000011600 */
[----:B------:R-:W-:Y:S01]  /*0530*/  IMAD R4, R6, 0x2, R235 ;  /* 0x0000000206047824 */ /* 0x000fe200078e02eb */
[----:B------:R-:W-:Y:S01]  /*0540*/  LEA.HI R3, R3, R3, RZ, 0x1d ;  /* 0x0000000303037211 */ /* 0x000fe200078fe8ff */
[----:B------:R-:W-:Y:S01]  /*0550*/  STL [R1+0x8c], R16 ;  /* 0x00008c1001007387 */ /* 0x000fe20000100800 */
[----:B------:R-:W-:Y:S01]  /*0560*/  LOP3.LUT R229, R2, R0, RZ, 0x3c, !PT ;  /* 0x0000000002e57212 */ /* 0x000fe200078e3cff */
[----:B------:R-:W-:Y:S01]  /*0570*/  IMAD.MOV.U32 R6, RZ, RZ, 0x20 ;  /* 0x00000020ff067424 */ /* 0x000fe200078e00ff */
[----:B------:R-:W-:Y:S01]  /*0580*/  LOP3.LUT R2, R5, 0xfffffe00, RZ, 0xc0, !PT ;  /* 0xfffffe0005027812 */ /* 0x000fe200078ec0ff */
[----:B------:R-:W-:Y:S01]  /*0590*/  IMAD.IADD R5, R4, 0x1, R3 ;  /* 0x0000000104057824 */ /* 0x000fe200078e0203 */
[----:B------:R-:W-:Y:S01]  /*05a0*/  IADD3 R3, R18, 0x40, RZ ;  /* 0x0000004012037810 */ /* 0x000fe20007ffe0ff */
[----:B------:R-:W-:Y:S01]  /*05b0*/  IMAD R4, R8, 0x10, R20 ;  /* 0x0000001008047824 */ /* 0x000fe200078e0214 */
[CC--:B------:R-:W-:Y:S01]  /*05c0*/  IADD3 R235, R229.reuse, R2.reuse, R235 ;  /* 0x00000002e5eb7210 */ /* 0x0c0fe20007ffe0eb */
[----:B------:R-:W-:Y:S01]  /*05d0*/  STL [R1+0x60], R15 ;  /* 0x0000600f01007387 */ /* 0x000fe20000100800 */
[----:B------:R-:W-:Y:S01]  /*05e0*/  LOP3.LUT R229, R229, R2, RZ, 0xfc, !PT ;  /* 0x00000002e5e57212 */ /* 0x000fe200078efcff */
[----:B------:R-:W-:Y:S01]  /*05f0*/  IMAD R0, R13, 0x200, R14 ;  /* 0x000002000d007824 */ /* 0x000fe200078e020e */
[----:B------:R-:W-:Y:S01]  /*0600*/  LOP3.LUT R2, R10, 0x7ffffffc, RZ, 0xc0, !PT ;  /* 0x7ffffffc0a027812 */ /* 0x000fe200078ec0ff */
[----:B------:R1:W-:Y:S01]  /*0610*/  STL [R1+0x84], R4 ;  /* 0x0000840401007387 */ /* 0x0003e20000100800 */
[----:B------:R-:W-:-:S02]  /*0620*/  SHF.R.S32.HI R7, RZ, 0x1f, R3 ;  /* 0x0000001fff077819 */ /* 0x000fc40000011403 */
[----:B------:R-:W-:Y:S01]  /*0630*/  LEA R5, R5, 0x80, 0x1 ;  /* 0x0000008005057811 */ /* 0x000fe200078e08ff */
[----:B------:R2:W-:Y:S01]  /*0640*/  STL [R1+0x44], R3 ;  /* 0x0000440301007387 */ /* 0x0005e20000100800 */
[C---:B------:R-:W-:Y:S02]  /*0650*/  LOP3.LUT P4, RZ, R8.reuse, 0x2, RZ, 0xc0, !PT ;  /* 0x0000000208ff7812 */ /* 0x040fe4000788c0ff */
[----:B------:R-:W-:Y:S01]  /*0660*/  LOP3.LUT P3, RZ, R8, 0x4, RZ, 0xc0, !PT ;  /* 0x0000000408ff7812 */ /* 0x000fe2000786c0ff */
[----:B------:R-:W-:Y:S01]  /*0670*/  STL.64 [R1+0x10], R18 ;  /* 0x0000101201007387 */ /* 0x000fe20000100a00 */
[C---:B------:R-:W-:Y:S02]  /*0680*/  LOP3.LUT P6, RZ, R9.reuse, 0x2, RZ, 0xc0, !PT ;  /* 0x0000000209ff7812 */ /* 0x040fe400078cc0ff */
[----:B------:R-:W-:Y:S01]  /*0690*/  LOP3.LUT P5, RZ, R9, 0x4, RZ, 0xc0, !PT ;  /* 0x0000000409ff7812 */ /* 0x000fe200078ac0ff */
[----:B------:R3:W-:Y:S01]  /*06a0*/  STL [R1+0x4c], R7 ;  /* 0x00004c0701007387 */ /* 0x0007e20000100800 */
[----:B------:R-:W-:-:S02]  /*06b0*/  LEA R228, R0, 0x4100, 0x1 ;  /* 0x0000410000e47811 */ /* 0x000fc400078e08ff */
[----:B------:R-:W-:Y:S02]  /*06c0*/  SEL R231, R232, 0xffffffc0, !P3 ;  /* 0xffffffc0e8e77807 */ /* 0x000fe40005800000 */
[----:B------:R-:W-:Y:S02]  /*06d0*/  SEL R0, R6, 0xffffffe0, !P6 ;  /* 0xffffffe006007807 */ /* 0x000fe40007000000 */
[----:B------:R-:W-:Y:S01]  /*06e0*/  LEA R235, R235, 0x8100, 0x1 ;  /* 0x00008100ebeb7811 */ /* 0x000fe200078e08ff */
[C---:B------:R-:W-:Y:S01]  /*06f0*/  IMAD.IADD R234, R228.reuse, 0x1, R231 ;  /* 0x00000001e4ea7824 */ /* 0x040fe200078e02e7 */
[----:B------:R-:W-:Y:S02]  /*0700*/  LEA R229, R229, 0x100, 0x1 ;  /* 0x00000100e5e57811 */ /* 0x000fe400078e08ff */
[----:B------:R-:W-:Y:S01]  /*0710*/  IADD3 R239, R228, 0x20, RZ ;  /* 0x00000020e4ef7810 */ /* 0x000fe20007ffe0ff */
[----:B------:R-:W-:Y:S01]  /*0720*/  IMAD.IADD R237, R235, 0x1, R0 ;  /* 0x00000001ebed7824 */ /* 0x000fe200078e0200 */
[----:B-1----:R-:W-:Y:S01]  /*0730*/  SEL R4, R6, 0xffffffe0, !P1 ;  /* 0xffffffe006047807 */ /* 0x002fe20004800000 */
[----:B------:R-:W-:Y:S01]  /*0740*/  IMAD.IADD R230, R0, 0x1, R229 ;  /* 0x0000000100e67824 */ /* 0x000fe200078e02e5 */
[----:B------:R-:W-:Y:S01]  /*0750*/  @P4 IADD3 R239, R228, -0x20, RZ ;  /* 0xffffffe0e4ef4810 */ /* 0x000fe20007ffe0ff */
[----:B--2---:R-:W-:Y:S01]  /*0760*/  IMAD.IADD R3, R17, 0x1, -R2 ;  /* 0x0000000111037824 */ /* 0x004fe200078e0a02 */
[C---:B------:R-:W-:Y:S01]  /*0770*/  SEL R2, R232.reuse, 0xffffffc0, !P2 ;  /* 0xffffffc0e8027807 */ /* 0x040fe20005000000 */
[----:B------:R-:W-:Y:S01]  /*0780*/  IMAD.IADD R8, R5, 0x1, R4 ;  /* 0x0000000105087824 */ /* 0x000fe200078e0204 */
[----:B------:R-:W-:Y:S01]  /*0790*/  SEL R232, R232, 0xffffffc0, !P5 ;  /* 0xffffffc0e8e87807 */ /* 0x000fe20006800000 */
[----:B------:R-:W-:Y:S01]  /*07a0*/  IMAD.SHL.U32 R3, R3, 0x2, RZ ;  /* 0x0000000203037824 */ /* 0x000fe200078e00ff */
[----:B------:R-:W-:Y:S01]  /*07b0*/  IADD3 R247, R239, 0x800, RZ ;  /* 0x00000800eff77810 */ /* 0x000fe20007ffe0ff */
[----:B------:R-:W-:Y:S01]  /*07c0*/  IMAD.IADD R231, R231, 0x1, R239 ;  /* 0x00000001e7e77824 */ /* 0x000fe200078e02ef */
[C---:B------:R-:W-:Y:S01]  /*07d0*/  IADD3 R246, R239.reuse, 0x1000, RZ ;  /* 0x00001000eff67810 */ /* 0x040fe20007ffe0ff */
[----:B---3--:R-:W-:Y:S01]  /*07e0*/  IMAD.IADD R7, R16, 0x1, R12 ;  /* 0x0000000110077824 */ /* 0x008fe200078e020c */
[----:B------:R-:W-:Y:S01]  /*07f0*/  IADD3 R245, R239, 0x1800, RZ ;  /* 0x00001800eff57810 */ /* 0x000fe20007ffe0ff */
[--C-:B------:R-:W-:Y:S01]  /*0800*/  IMAD.IADD R236, R235, 0x1, R232.reuse ;  /* 0x00000001ebec7824 */ /* 0x100fe200078e02e8 */
[----:B------:R-:W-:Y:S01]  /*0810*/  IADD3 R244, R239, 0x2000, RZ ;  /* 0x00002000eff47810 */ /* 0x000fe20007ffe0ff */
[----:B------:R-:W-:Y:S01]  /*0820*/  IMAD.IADD R233, R232, 0x1, R229 ;  /* 0x00000001e8e97824 */ /* 0x000fe200078e02e5 */
[----:B------:R1:W-:Y:S01]  /*0830*/  STL [R1+0x5c], R7 ;  /* 0x00005c0701007387 */ /* 0x0003e20000100800 */
[----:B------:R-:W-:Y:S01]  /*0840*/  IMAD.IADD R238, R237, 0x1, R232 ;  /* 0x00000001edee7824 */ /* 0x000fe200078e02e8 */
[C---:B------:R-:W-:Y:S01]  /*0850*/  IADD3 R243, R239.reuse, 0x2800, RZ ;  /* 0x00002800eff37810 */ /* 0x040fe20007ffe0ff */
[----:B------:R-:W-:Y:S01]  /*0860*/  IMAD.IADD R240, R0, 0x1, R236 ;  /* 0x0000000100f07824 */ /* 0x000fe200078e02ec */
[----:B------:R2:W-:Y:S01]  /*0870*/  STL [R1+0x58], R3 ;  /* 0x0000580301007387 */ /* 0x0005e20000100800 */
[C---:B------:R-:W-:Y:S01]  /*0880*/  IADD3 R242, R239.reuse, 0x3000, RZ ;  /* 0x00003000eff27810 */ /* 0x040fe20007ffe0ff */
[----:B------:R-:W-:Y:S01]  /*0890*/  IMAD.IADD R232, R232, 0x1, R230 ;  /* 0x00000001e8e87824 */ /* 0x000fe200078e02e6 */
[----:B------:R-:W-:Y:S01]  /*08a0*/  IADD3 R241, R239, 0x3800, RZ ;  /* 0x00003800eff17810 */ /* 0x000fe20007ffe0ff */
[----:B------:R-:W-:Y:S01]  /*08b0*/  STL [R1+0x64], R5 ;  /* 0x0000640501007387 */ /* 0x000fe20000100800 */
[----:B-1----:R-:W-:-:S02]  /*08c0*/  IADD3 R7, R5, -0x10, RZ ;  /* 0xfffffff005077810 */ /* 0x002fc40007ffe0ff */
[C---:B------:R-:W-:Y:S01]  /*08d0*/  @P0 IADD3 R7, R5.reuse, 0x10, RZ ;  /* 0x0000001005070810 */ /* 0x040fe20007ffe0ff */
[----:B--2---:R-:W-:-:S05]  /*08e0*/  IMAD.IADD R3, R5, 0x1, R2 ;  /* 0x0000000105037824 */ /* 0x004fca00078e0202 */
[----:B------:R1:W-:Y:S04]  /*08f0*/  STL [R1+0x80], R3 ;  /* 0x0000800301007387 */ /* 0x0003e80000100800 */
[----:B------:R-:W-:Y:S01]  /*0900*/  STL [R1+0x70], R8 ;  /* 0x0000700801007387 */ /* 0x000fe20000100800 */
[----:B-1----:R-:W-:-:S05]  /*0910*/  IMAD.IADD R3, R8, 0x1, R2 ;  /* 0x0000000108037824 */ /* 0x002fca00078e0202 */
[----:B------:R1:W-:Y:S04]  /*0920*/  STL [R1+0x7c], R3 ;  /* 0x00007c0301007387 */ /* 0x0003e80000100800 */
[----:B------:R2:W-:Y:S01]  /*0930*/  STL [R1+0x68], R7 ;  /* 0x0000680701007387 */ /* 0x0005e20000100800 */
[--C-:B-1----:R-:W-:Y:S02]  /*0940*/  IMAD.IADD R3, R4, 0x1, R7.reuse ;  /* 0x0000000104037824 */ /* 0x102fe400078e0207 */
[----:B------:R-:W-:Y:S02]  /*0950*/  IMAD.IADD R4, R2, 0x1, R7 ;  /* 0x0000000102047824 */ /* 0x000fe400078e0207 */
[----:B------:R-:W-:Y:S01]  /*0960*/  IMAD.IADD R2, R3, 0x1, R2 ;  /* 0x0000000103027824 */ /* 0x000fe200078e0202 */
[----:B------:R2:W-:Y:S04]  /*0970*/  STL [R1+0x6c], R3 ;  /* 0x00006c0301007387 */ /* 0x0005e80000100800 */
[----:B------:R2:W-:Y:S04]  /*0980*/  STL [R1+0x78], R4 ;  /* 0x0000780401007387 */ /* 0x0005e80000100800 */
[----:B------:R2:W-:Y:S02]  /*0990*/  STL [R1+0x74], R2 ;  /* 0x0000740201007387 */ /* 0x0005e40000100800 */
.L_x_1433:
        /* <DEDUP_REMOVED lines=19> */
.L_x_1345:
[----:B------:R-:W-:-:S04]  /*0ad0*/  MOV R0, c[0x0][0x554] ;  /* 0x0001550000007a02 */ /* 0x000fc80000000f00 */
[----:B------:R-:W-:Y:S02]  /*0ae0*/  ISETP.NE.AND P0, PT, R0, 0x1, PT ;  /* 0x000000010000780c */ /* 0x000fe40003f05270 */
[----:B------:R-:W-:-:S11]  /*0af0*/  MOV R0, R2 ;  /* 0x0000000200007202 */ /* 0x000fd60000000f00 */
[----:B------:R-:W-:-:S05]  /*0b00*/  @P0 IMAD.HI.U32 R4, R2, c[0x0][0x558], RZ ;  /* 0x0001560002040a27 */ /* 0x000fca00078e00ff */
[----:B------:R-:W-:-:S05]  /*0b10*/  @P0 SHF.R.U32.HI R0, RZ, c[0x0][0x55c], R4 ;  /* 0x00015700ff000a19 */ /* 0x000fca0000011604 */
[----:B------:R-:W-:Y:S02]  /*0b20*/  IMAD R4, R0, c[0x0][0x554], RZ ;  /* 0x0001550000047a24 */ /* 0x000fe400078e02ff */
.L_x_1346:
[----:B------:R-:W-:Y:S05]  /*0b30*/  BSYNC B0 ;  /* 0x0000000000007941 */ /* 0x000fea0003800000 */
.L_x_1344:
[----:B------:R-:W-:Y:S01]  /*0b40*/  IMAD.MOV.U32 R5, RZ, RZ, c[0x0][0x2c4] ;  /* 0x0000b100ff057624 */ /* 0x000fe200078e00ff */
[----:B------:R-:W-:Y:S01]  /*0b50*/  LOP3.LUT R0, RZ, R0, RZ, 0x33, !PT ;  /* 0x00000000ff007212 */ /* 0x000fe200078e33ff */
[----:B------:R-:W-:Y:S01]  /*0b60*/  IMAD.MOV.U32 R6, RZ, RZ, c[0x0][0x548] ;  /* 0x00015200ff067624 */ /* 0x000fe200078e00ff */
[----:B------:R-:W-:Y:S01]  /*0b70*/  ULDC UR5, c[0x0][0x1d0] ;  /* 0x0000740000057ab9 */ /* 0x000fe20000000800 */
[----:B------:R-:W-:Y:S01]  /*0b80*/  IMAD.IADD R2, R2, 0x1, -R4 ;  /* 0x0000000102027824 */ /* 0x000fe200078e0a04 */
[----:B------:R-:W-:Y:S01]  /*0b90*/  ISETP.NE.AND P4, PT, R5, 0x1, PT ;  /* 0x000000010500780c */ /* 0x000fe20003f85270 */
[----:B------:R-:W-:Y:S01]  /*0ba0*/  IMAD.MOV.U32 R5, RZ, RZ, 0x40 ;  /* 0x00000040ff057424 */ /* 0x000fe200078e00ff */
[----:B------:R-:W-:Y:S01]  /*0bb0*/  IADD3 R0, R0, c[0x0][0x53c], RZ ;  /* 0x00014f0000007a10 */ /* 0x000fe20007ffe0ff */
[----:B------:R-:W-:Y:S01]  /*0bc0*/  IMAD R2, R3, c[0x0][0x554], R2 ;  /* 0x0001550003027a24 */ /* 0x000fe200078e0202 */
[----:B------:R-:W-:Y:S01]  /*0bd0*/  ISETP.NE.AND P0, PT, R6, 0x1, PT ;  /* 0x000000010600780c */ /* 0x000fe20003f05270 */
[----:B------:R-:W-:Y:S01]  /*0be0*/  UIADD3 UR5, UR5, 0x3f, URZ ;  /* 0x0000003f05057890 */ /* 0x000fe2000fffe03f */
[----:B------:R-:W-:Y:S01]  /*0bf0*/  SHF.L.U32 R62, R0, 0x7, RZ ;  /* 0x00000007003e7819 */ /* 0x000fe200000006ff */
[----:B------:R-:W-:Y:S01]  /*0c00*/  CS2R R126, SRZ ;  /* 0x00000000007e7805 */ /* 0x000fe2000001ff00 */
[----:B------:R-:W-:Y:S01]  /*0c10*/  MOV R63, R2 ;  /* 0x00000002003f7202 */ /* 0x000fe20000000f00 */
[----:B------:R-:W-:Y:S01]  /*0c20*/  USHF.R.S32.HI UR4, URZ, 0x1f, UR5 ;  /* 0x0000001f3f047899 */ /* 0x000fe20008011405 */
[----:B------:R-:W-:Y:S01]  /*0c30*/  IADD3 R0, R62, 0x7f, RZ ;  /* 0x0000007f3e007810 */ /* 0x000fe20007ffe0ff */
[----:B------:R1:W-:Y:S01]  /*0c40*/  STL [R1+0x48], R62 ;  /* 0x0000483e01007387 */ /* 0x0003e20000100800 */
[----:B------:R-:W-:Y:S01]  /*0c50*/  CS2R R124, SRZ ;  /* 0x00000000007c7805 */ /* 0x000fe2000001ff00 */
[----:B------:R-:W-:Y:S01]  /*0c60*/  ULEA.HI UR4, UR4, UR5, URZ, 0x6 ;  /* 0x0000000504047291 */ /* 0x000fe2000f8f303f */
[----:B------:R-:W-:Y:S01]  /*0c70*/  CS2R R130, SRZ ;  /* 0x0000000000827805 */ /* 0x000fe2000001ff00 */
[----:B------:R-:W-:Y:S01]  /*0c80*/  @P4 IMAD.HI.U32 R3, R0, c[0x0][0x2c8], RZ ;  /* 0x0000b20000034a27 */ /* 0x000fe200078e00ff */
[----:B------:R-:W-:Y:S01]  /*0c90*/  CS2R R128, SRZ ;  /* 0x0000000000807805 */ /* 0x000fe2000001ff00 */
[----:B------:R-:W-:Y:S01]  /*0ca0*/  USHF.R.S32.HI UR4, URZ, 0x6, UR4 ;  /* 0x000000063f047899 */ /* 0x000fe20008011404 */
[----:B------:R-:W-:Y:S01]  /*0cb0*/  MOV R122, RZ ;  /* 0x000000ff007a7202 */ /* 0x000fe20000000f00 */
[----:B------:R-:W-:Y:S01]  /*0cc0*/  @P0 IMAD.HI.U32 R4, R2, c[0x0][0x54c], RZ ;  /* 0x0001530002040a27 */ /* 0x000fe200078e00ff */
[----:B------:R-:W-:Y:S01]  /*0cd0*/  @P4 SHF.R.U32.HI R0, RZ, c[0x0][0x2cc], R3 ;  /* 0x0000b300ff004a19 */ /* 0x000fe20000011603 */
[----:B------:R-:W-:Y:S01]  /*0ce0*/  CS2R R120, SRZ ;  /* 0x0000000000787805 */ /* 0x000fe2000001ff00 */
[----:B------:R-:W-:Y:S01]  /*0cf0*/  IADD3 R3, R5, -c[0x0][0x168], RZ ;  /* 0x80005a0005037a10 */ /* 0x000fe20007ffe0ff */
[----:B------:R-:W-:Y:S01]  /*0d00*/  IMAD.MOV.U32 R5, RZ, RZ, RZ ;  /* 0x000000ffff057224 */ /* 0x000fe200078e00ff */
[----:B------:R-:W-:Y:S01]  /*0d10*/  @P0 SHF.R.U32.HI R63, RZ, c[0x0][0x550], R4 ;  /* 0x00015400ff3f0a19 */ /* 0x000fe20000011604 */
[----:B------:R-:W-:Y:S01]  /*0d20*/  CS2R R118, SRZ ;  /* 0x0000000000767805 */ /* 0x000fe2000001ff00 */
[----:B------:R-:W-:Y:S01]  /*0d30*/  IADD3 R0, R0, c[0x0][0x1d0], R3 ;  /* 0x0000740000007a10 */ /* 0x000fe20007ffe003 */
[----:B------:R-:W-:Y:S01]  /*0d40*/  CS2R R116, SRZ ;  /* 0x0000000000747805 */ /* 0x000fe2000001ff00 */
[----:B------:R-:W-:Y:S01]  /*0d50*/  IMAD.MOV.U32 R9, RZ, RZ, RZ ;  /* 0x000000ffff097224 */ /* 0x000fe200078e00ff */
[----:B------:R1:W-:Y:S01]  /*0d60*/  STL [R1+0x54], R63 ;  /* 0x0000543f01007387 */ /* 0x0003e20000100800 */
[----:B------:R-:W-:Y:S01]  /*0d70*/  IMAD.MOV R3, RZ, RZ, -R63 ;  /* 0x000000ffff037224 */ /* 0x000fe200078e0a3f */
[----:B------:R-:W-:Y:S01]  /*0d80*/  SHF.R.S32.HI R4, RZ, 0x1f, R0 ;  /* 0x0000001fff047819 */ /* 0x000fe20000011400 */
        /* <DEDUP_REMOVED lines=10> */
[----:B------:R-:W-:Y:S01]  /*0e30*/  IMAD.MOV.U32 R112, RZ, RZ, RZ ;  /* 0x000000ffff707224 */ /* 0x000fe200078e00ff */
[----:B------:R-:W-:Y:S01]  /*0e40*/  IMNMX R7, R2, UR4, PT ;  /* 0x0000000402077c17 */ /* 0x000fe2000b800200 */
[----:B------:R-:W-:Y:S01]  /*0e50*/  CS2R R14, SRZ ;  /* 0x00000000000e7805 */ /* 0x000fe2000001ff00 */
[----:B------:R-:W-:Y:S01]  /*0e60*/  MOV R106, RZ ;  /* 0x000000ff006a7202 */ /* 0x000fe20000000f00 */
[----:B------:R-:W-:Y:S01]  /*0e70*/  IMAD.MOV.U32 R104, RZ, RZ, RZ ;  /* 0x000000ffff687224 */ /* 0x000fe200078e00ff */
[----:B------:R-:W-:Y:S01]  /*0e80*/  ISETP.GE.AND P0, PT, R7, 0x1, PT ;  /* 0x000000010700780c */ /* 0x000fe20003f06270 */
[----:B------:R1:W-:Y:S01]  /*0e90*/  STL [R1+0x4], R7 ;  /* 0x0000040701007387 */ /* 0x0003e20000100800 */
[----:B------:R-:W-:Y:S01]  /*0ea0*/  IMAD.MOV.U32 R102, RZ, RZ, RZ ;  /* 0x000000ffff667224 */ /* 0x000fe200078e00ff */
[----:B------:R-:W-:Y:S01]  /*0eb0*/  CS2R R16, SRZ ;  /* 0x0000000000107805 */ /* 0x000fe2000001ff00 */
        /* <DEDUP_REMOVED lines=69> */
[----:B------:R-:W-:Y:S01]  /*1310*/  MOV R60, RZ ;  /* 0x000000ff003c7202 */ /* 0x000fe20000000f00 */
[----:B------:R-:W-:Y:S01]  /*1320*/  CS2R R58, SRZ ;  /* 0x00000000003a7805 */ /* 0x000fe2000001ff00 */
[----:B------:R-:W-:Y:S05]  /*1330*/  @!P0 BRA `(.L_x_1347) ;  /* 0x000106f000008947 */ /* 0x000fea0003800000 */
[----:B-1----:R-:W2:Y:S01]  /*1340*/  LDL R8, [R1+0x84] ;  /* 0x0000840001087983 */ /* 0x002ea20000100800 */
[----:B------:R-:W-:-:S03]  /*1350*/  ISETP.NE.U32.AND P0, PT, RZ, c[0x0][0x340], PT ;  /* 0x0000d000ff007a0c */ /* 0x000fc60003f05070 */
[----:B------:R-:W3:Y:S01]  /*1360*/  LDL.64 R64, [R1+0x10] ;  /* 0x0000100001407983 */ /* 0x000ee20000100a00 */
[----:B------:R-:W-:-:S03]  /*1370*/  ISETP.NE.AND.EX P0, PT, RZ, c[0x0][0x344], PT, P0 ;  /* 0x0000d100ff007a0c */ /* 0x000fc60003f05300 */
[----:B------:R-:W4:Y:S10]  /*1380*/  LDL R15, [R1+0x44] ;  /* 0x00004400010f7983 */ /* 0x000f340000100800 */
[----:B------:R-:W-:-:S05]  /*1390*/  @P0 MOV R2, 0x4 ;  /* 0x0000000400020802 */ /* 0x000fca0000000f00 */
[----:B------:R-:W-:-:S05]  /*13a0*/  @P0 IMAD.WIDE R2, R63, R2, c[0x0][0x340] ;  /* 0x0000d0003f020625 */ /* 0x000fca00078e0202 */
[----:B------:R1:W5:Y:S01]  /*13b0*/  @P0 LDG.E R14, [R2.64] ;  /* 0x00000006020e0981 */ /* 0x000362000c1e1900 */
[----:B------:R-:W-:-:S03]  /*13c0*/  SHF.R.S32.HI R12, RZ, 0x1f, R66 ;  /* 0x0000001fff0c7819 */ /* 0x000fc60000011442 */
[----:B------:R-:W1:Y:S02]  /*13d0*/  S2R R7, SR_TID.X ;  /* 0x0000000000077919 */ /* 0x000e640000002100 */
[----:B------:R-:W-:Y:S01]  /*13e0*/  IMAD R4, R12, c[0x0][0x1b8], RZ ;  /* 0x00006e000c047a24 */ /* 0x000fe200078e02ff */
[----:B------:R-:W-:-:S03]  /*13f0*/  SHF.R.S32.HI R13, RZ, 0x1f, R63 ;  /* 0x0000001fff0d7819 */ /* 0x000fc6000001143f */
[----:B------:R-:W-:Y:S01]  /*1400*/  IMAD R4, R66, c[0x0][0x1bc], R4 ;  /* 0x00006f0042047a24 */ /* 0x000fe200078e0204 */
[----:B-1----:R-:W-:-:S04]  /*1410*/  SHF.R.S32.HI R61, RZ, 0x1f, R7 ;  /* 0x0000001fff3d7819 */ /* 0x002fc80000011407 */
[----:B------:R-:W-:-:S04]  /*1420*/  LEA.HI R61, R61, R7, RZ, 0x3 ;  /* 0x000000073d3d7211 */ /* 0x000fc800078f18ff */
[----:B------:R-:W-:-:S04]  /*1430*/  SHF.R.S32.HI R61, RZ, 0x3, R61 ;  /* 0x00000003ff3d7819 */ /* 0x000fc8000001143d */
[----:B------:R-:W-:-:S05]  /*1440*/  SHF.R.S32.HI R11, RZ, 0x1f, R61 ;  /* 0x0000001fff0b7819 */ /* 0x000fca000001143d */
[----:B------:R-:W-:Y:S02]  /*1450*/  IMAD R5, R11, c[0x0][0x1e0], RZ ;  /* 0x000078000b057a24 */ /* 0x000fe400078e02ff */
[----:B------:R-:W-:Y:S02]  /*1460*/  IMAD R10, R13, c[0x0][0x1c0], RZ ;  /* 0x000070000d0a7a24 */ /* 0x000fe400078e02ff */
[----:B------:R-:W-:Y:S02]  /*1470*/  IMAD R9, R61, c[0x0][0x1e4], R5 ;  /* 0x000079003d097a24 */ /* 0x000fe400078e0205 */
[----:B------:R-:W-:-:S04]  /*1480*/  IMAD R11, R11, c[0x0][0x208], RZ ;  /* 0x000082000b0b7a24 */ /* 0x000fc800078e02ff */
[----:B------:R-:W-:Y:S01]  /*1490*/  IMAD R11, R61, c[0x0][0x20c], R11 ;  /* 0x000083003d0b7a24 */ /* 0x000fe200078e020b */
[----:B--2---:R-:W-:-:S05]  /*14a0*/  IADD3 R8, R8, R62, RZ ;  /* 0x0000003e08087210 */ /* 0x004fca0007ffe0ff */
[----:B------:R-:W-:Y:S01]  /*14b0*/  @P4 IMAD.HI.U32 R2, R8, c[0x0][0x2c8], RZ ;  /* 0x0000b20008024a27 */ /* 0x000fe200078e00ff */
[----:B------:R-:W-:-:S04]  /*14c0*/  MOV R0, R8 ;  /* 0x0000000800007202 */ /* 0x000fc80000000f00 */
[----:B------:R-:W-:Y:S01]  /*14d0*/  @P4 SHF.R.U32.HI R0, RZ, c[0x0][0x2cc], R2 ;  /* 0x0000b300ff004a19 */ /* 0x000fe20000011602 */
[----:B------:R-:W-:-:S04]  /*14e0*/  IMAD.WIDE.U32 R2, R66, c[0x0][0x1b8], RZ ;  /* 0x00006e0042027a25 */ /* 0x000fc800078e00ff */
[----:B---3--:R-:W-:Y:S01]  /*14f0*/  IMAD.WIDE.U32 R6, R61, c[0x0][0x1e0], R64 ;  /* 0x000078003d067a25 */ /* 0x008fe200078e0040 */
[----:B------:R-:W-:-:S04]  /*1500*/  IADD3 R3, R3, R4, RZ ;  /* 0x0000000403037210 */ /* 0x000fc80007ffe0ff */
[----:B------:R-:W-:Y:S01]  /*1510*/  IADD3 R7, R7, R9, RZ ;  /* 0x0000000907077210 */ /* 0x000fe20007ffe0ff */
[C---:B------:R-:W-:Y:S02]  /*1520*/  IMAD R9, R63.reuse, c[0x0][0x1c4], R10 ;  /* 0x000071003f097a24 */ /* 0x040fe400078e020a */
[----:B------:R-:W-:-:S04]  /*1530*/  IMAD.WIDE.U32 R2, R63, c[0x0][0x1c0], R2 ;  /* 0x000070003f027a25 */ /* 0x000fc800078e0002 */
[----:B------:R-:W-:Y:S01]  /*1540*/  IMAD.WIDE.U32 R4, R61, c[0x0][0x208], R64 ;  /* 0x000082003d047a25 */ /* 0x000fe200078e0040 */
[----:B------:R-:W-:Y:S02]  /*1550*/  IADD3 R3, R3, R9, RZ ;  /* 0x0000000903037210 */ /* 0x000fe40007ffe0ff */
[----:B------:R-:W-:Y:S02]  /*1560*/  SHF.R.S32.HI R9, RZ, 0x1f, R0 ;  /* 0x0000001fff097819 */ /* 0x000fe40000011400 */
[----:B------:R-:W-:Y:S01]  /*1570*/  IADD3 R5, R5, R11, RZ ;  /* 0x0000000b05057210 */ /* 0x000fe20007ffe0ff */
[----:B------:R-:W-:Y:S01]  /*1580*/  IMAD R11, R12, c[0x0][0x1e8], RZ ;  /* 0x00007a000c0b7a24 */ /* 0x000fe200078e02ff */
[----:B------:R-:W-:Y:S01]  /*1590*/  IADD3 R10, -R0, RZ, RZ ;  /* 0x000000ff000a7210 */ /* 0x000fe20007ffe1ff */
[----:B------:R-:W-:Y:S02]  /*15a0*/  IMAD R12, R12, c[0x0][0x210], RZ ;  /* 0x000084000c0c7a24 */ /* 0x000fe400078e02ff */
[----:B------:R-:W-:-:S02]  /*15b0*/  IMAD R9, R9, c[0x0][0x1b0], RZ ;  /* 0x00006c0009097a24 */ /* 0x000fc400078e02ff */
[C---:B------:R-:W-:Y:S02]  /*15c0*/  IMAD R11, R66.reuse, c[0x0][0x1ec], R11 ;  /* 0x00007b00420b7a24 */ /* 0x040fe400078e020b */
[----:B------:R-:W-:-:S04]  /*15d0*/  IMAD.WIDE.U32 R6, R66, c[0x0][0x1e8], R6 ;  /* 0x00007a0042067a25 */ /* 0x000fc800078e0006 */
[----:B------:R-:W-:Y:S02]  /*15e0*/  IMAD R10, R10, c[0x0][0x2c4], R8 ;  /* 0x0000b1000a0a7a24 */ /* 0x000fe400078e0208 */
[C---:B------:R-:W-:Y:S02]  /*15f0*/  IMAD R12, R66.reuse, c[0x0][0x214], R12 ;  /* 0x00008500420c7a24 */ /* 0x040fe400078e020c */
[----:B------:R-:W-:-:S04]  /*1600*/  IMAD.WIDE.U32 R4, R66, c[0x0][0x210], R4 ;  /* 0x0000840042047a25 */ /* 0x000fc800078e0004 */
[C---:B------:R-:W-:Y:S02]  /*1610*/  IMAD R8, R0.reuse, c[0x0][0x1b4], R9 ;  /* 0x00006d0000087a24 */ /* 0x040fe400078e0209 */
[----:B------:R-:W-:Y:S01]  /*1620*/  IMAD.WIDE.U32 R2, R0, c[0x0][0x1b0], R2 ;  /* 0x00006c0000027a25 */ /* 0x000fe200078e0002 */
[----:B------:R-:W-:Y:S02]  /*1630*/  IADD3 R9, R7, R11, RZ ;  /* 0x0000000b07097210 */ /* 0x000fe40007ffe0ff */
[----:B------:R-:W-:Y:S01]  /*1640*/  SHF.R.S32.HI R11, RZ, 0x1f, R10 ;  /* 0x0000001fff0b7819 */ /* 0x000fe2000001140a */
[----:B------:R-:W-:Y:S01]  /*1650*/  IMAD.IADD R7, R5, 0x1, R12 ;  /* 0x0000000105077824 */ /* 0x000fe200078e020c */
[----:B------:R-:W-:Y:S02]  /*1660*/  IADD3 R5, R3, R8, RZ ;  /* 0x0000000803057210 */ /* 0x000fe40007ffe0ff */
[----:B------:R-:W-:Y:S02]  /*1670*/  MOV R8, R6 ;  /* 0x0000000600087202 */ /* 0x000fe40000000f00 */
[----:B------:R-:W-:Y:S01]  /*1680*/  MOV R6, R4 ;  /* 0x0000000400067202 */ /* 0x000fe20000000f00 */
[----:B------:R-:W-:Y:S01]  /*1690*/  IMAD R11, R11, c[0x0][0x1a8], RZ ;  /* 0x00006a000b0b7a24 */ /* 0x000fe200078e02ff */
[----:B------:R-:W-:-:S02]  /*16a0*/  MOV R4, R2 ;  /* 0x0000000200047202 */ /* 0x000fc40000000f00 */
[----:B-----5:R-:W-:Y:S02]  /*16b0*/  @P0 SHF.R.S32.HI R3, RZ, 0x1f, R14 ;  /* 0x0000001fff030819 */ /* 0x020fe4000001140e */
[----:B------:R-:W-:Y:S01]  /*16c0*/  @P0 MOV R2, R14 ;  /* 0x0000000e00020202 */ /* 0x000fe20000000f00 */
[----:B------:R-:W-:Y:S01]  /*16d0*/  @!P0 IMAD.MOV.U32 R2, RZ, RZ, R63 ;  /* 0x000000ffff028224 */ /* 0x000fe200078e003f */
[----:B------:R-:W-:Y:S01]  /*16e0*/  @!P0 MOV R3, R13 ;  /* 0x0000000d00038202 */ /* 0x000fe20000000f00 */
[C---:B------:R-:W-:Y:S02]  /*16f0*/  IMAD R11, R10.reuse, c[0x0][0x1ac], R11 ;  /* 0x00006b000a0b7a24 */ /* 0x040fe400078e020b */
[----:B------:R-:W-:-:S04]  /*1700*/  IMAD.WIDE.U32 R4, R10, c[0x0][0x1a8], R4 ;  /* 0x00006a000a047a25 */ /* 0x000fc800078e0004 */
[----:B------:R-:W-:Y:S01]  /*1710*/  IMAD.WIDE.U32 R12, R2, c[0x0][0x218], R6 ;  /* 0x00008600020c7a25 */ /* 0x000fe200078e0006 */
[----:B------:R-:W-:-:S03]  /*1720*/  IADD3 R7, R5, R11, RZ ;  /* 0x0000000b05077210 */ /* 0x000fc60007ffe0ff */
[C---:B------:R-:W-:Y:S02]  /*1730*/  IMAD R0, R3.reuse, c[0x0][0x218], RZ ;  /* 0x0000860003007a24 */ /* 0x040fe400078e02ff */
[----:B------:R-:W-:Y:S01]  /*1740*/  IMAD R6, R3, c[0x0][0x1f0], RZ ;  /* 0x00007c0003067a24 */ /* 0x000fe200078e02ff */
[----:B------:R-:W-:Y:S01]  /*1750*/  LEA R3, P0, R4, c[0x0][0x160], 0x1 ;  /* 0x0000580004037a11 */ /* 0x000fe200078008ff */
[C---:B------:R-:W-:Y:S02]  /*1760*/  IMAD R5, R2.reuse, c[0x0][0x21c], R0 ;  /* 0x0000870002057a24 */ /* 0x040fe400078e0200 */
[----:B------:R-:W-:-:S04]  /*1770*/  IMAD.WIDE.U32 R8, R2, c[0x0][0x1f0], R8 ;  /* 0x00007c0002087a25 */ /* 0x000fc800078e0008 */
[----:B------:R-:W-:Y:S01]  /*1780*/  IMAD R6, R2, c[0x0][0x1f4], R6 ;  /* 0x00007d0002067a24 */ /* 0x000fe200078e0206 */
[----:B------:R-:W-:Y:S02]  /*1790*/  LEA.HI.X R2, R4, c[0x0][0x164], R7, 0x1, P0 ;  /* 0x0000590004027a11 */ /* 0x000fe400000f0c07 */
[----:B------:R-:W-:Y:S02]  /*17a0*/  IADD3 R4, R13, R5, RZ ;  /* 0x000000050d047210 */ /* 0x000fe40007ffe0ff */
[----:B------:R-:W-:Y:S01]  /*17b0*/  IADD3 R6, R9, R6, RZ ;  /* 0x0000000609067210 */ /* 0x000fe20007ffe0ff */
[----:B------:R1:W-:Y:S04]  /*17c0*/  STL.64 [R1+0x30], R8 ;  /* 0x0000300801007387 */ /* 0x0003e80000100a00 */
[----:B------:R1:W-:Y:S04]  /*17d0*/  STL.64 [R1+0x38], R12 ;  /* 0x0000380c01007387 */ /* 0x0003e80000100a00 */
[----:B------:R1:W-:Y:S04]  /*17e0*/  STL [R1+0x40], R4 ;  /* 0x0000400401007387 */ /* 0x0003e80000100800 */
[----:B------:R1:W-:Y:S01]  /*17f0*/  STL [R1+0x28], R6 ;  /* 0x0000280601007387 */ /* 0x0003e20000100800 */
[----:B------:R-:W-:-:S02]  /*1800*/  ISETP.GE.AND P5, PT, R64, c[0x0][0x198], PT ;  /* 0x0000660040007a0c */ /* 0x000fc40003fa6270 */
[----:B----4-:R-:W-:Y:S02]  /*1810*/  ISETP.GE.AND P3, PT, R15, c[0x0][0x198], PT ;  /* 0x000066000f007a0c */ /* 0x010fe40003f66270 */
[----:B------:R-:W-:Y:S01]  /*1820*/  IADD3 R0, R61, R62, RZ ;  /* 0x0000003e3d007210 */ /* 0x000fe20007ffe0ff */
[----:B------:R-:W-:Y:S08]  /*1830*/  BRA.DIV ~URZ, `(.L_x_1348) ;  /* 0x00012af27f007947 */ /* 0x000ff0000b800000 */
[----:B------:R2:W3:Y:S02]  /*1840*/  SHFL.IDX PT, R5, R2, RZ, 0x181f ;  /* 0x00181fff02057589 */ /* 0x0004e400000e0000 */
.L_x_1434:
[----:B------:R-:W-:Y:S05]  /*1850*/  BRA.DIV ~URZ, `(.L_x_1349) ;  /* 0x00012b427f007947 */ /* 0x000fea000b800000 */
[----:B-1----:R1:W4:Y:S02]  /*1860*/  SHFL.IDX PT, R4, R3, RZ, 0x181f ;  /* 0x00181fff03047589 */ /* 0x00232400000e0000 */
.L_x_1435:
[----:B------:R-:W-:Y:S01]  /*1870*/  MOV R11, c[0x0][0x2c4] ;  /* 0x0000b100000b7a02 */ /* 0x000fe20000000f00 */
[----:B------:R-:W-:Y:S04]  /*1880*/  BSSY B0, `(.L_x_1350) ;  /* 0x0000010000007945 */ /* 0x000fe80003800000 */
[----:B------:R-:W-:-:S05]  /*1890*/  IMAD R11, R11, c[0x0][0x168], RZ ;  /* 0x00005a000b0b7a24 */ /* 0x000fca00078e02ff */
[----:B------:R-:W-:-:S13]  /*18a0*/  ISETP.GE.AND P0, PT, R0, R11, PT ;  /* 0x0000000b0000720c */ /* 0x000fda0003f06270 */
[----:B------:R-:W-:Y:S05]  /*18b0*/  @P0 BRA `(.L_x_1351) ;  /* 0x000000c000000947 */ /* 0x000fea0003800000 */
[----:B------:R-:W5:Y:S04]  /*18c0*/  LDL.64 R12, [R1+0x10] ;  /* 0x00001000010c7983 */ /* 0x000f680000100a00 */
[----:B--2---:R-:W2:Y:S04]  /*18d0*/  LDL R8, [R1+0x44] ;  /* 0x0000440001087983 */ /* 0x004ea80000100800 */
[----:B----4-:R-:W4:Y:S01]  /*18e0*/  LDL R9, [R1+0x4c] ;  /* 0x00004c0001097983 */ /* 0x010f220000100800 */
[-C--:B-----5:R-:W-:Y:S02]  /*18f0*/  LEA R6, P1, R12, R4.reuse, 0x1 ;  /* 0x000000040c067211 */ /* 0x0a0fe400078208ff */
[----:B--2---:R-:W-:-:S02]  /*1900*/  LEA R4, P0, R8, R4, 0x1 ;  /* 0x0000000408047211 */ /* 0x004fc400078008ff */
[-C--:B---3--:R-:W-:Y:S02]  /*1910*/  LEA.HI.X R7, R12, R5.reuse, R13, 0x1, P1 ;  /* 0x000000050c077211 */ /* 0x088fe400008f0c0d */
[----:B----4-:R-:W-:-:S03]  /*1920*/  LEA.HI.X R5, R8, R5, R9, 0x1, P0 ;  /* 0x0000000508057211 */ /* 0x010fc600000f0c09 */
[----:B------:R-:W-:Y:S01]  /*1930*/  @!PT LDS RZ, [RZ] ;  /* 0x00000000fffff984 */ /* 0x000fe20000000800 */
[----:B------:R-:W-:Y:S01]  /*1940*/  @!PT LDS RZ, [RZ] ;  /* 0x00000000fffff984 */ /* 0x000fe20000000800 */
[----:B------:R-:W-:Y:S01]  /*1950*/  @!PT LDS RZ, [RZ] ;  /* 0x00000000fffff984 */ /* 0x000fe20000000800 */
[----:B------:R2:W-:Y:S04]  /*1960*/  LDGSTS.E.BYPASS.LTC128B.128 [R248+0x8100], [R6.64], !P5 ;  /* 0x0810000006f87fae */ /* 0x0005e8000e901d46 */
[----:B------:R2:W-:Y:S02]  /*1970*/  LDGSTS.E.BYPASS.LTC128B.128 [R248+0xc100], [R4.64], !P3 ;  /* 0x0c10000004f87fae */ /* 0x0005e4000d901d46 */
.L_x_1351:
[----:B------:R-:W-:Y:S05]  /*1980*/  BSYNC B0 ;  /* 0x0000000000007941 */ /* 0x000fea0003800000 */
.L_x_1350:
[----:B------:R-:W-:Y:S05]  /*1990*/  BRA.DIV ~URZ, `(.L_x_1352) ;  /* 0x00012a627f007947 */ /* 0x000fea000b800000 */
[----:B--23--:R2:W3:Y:S04]  /*19a0*/  SHFL.IDX PT, R5, R2, 0x1, 0x181f ;  /* 0x00381f0002057f89 */ /* 0x00c4e800000e0000 */
[----:B----4-:R2:W4:Y:S02]  /*19b0*/  SHFL.IDX PT, R4, R3, 0x1, 0x181f ;  /* 0x00381f0003047f89 */ /* 0x01052400000e0000 */
.L_x_1436:
[----:B------:R-:W-:Y:S01]  /*19c0*/  IADD3 R6, R0, 0x10, RZ ;  /* 0x0000001000067810 */ /* 0x000fe20007ffe0ff */
[----:B------:R-:W-:Y:S03]  /*19d0*/  BSSY B0, `(.L_x_1353) ;  /* 0x000000f000007945 */ /* 0x000fe60003800000 */
        /* <DEDUP_REMOVED lines=14> */
.L_x_1354:
[----:B------:R-:W-:Y:S05]  /*1ac0*/  BSYNC B0 ;  /* 0x0000000000007941 */ /* 0x000fea0003800000 */
.L_x_1353:
[----:B------:R-:W-:Y:S05]  /*1ad0*/  BRA.DIV ~URZ, `(.L_x_1355) ;  /* 0x000129e27f007947 */ /* 0x000fea000b800000 */
[----:B--23--:R2:W3:Y:S02]  /*1ae0*/  SHFL.IDX PT, R5, R2, 0x2, 0x181f ;  /* 0x00581f0002057f89 */ /* 0x00c4e400000e0000 */
.L_x_1437:
[----:B------:R-:W-:Y:S05]  /*1af0*/  BRA.DIV ~URZ, `(.L_x_1356) ;  /* 0x00012a327f007947 */ /* 0x000fea000b800000 */
[----:B----4-:R4:W1:Y:S02]  /*1b00*/  SHFL.IDX PT, R4, R3, 0x2, 0x181f ;  /* 0x00581f0003047f89 */ /* 0x01086400000e0000 */
.L_x_1438:
[----:B------:R-:W-:Y:S01]  /*1b10*/  IADD3 R6, R0, 0x20, RZ ;  /* 0x0000002000067810 */ /* 0x000fe20007ffe0ff */
[----:B------:R-:W-:Y:S03]  /*1b20*/  BSSY B0, `(.L_x_1357) ;  /* 0x000000f000007945 */ /* 0x000fe60003800000 */
[----:B------:R-:W-:-:S13]  /*1b30*/  ISETP.GE.AND P0, PT, R6, R11, PT ;  /* 0x0000000b0600720c */ /* 0x000fda0003f06270 */
[----:B------:R-:W-:Y:S05]  /*1b40*/  @P0 BRA `(.L_x_1358) ;  /* 0x000000c000000947 */ /* 0x000fea0003800000 */
[----:B------:R-:W5:Y:S04]  /*1b50*/  LDL.64 R12, [R1+0x10] ;  /* 0x00001000010c7983 */ /* 0x000f680000100a00 */
[----:B--2---:R-:W2:Y:S04]  /*1b60*/  LDL R8, [R1+0x44] ;  /* 0x0000440001087983 */ /* 0x004ea80000100800 */
[----:B----4-:R-:W4:Y:S01]  /*1b70*/  LDL R9, [R1+0x4c] ;  /* 0x00004c0001097983 */ /* 0x010f220000100800 */
[-C--:B-1---5:R-:W-:Y:S02]  /*1b80*/  LEA R6, P1, R12, R4.reuse, 0x1 ;  /* 0x000000040c067211 */ /* 0x0a2fe400078208ff */
        /* <DEDUP_REMOVED lines=8> */
.L_x_1358:
[----:B------:R-:W-:Y:S05]  /*1c10*/  BSYNC B0 ;  /* 0x0000000000007941 */ /* 0x000fea0003800000 */
.L_x_1357:
[----:B------:R-:W-:Y:S05]  /*1c20*/  BRA.DIV ~URZ, `(.L_x_1359) ;  /* 0x000129627f007947 */ /* 0x000fea000b800000 */
[----:B-1-3--:R1:W3:Y:S04]  /*1c30*/  SHFL.IDX PT, R5, R2, 0x3, 0x181f ;  /* 0x00781f0002057f89 */ /* 0x00a2e800000e0000 */
[----:B------:R1:W2:Y:S02]  /*1c40*/  SHFL.IDX PT, R4, R3, 0x3, 0x181f ;  /* 0x00781f0003047f89 */ /* 0x0002a400000e0000 */
.L_x_1439:
[----:B------:R-:W-:Y:S01]  /*1c50*/  IADD3 R6, R0, 0x30, RZ ;  /* 0x0000003000067810 */ /* 0x000fe20007ffe0ff */
[----:B------:R-:W-:Y:S03]  /*1c60*/  BSSY B0, `(.L_x_1360) ;  /* 0x000000f000007945 */ /* 0x000fe60003800000 */
[----:B------:R-:W-:-:S13]  /*1c70*/  ISETP.GE.AND P0, PT, R6, R11, PT ;  /* 0x0000000b0600720c */ /* 0x000fda0003f06270 */
[----:B------:R-:W-:Y:S05]  /*1c80*/  @P0 BRA `(.L_x_1361) ;  /* 0x000000c000000947 */ /* 0x000fea0003800000 */
[----:B------:R-:W5:Y:S04]  /*1c90*/  LDL.64 R12, [R1+0x10] ;  /* 0x00001000010c7983 */ /* 0x000f680000100a00 */
[----:B----4-:R-:W4:Y:S04]  /*1ca0*/  LDL R8, [R1+0x44] ;  /* 0x0000440001087983 */ /* 0x010f280000100800 */
[----:B---3--:R-:W3:Y:S01]  /*1cb0*/  LDL R9, [R1+0x4c] ;  /* 0x00004c0001097983 */ /* 0x008ee20000100800 */
[-C--:B--2--5:R-:W-:Y:S02]  /*1cc0*/  LEA R6, P1, R12, R4.reuse, 0x1 ;  /* 0x000000040c067211 */ /* 0x0a4fe400078208ff */
[----:B----4-:R-:W-:-:S02]  /*1cd0*/  LEA R4, P0, R8, R4, 0x1 ;  /* 0x0000000408047211 */ /* 0x010fc400078008ff */
[-C--:B------:R-:W-:Y:S02]  /*1ce0*/  LEA.HI.X R7, R12, R5.reuse, R13, 0x1, P1 ;  /* 0x000000050c077211 */ /* 0x080fe400008f0c0d */
[----:B---3--:R-:W-:-:S03]  /*1cf0*/  LEA.HI.X R5, R8, R5, R9, 0x1, P0 ;  /* 0x0000000508057211 */ /* 0x008fc600000f0c09 */
[----:B------:R-:W-:Y:S01]  /*1d00*/  @!PT LDS RZ, [RZ] ;  /* 0x00000000fffff984 */ /* 0x000fe20000000800 */
[----:B------:R-:W-:Y:S01]  /*1d10*/  @!PT LDS RZ, [RZ] ;  /* 0x00000000fffff984 */ /* 0x000fe20000000800 */
[----:B------:R-:W-:Y:S01]  /*1d20*/  @!PT LDS RZ, [RZ] ;  /* 0x00000000fffff984 */ /* 0x000fe20000000800 */
[----:B------:R2:W-:Y:S04]  /*1d30*/  LDGSTS.E.BYPASS.LTC128B.128 [R248+0x9900], [R6.64], !P5 ;  /* 0x0990000006f87fae */ /* 0x0005e8000e901d46 */
[----:B------:R2:W-:Y:S02]  /*1d40*/  LDGSTS.E.BYPASS.LTC128B.128 [R248+0xd900], [R4.64], !P3 ;  /* 0x0d90000004f87fae */ /* 0x0005e4000d901d46 */
.L_x_1361:
[----:B------:R-:W-:Y:S05]  /*1d50*/  BSYNC B0 ;  /* 0x0000000000007941 */ /* 0x000fea0003800000 */
.L_x_1360:
[----:B------:R-:W-:Y:S05]  /*1d60*/  BRA.DIV ~URZ, `(.L_x_1362) ;  /* 0x000128e27f007947 */ /* 0x000fea000b800000 */
[----:B--23--:R2:W3:Y:S02]  /*1d70*/  SHFL.IDX PT, R5, R2, 0x4, 0x181f ;  /* 0x00981f0002057f89 */ /* 0x00c4e400000e0000 */
.L_x_1440:
[----:B------:R-:W-:Y:S05]  /*1d80*/  BRA.DIV ~URZ, `(.L_x_1363) ;  /* 0x000129327f007947 */ /* 0x000fea000b800000 */
[----:B------:R1:W2:Y:S02]  /*1d90*/  SHFL.IDX PT, R4, R3, 0x4, 0x181f ;  /* 0x00981f0003047f89 */ /* 0x0002a400000e0000 */
.L_x_1441:
        /* <DEDUP_REMOVED lines=16> */
.L_x_1365:
[----:B------:R-:W-:Y:S05]  /*1ea0*/  BSYNC B0 ;  /* 0x0000000000007941 */ /* 0x000fea0003800000 */
.L_x_1364:
[----:B------:R-:W-:Y:S05]  /*1eb0*/  BRA.DIV ~URZ, `(.L_x_1366) ;  /* 0x000128627f007947 */ /* 0x000fea000b800000 */
[----:B--23--:R2:W3:Y:S04]  /*1ec0*/  SHFL.IDX PT, R5, R2, 0x5, 0x181f ;  /* 0x00b81f0002057f89 */ /* 0x00c4e800000e0000 */
[----:B------:R2:W1:Y:S02]  /*1ed0*/  SHFL.IDX PT, R4, R3, 0x5, 0x181f ;  /* 0x00b81f0003047f89 */ /* 0x00046400000e0000 */
.L_x_1442:
        /* <DEDUP_REMOVED lines=16> */
.L_x_1368:
[----:B------:R-:W-:Y:S05]  /*1fe0*/  BSYNC B0 ;  /* 0x0000000000007941 */ /* 0x000fea0003800000 */
.L_x_1367:
[----:B------:R-:W-:Y:S05]  /*1ff0*/  BRA.DIV ~URZ, `(.L_x_1369) ;  /* 0x000127e27f007947 */ /* 0x000fea000b800000 */
[----:B-1-3--:R1:W3:Y:S02]  /*2000*/  SHFL.IDX PT, R5, R2, 0x6, 0x181f ;  /* 0x00d81f0002057f89 */ /* 0x00a2e400000e0000 */
.L_x_1443:
[----:B------:R-:W-:Y:S05]  /*2010*/  BRA.DIV ~URZ, `(.L_x_1370) ;  /* 0x000128327f007947 */ /* 0x000fea000b800000 */
[----:B------:R1:W2:Y:S02]  /*2020*/  SHFL.IDX PT, R4, R3, 0x6, 0x181f ;  /* 0x00d81f0003047f89 */ /* 0x0002a400000e0000 */
.L_x_1444:
        /* <DEDUP_REMOVED lines=16> */
.L_x_1372:
[----:B------:R-:W-:Y:S05]  /*2130*/  BSYNC B0 ;  /* 0x0000000000007941 */ /* 0x000fea0003800000 */
.L_x_1371:
[----:B------:R-:W-:Y:S05]  /*2140*/  BRA.DIV ~URZ, `(.L_x_1373) ;  /* 0x000127627f007947 */ /* 0x000fea000b800000 */
[----:B--2---:R2:W1:Y:S04]  /*2150*/  SHFL.IDX PT, R6, R2, 0x7, 0x181f ;  /* 0x00f81f0002067f89 */ /* 0x00446800000e0000 */
[----:B-1--4-:R-:W1:Y:S02]  /*2160*/  SHFL.IDX PT, R3, R3, 0x7, 0x181f ;  /* 0x00f81f0003037f89 */ /* 0x012e6400000e0000 */
.L_x_1445:
[----:B------:R-:W4:Y:S04]  /*2170*/  LDL.64 R152, [R1+0x10] ;  /* 0x0000100001987983 */ /* 0x000f280000100a00 */
[----:B------:R-:W5:Y:S04]  /*2180*/  LDL R7, [R1+0x44] ;  /* 0x0000440001077983 */ /* 0x000f680000100800 */
[----:B--2---:R-:W2:Y:S04]  /*2190*/  LDL R8, [R1+0x4c] ;  /* 0x00004c0001087983 */ /* 0x004ea80000100800 */
[----:B---3--:R-:W3:Y:S01]  /*21a0*/  LDL R196, [R1+0x4] ;  /* 0x0000040001c47983 */ /* 0x008ee20000100800 */
[----:B------:R-:W-:-:S04]  /*21b0*/  IADD3 R0, R0, 0x70, RZ ;  /* 0x0000007000007810 */ /* 0x000fc80007ffe0ff */
[----:B------:R-:W-:-:S13]  /*21c0*/  ISETP.GE.AND P2, PT, R0, R11, PT ;  /* 0x0000000b0000720c */ /* 0x000fda0003f46270 */
[CC--:B-1--4-:R-:W-:Y:S02]  /*21d0*/  @!P2 LEA R4, P1, R152.reuse, R3.reuse, 0x1 ;  /* 0x000000039804a211 */ /* 0x0d2fe400078208ff */
[C---:B-----5:R-:W-:Y:S02]  /*21e0*/  @!P2 LEA R2, P0, R7.reuse, R3, 0x1 ;  /* 0x000000030702a211 */ /* 0x060fe400078008ff */
[-C--:B------:R-:W-:Y:S02]  /*21f0*/  @!P2 LEA.HI.X R5, R152, R6.reuse, R153, 0x1, P1 ;  /* 0x000000069805a211 */ /* 0x080fe400008f0c99 */
[----:B--2---:R-:W-:-:S03]  /*2200*/  @!P2 LEA.HI.X R3, R7, R6, R8, 0x1, P0 ;  /* 0x000000060703a211 */ /* 0x004fc600000f0c08 */
[----:B------:R-:W-:Y:S01]  /*2210*/  @!PT LDS RZ, [RZ] ;  /* 0x00000000fffff984 */ /* 0x000fe20000000800 */
[----:B------:R-:W-:Y:S01]  /*2220*/  @!PT LDS RZ, [RZ] ;  /* 0x00000000fffff984 */ /* 0x000fe20000000800 */
[----:B------:R-:W-:Y:S01]  /*2230*/  @!PT LDS RZ, [RZ] ;  /* 0x00000000fffff984 */ /* 0x000fe20000000800 */
[----:B------:R1:W-:Y:S04]  /*2240*/  @!P2 LDGSTS.E.BYPASS.LTC128B.128 [R248+0xb900], [R4.64], !P5 ;  /* 0x0b90000004f8afae */ /* 0x0003e8000e901d46 */
[----:B------:R1:W-:Y:S01]  /*2250*/  @!P2 LDGSTS.E.BYPASS.LTC128B.128 [R248+0xf900], [R2.64], !P3 ;  /* 0x0f90000002f8afae */ /* 0x0003e2000d901d46 */
[----:B---3--:R-:W-:-:S03]  /*2260*/  IADD3 R92, R196, -0x1, RZ ;  /* 0xffffffffc45c7810 */ /* 0x008fc60007ffe0ff */
[----:B------:R-:W0:Y:S01]  /*2270*/  LDGDEPBAR ;  /* 0x00000000000079af */ /* 0x000e220000000000 */
[----:B------:R-:W-:Y:S03]  /*2280*/  WARPSYNC 0xffffffff ;  /* 0xffffffff00007948 */ /* 0x000fe60003800000 */
[----:B------:R-:W2:Y:S04]  /*2290*/  LDL.64 R156, [R1+0x30] ;  /* 0x00003000019c7983 */ /* 0x000ea80000100a00 */
[----:B------:R-:W3:Y:S04]  /*22a0*/  LDL R154, [R1+0x28] ;  /* 0x00002800019a7983 */ /* 0x000ee80000100800 */
[----:B------:R-:W4:Y:S04]  /*22b0*/  LDL.64 R32, [R1+0x38] ;  /* 0x0000380001207983 */ /* 0x000f280000100a00 */
[----:B------:R-:W5:Y:S04]  /*22c0*/  LDL R19, [R1+0x40] ;  /* 0x0000400001137983 */ /* 0x000f680000100800 */
[----:B------:R-:W1:Y:S01]  /*22d0*/  S2R R8, SR_TID.X ;  /* 0x0000000000087919 */ /* 0x000e620000002100 */
[----:B------:R-:W-:-:S02]  /*22e0*/  SHF.R.S32.HI R16, RZ, 0x1f, R92 ;  /* 0x0000001fff107819 */ /* 0x000fc4000001145c */
[----:B-1----:R-:W-:-:S04]  /*22f0*/  SHF.R.S32.HI R18, RZ, 0x1f, R8 ;  /* 0x0000001fff127819 */ /* 0x002fc80000011408 */
[----:B------:R-:W-:-:S04]  /*2300*/  LEA.HI R18, R18, R8, RZ, 0x3 ;  /* 0x0000000812127211 */ /* 0x000fc800078f18ff */
[----:B------:R-:W-:-:S04]  /*2310*/  SHF.R.S32.HI R18, RZ, 0x3, R18 ;  /* 0x00000003ff127819 */ /* 0x000fc80000011412 */
[----:B------:R-:W-:-:S05]  /*2320*/  IADD3 R0, -R18, c[0x0][0x1d0], RZ ;  /* 0x0000740012007a10 */ /* 0x000fca0007ffe1ff */
[----:B------:R-:W-:Y:S02]  /*2330*/  IMAD R0, R92, -0x40, R0 ;  /* 0xffffffc05c007824 */ /* 0x000fe400078e0200 */
[----:B------:R-:W-:-:S03]  /*2340*/  IMAD R2, R16, c[0x0][0x1e0], RZ ;  /* 0x0000780010027a24 */ /* 0x000fc600078e02ff */
[----:B------:R-:W-:Y:S01]  /*2350*/  ISETP.GE.AND P1, PT, R0, 0x1, PT ;  /* 0x000000010000780c */ /* 0x000fe20003f26270 */
[----:B------:R-:W-:Y:S01]  /*2360*/  IMAD.WIDE.U32 R4, R92, c[0x0][0x1e0], RZ ;  /* 0x000078005c047a25 */ /* 0x000fe200078e00ff */
[----:B------:R-:W-:-:S03]  /*2370*/  ISETP.GE.AND P2, PT, R0, 0x11, PT ;  /* 0x000000110000780c */ /* 0x000fc60003f46270 */
[----:B------:R-:W-:-:S05]  /*2380*/  IMAD R3, R92, c[0x0][0x1e4], R2 ;  /* 0x000079005c037a24 */ /* 0x000fca00078e0202 */
[----:B------:R-:W-:-:S03]  /*2390*/  IADD3 R3, R5, R3, RZ ;  /* 0x0000000305037210 */ /* 0x000fc60007ffe0ff */
[----:B------:R-:W-:Y:S02]  /*23a0*/  @P1 ISETP.GE.AND P0, PT, R152, c[0x0][0x1d4], PT ;  /* 0x0000750098001a0c */ /* 0x000fe40003f06270 */
[----:B------:R-:W-:Y:S02]  /*23b0*/  MOV R148, c[0x0][0x1e0] ;  /* 0x0000780000947a02 */ /* 0x000fe40000000f00 */
[----:B------:R-:W-:Y:S01]  /*23c0*/  ISETP.GE.AND P6, PT, R7, c[0x0][0x1d4], PT ;  /* 0x0000750007007a0c */ /* 0x000fe20003fc6270 */
[----:B------:R-:W-:Y:S01]  /*23d0*/  BAR.SYNC.DEFER_BLOCKING 0x0 ;  /* 0x0000000000007b1d */ /* 0x000fe20000010000 */
[----:B------:R-:W-:Y:S02]  /*23e0*/  ISETP.GE.AND P5, PT, R0, 0x21, PT ;  /* 0x000000210000780c */ /* 0x000fe40003fa6270 */
[----:B------:R-:W-:Y:S01]  /*23f0*/  MOV R149, c[0x0][0x1e4] ;  /* 0x0000790000957a02 */ /* 0x000fe20000000f00 */
[----:B------:R-:W-:Y:S01]  /*2400*/  IMAD.WIDE.U32 R10, R148, 0x20, RZ ;  /* 0x00000020940a7825 */ /* 0x000fe200078e00ff */
[----:B------:R-:W-:-:S05]  /*2410*/  MOV R150, 0xffffffc0 ;  /* 0xffffffc000967802 */ /* 0x000fca0000000f00 */
[----:B------:R-:W-:Y:S01]  /*2420*/  IMAD R144, R92, R150, c[0x0][0x1d0] ;  /* 0x000074005c907624 */ /* 0x000fe200078e0296 */
[----:B------:R-:W-:-:S04]  /*2430*/  MOV R40, c[0x0][0x208] ;  /* 0x0000820000287a02 */ /* 0x000fc80000000f00 */
[----:B------:R-:W-:Y:S02]  /*2440*/  SHF.L.U32 R41, R40, 0x5, RZ ;  /* 0x0000000528297819 */ /* 0x000fe400000006ff */
[----:B--2---:R-:W-:-:S04]  /*2450*/  LEA R2, P3, R4, R156, 0x6 ;  /* 0x0000009c04027211 */ /* 0x004fc800078630ff */
[----:B---3--:R-:W-:Y:S02]  /*2460*/  LEA.HI.X R3, R4, R154, R3, 0x6, P3 ;  /* 0x0000009a04037211 */ /* 0x008fe400018f3403 */
[----:B------:R-:W-:-:S04]  /*2470*/  @P1 LEA R4, P3, R2, c[0x0][0x1c8], 0x1 ;  /* 0x0000720002041a11 */ /* 0x000fc800078608ff */
[----:B------:R-:W-:Y:S02]  /*2480*/  @P1 LEA.HI.X R5, R2, c[0x0][0x1cc], R3, 0x1, P3 ;  /* 0x0000730002051a11 */ /* 0x000fe400018f0c03 */
[----:B------:R-:W-:-:S03]  /*2490*/  @P2 LEA R6, P3, R148, R2, 0x4 ;  /* 0x0000000294062211 */ /* 0x000fc600078620ff */
[----:B------:R-:W-:Y:S01]  /*24a0*/  @!PT LDS RZ, [RZ] ;  /* 0x00000000fffff984 */ /* 0x000fe20000000800 */
[----:B------:R-:W-:Y:S01]  /*24b0*/  @!PT LDS RZ, [RZ] ;  /* 0x00000000fffff984 */ /* 0x000fe20000000800 */
[----:B------:R-:W-:Y:S01]  /*24c0*/  @!PT LDS RZ, [RZ] ;  /* 0x00000000fffff984 */ /* 0x000fe20000000800 */
[----:B------:R1:W-:Y:S01]  /*24d0*/  @P1 LDGSTS.E.BYPASS.LTC128B.128 [R248+0x4100], [R4.64], !P0 ;  /* 0x0410000004f81fae */ /* 0x0003e2000c101d46 */
[----:B------:R-:W-:Y:S02]  /*24e0*/  @P2 LEA R8, P0, R6, c[0x0][0x1c8], 0x1 ;  /* 0x0000720006082a11 */ /* 0x000fe400078008ff */
[----:B------:R-:W-:Y:S01]  /*24f0*/  @P2 LEA.HI.X R7, R148, R3, R149, 0x4, P3 ;  /* 0x0000000394072211 */ /* 0x000fe200018f2495 */
[----:B------:R1:W-:Y:S01]  /*2500*/  @P1 LDGSTS.E.BYPASS.LTC128B.128 [R248+0x6100], [R4.64+0x80], !P6 ;  /* 0x0610008004f81fae */ /* 0x0003e2000f101d46 */
[----:B------:R-:W-:Y:S02]  /*2510*/  ISETP.GE.AND P3, PT, R0, 0x31, PT ;  /* 0x000000310000780c */ /* 0x000fe40003f66270 */
[----:B------:R-:W-:Y:S02]  /*2520*/  @P2 LEA.HI.X R9, R6, c[0x0][0x1cc], R7, 0x1, P0 ;  /* 0x0000730006092a11 */ /* 0x000fe400000f0c07 */
[----:B------:R-:W-:Y:S02]  /*2530*/  @P2 ISETP.GE.AND P0, PT, R152, c[0x0][0x1d4], PT ;  /* 0x0000750098002a0c */ /* 0x000fe40003f06270 */
[----:B------:R-:W-:-:S11]  /*2540*/  @P5 IADD3 R0, P1, R2, R10, RZ ;  /* 0x0000000a02005210 */ /* 0x000fd60007f3e0ff */
[----:B------:R2:W-:Y:S01]  /*2550*/  @P2 LDGSTS.E.BYPASS.LTC128B.128 [R248+0x4900], [R8.64], !P0 ;  /* 0x0490000008f82fae */ /* 0x0005e2000c101d46 */
[----:B-1----:R-:W-:-:S03]  /*2560*/  SHF.L.U32 R4, R149, 0x5, RZ ;  /* 0x0000000595047819 */ /* 0x002fc600000006ff */
[----:B------:R2:W-:Y:S01]  /*2570*/  @P2 LDGSTS.E.BYPASS.LTC128B.128 [R248+0x6900], [R8.64+0x80], !P6 ;  /* 0x0690008008f82fae */ /* 0x0005e2000f101d46 */
[----:B------:R-:W-:Y:S02]  /*2580*/  @P5 IADD3.X R4, R3, R11, R4, P1, !PT ;  /* 0x0000000b03045210 */ /* 0x000fe40000ffe404 */
[----:B------:R-:W-:Y:S01]  /*2590*/  @P5 LEA R6, P1, R0, c[0x0][0x1c8], 0x1 ;  /* 0x0000720000065a11 */ /* 0x000fe200078208ff */
[----:B------:R-:W-:-:S03]  /*25a0*/  @P3 IMAD.WIDE.U32 R2, R148, 0x30, R2 ;  /* 0x0000003094023825 */ /* 0x000fc600078e0002 */
[----:B------:R-:W-:Y:S01]  /*25b0*/  @P5 LEA.HI.X R7, R0, c[0x0][0x1cc], R4, 0x1, P1 ;  /* 0x0000730000075a11 */ /* 0x000fe200008f0c04 */
[----:B------:R-:W-:Y:S01]  /*25c0*/  @P3 IMAD R0, R149, 0x30, RZ ;  /* 0x0000003095003824 */ /* 0x000fe200078e02ff */
[C---:B------:R-:W-:Y:S02]  /*25d0*/  @P5 ISETP.GE.AND P1, PT, R152.reuse, c[0x0][0x1d4], PT ;  /* 0x0000750098005a0c */ /* 0x040fe40003f26270 */
[----:B------:R-:W-:Y:S02]  /*25e0*/  @P3 ISETP.GE.AND P0, PT, R152, c[0x0][0x1d4], PT ;  /* 0x0000750098003a0c */ /* 0x000fe40003f06270 */
        /* <DEDUP_REMOVED lines=9> */
[----:B------:R-:W-:-:S04]  /*2680*/  DEPBAR.LE SB0, 0x0 ;  /* 0x000080000000791a */ /* 0x000fc80000000000 */
[----:B------:R-:W-:Y:S06]  /*2690*/  BAR.SYNC.DEFER_BLOCKING 0x0 ;  /* 0x0000000000007b1d */ /* 0x000fec0000010000 */
[----:B-1----:R-:W-:Y:S04]  /*26a0*/  LDSM.16.M88.4 R4, [R235+0x2000] ;  /* 0x00200000eb04783b */ /* 0x002fe80000000200 */
[----:B--2---:R-:W1:Y:S04]  /*26b0*/  LDSM.16.M88.4 R8, [R228] ;  /* 0x00000000e408783b */ /* 0x004e680000000200 */
[----:B------:R-:W2:Y:S04]  /*26c0*/  LDSM.16.M88.4 R20, [R228+0x800] ;  /* 0x00080000e414783b */ /* 0x000ea80000000200 */
[----:B------:R-:W3:Y:S04]  /*26d0*/  LDSM.16.M88.4 R24, [R228+0x1000] ;  /* 0x00100000e418783b */ /* 0x000ee80000000200 */
[----:B------:R-:W3:Y:S04]  /*26e0*/  LDSM.16.M88.4 R28, [R228+0x1800] ;  /* 0x00180000e41c783b */ /* 0x000ee80000000200 */
[----:B------:R-:W3:Y:S01]  /*26f0*/  LDSM.16.M88.4 R12, [R235] ;  /* 0x00000000eb0c783b */ /* 0x000ee20000000200 */
[----:B------:R-:W-:-:S02]  /*2700*/  IMAD R0, R16, c[0x0][0x208], RZ ;  /* 0x0000820010007a24 */ /* 0x000fc400078e02ff */
[----:B------:R-:W-:Y:S01]  /*2710*/  IMAD.WIDE.U32 R16, R92, c[0x0][0x208], RZ ;  /* 0x000082005c107a25 */ /* 0x000fe200078e00ff */
[----:B------:R-:W-:Y:S01]  /*2720*/  ISETP.GE.AND P5, PT, R152, c[0x0][0x1d4], PT ;  /* 0x0000750098007a0c */ /* 0x000fe20003fa6270 */
[----:B------:R-:W-:Y:S02]  /*2730*/  LDSM.16.M88.4 R48, [R239] ;  /* 0x00000000ef30783b */ /* 0x000fe40000000200 */
[----:B------:R-:W-:Y:S01]  /*2740*/  IMAD R0, R92, c[0x0][0x20c], R0 ;  /* 0x000083005c007a24 */ /* 0x000fe200078e0200 */
[C---:B----4-:R-:W-:Y:S01]  /*2750*/  LEA R3, P0, R16.reuse, R32, 0x6 ;  /* 0x0000002010037211 */ /* 0x050fe200078030ff */
[----:B------:R-:W-:Y:S03]  /*2760*/  LDSM.16.M88.4 R44, [R247] ;  /* 0x00000000f72c783b */ /* 0x000fe60000000200 */
[----:B------:R-:W-:Y:S01]  /*2770*/  IADD3 R0, R17, R0, RZ ;  /* 0x0000000011007210 */ /* 0x000fe20007ffe0ff */
[----:B------:R-:W-:Y:S04]  /*2780*/  LDSM.16.M88.4 R36, [R246] ;  /* 0x00000000f624783b */ /* 0x000fe80000000200 */
[----:B------:R-:W-:Y:S01]  /*2790*/  LDSM.16.M88.4 R32, [R245] ;  /* 0x00000000f520783b */ /* 0x000fe20000000200 */
[C---:B-1----:R-:W-:Y:S08]  /*27a0*/  HMMA.16816.F32 R52, R4.reuse, R8, RZ ;  /* 0x000000080434723c */ /* 0x042ff000000018ff */
[C---:B--2---:R-:W-:Y:S08]  /*27b0*/  HMMA.16816.F32 R76, R4.reuse, R20, RZ ;  /* 0x00000014044c723c */ /* 0x044ff000000018ff */
[C---:B---3--:R-:W-:Y:S08]  /*27c0*/  HMMA.16816.F32 R72, R4.reuse, R24, RZ ;  /* 0x000000180448723c */ /* 0x048ff000000018ff */
[C---:B------:R-:W-:Y:S08]  /*27d0*/  HMMA.16816.F32 R68, R4.reuse, R28, RZ ;  /* 0x0000001c0444723c */ /* 0x040ff000000018ff */
[C---:B------:R-:W-:Y:S08]  /*27e0*/  HMMA.16816.F32 R80, R4.reuse, R10, RZ ;  /* 0x0000000a0450723c */ /* 0x040ff000000018ff */
[C---:B------:R-:W-:Y:S08]  /*27f0*/  HMMA.16816.F32 R116, R4.reuse, R22, RZ ;  /* 0x000000160474723c */ /* 0x040ff000000018ff */
[C---:B------:R-:W-:Y:S08]  /*2800*/  HMMA.16816.F32 R112, R4.reuse, R26, RZ ;  /* 0x0000001a0470723c */ /* 0x040ff000000018ff */
[----:B------:R-:W-:Y:S07]  /*2810*/  HMMA.16816.F32 R108, R4, R30, RZ ;  /* 0x0000001e046c723c */ /* 0x000fee00000018ff */
[----:B-----5:R-:W-:-:S02]  /*2820*/  LEA.HI.X R4, R16, R19, R0, 0x6, P0 ;  /* 0x0000001310047211 */ /* 0x020fc400000f3400 */
[----:B------:R-:W-:Y:S02]  /*2830*/  IADD3 R0, -R18, R144, RZ ;  /* 0x0000009012007210 */ /* 0x000fe40007ffe1ff */
[----:B------:R-:W-:Y:S02]  /*2840*/  LEA R2, P0, R3, c[0x0][0x1f8], 0x1 ;  /* 0x00007e0003027a11 */ /* 0x000fe400078008ff */
[C---:B------:R-:W-:Y:S02]  /*2850*/  ISETP.LT.OR P3, PT, R0.reuse, 0x1, P5 ;  /* 0x000000010000780c */ /* 0x040fe40002f61670 */
[C---:B------:R-:W-:Y:S02]  /*2860*/  ISETP.LT.OR P2, PT, R0.reuse, 0x1, P6 ;  /* 0x000000010000780c */ /* 0x040fe40003741670 */
[----:B------:R-:W-:Y:S02]  /*2870*/  MOV R5, 0x5 ;  /* 0x0000000500057802 */ /* 0x000fe40000000f00 */
[----:B------:R-:W-:-:S02]  /*2880*/  ISETP.LT.OR P1, PT, R0, 0x11, P5 ;  /* 0x000000110000780c */ /* 0x000fc40002f21670 */
[----:B------:R-:W-:Y:S02]  /*2890*/  LEA.HI.X R3, R3, c[0x0][0x1fc], R4, 0x1, P0 ;  /* 0x00007f0003037a11 */ /* 0x000fe400000f0c04 */
[----:B------:R-:W-:Y:S02]  /*28a0*/  SHF.L.U64.HI R40, R40, R5, c[0x0][0x20c] ;  /* 0x0000830028287619 */ /* 0x000fe40000010205 */
[----:B------:R-:W-:Y:S01]  /*28b0*/  IADD3 R18, P0, R41, R2, RZ ;  /* 0x0000000229127210 */ /* 0x000fe20007f1e0ff */
[----:B------:R-:W-:Y:S01]  /*28c0*/  HMMA.16816.F32 R60, R12, R8, RZ ;  /* 0x000000080c3c723c */ /* 0x000fe200000018ff */
[----:B------:R-:W-:Y:S02]  /*28d0*/  LDSM.16.M88.4 R4, [R237+0x2000] ;  /* 0x00200000ed04783b */ /* 0x000fe40000000200 */
[----:B------:R-:W-:Y:S02]  /*28e0*/  IADD3.X R19, R40, R3, RZ, P0, !PT ;  /* 0x0000000328137210 */ /* 0x000fe400007fe4ff */
[----:B------:R-:W-:-:S03]  /*28f0*/  IADD3 R16, P0, R18, R41, RZ ;  /* 0x0000002912107210 */ /* 0x000fc60007f1e0ff */
[----:B------:R-:W-:Y:S01]  /*2900*/  HMMA.16816.F32 R104, R12, R10, RZ ;  /* 0x0000000a0c68723c */ /* 0x000fe200000018ff */
[----:B------:R-:W1:Y:S01]  /*2910*/  LDSM.16.M88.4 R8, [R237] ;  /* 0x00000000ed08783b */ /* 0x000e620000000200 */
[----:B------:R-:W-:-:S03]  /*2920*/  IADD3.X R17, R19, R40, RZ, P0, !PT ;  /* 0x0000002813117210 */ /* 0x000fc600007fe4ff */
[----:B------:R-:W-:Y:S01]  /*2930*/  @!PT LDS RZ, [RZ] ;  /* 0x00000000fffff984 */ /* 0x000fe20000000800 */
[----:B------:R-:W-:Y:S01]  /*2940*/  @!PT LDS RZ, [RZ] ;  /* 0x00000000fffff984 */ /* 0x000fe20000000800 */
[----:B------:R-:W-:Y:S01]  /*2950*/  @!PT LDS RZ, [RZ] ;  /* 0x00000000fffff984 */ /* 0x000fe20000000800 */
[----:B------:R2:W-:Y:S04]  /*2960*/  LDGSTS.E.BYPASS.LTC128B.128 [R248+0x100], [R2.64], !P3 ;  /* 0x0010000002f87fae */ /* 0x0005e8000d901d46 */
[----:B------:R2:W-:Y:S04]  /*2970*/  LDGSTS.E.BYPASS.LTC128B.128 [R248+0x2100], [R2.64+0x80], !P2 ;  /* 0x0210008002f87fae */ /* 0x0005e8000d101d46 */
[----:B------:R3:W-:Y:S01]  /*2980*/  LDGSTS.E.BYPASS.LTC128B.128 [R248+0x900], [R18.64], !P1 ;  /* 0x0090000012f87fae */ /* 0x0007e2000c901d46 */
[----:B------:R-:W-:Y:S01]  /*2990*/  ISETP.LT.OR P3, PT, R0, 0x11, P6 ;  /* 0x000000110000780c */ /* 0x000fe20003761670 */
[----:B------:R-:W-:Y:S01]  /*29a0*/  HMMA.16816.F32 R88, R12, R24, RZ ;  /* 0x000000180c58723c */ /* 0x000fe200000018ff */
[----:B---3--:R-:W-:-:S02]  /*29b0*/  IADD3 R18, P2, P1, R41, 0x80, R2 ;  /* 0x0000008029127810 */ /* 0x008fc4000795e002 */
[----:B--2---:R-:W-:Y:S02]  /*29c0*/  IADD3 R2, P0, R16, R41, RZ ;  /* 0x0000002910027210 */ /* 0x004fe40007f1e0ff */
[----:B------:R-:W-:Y:S02]  /*29d0*/  IADD3.X R19, R40, RZ, R3, P2, P1 ;  /* 0x000000ff28137210 */ /* 0x000fe400017e2403 */
[----:B------:R-:W-:Y:S02]  /*29e0*/  ISETP.LT.OR P1, PT, R0, 0x21, P5 ;  /* 0x000000210000780c */ /* 0x000fe40002f21670 */
[----:B------:R-:W-:-:S03]  /*29f0*/  IADD3.X R3, R17, R40, RZ, P0, !PT ;  /* 0x0000002811037210 */ /* 0x000fc600007fe4ff */
[----:B------:R2:W-:Y:S01]  /*2a00*/  LDGSTS.E.BYPASS.LTC128B.128 [R248+0x2900], [R18.64], !P3 ;  /* 0x0290000012f87fae */ /* 0x0005e2000d901d46 */
[C---:B------:R-:W-:Y:S02]  /*2a10*/  ISETP.LT.OR P0, PT, R0.reuse, 0x21, P6 ;  /* 0x000000210000780c */ /* 0x040fe40003701670 */
[C---:B------:R-:W-:Y:S02]  /*2a20*/  ISETP.LT.OR P5, PT, R0.reuse, 0x31, P5 ;  /* 0x000000310000780c */ /* 0x040fe40002fa1670 */
[----:B------:R-:W-:Y:S01]  /*2a30*/  ISETP.LT.OR P2, PT, R0, 0x31, P6 ;  /* 0x000000310000780c */ /* 0x000fe20003741670 */
[C---:B------:R-:W-:Y:S02]  /*2a40*/  HMMA.16816.F32 R100, R12.reuse, R20, RZ ;  /* 0x000000140c64723c */ /* 0x040fe400000018ff */
[----:B------:R2:W-:Y:S06]  /*2a50*/  LDGSTS.E.BYPASS.LTC128B.128 [R248+0x1100], [R16.64], !P1 ;  /* 0x0110000010f87fae */ /* 0x0005ec000c901d46 */
[----:B------:R2:W-:Y:S01]  /*2a60*/  LDGSTS.E.BYPASS.LTC128B.128 [R248+0x3100], [R16.64+0x80], !P0 ;  /* 0x0310008010f87fae */ /* 0x0005e2000c101d46 */
[C---:B------:R-:W-:Y:S03]  /*2a70*/  HMMA.16816.F32 R96, R12.reuse, R22, RZ ;  /* 0x000000160c60723c */ /* 0x040fe600000018ff */
[----:B------:R3:W-:Y:S04]  /*2a80*/  LDGSTS.E.BYPASS.LTC128B.128 [R248+0x1900], [R2.64], !P5 ;  /* 0x0190000002f87fae */ /* 0x0007e8000e901d46 */
[----:B------:R3:W-:Y:S01]  /*2a90*/  LDGSTS.E.BYPASS.LTC128B.128 [R248+0x3900], [R2.64+0x80], !P2 ;  /* 0x0390008002f87fae */ /* 0x0007e2000d101d46 */
[C---:B------:R-:W-:Y:S03]  /*2aa0*/  HMMA.16816.F32 R84, R12.reuse, R26, RZ ;  /* 0x0000001a0c54723c */ /* 0x040fe600000018ff */
[----:B------:R-:W-:Y:S04]  /*2ab0*/  LDSM.16.M88.4 R40, [R234] ;  /* 0x00000000ea28783b */ /* 0x000fe80000000200 */
[----:B------:R-:W-:Y:S01]  /*2ac0*/  LDSM.16.M88.4 R24, [R234+0x1000] ;  /* 0x00100000ea18783b */ /* 0x000fe20000000200 */
[C---:B------:R-:W-:Y:S03]  /*2ad0*/  HMMA.16816.F32 R64, R12.reuse, R28, RZ ;  /* 0x0000001c0c40723c */ /* 0x040fe600000018ff */
[----:B------:R-:W-:Y:S04]  /*2ae0*/  LDSM.16.M88.4 R20, [R234+0x1800] ;  /* 0x00180000ea14783b */ /* 0x000fe80000000200 */
[----:B------:R-:W0:Y:S01]  /*2af0*/  LDGDEPBAR ;  /* 0x00000000000079af */ /* 0x000e220000000000 */
[----:B------:R-:W-:Y:S03]  /*2b00*/  HMMA.16816.F32 R56, R12, R30, RZ ;  /* 0x0000001e0c38723c */ /* 0x000fe600000018ff */
[----:B------:R-:W4:Y:S04]  /*2b10*/  LDSM.16.M88.4 R12, [R236] ;  /* 0x00000000ec0c783b */ /* 0x000f280000000200 */
[----:B--2---:R-:W-:Y:S01]  /*2b20*/  LDSM.16.M88.4 R16, [R236+0x2000] ;  /* 0x00200000ec10783b */ /* 0x004fe20000000200 */
[----:B-1----:R-:W-:Y:S03]  /*2b30*/  HMMA.16816.F32 R60, R8, R48, R60 ;  /* 0x00000030083c723c */ /* 0x002fe6000000183c */
[----:B------:R-:W1:Y:S05]  /*2b40*/  LDSM.16.M88.4 R28, [R234+0x800] ;  /* 0x00080000ea1c783b */ /* 0x000e6a0000000200 */
[C---:B------:R-:W-:Y:S08]  /*2b50*/  HMMA.16816.F32 R128, R4.reuse, R46, R116 ;  /* 0x0000002e0480723c */ /* 0x040ff00000001874 */
[C---:B------:R-:W-:Y:S08]  /*2b60*/  HMMA.16816.F32 R136, R4.reuse, R38, R112 ;  /* 0x000000260488723c */ /* 0x040ff00000001870 */
[----:B------:R-:W-:Y:S08]  /*2b70*/  HMMA.16816.F32 R124, R4, R34, R108 ;  /* 0x00000022047c723c */ /* 0x000ff0000000186c */
[-C--:B------:R-:W-:Y:S08]  /*2b80*/  HMMA.16816.F32 R140, R8, R36.reuse, R88 ;  /* 0x00000024088c723c */ /* 0x080ff00000001858 */
[----:B------:R-:W-:Y:S08]  /*2b90*/  HMMA.16816.F32 R72, R4, R36, R72 ;  /* 0x000000240448723c */ /* 0x000ff00000001848 */
[C---:B------:R-:W-:Y:S08]  /*2ba0*/  HMMA.16816.F32 R132, R8.reuse, R44, R100 ;  /* 0x0000002c0884723c */ /* 0x040ff00000001864 */
[C---:B------:R-:W-:Y:S08]  /*2bb0*/  HMMA.16816.F32 R120, R8.reuse, R32, R64 ;  /* 0x000000200878723c */ /* 0x040ff00000001840 */
[C---:B------:R-:W-:Y:S08]  /*2bc0*/  HMMA.16816.F32 R112, R8.reuse, R50, R104 ;  /* 0x000000320870723c */ /* 0x040ff00000001868 */
[C---:B------:R-:W-:Y:S01]  /*2bd0*/  HMMA.16816.F32 R116, R8.reuse, R46, R96 ;  /* 0x0000002e0874723c */ /* 0x040fe20000001860 */
[----:B------:R-:W-:Y:S07]  /*2be0*/  LDSM.16.M88.4 R96, [R231+0x1800] ;  /* 0x00180000e760783b */ /* 0x000fee0000000200 */
[C---:B------:R-:W-:Y:S01]  /*2bf0*/  HMMA.16816.F32 R108, R8.reuse, R38, R84 ;  /* 0x00000026086c723c */ /* 0x040fe20000001854 */
[----:B------:R-:W-:Y:S07]  /*2c00*/  LDSM.16.M88.4 R36, [R238] ;  /* 0x00000000ee24783b */ /* 0x000fee0000000200 */
[----:B------:R-:W-:Y:S01]  /*2c10*/  HMMA.16816.F32 R88, R8, R34, R56 ;  /* 0x000000220858723c */ /* 0x000fe20000001838 */
[----:B------:R-:W2:Y:S07]  /*2c20*/  LDSM.16.M88.4 R8, [R231] ;  /* 0x00000000e708783b */ /* 0x000eae0000000200 */
[C---:B------:R-:W-:Y:S08]  /*2c30*/  HMMA.16816.F32 R76, R4.reuse, R44, R76 ;  /* 0x0000002c044c723c */ /* 0x040ff0000000184c */
[C---:B------:R-:W-:Y:S08]  /*2c40*/  HMMA.16816.F32 R52, R4.reuse, R48, R52 ;  /* 0x000000300434723c */ /* 0x040ff00000001834 */
[C---:B------:R-:W-:Y:S01]  /*2c50*/  HMMA.16816.F32 R68, R4.reuse, R32, R68 ;  /* 0x000000200444723c */ /* 0x040fe20000001844 */
[----:B------:R-:W-:Y:S07]  /*2c60*/  LDSM.16.M88.4 R32, [R235+0x4000] ;  /* 0x00400000eb20783b */ /* 0x000fee0000000200 */
[----:B------:R-:W-:Y:S01]  /*2c70*/  HMMA.16816.F32 R80, R4, R50, R80 ;  /* 0x000000320450723c */ /* 0x000fe20000001850 */
[----:B------:R-:W5:Y:S04]  /*2c80*/  LDSM.16.M88.4 R4, [R238+0x2000] ;  /* 0x00200000ee04783b */ /* 0x000f680000000200 */
[----:B------:R-:W-:Y:S03]  /*2c90*/  LDSM.16.M88.4 R48, [R231+0x800] ;  /* 0x00080000e730783b */ /* 0x000fe60000000200 */
[----:B----4-:R-:W-:Y:S01]  /*2ca0*/  HMMA.16816.F32 R44, R12, R40, R60 ;  /* 0x000000280c2c723c */ /* 0x010fe2000000183c */
[----:B------:R-:W-:Y:S07]  /*2cb0*/  LDSM.16.M88.4 R60, [R228+0x2000] ;  /* 0x00200000e43c783b */ /* 0x000fee0000000200 */
[C---:B-1----:R-:W-:Y:S01]  /*2cc0*/  HMMA.16816.F32 R104, R16.reuse, R28, R76 ;  /* 0x0000001c1068723c */ /* 0x042fe2000000184c */
[----:B------:R-:W1:Y:S07]  /*2cd0*/  LDSM.16.M88.4 R76, [R231+0x1000] ;  /* 0x00100000e74c783b */ /* 0x000e6e0000000200 */
[C---:B------:R-:W-:Y:S08]  /*2ce0*/  HMMA.16816.F32 R52, R16.reuse, R40, R52 ;  /* 0x000000281034723c */ /* 0x040ff00000001834 */
[C---:B------:R-:W-:Y:S08]  /*2cf0*/  HMMA.16816.F32 R100, R16.reuse, R24, R72 ;  /* 0x000000181064723c */ /* 0x040ff00000001848 */
[C---:B------:R-:W-:Y:S08]  /*2d00*/  HMMA.16816.F32 R84, R16.reuse, R20, R68 ;  /* 0x000000141054723c */ /* 0x040ff00000001844 */
[C---:B------:R-:W-:Y:S08]  /*2d10*/  HMMA.16816.F32 R72, R16.reuse, R42, R80 ;  /* 0x0000002a1048723c */ /* 0x040ff00000001850 */
[C---:B------:R-:W-:Y:S08]  /*2d20*/  HMMA.16816.F32 R68, R16.reuse, R30, R128 ;  /* 0x0000001e1044723c */ /* 0x040ff00000001880 */
[C---:B------:R-:W-:Y:S08]  /*2d30*/  HMMA.16816.F32 R64, R16.reuse, R26, R136 ;  /* 0x0000001a1040723c */ /* 0x040ff00000001888 */
[----:B------:R-:W-:Y:S08]  /*2d40*/  HMMA.16816.F32 R56, R16, R22, R124 ;  /* 0x000000161038723c */ /* 0x000ff0000000187c */
[C---:B------:R-:W-:Y:S01]  /*2d50*/  HMMA.16816.F32 R16, R12.reuse, R42, R112 ;  /* 0x0000002a0c10723c */ /* 0x040fe20000001870 */
[----:B------:R-:W-:Y:S07]  /*2d60*/  LDSM.16.M88.4 R40, [R244] ;  /* 0x00000000f428783b */ /* 0x000fee0000000200 */
[C---:B------:R-:W-:Y:S08]  /*2d70*/  HMMA.16816.F32 R80, R12.reuse, R28, R132 ;  /* 0x0000001c0c50723c */ /* 0x040ff00000001884 */
[C---:B------:R-:W-:Y:S01]  /*2d80*/  HMMA.16816.F32 R116, R12.reuse, R30, R116 ;  /* 0x0000001e0c74723c */ /* 0x040fe20000001874 */
[----:B------:R-:W4:Y:S07]  /*2d90*/  LDSM.16.M88.4 R28, [R235+0x6000] ;  /* 0x00600000eb1c783b */ /* 0x000f2e0000000200 */
[C---:B------:R-:W-:Y:S08]  /*2da0*/  HMMA.16816.F32 R140, R12.reuse, R24, R140 ;  /* 0x000000180c8c723c */ /* 0x040ff0000000188c */
[C---:B------:R-:W-:Y:S01]  /*2db0*/  HMMA.16816.F32 R108, R12.reuse, R26, R108 ;  /* 0x0000001a0c6c723c */ /* 0x040fe2000000186c */
[----:B------:R-:W3:Y:S07]  /*2dc0*/  LDSM.16.M88.4 R24, [R237+0x4000] ;  /* 0x00400000ed18783b */ /* 0x000eee0000000200 */
[C---:B------:R-:W-:Y:S08]  /*2dd0*/  HMMA.16816.F32 R120, R12.reuse, R20, R120 ;  /* 0x000000140c78723c */ /* 0x040ff00000001878 */
[----:B------:R-:W-:Y:S01]  /*2de0*/  HMMA.16816.F32 R88, R12, R22, R88 ;  /* 0x000000160c58723c */ /* 0x000fe20000001858 */
[----:B------:R-:W3:Y:S07]  /*2df0*/  LDSM.16.M88.4 R20, [R237+0x6000] ;  /* 0x00600000ed14783b */ /* 0x000eee0000000200 */
[-C--:B--2---:R-:W-:Y:S01]  /*2e00*/  HMMA.16816.F32 R12, R36, R8.reuse, R44 ;  /* 0x00000008240c723c */ /* 0x084fe2000000182c */
[----:B------:R-:W-:Y:S07]  /*2e10*/  LDSM.16.M88.4 R44, [R234+0x2000] ;  /* 0x00200000ea2c783b */ /* 0x000fee0000000200 */
[C---:B-----5:R-:W-:Y:S08]  /*2e20*/  HMMA.16816.F32 R52, R4.reuse, R8, R52 ;  /* 0x000000080434723c */ /* 0x060ff00000001834 */
[----:B-1----:R-:W-:Y:S08]  /*2e30*/  HMMA.16816.F32 R124, R4, R78, R64 ;  /* 0x0000004e047c723c */ /* 0x002ff00000001840 */
[----:B------:R-:W-:Y:S08]  /*2e40*/  HMMA.16816.F32 R12, R32, R60, R12 ;  /* 0x0000003c200c723c */ /* 0x000ff0000000180c */
[----:B------:R-:W-:Y:S01]  /*2e50*/  HMMA.16816.F32 R64, R36, R10, R16 ;  /* 0x0000000a2440723c */ /* 0x000fe20000001810 */
[----:B------:R-:W1:Y:S07]  /*2e60*/  LDSM.16.M88.4 R16, [R236+0x4000] ;  /* 0x00400000ec10783b */ /* 0x000e6e0000000200 */
[----:B----4-:R-:W-:Y:S08]  /*2e70*/  HMMA.16816.F32 R52, R28, R60, R52 ;  /* 0x0000003c1c34723c */ /* 0x010ff00000001834 */
[C---:B------:R-:W-:Y:S01]  /*2e80*/  HMMA.16816.F32 R72, R4.reuse, R10, R72 ;  /* 0x0000000a0448723c */ /* 0x040fe20000001848 */
[----:B------:R-:W-:Y:S07]  /*2e90*/  LDSM.16.M88.4 R8, [R238+0x4000] ;  /* 0x00400000ee08783b */ /* 0x000fee0000000200 */
[----:B------:R-:W-:Y:S08]  /*2ea0*/  HMMA.16816.F32 R136, R4, R98, R56 ;  /* 0x000000620488723c */ /* 0x000ff00000001838 */
[----:B---3--:R-:W-:Y:S01]  /*2eb0*/  HMMA.16816.F32 R56, R24, R40, R12 ;  /* 0x000000281838723c */ /* 0x008fe2000000180c */
[----:B------:R-:W2:Y:S07]  /*2ec0*/  LDSM.16.M88.4 R12, [R236+0x6000] ;  /* 0x00600000ec0c783b */ /* 0x000eae0000000200 */
[C---:B------:R-:W-:Y:S08]  /*2ed0*/  HMMA.16816.F32 R128, R4.reuse, R96, R84 ;  /* 0x000000600480723c */ /* 0x040ff00000001854 */
[C---:B------:R-:W-:Y:S08]  /*2ee0*/  HMMA.16816.F32 R104, R4.reuse, R48, R104 ;  /* 0x000000300468723c */ /* 0x040ff00000001868 */
[----:B------:R-:W-:Y:S08]  /*2ef0*/  HMMA.16816.F32 R112, R4, R50, R68 ;  /* 0x000000320470723c */ /* 0x000ff00000001844 */
[C---:B------:R-:W-:Y:S08]  /*2f00*/  HMMA.16816.F32 R84, R36.reuse, R48, R80 ;  /* 0x000000302454723c */ /* 0x040ff00000001850 */
[----:B------:R-:W-:Y:S01]  /*2f10*/  HMMA.16816.F32 R116, R36, R50, R116 ;  /* 0x000000322474723c */ /* 0x000fe20000001874 */
[----:B------:R-:W3:Y:S07]  /*2f20*/  LDSM.16.M88.4 R48, [R231+0x2000] ;  /* 0x00200000e730783b */ /* 0x000eee0000000200 */
[----:B------:R-:W-:Y:S08]  /*2f30*/  HMMA.16816.F32 R52, R20, R40, R52 ;  /* 0x000000281434723c */ /* 0x000ff00000001834 */
[-C--:B------:R-:W-:Y:S08]  /*2f40*/  HMMA.16816.F32 R64, R32, R62.reuse, R64 ;  /* 0x0000003e2040723c */ /* 0x080ff00000001840 */
[----:B------:R-:W-:Y:S01]  /*2f50*/  HMMA.16816.F32 R72, R28, R62, R72 ;  /* 0x0000003e1c48723c */ /* 0x000fe20000001848 */
[----:B------:R-:W-:Y:S07]  /*2f60*/  LDSM.16.M88.4 R60, [R243] ;  /* 0x00000000f33c783b */ /* 0x000fee0000000200 */
[----:B-1----:R-:W-:Y:S01]  /*2f70*/  HMMA.16816.F32 R68, R16, R44, R56 ;  /* 0x0000002c1044723c */ /* 0x002fe20000001838 */
[----:B------:R-:W1:Y:S07]  /*2f80*/  LDSM.16.M88.4 R56, [R228+0x2800] ;  /* 0x00280000e438783b */ /* 0x000e6e0000000200 */
[----:B------:R-:W-:Y:S01]  /*2f90*/  HMMA.16816.F32 R100, R4, R76, R100 ;  /* 0x0000004c0464723c */ /* 0x000fe20000001864 */
[----:B------:R-:W4:Y:S07]  /*2fa0*/  LDSM.16.M88.4 R4, [R240+0x6000] ;  /* 0x00600000f004783b */ /* 0x000f2e0000000200 */
[----:B--2---:R-:W-:Y:S08]  /*2fb0*/  HMMA.16816.F32 R52, R12, R44, R52 ;  /* 0x0000002c0c34723c */ /* 0x004ff00000001834 */
[-C--:B------:R-:W-:Y:S08]  /*2fc0*/  HMMA.16816.F32 R64, R24, R42.reuse, R64 ;  /* 0x0000002a1840723c */ /* 0x080ff00000001840 */
[----:B------:R-:W-:Y:S01]  /*2fd0*/  HMMA.16816.F32 R72, R20, R42, R72 ;  /* 0x0000002a1448723c */ /* 0x000fe20000001848 */
[----:B------:R-:W2:Y:S07]  /*2fe0*/  LDSM.16.M88.4 R40, [R234+0x2800] ;  /* 0x00280000ea28783b */ /* 0x000eae0000000200 */
[C---:B------:R-:W-:Y:S08]  /*2ff0*/  HMMA.16816.F32 R140, R36.reuse, R76, R140 ;  /* 0x0000004c248c723c */ /* 0x040ff0000000188c */
[----:B------:R-:W-:Y:S08]  /*3000*/  HMMA.16816.F32 R108, R36, R78, R108 ;  /* 0x0000004e246c723c */ /* 0x000ff0000000186c */
[----:B---3--:R-:W-:Y:S08]  /*3010*/  HMMA.16816.F32 R76, R8, R48, R68 ;  /* 0x00000030084c723c */ /* 0x008ff00000001844 */
[----:B-1----:R-:W-:Y:S08]  /*3020*/  HMMA.16816.F32 R68, R32, R56, R84 ;  /* 0x000000382044723c */ /* 0x002ff00000001854 */
[----:B----4-:R-:W-:Y:S08]  /*3030*/  HMMA.16816.F32 R80, R4, R48, R52 ;  /* 0x000000300450723c */ /* 0x010ff00000001834 */
[----:B------:R-:W-:Y:S08]  /*3040*/  HMMA.16816.F32 R120, R36, R96, R120 ;  /* 0x000000602478723c */ /* 0x000ff00000001878 */
[----:B------:R-:W-:Y:S08]  /*3050*/  HMMA.16816.F32 R52, R16, R46, R64 ;  /* 0x0000002e1034723c */ /* 0x000ff00000001840 */
[----:B------:R-:W-:Y:S08]  /*3060*/  HMMA.16816.F32 R96, R36, R98, R88 ;  /* 0x000000622460723c */ /* 0x000ff00000001858 */
[----:B------:R-:W-:Y:S08]  /*3070*/  HMMA.16816.F32 R64, R12, R46, R72 ;  /* 0x0000002e0c40723c */ /* 0x000ff00000001848 */
[----:B------:R-:W-:Y:S01]  /*3080*/  HMMA.16816.F32 R36, R28, R56, R104 ;  /* 0x000000381c24723c */ /* 0x000fe20000001868 */
[----:B------:R-:W-:-:S04]  /*3090*/  FMUL.FTZ R0, R76, c[0x0][0x320] ;  /* 0x0000c8004c007a20 */ /* 0x000fc80000410000 */
[----:B------:R1:W3:Y:S03]  /*30a0*/  MUFU.TANH R135, R0 ;  /* 0x0000000000877308 */ /* 0x0002e60000002400 */
[----:B------:R-:W-:Y:S01]  /*30b0*/  HMMA.16816.F32 R68, R24, R60, R68 ;  /* 0x0000003c1844723c */ /* 0x000fe20000001844 */
[----:B-1----:R-:W-:-:S04]  /*30c0*/  FMUL.FTZ R0, R77, c[0x0][0x320] ;  /* 0x0000c8004d007a20 */ /* 0x002fc80000410000 */
[----:B------:R1:W4:Y:S03]  /*30d0*/  MUFU.TANH R133, R0 ;  /* 0x0000000000857308 */ /* 0x0003260000002400 */
[----:B------:R-:W-:Y:S08]  /*30e0*/  HMMA.16816.F32 R84, R4, R50, R64 ;  /* 0x000000320454723c */ /* 0x000ff00000001840 */
[----:B------:R-:W-:Y:S01]  /*30f0*/  HMMA.16816.F32 R44, R20, R60, R36 ;  /* 0x0000003c142c723c */ /* 0x000fe20000001824 */
[----:B------:R-:W5:Y:S01]  /*3100*/  LDSM.16.M88.4 R36, [R231+0x2800] ;  /* 0x00280000e724783b */ /* 0x000f620000000200 */
[----:B-1----:R-:W-:-:S06]  /*3110*/  FMUL.FTZ R0, R78, c[0x0][0x320] ;  /* 0x0000c8004e007a20 */ /* 0x002fcc0000410000 */
[-C--:B------:R-:W-:Y:S01]  /*3120*/  HMMA.16816.F32 R64, R32, R58.reuse, R116 ;  /* 0x0000003a2040723c */ /* 0x080fe20000001874 */
[----:B------:R1:W1:Y:S07]  /*3130*/  MUFU.TANH R134, R0 ;  /* 0x0000000000867308 */ /* 0x00026e0000002400 */
[----:B------:R-:W-:Y:S01]  /*3140*/  HMMA.16816.F32 R72, R28, R58, R112 ;  /* 0x0000003a1c48723c */ /* 0x000fe20000001870 */
[----:B-1----:R-:W-:-:S07]  /*3150*/  FMUL.FTZ R0, R79, c[0x0][0x320] ;  /* 0x0000c8004f007a20 */ /* 0x002fce0000410000 */
[----:B------:R-:W-:Y:S01]  /*3160*/  HMMA.16816.F32 R76, R8, R50, R52 ;  /* 0x00000032084c723c */ /* 0x000fe20000001834 */
[----:B------:R-:W1:Y:S01]  /*3170*/  LDSM.16.M88.4 R52, [R228+0x3000] ;  /* 0x00300000e434783b */ /* 0x000e620000000200 */
[----:B------:R2:W1:Y:S02]  /*3180*/  MUFU.TANH R132, R0 ;  /* 0x0000000000847308 */ /* 0x0004640000002400 */
[----:B--2---:R-:W-:-:S06]  /*3190*/  FMUL.FTZ R0, R80, c[0x0][0x320] ;  /* 0x0000c80050007a20 */ /* 0x004fcc0000410000 */
[----:B------:R2:W1:Y:S01]  /*31a0*/  MUFU.TANH R146, R0 ;  /* 0x0000000000927308 */ /* 0x0004620000002400 */
[----:B------:R-:W-:Y:S01]  /*31b0*/  HMMA.16816.F32 R68, R16, R40, R68 ;  /* 0x000000281044723c */ /* 0x000fe20000001844 */
[----:B--2---:R-:W-:-:S06]  /*31c0*/  FMUL.FTZ R0, R81, c[0x0][0x320] ;  /* 0x0000c80051007a20 */ /* 0x004fcc0000410000 */
[----:B------:R2:W1:Y:S01]  /*31d0*/  MUFU.TANH R145, R0 ;  /* 0x0000000000917308 */ /* 0x0004620000002400 */
[----:B------:R-:W-:Y:S01]  /*31e0*/  HMMA.16816.F32 R56, R24, R62, R64 ;  /* 0x0000003e1838723c */ /* 0x000fe20000001840 */
[----:B--2---:R-:W-:-:S06]  /*31f0*/  FMUL.FTZ R0, R82, c[0x0][0x320] ;  /* 0x0000c80052007a20 */ /* 0x004fcc0000410000 */
[----:B------:R2:W1:Y:S01]  /*3200*/  MUFU.TANH R151, R0 ;  /* 0x0000000000977308 */ /* 0x0004620000002400 */
[----:B------:R-:W-:Y:S01]  /*3210*/  HMMA.16816.F32 R48, R12, R40, R44 ;  /* 0x000000280c30723c */ /* 0x000fe2000000182c */
[----:B------:R-:W1:Y:S01]  /*3220*/  LDSM.16.M88.4 R44, [R242] ;  /* 0x00000000f22c783b */ /* 0x000e620000000200 */
[----:B--2---:R-:W-:-:S05]  /*3230*/  FMUL.FTZ R0, R83, c[0x0][0x320] ;  /* 0x0000c80053007a20 */ /* 0x004fca0000410000 */
[----:B------:R2:W1:Y:S01]  /*3240*/  MUFU.TANH R147, R0 ;  /* 0x0000000000937308 */ /* 0x0004620000002400 */
[----:B------:R-:W-:Y:S01]  /*3250*/  HMMA.16816.F32 R64, R20, R62, R72 ;  /* 0x0000003e1440723c */ /* 0x000fe20000001848 */
[----:B--2---:R-:W-:-:S06]  /*3260*/  FMUL.FTZ R0, R76, c[0x0][0x320] ;  /* 0x0000c8004c007a20 */ /* 0x004fcc0000410000 */
[----:B------:R2:W1:Y:S02]  /*3270*/  MUFU.TANH R116, R0 ;  /* 0x0000000000747308 */ /* 0x0004640000002400 */
[----:B--2---:R-:W-:-:S06]  /*3280*/  FMUL.FTZ R0, R77, c[0x0][0x320] ;  /* 0x0000c8004d007a20 */ /* 0x004fcc0000410000 */
[----:B------:R2:W1:Y:S01]  /*3290*/  MUFU.TANH R107, R0 ;  /* 0x00000000006b7308 */ /* 0x0004620000002400 */
[----:B------:R-:W-:Y:S01]  /*32a0*/  HMMA.16816.F32 R60, R16, R42, R56 ;  /* 0x0000002a103c723c */ /* 0x000fe20000001838 */
[----:B------:R-:W1:Y:S01]  /*32b0*/  LDSM.16.M88.4 R56, [R234+0x3000] ;  /* 0x00300000ea38783b */ /* 0x000e620000000200 */
[----:B--2---:R-:W-:-:S05]  /*32c0*/  FMUL.FTZ R0, R78, c[0x0][0x320] ;  /* 0x0000c8004e007a20 */ /* 0x004fca0000410000 */
[----:B------:R2:W1:Y:S01]  /*32d0*/  MUFU.TANH R113, R0 ;  /* 0x0000000000717308 */ /* 0x0004620000002400 */
[----:B-----5:R-:W-:Y:S01]  /*32e0*/  HMMA.16816.F32 R80, R4, R36, R48 ;  /* 0x000000240450723c */ /* 0x020fe20000001830 */
[----:B--2---:R-:W-:-:S07]  /*32f0*/  FMUL.FTZ R0, R79, c[0x0][0x320] ;  /* 0x0000c8004f007a20 */ /* 0x004fce0000410000 */
[----:B------:R-:W-:Y:S01]  /*3300*/  HMMA.16816.F32 R76, R8, R36, R68 ;  /* 0x00000024084c723c */ /* 0x000fe20000001844 */
[----:B------:R2:W2:Y:S07]  /*3310*/  MUFU.TANH R112, R0 ;  /* 0x0000000000707308 */ /* 0x0004ae0000002400 */
[----:B-1----:R-:W-:Y:S01]  /*3320*/  HMMA.16816.F32 R68, R32, R52, R140 ;  /* 0x000000342044723c */ /* 0x002fe2000000188c */
[----:B--2---:R-:W-:-:S04]  /*3330*/  FMUL.FTZ R0, R84, c[0x0][0x320] ;  /* 0x0000c80054007a20 */ /* 0x004fc80000410000 */
[----:B------:R1:W2:Y:S03]  /*3340*/  MUFU.TANH R117, R0 ;  /* 0x0000000000757308 */ /* 0x0002a60000002400 */
[----:B------:R-:W-:Y:S08]  /*3350*/  HMMA.16816.F32 R48, R28, R52, R100 ;  /* 0x000000341c30723c */ /* 0x000ff00000001864 */
[----:B------:R-:W-:Y:S01]  /*3360*/  HMMA.16816.F32 R64, R12, R42, R64 ;  /* 0x0000002a0c40723c */ /* 0x000fe20000001840 */
[----:B-1----:R-:W-:-:S04]  /*3370*/  FMUL.FTZ R0, R85, c[0x0][0x320] ;  /* 0x0000c80055007a20 */ /* 0x002fc80000410000 */
[----:B------:R1:W1:Y:S03]  /*3380*/  MUFU.TANH R115, R0 ;  /* 0x0000000000737308 */ /* 0x0002660000002400 */
        /* <DEDUP_REMOVED lines=10> */
[----:B------:R-:W5:Y:S01]  /*3430*/  LDSM.16.M88.4 R48, [R231+0x3000] ;  /* 0x00300000e730783b */ /* 0x000f620000000200 */
[----:B-1----:R-:W-:-:S04]  /*3440*/  FMUL.FTZ R0, R77, c[0x0][0x320] ;  /* 0x0000c8004d007a20 */ /* 0x002fc80000410000 */
[----:B------:R1:W1:Y:S02]  /*3450*/  MUFU.TANH R94, R0 ;  /* 0x00000000005e7308 */ /* 0x0002640000002400 */
[----:B------:R-:W-:Y:S01]  /*3460*/  HMMA.16816.F32 R84, R4, R38, R64 ;  /* 0x000000260454723c */ /* 0x000fe20000001840 */
[----:B------:R-:W2:Y:S01]  /*3470*/  LDSM.16.M88.4 R36, [R228+0x3800] ;  /* 0x00380000e424783b */ /* 0x000ea20000000200 */
[----:B-1----:R-:W-:-:S04]  /*3480*/  FMUL.FTZ R0, R78, c[0x0][0x320] ;  /* 0x0000c8004e007a20 */ /* 0x002fc80000410000 */
[----:B------:R1:W1:Y:S02]  /*3490*/  MUFU.TANH R101, R0 ;  /* 0x0000000000657308 */ /* 0x0002640000002400 */
[----:B------:R-:W-:Y:S01]  /*34a0*/  HMMA.16816.F32 R64, R16, R56, R68 ;  /* 0x000000381040723c */ /* 0x000fe20000001844 */
[----:B-1----:R-:W-:-:S05]  /*34b0*/  FMUL.FTZ R0, R79, c[0x0][0x320] ;  /* 0x0000c8004f007a20 */ /* 0x002fca0000410000 */
[----:B------:R1:W1:Y:S02]  /*34c0*/  MUFU.TANH R100, R0 ;  /* 0x0000000000647308 */ /* 0x0002640000002400 */
[----:B------:R-:W-:Y:S01]  /*34d0*/  HMMA.16816.F32 R68, R28, R54, R124 ;  /* 0x000000361c44723c */ /* 0x000fe2000000187c */
[----:B------:R-:W2:Y:S01]  /*34e0*/  LDSM.16.M88.4 R52, [R241] ;  /* 0x00000000f134783b */ /* 0x000ea20000000200 */
[----:B-1----:R-:W-:-:S04]  /*34f0*/  FMUL.FTZ R0, R80, c[0x0][0x320] ;  /* 0x0000c80050007a20 */ /* 0x002fc80000410000 */
[----:B------:R1:W1:Y:S02]  /*3500*/  MUFU.TANH R106, R0 ;  /* 0x00000000006a7308 */ /* 0x0002640000002400 */
[----:B------:R-:W-:Y:S01]  /*3510*/  HMMA.16816.F32 R60, R24, R46, R60 ;  /* 0x0000002e183c723c */ /* 0x000fe2000000183c */
[----:B-1----:R-:W-:-:S05]  /*3520*/  FMUL.FTZ R0, R81, c[0x0][0x320] ;  /* 0x0000c80051007a20 */ /* 0x002fca0000410000 */
[----:B------:R1:W1:Y:S02]  /*3530*/  MUFU.TANH R105, R0 ;  /* 0x0000000000697308 */ /* 0x0002640000002400 */
[----:B------:R-:W-:Y:S01]  /*3540*/  HMMA.16816.F32 R40, R12, R56, R40 ;  /* 0x000000380c28723c */ /* 0x000fe20000001828 */
[----:B-1----:R-:W-:-:S05]  /*3550*/  FMUL.FTZ R0, R82, c[0x0][0x320] ;  /* 0x0000c80052007a20 */ /* 0x002fca0000410000 */
[----:B------:R1:W1:Y:S02]  /*3560*/  MUFU.TANH R114, R0 ;  /* 0x0000000000727308 */ /* 0x0002640000002400 */
[----:B-1----:R-:W-:-:S06]  /*3570*/  FMUL.FTZ R0, R83, c[0x0][0x320] ;  /* 0x0000c80053007a20 */ /* 0x002fcc0000410000 */
[----:B------:R1:W1:Y:S01]  /*3580*/  MUFU.TANH R108, R0 ;  /* 0x00000000006c7308 */ /* 0x0002620000002400 */
[----:B-----5:R-:W-:Y:S01]  /*3590*/  HMMA.16816.F32 R76, R8, R48, R64 ;  /* 0x00000030084c723c */ /* 0x020fe20000001840 */
[----:B-1----:R-:W-:-:S06]  /*35a0*/  FMUL.FTZ R0, R72, c[0x0][0x320] ;  /* 0x0000c80048007a20 */ /* 0x002fcc0000410000 */
[----:B------:R1:W1:Y:S01]  /*35b0*/  MUFU.TANH R89, R0 ;  /* 0x0000000000597308 */ /* 0x0002620000002400 */
[----:B------:R-:W-:Y:S01]  /*35c0*/  HMMA.16816.F32 R68, R20, R46, R68 ;  /* 0x0000002e1444723c */ /* 0x000fe20000001844 */
[----:B-1----:R-:W-:-:S06]  /*35d0*/  FMUL.FTZ R0, R73, c[0x0][0x320] ;  /* 0x0000c80049007a20 */ /* 0x002fcc0000410000 */
[----:B------:R1:W1:Y:S01]  /*35e0*/  MUFU.TANH R88, R0 ;  /* 0x0000000000587308 */ /* 0x0002620000002400 */
[----:B--2---:R-:W-:Y:S08]  /*35f0*/  HMMA.16816.F32 R64, R32, R36, R120 ;  /* 0x000000242040723c */ /* 0x004ff00000001878 */
[----:B------:R-:W-:Y:S01]  /*3600*/  HMMA.16816.F32 R44, R16, R58, R60 ;  /* 0x0000003a102c723c */ /* 0x000fe2000000183c */
[----:B-1----:R-:W-:-:S07]  /*3610*/  FMUL.FTZ R0, R74, c[0x0][0x320] ;  /* 0x0000c8004a007a20 */ /* 0x002fce0000410000 */
[----:B------:R-:W-:Y:S01]  /*3620*/  HMMA.16816.F32 R60, R32, R38, R96 ;  /* 0x00000026203c723c */ /* 0x000fe20000001860 */
[----:B------:R-:W-:Y:S01]  /*3630*/  LDSM.16.M88.4 R32, [R231+0x3800] ;  /* 0x00380000e720783b */ /* 0x000fe20000000200 */
[----:B------:R1:W2:Y:S06]  /*3640*/  MUFU.TANH R91, R0 ;  /* 0x00000000005b7308 */ /* 0x0002ac0000002400 */
[----:B------:R-:W-:Y:S01]  /*3650*/  HMMA.16816.F32 R80, R4, R48, R40 ;  /* 0x000000300450723c */ /* 0x000fe20000001828 */
[----:B------:R-:W5:Y:S01]  /*3660*/  LDSM.16.M88.4 R40, [R234+0x3800] ;  /* 0x00380000ea28783b */ /* 0x000f620000000200 */
[----:B------:R-:W-:Y:S01]  /*3670*/  ISETP.GE.AND P0, PT, R196, 0x2, PT ;  /* 0x00000002c400780c */ /* 0x000fe20003f06270 */
[----:B------:R-:W-:-:S04]  /*3680*/  DEPBAR.LE SB0, 0x0 ;  /* 0x000080000000791a */ /* 0x000fc80000000000 */
[----:B-1----:R-:W-:Y:S02]  /*3690*/  FMUL.FTZ R0, R75, c[0x0][0x320] ;  /* 0x0000c8004b007a20 */ /* 0x002fe40000410000 */
[C---:B------:R-:W-:Y:S08]  /*36a0*/  HMMA.16816.F32 R72, R28.reuse, R36, R128 ;  /* 0x000000241c48723c */ /* 0x040ff00000001880 */
[----:B------:R-:W-:Y:S01]  /*36b0*/  HMMA.16816.F32 R28, R28, R38, R136 ;  /* 0x000000261c1c723c */ /* 0x000fe20000001888 */
[----:B------:R1:W1:Y:S02]  /*36c0*/  MUFU.TANH R90, R0 ;  /* 0x00000000005a7308 */ /* 0x0002640000002400 */
[----:B-1----:R-:W-:-:S06]  /*36d0*/  FMUL.FTZ R0, R84, c[0x0][0x320] ;  /* 0x0000c80054007a20 */ /* 0x002fcc0000410000 */
[----:B------:R1:W1:Y:S01]  /*36e0*/  MUFU.TANH R95, R0 ;  /* 0x00000000005f7308 */ /* 0x0002620000002400 */
[----:B------:R-:W-:Y:S08]  /*36f0*/  HMMA.16816.F32 R68, R12, R58, R68 ;  /* 0x0000003a0c44723c */ /* 0x000ff00000001844 */
[----:B------:R-:W-:Y:S01]  /*3700*/  HMMA.16816.F32 R56, R24, R52, R64 ;  /* 0x000000341838723c */ /* 0x000fe20000001840 */
[----:B-1----:R-:W-:-:S04]  /*3710*/  FMUL.FTZ R0, R85, c[0x0][0x320] ;  /* 0x0000c80055007a20 */ /* 0x002fc80000410000 */
[----:B------:R1:W1:Y:S03]  /*3720*/  MUFU.TANH R93, R0 ;  /* 0x00000000005d7308 */ /* 0x0002660000002400 */
[----:B------:R-:W-:Y:S08]  /*3730*/  HMMA.16816.F32 R64, R20, R52, R72 ;  /* 0x000000341440723c */ /* 0x000ff00000001848 */
[----:B------:R-:W-:Y:S01]  /*3740*/  HMMA.16816.F32 R24, R24, R54, R60 ;  /* 0x000000361818723c */ /* 0x000fe2000000183c */
[----:B-1----:R-:W-:-:S07]  /*3750*/  FMUL.FTZ R0, R86, c[0x0][0x320] ;  /* 0x0000c80056007a20 */ /* 0x002fce0000410000 */
[----:B------:R-:W-:Y:S01]  /*3760*/  HMMA.16816.F32 R52, R20, R54, R28 ;  /* 0x000000361434723c */ /* 0x000fe2000000181c */
[----:B------:R1:W1:Y:S02]  /*3770*/  MUFU.TANH R103, R0 ;  /* 0x0000000000677308 */ /* 0x0002640000002400 */
[----:B-1----:R-:W-:-:S06]  /*3780*/  FMUL.FTZ R0, R87, c[0x0][0x320] ;  /* 0x0000c80057007a20 */ /* 0x002fcc0000410000 */
        /* <DEDUP_REMOVED lines=8> */
[----:B------:R1:W1:Y:S02]  /*3810*/  MUFU.TANH R86, R0 ;  /* 0x0000000000567308 */ /* 0x0002640000002400 */
[----:B-1----:R-:W-:Y:S02]  /*3820*/  FMUL.FTZ R0, R79, c[0x0][0x320] ;  /* 0x0000c8004f007a20 */ /* 0x002fe40000410000 */
[----:B------:R-:W-:Y:S08]  /*3830*/  HMMA.16816.F32 R76, R8, R50, R44 ;  /* 0x00000032084c723c */ /* 0x000ff0000000182c */
[C---:B------:R-:W-:Y:S08]  /*3840*/  HMMA.16816.F32 R44, R16.reuse, R40, R56 ;  /* 0x00000028102c723c */ /* 0x040ff00000001838 */
[----:B------:R-:W-:Y:S01]  /*3850*/  HMMA.16816.F32 R16, R16, R42, R24 ;  /* 0x0000002a1010723c */ /* 0x000fe20000001818 */
[----:B------:R1:W1:Y:S07]  /*3860*/  MUFU.TANH R85, R0 ;  /* 0x0000000000557308 */ /* 0x00026e0000002400 */
[----:B------:R-:W-:Y:S08]  /*3870*/  HMMA.16816.F32 R68, R4, R50, R68 ;  /* 0x000000320444723c */ /* 0x000ff00000001844 */
[----:B------:R-:W-:Y:S01]  /*3880*/  HMMA.16816.F32 R44, R8, R32, R44 ;  /* 0x00000020082c723c */ /* 0x000fe2000000182c */
[----:B-1----:R-:W-:-:S07]  /*3890*/  FMUL.FTZ R0, R80, c[0x0][0x320] ;  /* 0x0000c80050007a20 */ /* 0x002fce0000410000 */
[----:B------:R-:W-:Y:S08]  /*38a0*/  HMMA.16816.F32 R20, R4, R32, R36 ;  /* 0x000000200414723c */ /* 0x000ff00000001824 */
[-C--:B------:R-:W-:Y:S08]  /*38b0*/  HMMA.16816.F32 R8, R8, R34.reuse, R16 ;  /* 0x000000220808723c */ /* 0x080ff00000001810 */
[----:B------:R-:W-:Y:S01]  /*38c0*/  HMMA.16816.F32 R4, R4, R34, R12 ;  /* 0x000000220404723c */ /* 0x000fe2000000180c */
[----:B------:R1:W1:Y:S01]  /*38d0*/  MUFU.TANH R87, R0 ;  /* 0x0000000000577308 */ /* 0x0002620000002400 */
[----:B------:R-:W-:-:S02]  /*38e0*/  FMUL.FTZ R77, R77, c[0x0][0x320] ;  /* 0x0000c8004d4d7a20 */ /* 0x000fc40000410000 */
[----:B------:R-:W-:Y:S02]  /*38f0*/  FMUL.FTZ R78, R78, c[0x0][0x320] ;  /* 0x0000c8004e4e7a20 */ /* 0x000fe40000410000 */
[----:B-1----:R-:W-:-:S04]  /*3900*/  FMUL.FTZ R0, R81, c[0x0][0x320] ;  /* 0x0000c80051007a20 */ /* 0x002fc80000410000 */
[----:B------:R1:W1:Y:S01]  /*3910*/  MUFU.TANH R80, R0 ;  /* 0x0000000000507308 */ /* 0x0002620000002400 */
[----:B------:R-:W-:Y:S02]  /*3920*/  FMUL.FTZ R79, R79, c[0x0][0x320] ;  /* 0x0000c8004f4f7a20 */ /* 0x000fe40000410000 */
[----:B------:R-:W-:Y:S02]  /*3930*/  FMUL.FTZ R68, R68, c[0x0][0x320] ;  /* 0x0000c80044447a20 */ /* 0x000fe40000410000 */
[----:B------:R-:W-:Y:S02]  /*3940*/  FMUL.FTZ R69, R69, c[0x0][0x320] ;  /* 0x0000c80045457a20 */ /* 0x000fe40000410000 */
[----:B------:R-:W-:Y:S02]  /*3950*/  FMUL.FTZ R70, R70, c[0x0][0x320] ;  /* 0x0000c80046467a20 */ /* 0x000fe40000410000 */
[----:B-1----:R-:W-:-:S04]  /*3960*/  FMUL.FTZ R0, R82, c[0x0][0x320] ;  /* 0x0000c80052007a20 */ /* 0x002fc80000410000 */
[----:B------:R1:W1:Y:S01]  /*3970*/  MUFU.TANH R72, R0 ;  /* 0x0000000000487308 */ /* 0x0002620000002400 */
[----:B------:R-:W-:Y:S02]  /*3980*/  FMUL.FTZ R71, R71, c[0x0][0x320] ;  /* 0x0000c80047477a20 */ /* 0x000fe40000410000 */
[----:B------:R-:W-:Y:S02]  /*3990*/  FMUL.FTZ R44, R44, c[0x0][0x320] ;  /* 0x0000c8002c2c7a20 */ /* 0x000fe40000410000 */
[----:B------:R-:W-:Y:S02]  /*39a0*/  FMUL.FTZ R45, R45, c[0x0][0x320] ;  /* 0x0000c8002d2d7a20 */ /* 0x000fe40000410000 */
[----:B------:R-:W-:Y:S02]  /*39b0*/  FMUL.FTZ R46, R46, c[0x0][0x320] ;  /* 0x0000c8002e2e7a20 */ /* 0x000fe40000410000 */
[----:B------:R-:W-:Y:S02]  /*39c0*/  FMUL.FTZ R47, R47, c[0x0][0x320] ;  /* 0x0000c8002f2f7a20 */ /* 0x000fe40000410000 */
[----:B------:R-:W-:-:S02]  /*39d0*/  FMUL.FTZ R20, R20, c[0x0][0x320] ;  /* 0x0000c80014147a20 */ /* 0x000fc40000410000 */
[----:B-1----:R-:W-:Y:S02]  /*39e0*/  FMUL.FTZ R0, R83, c[0x0][0x320] ;  /* 0x0000c80053007a20 */ /* 0x002fe40000410000 */
[----:B------:R-:W-:Y:S02]  /*39f0*/  FMUL.FTZ R21, R21, c[0x0][0x320] ;  /* 0x0000c80015157a20 */ /* 0x000fe40000410000 */
[----:B------:R1:W1:Y:S01]  /*3a00*/  MUFU.TANH R50, R0 ;  /* 0x0000000000327308 */ /* 0x0002620000002400 */
        /* <DEDUP_REMOVED lines=8> */
[----:B-1----:R-:W-:Y:S02]  /*3a90*/  FMUL.FTZ R0, R76, c[0x0][0x320] ;  /* 0x0000c8004c007a20 */ /* 0x002fe40000410000 */
[----:B------:R-:W-:-:S02]  /*3aa0*/  FMUL.FTZ R6, R6, c[0x0][0x320] ;  /* 0x0000c80006067a20 */ /* 0x000fc40000410000 */
[----:B------:R-:W-:Y:S01]  /*3ab0*/  FMUL.FTZ R7, R7, c[0x0][0x320] ;  /* 0x0000c80007077a20 */ /* 0x000fe20000410000 */
[----:B------:R1:W1:Y:S08]  /*3ac0*/  MUFU.TANH R36, R20 ;  /* 0x0000001400247308 */ /* 0x0002700000002400 */
[----:B------:R1:W1:Y:S08]  /*3ad0*/  MUFU.TANH R48, R0 ;  /* 0x0000000000307308 */ /* 0x0002700000002400 */
        /* <DEDUP_REMOVED lines=57> */
.L_x_1375:
[----:B--234-:R-:W-:Y:S05]  /*3e70*/  BSYNC B0 ;  /* 0x0000000000007941 */ /* 0x01cfea0003800000 */
.L_x_1374:
[----:B-1----:R-:W2:Y:S04]  /*3e80*/  LDL R0, [R1+0x5c] ;  /* 0x00005c0001007983 */ /* 0x002ea80000100800 */
[----:B------:R-:W2:Y:S04]  /*3e90*/  LDL R197, [R1+0x48] ;  /* 0x0000480001c57983 */ /* 0x000ea80000100800 */
[----:B------:R-:W3:Y:S01]  /*3ea0*/  LDL R5, [R1+0x58] ;  /* 0x0000580001057983 */ /* 0x000ee20000100800 */
[----:B------:R-:W-:-:S03]  /*3eb0*/  IMAD R4, R92, R150, 0x1 ;  /* 0x000000015c047424 */ /* 0x000fc600078e0296 */
[----:B------:R-:W-:Y:S04]  /*3ec0*/  LDSM.16.MT88.4 R40, [R229] ;  /* 0x00000000e528783b */ /* 0x000fe80000004200 */
[----:B------:R-:W-:Y:S04]  /*3ed0*/  LDSM.16.MT88.4 R60, [R229+0x2000] ;  /* 0x00200000e53c783b */ /* 0x000fe80000004200 */
[----:B------:R-:W-:Y:S04]  /*3ee0*/  LDSM.16.MT88.4 R56, [R232] ;  /* 0x00000000e838783b */ /* 0x000fe80000004200 */
[----:B------:R-:W0:Y:S01]  /*3ef0*/  LDGDEPBAR ;  /* 0x00000000000079af */ /* 0x000e220000000000 */
[----:B--2---:R-:W-:-:S04]  /*3f00*/  IMAD.IADD R3, R0, 0x1, R197 ;  /* 0x0000000100037824 */ /* 0x004fc800078e02c5 */
[----:B------:R-:W-:-:S05]  /*3f10*/  @P4 IMAD.HI.U32 R0, R3, c[0x0][0x2c8], RZ ;  /* 0x0000b20003004a27 */ /* 0x000fca00078e00ff */
[----:B------:R-:W-:-:S05]  /*3f20*/  @P4 SHF.R.U32.HI R3, RZ, c[0x0][0x2cc], R0 ;  /* 0x0000b300ff034a19 */ /* 0x000fca0000011600 */
[----:B------:R-:W1:Y:S01]  /*3f30*/  SHFL.IDX PT, R2, R3, RZ, 0x1c1f ;  /* 0x001c1fff03027589 */ /* 0x000e6200000e0000 */
[----:B---3--:R-:W-:-:S03]  /*3f40*/  IADD3 R4, -R5, c[0x0][0x1d0], R4 ;  /* 0x0000740005047a10 */ /* 0x008fc60007ffe104 */
[----:B------:R-:W2:Y:S01]  /*3f50*/  SHFL.IDX PT, R0, R3, 0x1, 0x1c1f ;  /* 0x003c1f0003007f89 */ /* 0x000ea200000e0000 */
[----:B------:R-:W-:Y:S01]  /*3f60*/  IADD3 R4, R4, -c[0x0][0x168], RZ ;  /* 0x80005a0004047a10 */ /* 0x000fe20007ffe0ff */
[----:B------:R-:W-:-:S04]  /*3f70*/  IMAD.IADD R5, R144, 0x1, -R5 ;  /* 0x0000000190057824 */ /* 0x000fc800078e0a05 */
[----:B-1----:R-:W-:-:S05]  /*3f80*/  IMAD.IADD R2, R4, 0x1, R2 ;  /* 0x0000000104027824 */ /* 0x002fca00078e0202 */
[----:B------:R-:W-:-:S04]  /*3f90*/  IMNMX R2, R5, R2, PT ;  /* 0x0000000205027217 */ /* 0x000fc80003800200 */
[C---:B------:R-:W-:Y:S02]  /*3fa0*/  ISETP.GT.AND P0, PT, R2.reuse, 0x1, PT ;  /* 0x000000010200780c */ /* 0x040fe40003f04270 */
[C---:B------:R-:W-:Y:S02]  /*3fb0*/  ISETP.GT.AND P2, PT, R2.reuse, 0x8, PT ;  /* 0x000000080200780c */ /* 0x040fe40003f44270 */
[C---:B------:R-:W-:Y:S02]  /*3fc0*/  ISETP.GT.AND P3, PT, R2.reuse, RZ, PT ;  /* 0x000000ff0200720c */ /* 0x040fe40003f64270 */
[----:B------:R-:W-:Y:S02]  /*3fd0*/  ISETP.GT.AND P1, PT, R2, 0x9, PT ;  /* 0x000000090200780c */ /* 0x000fe40003f24270 */
[----:B------:R-:W-:Y:S02]  /*3fe0*/  FSEL R8, R133, -INF , P0 ;  /* 0xff80000085087808 */ /* 0x000fe40000000000 */
[----:B------:R-:W-:Y:S01]  /*3ff0*/  FSEL R9, R116, -INF , P2 ;  /* 0xff80000074097808 */ /* 0x000fe20001000000 */
[----:B--2---:R-:W-:Y:S01]  /*4000*/  IMAD.IADD R0, R4, 0x1, R0 ;  /* 0x0000000104007824 */ /* 0x004fe200078e0200 */
[----:B------:R-:W-:-:S02]  /*4010*/  ISETP.GT.AND P0, PT, R2, 0x18, PT ;  /* 0x000000180200780c */ /* 0x000fc40003f04270 */
[C---:B------:R-:W-:Y:S02]  /*4020*/  ISETP.GT.AND P2, PT, R2.reuse, 0x19, PT ;  /* 0x000000190200780c */ /* 0x040fe40003f44270 */
[----:B------:R-:W-:Y:S02]  /*4030*/  FSEL R7, R135, -INF , P3 ;  /* 0xff80000087077808 */ /* 0x000fe40001800000 */
[----:B------:R-:W-:Y:S02]  /*4040*/  FSEL R15, R107, -INF , P1 ;  /* 0xff8000006b0f7808 */ /* 0x000fe40000800000 */
[----:B------:R-:W-:Y:S02]  /*4050*/  ISETP.GT.AND P1, PT, R2, 0x20, PT ;  /* 0x000000200200780c */ /* 0x000fe40003f24270 */
[----:B------:R-:W-:Y:S02]  /*4060*/  FSEL R21, R89, -INF , P0 ;  /* 0xff80000059157808 */ /* 0x000fe40000000000 */
[----:B------:R-:W-:-:S02]  /*4070*/  FSEL R22, R88, -INF , P2 ;  /* 0xff80000058167808 */ /* 0x000fc40001000000 */
[C---:B------:R-:W-:Y:S02]  /*4080*/  ISETP.GT.AND P0, PT, R2.reuse, 0x29, PT ;  /* 0x000000290200780c */ /* 0x040fe40003f04270 */
[----:B------:R-:W-:Y:S02]  /*4090*/  ISETP.GT.AND P2, PT, R2, 0x30, PT ;  /* 0x000000300200780c */ /* 0x000fe40003f44270 */
[----:B------:R-:W-:Y:S02]  /*40a0*/  IMNMX R0, R5, R0, PT ;  /* 0x0000000005007217 */ /* 0x000fe40003800200 */
[----:B------:R-:W-:Y:S02]  /*40b0*/  FMNMX.FTZ R137, R7, R8, !PT ;  /* 0x0000000807897209 */ /* 0x000fe40007810000 */
[----:B------:R-:W-:Y:S02]  /*40c0*/  FSEL R168, R84, -INF , P1 ;  /* 0xff80000054a87808 */ /* 0x000fe40000800000 */
[----:B------:R-:W-:-:S02]  /*40d0*/  ISETP.GT.AND P1, PT, R2, 0x31, PT ;  /* 0x000000310200780c */ /* 0x000fc40003f24270 */
[----:B------:R-:W-:Y:S02]  /*40e0*/  FSEL R167, R77, -INF , P0 ;  /* 0xff8000004da77808 */ /* 0x000fe40000000000 */
[----:B------:R-:W-:Y:S02]  /*40f0*/  FSEL R166, R44, -INF , P2 ;  /* 0xff8000002ca67808 */ /* 0x000fe40001000000 */
[C---:B------:R-:W-:Y:S02]  /*4100*/  ISETP.GT.AND P0, PT, R0.reuse, RZ, PT ;  /* 0x000000ff0000720c */ /* 0x040fe40003f04270 */
[----:B------:R-:W-:Y:S02]  /*4110*/  ISETP.GT.AND P2, PT, R0, 0x1, PT ;  /* 0x000000010000780c */ /* 0x000fe40003f44270 */
[----:B------:R-:W-:Y:S02]  /*4120*/  ISETP.GT.AND P5, PT, R2, 0x10, PT ;  /* 0x000000100200780c */ /* 0x000fe40003fa4270 */
[----:B------:R-:W-:-:S02]  /*4130*/  FMNMX.FTZ R137, R9, R137, !PT ;  /* 0x0000008909897209 */ /* 0x000fc40007810000 */
[----:B------:R-:W-:Y:S02]  /*4140*/  FSEL R164, R45, -INF , P1 ;  /* 0xff8000002da47808 */ /* 0x000fe40000800000 */
[----:B------:R-:W-:Y:S02]  /*4150*/  ISETP.GT.AND P1, PT, R0, 0x8, PT ;  /* 0x000000080000780c */ /* 0x000fe40003f24270 */
[----:B------:R-:W-:Y:S02]  /*4160*/  FSEL R24, R134, -INF , P0 ;  /* 0xff80000086187808 */ /* 0x000fe40000000000 */
[----:B------:R-:W-:Y:S02]  /*4170*/  FSEL R25, R132, -INF , P2 ;  /* 0xff80000084197808 */ /* 0x000fe40001000000 */
[----:B------:R-:W-:Y:S02]  /*4180*/  ISETP.GT.AND P3, PT, R2, 0x11, PT ;  /* 0x000000110200780c */ /* 0x000fe40003f64270 */
[----:B------:R-:W-:-:S02]  /*4190*/  FSEL R18, R104, -INF , P5 ;  /* 0xff80000068127808 */ /* 0x000fc40002800000 */
[----:B------:R-:W-:Y:S02]  /*41a0*/  FMNMX.FTZ R137, R15, R137, !PT ;  /* 0x000000890f897209 */ /* 0x000fe40007810000 */
[----:B------:R-:W-:Y:S02]  /*41b0*/  ISETP.GT.AND P0, PT, R0, 0x9, PT ;  /* 0x000000090000780c */ /* 0x000fe40003f04270 */
[----:B------:R-:W-:Y:S02]  /*41c0*/  FSEL R31, R113, -INF , P1 ;  /* 0xff800000711f7808 */ /* 0x000fe40000800000 */
[----:B------:R-:W-:Y:S02]  /*41d0*/  FMNMX.FTZ R136, R24, R25, !PT ;  /* 0x0000001918887209 */ /* 0x000fe40007810000 */
[----:B------:R-:W-:Y:S02]  /*41e0*/  FSEL R19, R94, -INF , P3 ;  /* 0xff8000005e137808 */ /* 0x000fe40001800000 */
        /* <DEDUP_REMOVED lines=12> */
[----:B------:R-:W-:-:S02]  /*42b0*/  ISETP.GT.AND P5, PT, R2, 0x21, PT ;  /* 0x000000210200780c */ /* 0x000fc40003fa4270 */
[----:B------:R-:W-:Y:S02]  /*42c0*/  FMNMX.FTZ R137, R22, R137, !PT ;  /* 0x0000008916897209 */ /* 0x000fe40007810000 */
[----:B------:R-:W-:Y:S02]  /*42d0*/  ISETP.GT.AND P2, PT, R0, 0x19, PT ;  /* 0x000000190000780c */ /* 0x000fe40003f44270 */
[----:B------:R-:W-:Y:S02]  /*42e0*/  FSEL R32, R91, -INF , P0 ;  /* 0xff8000005b207808 */ /* 0x000fe40000000000 */
[----:B------:R-:W-:Y:S02]  /*42f0*/  FMNMX.FTZ R136, R26, R136, !PT ;  /* 0x000000881a887209 */ /* 0x000fe40007810000 */
        /* <DEDUP_REMOVED lines=23> */
[----:B------:R-:W-:Y:S01]  /*4470*/  FMNMX.FTZ R136, R160, R136, !PT ;  /* 0x00000088a0887209 */ /* 0x000fe20007810000 */
[----:B------:R-:W-:Y:S01]  /*4480*/  LDSM.16.MT88.4 R76, [R233+0x2800] ;  /* 0x00280000e94c783b */ /* 0x000fe20000004200 */
        /* <DEDUP_REMOVED lines=8> */
[C---:B------:R-:W-:Y:S02]  /*4510*/  ISETP.GT.AND P1, PT, R0.reuse, 0x38, PT ;  /* 0x000000380000780c */ /* 0x040fe40003f24270 */
[----:B------:R-:W-:Y:S02]  /*4520*/  ISETP.GT.AND P0, PT, R0, 0x39, PT ;  /* 0x000000390000780c */ /* 0x000fe40003f04270 */
[----:B------:R-:W-:Y:S01]  /*4530*/  FSEL R154, R47, -INF , P2 ;  /* 0xff8000002f9a7808 */ /* 0x000fe20001000000 */
[----:B------:R-:W1:Y:S01]  /*4540*/  SHFL.IDX PT, R0, R3, 0x2, 0x1c1f ;  /* 0x005c1f0003007f89 */ /* 0x000e6200000e0000 */
[----:B------:R-:W-:Y:S02]  /*4550*/  FMNMX.FTZ R136, R157, R136, !PT ;  /* 0x000000889d887209 */ /* 0x000fe40007810000 */
[----:B------:R-:W-:Y:S01]  /*4560*/  FMNMX.FTZ R137, R148, R137, !PT ;  /* 0x0000008994897209 */ /* 0x000fe20007810000 */
[----:B------:R-:W2:Y:S01]  /*4570*/  SHFL.IDX PT, R2, R3, 0x3, 0x1c1f ;  /* 0x007c1f0003027f89 */ /* 0x000ea200000e0000 */
[----:B------:R-:W-:-:S02]  /*4580*/  FSEL R152, R13, -INF , P1 ;  /* 0xff8000000d987808 */ /* 0x000fc40000800000 */
[----:B------:R-:W-:Y:S01]  /*4590*/  FMNMX.FTZ R136, R154, R136, !PT ;  /* 0x000000889a887209 */ /* 0x000fe20007810000 */
[----:B------:R-:W3:Y:S01]  /*45a0*/  SHFL.BFLY PT, R3, R137, 0x2, 0x1f ;  /* 0x0c401f0089037f89 */ /* 0x000ee200000e0000 */
[----:B------:R-:W-:Y:S02]  /*45b0*/  FSEL R149, R12, -INF , P0 ;  /* 0xff8000000c957808 */ /* 0x000fe40000000000 */
[----:B------:R-:W-:Y:S01]  /*45c0*/  FMNMX.FTZ R136, R152, R136, !PT ;  /* 0x0000008898887209 */ /* 0x000fe20007810000 */
[----:B------:R-:W-:Y:S03]  /*45d0*/  LDSM.16.MT88.4 R44, [R233] ;  /* 0x00000000e92c783b */ /* 0x000fe60000004200 */
[----:B------:R-:W-:-:S05]  /*45e0*/  FMNMX.FTZ R136, R149, R136, !PT ;  /* 0x0000008895887209 */ /* 0x000fca0007810000 */
[----:B------:R-:W4:Y:S01]  /*45f0*/  SHFL.BFLY PT, R6, R136, 0x2, 0x1f ;  /* 0x0c401f0088067f89 */ /* 0x000f2200000e0000 */
[----:B-1----:R-:W-:-:S05]  /*4600*/  IMAD.IADD R0, R4, 0x1, R0 ;  /* 0x0000000104007824 */ /* 0x002fca00078e0200 */
[----:B------:R-:W-:Y:S01]  /*4610*/  IMNMX R0, R5, R0, PT ;  /* 0x0000000005007217 */ /* 0x000fe20003800200 */
[----:B--2---:R-:W-:Y:S01]  /*4620*/  IMAD.IADD R2, R4, 0x1, R2 ;  /* 0x0000000104027824 */ /* 0x004fe200078e0202 */
[----:B---3--:R-:W-:Y:S02]  /*4630*/  FMNMX.FTZ R137, R137, R3, !PT ;  /* 0x0000000389897209 */ /* 0x008fe40007810000 */
[----:B------:R-:W-:Y:S02]  /*4640*/  ISETP.GT.AND P1, PT, R0, RZ, PT ;  /* 0x000000ff0000720c */ /* 0x000fe40003f24270 */
[----:B------:R-:W-:Y:S01]  /*4650*/  IMNMX R2, R5, R2, PT ;  /* 0x0000000205027217 */ /* 0x000fe20003800200 */
[----:B------:R-:W1:Y:S01]  /*4660*/  SHFL.BFLY PT, R3, R137, 0x1, 0x1f ;  /* 0x0c201f0089037f89 */ /* 0x000e6200000e0000 */
[----:B------:R-:W-:Y:S02]  /*4670*/  FSEL R5, R146, -INF , P1 ;  /* 0xff80000092057808 */ /* 0x000fe40000800000 */
[----:B------:R-:W-:-:S02]  /*4680*/  ISETP.GT.AND P3, PT, R0, 0x1, PT ;  /* 0x000000010000780c */ /* 0x000fc40003f64270 */
[C---:B------:R-:W-:Y:S02]  /*4690*/  ISETP.GT.AND P0, PT, R0.reuse, 0x8, PT ;  /* 0x000000080000780c */ /* 0x040fe40003f04270 */
[C---:B------:R-:W-:Y:S02]  /*46a0*/  ISETP.GT.AND P5, PT, R0.reuse, 0x9, PT ;  /* 0x000000090000780c */ /* 0x040fe40003fa4270 */
[C---:B------:R-:W-:Y:S02]  /*46b0*/  ISETP.GT.AND P2, PT, R0.reuse, 0x10, PT ;  /* 0x000000100000780c */ /* 0x040fe40003f44270 */
[----:B------:R-:W-:Y:S02]  /*46c0*/  ISETP.GT.AND P1, PT, R0, 0x11, PT ;  /* 0x000000110000780c */ /* 0x000fe40003f24270 */
[----:B----4-:R-:W-:Y:S02]  /*46d0*/  FMNMX.FTZ R136, R136, R6, !PT ;  /* 0x0000000688887209 */ /* 0x010fe40007810000 */
[----:B------:R-:W-:-:S02]  /*46e0*/  FSEL R6, R145, -INF , P3 ;  /* 0xff80000091067808 */ /* 0x000fc40001800000 */
[----:B------:R-:W-:Y:S02]  /*46f0*/  FSEL R10, R117, -INF , P0 ;  /* 0xff800000750a7808 */ /* 0x000fe40000000000 */
[----:B------:R-:W-:Y:S02]  /*4700*/  FSEL R12, R115, -INF , P5 ;  /* 0xff800000730c7808 */ /* 0x000fe40002800000 */
[----:B------:R-:W-:Y:S02]  /*4710*/  FSEL R16, R106, -INF , P2 ;  /* 0xff8000006a107808 */ /* 0x000fe40001000000 */
[----:B------:R-:W-:Y:S02]  /*4720*/  FSEL R17, R105, -INF , P1 ;  /* 0xff80000069117808 */ /* 0x000fe40000800000 */
[C---:B------:R-:W-:Y:S02]  /*4730*/  ISETP.GT.AND P3, PT, R0.reuse, 0x18, PT ;  /* 0x000000180000780c */ /* 0x040fe40003f64270 */
[----:B------:R-:W-:-:S02]  /*4740*/  ISETP.GT.AND P0, PT, R0, 0x19, PT ;  /* 0x000000190000780c */ /* 0x000fc40003f04270 */
[C---:B------:R-:W-:Y:S02]  /*4750*/  ISETP.GT.AND P5, PT, R0.reuse, 0x20, PT ;  /* 0x000000200000780c */ /* 0x040fe40003fa4270 */
[C---:B------:R-:W-:Y:S02]  /*4760*/  ISETP.GT.AND P2, PT, R0.reuse, 0x21, PT ;  /* 0x000000210000780c */ /* 0x040fe40003f44270 */
[----:B------:R-:W-:Y:S02]  /*4770*/  ISETP.GT.AND P1, PT, R0, 0x28, PT ;  /* 0x000000280000780c */ /* 0x000fe40003f24270 */
[----:B------:R-:W-:Y:S02]  /*4780*/  FSEL R23, R95, -INF , P3 ;  /* 0xff8000005f177808 */ /* 0x000fe40001800000 */
[----:B------:R-:W-:Y:S02]  /*4790*/  FSEL R29, R93, -INF , P0 ;  /* 0xff8000005d1d7808 */ /* 0x000fe40000000000 */
[----:B------:R-:W-:-:S02]  /*47a0*/  FSEL R145, R87, -INF , P5 ;  /* 0xff80000057917808 */ /* 0x000fc40002800000 */
[----:B------:R-:W-:Y:S02]  /*47b0*/  FSEL R144, R80, -INF , P2 ;  /* 0xff80000050907808 */ /* 0x000fe40001000000 */
[----:B-1----:R-:W-:Y:S01]  /*47c0*/  FMNMX.FTZ R137, R137, R3, !PT ;  /* 0x0000000389897209 */ /* 0x002fe20007810000 */
[----:B------:R-:W1:Y:S01]  /*47d0*/  SHFL.BFLY PT, R4, R136, 0x1, 0x1f ;  /* 0x0c201f0088047f89 */ /* 0x000e6200000e0000 */
[----:B------:R-:W-:Y:S02]  /*47e0*/  FSEL R143, R68, -INF , P1 ;  /* 0xff800000448f7808 */ /* 0x000fe40000800000 */
[C---:B------:R-:W-:Y:S01]  /*47f0*/  ISETP.GT.AND P3, PT, R0.reuse, 0x29, PT ;  /* 0x000000290000780c */ /* 0x040fe20003f64270 */
[----:B------:R-:W-:Y:S01]  /*4800*/  LDSM.16.MT88.4 R80, [R233+0x2000] ;  /* 0x00200000e950783b */ /* 0x000fe20000004200 */
[C---:B------:R-:W-:Y:S02]  /*4810*/  ISETP.GT.AND P0, PT, R0.reuse, 0x30, PT ;  /* 0x000000300000780c */ /* 0x040fe40003f04270 */
[C---:B------:R-:W-:Y:S01]  /*4820*/  ISETP.GT.AND P5, PT, R0.reuse, 0x31, PT ;  /* 0x000000310000780c */ /* 0x040fe20003fa4270 */
[----:B------:R-:W-:Y:S01]  /*4830*/  LDSM.16.MT88.4 R84, [R230+0x2000] ;  /* 0x00200000e654783b */ /* 0x000fe20000004200 */
[----:B------:R-:W-:-:S02]  /*4840*/  ISETP.GT.AND P2, PT, R0, 0x38, PT ;  /* 0x000000380000780c */ /* 0x000fc40003f44270 */
[----:B------:R-:W-:Y:S02]  /*4850*/  ISETP.GT.AND P1, PT, R0, 0x39, PT ;  /* 0x000000390000780c */ /* 0x000fe40003f24270 */
[----:B------:R-:W-:-:S04]  /*4860*/  FMNMX.FTZ R0, R5, R6, !PT ;  /* 0x0000000605007209 */ /* 0x000fc80007810000 */
[----:B------:R-:W-:Y:S02]  /*4870*/  FMNMX.FTZ R0, R10, R0, !PT ;  /* 0x000000000a007209 */ /* 0x000fe40007810000 */
[----:B------:R-:W-:Y:S02]  /*4880*/  FSEL R142, R69, -INF , P3 ;  /* 0xff800000458e7808 */ /* 0x000fe40001800000 */
[----:B------:R-:W-:Y:S02]  /*4890*/  FMNMX.FTZ R0, R12, R0, !PT ;  /* 0x000000000c007209 */ /* 0x000fe40007810000 */
[----:B------:R-:W-:Y:S02]  /*48a0*/  ISETP.GT.AND P3, PT, R2, RZ, PT ;  /* 0x000000ff0200720c */ /* 0x000fe40003f64270 */
[----:B------:R-:W-:Y:S02]  /*48b0*/  FMNMX.FTZ R0, R16, R0, !PT ;  /* 0x0000000010007209 */ /* 0x000fe40007810000 */
[----:B------:R-:W-:Y:S01]  /*48c0*/  FSEL R138, R20, -INF , P1 ;  /* 0xff800000148a7808 */ /* 0x000fe20000800000 */
[----:B------:R-:W-:Y:S01]  /*48d0*/  FMUL.FTZ R20, R137, c[0x0][0x2d0] ;  /* 0x0000b40089147a20 */ /* 0x000fe20000410000 */
[----:B------:R-:W-:-:S02]  /*48e0*/  FSEL R14, R151, -INF , P3 ;  /* 0xff800000970e7808 */ /* 0x000fc40001800000 */
[----:B------:R-:W-:Y:S02]  /*48f0*/  FMNMX.FTZ R0, R17, R0, !PT ;  /* 0x0000000011007209 */ /* 0x000fe40007810000 */
[----:B------:R-:W-:Y:S02]  /*4900*/  FSETP.NEU.FTZ.AND P3, PT, R137, -INF , PT ;  /* 0xff8000008900780b */ /* 0x000fe40003f7d000 */
[----:B------:R-:W-:Y:S02]  /*4910*/  FMNMX.FTZ R0, R23, R0, !PT ;  /* 0x0000000017007209 */ /* 0x000fe40007810000 */
[----:B------:R-:W-:Y:S02]  /*4920*/  FSEL R20, R20, RZ, P3 ;  /* 0x000000ff14147208 */ /* 0x000fe40001800000 */
[----:B------:R-:W-:Y:S02]  /*4930*/  FSEL R141, R36, -INF , P0 ;  /* 0xff800000248d7808 */ /* 0x000fe40000000000 */
[----:B------:R-:W-:-:S02]  /*4940*/  ISETP.GT.AND P0, PT, R2, 0x1, PT ;  /* 0x000000010200780c */ /* 0x000fc40003f04270 */
[----:B------:R-:W-:Y:S01]  /*4950*/  FMNMX.FTZ R135, R29, R0, !PT ;  /* 0x000000001d877209 */ /* 0x000fe20007810000 */
[----:B------:R-:W-:Y:S01]  /*4960*/  FFMA.FTZ R0, R7, c[0x0][0x2d0], -R20 ;  /* 0x0000b40007007a23 */ /* 0x000fe20000010814 */
[----:B------:R-:W-:Y:S02]  /*4970*/  FSEL R140, R30, -INF , P5 ;  /* 0xff8000001e8c7808 */ /* 0x000fe40002800000 */
[----:B------:R-:W-:Y:S02]  /*4980*/  ISETP.GT.AND P5, PT, R2, 0x8, PT ;  /* 0x000000080200780c */ /* 0x000fe40003fa4270 */
[----:B------:R-:W-:Y:S01]  /*4990*/  FSEL R13, R147, -INF , P0 ;  /* 0xff800000930d7808 */ /* 0x000fe20000000000 */
[----:B------:R2:W-:Y:S01]  /*49a0*/  MUFU.EX2 R175, R0 ;  /* 0x0000000000af7308 */ /* 0x0005e20000000800 */
[----:B------:R-:W-:Y:S02]  /*49b0*/  FMNMX.FTZ R135, R145, R135, !PT ;  /* 0x0000008791877209 */ /* 0x000fe40007810000 */
[----:B------:R-:W-:-:S02]  /*49c0*/  FSEL R139, R28, -INF , P2 ;  /* 0xff8000001c8b7808 */ /* 0x000fc40001000000 */
[----:B------:R-:W-:Y:S02]  /*49d0*/  ISETP.GT.AND P2, PT, R2, 0x9, PT ;  /* 0x000000090200780c */ /* 0x000fe40003f44270 */
[----:B------:R-:W-:Y:S02]  /*49e0*/  FSEL R11, R119, -INF , P5 ;  /* 0xff800000770b7808 */ /* 0x000fe40002800000 */
[----:B------:R-:W-:Y:S02]  /*49f0*/  FMNMX.FTZ R135, R144, R135, !PT ;  /* 0x0000008790877209 */ /* 0x000fe40007810000 */
[----:B------:R-:W-:Y:S02]  /*4a00*/  ISETP.GT.AND P1, PT, R2, 0x10, PT ;  /* 0x000000100200780c */ /* 0x000fe40003f24270 */
[----:B--2---:R-:W-:Y:S02]  /*4a10*/  FMNMX.FTZ R0, R14, R13, !PT ;  /* 0x0000000d0e007209 */ /* 0x004fe40007810000 */
[----:B------:R-:W-:-:S02]  /*4a20*/  FSEL R7, R118, -INF , P2 ;  /* 0xff80000076077808 */ /* 0x000fc40001000000 */
[----:B------:R-:W-:Y:S01]  /*4a30*/  FMNMX.FTZ R0, R11, R0, !PT ;  /* 0x000000000b007209 */ /* 0x000fe20007810000 */
[----:B------:R-:W-:Y:S01]  /*4a40*/  FFMA.FTZ R3, R8, c[0x0][0x2d0], -R20 ;  /* 0x0000b40008037a23 */ /* 0x000fe20000010814 */
[----:B------:R-:W-:Y:S01]  /*4a50*/  FMNMX.FTZ R135, R143, R135, !PT ;  /* 0x000000878f877209 */ /* 0x000fe20007810000 */
[----:B------:R-:W-:Y:S01]  /*4a60*/  LDSM.16.MT88.4 R116, [R232+0x2000] ;  /* 0x00200000e874783b */ /* 0x000fe20000004200 */
[----:B------:R-:W-:Y:S02]  /*4a70*/  ISETP.GT.AND P0, PT, R2, 0x11, PT ;  /* 0x000000110200780c */ /* 0x000fe40003f04270 */
[----:B------:R-:W-:Y:S02]  /*4a80*/  FSEL R28, R114, -INF , P1 ;  /* 0xff800000721c7808 */ /* 0x000fe40000800000 */
[----:B------:R-:W-:Y:S02]  /*4a90*/  FMNMX.FTZ R0, R7, R0, !PT ;  /* 0x0000000007007209 */ /* 0x000fe40007810000 */
[----:B------:R-:W-:Y:S01]  /*4aa0*/  FMNMX.FTZ R135, R142, R135, !PT ;  /* 0x000000878e877209 */ /* 0x000fe20007810000 */
[----:B------:R2:W-:Y:S01]  /*4ab0*/  MUFU.EX2 R174, R3 ;  /* 0x0000000300ae7308 */ /* 0x0005e20000000800 */
[----:B------:R-:W-:-:S02]  /*4ac0*/  ISETP.GT.AND P5, PT, R2, 0x18, PT ;  /* 0x000000180200780c */ /* 0x000fc40003fa4270 */
[----:B------:R-:W-:Y:S02]  /*4ad0*/  FSEL R30, R108, -INF , P0 ;  /* 0xff8000006c1e7808 */ /* 0x000fe40000000000 */
[----:B------:R-:W-:Y:S02]  /*4ae0*/  FMNMX.FTZ R0, R28, R0, !PT ;  /* 0x000000001c007209 */ /* 0x000fe40007810000 */
[----:B------:R-:W-:Y:S02]  /*4af0*/  FMNMX.FTZ R135, R141, R135, !PT ;  /* 0x000000878d877209 */ /* 0x000fe40007810000 */
[----:B------:R-:W-:Y:S02]  /*4b00*/  ISETP.GT.AND P3, PT, R2, 0x19, PT ;  /* 0x000000190200780c */ /* 0x000fe40003f64270 */
[----:B------:R-:W-:Y:S01]  /*4b10*/  FMNMX.FTZ R0, R30, R0, !PT ;  /* 0x000000001e007209 */ /* 0x000fe20007810000 */
[----:B--2---:R-:W-:Y:S01]  /*4b20*/  FFMA.FTZ R3, R9, c[0x0][0x2d0], -R20 ;  /* 0x0000b40009037a23 */ /* 0x004fe20000010814 */
[----:B------:R-:W-:-:S02]  /*4b30*/  FSEL R9, R103, -INF , P5 ;  /* 0xff80000067097808 */ /* 0x000fc40002800000 */
[----:B------:R-:W-:Y:S01]  /*4b40*/  FMNMX.FTZ R135, R140, R135, !PT ;  /* 0x000000878c877209 */ /* 0x000fe20007810000 */
[----:B------:R2:W-:Y:S01]  /*4b50*/  MUFU.EX2 R177, R3 ;  /* 0x0000000300b17308 */ /* 0x0005e20000000800 */
[----:B------:R-:W-:Y:S02]  /*4b60*/  ISETP.GT.AND P2, PT, R2, 0x20, PT ;  /* 0x000000200200780c */ /* 0x000fe40003f44270 */
[----:B------:R-:W-:Y:S02]  /*4b70*/  FSEL R8, R102, -INF , P3 ;  /* 0xff80000066087808 */ /* 0x000fe40001800000 */
[----:B------:R-:W-:Y:S02]  /*4b80*/  FMNMX.FTZ R0, R9, R0, !PT ;  /* 0x0000000009007209 */ /* 0x000fe40007810000 */
[----:B------:R-:W-:Y:S02]  /*4b90*/  FMNMX.FTZ R135, R139, R135, !PT ;  /* 0x000000878b877209 */ /* 0x000fe40007810000 */
[----:B------:R-:W-:-:S02]  /*4ba0*/  ISETP.GT.AND P1, PT, R2, 0x21, PT ;  /* 0x000000210200780c */ /* 0x000fc40003f24270 */
[----:B------:R-:W-:Y:S01]  /*4bb0*/  FSEL R133, R72, -INF , P2 ;  /* 0xff80000048857808 */ /* 0x000fe20001000000 */
[----:B--2---:R-:W-:Y:S01]  /*4bc0*/  FFMA.FTZ R3, R15, c[0x0][0x2d0], -R20 ;  /* 0x0000b4000f037a23 */ /* 0x004fe20000010814 */
[----:B------:R-:W-:-:S03]  /*4bd0*/  FMNMX.FTZ R135, R138, R135, !PT ;  /* 0x000000878a877209 */ /* 0x000fc60007810000 */
[----:B------:R2:W-:Y:S01]  /*4be0*/  MUFU.EX2 R176, R3 ;  /* 0x0000000300b07308 */ /* 0x0005e20000000800 */
[----:B------:R-:W-:Y:S02]  /*4bf0*/  ISETP.GT.AND P0, PT, R2, 0x28, PT ;  /* 0x000000280200780c */ /* 0x000fe40003f04270 */
[----:B------:R-:W-:Y:S02]  /*4c00*/  FSEL R132, R50, -INF , P1 ;  /* 0xff80000032847808 */ /* 0x000fe40000800000 */
[----:B-1----:R-:W-:Y:S02]  /*4c10*/  FMNMX.FTZ R136, R136, R4, !PT ;  /* 0x0000000488887209 */ /* 0x002fe40007810000 */
[----:B------:R-:W1:Y:S01]  /*4c20*/  SHFL.BFLY PT, R4, R135, 0x2, 0x1f ;  /* 0x0c401f0087047f89 */ /* 0x000e6200000e0000 */
[----:B------:R-:W-:Y:S02]  /*4c30*/  ISETP.GT.AND P2, PT, R2, 0x29, PT ;  /* 0x000000290200780c */ /* 0x000fe40003f44270 */
[----:B--2---:R-:W-:Y:S01]  /*4c40*/  FMNMX.FTZ R3, R8, R0, !PT ;  /* 0x0000000008037209 */ /* 0x004fe20007810000 */
[----:B------:R-:W-:-:S03]  /*4c50*/  FFMA.FTZ R0, R18, c[0x0][0x2d0], -R20 ;  /* 0x0000b40012007a23 */ /* 0x000fc60000010814 */
[----:B------:R-:W-:Y:S01]  /*4c60*/  FMNMX.FTZ R3, R133, R3, !PT ;  /* 0x0000000385037209 */ /* 0x000fe20007810000 */
[----:B------:R2:W-:Y:S01]  /*4c70*/  MUFU.EX2 R250, R0 ;  /* 0x0000000000fa7308 */ /* 0x0005e20000000800 */
[----:B------:R-:W-:Y:S02]  /*4c80*/  FSEL R131, R70, -INF , P0 ;  /* 0xff80000046837808 */ /* 0x000fe40000000000 */
[----:B------:R-:W-:Y:S02]  /*4c90*/  FMNMX.FTZ R3, R132, R3, !PT ;  /* 0x0000000384037209 */ /* 0x000fe40007810000 */
[C---:B------:R-:W-:Y:S02]  /*4ca0*/  ISETP.GT.AND P1, PT, R2.reuse, 0x30, PT ;  /* 0x000000300200780c */ /* 0x040fe40003f24270 */
[----:B------:R-:W-:Y:S01]  /*4cb0*/  FSEL R130, R71, -INF , P2 ;  /* 0xff80000047827808 */ /* 0x000fe20001000000 */
[----:B--2---:R-:W-:Y:S01]  /*4cc0*/  FFMA.FTZ R0, R19, c[0x0][0x2d0], -R20 ;  /* 0x0000b40013007a23 */ /* 0x004fe20000010814 */
[----:B------:R-:W-:Y:S01]  /*4cd0*/  ISETP.GT.AND P0, PT, R2, 0x31, PT ;  /* 0x000000310200780c */ /* 0x000fe20003f04270 */
[----:B------:R-:W-:Y:S02]  /*4ce0*/  LDSM.16.MT88.4 R68, [R233+0x800] ;  /* 0x00080000e944783b */ /* 0x000fe40000004200 */
[----:B------:R2:W-:Y:S01]  /*4cf0*/  MUFU.EX2 R249, R0 ;  /* 0x0000000000f97308 */ /* 0x0005e20000000800 */
[----:B------:R-:W-:-:S02]  /*4d00*/  FSEL R129, R129, -INF , P1 ;  /* 0xff80000081817808 */ /* 0x000fc40000800000 */
[----:B------:R-:W-:Y:S02]  /*4d10*/  ISETP.GT.AND P2, PT, R2, 0x38, PT ;  /* 0x000000380200780c */ /* 0x000fe40003f44270 */
[----:B------:R-:W-:Y:S02]  /*4d20*/  FSEL R128, R128, -INF , P0 ;  /* 0xff80000080807808 */ /* 0x000fe40000000000 */
[----:B--2---:R-:W-:-:S04]  /*4d30*/  FMNMX.FTZ R0, R131, R3, !PT ;  /* 0x0000000383007209 */ /* 0x004fc80007810000 */
[----:B------:R-:W-:Y:S01]  /*4d40*/  FMNMX.FTZ R0, R130, R0, !PT ;  /* 0x0000000082007209 */ /* 0x000fe20007810000 */
[--C-:B------:R-:W-:Y:S01]  /*4d50*/  FFMA.FTZ R3, R21, c[0x0][0x2d0], -R20.reuse ;  /* 0x0000b40015037a23 */ /* 0x100fe20000010814 */
[----:B------:R-:W-:Y:S02]  /*4d60*/  ISETP.GT.AND P1, PT, R2, 0x39, PT ;  /* 0x000000390200780c */ /* 0x000fe40003f24270 */
[----:B------:R-:W-:Y:S01]  /*4d70*/  FMNMX.FTZ R0, R129, R0, !PT ;  /* 0x0000000081007209 */ /* 0x000fe20007810000 */
[----:B------:R-:W-:Y:S01]  /*4d80*/  FFMA.FTZ R2, R22, c[0x0][0x2d0], -R20 ;  /* 0x0000b40016027a23 */ /* 0x000fe20000010814 */
[----:B------:R2:W-:Y:S01]  /*4d90*/  MUFU.EX2 R251, R3 ;  /* 0x0000000300fb7308 */ /* 0x0005e20000000800 */
[----:B------:R-:W-:Y:S02]  /*4da0*/  FSEL R22, R35, -INF , P2 ;  /* 0xff80000023167808 */ /* 0x000fe40001000000 */
[----:B------:R-:W-:Y:S02]  /*4db0*/  FMNMX.FTZ R0, R128, R0, !PT ;  /* 0x0000000080007209 */ /* 0x000fe40007810000 */
[----:B------:R-:W-:-:S02]  /*4dc0*/  FSETP.NEU.FTZ.AND P0, PT, R136, -INF , PT ;  /* 0xff8000008800780b */ /* 0x000fc40003f1d000 */
[----:B------:R-:W-:Y:S02]  /*4dd0*/  FSEL R21, R37, -INF , P1 ;  /* 0xff80000025157808 */ /* 0x000fe40000800000 */
[----:B------:R-:W-:Y:S02]  /*4de0*/  FMNMX.FTZ R134, R22, R0, !PT ;  /* 0x0000000016867209 */ /* 0x000fe40007810000 */
[----:B-1----:R-:W-:Y:S01]  /*4df0*/  FMNMX.FTZ R135, R135, R4, !PT ;  /* 0x0000000487877209 */ /* 0x002fe20007810000 */
[----:B------:R1:W-:Y:S01]  /*4e00*/  MUFU.EX2 R252, R2 ;  /* 0x0000000200fc7308 */ /* 0x0003e20000000800 */
[----:B--2---:R-:W-:Y:S01]  /*4e10*/  FMUL.FTZ R3, R136, c[0x0][0x2d0] ;  /* 0x0000b40088037a20 */ /* 0x004fe20000410000 */
[----:B------:R-:W-:Y:S01]  /*4e20*/  FMNMX.FTZ R134, R21, R134, !PT ;  /* 0x0000008615867209 */ /* 0x000fe20007810000 */
[----:B------:R-:W-:Y:S03]  /*4e30*/  LDSM.16.MT88.4 R36, [R229+0x800] ;  /* 0x00080000e524783b */ /* 0x000fe60000004200 */
[----:B------:R-:W-:Y:S01]  /*4e40*/  FSEL R3, R3, RZ, P0 ;  /* 0x000000ff03037208 */ /* 0x000fe20000000000 */
[----:B------:R-:W-:Y:S04]  /*4e50*/  SHFL.BFLY PT, R4, R134, 0x2, 0x1f ;  /* 0x0c401f0086047f89 */ /* 0x000fe800000e0000 */
[--C-:B------:R-:W-:Y:S01]  /*4e60*/  FFMA.FTZ R0, R24, c[0x0][0x2d0], -R3.reuse ;  /* 0x0000b40018007a23 */ /* 0x100fe20000010803 */
[----:B-1----:R-:W1:Y:S03]  /*4e70*/  SHFL.BFLY PT, R2, R135, 0x1, 0x1f ;  /* 0x0c201f0087027f89 */ /* 0x002e6600000e0000 */
[----:B------:R2:W-:Y:S02]  /*4e80*/  MUFU.EX2 R171, R0 ;  /* 0x0000000000ab7308 */ /* 0x0005e40000000800 */
[----:B--2---:R-:W-:-:S06]  /*4e90*/  FFMA.FTZ R0, R25, c[0x0][0x2d0], -R3 ;  /* 0x0000b40019007a23 */ /* 0x004fcc0000010803 */
[----:B------:R2:W-:Y:S02]  /*4ea0*/  MUFU.EX2 R165, R0 ;  /* 0x0000000000a57308 */ /* 0x0005e40000000800 */
[----:B--2---:R-:W-:-:S06]  /*4eb0*/  FFMA.FTZ R0, R31, c[0x0][0x2d0], -R3 ;  /* 0x0000b4001f007a23 */ /* 0x004fcc0000010803 */
[----:B------:R2:W-:Y:S01]  /*4ec0*/  MUFU.EX2 R172, R0 ;  /* 0x0000000000ac7308 */ /* 0x0005e20000000800 */
[----:B-1----:R-:W-:Y:S02]  /*4ed0*/  FMNMX.FTZ R135, R135, R2, !PT ;  /* 0x0000000287877209 */ /* 0x002fe40007810000 */
[----:B------:R-:W-:Y:S01]  /*4ee0*/  FMNMX.FTZ R134, R134, R4, !PT ;  /* 0x0000000486867209 */ /* 0x000fe20007810000 */
[----:B--2---:R-:W-:-:S04]  /*4ef0*/  FFMA.FTZ R0, R33, c[0x0][0x2d0], -R3 ;  /* 0x0000b40021007a23 */ /* 0x004fc80000010803 */
[----:B------:R1:W-:Y:S01]  /*4f00*/  MUFU.EX2 R173, R0 ;  /* 0x0000000000ad7308 */ /* 0x0003e20000000800 */
[C---:B------:R-:W-:Y:S01]  /*4f10*/  FMUL.FTZ R2, R135.reuse, c[0x0][0x2d0] ;  /* 0x0000b40087027a20 */ /* 0x040fe20000410000 */
[----:B------:R-:W-:Y:S01]  /*4f20*/  FSETP.NEU.FTZ.AND P0, PT, R135, -INF , PT ;  /* 0xff8000008700780b */ /* 0x000fe20003f1d000 */
[----:B------:R-:W2:Y:S01]  /*4f30*/  SHFL.BFLY PT, R4, R134, 0x1, 0x1f ;  /* 0x0c201f0086047f89 */ /* 0x000ea200000e0000 */
[----:B-1----:R-:W-:-:S04]  /*4f40*/  FFMA.FTZ R0, R27, c[0x0][0x2d0], -R3 ;  /* 0x0000b4001b007a23 */ /* 0x002fc80000010803 */
[----:B------:R1:W-:Y:S01]  /*4f50*/  MUFU.EX2 R224, R0 ;  /* 0x0000000000e07308 */ /* 0x0003e20000000800 */
[----:B------:R-:W-:Y:S01]  /*4f60*/  FSEL R2, R2, RZ, P0 ;  /* 0x000000ff02027208 */ /* 0x000fe20000000000 */
[--C-:B-1----:R-:W-:Y:S01]  /*4f70*/  FFMA.FTZ R0, R26, c[0x0][0x2d0], -R3.reuse ;  /* 0x0000b4001a007a23 */ /* 0x102fe20000010803 */
[----:B--2---:R-:W-:Y:S01]  /*4f80*/  FMNMX.FTZ R134, R134, R4, !PT ;  /* 0x0000000486867209 */ /* 0x004fe20007810000 */
[----:B------:R-:W1:Y:S04]  /*4f90*/  LDSM.16.MT88.4 R24, [R230] ;  /* 0x00000000e618783b */ /* 0x000e680000004200 */
[----:B------:R2:W-:Y:S02]  /*4fa0*/  MUFU.EX2 R225, R0 ;  /* 0x0000000000e17308 */ /* 0x0005e40000000800 */
[----:B--2---:R-:W-:-:S06]  /*4fb0*/  FFMA.FTZ R0, R32, c[0x0][0x2d0], -R3 ;  /* 0x0000b40020007a23 */ /* 0x004fcc0000010803 */
[----:B------:R2:W-:Y:S02]  /*4fc0*/  MUFU.EX2 R226, R0 ;  /* 0x0000000000e27308 */ /* 0x0005e40000000800 */
[----:B--2---:R-:W-:Y:S01]  /*4fd0*/  FFMA.FTZ R0, R34, c[0x0][0x2d0], -R3 ;  /* 0x0000b40022007a23 */ /* 0x004fe20000010803 */
[----:B------:R-:W-:Y:S01]  /*4fe0*/  FSETP.NEU.FTZ.AND P0, PT, R134, -INF , PT ;  /* 0xff8000008600780b */ /* 0x000fe20003f1d000 */
[--C-:B------:R-:W-:Y:S01]  /*4ff0*/  FFMA.FTZ R4, R16, c[0x0][0x2d0], -R2.reuse ;  /* 0x0000b40010047a23 */ /* 0x100fe20000010802 */
[----:B------:R-:W2:Y:S03]  /*5000*/  LDSM.16.MT88.4 R32, [R230+0x800] ;  /* 0x00080000e620783b */ /* 0x000ea60000004200 */
[----:B------:R3:W-:Y:S02]  /*5010*/  MUFU.EX2 R227, R0 ;  /* 0x0000000000e37308 */ /* 0x0007e40000000800 */
[----:B---3--:R-:W-:-:S06]  /*5020*/  FFMA.FTZ R0, R5, c[0x0][0x2d0], -R2 ;  /* 0x0000b40005007a23 */ /* 0x008fcc0000010802 */
[----:B------:R3:W-:Y:S02]  /*5030*/  MUFU.EX2 R156, R0 ;  /* 0x00000000009c7308 */ /* 0x0007e40000000800 */
[----:B---3--:R-:W-:-:S06]  /*5040*/  FFMA.FTZ R0, R6, c[0x0][0x2d0], -R2 ;  /* 0x0000b40006007a23 */ /* 0x008fcc0000010802 */
[----:B------:R3:W4:Y:S02]  /*5050*/  MUFU.EX2 R155, R0 ;  /* 0x00000000009b7308 */ /* 0x0007240000000800 */
[----:B---3--:R-:W-:-:S06]  /*5060*/  FFMA.FTZ R0, R10, c[0x0][0x2d0], -R2 ;  /* 0x0000b4000a007a23 */ /* 0x008fcc0000010802 */
[----:B------:R3:W-:Y:S02]  /*5070*/  MUFU.EX2 R158, R0 ;  /* 0x00000000009e7308 */ /* 0x0007e40000000800 */
[----:B---3--:R-:W-:-:S06]  /*5080*/  FFMA.FTZ R0, R12, c[0x0][0x2d0], -R2 ;  /* 0x0000b4000c007a23 */ /* 0x008fcc0000010802 */
[----:B------:R3:W5:Y:S08]  /*5090*/  MUFU.EX2 R161, R0 ;  /* 0x0000000000a17308 */ /* 0x0007700000000800 */
[----:B------:R1:W-:Y:S01]  /*50a0*/  MUFU.EX2 R187, R4 ;  /* 0x0000000400bb7308 */ /* 0x0003e20000000800 */
[----:B---3--:R-:W-:-:S05]  /*50b0*/  FMUL.FTZ R0, R134, c[0x0][0x2d0] ;  /* 0x0000b40086007a20 */ /* 0x008fca0000410000 */
[----:B------:R-:W-:Y:S01]  /*50c0*/  FSEL R0, R0, RZ, P0 ;  /* 0x000000ff00007208 */ /* 0x000fe20000000000 */
[----:B-1----:R-:W-:-:S04]  /*50d0*/  FFMA.FTZ R4, R17, c[0x0][0x2d0], -R2 ;  /* 0x0000b40011047a23 */ /* 0x002fc80000010802 */
[----:B------:R1:W-:Y:S02]  /*50e0*/  MUFU.EX2 R190, R4 ;  /* 0x0000000400be7308 */ /* 0x0003e40000000800 */
[----:B-1----:R-:W-:-:S06]  /*50f0*/  FFMA.FTZ R4, R14, c[0x0][0x2d0], -R0 ;  /* 0x0000b4000e047a23 */ /* 0x002fcc0000010800 */
[----:B------:R1:W-:Y:S02]  /*5100*/  MUFU.EX2 R147, R4 ;  /* 0x0000000400937308 */ /* 0x0003e40000000800 */
[----:B-1----:R-:W-:-:S06]  /*5110*/  FFMA.FTZ R4, R13, c[0x0][0x2d0], -R0 ;  /* 0x0000b4000d047a23 */ /* 0x002fcc0000010800 */
[----:B------:R1:W3:Y:S02]  /*5120*/  MUFU.EX2 R146, R4 ;  /* 0x0000000400927308 */ /* 0x0002e40000000800 */
[----:B-1----:R-:W-:-:S06]  /*5130*/  FFMA.FTZ R4, R11, c[0x0][0x2d0], -R0 ;  /* 0x0000b4000b047a23 */ /* 0x002fcc0000010800 */
[----:B------:R1:W-:Y:S02]  /*5140*/  MUFU.EX2 R151, R4 ;  /* 0x0000000400977308 */ /* 0x0003e40000000800 */
[----:B-1----:R-:W-:-:S06]  /*5150*/  FFMA.FTZ R4, R7, c[0x0][0x2d0], -R0 ;  /* 0x0000b40007047a23 */ /* 0x002fcc0000010800 */
[----:B------:R1:W1:Y:S02]  /*5160*/  MUFU.EX2 R153, R4 ;  /* 0x0000000400997308 */ /* 0x0002640000000800 */
[----:B-1----:R-:W-:-:S06]  /*5170*/  FFMA.FTZ R4, R23, c[0x0][0x2d0], -R2 ;  /* 0x0000b40017047a23 */ /* 0x002fcc0000010802 */
[----:B------:R1:W-:Y:S02]  /*5180*/  MUFU.EX2 R188, R4 ;  /* 0x0000000400bc7308 */ /* 0x0003e40000000800 */
[----:B-1----:R-:W-:-:S06]  /*5190*/  FFMA.FTZ R4, R29, c[0x0][0x2d0], -R2 ;  /* 0x0000b4001d047a23 */ /* 0x002fcc0000010802 */
[----:B------:R1:W-:Y:S01]  /*51a0*/  MUFU.EX2 R191, R4 ;  /* 0x0000000400bf7308 */ /* 0x0003e20000000800 */
[----:B----4-:R-:W-:Y:S02]  /*51b0*/  F2FP.PACK_AB R12, R155, R156 ;  /* 0x0000009c9b0c723e */ /* 0x010fe400000000ff */
[----:B-----5:R-:W-:Y:S02]  /*51c0*/  F2FP.PACK_AB R14, R161, R158 ;  /* 0x0000009ea10e723e */ /* 0x020fe400000000ff */
[----:B---3--:R-:W-:Y:S01]  /*51d0*/  F2FP.PACK_AB R13, R146, R147 ;  /* 0x00000093920d723e */ /* 0x008fe200000000ff */
[----:B-1----:R-:W-:-:S04]  /*51e0*/  FFMA.FTZ R4, R28, c[0x0][0x2d0], -R0 ;  /* 0x0000b4001c047a23 */ /* 0x002fc80000010800 */
[----:B------:R1:W-:Y:S01]  /*51f0*/  MUFU.EX2 R184, R4 ;  /* 0x0000000400b87308 */ /* 0x0003e20000000800 */
[----:B------:R-:W-:Y:S01]  /*5200*/  F2FP.PACK_AB R15, R153, R151 ;  /* 0x00000097990f723e */ /* 0x000fe200000000ff */
[----:B-1----:R-:W-:-:S06]  /*5210*/  FFMA.FTZ R4, R30, c[0x0][0x2d0], -R0 ;  /* 0x0000b4001e047a23 */ /* 0x002fcc0000010800 */
[----:B------:R1:W3:Y:S01]  /*5220*/  MUFU.EX2 R185, R4 ;  /* 0x0000000400b97308 */ /* 0x0002e20000000800 */
[----:B------:R-:W-:Y:S01]  /*5230*/  HMMA.16816.F32 R48, R12, R24, RZ ;  /* 0x000000180c30723c */ /* 0x000fe200000018ff */
[----:B-1----:R-:W-:-:S06]  /*5240*/  FFMA.FTZ R4, R9, c[0x0][0x2d0], -R0 ;  /* 0x0000b40009047a23 */ /* 0x002fcc0000010800 */
[----:B------:R1:W-:Y:S02]  /*5250*/  MUFU.EX2 R186, R4 ;  /* 0x0000000400ba7308 */ /* 0x0003e40000000800 */
[----:B-1----:R-:W-:-:S06]  /*5260*/  FFMA.FTZ R4, R8, c[0x0][0x2d0], -R0 ;  /* 0x0000b40008047a23 */ /* 0x002fcc0000010800 */
[----:B------:R1:W4:Y:S01]  /*5270*/  MUFU.EX2 R189, R4 ;  /* 0x0000000400bd7308 */ /* 0x0003220000000800 */
[----:B---3--:R-:W-:Y:S02]  /*5280*/  F2FP.PACK_AB R5, R185, R184 ;  /* 0x000000b8b905723e */ /* 0x008fe400000000ff */
[----:B------:R-:W-:Y:S01]  /*5290*/  F2FP.PACK_AB R6, R191, R188 ;  /* 0x000000bcbf06723e */ /* 0x000fe200000000ff */
[----:B------:R-:W-:Y:S01]  /*52a0*/  HMMA.16816.F32 R64, R12, R40, RZ ;  /* 0x000000280c40723c */ /* 0x000fe200000018ff */
[----:B-1----:R-:W-:Y:S02]  /*52b0*/  F2FP.PACK_AB R4, R190, R187 ;  /* 0x000000bbbe04723e */ /* 0x002fe400000000ff */
[----:B----4-:R-:W-:-:S07]  /*52c0*/  F2FP.PACK_AB R7, R189, R186 ;  /* 0x000000babd07723e */ /* 0x010fce00000000ff */
[----:B--2---:R-:W-:Y:S01]  /*52d0*/  HMMA.16816.F32 R200, R4, R32, R48 ;  /* 0x0000002004c8723c */ /* 0x004fe20000001830 */
[----:B------:R-:W1:Y:S01]  /*52e0*/  LDSM.16.MT88.4 R48, [R229+0x2800] ;  /* 0x00280000e530783b */ /* 0x000e620000004200 */
[----:B------:R-:W-:Y:S02]  /*52f0*/  F2FP.PACK_AB R16, R174, R175 ;  /* 0x000000afae10723e */ /* 0x000fe400000000ff */
[----:B------:R-:W-:Y:S02]  /*5300*/  F2FP.PACK_AB R18, R176, R177 ;  /* 0x000000b1b012723e */ /* 0x000fe400000000ff */
[----:B------:R-:W-:Y:S02]  /*5310*/  F2FP.PACK_AB R17, R165, R171 ;  /* 0x000000aba511723e */ /* 0x000fe400000000ff */
[----:B------:R-:W-:Y:S01]  /*5320*/  F2FP.PACK_AB R19, R173, R172 ;  /* 0x000000acad13723e */ /* 0x000fe200000000ff */
[----:B------:R-:W-:Y:S08]  /*5330*/  HMMA.16816.F32 R108, R12, R60, RZ ;  /* 0x0000003c0c6c723c */ /* 0x000ff000000018ff */
[----:B------:R-:W-:Y:S08]  /*5340*/  HMMA.16816.F32 R72, R16, R40, RZ ;  /* 0x000000281048723c */ /* 0x000ff000000018ff */
[----:B------:R-:W-:Y:S08]  /*5350*/  HMMA.16816.F32 R88, R12, R44, RZ ;  /* 0x0000002c0c58723c */ /* 0x000ff000000018ff */
[----:B------:R-:W-:Y:S01]  /*5360*/  HMMA.16816.F32 R192, R4, R36, R64 ;  /* 0x0000002404c0723c */ /* 0x000fe20000001840 */
[----:B------:R-:W2:Y:S07]  /*5370*/  LDSM.16.MT88.4 R64, [R232+0x2800] ;  /* 0x00280000e840783b */ /* 0x000eae0000004200 */
[----:B------:R-:W-:Y:S01]  /*5380*/  HMMA.16816.F32 R52, R16, R24, RZ ;  /* 0x000000181034723c */ /* 0x000fe200000018ff */
[----:B------:R-:W-:-:S07]  /*5390*/  F2FP.PACK_AB R8, R249, R250 ;  /* 0x000000faf908723e */ /* 0x000fce00000000ff */
[----:B------:R-:W-:Y:S01]  /*53a0*/  HMMA.16816.F32 R28, R16, R44, RZ ;  /* 0x0000002c101c723c */ /* 0x000fe200000018ff */
[----:B------:R-:W-:Y:S02]  /*53b0*/  F2FP.PACK_AB R9, R225, R224 ;  /* 0x000000e0e109723e */ /* 0x000fe400000000ff */
[----:B------:R-:W-:Y:S02]  /*53c0*/  F2FP.PACK_AB R10, R252, R251 ;  /* 0x000000fbfc0a723e */ /* 0x000fe400000000ff */
[----:B------:R-:W-:-:S03]  /*53d0*/  F2FP.PACK_AB R11, R227, R226 ;  /* 0x000000e2e30b723e */ /* 0x000fc600000000ff */
[----:B-1----:R-:W-:Y:S08]  /*53e0*/  HMMA.16816.F32 R108, R4, R48, R108 ;  /* 0x00000030046c723c */ /* 0x002ff0000000186c */
[----:B------:R-:W-:Y:S08]  /*53f0*/  HMMA.16816.F32 R180, R8, R36, R72 ;  /* 0x0000002408b4723c */ /* 0x000ff00000001848 */
[----:B------:R-:W-:Y:S08]  /*5400*/  HMMA.16816.F32 R208, R4, R68, R88 ;  /* 0x0000004404d0723c */ /* 0x000ff00000001858 */
[C---:B------:R-:W-:Y:S08]  /*5410*/  HMMA.16816.F32 R96, R16.reuse, R80, RZ ;  /* 0x000000501060723c */ /* 0x040ff000000018ff */
[C---:B------:R-:W-:Y:S08]  /*5420*/  HMMA.16816.F32 R112, R16.reuse, R60, RZ ;  /* 0x0000003c1070723c */ /* 0x040ff000000018ff */
[-C--:B------:R-:W-:Y:S08]  /*5430*/  HMMA.16816.F32 R88, R16, R116.reuse, RZ ;  /* 0x000000741058723c */ /* 0x080ff000000018ff */
[----:B------:R-:W-:Y:S08]  /*5440*/  HMMA.16816.F32 R72, R12, R116, RZ ;  /* 0x000000740c48723c */ /* 0x000ff000000018ff */
[C---:B------:R-:W-:Y:S01]  /*5450*/  HMMA.16816.F32 R204, R8.reuse, R32, R52 ;  /* 0x0000002008cc723c */ /* 0x040fe20000001834 */
[----:B------:R-:W1:Y:S07]  /*5460*/  LDSM.16.MT88.4 R52, [R230+0x2800] ;  /* 0x00280000e634783b */ /* 0x000e6e0000004200 */
[----:B------:R-:W-:Y:S01]  /*5470*/  HMMA.16816.F32 R212, R8, R68, R28 ;  /* 0x0000004408d4723c */ /* 0x000fe2000000181c */
[----:B------:R-:W3:Y:S01]  /*5480*/  LDSM.16.MT88.4 R28, [R232+0x800] ;  /* 0x00080000e81c783b */ /* 0x000ee20000004200 */
[----:B------:R-:W-:-:S02]  /*5490*/  IMAD.MOV.U32 R23, RZ, RZ, R109 ;  /* 0x000000ffff177224 */ /* 0x000fc400078e006d */
[----:B------:R-:W-:Y:S02]  /*54a0*/  FFMA.FTZ R61, R131, c[0x0][0x2d0], -R0 ;  /* 0x0000b400833d7a23 */ /* 0x000fe40000010800 */
[--C-:B------:R-:W-:Y:S02]  /*54b0*/  FFMA.FTZ R60, R168, c[0x0][0x2d0], -R20.reuse ;  /* 0x0000b400a83c7a23 */ /* 0x100fe40000010814 */
[----:B------:R-:W-:Y:S01]  /*54c0*/  HMMA.16816.F32 R92, R12, R80, RZ ;  /* 0x000000500c5c723c */ /* 0x000fe200000018ff */
[--C-:B------:R-:W-:Y:S02]  /*54d0*/  FFMA.FTZ R45, R167, c[0x0][0x2d0], -R20.reuse ;  /* 0x0000b400a72d7a23 */ /* 0x100fe40000010814 */
[----:B------:R-:W-:Y:S02]  /*54e0*/  FFMA.FTZ R148, R148, c[0x0][0x2d0], -R20 ;  /* 0x0000b40094947a23 */ /* 0x000fe40000010814 */
[--C-:B------:R-:W-:Y:S02]  /*54f0*/  FFMA.FTZ R131, R21, c[0x0][0x2d0], -R0.reuse ;  /* 0x0000b40015837a23 */ /* 0x100fe40000010800 */
[--C-:B------:R-:W-:Y:S01]  /*5500*/  FFMA.FTZ R81, R130, c[0x0][0x2d0], -R0.reuse ;  /* 0x0000b40082517a23 */ /* 0x100fe20000010800 */
[----:B------:R-:W-:Y:S01]  /*5510*/  HMMA.16816.F32 R96, R8, R76, R96 ;  /* 0x0000004c0860723c */ /* 0x000fe20000001860 */
[----:B------:R-:W-:-:S07]  /*5520*/  FFMA.FTZ R130, R22, c[0x0][0x2d0], -R0 ;  /* 0x0000b40016827a23 */ /* 0x000fce0000010800 */
[-C--:B------:R-:W-:Y:S08]  /*5530*/  HMMA.16816.F32 R124, R16, R56.reuse, RZ ;  /* 0x00000038107c723c */ /* 0x080ff000000018ff */
[----:B------:R-:W-:Y:S07]  /*5540*/  HMMA.16816.F32 R120, R12, R56, RZ ;  /* 0x000000380c78723c */ /* 0x000fee00000018ff */
[--C-:B------:R-:W-:Y:S01]  /*5550*/  FFMA.FTZ R57, R170, c[0x0][0x2d0], -R20.reuse ;  /* 0x0000b400aa397a23 */ /* 0x100fe20000010814 */
[----:B------:R-:W-:Y:S01]  /*5560*/  HMMA.16816.F32 R216, R8, R48, R112 ;  /* 0x0000003008d8723c */ /* 0x000fe20000001870 */
[----:B------:R-:W-:-:S06]  /*5570*/  FFMA.FTZ R56, R169, c[0x0][0x2d0], -R20 ;  /* 0x0000b400a9387a23 */ /* 0x000fcc0000010814 */
[--C-:B------:R-:W-:Y:S01]  /*5580*/  FFMA.FTZ R112, R166, c[0x0][0x2d0], -R20.reuse ;  /* 0x0000b400a6707a23 */ /* 0x100fe20000010814 */
[----:B--2---:R-:W-:Y:S01]  /*5590*/  HMMA.16816.F32 R88, R8, R64, R88 ;  /* 0x000000400858723c */ /* 0x004fe20000001858 */
[--C-:B------:R-:W-:Y:S02]  /*55a0*/  FFMA.FTZ R113, R164, c[0x0][0x2d0], -R20.reuse ;  /* 0x0000b400a4717a23 */ /* 0x100fe40000010814 */
[----:B------:R-:W-:-:S05]  /*55b0*/  FFMA.FTZ R114, R150, c[0x0][0x2d0], -R20 ;  /* 0x0000b40096727a23 */ /* 0x000fca0000010814 */
[----:B------:R-:W-:Y:S07]  /*55c0*/  HMMA.16816.F32 R72, R4, R64, R72 ;  /* 0x000000400448723c */ /* 0x000fee0000001848 */
[----:B------:R-:W-:Y:S01]  /*55d0*/  IMAD.MOV.U32 R64, RZ, RZ, R23 ;  /* 0x000000ffff407224 */ /* 0x000fe200078e0017 */
[C---:B------:R-:W-:Y:S08]  /*55e0*/  HMMA.16816.F32 R100, R12.reuse, R84, RZ ;  /* 0x000000540c64723c */ /* 0x040ff000000018ff */
[----:B------:R-:W-:Y:S01]  /*55f0*/  HMMA.16816.F32 R20, R12, R58, RZ ;  /* 0x0000003a0c14723c */ /* 0x000fe200000018ff */
[----:B------:R-:W-:-:S02]  /*5600*/  IMAD.MOV.U32 R178, RZ, RZ, R99 ;  /* 0x000000ffffb27224 */ /* 0x000fc400078e0063 */
[----:B------:R-:W-:Y:S02]  /*5610*/  FFMA.FTZ R99, R138, c[0x0][0x2d0], -R2 ;  /* 0x0000b4008a637a23 */ /* 0x000fe40000010802 */
[----:B------:R-:W-:Y:S02]  /*5620*/  FFMA.FTZ R80, R133, c[0x0][0x2d0], -R0 ;  /* 0x0000b40085507a23 */ /* 0x000fe40000010800 */
[----:B------:R-:W-:Y:S02]  /*5630*/  IMAD.MOV.U32 R133, RZ, RZ, R197 ;  /* 0x000000ffff857224 */ /* 0x000fe400078e00c5 */
[----:B------:R-:W-:Y:S01]  /*5640*/  IMAD.MOV.U32 R138, RZ, RZ, R196 ;  /* 0x000000ffff8a7224 */ /* 0x000fe200078e00c4 */
[----:B------:R-:W-:Y:S08]  /*5650*/  HMMA.16816.F32 R104, R16, R84, RZ ;  /* 0x000000541068723c */ /* 0x000ff000000018ff */
[C---:B-1----:R-:W-:Y:S08]  /*5660*/  HMMA.16816.F32 R100, R4.reuse, R52, R100 ;  /* 0x000000340464723c */ /* 0x042ff00000001864 */
[----:B---3--:R-:W-:Y:S08]  /*5670*/  HMMA.16816.F32 R196, R4, R30, R20 ;  /* 0x0000001e04c4723c */ /* 0x008ff00000001814 */
[----:B------:R-:W-:Y:S08]  /*5680*/  HMMA.16816.F32 R20, R12, R62, RZ ;  /* 0x0000003e0c14723c */ /* 0x000ff000000018ff */
[----:B------:R-:W-:Y:S01]  /*5690*/  HMMA.16816.F32 R124, R8, R28, R124 ;  /* 0x0000001c087c723c */ /* 0x000fe2000000187c */
[----:B------:R-:W-:-:S02]  /*56a0*/  IMAD.MOV.U32 R33, RZ, RZ, R100 ;  /* 0x000000ffff217224 */ /* 0x000fc400078e0064 */
[----:B------:R-:W-:-:S05]  /*56b0*/  IMAD.MOV.U32 R32, RZ, RZ, R101 ;  /* 0x000000ffff207224 */ /* 0x000fca00078e0065 */
[----:B------:R-:W-:Y:S07]  /*56c0*/  HMMA.16816.F32 R120, R4, R28, R120 ;  /* 0x0000001c0478723c */ /* 0x000fee0000001878 */
[----:B------:R-:W-:Y:S01]  /*56d0*/  IMAD.MOV.U32 R29, RZ, RZ, R102 ;  /* 0x000000ffff1d7224 */ /* 0x000fe200078e0066 */
[----:B------:R-:W-:Y:S01]  /*56e0*/  HMMA.16816.F32 R104, R8, R52, R104 ;  /* 0x000000340868723c */ /* 0x000fe20000001868 */
[----:B------:R-:W-:-:S07]  /*56f0*/  IMAD.MOV.U32 R28, RZ, RZ, R103 ;  /* 0x000000ffff1c7224 */ /* 0x000fce00078e0067 */
[C---:B------:R-:W-:Y:S08]  /*5700*/  HMMA.16816.F32 R100, R4.reuse, R50, R20 ;  /* 0x000000320464723c */ /* 0x040ff00000001814 */
[----:B------:R-:W-:Y:S08]  /*5710*/  HMMA.16816.F32 R92, R4, R76, R92 ;  /* 0x0000004c045c723c */ /* 0x000ff0000000185c */
[----:B------:R-:W-:Y:S01]  /*5720*/  HMMA.16816.F32 R20, R12, R86, RZ ;  /* 0x000000560c14723c */ /* 0x000fe200000018ff */
[----:B------:R-:W-:-:S02]  /*5730*/  IMAD.MOV.U32 R69, RZ, RZ, R105 ;  /* 0x000000ffff457224 */ /* 0x000fc400078e0069 */
[----:B------:R-:W-:Y:S02]  /*5740*/  IMAD.MOV.U32 R68, RZ, RZ, R106 ;  /* 0x000000ffff447224 */ /* 0x000fe400078e006a */
[----:B------:R-:W-:Y:S02]  /*5750*/  IMAD.MOV.U32 R49, RZ, RZ, R107 ;  /* 0x000000ffff317224 */ /* 0x000fe400078e006b */
[----:B------:R-:W-:Y:S02]  /*5760*/  IMAD.MOV.U32 R48, RZ, RZ, R104 ;  /* 0x000000ffff307224 */ /* 0x000fe400078e0068 */
[----:B------:R-:W-:Y:S02]  /*5770*/  IMAD.MOV.U32 R41, RZ, RZ, R90 ;  /* 0x000000ffff297224 */ /* 0x000fe400078e005a */
[----:B------:R-:W-:Y:S02]  /*5780*/  IMAD.MOV.U32 R40, RZ, RZ, R91 ;  /* 0x000000ffff287224 */ /* 0x000fe400078e005b */
[----:B------:R-:W-:-:S02]  /*5790*/  IMAD.MOV.U32 R116, RZ, RZ, R88 ;  /* 0x000000ffff747224 */ /* 0x000fc400078e0058 */
[----:B------:R-:W-:Y:S02]  /*57a0*/  IMAD.MOV.U32 R117, RZ, RZ, R89 ;  /* 0x000000ffff757224 */ /* 0x000fe400078e0059 */
[----:B------:R-:W-:Y:S01]  /*57b0*/  IMAD.MOV.U32 R37, RZ, RZ, R94 ;  /* 0x000000ffff257224 */ /* 0x000fe200078e005e */
[----:B------:R-:W-:Y:S01]  /*57c0*/  HMMA.16816.F32 R88, R12, R26, RZ ;  /* 0x0000001a0c58723c */ /* 0x000fe200000018ff */
[----:B------:R-:W-:Y:S02]  /*57d0*/  IMAD.MOV.U32 R115, RZ, RZ, R95 ;  /* 0x000000ffff737224 */ /* 0x000fe400078e005f */
[----:B------:R-:W-:Y:S02]  /*57e0*/  IMAD.MOV.U32 R77, RZ, RZ, R93 ;  /* 0x000000ffff4d7224 */ /* 0x000fe400078e005d */
[----:B------:R-:W-:Y:S02]  /*57f0*/  IMAD.MOV.U32 R76, RZ, RZ, R92 ;  /* 0x000000ffff4c7224 */ /* 0x000fe400078e005c */
[----:B------:R-:W-:Y:S01]  /*5800*/  IMAD.MOV.U32 R53, RZ, RZ, R75 ;  /* 0x000000ffff357224 */ /* 0x000fe200078e004b */
[----:B------:R-:W-:Y:S01]  /*5810*/  HMMA.16816.F32 R104, R4, R54, R20 ;  /* 0x000000360468723c */ /* 0x000fe20000001814 */
[----:B------:R-:W-:-:S02]  /*5820*/  IMAD.MOV.U32 R52, RZ, RZ, R74 ;  /* 0x000000ffff347224 */ /* 0x000fc400078e004a */
[----:B------:R-:W-:Y:S02]  /*5830*/  IMAD.MOV.U32 R25, RZ, RZ, R73 ;  /* 0x000000ffff197224 */ /* 0x000fe400078e0049 */
[----:B------:R-:W-:-:S03]  /*5840*/  IMAD.MOV.U32 R24, RZ, RZ, R72 ;  /* 0x000000ffff187224 */ /* 0x000fc600078e0048 */
[C---:B------:R-:W-:Y:S08]  /*5850*/  HMMA.16816.F32 R92, R12.reuse, R42, RZ ;  /* 0x0000002a0c5c723c */ /* 0x040ff000000018ff */
[C---:B------:R-:W-:Y:S08]  /*5860*/  HMMA.16816.F32 R72, R12.reuse, R46, RZ ;  /* 0x0000002e0c48723c */ /* 0x040ff000000018ff */
[C---:B------:R-:W-:Y:S08]  /*5870*/  HMMA.16816.F32 R20, R12.reuse, R82, RZ ;  /* 0x000000520c14723c */ /* 0x040ff000000018ff */
[----:B------:R-:W-:Y:S01]  /*5880*/  HMMA.16816.F32 R12, R12, R118, RZ ;  /* 0x000000760c0c723c */ /* 0x000fe200000018ff */
[----:B------:R-:W-:-:S02]  /*5890*/  IMAD.MOV.U32 R220, RZ, RZ, R97 ;  /* 0x000000ffffdc7224 */ /* 0x000fc400078e0061 */
[----:B------:R-:W-:Y:S02]  /*58a0*/  IMAD.MOV.U32 R179, RZ, RZ, R98 ;  /* 0x000000ffffb37224 */ /* 0x000fe400078e0062 */
[--C-:B------:R-:W-:Y:S02]  /*58b0*/  FFMA.FTZ R170, R154, c[0x0][0x2d0], -R3.reuse ;  /* 0x0000b4009aaa7a23 */ /* 0x100fe40000010803 */
[----:B------:R-:W-:Y:S02]  /*58c0*/  FFMA.FTZ R169, R152, c[0x0][0x2d0], -R3 ;  /* 0x0000b40098a97a23 */ /* 0x000fe40000010803 */
[--C-:B------:R-:W-:Y:S02]  /*58d0*/  FFMA.FTZ R98, R145, c[0x0][0x2d0], -R2.reuse ;  /* 0x0000b40091627a23 */ /* 0x100fe40000010802 */
[--C-:B------:R-:W-:Y:S02]  /*58e0*/  FFMA.FTZ R97, R144, c[0x0][0x2d0], -R2.reuse ;  /* 0x0000b40090617a23 */ /* 0x100fe40000010802 */
[----:B------:R-:W-:-:S02]  /*58f0*/  FFMA.FTZ R85, R143, c[0x0][0x2d0], -R2 ;  /* 0x0000b4008f557a23 */ /* 0x000fc40000010802 */
[--C-:B------:R-:W-:Y:S02]  /*5900*/  FFMA.FTZ R84, R142, c[0x0][0x2d0], -R2.reuse ;  /* 0x0000b4008e547a23 */ /* 0x100fe40000010802 */
[--C-:B------:R-:W-:Y:S02]  /*5910*/  FFMA.FTZ R154, R141, c[0x0][0x2d0], -R2.reuse ;  /* 0x0000b4008d9a7a23 */ /* 0x100fe40000010802 */
[--C-:B------:R-:W-:Y:S02]  /*5920*/  FFMA.FTZ R152, R140, c[0x0][0x2d0], -R2.reuse ;  /* 0x0000b4008c987a23 */ /* 0x100fe40000010802 */
[----:B------:R-:W-:Y:S02]  /*5930*/  FFMA.FTZ R139, R139, c[0x0][0x2d0], -R2 ;  /* 0x0000b4008b8b7a23 */ /* 0x000fe40000010802 */
[----:B------:R-:W-:Y:S01]  /*5940*/  FFMA.FTZ R2, R132, c[0x0][0x2d0], -R0 ;  /* 0x0000b40084027a23 */ /* 0x000fe20000010800 */
[----:B------:R-:W-:Y:S01]  /*5950*/  HMMA.16816.F32 R92, R4, R38, R92 ;  /* 0x00000026045c723c */ /* 0x000fe2000000185c */
[----:B------:R-:W-:-:S02]  /*5960*/  IMAD.MOV.U32 R36, RZ, RZ, R108 ;  /* 0x000000ffff247224 */ /* 0x000fc400078e006c */
[----:B------:R-:W-:Y:S02]  /*5970*/  IMAD.MOV.U32 R223, RZ, RZ, R110 ;  /* 0x000000ffffdf7224 */ /* 0x000fe400078e006e */
[----:B------:R-:W-:Y:S02]  /*5980*/  IMAD.MOV.U32 R222, RZ, RZ, R111 ;  /* 0x000000ffffde7224 */ /* 0x000fe400078e006f */
[----:B------:R-:W-:Y:S01]  /*5990*/  IMAD.MOV.U32 R166, RZ, RZ, R115 ;  /* 0x000000ffffa67224 */ /* 0x000fe200078e0073 */
[----:B------:R-:W-:Y:S01]  /*59a0*/  HMMA.16816.F32 R88, R4, R34, R88 ;  /* 0x000000220458723c */ /* 0x000fe20000001858 */
[----:B------:R-:W-:Y:S02]  /*59b0*/  IMAD.MOV.U32 R132, RZ, RZ, R114 ;  /* 0x000000ffff847224 */ /* 0x000fe400078e0072 */
[----:B------:R-:W-:Y:S02]  /*59c0*/  IMAD.MOV.U32 R140, RZ, RZ, R113 ;  /* 0x000000ffff8c7224 */ /* 0x000fe400078e0071 */
[----:B------:R-:W-:-:S03]  /*59d0*/  IMAD.MOV.U32 R141, RZ, RZ, R112 ;  /* 0x000000ffff8d7224 */ /* 0x000fc600078e0070 */
[C---:B------:R-:W-:Y:S08]  /*59e0*/  HMMA.16816.F32 R72, R4.reuse, R70, R72 ;  /* 0x000000460448723c */ /* 0x040ff00000001848 */
[C---:B------:R-:W-:Y:S08]  /*59f0*/  HMMA.16816.F32 R108, R4.reuse, R78, R20 ;  /* 0x0000004e046c723c */ /* 0x040ff00000001814 */
[----:B------:R-:W-:Y:S08]  /*5a00*/  HMMA.16816.F32 R112, R4, R66, R12 ;  /* 0x000000420470723c */ /* 0x000ff0000000180c */
[----:B------:R-:W-:Y:S01]  /*5a10*/  HMMA.16816.F32 R4, R16, R46, RZ ;  /* 0x0000002e1004723c */ /* 0x000fe200000018ff */
[----:B------:R-:W-:-:S02]  /*5a20*/  IMAD.MOV.U32 R65, RZ, RZ, R37 ;  /* 0x000000ffff417224 */ /* 0x000fc400078e0025 */
[--C-:B------:R-:W-:Y:S02]  /*5a30*/  FFMA.FTZ R44, R163, c[0x0][0x2d0], -R3.reuse ;  /* 0x0000b400a32c7a23 */ /* 0x100fe40000010803 */
[----:B------:R-:W-:Y:S02]  /*5a40*/  FFMA.FTZ R37, R162, c[0x0][0x2d0], -R3 ;  /* 0x0000b400a2257a23 */ /* 0x000fe40000010803 */
[----:B------:R-:W-:Y:S02]  /*5a50*/  IMAD.MOV.U32 R162, RZ, RZ, R69 ;  /* 0x000000ffffa27224 */ /* 0x000fe400078e0045 */
[----:B------:R-:W-:Y:S11]  /*5a60*/  IMAD.MOV.U32 R163, RZ, RZ, R68 ;  /* 0x000000ffffa37224 */ /* 0x000ff600078e0044 */
[----:B------:R-:W-:Y:S04]  /*5a70*/  @!UPT UIADD3 URZ, URZ, URZ, URZ ;  /* 0x0000003f3f3ff290 */ /* 0x000fe8000fffe03f */
[----:B------:R-:W-:Y:S08]  /*5a80*/  HMMA.16816.F32 R68, R8, R70, R4 ;  /* 0x000000460844723c */ /* 0x000ff00000001804 */
[----:B------:R-:W-:Y:S01]  /*5a90*/  HMMA.16816.F32 R4, R16, R58, RZ ;  /* 0x0000003a1004723c */ /* 0x000fe200000018ff */
[----:B------:R-:W-:Y:S02]  /*5aa0*/  IMAD.MOV.U32 R221, RZ, RZ, R96 ;  /* 0x000000ffffdd7224 */ /* 0x000fe400078e0060 */
[----:B------:R-:W-:-:S02]  /*5ab0*/  IMAD.MOV.U32 R167, RZ, RZ, R36 ;  /* 0x000000ffffa77224 */ /* 0x000fc400078e0024 */
[--C-:B------:R-:W-:Y:S02]  /*5ac0*/  FFMA.FTZ R36, R160, c[0x0][0x2d0], -R3.reuse ;  /* 0x0000b400a0247a23 */ /* 0x100fe40000010803 */
[--C-:B------:R-:W-:Y:S02]  /*5ad0*/  FFMA.FTZ R96, R159, c[0x0][0x2d0], -R3.reuse ;  /* 0x0000b4009f607a23 */ /* 0x100fe40000010803 */
[--C-:B------:R-:W-:Y:S02]  /*5ae0*/  FFMA.FTZ R157, R157, c[0x0][0x2d0], -R3.reuse ;  /* 0x0000b4009d9d7a23 */ /* 0x100fe40000010803 */
[----:B------:R-:W-:Y:S02]  /*5af0*/  FFMA.FTZ R168, R149, c[0x0][0x2d0], -R3 ;  /* 0x0000b40095a87a23 */ /* 0x000fe40000010803 */
[----:B------:R-:W-:Y:S02]  /*5b00*/  IMAD.MOV.U32 R149, RZ, RZ, R29 ;  /* 0x000000ffff957224 */ /* 0x000fe400078e001d */
[----:B------:R-:W-:-:S09]  /*5b10*/  IMAD.MOV.U32 R3, RZ, RZ, R28 ;  /* 0x000000ffff037224 */ /* 0x000fd200078e001c */
[----:B------:R-:W-:Y:S08]  /*5b20*/  HMMA.16816.F32 R28, R8, R30, R4 ;  /* 0x0000001e081c723c */ /* 0x000ff00000001804 */
[----:B------:R-:W-:Y:S01]  /*5b30*/  HMMA.16816.F32 R4, R16, R62, RZ ;  /* 0x0000003e1004723c */ /* 0x000fe200000018ff */
[----:B------:R-:W-:Y:S02]  /*5b40*/  IMAD.MOV.U32 R164, RZ, RZ, R49 ;  /* 0x000000ffffa47224 */ /* 0x000fe400078e0031 */
[----:B------:R-:W-:-:S02]  /*5b50*/  IMAD.MOV.U32 R160, RZ, RZ, R48 ;  /* 0x000000ffffa07224 */ /* 0x000fc400078e0030 */
[----:B------:R-:W-:Y:S11]  /*5b60*/  IMAD.MOV.U32 R142, RZ, RZ, R41 ;  /* 0x000000ffff8e7224 */ /* 0x000ff600078e0029 */
[----:B------:R-:W-:Y:S08]  /*5b70*/  @!UPT UIADD3 URZ, URZ, URZ, URZ ;  /* 0x0000003f3f3ff290 */ /* 0x000ff0000fffe03f */
[----:B------:R-:W-:Y:S08]  /*5b80*/  HMMA.16816.F32 R48, R8, R50, R4 ;  /* 0x000000320830723c */ /* 0x000ff00000001804 */
[----:B------:R-:W-:Y:S01]  /*5b90*/  HMMA.16816.F32 R4, R16, R86, RZ ;  /* 0x000000561004723c */ /* 0x000fe200000018ff */
[----:B------:R-:W-:Y:S02]  /*5ba0*/  IMAD.MOV.U32 R143, RZ, RZ, R40 ;  /* 0x000000ffff8f7224 */ /* 0x000fe400078e0028 */
[----:B------:R-:W-:-:S02]  /*5bb0*/  IMAD.MOV.U32 R22, RZ, RZ, R157 ;  /* 0x000000ffff167224 */ /* 0x000fc400078e009d */
[----:B------:R-:W-:-:S03]  /*5bc0*/  IMAD.MOV.U32 R14, RZ, RZ, R141 ;  /* 0x000000ffff0e7224 */ /* 0x000fc600078e008d */
[----:B------:R-:W-:Y:S01]  /*5bd0*/  HMMA.16816.F32 R40, R16, R42, RZ ;  /* 0x0000002a1028723c */ /* 0x000fe200000018ff */
[----:B------:R-:W-:Y:S02]  /*5be0*/  IMAD.MOV.U32 R15, RZ, RZ, R142 ;  /* 0x000000ffff0f7224 */ /* 0x000fe400078e008e */
[----:B------:R-:W-:Y:S02]  /*5bf0*/  IMAD.MOV.U32 R23, RZ, RZ, R148 ;  /* 0x000000ffff177224 */ /* 0x000fe400078e0094 */
[----:B------:R-:W-:Y:S02]  /*5c00*/  IMAD.MOV.U32 R157, RZ, RZ, R53 ;  /* 0x000000ffff9d7224 */ /* 0x000fe400078e0035 */
[----:B------:R-:W-:Y:S02]  /*5c10*/  IMAD.MOV.U32 R159, RZ, RZ, R52 ;  /* 0x000000ffff9f7224 */ /* 0x000fe400078e0034 */
[----:B------:R-:W-:Y:S02]  /*5c20*/  IMAD.MOV.U32 R148, RZ, RZ, R25 ;  /* 0x000000ffff947224 */ /* 0x000fe400078e0019 */
[----:B------:R-:W-:-:S02]  /*5c30*/  IMAD.MOV.U32 R150, RZ, RZ, R24 ;  /* 0x000000ffff967224 */ /* 0x000fc400078e0018 */
[----:B------:R-:W-:Y:S01]  /*5c40*/  HMMA.16816.F32 R24, R16, R26, RZ ;  /* 0x0000001a1018723c */ /* 0x000fe200000018ff */
[----:B------:R-:W-:Y:S02]  /*5c50*/  IMAD.MOV.U32 R142, RZ, RZ, R3 ;  /* 0x000000ffff8e7224 */ /* 0x000fe400078e0003 */
[----:B------:R-:W-:Y:S02]  /*5c60*/  FADD.FTZ R3, R171, R165 ;  /* 0x000000a5ab037221 */ /* 0x000fe40000010000 */
[----:B------:R-:W-:-:S03]  /*5c70*/  IMAD.MOV.U32 R171, RZ, RZ, R14 ;  /* 0x000000ffffab7224 */ /* 0x000fc600078e000e */
[----:B------:R-:W-:Y:S08]  /*5c80*/  HMMA.16816.F32 R52, R8, R54, R4 ;  /* 0x000000360834723c */ /* 0x000ff00000001804 */
[C---:B------:R-:W-:Y:S08]  /*5c90*/  HMMA.16816.F32 R4, R16.reuse, R82, RZ ;  /* 0x000000521004723c */ /* 0x040ff000000018ff */
[----:B------:R-:W-:Y:S07]  /*5ca0*/  HMMA.16816.F32 R16, R16, R118, RZ ;  /* 0x000000761010723c */ /* 0x000fee00000018ff */
[----:B------:R-:W-:-:S02]  /*5cb0*/  IMAD.MOV.U32 R118, RZ, RZ, R15 ;  /* 0x000000ffff767224 */ /* 0x000fc400078e000f */
[----:B------:R-:W1:Y:S01]  /*5cc0*/  LDSM.16.MT88.4 R12, [R229+0x1000] ;  /* 0x00100000e50c783b */ /* 0x000e620000004200 */
[----:B------:R-:W-:Y:S01]  /*5cd0*/  IMAD.MOV.U32 R83, RZ, RZ, R132 ;  /* 0x000000ffff537224 */ /* 0x000fe200078e0084 */
[----:B------:R-:W-:Y:S01]  /*5ce0*/  MUFU.EX2 R59, R60 ;  /* 0x0000003c003b7308 */ /* 0x000fe20000000800 */
[----:B------:R-:W-:Y:S01]  /*5cf0*/  HMMA.16816.F32 R40, R8, R38, R40 ;  /* 0x000000260828723c */ /* 0x000fe20000001828 */
[----:B------:R-:W-:-:S06]  /*5d00*/  IMAD.MOV.U32 R145, RZ, RZ, R32 ;  /* 0x000000ffff917224 */ /* 0x000fcc00078e0020 */
[----:B------:R-:W-:Y:S01]  /*5d10*/  MUFU.EX2 R63, R56 ;  /* 0x00000038003f7308 */ /* 0x000fe20000000800 */
[----:B------:R-:W-:Y:S02]  /*5d20*/  IMAD.MOV.U32 R82, RZ, RZ, R140 ;  /* 0x000000ffff527224 */ /* 0x000fe400078e008c */
[----:B------:R-:W-:-:S05]  /*5d30*/  FFMA.FTZ R129, R129, c[0x0][0x2d0], -R0 ;  /* 0x0000b40081817a23 */ /* 0x000fca0000010800 */
[----:B------:R-:W-:Y:S01]  /*5d40*/  MUFU.EX2 R62, R57 ;  /* 0x00000039003e7308 */ /* 0x000fe20000000800 */
[----:B------:R-:W-:Y:S02]  /*5d50*/  FFMA.FTZ R128, R128, c[0x0][0x2d0], -R0 ;  /* 0x0000b40080807a23 */ /* 0x000fe40000010800 */
[----:B------:R-:W-:-:S05]  /*5d60*/  IMAD.MOV.U32 R144, RZ, RZ, R33 ;  /* 0x000000ffff907224 */ /* 0x000fca00078e0021 */
[----:B------:R-:W-:Y:S01]  /*5d70*/  MUFU.EX2 R132, R45 ;  /* 0x0000002d00847308 */ /* 0x000fe20000000800 */
[----:B------:R-:W-:Y:S02]  /*5d80*/  IMAD.MOV.U32 R140, RZ, RZ, R145 ;  /* 0x000000ffff8c7224 */ /* 0x000fe400078e0091 */
[----:B------:R-:W-:-:S05]  /*5d90*/  IMAD.MOV.U32 R141, RZ, RZ, R149 ;  /* 0x000000ffff8d7224 */ /* 0x000fca00078e0095 */
[----:B------:R-:W-:Y:S01]  /*5da0*/  MUFU.EX2 R56, R44 ;  /* 0x0000002c00387308 */ /* 0x000fe20000000800 */
[----:B------:R-:W-:-:S07]  /*5db0*/  IMAD.MOV.U32 R145, RZ, RZ, R77 ;  /* 0x000000ffff917224 */ /* 0x000fce00078e004d */
[----:B------:R-:W-:Y:S01]  /*5dc0*/  MUFU.EX2 R58, R37 ;  /* 0x00000025003a7308 */ /* 0x000fe20000000800 */
[----:B------:R-:W-:-:S07]  /*5dd0*/  IMAD.MOV.U32 R149, RZ, RZ, R76 ;  /* 0x000000ffff957224 */ /* 0x000fce00078e004c */
[----:B------:R-:W-:Y:S01]  /*5de0*/  MUFU.EX2 R60, R36 ;  /* 0x00000024003c7308 */ /* 0x000fe20000000800 */
[----:B------:R-:W-:Y:S01]  /*5df0*/  FADD.FTZ R0, R175, R174 ;  /* 0x000000aeaf007221 */ /* 0x000fe20000010000 */
[----:B------:R-:W-:Y:S06]  /*5e00*/  HMMA.16816.F32 R76, R8, R78, R4 ;  /* 0x0000004e084c723c */ /* 0x000fec0000001804 */
[----:B------:R-:W-:Y:S01]  /*5e10*/  MUFU.EX2 R57, R96 ;  /* 0x0000006000397308 */ /* 0x000fe20000000800 */
[----:B------:R-:W-:-:S07]  /*5e20*/  IMAD.MOV.U32 R20, RZ, RZ, R143 ;  /* 0x000000ffff147224 */ /* 0x000fce00078e008f */
[----:B------:R-:W-:Y:S01]  /*5e30*/  MUFU.EX2 R39, R98 ;  /* 0x0000006200277308 */ /* 0x000fe20000000800 */
[----:B------:R-:W-:-:S07]  /*5e40*/  FADD.FTZ R5, R156, R155 ;  /* 0x0000009b9c057221 */ /* 0x000fce0000010000 */
[----:B------:R-:W-:Y:S08]  /*5e50*/  MUFU.EX2 R45, R97 ;  /* 0x00000061002d7308 */ /* 0x000ff00000000800 */
[----:B------:R-:W-:Y:S08]  /*5e60*/  MUFU.EX2 R46, R85 ;  /* 0x00000055002e7308 */ /* 0x000ff00000000800 */
[----:B------:R-:W2:Y:S08]  /*5e70*/  MUFU.EX2 R47, R84 ;  /* 0x00000054002f7308 */ /* 0x000eb00000000800 */
[----:B------:R-:W-:Y:S08]  /*5e80*/  MUFU.EX2 R36, R80 ;  /* 0x0000005000247308 */ /* 0x000ff00000000800 */
[----:B------:R3:W4:Y:S08]  /*5e90*/  MUFU.EX2 R38, R2 ;  /* 0x0000000200267308 */ /* 0x0007300000000800 */
[----:B------:R-:W-:Y:S08]  /*5ea0*/  MUFU.EX2 R44, R61 ;  /* 0x0000003d002c7308 */ /* 0x000ff00000000800 */
[----:B------:R-:W5:Y:S01]  /*5eb0*/  MUFU.EX2 R37, R81 ;  /* 0x0000005100257308 */ /* 0x000f620000000800 */
[----:B------:R-:W-:-:S02]  /*5ec0*/  IMAD.MOV.U32 R21, RZ, RZ, R144 ;  /* 0x000000ffff157224 */ /* 0x000fc400078e0090 */
[----:B------:R-:W-:Y:S02]  /*5ed0*/  IMAD.MOV.U32 R143, RZ, RZ, R166 ;  /* 0x000000ffff8f7224 */ /* 0x000fe400078e00a6 */
[----:B------:R-:W-:Y:S02]  /*5ee0*/  IMAD.MOV.U32 R166, RZ, RZ, R167 ;  /* 0x000000ffffa67224 */ /* 0x000fe400078e00a7 */
[----:B---3--:R-:W-:Y:S02]  /*5ef0*/  FADD.FTZ R2, R177, R0 ;  /* 0x00000000b1027221 */ /* 0x008fe40000010000 */
[----:B------:R-:W-:Y:S02]  /*5f00*/  IMAD.MOV.U32 R167, RZ, RZ, R64 ;  /* 0x000000ffffa77224 */ /* 0x000fe400078e0040 */
[----:B------:R-:W-:Y:S02]  /*5f10*/  IMAD.MOV.U32 R144, RZ, RZ, R65 ;  /* 0x000000ffff907224 */ /* 0x000fe400078e0041 */
[----:B------:R-:W-:Y:S01]  /*5f20*/  FADD.FTZ R0, R172, R3 ;  /* 0x00000003ac007221 */ /* 0x000fe20000010000 */
[----:B------:R-:W-:Y:S01]  /*5f30*/  HMMA.16816.F32 R64, R8, R66, R16 ;  /* 0x000000420840723c */ /* 0x000fe20000001810 */
[----:B------:R-:W-:-:S02]  /*5f40*/  FADD.FTZ R4, R147, R146 ;  /* 0x0000009293047221 */ /* 0x000fc40000010000 */
[----:B------:R-:W-:-:S04]  /*5f50*/  FADD.FTZ R5, R158, R5 ;  /* 0x000000059e057221 */ /* 0x000fc80000010000 */
[----:B------:R-:W-:Y:S02]  /*5f60*/  IMAD.MOV.U32 R16, RZ, RZ, R21 ;  /* 0x000000ffff107224 */ /* 0x000fe400078e0015 */
[----:B------:R-:W-:Y:S01]  /*5f70*/  FADD.FTZ R21, R176, R2 ;  /* 0x00000002b0157221 */ /* 0x000fe20000010000 */
[----:B------:R-:W-:Y:S01]  /*5f80*/  HMMA.16816.F32 R32, R8, R34, R24 ;  /* 0x000000220820723c */ /* 0x000fe20000001818 */
[----:B------:R-:W-:Y:S01]  /*5f90*/  FADD.FTZ R2, R173, R0 ;  /* 0x00000000ad027221 */ /* 0x000fe20000010000 */
[----:B--2---:R-:W-:Y:S01]  /*5fa0*/  F2FP.PACK_AB R6, R47, R46 ;  /* 0x0000002e2f06723e */ /* 0x004fe200000000ff */
[----:B------:R-:W-:Y:S01]  /*5fb0*/  FADD.FTZ R3, R151, R4 ;  /* 0x0000000497037221 */ /* 0x000fe20000010000 */
[----:B------:R-:W-:Y:S01]  /*5fc0*/  F2FP.PACK_AB R4, R45, R39 ;  /* 0x000000272d04723e */ /* 0x000fe200000000ff */
[----:B------:R-:W-:Y:S01]  /*5fd0*/  FADD.FTZ R0, R161, R5 ;  /* 0x00000005a1007221 */ /* 0x000fe20000010000 */
[----:B----4-:R-:W-:Y:S02]  /*5fe0*/  F2FP.PACK_AB R5, R38, R36 ;  /* 0x000000242605723e */ /* 0x010fe400000000ff */
[----:B------:R-:W-:-:S02]  /*5ff0*/  F2FP.PACK_AB R8, R62, R59 ;  /* 0x0000003b3e08723e */ /* 0x000fc400000000ff */
[----:B------:R-:W-:Y:S02]  /*6000*/  F2FP.PACK_AB R9, R58, R56 ;  /* 0x000000383a09723e */ /* 0x000fe400000000ff */
[----:B------:R-:W-:Y:S02]  /*6010*/  F2FP.PACK_AB R10, R132, R63 ;  /* 0x0000003f840a723e */ /* 0x000fe400000000ff */
[----:B------:R-:W-:Y:S02]  /*6020*/  F2FP.PACK_AB R11, R57, R60 ;  /* 0x0000003c390b723e */ /* 0x000fe400000000ff */
[----:B-----5:R-:W-:Y:S01]  /*6030*/  F2FP.PACK_AB R7, R37, R44 ;  /* 0x0000002c2507723e */ /* 0x020fe200000000ff */
[----:B------:R-:W-:Y:S02]  /*6040*/  IMAD.MOV.U32 R119, RZ, RZ, R20 ;  /* 0x000000ffff777224 */ /* 0x000fe400078e0014 */
[----:B------:R-:W-:Y:S02]  /*6050*/  FADD.FTZ R20, R153, R3 ;  /* 0x0000000399147221 */ /* 0x000fe40000010000 */
[----:B------:R-:W-:Y:S01]  /*6060*/  IMAD.MOV.U32 R17, RZ, RZ, R140 ;  /* 0x000000ffff117224 */ /* 0x000fe200078e008c */
[----:B-1----:R-:W-:Y:S01]  /*6070*/  HMMA.16816.F32 R24, R8, R14, R40 ;  /* 0x0000000e0818723c */ /* 0x002fe20000001828 */
[----:B------:R-:W-:-:S02]  /*6080*/  IMAD.MOV.U32 R18, RZ, RZ, R141 ;  /* 0x000000ffff127224 */ /* 0x000fc400078e008d */
[----:B------:R-:W-:Y:S02]  /*6090*/  IMAD.MOV.U32 R19, RZ, RZ, R142 ;  /* 0x000000ffff137224 */ /* 0x000fe400078e008e */
[----:B------:R-:W-:Y:S02]  /*60a0*/  IMAD.MOV.U32 R155, RZ, RZ, R143 ;  /* 0x000000ffff9b7224 */ /* 0x000fe400078e008f */
[----:B------:R-:W-:Y:S01]  /*60b0*/  IMAD.MOV.U32 R96, RZ, RZ, R144 ;  /* 0x000000ffff607224 */ /* 0x000fe200078e0090 */
[----:B------:R-:W-:Y:S01]  /*60c0*/  HMMA.16816.F32 R140, R4, R12, R192 ;  /* 0x0000000c048c723c */ /* 0x000fe200000018c0 */
[----:B------:R-:W-:Y:S02]  /*60d0*/  IMAD.MOV.U32 R98, RZ, RZ, R145 ;  /* 0x000000ffff627224 */ /* 0x000fe400078e0091 */
[----:B------:R-:W-:Y:S02]  /*60e0*/  IMAD.MOV.U32 R97, RZ, RZ, R149 ;  /* 0x000000ffff617224 */ /* 0x000fe400078e0095 */
[----:B------:R-:W-:-:S02]  /*60f0*/  IMAD.MOV.U32 R81, RZ, RZ, R148 ;  /* 0x000000ffff517224 */ /* 0x000fc400078e0094 */
[----:B------:R-:W-:Y:S01]  /*6100*/  IMAD.MOV.U32 R3, RZ, RZ, R150 ;  /* 0x000000ffff037224 */ /* 0x000fe200078e0096 */
[----:B------:R-:W-:Y:S08]  /*6110*/  HMMA.16816.F32 R144, R8, R12, R180 ;  /* 0x0000000c0890723c */ /* 0x000ff000000018b4 */
[----:B------:R-:W-:Y:S01]  /*6120*/  HMMA.16816.F32 R148, R4, R14, R92 ;  /* 0x0000000e0494723c */ /* 0x000fe2000000185c */
[----:B------:R-:W1:Y:S01]  /*6130*/  LDSM.16.MT88.4 R12, [R230+0x1000] ;  /* 0x00100000e60c783b */ /* 0x000e620000004200 */
[----:B------:R-:W-:-:S02]  /*6140*/  IMAD.MOV.U32 R80, RZ, RZ, R157 ;  /* 0x000000ffff507224 */ /* 0x000fc400078e009d */
[----:B------:R-:W-:Y:S02]  /*6150*/  IMAD.MOV.U32 R61, RZ, RZ, R159 ;  /* 0x000000ffff3d7224 */ /* 0x000fe400078e009f */
[----:B------:R-:W-:Y:S02]  /*6160*/  IMAD.MOV.U32 R84, RZ, RZ, R166 ;  /* 0x000000ffff547224 */ /* 0x000fe400078e00a6 */
[----:B------:R-:W-:Y:S02]  /*6170*/  IMAD.MOV.U32 R92, RZ, RZ, R160 ;  /* 0x000000ffff5c7224 */ /* 0x000fe400078e00a0 */
[----:B------:R-:W-:Y:S02]  /*6180*/  IMAD.MOV.U32 R93, RZ, RZ, R162 ;  /* 0x000000ffff5d7224 */ /* 0x000fe400078e00a2 */
[----:B------:R-:W-:Y:S02]  /*6190*/  IMAD.MOV.U32 R94, RZ, RZ, R163 ;  /* 0x000000ffff5e7224 */ /* 0x000fe400078e00a3 */
[----:B------:R-:W-:-:S02]  /*61a0*/  IMAD.MOV.U32 R95, RZ, RZ, R164 ;  /* 0x000000ffff5f7224 */ /* 0x000fc400078e00a4 */
[----:B------:R-:W-:Y:S01]  /*61b0*/  IMAD.MOV.U32 R85, RZ, RZ, R167 ;  /* 0x000000ffff557224 */ /* 0x000fe200078e00a7 */
[-C--:B-1----:R-:W-:Y:S08]  /*61c0*/  HMMA.16816.F32 R156, R8, R12.reuse, R204 ;  /* 0x0000000c089c723c */ /* 0x082ff000000018cc */
[C---:B------:R-:W-:Y:S08]  /*61d0*/  HMMA.16816.F32 R160, R4.reuse, R12, R200 ;  /* 0x0000000c04a0723c */ /* 0x040ff000000018c8 */
[-C--:B------:R-:W-:Y:S08]  /*61e0*/  HMMA.16816.F32 R164, R4, R14.reuse, R88 ;  /* 0x0000000e04a4723c */ /* 0x080ff00000001858 */
[----:B------:R-:W-:Y:S01]  /*61f0*/  HMMA.16816.F32 R32, R8, R14, R32 ;  /* 0x0000000e0820723c */ /* 0x000fe20000001820 */
[----:B------:R-:W1:Y:S01]  /*6200*/  LDSM.16.MT88.4 R12, [R233+0x1000] ;  /* 0x00100000e90c783b */ /* 0x000e620000004200 */
[----:B------:R-:W-:-:S02]  /*6210*/  IMAD.MOV.U32 R202, RZ, RZ, R179 ;  /* 0x000000ffffca7224 */ /* 0x000fc400078e00b3 */
[----:B------:R-:W-:-:S04]  /*6220*/  IMAD.MOV.U32 R203, RZ, RZ, R178 ;  /* 0x000000ffffcb7224 */ /* 0x000fc800078e00b2 */
[-C--:B-1----:R-:W-:Y:S08]  /*6230*/  HMMA.16816.F32 R172, R8, R12.reuse, R212 ;  /* 0x0000000c08ac723c */ /* 0x082ff000000018d4 */
[C---:B------:R-:W-:Y:S08]  /*6240*/  HMMA.16816.F32 R176, R4.reuse, R12, R208 ;  /* 0x0000000c04b0723c */ /* 0x040ff000000018d0 */
[-C--:B------:R-:W-:Y:S08]  /*6250*/  HMMA.16816.F32 R180, R4, R14.reuse, R72 ;  /* 0x0000000e04b4723c */ /* 0x080ff00000001848 */
[----:B------:R-:W-:Y:S01]  /*6260*/  HMMA.16816.F32 R68, R8, R14, R68 ;  /* 0x0000000e0844723c */ /* 0x000fe20000001844 */
[----:B------:R-:W1:Y:S01]  /*6270*/  LDSM.16.MT88.4 R12, [R232+0x1000] ;  /* 0x00100000e80c783b */ /* 0x000e620000004200 */
[----:B------:R-:W-:-:S02]  /*6280*/  IMAD.MOV.U32 R86, RZ, RZ, R223 ;  /* 0x000000ffff567224 */ /* 0x000fc400078e00df */
[----:B------:R-:W-:Y:S02]  /*6290*/  IMAD.MOV.U32 R87, RZ, RZ, R222 ;  /* 0x000000ffff577224 */ /* 0x000fe400078e00de */
[----:B------:R-:W-:Y:S02]  /*62a0*/  IMAD.MOV.U32 R200, RZ, RZ, R221 ;  /* 0x000000ffffc87224 */ /* 0x000fe400078e00dd */
[----:B------:R-:W-:Y:S02]  /*62b0*/  IMAD.MOV.U32 R201, RZ, RZ, R220 ;  /* 0x000000ffffc97224 */ /* 0x000fe400078e00dc */
[-C--:B-1----:R-:W-:Y:S08]  /*62c0*/  HMMA.16816.F32 R220, R8, R12.reuse, R124 ;  /* 0x0000000c08dc723c */ /* 0x082ff0000000187c */
[C---:B------:R-:W-:Y:S08]  /*62d0*/  HMMA.16816.F32 R192, R4.reuse, R12, R120 ;  /* 0x0000000c04c0723c */ /* 0x040ff00000001878 */
[-C--:B------:R-:W-:Y:S08]  /*62e0*/  HMMA.16816.F32 R196, R4, R14.reuse, R196 ;  /* 0x0000000e04c4723c */ /* 0x080ff000000018c4 */
[----:B------:R-:W-:Y:S01]  /*62f0*/  HMMA.16816.F32 R212, R8, R14, R28 ;  /* 0x0000000e08d4723c */ /* 0x000fe2000000181c */
[----:B------:R-:W1:Y:S07]  /*6300*/  LDSM.16.MT88.4 R12, [R229+0x3000] ;  /* 0x00300000e50c783b */ /* 0x000e6e0000004200 */
[-C--:B-1----:R-:W-:Y:S08]  /*6310*/  HMMA.16816.F32 R72, R4, R12.reuse, R84 ;  /* 0x0000000c0448723c */ /* 0x082ff00000001854 */
[----:B------:R-:W-:Y:S08]  /*6320*/  HMMA.16816.F32 R216, R8, R12, R216 ;  /* 0x0000000c08d8723c */ /* 0x000ff000000018d8 */
[-C--:B------:R-:W-:Y:S08]  /*6330*/  HMMA.16816.F32 R40, R4, R14.reuse, R100 ;  /* 0x0000000e0428723c */ /* 0x080ff00000001864 */
[----:B------:R-:W-:Y:S01]  /*6340*/  HMMA.16816.F32 R84, R8, R14, R48 ;  /* 0x0000000e0854723c */ /* 0x000fe20000001830 */
[----:B------:R-:W1:Y:S01]  /*6350*/  LDSM.16.MT88.4 R12, [R230+0x3000] ;  /* 0x00300000e60c783b */ /* 0x000e620000004200 */
[----:B------:R-:W-:-:S02]  /*6360*/  IMAD.MOV.U32 R120, RZ, RZ, R97 ;  /* 0x000000ffff787224 */ /* 0x000fc400078e0061 */
[----:B------:R-:W-:Y:S02]  /*6370*/  IMAD.MOV.U32 R121, RZ, RZ, R98 ;  /* 0x000000ffff797224 */ /* 0x000fe400078e0062 */
[----:B------:R-:W-:Y:S02]  /*6380*/  IMAD.MOV.U32 R122, RZ, RZ, R96 ;  /* 0x000000ffff7a7224 */ /* 0x000fe400078e0060 */
[-C--:B-1----:R-:W-:Y:S08]  /*6390*/  HMMA.16816.F32 R208, R8, R12.reuse, R92 ;  /* 0x0000000c08d0723c */ /* 0x082ff0000000185c */
[C---:B------:R-:W-:Y:S01]  /*63a0*/  HMMA.16816.F32 R88, R4.reuse, R12, R16 ;  /* 0x0000000c0458723c */ /* 0x040fe20000001810 */
[----:B------:R-:W1:Y:S07]  /*63b0*/  LDSM.16.MT88.4 R16, [R233+0x3000] ;  /* 0x00300000e910783b */ /* 0x000e6e0000004200 */
[-C--:B------:R-:W-:Y:S08]  /*63c0*/  HMMA.16816.F32 R92, R4, R14.reuse, R104 ;  /* 0x0000000e045c723c */ /* 0x080ff00000001868 */
[----:B------:R-:W-:Y:S01]  /*63d0*/  HMMA.16816.F32 R204, R8, R14, R52 ;  /* 0x0000000e08cc723c */ /* 0x000fe20000001834 */
[----:B------:R-:W2:Y:S01]  /*63e0*/  LDSM.16.MT88.4 R12, [R232+0x3000] ;  /* 0x00300000e80c783b */ /* 0x000ea20000004200 */
[----:B------:R-:W-:-:S02]  /*63f0*/  IMAD.MOV.U32 R123, RZ, RZ, R155 ;  /* 0x000000ffff7b7224 */ /* 0x000fc400078e009b */
[----:B------:R-:W-:Y:S02]  /*6400*/  IMAD.MOV.U32 R124, RZ, RZ, R3 ;  /* 0x000000ffff7c7224 */ /* 0x000fe400078e0003 */
[----:B------:R-:W-:Y:S02]  /*6410*/  IMAD.MOV.U32 R125, RZ, RZ, R81 ;  /* 0x000000ffff7d7224 */ /* 0x000fe400078e0051 */
[----:B------:R-:W-:Y:S02]  /*6420*/  IMAD.MOV.U32 R126, RZ, RZ, R61 ;  /* 0x000000ffff7e7224 */ /* 0x000fe400078e003d */
[----:B------:R-:W-:Y:S02]  /*6430*/  IMAD.MOV.U32 R127, RZ, RZ, R80 ;  /* 0x000000ffff7f7224 */ /* 0x000fe400078e0050 */
[----:B------:R-:W-:Y:S02]  /*6440*/  FADD.FTZ R0, R187, R0 ;  /* 0x00000000bb007221 */ /* 0x000fe40000010000 */
[----:B------:R-:W-:-:S02]  /*6450*/  FADD.FTZ R3, R250, R21 ;  /* 0x00000015fa037221 */ /* 0x000fc40000010000 */
[----:B------:R-:W-:Y:S01]  /*6460*/  FADD.FTZ R2, R224, R2 ;  /* 0x00000002e0027221 */ /* 0x000fe20000010000 */
[C---:B-1----:R-:W-:Y:S08]  /*6470*/  HMMA.16816.F32 R104, R4.reuse, R16, R120 ;  /* 0x000000100468723c */ /* 0x042ff00000001878 */
[C---:B------:R-:W-:Y:S08]  /*6480*/  HMMA.16816.F32 R108, R4.reuse, R18, R108 ;  /* 0x00000012046c723c */ /* 0x040ff0000000186c */
[C---:B--2---:R-:W-:Y:S08]  /*6490*/  HMMA.16816.F32 R120, R4.reuse, R12, R124 ;  /* 0x0000000c0478723c */ /* 0x044ff0000000187c */
[----:B------:R-:W-:Y:S01]  /*64a0*/  HMMA.16816.F32 R48, R4, R14, R112 ;  /* 0x0000000e0430723c */ /* 0x000fe20000001870 */
[----:B------:R-:W-:Y:S01]  /*64b0*/  MUFU.EX2 R23, R23 ;  /* 0x0000001700177308 */ /* 0x000fe20000000800 */
[----:B------:R-:W-:Y:S05]  /*64c0*/  LDSM.16.MT88.4 R112, [R233+0x3800] ;  /* 0x00380000e970783b */ /* 0x000fea0000004200 */
[----:B------:R-:W-:Y:S01]  /*64d0*/  FADD.FTZ R4, R190, R0 ;  /* 0x00000000be047221 */ /* 0x000fe20000010000 */
[----:B------:R-:W-:Y:S01]  /*64e0*/  HMMA.16816.F32 R100, R8, R16, R200 ;  /* 0x000000100864723c */ /* 0x000fe200000018c8 */
[----:B------:R-:W-:Y:S01]  /*64f0*/  MUFU.EX2 R17, R152 ;  /* 0x0000009800117308 */ /* 0x000fe20000000800 */
[----:B------:R-:W-:Y:S01]  /*6500*/  FADD.FTZ R7, R184, R20 ;  /* 0x00000014b8077221 */ /* 0x000fe20000010000 */
[----:B------:R-:W-:Y:S01]  /*6510*/  LDSM.16.MT88.4 R200, [R232+0x1800] ;  /* 0x00180000e8c8783b */ /* 0x000fe20000004200 */
[----:B------:R-:W-:-:S04]  /*6520*/  FADD.FTZ R6, R249, R3 ;  /* 0x00000003f9067221 */ /* 0x000fc80000010000 */
[----:B------:R-:W-:Y:S01]  /*6530*/  HMMA.16816.F32 R64, R8, R14, R64 ;  /* 0x0000000e0840723c */ /* 0x000fe20000001840 */
[----:B------:R1:W2:Y:S01]  /*6540*/  MUFU.EX2 R14, R154 ;  /* 0x0000009a000e7308 */ /* 0x0002a20000000800 */
[----:B------:R-:W-:Y:S02]  /*6550*/  FADD.FTZ R5, R225, R2 ;  /* 0x00000002e1057221 */ /* 0x000fe40000010000 */
[----:B------:R-:W-:Y:S02]  /*6560*/  FADD.FTZ R4, R188, R4 ;  /* 0x00000004bc047221 */ /* 0x000fe40000010000 */
[----:B------:R-:W-:Y:S02]  /*6570*/  FADD.FTZ R3, R185, R7 ;  /* 0x00000007b9037221 */ /* 0x000fe40000010000 */
[----:B------:R-:W-:Y:S02]  /*6580*/  FADD.FTZ R2, R251, R6 ;  /* 0x00000006fb027221 */ /* 0x000fe40000010000 */
[----:B------:R-:W-:Y:S01]  /*6590*/  FADD.FTZ R0, R226, R5 ;  /* 0x00000005e2007221 */ /* 0x000fe20000010000 */
[----:B-1----:R-:W1:Y:S01]  /*65a0*/  LDSM.16.MT88.4 R152, [R229+0x1800] ;  /* 0x00180000e598783b */ /* 0x002e620000004200 */
[----:B------:R-:W-:-:S03]  /*65b0*/  FADD.FTZ R21, R191, R4 ;  /* 0x00000004bf157221 */ /* 0x000fc60000010000 */
[----:B------:R-:W3:Y:S01]  /*65c0*/  LDSM.16.MT88.4 R4, [R232+0x3800] ;  /* 0x00380000e804783b */ /* 0x000ee20000004200 */
[C---:B------:R-:W-:Y:S01]  /*65d0*/  HMMA.16816.F32 R116, R8.reuse, R12, R116 ;  /* 0x0000000c0874723c */ /* 0x040fe20000001874 */
[----:B------:R-:W-:Y:S07]  /*65e0*/  MUFU.EX2 R12, R22 ;  /* 0x00000016000c7308 */ /* 0x000fee0000000800 */
[----:B------:R-:W-:Y:S01]  /*65f0*/  HMMA.16816.F32 R52, R8, R18, R76 ;  /* 0x000000120834723c */ /* 0x000fe2000000184c */
[----:B------:R-:W-:Y:S08]  /*6600*/  MUFU.EX2 R11, R171 ;  /* 0x000000ab000b7308 */ /* 0x000ff00000000800 */
[----:B------:R-:W4:Y:S08]  /*6610*/  MUFU.EX2 R15, R82 ;  /* 0x00000052000f7308 */ /* 0x000f300000000800 */
[----:B------:R-:W-:Y:S08]  /*6620*/  MUFU.EX2 R18, R83 ;  /* 0x0000005300127308 */ /* 0x000ff00000000800 */
[----:B------:R-:W5:Y:S08]  /*6630*/  MUFU.EX2 R16, R170 ;  /* 0x000000aa00107308 */ /* 0x000f700000000800 */
[----:B------:R-:W-:Y:S08]  /*6640*/  MUFU.EX2 R19, R169 ;  /* 0x000000a900137308 */ /* 0x000ff00000000800 */
[----:B------:R-:W-:Y:S08]  /*6650*/  MUFU.EX2 R28, R168 ;  /* 0x000000a8001c7308 */ /* 0x000ff00000000800 */
[----:B------:R-:W-:Y:S01]  /*6660*/  MUFU.EX2 R29, R99 ;  /* 0x00000063001d7308 */ /* 0x000fe20000000800 */
[----:B------:R-:W-:Y:S01]  /*6670*/  FADD.FTZ R31, R252, R2 ;  /* 0x00000002fc1f7221 */ /* 0x000fe20000010000 */
[----:B--2---:R-:W-:-:S06]  /*6680*/  F2FP.PACK_AB R124, R17, R14 ;  /* 0x0000000e117c723e */ /* 0x004fcc00000000ff */
[----:B------:R-:W-:Y:S08]  /*6690*/  MUFU.EX2 R22, R139 ;  /* 0x0000008b00167308 */ /* 0x000ff00000000800 */
[----:B------:R-:W-:Y:S08]  /*66a0*/  MUFU.EX2 R8, R129 ;  /* 0x0000008100087308 */ /* 0x000ff00000000800 */
[----:B------:R4:W2:Y:S08]  /*66b0*/  MUFU.EX2 R10, R128 ;  /* 0x00000080000a7308 */ /* 0x0008b00000000800 */
[----:B------:R1:W-:Y:S08]  /*66c0*/  MUFU.EX2 R9, R130 ;  /* 0x0000008200097308 */ /* 0x0003f00000000800 */
[----:B------:R3:W3:Y:S01]  /*66d0*/  MUFU.EX2 R13, R131 ;  /* 0x00000083000d7308 */ /* 0x0006e20000000800 */
[----:B------:R-:W-:Y:S01]  /*66e0*/  @P4 IMAD.HI.U32 R2, R133, c[0x0][0x2c8], RZ ;  /* 0x0000b20085024a27 */ /* 0x000fe200078e00ff */
[----:B----4-:R-:W-:Y:S01]  /*66f0*/  F2FP.PACK_AB R128, R15, R11 ;  /* 0x0000000b0f80723e */ /* 0x010fe200000000ff */
[----:B------:R-:W-:Y:S02]  /*6700*/  LDSM.16.MT88.4 R80, [R229+0x3800] ;  /* 0x00380000e550783b */ /* 0x000fe40000004200 */
[----:B------:R-:W-:-:S02]  /*6710*/  FADD.FTZ R30, R227, R0 ;  /* 0x00000000e31e7221 */ /* 0x000fc40000010000 */
[----:B------:R-:W-:Y:S01]  /*6720*/  IMAD.MOV.U32 R0, RZ, RZ, R133 ;  /* 0x000000ffff007224 */ /* 0x000fe200078e0085 */
[----:B------:R-:W-:Y:S01]  /*6730*/  @P4 SHF.R.U32.HI R0, RZ, c[0x0][0x2cc], R2 ;  /* 0x0000b300ff004a19 */ /* 0x000fe20000011602 */
[----:B------:R-:W-:Y:S01]  /*6740*/  IMAD.MOV.U32 R2, RZ, RZ, c[0x0][0x168] ;  /* 0x00005a00ff027624 */ /* 0x000fe200078e00ff */
[----:B-----5:R-:W-:Y:S01]  /*6750*/  F2FP.PACK_AB R129, R16, R12 ;  /* 0x0000000c1081723e */ /* 0x020fe200000000ff */
[----:B------:R-:W-:Y:S01]  /*6760*/  FADD.FTZ R3, R186, R3 ;  /* 0x00000003ba037221 */ /* 0x000fe20000010000 */
[----:B-1----:R-:W-:Y:S01]  /*6770*/  F2FP.PACK_AB R130, R23, R18 ;  /* 0x000000121782723e */ /* 0x002fe200000000ff */
[----:B------:R-:W1:Y:S01]  /*6780*/  LDSM.16.MT88.4 R184, [R233+0x1800] ;  /* 0x00180000e9b8783b */ /* 0x000e620000004200 */
[----:B--2---:R-:W-:Y:S02]  /*6790*/  F2FP.PACK_AB R125, R10, R8 ;  /* 0x000000080a7d723e */ /* 0x004fe400000000ff */
[----:B---3--:R-:W-:Y:S01]  /*67a0*/  F2FP.PACK_AB R131, R28, R19 ;  /* 0x000000131c83723e */ /* 0x008fe200000000ff */
[----:B------:R-:W2:Y:S01]  /*67b0*/  LDSM.16.MT88.4 R168, [R230+0x1800] ;  /* 0x00180000e6a8783b */ /* 0x000ea20000004200 */
[----:B------:R-:W-:-:S02]  /*67c0*/  F2FP.PACK_AB R126, R29, R22 ;  /* 0x000000161d7e723e */ /* 0x000fc400000000ff */
[----:B------:R-:W-:Y:S01]  /*67d0*/  F2FP.PACK_AB R127, R13, R9 ;  /* 0x000000090d7f723e */ /* 0x000fe200000000ff */
[----:B------:R-:W3:Y:S01]  /*67e0*/  LDSM.16.MT88.4 R96, [R230+0x3800] ;  /* 0x00380000e660783b */ /* 0x000ee20000004200 */
[----:B------:R-:W-:Y:S01]  /*67f0*/  IADD3 R0, R0, c[0x0][0x1d0], -R2 ;  /* 0x0000740000007a10 */ /* 0x000fe20007ffe802 */
[----:B------:R-:W-:Y:S01]  /*6800*/  HMMA.16816.F32 R144, R128, R152, R144 ;  /* 0x000000988090723c */ /* 0x000fe20000001890 */
[----:B------:R-:W-:-:S07]  /*6810*/  FADD.FTZ R20, R189, R3 ;  /* 0x00000003bd147221 */ /* 0x000fce0000010000 */
[C---:B------:R-:W-:Y:S08]  /*6820*/  HMMA.16816.F32 R140, R124.reuse, R152, R140 ;  /* 0x000000987c8c723c */ /* 0x040ff0000000188c */
[----:B------:R-:W-:Y:S01]  /*6830*/  HMMA.16816.F32 R148, R124, R154, R148 ;  /* 0x0000009a7c94723c */ /* 0x000fe20000001894 */
[----:B------:R-:W-:-:S07]  /*6840*/  FADD.FTZ R3, R56, R30 ;  /* 0x0000001e38037221 */ /* 0x000fce0000010000 */
[----:B------:R-:W-:Y:S07]  /*6850*/  HMMA.16816.F32 R152, R128, R154, R24 ;  /* 0x0000009a8098723c */ /* 0x000fee0000001818 */
[----:B------:R-:W-:Y:S01]  /*6860*/  SHF.R.S32.HI R24, RZ, 0x1f, R0 ;  /* 0x0000001fff187819 */ /* 0x000fe20000011400 */
[----:B------:R-:W-:Y:S03]  /*6870*/  HMMA.16816.F32 R120, R124, R4, R120 ;  /* 0x000000047c78723c */ /* 0x000fe60000001878 */
[----:B------:R-:W-:Y:S01]  /*6880*/  LEA.HI R24, R24, R0, RZ, 0x6 ;  /* 0x0000000018187211 */ /* 0x000fe200078f30ff */
[----:B------:R-:W-:-:S04]  /*6890*/  FADD.FTZ R0, R59, R31 ;  /* 0x0000001f3b007221 */ /* 0x000fc80000010000 */
[----:B------:R-:W-:Y:S01]  /*68a0*/  HMMA.16816.F32 R116, R128, R4, R116 ;  /* 0x000000048074723c */ /* 0x000fe20000001874 */
[----:B------:R-:W-:Y:S02]  /*68b0*/  FADD.FTZ R0, R62, R0 ;  /* 0x000000003e007221 */ /* 0x000fe40000010000 */
[----:B------:R-:W-:-:S04]  /*68c0*/  FADD.FTZ R3, R58, R3 ;  /* 0x000000033a037221 */ /* 0x000fc80000010000 */
        /* <DEDUP_REMOVED lines=16> */
[----:B------:R-:W-:Y:S01]  /*69d0*/  SHF.R.S32.HI R5, RZ, 0x6, R24 ;  /* 0x00000006ff057819 */ /* 0x000fe20000011418 */
[----:B------:R-:W-:Y:S02]  /*69e0*/  FADD.FTZ R3, R15, R3 ;  /* 0x000000030f037221 */ /* 0x000fe40000010000 */
[----:B------:R-:W-:Y:S01]  /*69f0*/  FADD.FTZ R2, R16, R2 ;  /* 0x0000000210027221 */ /* 0x000fe20000010000 */
[----:B------:R-:W-:Y:S01]  /*6a00*/  IMNMX R5, RZ, R5, !PT ;  /* 0x00000005ff057217 */ /* 0x000fe20007800200 */
[----:B------:R-:W-:Y:S01]  /*6a10*/  FADD.FTZ R0, R17, R0 ;  /* 0x0000000011007221 */ /* 0x000fe20000010000 */
[----:B------:R-:W-:Y:S01]  /*6a20*/  IADD3 R249, R138, -0x2, RZ ;  /* 0xfffffffe8af97810 */ /* 0x000fe20007ffe0ff */
[----:B------:R-:W-:-:S02]  /*6a30*/  FADD.FTZ R4, R10, R4 ;  /* 0x000000040a047221 */ /* 0x000fc40000010000 */
[----:B------:R-:W-:Y:S02]  /*6a40*/  FADD.FTZ R3, R18, R3 ;  /* 0x0000000312037221 */ /* 0x000fe40000010000 */
[----:B------:R-:W-:Y:S01]  /*6a50*/  FADD.FTZ R2, R19, R2 ;  /* 0x0000000213027221 */ /* 0x000fe20000010000 */
[----:B------:R4:W-:Y:S01]  /*6a60*/  STL [R1+0x8], R5 ;  /* 0x0000080501007387 */ /* 0x0009e20000100800 */
[----:B------:R-:W-:Y:S01]  /*6a70*/  FADD.FTZ R0, R22, R0 ;  /* 0x0000000016007221 */ /* 0x000fe20000010000 */
[----:B------:R-:W-:Y:S01]  /*6a80*/  ISETP.GE.AND P0, PT, R249, R5, PT ;  /* 0x00000005f900720c */ /* 0x000fe20003f06270 */
[----:B------:R-:W-:Y:S01]  /*6a90*/  FADD.FTZ R4, R9, R4 ;  /* 0x0000000409047221 */ /* 0x000fe20000010000 */
[----:B-1----:R-:W-:Y:S01]  /*6aa0*/  HMMA.16816.F32 R172, R128, R184, R172 ;  /* 0x000000b880ac723c */ /* 0x002fe200000018ac */
[----:B----4-:R-:W-:Y:S02]  /*6ab0*/  FADD.FTZ R5, R23, R3 ;  /* 0x0000000317057221 */ /* 0x010fe40000010000 */
[----:B------:R-:W-:-:S02]  /*6ac0*/  FADD.FTZ R3, R28, R2 ;  /* 0x000000021c037221 */ /* 0x000fc40000010000 */
[----:B------:R-:W-:Y:S02]  /*6ad0*/  FADD.FTZ R2, R29, R0 ;  /* 0x000000001d027221 */ /* 0x000fe40000010000 */
[----:B------:R-:W-:Y:S01]  /*6ae0*/  FADD.FTZ R0, R13, R4 ;  /* 0x000000040d007221 */ /* 0x000fe20000010000 */
[----:B------:R1:W-:Y:S04]  /*6af0*/  STL [R1+0x18], R5 ;  /* 0x0000180501007387 */ /* 0x0003e80000100800 */
[----:B------:R1:W-:Y:S04]  /*6b00*/  STL [R1+0x1c], R3 ;  /* 0x00001c0301007387 */ /* 0x0003e80000100800 */
[----:B------:R1:W-:Y:S04]  /*6b10*/  STL [R1+0x24], R0 ;  /* 0x0000240001007387 */ /* 0x0003e80000100800 */
[----:B------:R1:W-:Y:S01]  /*6b20*/  STL [R1+0x20], R2 ;  /* 0x0000200201007387 */ /* 0x0003e20000100800 */
[C---:B------:R-:W-:Y:S08]  /*6b30*/  HMMA.16816.F32 R176, R124.reuse, R184, R176 ;  /* 0x000000b87cb0723c */ /* 0x040ff000000018b0 */
[-C--:B------:R-:W-:Y:S08]  /*6b40*/  HMMA.16816.F32 R180, R124, R186.reuse, R180 ;  /* 0x000000ba7cb4723c */ /* 0x080ff000000018b4 */
[----:B------:R-:W-:Y:S08]  /*6b50*/  HMMA.16816.F32 R184, R128, R186, R68 ;  /* 0x000000ba80b8723c */ /* 0x000ff00000001844 */
[C---:B------:R-:W-:Y:S08]  /*6b60*/  HMMA.16816.F32 R72, R124.reuse, R80, R72 ;  /* 0x000000507c48723c */ /* 0x040ff00000001848 */
[----:B------:R-:W-:Y:S08]  /*6b70*/  HMMA.16816.F32 R76, R124, R82, R40 ;  /* 0x000000527c4c723c */ /* 0x000ff00000001828 */
[C---:B------:R-:W-:Y:S08]  /*6b80*/  HMMA.16816.F32 R68, R128.reuse, R80, R216 ;  /* 0x000000508044723c */ /* 0x040ff000000018d8 */
[C---:B------:R-:W-:Y:S08]  /*6b90*/  HMMA.16816.F32 R80, R128.reuse, R82, R84 ;  /* 0x000000528050723c */ /* 0x040ff00000001854 */
[-C--:B--2---:R-:W-:Y:S08]  /*6ba0*/  HMMA.16816.F32 R156, R128, R168.reuse, R156 ;  /* 0x000000a8809c723c */ /* 0x084ff0000000189c */
[C---:B------:R-:W-:Y:S08]  /*6bb0*/  HMMA.16816.F32 R160, R124.reuse, R168, R160 ;  /* 0x000000a87ca0723c */ /* 0x040ff000000018a0 */
[C---:B------:R-:W-:Y:S08]  /*6bc0*/  HMMA.16816.F32 R164, R124.reuse, R170, R164 ;  /* 0x000000aa7ca4723c */ /* 0x040ff000000018a4 */
[C---:B------:R-:W-:Y:S08]  /*6bd0*/  HMMA.16816.F32 R192, R124.reuse, R200, R192 ;  /* 0x000000c87cc0723c */ /* 0x040ff000000018c0 */
[C---:B------:R-:W-:Y:S08]  /*6be0*/  HMMA.16816.F32 R196, R124.reuse, R202, R196 ;  /* 0x000000ca7cc4723c */ /* 0x040ff000000018c4 */
[C---:B---3--:R-:W-:Y:S08]  /*6bf0*/  HMMA.16816.F32 R88, R124.reuse, R96, R88 ;  /* 0x000000607c58723c */ /* 0x048ff00000001858 */
        /* <DEDUP_REMOVED lines=11> */
[----:B------:R-:W-:Y:S01]  /*6cb0*/  HMMA.16816.F32 R128, R128, R6, R64 ;  /* 0x000000068080723c */ /* 0x000fe20000001840 */
[----:B------:R-:W-:Y:S01]  /*6cc0*/  @!UPT UIADD3 URZ, URZ, URZ, URZ ;  /* 0x0000003f3f3ff290 */ /* 0x000fe2000fffe03f */
[----:B------:R-:W-:Y:S11]  /*6cd0*/  @!P0 BRA `(.L_x_1376) ;  /* 0x0000532000008947 */ /* 0x000ff60003800000 */
[----:B-1----:R1:W-:Y:S01]  /*6ce0*/  STL [R1], R249 ;  /* 0x000000f901007387 */ /* 0x0023e20000100800 */
[----:B------:R-:W-:Y:S01]  /*6cf0*/  IMAD.MOV.U32 R133, RZ, RZ, R136 ;  /* 0x000000ffff857224 */ /* 0x000fe200078e0088 */
[----:B------:R-:W-:Y:S01]  /*6d00*/  MOV R139, R134 ;  /* 0x00000086008b7202 */ /* 0x000fe20000000f00 */
[----:B------:R-:W-:Y:S01]  /*6d10*/  IMAD.MOV.U32 R132, RZ, RZ, R137 ;  /* 0x000000ffff847224 */ /* 0x000fe200078e0089 */
[----:B------:R-:W-:-:S07]  /*6d20*/  MOV R138, R135 ;  /* 0x00000087008a7202 */ /* 0x000fce0000000f00 */
.L_x_1377:
[----:B------:R-:W-:Y:S04]  /*6d30*/  DEPBAR.LE SB0, 0x0 ;  /* 0x000080000000791a */ /* 0x000fe80000000000 */
[----:B------:R-:W-:Y:S01]  /*6d40*/  WARPSYNC 0xffffffff ;  /* 0xffffffff00007948 */ /* 0x000fe20003800000 */
[----:B------:R-:W-:Y:S08]  /*6d50*/  BAR.SYNC.DEFER_BLOCKING 0x0 ;  /* 0x0000000000007b1d */ /* 0x000ff00000010000 */
[----:B-----5:R-:W-:Y:S08]  /*6d60*/  LDSM.16.M88.4 R64, [R235] ;  /* 0x00000000eb40783b */ /* 0x020ff00000000200 */
[----:B------:R-:W2:Y:S08]  /*6d70*/  LDSM.16.M88.4 R16, [R228] ;  /* 0x00000000e410783b */ /* 0x000eb00000000200 */
[----:B------:R-:W3:Y:S08]  /*6d80*/  LDSM.16.M88.4 R60, [R235+0x2000] ;  /* 0x00200000eb3c783b */ /* 0x000ef00000000200 */
[----:B------:R-:W3:Y:S08]  /*6d90*/  LDSM.16.M88.4 R32, [R228+0x800] ;  /* 0x00080000e420783b */ /* 0x000ef00000000200 */
[----:B------:R-:W3:Y:S06]  /*6da0*/  LDL.64 R218, [R1+0x38] ;  /* 0x0000380001da7983 */ /* 0x000eec0000100a00 */
[----:B------:R-:W1:Y:S08]  /*6db0*/  LDSM.16.M88.4 R48, [R228+0x1000] ;  /* 0x00100000e430783b */ /* 0x000e700000000200 */
[----:B------:R-:W3:Y:S01]  /*6dc0*/  LDL R216, [R1+0x40] ;  /* 0x0000400001d87983 */ /* 0x000ee20000100800 */
[-C--:B--2---:R-:W-:Y:S03]  /*6dd0*/  HMMA.16816.F32 R4, R64, R16.reuse, RZ ;  /* 0x000000104004723c */ /* 0x084fe600000018ff */
[----:B------:R-:W2:Y:S05]  /*6de0*/  LDSM.16.M88.4 R204, [R228+0x1800] ;  /* 0x00180000e4cc783b */ /* 0x000eaa0000000200 */
[C---:B---3--:R-:W-:Y:S03]  /*6df0*/  HMMA.16816.F32 R8, R60.reuse, R16, RZ ;  /* 0x000000103c08723c */ /* 0x048fe600000018ff */
[----:B------:R-:W-:Y:S05]  /*6e00*/  LDSM.16.M88.4 R208, [R237] ;  /* 0x00000000edd0783b */ /* 0x000fea0000000200 */
[-C--:B------:R-:W-:Y:S03]  /*6e10*/  HMMA.16816.F32 R12, R60, R18.reuse, RZ ;  /* 0x000000123c0c723c */ /* 0x080fe600000018ff */
[----:B------:R-:W-:Y:S05]  /*6e20*/  LDSM.16.M88.4 R212, [R237+0x2000] ;  /* 0x00200000edd4783b */ /* 0x000fea0000000200 */
[C---:B------:R-:W-:Y:S03]  /*6e30*/  HMMA.16816.F32 R16, R64.reuse, R18, RZ ;  /* 0x000000124010723c */ /* 0x040fe600000018ff */
[----:B------:R-:W-:Y:S04]  /*6e40*/  STL [R1+0xb0], R128 ;  /* 0x0000b08001007387 */ /* 0x000fe80000100800 */
[----:B------:R-:W-:Y:S01]  /*6e50*/  STL [R1+0xac], R129 ;  /* 0x0000ac8101007387 */ /* 0x000fe20000100800 */
[-C--:B------:R-:W-:Y:S03]  /*6e60*/  HMMA.16816.F32 R20, R64, R32.reuse, RZ ;  /* 0x000000204014723c */ /* 0x080fe600000018ff */
[----:B------:R-:W-:Y:S04]  /*6e70*/  STL [R1+0xa8], R130 ;  /* 0x0000a88201007387 */ /* 0x000fe80000100800 */
[----:B------:R3:W-:Y:S01]  /*6e80*/  STL [R1+0xa4], R131 ;  /* 0x0000a48301007387 */ /* 0x0007e20000100800 */
[C---:B------:R-:W-:Y:S08]  /*6e90*/  HMMA.16816.F32 R24, R60.reuse, R32, RZ ;  /* 0x000000203c18723c */ /* 0x040ff000000018ff */
[-C--:B------:R-:W-:Y:S08]  /*6ea0*/  HMMA.16816.F32 R28, R60, R34.reuse, RZ ;  /* 0x000000223c1c723c */ /* 0x080ff000000018ff */
[C---:B------:R-:W-:Y:S01]  /*6eb0*/  HMMA.16816.F32 R32, R64.reuse, R34, RZ ;  /* 0x000000224020723c */ /* 0x040fe200000018ff */
[----:B---3--:R-:W3:Y:S07]  /*6ec0*/  LDL.LU R131, [R1] ;  /* 0x0000000001837983 */ /* 0x008eee0000300800 */
[-C--:B-1----:R-:W-:Y:S01]  /*6ed0*/  HMMA.16816.F32 R36, R64, R48.reuse, RZ ;  /* 0x000000304024723c */ /* 0x082fe200000018ff */
[----:B------:R-:W-:Y:S04]  /*6ee0*/  STL [R1+0x90], R239 ;  /* 0x000090ef01007387 */ /* 0x000fe80000100800 */
[----:B------:R-:W-:Y:S03]  /*6ef0*/  STL [R1+0x94], R247 ;  /* 0x000094f701007387 */ /* 0x000fe60000100800 */
[C---:B------:R-:W-:Y:S01]  /*6f00*/  HMMA.16816.F32 R40, R60.reuse, R48, RZ ;  /* 0x000000303c28723c */ /* 0x040fe200000018ff */
[----:B------:R-:W-:Y:S07]  /*6f10*/  STL [R1+0x98], R246 ;  /* 0x000098f601007387 */ /* 0x000fee0000100800 */
[-C--:B------:R-:W-:Y:S08]  /*6f20*/  HMMA.16816.F32 R44, R60, R50.reuse, RZ ;  /* 0x000000323c2c723c */ /* 0x080ff000000018ff */
[C---:B------:R-:W-:Y:S08]  /*6f30*/  HMMA.16816.F32 R48, R64.reuse, R50, RZ ;  /* 0x000000324030723c */ /* 0x040ff000000018ff */
[-C--:B--2---:R-:W-:Y:S08]  /*6f40*/  HMMA.16816.F32 R52, R64, R204.reuse, RZ ;  /* 0x000000cc4034723c */ /* 0x084ff000000018ff */
        /* <DEDUP_REMOVED lines=13> */
[----:B------:R1:W2:Y:S08]  /*7020*/  LDSM.16.M88.4 R204, [R246] ;  /* 0x00000000f6cc783b */ /* 0x0002b00000000200 */
[----:B-1----:R-:W4:Y:S06]  /*7030*/  LDL.64 R246, [R1+0x10] ;  /* 0x0000100001f67983 */ /* 0x002f2c0000100a00 */
[----:B------:R-:W-:Y:S04]  /*7040*/  STL [R1+0x9c], R245 ;  /* 0x00009cf501007387 */ /* 0x000fe80000100800 */
[----:B------:R-:W4:Y:S01]  /*7050*/  LDL R239, [R1+0x58] ;  /* 0x0000580001ef7983 */ /* 0x000f220000100800 */
[-C--:B--2---:R-:W-:Y:S08]  /*7060*/  HMMA.16816.F32 R36, R208, R204.reuse, R36 ;  /* 0x000000ccd024723c */ /* 0x084ff00000001824 */
[C---:B------:R-:W-:Y:S08]  /*7070*/  HMMA.16816.F32 R40, R212.reuse, R204, R40 ;  /* 0x000000ccd428723c */ /* 0x040ff00000001828 */
[-C--:B------:R-:W-:Y:S08]  /*7080*/  HMMA.16816.F32 R44, R212, R206.reuse, R44 ;  /* 0x000000ced42c723c */ /* 0x080ff0000000182c */
[C---:B------:R-:W-:Y:S01]  /*7090*/  HMMA.16816.F32 R48, R208.reuse, R206, R48 ;  /* 0x000000ced030723c */ /* 0x040fe20000001830 */
[----:B------:R1:W2:Y:S08]  /*70a0*/  LDSM.16.M88.4 R204, [R245] ;  /* 0x00000000f5cc783b */ /* 0x0002b00000000200 */
[----:B-1----:R-:W4:Y:S01]  /*70b0*/  LDL R245, [R1+0x5c] ;  /* 0x00005c0001f57983 */ /* 0x002f220000100800 */
[-C--:B--2---:R-:W-:Y:S03]  /*70c0*/  HMMA.16816.F32 R52, R208, R204.reuse, R52 ;  /* 0x000000ccd034723c */ /* 0x084fe60000001834 */
[C---:B---3--:R-:W-:Y:S05]  /*70d0*/  ISETP.GE.AND P5, PT, R131.reuse, RZ, PT ;  /* 0x000000ff8300720c */ /* 0x048fea0003fa6270 */
[C---:B------:R-:W-:Y:S08]  /*70e0*/  HMMA.16816.F32 R56, R212.reuse, R204, R56 ;  /* 0x000000ccd438723c */ /* 0x040ff00000001838 */
[-C--:B------:R-:W-:Y:S04]  /*70f0*/  HMMA.16816.F32 R60, R212, R206.reuse, R60 ;  /* 0x000000ced43c723c */ /* 0x080fe8000000183c */
[----:B------:R-:W-:Y:S01]  /*7100*/  @P5 SHF.R.S32.HI R0, RZ, 0x1f, R131 ;  /* 0x0000001fff005819 */ /* 0x000fe20000011483 */
[C---:B------:R-:W-:Y:S01]  /*7110*/  @P5 IMAD.WIDE.U32 R2, R131.reuse, c[0x0][0x208], RZ ;  /* 0x0000820083025a25 */ /* 0x040fe200078e00ff */
[----:B------:R-:W-:Y:S02]  /*7120*/  @P5 MOV R134, 0x5 ;  /* 0x0000000500865802 */ /* 0x000fe40000000f00 */
[----:B------:R-:W-:Y:S04]  /*7130*/  HMMA.16816.F32 R64, R208, R206, R64 ;  /* 0x000000ced040723c */ /* 0x000fe80000001840 */
[----:B------:R-:W-:Y:S03]  /*7140*/  @P5 IMAD R0, R0, c[0x0][0x208], RZ ;  /* 0x0000820000005a24 */ /* 0x000fe600078e02ff */
[----:B------:R-:W-:Y:S02]  /*7150*/  @P5 IMAD.MOV.U32 R206, RZ, RZ, c[0x0][0x208] ;  /* 0x00008200ffce5624 */ /* 0x000fe400078e00ff */
[----:B------:R-:W-:Y:S03]  /*7160*/  @P5 IMAD R0, R131, c[0x0][0x20c], R0 ;  /* 0x0000830083005a24 */ /* 0x000fe600078e0200 */
[C---:B------:R-:W-:Y:S02]  /*7170*/  @P5 SHF.L.U32 R207, R206.reuse, 0x5, RZ ;  /* 0x00000005cecf5819 */ /* 0x040fe400000006ff */
[----:B------:R-:W-:Y:S02]  /*7180*/  @P5 IADD3 R0, R3, R0, RZ ;  /* 0x0000000003005210 */ /* 0x000fe40007ffe0ff */
[----:B------:R-:W-:Y:S02]  /*7190*/  @P5 SHF.L.U64.HI R206, R206, R134, c[0x0][0x20c] ;  /* 0x00008300cece5619 */ /* 0x000fe40000010286 */
[C---:B------:R-:W-:Y:S02]  /*71a0*/  @P5 SHF.L.U64.HI R3, R2.reuse, 0x6, R0 ;  /* 0x0000000602035819 */ /* 0x040fe40000010200 */
[----:B------:R-:W-:Y:S04]  /*71b0*/  @P5 SHF.L.U32 R2, R2, 0x6, RZ ;  /* 0x0000000602025819 */ /* 0x000fe800000006ff */
[C---:B------:R-:W-:Y:S02]  /*71c0*/  @P5 IADD3 R0, P3, R2.reuse, R218, RZ ;  /* 0x000000da02005210 */ /* 0x040fe40007f7e0ff */
[----:B------:R-:W-:Y:S03]  /*71d0*/  @P5 IADD3 R2, P2, P1, R2, 0x40, R218 ;  /* 0x0000004002025810 */ /* 0x000fe6000795e0da */
[C-C-:B------:R-:W-:Y:S01]  /*71e0*/  @P5 IMAD.X R135, R3.reuse, 0x1, R216.reuse, P3 ;  /* 0x0000000103875824 */ /* 0x140fe200018e06d8 */
[C---:B------:R-:W-:Y:S02]  /*71f0*/  @P5 LEA R136, P3, R0.reuse, c[0x0][0x1f8], 0x1 ;  /* 0x00007e0000885a11 */ /* 0x040fe400078608ff */
[----:B------:R-:W-:Y:S02]  /*7200*/  @P5 IADD3.X R3, R3, RZ, R216, P2, P1 ;  /* 0x000000ff03035210 */ /* 0x000fe400017e24d8 */
[----:B------:R-:W-:Y:S02]  /*7210*/  @P5 LEA.HI.X R137, R0, c[0x0][0x1fc], R135, 0x1, P3 ;  /* 0x00007f0000895a11 */ /* 0x000fe400018f0c87 */
[----:B------:R-:W-:Y:S01]  /*7220*/  @P5 LEA R204, P2, R2, c[0x0][0x1f8], 0x1 ;  /* 0x00007e0002cc5a11 */ /* 0x000fe200078408ff */
[----:B------:R-:W2:Y:S01]  /*7230*/  LDL R0, [R1+0x48] ;  /* 0x0000480001007983 */ /* 0x000ea20000100800 */
[-C--:B------:R-:W-:Y:S02]  /*7240*/  @P5 IADD3 R134, P1, R136, R207.reuse, RZ ;  /* 0x000000cf88865210 */ /* 0x080fe40007f3e0ff */
[----:B------:R-:W-:Y:S01]  /*7250*/  @P5 LEA.HI.X R205, R2, c[0x0][0x1fc], R3, 0x1, P2 ;  /* 0x00007f0002cd5a11 */ /* 0x000fe200010f0c03 */
[----:B------:R-:W-:Y:S01]  /*7260*/  STL [R1+0xa0], R235 ;  /* 0x0000a0eb01007387 */ /* 0x000fe20000100800 */
[-C--:B------:R-:W-:Y:S02]  /*7270*/  @P5 IADD3.X R135, R137, R206.reuse, RZ, P1, !PT ;  /* 0x000000ce89875210 */ /* 0x080fe40000ffe4ff */
[-C--:B------:R-:W-:Y:S04]  /*7280*/  @P5 IADD3 R2, P2, R134, R207.reuse, RZ ;  /* 0x000000cf86025210 */ /* 0x080fe80007f5e0ff */
[----:B------:R-:W-:Y:S02]  /*7290*/  @P5 IADD3.X R3, R135, R206, RZ, P2, !PT ;  /* 0x000000ce87035210 */ /* 0x000fe400017fe4ff */
[----:B----4-:R-:W-:Y:S11]  /*72a0*/  @P5 ISETP.GE.AND P0, PT, R246, c[0x0][0x1d4], PT ;  /* 0x00007500f6005a0c */ /* 0x010ff60003f06270 */
[----:B------:R-:W-:Y:S02]  /*72b0*/  @!UPT UIADD3 URZ, URZ, URZ, URZ ;  /* 0x0000003f3f3ff290 */ /* 0x000fe4000fffe03f */
[----:B------:R-:W-:Y:S01]  /*72c0*/  @!PT LDS RZ, [RZ] ;  /* 0x00000000fffff984 */ /* 0x000fe20000000800 */
[----:B------:R-:W-:Y:S01]  /*72d0*/  @!PT LDS RZ, [RZ] ;  /* 0x00000000fffff984 */ /* 0x000fe20000000800 */
[----:B------:R-:W-:Y:S01]  /*72e0*/  @!PT LDS RZ, [RZ] ;  /* 0x00000000fffff984 */ /* 0x000fe20000000800 */
[----:B------:R1:W-:Y:S08]  /*72f0*/  @P5 LDGSTS.E.BYPASS.LTC128B.128 [R248+0x100], [R136.64], !P0 ;  /* 0x0010000088f85fae */ /* 0x0003f0000c101d46 */
[----:B------:R3:W-:Y:S08]  /*7300*/  @P5 LDGSTS.E.BYPASS.LTC128B.128 [R248+0x2100], [R204.64], !P6 ;  /* 0x02100000ccf85fae */ /* 0x0007f0000f101d46 */
[----:B------:R4:W-:Y:S08]  /*7310*/  @P5 LDGSTS.E.BYPASS.LTC128B.128 [R248+0x900], [R134.64], !P0 ;  /* 0x0090000086f85fae */ /* 0x0009f0000c101d46 */
[----:B------:R4:W-:Y:S01]  /*7320*/  @P5 LDGSTS.E.BYPASS.LTC128B.128 [R248+0x2900], [R134.64+0x80], !P6 ;  /* 0x0290008086f85fae */ /* 0x0009e2000f101d46 */
[----:B-1----:R-:W-:Y:S07]  /*7330*/  @P5 IADD3 R136, P1, R2, R207, RZ ;  /* 0x000000cf02885210 */ /* 0x002fee0007f3e0ff */
[----:B------:R1:W-:Y:S01]  /*7340*/  @P5 LDGSTS.E.BYPASS.LTC128B.128 [R248+0x1100], [R2.64], !P0 ;  /* 0x0110000002f85fae */ /* 0x0003e2000c101d46 */
[----:B------:R-:W-:Y:S07]  /*7350*/  @P5 IMAD.X R137, R3, 0x1, R206, P1 ;  /* 0x0000000103895824 */ /* 0x000fee00008e06ce */
[----:B------:R1:W-:Y:S08]  /*7360*/  @P5 LDGSTS.E.BYPASS.LTC128B.128 [R248+0x3100], [R2.64+0x80], !P6 ;  /* 0x0310008002f85fae */ /* 0x0003f0000f101d46 */
[----:B------:R1:W-:Y:S08]  /*7370*/  @P5 LDGSTS.E.BYPASS.LTC128B.128 [R248+0x1900], [R136.64], !P0 ;  /* 0x0190000088f85fae */ /* 0x0003f0000c101d46 */
[----:B------:R1:W-:Y:S08]  /*7380*/  @P5 LDGSTS.E.BYPASS.LTC128B.128 [R248+0x3900], [R136.64+0x80], !P6 ;  /* 0x0390008088f85fae */ /* 0x0003f0000f101d46 */
[----:B---3--:R-:W-:Y:S08]  /*7390*/  LDSM.16.M88.4 R204, [R236] ;  /* 0x00000000eccc783b */ /* 0x008ff00000000200 */
[----:B------:R-:W3:Y:S08]  /*73a0*/  LDSM.16.M88.4 R208, [R234] ;  /* 0x00000000ead0783b */ /* 0x000ef00000000200 */
[----:B------:R-:W1:Y:S08]  /*73b0*/  LDSM.16.M88.4 R212, [R236+0x2000] ;  /* 0x00200000ecd4783b */ /* 0x000e700000000200 */
[----:B------:R-:W0:Y:S01]  /*73c0*/  LDGDEPBAR ;  /* 0x00000000000079af */ /* 0x000e220000000000 */
[-C--:B---3--:R-:W-:Y:S08]  /*73d0*/  HMMA.16816.F32 R4, R204, R208.reuse, R4 ;  /* 0x000000d0cc04723c */ /* 0x088ff00000001804 */
[C---:B-1----:R-:W-:Y:S08]  /*73e0*/  HMMA.16816.F32 R8, R212.reuse, R208, R8 ;  /* 0x000000d0d408723c */ /* 0x042ff00000001808 */
[-C--:B------:R-:W-:Y:S04]  /*73f0*/  HMMA.16816.F32 R12, R212, R210.reuse, R12 ;  /* 0x000000d2d40c723c */ /* 0x080fe8000000180c */
[----:B--2---:R-:W-:Y:S04]  /*7400*/  IADD3 R0, R245, R0, RZ ;  /* 0x00000000f5007210 */ /* 0x004fe80007ffe0ff */
[C---:B------:R-:W-:Y:S01]  /*7410*/  HMMA.16816.F32 R16, R204.reuse, R210, R16 ;  /* 0x000000d2cc10723c */ /* 0x040fe20000001810 */
[----:B------:R-:W1:Y:S03]  /*7420*/  LDSM.16.M88.4 R208, [R234+0x800] ;  /* 0x00080000ead0783b */ /* 0x000e660000000200 */
[----:B------:R-:W-:Y:S05]  /*7430*/  @P4 IMAD.HI.U32 R2, R0, c[0x0][0x2c8], RZ ;  /* 0x0000b20000024a27 */ /* 0x000fea00078e00ff */
[----:B------:R-:W-:Y:S05]  /*7440*/  @P4 SHF.R.U32.HI R0, RZ, c[0x0][0x2cc], R2 ;  /* 0x0000b300ff004a19 */ /* 0x000fea0000011602 */
[----:B------:R-:W-:Y:S08]  /*7450*/  SHFL.IDX PT, R2, R0, 0x2, 0x1c1f ;  /* 0x005c1f0000027f89 */ /* 0x000ff000000e0000 */
[----:B------:R-:W-:Y:S01]  /*7460*/  SHFL.IDX PT, R3, R0, 0x1, 0x1c1f ;  /* 0x003c1f0000037f89 */ /* 0x000fe200000e0000 */
        /* <DEDUP_REMOVED lines=15> */
[----:B------:R-:W-:Y:S08]  /*7560*/  LDSM.16.M88.4 R204, [R238] ;  /* 0x00000000eecc783b */ /* 0x000ff00000000200 */
[----:B------:R-:W1:Y:S02]  /*7570*/  LDSM.16.M88.4 R208, [R231] ;  /* 0x00000000e7d0783b */ /* 0x000e640000000200 */
        /* <DEDUP_REMOVED lines=20> */
[----:B------:R1:W-:Y:S08]  /*76c0*/  LDSM.16.M88.4 R204, [R235+0x4000] ;  /* 0x00400000ebcc783b */ /* 0x0003f00000000200 */
[----:B------:R-:W2:Y:S03]  /*76d0*/  LDSM.16.M88.4 R208, [R228+0x2000] ;  /* 0x00200000e4d0783b */ /* 0x000ea60000000200 */
[----:B-1----:R-:W-:Y:S01]  /*76e0*/  IADD3 R235, R131, -0x1, RZ ;  /* 0xffffffff83eb7810 */ /* 0x002fe20007ffe0ff */
[-C--:B--2---:R-:W-:Y:S08]  /*76f0*/  HMMA.16816.F32 R4, R204, R208.reuse, R4 ;  /* 0x000000d0cc04723c */ /* 0x084ff00000001804 */
        /* <DEDUP_REMOVED lines=19> */
[----:B------:R-:W-:Y:S08]  /*7830*/  LDSM.16.M88.4 R204, [R237+0x4000] ;  /* 0x00400000edcc783b */ /* 0x000ff00000000200 */
[----:B------:R-:W1:Y:S02]  /*7840*/  LDSM.16.M88.4 R208, [R244] ;  /* 0x00000000f4d0783b */ /* 0x000e640000000200 */
        /* <DEDUP_REMOVED lines=20> */
[----:B------:R-:W-:Y:S08]  /*7990*/  LDSM.16.M88.4 R204, [R236+0x4000] ;  /* 0x00400000eccc783b */ /* 0x000ff00000000200 */
[----:B------:R-:W1:Y:S02]  /*79a0*/  LDSM.16.M88.4 R208, [R234+0x2000] ;  /* 0x00200000ead0783b */ /* 0x000e640000000200 */
        /* <DEDUP_REMOVED lines=45> */
[----:B------:R-:W-:Y:S09]  /*7c80*/  FMUL.FTZ R13, R13, c[0x0][0x320] ;  /* 0x0000c8000d0d7a20 */ /* 0x000ff20000410000 */
[----:B------:R-:W-:Y:S10]  /*7c90*/  MUFU.TANH R250, R9 ;  /* 0x0000000900fa7308 */ /* 0x000ff40000002400 */
[----:B------:R2:W-:Y:S10]  /*7ca0*/  MUFU.TANH R252, R7 ;  /* 0x0000000700fc7308 */ /* 0x0005f40000002400 */
[----:B------:R-:W-:Y:S10]  /*7cb0*/  MUFU.TANH R211, R11 ;  /* 0x0000000b00d37308 */ /* 0x000ff40000002400 */
[----:B------:R-:W-:Y:S01]  /*7cc0*/  MUFU.TANH R222, R18 ;  /* 0x0000001200de7308 */ /* 0x000fe20000002400 */
[----:B--2---:R-:W2:Y:S09]  /*7cd0*/  LDSM.16.M88.4 R4, [R231+0x2800] ;  /* 0x00280000e704783b */ /* 0x004eb20000000200 */
[----:B------:R-:W3:Y:S10]  /*7ce0*/  MUFU.TANH R251, R8 ;  /* 0x0000000800fb7308 */ /* 0x000ef40000002400 */
[----:B------:R-:W1:Y:S10]  /*7cf0*/  MUFU.TANH R225, R15 ;  /* 0x0000000f00e17308 */ /* 0x000e740000002400 */
[----:B------:R-:W-:Y:S10]  /*7d00*/  MUFU.TANH R226, R14 ;  /* 0x0000000e00e27308 */ /* 0x000ff40000002400 */
[----:B------:R-:W-:Y:S01]  /*7d10*/  MUFU.TANH R249, R12 ;  /* 0x0000000c00f97308 */ /* 0x000fe20000002400 */
[-C--:B--2---:R-:W-:Y:S09]  /*7d20*/  HMMA.16816.F32 R20, R204, R4.reuse, R20 ;  /* 0x00000004cc14723c */ /* 0x084ff20000001814 */
[----:B------:R-:W-:Y:S01]  /*7d30*/  MUFU.TANH R223, R17 ;  /* 0x0000001100df7308 */ /* 0x000fe20000002400 */
[C---:B------:R-:W-:Y:S09]  /*7d40*/  HMMA.16816.F32 R24, R212.reuse, R4, R24 ;  /* 0x00000004d418723c */ /* 0x040ff20000001818 */
[----:B------:R-:W-:Y:S01]  /*7d50*/  MUFU.TANH R227, R13 ;  /* 0x0000000d00e37308 */ /* 0x000fe20000002400 */
[-C--:B------:R-:W-:Y:S04]  /*7d60*/  HMMA.16816.F32 R28, R212, R6.reuse, R28 ;  /* 0x00000006d41c723c */ /* 0x080fe8000000181c */
[----:B------:R-:W-:Y:S04]  /*7d70*/  FMUL.FTZ R23, R23, c[0x0][0x320] ;  /* 0x0000c80017177a20 */ /* 0x000fe80000410000 */
[C---:B------:R-:W-:Y:S01]  /*7d80*/  HMMA.16816.F32 R32, R204.reuse, R6, R32 ;  /* 0x00000006cc20723c */ /* 0x040fe20000001820 */
[----:B------:R-:W-:Y:S01]  /*7d90*/  MUFU.TANH R221, R19 ;  /* 0x0000001300dd7308 */ /* 0x000fe20000002400 */
[----:B------:R-:W2:Y:S02]  /*7da0*/  LDSM.16.M88.4 R4, [R231+0x3000] ;  /* 0x00300000e704783b */ /* 0x000ea40000000200 */
[----:B------:R-:W-:Y:S02]  /*7db0*/  FMUL.FTZ R22, R22, c[0x0][0x320] ;  /* 0x0000c80016167a20 */ /* 0x000fe40000410000 */
[----:B------:R-:W-:Y:S02]  /*7dc0*/  FMUL.FTZ R21, R21, c[0x0][0x320] ;  /* 0x0000c80015157a20 */ /* 0x000fe40000410000 */
[----:B------:R-:W-:Y:S03]  /*7dd0*/  FMUL.FTZ R20, R20, c[0x0][0x320] ;  /* 0x0000c80014147a20 */ /* 0x000fe60000410000 */
[----:B----4-:R-:W-:Y:S01]  /*7de0*/  MUFU.TANH R135, R23 ;  /* 0x0000001700877308 */ /* 0x010fe20000002400 */
        /* <DEDUP_REMOVED lines=14> */
[----:B------:R1:W-:Y:S01]  /*7ed0*/  MUFU.TANH R30, R29 ;  /* 0x0000001d001e7308 */ /* 0x0003e20000002400 */
[-C--:B--2---:R-:W-:Y:S08]  /*7ee0*/  HMMA.16816.F32 R36, R204, R4.reuse, R36 ;  /* 0x00000004cc24723c */ /* 0x084ff00000001824 */
[C---:B------:R-:W-:Y:S01]  /*7ef0*/  HMMA.16816.F32 R40, R212.reuse, R4, R40 ;  /* 0x00000004d428723c */ /* 0x040fe20000001828 */
[----:B------:R-:W2:Y:S03]  /*7f00*/  MUFU.TANH R220, R20 ;  /* 0x0000001400dc7308 */ /* 0x000ea60000002400 */
[----:B----4-:R-:W-:Y:S04]  /*7f10*/  IMAD.MOV.U32 R28, RZ, RZ, R246 ;  /* 0x000000ffff1c7224 */ /* 0x010fe800078e00f6 */
[-C--:B------:R-:W-:Y:S03]  /*7f20*/  HMMA.16816.F32 R44, R212, R6.reuse, R44 ;  /* 0x00000006d42c723c */ /* 0x080fe6000000182c */
[----:B------:R-:W2:Y:S01]  /*7f30*/  MUFU.TANH R217, R26 ;  /* 0x0000001a00d97308 */ /* 0x000ea20000002400 */
[----:B-1----:R-:W-:Y:S04]  /*7f40*/  MOV R29, R247 ;  /* 0x000000f7001d7202 */ /* 0x002fe80000000f00 */
[C---:B------:R-:W-:Y:S01]  /*7f50*/  HMMA.16816.F32 R48, R204.reuse, R6, R48 ;  /* 0x00000006cc30723c */ /* 0x040fe20000001830 */
[----:B------:R-:W1:Y:S01]  /*7f60*/  LDSM.16.M88.4 R4, [R231+0x3800] ;  /* 0x00380000e704783b */ /* 0x000e620000000200 */
[----:B------:R-:W-:Y:S04]  /*7f70*/  DEPBAR.LE SB0, 0x0 ;  /* 0x000080000000791a */ /* 0x000fe80000000000 */
[----:B------:R-:W-:Y:S01]  /*7f80*/  MUFU.TANH R26, R33 ;  /* 0x00000021001a7308 */ /* 0x000fe20000002400 */
[----:B------:R-:W-:Y:S02]  /*7f90*/  FMUL.FTZ R38, R38, c[0x0][0x320] ;  /* 0x0000c80026267a20 */ /* 0x000fe40000410000 */
[----:B------:R-:W4:Y:S03]  /*7fa0*/  LDL.64 R246, [R1+0x30] ;  /* 0x0000300001f67983 */ /* 0x000f260000100a00 */
[----:B------:R-:W-:Y:S02]  /*7fb0*/  FMUL.FTZ R41, R41, c[0x0][0x320] ;  /* 0x0000c80029297a20 */ /* 0x000fe40000410000 */
[----:B------:R-:W-:Y:S02]  /*7fc0*/  FMUL.FTZ R39, R39, c[0x0][0x320] ;  /* 0x0000c80027277a20 */ /* 0x000fe40000410000 */
[----:B------:R3:W-:Y:S01]  /*7fd0*/  MUFU.TANH R15, R38 ;  /* 0x00000026000f7308 */ /* 0x0007e20000002400 */
        /* <DEDUP_REMOVED lines=14> */
[-C--:B-1----:R-:W-:Y:S06]  /*80c0*/  HMMA.16816.F32 R52, R204, R4.reuse, R52 ;  /* 0x00000004cc34723c */ /* 0x082fec0000001834 */
[----:B------:R-:W-:Y:S01]  /*80d0*/  MUFU.TANH R9, R45 ;  /* 0x0000002d00097308 */ /* 0x000fe20000002400 */
[----:B------:R-:W-:Y:S01]  /*80e0*/  FMUL.FTZ R43, R43, c[0x0][0x320] ;  /* 0x0000c8002b2b7a20 */ /* 0x000fe20000410000 */
[C---:B------:R-:W-:Y:S01]  /*80f0*/  HMMA.16816.F32 R56, R212.reuse, R4, R56 ;  /* 0x00000004d438723c */ /* 0x040fe20000001838 */
[----:B------:R-:W1:Y:S07]  /*8100*/  SHFL.IDX PT, R4, R0, RZ, 0x1c1f ;  /* 0x001c1fff00047589 */ /* 0x000e6e00000e0000 */
[----:B------:R-:W-:Y:S01]  /*8110*/  MUFU.TANH R209, R24 ;  /* 0x0000001800d17308 */ /* 0x000fe20000002400 */
[-C--:B------:R-:W-:Y:S01]  /*8120*/  HMMA.16816.F32 R60, R212, R6.reuse, R60 ;  /* 0x00000006d43c723c */ /* 0x080fe2000000183c */
[----:B------:R1:W2:Y:S07]  /*8130*/  SHFL.IDX PT, R5, R0, 0x3, 0x1c1f ;  /* 0x007c1f0000057f89 */ /* 0x0002ae00000e0000 */
[----:B------:R-:W-:Y:S01]  /*8140*/  HMMA.16816.F32 R64, R204, R6, R64 ;  /* 0x00000006cc40723c */ /* 0x000fe20000001840 */
[----:B------:R-:W-:Y:S03]  /*8150*/  MUFU.TANH R8, R46 ;  /* 0x0000002e00087308 */ /* 0x000fe60000002400 */
[----:B------:R-:W-:Y:S02]  /*8160*/  FMUL.FTZ R52, R52, c[0x0][0x320] ;  /* 0x0000c80034347a20 */ /* 0x000fe40000410000 */
[----:B------:R-:W-:Y:S02]  /*8170*/  FMUL.FTZ R53, R53, c[0x0][0x320] ;  /* 0x0000c80035357a20 */ /* 0x000fe40000410000 */
[----:B------:R-:W-:Y:S03]  /*8180*/  FMUL.FTZ R6, R55, c[0x0][0x320] ;  /* 0x0000c80037067a20 */ /* 0x000fe60000410000 */
[----:B------:R2:W-:Y:S01]  /*8190*/  MUFU.TANH R7, R47 ;  /* 0x0000002f00077308 */ /* 0x0005e20000002400 */
[----:B------:R-:W-:Y:S02]  /*81a0*/  FMUL.FTZ R54, R54, c[0x0][0x320] ;  /* 0x0000c80036367a20 */ /* 0x000fe40000410000 */
[----:B------:R-:W-:Y:S01]  /*81b0*/  FMUL.FTZ R56, R56, c[0x0][0x320] ;  /* 0x0000c80038387a20 */ /* 0x000fe20000410000 */
[----:B-1----:R-:W-:Y:S01]  /*81c0*/  MOV R0, 0xffffffc0 ;  /* 0xffffffc000007802 */ /* 0x002fe20000000f00 */
[----:B------:R-:W-:Y:S02]  /*81d0*/  FMUL.FTZ R60, R60, c[0x0][0x320] ;  /* 0x0000c8003c3c7a20 */ /* 0x000fe40000410000 */
[----:B------:R-:W-:Y:S03]  /*81e0*/  FMUL.FTZ R58, R58, c[0x0][0x320] ;  /* 0x0000c8003a3a7a20 */ /* 0x000fe60000410000 */
[----:B------:R-:W-:Y:S01]  /*81f0*/  MUFU.TANH R11, R41 ;  /* 0x00000029000b7308 */ /* 0x000fe20000002400 */
[----:B------:R-:W-:Y:S02]  /*8200*/  IMAD R0, R131, R0, 0x1 ;  /* 0x0000000183007424 */ /* 0x000fe400078e0200 */
[----:B------:R-:W-:Y:S02]  /*8210*/  FMUL.FTZ R57, R57, c[0x0][0x320] ;  /* 0x0000c80039397a20 */ /* 0x000fe40000410000 */
[----:B------:R-:W-:Y:S01]  /*8220*/  FMUL.FTZ R59, R59, c[0x0][0x320] ;  /* 0x0000c8003b3b7a20 */ /* 0x000fe20000410000 */
[----:B------:R-:W-:Y:S01]  /*8230*/  IADD3 R0, R0, c[0x0][0x1d0], -R239 ;  /* 0x0000740000007a10 */ /* 0x000fe20007ffe8ef */
[----:B------:R-:W-:Y:S03]  /*8240*/  FMUL.FTZ R62, R62, c[0x0][0x320] ;  /* 0x0000c8003e3e7a20 */ /* 0x000fe60000410000 */
[----:B------:R-:W-:Y:S01]  /*8250*/  IADD3 R0, R0, -c[0x0][0x168], RZ ;  /* 0x80005a0000007a10 */ /* 0x000fe20007ffe0ff */
[----:B------:R1:W-:Y:S03]  /*8260*/  MUFU.TANH R208, R25 ;  /* 0x0000001900d07308 */ /* 0x0003e60000002400 */
[C---:B------:R-:W-:Y:S01]  /*8270*/  IADD3 R4, R0.reuse, R4, RZ ;  /* 0x0000000400047210 */ /* 0x040fe20007ffe0ff */
[C---:B------:R-:W-:Y:S01]  /*8280*/  IMAD.IADD R3, R0.reuse, 0x1, R3 ;  /* 0x0000000100037824 */ /* 0x040fe200078e0203 */
[----:B------:R-:W-:Y:S02]  /*8290*/  IADD3 R2, R0, R2, RZ ;  /* 0x0000000200027210 */ /* 0x000fe40007ffe0ff */
[----:B------:R-:W-:Y:S02]  /*82a0*/  ISETP.GT.AND P0, PT, R4, 0x1, PT ;  /* 0x000000010400780c */ /* 0x000fe40003f04270 */
[----:B------:R-:W-:Y:S01]  /*82b0*/  ISETP.GT.AND P1, PT, R2, RZ, PT ;  /* 0x000000ff0200720c */ /* 0x000fe20003f24270 */
[----:B------:R-:W1:Y:S01]  /*82c0*/  MUFU.TANH R35, R35 ;  /* 0x0000002300237308 */ /* 0x000e620000002400 */
[----:B------:R-:W-:Y:S02]  /*82d0*/  FSEL R18, R128, -INF , P0 ;  /* 0xff80000080127808 */ /* 0x000fe40000000000 */
[----:B------:R-:W4:Y:S01]  /*82e0*/  LDL R128, [R1+0x28] ;  /* 0x0000280001807983 */ /* 0x000f220000100800 */
[----:B------:R-:W-:Y:S02]  /*82f0*/  ISETP.GT.AND P2, PT, R3, RZ, PT ;  /* 0x000000ff0300720c */ /* 0x000fe40003f44270 */
[----:B---3--:R-:W-:Y:S02]  /*8300*/  FSEL R38, R251, -INF , P1 ;  /* 0xff800000fb267808 */ /* 0x008fe40000800000 */
[----:B------:R-:W-:Y:S02]  /*8310*/  MOV R251, R29 ;  /* 0x0000001d00fb7202 */ /* 0x000fe40000000f00 */
[----:B------:R-:W-:Y:S01]  /*8320*/  FSEL R23, R129, -INF , P2 ;  /* 0xff80000081177808 */ /* 0x000fe20001000000 */
[----:B------:R3:W-:Y:S01]  /*8330*/  MUFU.TANH R29, R52 ;  /* 0x00000034001d7308 */ /* 0x0007e20000002400 */
[----:B------:R-:W-:Y:S02]  /*8340*/  ISETP.GT.AND P2, PT, R2, 0x1, PT ;  /* 0x000000010200780c */ /* 0x000fe40003f44270 */
[----:B--2---:R-:W-:Y:S01]  /*8350*/  IADD3 R0, R0, R5, RZ ;  /* 0x0000000500007210 */ /* 0x004fe20007ffe0ff */
[----:B------:R-:W-:Y:S01]  /*8360*/  FMUL.FTZ R5, R51, c[0x0][0x320] ;  /* 0x0000c80033057a20 */ /* 0x000fe20000410000 */
[----:B------:R-:W-:Y:S01]  /*8370*/  FSEL R39, R250, -INF , P2 ;  /* 0xff800000fa277808 */ /* 0x000fe20001000000 */
[----:B------:R-:W-:Y:S01]  /*8380*/  IMAD.MOV.U32 R250, RZ, RZ, R28 ;  /* 0x000000fffffa7224 */ /* 0x000fe200078e001c */
[C---:B------:R-:W-:Y:S02]  /*8390*/  ISETP.GT.AND P2, PT, R0.reuse, 0x9, PT ;  /* 0x000000090000780c */ /* 0x040fe40003f44270 */
[----:B------:R-:W-:Y:S01]  /*83a0*/  ISETP.GT.AND P1, PT, R0, 0x8, PT ;  /* 0x000000080000780c */ /* 0x000fe20003f24270 */
[----:B------:R2:W1:Y:S01]  /*83b0*/  MUFU.TANH R136, R22 ;  /* 0x0000001600887308 */ /* 0x0004620000002400 */
[----:B------:R-:W-:Y:S02]  /*83c0*/  FSEL R215, R225, -INF , P2 ;  /* 0xff800000e1d77808 */ /* 0x000fe40001000000 */
[----:B------:R-:W-:Y:S02]  /*83d0*/  ISETP.GT.AND P2, PT, R4, 0x10, PT ;  /* 0x000000100400780c */ /* 0x000fe40003f44270 */
[----:B------:R-:W-:Y:S02]  /*83e0*/  ISETP.GT.AND P5, PT, R3, 0x1, PT ;  /* 0x000000010300780c */ /* 0x000fe40003fa4270 */
[----:B------:R-:W-:Y:S02]  /*83f0*/  FSEL R47, R220, -INF , P2 ;  /* 0xff800000dc2f7808 */ /* 0x000fe40001000000 */
[----:B------:R-:W-:Y:S01]  /*8400*/  ISETP.GT.AND P2, PT, R0, 0x10, PT ;  /* 0x000000100000780c */ /* 0x000fe20003f44270 */
[----:B------:R2:W2:Y:S01]  /*8410*/  MUFU.TANH R216, R27 ;  /* 0x0000001b00d87308 */ /* 0x0004a20000002400 */
[----:B------:R-:W-:Y:S02]  /*8420*/  FSEL R212, R226, -INF , P1 ;  /* 0xff800000e2d47808 */ /* 0x000fe40000800000 */
[----:B------:R-:W-:Y:S02]  /*8430*/  FSEL R217, R217, -INF , P2 ;  /* 0xff800000d9d97808 */ /* 0x000fe40001000000 */
[----:B------:R-:W-:Y:S02]  /*8440*/  ISETP.GT.AND P2, PT, R2, 0x19, PT ;  /* 0x000000190200780c */ /* 0x000fe40003f44270 */
[C---:B------:R-:W-:Y:S02]  /*8450*/  ISETP.GT.AND P1, PT, R3.reuse, 0x8, PT ;  /* 0x000000080300780c */ /* 0x040fe40003f24270 */
[----:B------:R-:W-:Y:S01]  /*8460*/  ISETP.GT.AND P3, PT, R4, RZ, PT ;  /* 0x000000ff0400720c */ /* 0x000fe20003f64270 */
[----:B------:R-:W2:Y:S01]  /*8470*/  MUFU.TANH R224, R16 ;  /* 0x0000001000e07308 */ /* 0x000ea20000002400 */
[----:B------:R-:W-:Y:S02]  /*8480*/  FSEL R24, R252, -INF , P5 ;  /* 0xff800000fc187808 */ /* 0x000fe40002800000 */
[----:B------:R-:W-:Y:S02]  /*8490*/  ISETP.GT.AND P5, PT, R2, 0x8, PT ;  /* 0x000000080200780c */ /* 0x000fe40003fa4270 */
[----:B-1----:R-:W-:Y:S02]  /*84a0*/  FSEL R25, R222, -INF , P1 ;  /* 0xff800000de197808 */ /* 0x002fe40000800000 */
[C---:B------:R-:W-:Y:S02]  /*84b0*/  ISETP.GT.AND P1, PT, R3.reuse, 0x11, PT ;  /* 0x000000110300780c */ /* 0x040fe40003f24270 */
[----:B------:R-:W-:Y:S01]  /*84c0*/  FSEL R206, R30, -INF , P2 ;  /* 0xff8000001ece7808 */ /* 0x000fe20001000000 */
[----:B------:R1:W-:Y:S01]  /*84d0*/  MUFU.TANH R137, R21 ;  /* 0x0000001500897308 */ /* 0x0003e20000002400 */
[----:B------:R-:W-:Y:S02]  /*84e0*/  ISETP.GT.AND P2, PT, R3, 0x19, PT ;  /* 0x000000190300780c */ /* 0x000fe40003f44270 */
[----:B------:R-:W-:Y:S02]  /*84f0*/  FSEL R17, R130, -INF , P3 ;  /* 0xff80000082117808 */ /* 0x000fe40001800000 */
[----:B------:R-:W-:Y:S02]  /*8500*/  FSEL R51, R249, -INF , P5 ;  /* 0xff800000f9337808 */ /* 0x000fe40002800000 */
[----:B------:R-:W-:Y:S02]  /*8510*/  ISETP.GT.AND P5, PT, R4, 0x9, PT ;  /* 0x000000090400780c */ /* 0x000fe40003fa4270 */
[----:B------:R-:W-:Y:S01]  /*8520*/  ISETP.GT.AND P3, PT, R0, RZ, PT ;  /* 0x000000ff0000720c */ /* 0x000fe20003f64270 */
[----:B------:R-:W1:Y:S01]  /*8530*/  MUFU.TANH R32, R32 ;  /* 0x0000002000207308 */ /* 0x000e620000002400 */
[----:B------:R-:W-:Y:S02]  /*8540*/  FSEL R204, R135, -INF , P1 ;  /* 0xff80000087cc7808 */ /* 0x000fe40000800000 */
[----:B------:R-:W-:Y:S02]  /*8550*/  ISETP.GT.AND P1, PT, R2, 0x18, PT ;  /* 0x000000180200780c */ /* 0x000fe40003f24270 */
[----:B---3--:R-:W-:Y:S02]  /*8560*/  FSEL R52, R35, -INF , P2 ;  /* 0xff80000023347808 */ /* 0x008fe40001000000 */
[----:B--2---:R-:W-:Y:S02]  /*8570*/  FSEL R22, R223, -INF , P5 ;  /* 0xff800000df167808 */ /* 0x004fe40002800000 */
[----:B------:R-:W-:Y:S01]  /*8580*/  FSEL R210, R210, -INF , P3 ;  /* 0xff800000d2d27808 */ /* 0x000fe20001800000 */
[----:B------:R-:W2:Y:S01]  /*8590*/  MUFU.TANH R16, R37 ;  /* 0x0000002500107308 */ /* 0x000ea20000002400 */
[----:B------:R-:W-:Y:S02]  /*85a0*/  ISETP.GT.AND P3, PT, R2, 0x9, PT ;  /* 0x000000090200780c */ /* 0x000fe40003f64270 */
[----:B------:R-:W-:Y:S02]  /*85b0*/  ISETP.GT.AND P5, PT, R3, 0x10, PT ;  /* 0x000000100300780c */ /* 0x000fe40003fa4270 */
[----:B------:R-:W-:Y:S02]  /*85c0*/  FSEL R207, R134, -INF , P1 ;  /* 0xff80000086cf7808 */ /* 0x000fe40000800000 */
[----:B------:R-:W-:Y:S02]  /*85d0*/  ISETP.GT.AND P1, PT, R4, 0x19, PT ;  /* 0x000000190400780c */ /* 0x000fe40003f24270 */
[----:B------:R-:W-:Y:S01]  /*85e0*/  FSEL R55, R227, -INF , P3 ;  /* 0xff800000e3377808 */ /* 0x000fe20001800000 */
[----:B------:R2:W-:Y:S01]  /*85f0*/  MUFU.TANH R13, R40 ;  /* 0x00000028000d7308 */ /* 0x0005e20000002400 */
[----:B------:R-:W-:Y:S02]  /*8600*/  FSEL R205, R136, -INF , P5 ;  /* 0xff80000088cd7808 */ /* 0x000fe40002800000 */
[C---:B------:R-:W-:Y:S02]  /*8610*/  ISETP.GT.AND P0, PT, R0.reuse, 0x1, PT ;  /* 0x000000010000780c */ /* 0x040fe40003f04270 */
[----:B------:R-:W-:Y:S02]  /*8620*/  ISETP.GT.AND P3, PT, R3, 0x9, PT ;  /* 0x000000090300780c */ /* 0x000fe40003f64270 */
[----:B------:R-:W-:Y:S02]  /*8630*/  ISETP.GT.AND P5, PT, R0, 0x11, PT ;  /* 0x000000110000780c */ /* 0x000fe40003fa4270 */
[----:B------:R-:W-:Y:S01]  /*8640*/  FSEL R44, R26, -INF , P1 ;  /* 0xff8000001a2c7808 */ /* 0x000fe20000800000 */
[----:B------:R-:W3:Y:S01]  /*8650*/  MUFU.TANH R20, R34 ;  /* 0x0000002200147308 */ /* 0x000ee20000002400 */
[----:B------:R-:W-:Y:S01]  /*8660*/  FMUL.FTZ R26, R64, c[0x0][0x320] ;  /* 0x0000c800401a7a20 */ /* 0x000fe20000410000 */
[----:B------:R-:W-:Y:S02]  /*8670*/  FSEL R27, R221, -INF , P3 ;  /* 0xff800000dd1b7808 */ /* 0x000fe40001800000 */
[----:B------:R-:W-:Y:S02]  /*8680*/  ISETP.GT.AND P3, PT, R2, 0x10, PT ;  /* 0x000000100200780c */ /* 0x000fe40003f64270 */
[----:B------:R-:W-:Y:S02]  /*8690*/  FSEL R216, R216, -INF , P5 ;  /* 0xff800000d8d87808 */ /* 0x000fe40002800000 */
[----:B------:R-:W-:Y:S02]  /*86a0*/  FSEL R211, R211, -INF , P0 ;  /* 0xff800000d3d37808 */ /* 0x000fe40000000000 */
[----:B------:R-:W-:Y:S01]  /*86b0*/  MUFU.TANH R19, R36 ;  /* 0x0000002400137308 */ /* 0x000fe20000002400 */
[C---:B------:R-:W-:Y:S02]  /*86c0*/  ISETP.GT.AND P0, PT, R4.reuse, 0x8, PT ;  /* 0x000000080400780c */ /* 0x040fe40003f04270 */
[----:B------:R-:W-:Y:S02]  /*86d0*/  ISETP.GT.AND P5, PT, R4, 0x18, PT ;  /* 0x000000180400780c */ /* 0x000fe40003fa4270 */
[----:B-1----:R-:W-:Y:S02]  /*86e0*/  FSEL R21, R224, -INF , P0 ;  /* 0xff800000e0157808 */ /* 0x002fe40000000000 */
[----:B------:R-:W-:Y:S02]  /*86f0*/  FSEL R45, R32, -INF , P5 ;  /* 0xff800000202d7808 */ /* 0x000fe40002800000 */
[----:B------:R-:W-:Y:S01]  /*8700*/  ISETP.GT.AND P0, PT, R4, 0x11, PT ;  /* 0x000000110400780c */ /* 0x000fe20003f04270 */
[----:B------:R1:W-:Y:S01]  /*8710*/  MUFU.TANH R36, R50 ;  /* 0x0000003200247308 */ /* 0x0003e20000002400 */
[----:B------:R-:W-:Y:S02]  /*8720*/  FSEL R209, R209, -INF , P3 ;  /* 0xff800000d1d17808 */ /* 0x000fe40001800000 */
[----:B------:R-:W-:Y:S02]  /*8730*/  ISETP.GT.AND P3, PT, R0, 0x18, PT ;  /* 0x000000180000780c */ /* 0x000fe40003f64270 */
[----:B------:R-:W-:Y:S02]  /*8740*/  ISETP.GT.AND P5, PT, R4, 0x21, PT ;  /* 0x000000210400780c */ /* 0x000fe40003fa4270 */
[----:B------:R-:W-:Y:S02]  /*8750*/  FSEL R46, R137, -INF , P0 ;  /* 0xff800000892e7808 */ /* 0x000fe40000000000 */
[----:B------:R-:W-:Y:S01]  /*8760*/  ISETP.GT.AND P0, PT, R2, 0x11, PT ;  /* 0x000000110200780c */ /* 0x000fe20003f04270 */
[----:B------:R3:W-:Y:S01]  /*8770*/  MUFU.TANH R28, R53 ;  /* 0x00000035001c7308 */ /* 0x0007e20000002400 */
[----:B------:R-:W-:Y:S02]  /*8780*/  FSEL R219, R219, -INF , P3 ;  /* 0xff800000dbdb7808 */ /* 0x000fe40001800000 */
[C---:B------:R-:W-:Y:S02]  /*8790*/  ISETP.GT.AND P3, PT, R3.reuse, 0x18, PT ;  /* 0x000000180300780c */ /* 0x040fe40003f64270 */
[----:B--2---:R-:W-:Y:S02]  /*87a0*/  FSEL R40, R16, -INF , P5 ;  /* 0xff80000010287808 */ /* 0x004fe40002800000 */
[----:B------:R-:W-:Y:S02]  /*87b0*/  ISETP.GT.AND P5, PT, R2, 0x21, PT ;  /* 0x000000210200780c */ /* 0x000fe40003fa4270 */
[----:B------:R-:W-:Y:S01]  /*87c0*/  FSEL R208, R208, -INF , P0 ;  /* 0xff800000d0d07808 */ /* 0x000fe20000000000 */
[----:B------:R-:W2:Y:S01]  /*87d0*/  MUFU.TANH R218, R31 ;  /* 0x0000001f00da7308 */ /* 0x000ea20000002400 */
[C---:B------:R-:W-:Y:S02]  /*87e0*/  ISETP.GT.AND P0, PT, R0.reuse, 0x19, PT ;  /* 0x000000190000780c */ /* 0x040fe40003f04270 */
[----:B------:R-:W-:Y:S02]  /*87f0*/  ISETP.GT.AND P1, PT, R3, 0x20, PT ;  /* 0x000000200300780c */ /* 0x000fe40003f24270 */
[----:B-1----:R-:W-:Y:S02]  /*8800*/  FSEL R50, R11, -INF , P5 ;  /* 0xff8000000b327808 */ /* 0x002fe40002800000 */
[----:B------:R-:W-:Y:S02]  /*8810*/  ISETP.GT.AND P5, PT, R0, 0x29, PT ;  /* 0x000000290000780c */ /* 0x000fe40003fa4270 */
[----:B------:R-:W-:Y:S01]  /*8820*/  ISETP.GT.AND P2, PT, R2, 0x20, PT ;  /* 0x000000200200780c */ /* 0x000fe20003f44270 */
[----:B------:R1:W1:Y:S01]  /*8830*/  MUFU.TANH R12, R42 ;  /* 0x0000002a000c7308 */ /* 0x0002620000002400 */
[----:B------:R-:W-:Y:S02]  /*8840*/  FMNMX.FTZ R137, R17, R132, !PT ;  /* 0x0000008411897209 */ /* 0x000fe40007810000 */
[----:B---3--:R-:W-:Y:S01]  /*8850*/  FSEL R53, R20, -INF , P3 ;  /* 0xff80000014357808 */ /* 0x008fe20001800000 */
[----:B------:R-:W-:Y:S01]  /*8860*/  FMUL.FTZ R20, R65, c[0x0][0x320] ;  /* 0x0000c80041147a20 */ /* 0x000fe20000410000 */
[----:B------:R-:W-:Y:S02]  /*8870*/  ISETP.GT.AND P3, PT, R3, 0x21, PT ;  /* 0x000000210300780c */ /* 0x000fe40003f64270 */
[----:B------:R-:W-:Y:S03]  /*8880*/  FMNMX.FTZ R137, R18, R137, !PT ;  /* 0x0000008912897209 */ /* 0x000fe60007810000 */
[----:B------:R3:W3:Y:S01]  /*8890*/  MUFU.TANH R213, R43 ;  /* 0x0000002b00d57308 */ /* 0x0006e20000002400 */
[----:B------:R-:W-:Y:S02]  /*88a0*/  FMNMX.FTZ R137, R21, R137, !PT ;  /* 0x0000008915897209 */ /* 0x000fe40007810000 */
[----:B--2---:R-:W-:Y:S02]  /*88b0*/  FSEL R218, R218, -INF , P0 ;  /* 0xff800000dada7808 */ /* 0x004fe40000000000 */
[----:B------:R-:W-:Y:S02]  /*88c0*/  ISETP.GT.AND P0, PT, R4, 0x20, PT ;  /* 0x000000200400780c */ /* 0x000fe40003f04270 */
[----:B------:R-:W-:Y:S03]  /*88d0*/  FMNMX.FTZ R137, R22, R137, !PT ;  /* 0x0000008916897209 */ /* 0x000fe60007810000 */
[----:B------:R2:W-:Y:S01]  /*88e0*/  MUFU.TANH R35, R57 ;  /* 0x0000003900237308 */ /* 0x0005e20000002400 */
[----:B------:R-:W-:Y:S01]  /*88f0*/  FSEL R41, R19, -INF , P0 ;  /* 0xff80000013297808 */ /* 0x000fe20000000000 */
[----:B------:R-:W-:Y:S01]  /*8900*/  FMUL.FTZ R19, R66, c[0x0][0x320] ;  /* 0x0000c80042137a20 */ /* 0x000fe20000410000 */
[----:B------:R-:W-:Y:S02]  /*8910*/  ISETP.GT.AND P0, PT, R0, 0x20, PT ;  /* 0x000000200000780c */ /* 0x000fe40003f04270 */
[----:B-1----:R-:W-:Y:S02]  /*8920*/  FSEL R42, R14, -INF , P3 ;  /* 0xff8000000e2a7808 */ /* 0x002fe40001800000 */
[----:B------:R-:W-:Y:S02]  /*8930*/  ISETP.GT.AND P3, PT, R2, 0x28, PT ;  /* 0x000000280200780c */ /* 0x000fe40003f64270 */
[----:B------:R-:W-:Y:S01]  /*8940*/  FSEL R214, R12, -INF , P0 ;  /* 0xff8000000cd67808 */ /* 0x000fe20000000000 */
[----:B------:R1:W1:Y:S01]  /*8950*/  MUFU.TANH R33, R49 ;  /* 0x0000003100217308 */ /* 0x0002620000002400 */
[----:B------:R-:W-:Y:S01]  /*8960*/  ISETP.GT.AND P0, PT, R2, 0x29, PT ;  /* 0x000000290200780c */ /* 0x000fe20003f04270 */
[----:B------:R-:W-:Y:S01]  /*8970*/  FMUL.FTZ R12, R67, c[0x0][0x320] ;  /* 0x0000c800430c7a20 */ /* 0x000fe20000410000 */
[----:B------:R-:W-:Y:S02]  /*8980*/  FMNMX.FTZ R137, R47, R137, !PT ;  /* 0x000000892f897209 */ /* 0x000fe40007810000 */
[----:B---3--:R-:W-:Y:S02]  /*8990*/  FSEL R43, R15, -INF , P1 ;  /* 0xff8000000f2b7808 */ /* 0x008fe40000800000 */
[----:B------:R-:W-:Y:S02]  /*89a0*/  ISETP.GT.AND P1, PT, R0, 0x21, PT ;  /* 0x000000210000780c */ /* 0x000fe40003f24270 */
[----:B------:R-:W-:Y:S01]  /*89b0*/  FMNMX.FTZ R137, R46, R137, !PT ;  /* 0x000000892e897209 */ /* 0x000fe20007810000 */
[----:B------:R-:W3:Y:S01]  /*89c0*/  MUFU.TANH R6, R6 ;  /* 0x0000000600067308 */ /* 0x000ee20000002400 */
[----:B------:R-:W-:Y:S02]  /*89d0*/  FSEL R213, R213, -INF , P1 ;  /* 0xff800000d5d57808 */ /* 0x000fe40000800000 */
[C---:B------:R-:W-:Y:S02]  /*89e0*/  ISETP.GT.AND P1, PT, R4.reuse, 0x28, PT ;  /* 0x000000280400780c */ /* 0x040fe40003f24270 */
[----:B--2---:R-:W-:Y:S02]  /*89f0*/  FSEL R57, R7, -INF , P5 ;  /* 0xff80000007397808 */ /* 0x004fe40002800000 */
[----:B------:R-:W-:Y:S02]  /*8a00*/  ISETP.GT.AND P5, PT, R4, 0x30, PT ;  /* 0x000000300400780c */ /* 0x000fe40003fa4270 */
[----:B------:R-:W-:Y:S01]  /*8a10*/  FMNMX.FTZ R137, R45, R137, !PT ;  /* 0x000000892d897209 */ /* 0x000fe20007810000 */
[----:B------:R-:W2:Y:S01]  /*8a20*/  MUFU.TANH R34, R48 ;  /* 0x0000003000227308 */ /* 0x000ea20000002400 */
[----:B------:R-:W-:Y:S02]  /*8a30*/  FSEL R29, R29, -INF , P5 ;  /* 0xff8000001d1d7808 */ /* 0x000fe40002800000 */
[----:B------:R-:W-:Y:S02]  /*8a40*/  ISETP.GT.AND P5, PT, R3, 0x31, PT ;  /* 0x000000310300780c */ /* 0x000fe40003fa4270 */
[----:B-1----:R-:W-:Y:S02]  /*8a50*/  FSEL R49, R10, -INF , P3 ;  /* 0xff8000000a317808 */ /* 0x002fe40001800000 */
[----:B------:R-:W-:Y:S02]  /*8a60*/  ISETP.GT.AND P3, PT, R4, 0x29, PT ;  /* 0x000000290400780c */ /* 0x000fe40003f64270 */
[----:B------:R-:W-:Y:S01]  /*8a70*/  FMNMX.FTZ R137, R44, R137, !PT ;  /* 0x000000892c897209 */ /* 0x000fe20007810000 */
[----:B------:R-:W1:Y:S01]  /*8a80*/  MUFU.TANH R26, R26 ;  /* 0x0000001a001a7308 */ /* 0x000e620000002400 */
[----:B------:R-:W-:Y:S02]  /*8a90*/  FSEL R33, R33, -INF , P3 ;  /* 0xff80000021217808 */ /* 0x000fe40001800000 */
[----:B------:R-:W-:Y:S02]  /*8aa0*/  ISETP.GT.AND P3, PT, R4, 0x38, PT ;  /* 0x000000380400780c */ /* 0x000fe40003f64270 */
[----:B---3--:R-:W-:Y:S01]  /*8ab0*/  FSEL R30, R6, -INF , P5 ;  /* 0xff800000061e7808 */ /* 0x008fe20002800000 */
[----:B------:R-:W-:Y:S01]  /*8ac0*/  FMUL.FTZ R6, R63, c[0x0][0x320] ;  /* 0x0000c8003f067a20 */ /* 0x000fe20000410000 */
[C---:B------:R-:W-:Y:S02]  /*8ad0*/  ISETP.GT.AND P5, PT, R2.reuse, 0x31, PT ;  /* 0x000000310200780c */ /* 0x040fe40003fa4270 */
[----:B------:R-:W-:Y:S01]  /*8ae0*/  FMNMX.FTZ R137, R41, R137, !PT ;  /* 0x0000008929897209 */ /* 0x000fe20007810000 */
[----:B------:R-:W3:Y:S01]  /*8af0*/  MUFU.TANH R5, R5 ;  /* 0x0000000500057308 */ /* 0x000ee20000002400 */
[----:B------:R-:W-:Y:S02]  /*8b00*/  FSEL R35, R35, -INF , P5 ;  /* 0xff80000023237808 */ /* 0x000fe40002800000 */
[----:B------:R-:W-:Y:S02]  /*8b10*/  ISETP.GT.AND P5, PT, R2, 0x38, PT ;  /* 0x000000380200780c */ /* 0x000fe40003fa4270 */
[----:B--2---:R-:W-:Y:S02]  /*8b20*/  FSEL R34, R34, -INF , P1 ;  /* 0xff80000022227808 */ /* 0x004fe40000800000 */
[----:B------:R-:W-:Y:S02]  /*8b30*/  ISETP.GT.AND P1, PT, R4, 0x31, PT ;  /* 0x000000310400780c */ /* 0x000fe40003f24270 */
[----:B------:R-:W-:Y:S01]  /*8b40*/  FSEL R48, R9, -INF , P0 ;  /* 0xff80000009307808 */ /* 0x000fe20000000000 */
[----:B------:R2:W2:Y:S01]  /*8b50*/  MUFU.TANH R31, R54 ;  /* 0x00000036001f7308 */ /* 0x0004a20000002400 */
[----:B------:R-:W-:Y:S02]  /*8b60*/  FSEL R28, R28, -INF , P1 ;  /* 0xff8000001c1c7808 */ /* 0x000fe40000800000 */
[----:B------:R-:W-:Y:S02]  /*8b70*/  ISETP.GT.AND P1, PT, R2, 0x30, PT ;  /* 0x000000300200780c */ /* 0x000fe40003f24270 */
[----:B-1----:R-:W-:Y:S02]  /*8b80*/  FSEL R26, R26, -INF , P3 ;  /* 0xff8000001a1a7808 */ /* 0x002fe40001800000 */
[----:B------:R-:W-:Y:S02]  /*8b90*/  ISETP.GT.AND P3, PT, R2, 0x39, PT ;  /* 0x000000390200780c */ /* 0x000fe40003f64270 */
[----:B------:R-:W-:Y:S01]  /*8ba0*/  FMNMX.FTZ R2, R23, R133, !PT ;  /* 0x0000008517027209 */ /* 0x000fe20007810000 */
[----:B------:R-:W1:Y:S01]  /*8bb0*/  MUFU.TANH R37, R56 ;  /* 0x0000003800257308 */ /* 0x000e620000002400 */
[----:B------:R-:W-:Y:S02]  /*8bc0*/  ISETP.GT.AND P0, PT, R3, 0x29, PT ;  /* 0x000000290300780c */ /* 0x000fe40003f04270 */
[----:B------:R-:W-:Y:S02]  /*8bd0*/  FMNMX.FTZ R2, R24, R2, !PT ;  /* 0x0000000218027209 */ /* 0x000fe40007810000 */
[----:B---3--:R-:W-:Y:S02]  /*8be0*/  FSEL R32, R5, -INF , P0 ;  /* 0xff80000005207808 */ /* 0x008fe40000000000 */
[----:B------:R-:W-:Y:S02]  /*8bf0*/  ISETP.GT.AND P0, PT, R3, 0x30, PT ;  /* 0x000000300300780c */ /* 0x000fe40003f04270 */
[----:B------:R-:W-:Y:S01]  /*8c00*/  FMNMX.FTZ R2, R25, R2, !PT ;  /* 0x0000000219027209 */ /* 0x000fe20007810000 */
[----:B------:R3:W3:Y:S01]  /*8c10*/  MUFU.TANH R56, R58 ;  /* 0x0000003a00387308 */ /* 0x0006e20000002400 */
[----:B------:R-:W-:Y:S02]  /*8c20*/  FMNMX.FTZ R137, R40, R137, !PT ;  /* 0x0000008928897209 */ /* 0x000fe40007810000 */
[----:B------:R-:W-:Y:S02]  /*8c30*/  FMNMX.FTZ R2, R27, R2, !PT ;  /* 0x000000021b027209 */ /* 0x000fe40007810000 */
[----:B--2---:R-:W-:Y:S01]  /*8c40*/  FSEL R54, R13, -INF , P2 ;  /* 0xff8000000d367808 */ /* 0x004fe20001000000 */
[----:B------:R-:W-:Y:S01]  /*8c50*/  FMUL.FTZ R13, R61, c[0x0][0x320] ;  /* 0x0000c8003d0d7a20 */ /* 0x000fe20000410000 */
[C---:B------:R-:W-:Y:S02]  /*8c60*/  ISETP.GT.AND P2, PT, R0.reuse, 0x28, PT ;  /* 0x000000280000780c */ /* 0x040fe40003f44270 */
[----:B------:R-:W-:Y:S01]  /*8c70*/  FSEL R31, R31, -INF , P0 ;  /* 0xff8000001f1f7808 */ /* 0x000fe20000000000 */
[----:B------:R-:W2:Y:S01]  /*8c80*/  MUFU.TANH R20, R20 ;  /* 0x0000001400147308 */ /* 0x000ea20000002400 */
[----:B------:R-:W-:Y:S02]  /*8c90*/  ISETP.GT.AND P0, PT, R0, 0x30, PT ;  /* 0x000000300000780c */ /* 0x000fe40003f04270 */
[----:B------:R-:W-:Y:S02]  /*8ca0*/  FMNMX.FTZ R2, R205, R2, !PT ;  /* 0x00000002cd027209 */ /* 0x000fe40007810000 */
[----:B-1----:R-:W-:Y:S02]  /*8cb0*/  FSEL R37, R37, -INF , P1 ;  /* 0xff80000025257808 */ /* 0x002fe40000800000 */
[----:B------:R-:W-:Y:S02]  /*8cc0*/  ISETP.GT.AND P1, PT, R3, 0x38, PT ;  /* 0x000000380300780c */ /* 0x000fe40003f24270 */
[----:B------:R-:W-:Y:S01]  /*8cd0*/  FMNMX.FTZ R2, R204, R2, !PT ;  /* 0x00000002cc027209 */ /* 0x000fe20007810000 */
[----:B------:R-:W1:Y:S01]  /*8ce0*/  MUFU.TANH R12, R12 ;  /* 0x0000000c000c7308 */ /* 0x000e620000002400 */
[----:B------:R-:W-:Y:S02]  /*8cf0*/  FMNMX.FTZ R137, R34, R137, !PT ;  /* 0x0000008922897209 */ /* 0x000fe40007810000 */
[----:B------:R-:W-:Y:S02]  /*8d00*/  FMNMX.FTZ R2, R53, R2, !PT ;  /* 0x0000000235027209 */ /* 0x000fe40007810000 */
[----:B---3--:R-:W-:Y:S02]  /*8d10*/  FSEL R58, R8, -INF , P2 ;  /* 0xff800000083a7808 */ /* 0x008fe40001000000 */
[C---:B------:R-:W-:Y:S02]  /*8d20*/  ISETP.GT.AND P2, PT, R3.reuse, 0x28, PT ;  /* 0x000000280300780c */ /* 0x040fe40003f44270 */
[----:B------:R-:W-:Y:S01]  /*8d30*/  FSEL R56, R56, -INF , P0 ;  /* 0xff80000038387808 */ /* 0x000fe20000000000 */
[----:B------:R-:W3:Y:S01]  /*8d40*/  MUFU.TANH R19, R19 ;  /* 0x0000001300137308 */ /* 0x000ee20000002400 */
[----:B------:R-:W-:Y:S02]  /*8d50*/  FSEL R36, R36, -INF , P2 ;  /* 0xff80000024247808 */ /* 0x000fe40001000000 */
[----:B------:R-:W-:Y:S02]  /*8d60*/  ISETP.GT.AND P2, PT, R4, 0x39, PT ;  /* 0x000000390400780c */ /* 0x000fe40003f44270 */
[----:B------:R-:W-:Y:S02]  /*8d70*/  ISETP.GT.AND P0, PT, R3, 0x39, PT ;  /* 0x000000390300780c */ /* 0x000fe40003f04270 */
        /* <DEDUP_REMOVED lines=37> */
[----:B--2---:R-:W-:Y:S02]  /*8fd0*/  FSEL R20, R20, -INF , P2 ;  /* 0xff80000014147808 */ /* 0x004fe40001000000 */
[----:B-1----:R-:W-:Y:S02]  /*8fe0*/  FSEL R12, R12, -INF , P0 ;  /* 0xff8000000c0c7808 */ /* 0x002fe40000000000 */
[C---:B------:R-:W-:Y:S02]  /*8ff0*/  ISETP.GT.AND P0, PT, R0.reuse, 0x39, PT ;  /* 0x000000390000780c */ /* 0x040fe40003f04270 */
[----:B---3--:R-:W-:Y:S02]  /*9000*/  FSEL R19, R19, -INF , P1 ;  /* 0xff80000013137808 */ /* 0x008fe40000800000 */
[C---:B------:R-:W-:Y:S02]  /*9010*/  ISETP.GT.AND P2, PT, R0.reuse, 0x31, PT ;  /* 0x000000310000780c */ /* 0x040fe40003f44270 */
[----:B------:R-:W-:Y:S02]  /*9020*/  FMNMX.FTZ R2, R57, R2, !PT ;  /* 0x0000000239027209 */ /* 0x000fe40007810000 */
[----:B------:R-:W-:Y:S02]  /*9030*/  ISETP.GT.AND P1, PT, R0, 0x38, PT ;  /* 0x000000380000780c */ /* 0x000fe40003f24270 */
[----:B------:R-:W-:Y:S02]  /*9040*/  FMNMX.FTZ R0, R48, R3, !PT ;  /* 0x0000000330007209 */ /* 0x000fe40007810000 */
[----:B------:R-:W-:Y:S02]  /*9050*/  FMNMX.FTZ R137, R26, R137, !PT ;  /* 0x000000891a897209 */ /* 0x000fe40007810000 */
[----:B------:R-:W-:Y:S02]  /*9060*/  FMNMX.FTZ R0, R37, R0, !PT ;  /* 0x0000000025007209 */ /* 0x000fe40007810000 */
[----:B------:R-:W-:Y:S02]  /*9070*/  FSEL R15, R15, -INF , P2 ;  /* 0xff8000000f0f7808 */ /* 0x000fe40001000000 */
[----:B------:R-:W-:Y:S02]  /*9080*/  FMNMX.FTZ R2, R56, R2, !PT ;  /* 0x0000000238027209 */ /* 0x000fe40007810000 */
[----:B------:R-:W-:Y:S02]  /*9090*/  FMNMX.FTZ R137, R20, R137, !PT ;  /* 0x0000008914897209 */ /* 0x000fe40007810000 */
[----:B------:R-:W-:Y:S02]  /*90a0*/  FMNMX.FTZ R4, R19, R5, !PT ;  /* 0x0000000513047209 */ /* 0x000fe40007810000 */
[----:B------:R-:W-:Y:S01]  /*90b0*/  FSEL R14, R14, -INF , P5 ;  /* 0xff8000000e0e7808 */ /* 0x000fe20002800000 */
[----:B------:R-:W1:Y:S01]  /*90c0*/  SHFL.BFLY PT, R5, R137, 0x2, 0x1f ;  /* 0x0c401f0089057f89 */ /* 0x000e6200000e0000 */
[----:B------:R-:W-:Y:S02]  /*90d0*/  FSEL R16, R16, -INF , P1 ;  /* 0xff80000010107808 */ /* 0x000fe40000800000 */
[----:B------:R-:W-:Y:S02]  /*90e0*/  FMNMX.FTZ R2, R15, R2, !PT ;  /* 0x000000020f027209 */ /* 0x000fe40007810000 */
[----:B------:R-:W-:Y:S02]  /*90f0*/  FMNMX.FTZ R0, R35, R0, !PT ;  /* 0x0000000023007209 */ /* 0x000fe40007810000 */
[----:B------:R-:W-:Y:S02]  /*9100*/  FMNMX.FTZ R4, R12, R4, !PT ;  /* 0x000000040c047209 */ /* 0x000fe40007810000 */
[----:B------:R-:W-:Y:S02]  /*9110*/  FSEL R6, R6, -INF , P0 ;  /* 0xff80000006067808 */ /* 0x000fe40000000000 */
[----:B------:R-:W-:Y:S01]  /*9120*/  FMNMX.FTZ R3, R14, R0, !PT ;  /* 0x000000000e037209 */ /* 0x000fe20007810000 */
[----:B------:R-:W2:Y:S01]  /*9130*/  SHFL.BFLY PT, R7, R4, 0x2, 0x1f ;  /* 0x0c401f0004077f89 */ /* 0x000ea200000e0000 */
[----:B------:R-:W-:Y:S02]  /*9140*/  FMNMX.FTZ R0, R16, R2, !PT ;  /* 0x0000000210007209 */ /* 0x000fe40007810000 */
[----:B------:R-:W-:Y:S02]  /*9150*/  FSEL R13, R13, -INF , P3 ;  /* 0xff8000000d0d7808 */ /* 0x000fe40001800000 */
[----:B------:R-:W-:Y:S02]  /*9160*/  FMNMX.FTZ R0, R6, R0, !PT ;  /* 0x0000000006007209 */ /* 0x000fe40007810000 */
[----:B------:R-:W-:Y:S02]  /*9170*/  FMNMX.FTZ R3, R13, R3, !PT ;  /* 0x000000030d037209 */ /* 0x000fe40007810000 */
[----:B------:R-:W-:Y:S01]  /*9180*/  ISETP.GE.AND P5, PT, R131, 0x1, PT ;  /* 0x000000018300780c */ /* 0x000fe20003fa6270 */
[----:B------:R-:W3:Y:S01]  /*9190*/  SHFL.BFLY PT, R2, R0, 0x2, 0x1f ;  /* 0x0c401f0000027f89 */ /* 0x000ee200000e0000 */
[----:B-1----:R-:W-:Y:S07]  /*91a0*/  FMNMX.FTZ R137, R137, R5, !PT ;  /* 0x0000000589897209 */ /* 0x002fee0007810000 */
[----:B------:R-:W1:Y:S04]  /*91b0*/  SHFL.BFLY PT, R135, R3, 0x2, 0x1f ;  /* 0x0c401f0003877f89 */ /* 0x000e6800000e0000 */
[----:B------:R-:W-:Y:S01]  /*91c0*/  @P5 IMAD.WIDE.U32 R8, R235, c[0x0][0x1e0], RZ ;  /* 0x00007800eb085a25 */ /* 0x000fe200078e00ff */
[----:B------:R-:W-:Y:S02]  /*91d0*/  @P5 ISETP.GE.AND P3, PT, R250, c[0x0][0x1d4], PT ;  /* 0x00007500fa005a0c */ /* 0x000fe40003f66270 */
[----:B--2---:R-:W-:Y:S01]  /*91e0*/  FMNMX.FTZ R4, R4, R7, !PT ;  /* 0x0000000704047209 */ /* 0x004fe20007810000 */
[----:B------:R-:W2:Y:S01]  /*91f0*/  SHFL.BFLY PT, R5, R137, 0x1, 0x1f ;  /* 0x0c201f0089057f89 */ /* 0x000ea200000e0000 */
[----:B---3--:R-:W-:Y:S07]  /*9200*/  FMNMX.FTZ R0, R0, R2, !PT ;  /* 0x0000000200007209 */ /* 0x008fee0007810000 */
[----:B------:R-:W3:Y:S01]  /*9210*/  SHFL.BFLY PT, R136, R4, 0x1, 0x1f ;  /* 0x0c201f0004887f89 */ /* 0x000ee200000e0000 */
[----:B------:R-:W-:Y:S05]  /*9220*/  @P5 SHF.R.S32.HI R2, RZ, 0x1f, R235 ;  /* 0x0000001fff025819 */ /* 0x000fea00000114eb */
[----:B------:R-:W-:Y:S01]  /*9230*/  @P5 IMAD R2, R2, c[0x0][0x1e0], RZ ;  /* 0x0000780002025a24 */ /* 0x000fe200078e02ff */
[----:B-1----:R-:W-:Y:S02]  /*9240*/  FMNMX.FTZ R135, R3, R135, !PT ;  /* 0x0000008703877209 */ /* 0x002fe40007810000 */
[----:B------:R-:W1:Y:S01]  /*9250*/  SHFL.BFLY PT, R3, R0, 0x1, 0x1f ;  /* 0x0c201f0000037f89 */ /* 0x000e6200000e0000 */
[----:B------:R-:W-:Y:S05]  /*9260*/  @P5 IMAD R2, R235, c[0x0][0x1e4], R2 ;  /* 0x00007900eb025a24 */ /* 0x000fea00078e0202 */
[----:B------:R-:W-:Y:S02]  /*9270*/  @P5 IADD3 R2, R9, R2, RZ ;  /* 0x0000000209025210 */ /* 0x000fe40007ffe0ff */
[----:B--2---:R-:W-:Y:S01]  /*9280*/  FMNMX.FTZ R137, R137, R5, !PT ;  /* 0x0000000589897209 */ /* 0x004fe20007810000 */
[----:B------:R-:W2:Y:S03]  /*9290*/  SHFL.BFLY PT, R7, R135, 0x1, 0x1f ;  /* 0x0c201f0087077f89 */ /* 0x000ea600000e0000 */
[C---:B------:R-:W-:Y:S02]  /*92a0*/  FSETP.NEU.FTZ.AND P2, PT, R137.reuse, -INF , PT ;  /* 0xff8000008900780b */ /* 0x040fe40003f5d000 */
[----:B---3--:R-:W-:Y:S02]  /*92b0*/  FMNMX.FTZ R136, R4, R136, !PT ;  /* 0x0000008804887209 */ /* 0x008fe40007810000 */
[C---:B------:R-:W-:Y:S01]  /*92c0*/  @P5 SHF.L.U64.HI R4, R8.reuse, 0x6, R2 ;  /* 0x0000000608045819 */ /* 0x040fe20000010202 */
[----:B------:R-:W-:Y:S01]  /*92d0*/  @P5 IMAD.SHL.U32 R8, R8, 0x40, RZ ;  /* 0x0000004008085824 */ /* 0x000fe200078e00ff */
[----:B------:R-:W-:Y:S02]  /*92e0*/  FSEL R2, R137, RZ, P2 ;  /* 0x000000ff89027208 */ /* 0x000fe40001000000 */
[----:B-1----:R-:W-:Y:S03]  /*92f0*/  FMNMX.FTZ R134, R0, R3, !PT ;  /* 0x0000000300867209 */ /* 0x002fe60007810000 */
[----:B------:R-:W-:Y:S01]  /*9300*/  FADD.FTZ R5, -R2, R132 ;  /* 0x0000008402057221 */ /* 0x000fe20000010100 */
[----:B----4-:R-:W-:Y:S04]  /*9310*/  @P5 IADD3 R0, P1, R8, R246, RZ ;  /* 0x000000f608005210 */ /* 0x010fe80007f3e0ff */
[----:B------:R-:W-:Y:S02]  /*9320*/  @P5 LEA R10, P0, R0, c[0x0][0x1c8], 0x1 ;  /* 0x00007200000a5a11 */ /* 0x000fe400078008ff */
[----:B------:R-:W-:Y:S02]  /*9330*/  @P5 IADD3.X R2, R4, R128, RZ, P1, !PT ;  /* 0x0000008004025210 */ /* 0x000fe40000ffe4ff */
[----:B--2---:R-:W-:Y:S02]  /*9340*/  FMNMX.FTZ R135, R135, R7, !PT ;  /* 0x0000000787877209 */ /* 0x004fe40007810000 */
[----:B------:R-:W-:Y:S02]  /*9350*/  @P5 LEA.HI.X R11, R0, c[0x0][0x1cc], R2, 0x1, P0 ;  /* 0x00007300000b5a11 */ /* 0x000fe400000f0c02 */
[----:B------:R-:W-:Y:S03]  /*9360*/  @P5 IADD3 R0, P1, P0, R8, 0x40, R246 ;  /* 0x0000004008005810 */ /* 0x000fe6000783e0f6 */
[----:B------:R1:W-:Y:S01]  /*9370*/  @P5 LDGSTS.E.BYPASS.LTC128B.128 [R248+0x4100], [R10.64], !P3 ;  /* 0x041000000af85fae */ /* 0x0003e2000d901d46 */
[----:B------:R-:W-:Y:S02]  /*9380*/  @P5 IADD3.X R4, R4, RZ, R128, P1, P0 ;  /* 0x000000ff04045210 */ /* 0x000fe40000fe0480 */
[----:B------:R-:W-:Y:S02]  /*9390*/  @P5 LEA R8, P0, R0, c[0x0][0x1c8], 0x1 ;  /* 0x0000720000085a11 */ /* 0x000fe400078008ff */
[----:B------:R-:W-:Y:S02]  /*93a0*/  FSETP.NEU.FTZ.AND P1, PT, R136, -INF , PT ;  /* 0xff8000008800780b */ /* 0x000fe40003f3d000 */
[----:B------:R-:W-:Y:S02]  /*93b0*/  @P5 LEA.HI.X R9, R0, c[0x0][0x1cc], R4, 0x1, P0 ;  /* 0x0000730000095a11 */ /* 0x000fe400000f0c04 */
[C---:B------:R-:W-:Y:S02]  /*93c0*/  FSETP.NEU.FTZ.AND P0, PT, R135.reuse, -INF , PT ;  /* 0xff8000008700780b */ /* 0x040fe40003f1d000 */
[----:B------:R-:W-:Y:S01]  /*93d0*/  FSEL R2, R136, RZ, P1 ;  /* 0x000000ff88027208 */ /* 0x000fe20000800000 */
[----:B------:R2:W-:Y:S01]  /*93e0*/  @P5 LDGSTS.E.BYPASS.LTC128B.128 [R248+0x6100], [R8.64], !P6 ;  /* 0x0610000008f85fae */ /* 0x0005e2000f101d46 */
[----:B------:R-:W-:Y:S03]  /*93f0*/  FSEL R0, R135, RZ, P0 ;  /* 0x000000ff87007208 */ /* 0x000fe60000000000 */
[----:B------:R-:W-:Y:S01]  /*9400*/  FADD.FTZ R4, -R2, R133 ;  /* 0x0000008502047221 */ /* 0x000fe20000010100 */
[----:B------:R-:W-:Y:S01]  /*9410*/  @P5 MOV R2, c[0x0][0x1e0] ;  /* 0x0000780000025a02 */ /* 0x000fe20000000f00 */
[----:B------:R-:W-:Y:S02]  /*9420*/  FADD.FTZ R3, -R0, R138 ;  /* 0x0000008a00037221 */ /* 0x000fe40000010100 */
[----:B------:R-:W-:Y:S05]  /*9430*/  @P5 IMAD.MOV.U32 R0, RZ, RZ, 0x5 ;  /* 0x00000005ff005424 */ /* 0x000fea00078e00ff */
[C---:B------:R-:W-:Y:S02]  /*9440*/  @P5 SHF.L.U64.HI R0, R2.reuse, R0, c[0x0][0x1e4] ;  /* 0x0000790002005619 */ /* 0x040fe40000010200 */
[----:B------:R-:W-:Y:S01]  /*9450*/  @P5 SHF.L.U32 R2, R2, 0x5, RZ ;  /* 0x0000000502025819 */ /* 0x000fe200000006ff */
[----:B--2---:R-:W-:Y:S05]  /*9460*/  FMUL.FTZ R8, R137, c[0x0][0x2d0] ;  /* 0x0000b40089087a20 */ /* 0x004fea0000410000 */
[----:B------:R-:W-:Y:S02]  /*9470*/  FSEL R8, R8, RZ, P2 ;  /* 0x000000ff08087208 */ /* 0x000fe40001000000 */
[-C--:B-1----:R-:W-:Y:S03]  /*9480*/  @P5 IADD3 R10, P2, R10, R2.reuse, RZ ;  /* 0x000000020a0a5210 */ /* 0x082fe60007f5e0ff */
[--C-:B------:R-:W-:Y:S01]  /*9490*/  FFMA.FTZ R7, R17, c[0x0][0x2d0], -R8.reuse ;  /* 0x0000b40011077a23 */ /* 0x100fe20000010808 */
[----:B------:R-:W-:Y:S01]  /*94a0*/  @P5 IADD3.X R11, R0, R11, RZ, P2, !PT ;  /* 0x0000000b000b5210 */ /* 0x000fe200017fe4ff */
[--C-:B------:R-:W-:Y:S02]  /*94b0*/  FFMA.FTZ R9, R22, c[0x0][0x2d0], -R8.reuse ;  /* 0x0000b40016097a23 */ /* 0x100fe40000010808 */
[----:B------:R1:W-:Y:S01]  /*94c0*/  MUFU.EX2 R221, R7 ;  /* 0x0000000700dd7308 */ /* 0x0003e20000000800 */
[--C-:B------:R-:W-:Y:S01]  /*94d0*/  FFMA.FTZ R128, R46, c[0x0][0x2d0], -R8.reuse ;  /* 0x0000b4002e807a23 */ /* 0x100fe20000010808 */
[----:B------:R2:W-:Y:S01]  /*94e0*/  @P5 LDGSTS.E.BYPASS.LTC128B.128 [R248+0x4900], [R10.64], !P3 ;  /* 0x049000000af85fae */ /* 0x0005e2000d901d46 */
[--C-:B------:R-:W-:Y:S02]  /*94f0*/  FFMA.FTZ R129, R45, c[0x0][0x2d0], -R8.reuse ;  /* 0x0000b4002d817a23 */ /* 0x100fe40000010808 */
[--C-:B------:R-:W-:Y:S02]  /*9500*/  FFMA.FTZ R130, R44, c[0x0][0x2d0], -R8.reuse ;  /* 0x0000b4002c827a23 */ /* 0x100fe40000010808 */
[--C-:B------:R-:W-:Y:S02]  /*9510*/  FFMA.FTZ R63, R20, c[0x0][0x2d0], -R8.reuse ;  /* 0x0000b400143f7a23 */ /* 0x100fe40000010808 */
[--C-:B------:R-:W-:Y:S01]  /*9520*/  FFMA.FTZ R61, R34, c[0x0][0x2d0], -R8.reuse ;  /* 0x0000b400223d7a23 */ /* 0x100fe20000010808 */
[----:B------:R-:W3:Y:S01]  /*9530*/  MUFU.EX2 R59, R9 ;  /* 0x00000009003b7308 */ /* 0x000ee20000000800 */
[----:B------:R2:W-:Y:S01]  /*9540*/  @P5 LDGSTS.E.BYPASS.LTC128B.128 [R248+0x6900], [R10.64+0x80], !P6 ;  /* 0x069000800af85fae */ /* 0x0005e2000f101d46 */
[--C-:B------:R-:W-:Y:S02]  /*9550*/  FFMA.FTZ R60, R33, c[0x0][0x2d0], -R8.reuse ;  /* 0x0000b400213c7a23 */ /* 0x100fe40000010808 */
[--C-:B------:R-:W-:Y:S02]  /*9560*/  FFMA.FTZ R62, R26, c[0x0][0x2d0], -R8.reuse ;  /* 0x0000b4001a3e7a23 */ /* 0x100fe40000010808 */
[--C-:B------:R-:W-:Y:S02]  /*9570*/  FFMA.FTZ R47, R47, c[0x0][0x2d0], -R8.reuse ;  /* 0x0000b4002f2f7a23 */ /* 0x100fe40000010808 */
[----:B------:R-:W-:Y:S02]  /*9580*/  IMAD.MOV.U32 R45, RZ, RZ, R235 ;  /* 0x000000ffff2d7224 */ /* 0x000fe400078e00eb */
[--C-:B-1----:R-:W-:Y:S02]  /*9590*/  FFMA.FTZ R7, R18, c[0x0][0x2d0], -R8.reuse ;  /* 0x0000b40012077a23 */ /* 0x102fe40000010808 */
[--C-:B------:R-:W-:Y:S02]  /*95a0*/  FFMA.FTZ R18, R40, c[0x0][0x2d0], -R8.reuse ;  /* 0x0000b40028127a23 */ /* 0x100fe40000010808 */
[----:B------:R1:W-:Y:S01]  /*95b0*/  MUFU.EX2 R226, R7 ;  /* 0x0000000700e27308 */ /* 0x0003e20000000800 */
[----:B------:R-:W-:Y:S01]  /*95c0*/  FFMA.FTZ R40, R29, c[0x0][0x2d0], -R8 ;  /* 0x0000b4001d287a23 */ /* 0x000fe20000010808 */
[-C--:B--2---:R-:W-:Y:S05]  /*95d0*/  @P5 IADD3 R10, P2, R10, R2.reuse, RZ ;  /* 0x000000020a0a5210 */ /* 0x084fea0007f5e0ff */
[----:B------:R-:W-:Y:S05]  /*95e0*/  @P5 IMAD.X R11, R11, 0x1, R0, P2 ;  /* 0x000000010b0b5824 */ /* 0x000fea00010e0600 */
[----:B------:R2:W-:Y:S01]  /*95f0*/  @P5 LDGSTS.E.BYPASS.LTC128B.128 [R248+0x5100], [R10.64], !P3 ;  /* 0x051000000af85fae */ /* 0x0005e2000d901d46 */
[--C-:B-1----:R-:W-:Y:S04]  /*9600*/  FFMA.FTZ R7, R21, c[0x0][0x2d0], -R8.reuse ;  /* 0x0000b40015077a23 */ /* 0x102fe80000010808 */
[----:B------:R1:W-:Y:S03]  /*9610*/  MUFU.EX2 R249, R7 ;  /* 0x0000000700f97308 */ /* 0x0003e60000000800 */
[----:B------:R2:W-:Y:S01]  /*9620*/  @P5 LDGSTS.E.BYPASS.LTC128B.128 [R248+0x7100], [R10.64+0x80], !P6 ;  /* 0x071000800af85fae */ /* 0x0005e2000f101d46 */
[----:B-1----:R-:W-:Y:S05]  /*9630*/  FMUL.FTZ R7, R136, c[0x0][0x2d0] ;  /* 0x0000b40088077a20 */ /* 0x002fea0000410000 */
[----:B------:R-:W-:Y:S02]  /*9640*/  FSEL R7, R7, RZ, P1 ;  /* 0x000000ff07077208 */ /* 0x000fe40000800000 */
[----:B--2---:R-:W-:Y:S03]  /*9650*/  @P5 IADD3 R10, P1, R10, R2, RZ ;  /* 0x000000020a0a5210 */ /* 0x004fe60007f3e0ff */
[--C-:B------:R-:W-:Y:S01]  /*9660*/  FFMA.FTZ R9, R23, c[0x0][0x2d0], -R7.reuse ;  /* 0x0000b40017097a23 */ /* 0x100fe20000010807 */
[----:B------:R-:W-:Y:S01]  /*9670*/  @P5 IADD3.X R11, R11, R0, RZ, P1, !PT ;  /* 0x000000000b0b5210 */ /* 0x000fe20000ffe4ff */
[--C-:B------:R-:W-:Y:S01]  /*9680*/  FFMA.FTZ R2, R27, c[0x0][0x2d0], -R7.reuse ;  /* 0x0000b4001b027a23 */ /* 0x100fe20000010807 */
[----:B------:R-:W-:Y:S01]  /*9690*/  FSETP.NEU.FTZ.AND P1, PT, R134, -INF , PT ;  /* 0xff8000008600780b */ /* 0x000fe20003f3d000 */
[----:B------:R1:W-:Y:S01]  /*96a0*/  MUFU.EX2 R220, R9 ;  /* 0x0000000900dc7308 */ /* 0x0003e20000000800 */
[--C-:B------:R-:W-:Y:S01]  /*96b0*/  FFMA.FTZ R27, R28, c[0x0][0x2d0], -R8.reuse ;  /* 0x0000b4001c1b7a23 */ /* 0x100fe20000010808 */
[----:B------:R2:W-:Y:S01]  /*96c0*/  @P5 LDGSTS.E.BYPASS.LTC128B.128 [R248+0x5900], [R10.64], !P3 ;  /* 0x059000000af85fae */ /* 0x0005e2000d901d46 */
[----:B------:R-:W-:Y:S01]  /*96d0*/  FSEL R0, R134, RZ, P1 ;  /* 0x000000ff86007208 */ /* 0x000fe20000800000 */
[--C-:B------:R-:W-:Y:S02]  /*96e0*/  FFMA.FTZ R53, R53, c[0x0][0x2d0], -R7.reuse ;  /* 0x0000b40035357a23 */ /* 0x100fe40000010807 */
[--C-:B------:R-:W-:Y:S02]  /*96f0*/  FFMA.FTZ R43, R43, c[0x0][0x2d0], -R7.reuse ;  /* 0x0000b4002b2b7a23 */ /* 0x100fe40000010807 */
[--C-:B------:R-:W-:Y:S02]  /*9700*/  FFMA.FTZ R64, R31, c[0x0][0x2d0], -R7.reuse ;  /* 0x0000b4001f407a23 */ /* 0x100fe40000010807 */
[----:B------:R4:W-:Y:S01]  /*9710*/  MUFU.EX2 R227, R2 ;  /* 0x0000000200e37308 */ /* 0x0009e20000000800 */
[----:B------:R2:W-:Y:S01]  /*9720*/  @P5 LDGSTS.E.BYPASS.LTC128B.128 [R248+0x7900], [R10.64+0x80], !P6 ;  /* 0x079000800af85fae */ /* 0x0005e2000f101d46 */
[--C-:B------:R-:W-:Y:S02]  /*9730*/  FFMA.FTZ R65, R30, c[0x0][0x2d0], -R7.reuse ;  /* 0x0000b4001e417a23 */ /* 0x100fe40000010807 */
[--C-:B------:R-:W-:Y:S02]  /*9740*/  FFMA.FTZ R67, R12, c[0x0][0x2d0], -R7.reuse ;  /* 0x0000b4000c437a23 */ /* 0x100fe40000010807 */
[--C-:B------:R-:W-:Y:S01]  /*9750*/  FFMA.FTZ R17, R42, c[0x0][0x2d0], -R7.reuse ;  /* 0x0000b4002a117a23 */ /* 0x100fe20000010807 */
[----:B------:R-:W-:Y:S01]  /*9760*/  MOV R42, R27 ;  /* 0x0000001b002a7202 */ /* 0x000fe20000000f00 */
[--C-:B------:R-:W-:Y:S01]  /*9770*/  FFMA.FTZ R34, R32, c[0x0][0x2d0], -R7.reuse ;  /* 0x0000b40020227a23 */ /* 0x100fe20000010807 */
[----:B------:R-:W2:Y:S01]  /*9780*/  LDSM.16.MT88.4 R20, [R229] ;  /* 0x00000000e514783b */ /* 0x000ea20000004200 */
[--C-:B------:R-:W-:Y:S02]  /*9790*/  FFMA.FTZ R66, R19, c[0x0][0x2d0], -R7.reuse ;  /* 0x0000b40013427a23 */ /* 0x100fe40000010807 */
[--C-:B-1----:R-:W-:Y:S02]  /*97a0*/  FFMA.FTZ R9, R24, c[0x0][0x2d0], -R7.reuse ;  /* 0x0000b40018097a23 */ /* 0x102fe40000010807 */
[----:B------:R-:W-:Y:S03]  /*97b0*/  FFMA.FTZ R24, R52, c[0x0][0x2d0], -R7 ;  /* 0x0000b40034187a23 */ /* 0x000fe60000010807 */
[----:B------:R-:W0:Y:S01]  /*97c0*/  LDGDEPBAR ;  /* 0x00000000000079af */ /* 0x000e220000000000 */
[----:B------:R1:W1:Y:S01]  /*97d0*/  MUFU.EX2 R224, R9 ;  /* 0x0000000900e07308 */ /* 0x0002620000000800 */
[----:B----4-:R-:W-:Y:S02]  /*97e0*/  FADD.FTZ R2, -R0, R139 ;  /* 0x0000008b00027221 */ /* 0x010fe40000010100 */
[--C-:B-1----:R-:W-:Y:S02]  /*97f0*/  FFMA.FTZ R9, R25, c[0x0][0x2d0], -R7.reuse ;  /* 0x0000b40019097a23 */ /* 0x102fe40000010807 */
[----:B------:R-:W-:Y:S05]  /*9800*/  FFMA.FTZ R25, R36, c[0x0][0x2d0], -R7 ;  /* 0x0000b40024197a23 */ /* 0x000fea0000010807 */
[----:B------:R1:W4:Y:S02]  /*9810*/  MUFU.EX2 R225, R9 ;  /* 0x0000000900e17308 */ /* 0x0003240000000800 */
[----:B-1----:R-:W-:Y:S05]  /*9820*/  FMUL.FTZ R9, R135, c[0x0][0x2d0] ;  /* 0x0000b40087097a20 */ /* 0x002fea0000410000 */
[----:B------:R-:W-:Y:S05]  /*9830*/  FSEL R9, R9, RZ, P0 ;  /* 0x000000ff09097208 */ /* 0x000fea0000000000 */
[--C-:B------:R-:W-:Y:S02]  /*9840*/  FFMA.FTZ R0, R39, c[0x0][0x2d0], -R9.reuse ;  /* 0x0000b40027007a23 */ /* 0x100fe40000010809 */
[----:B------:R-:W-:Y:S01]  /*9850*/  FFMA.FTZ R39, R41, c[0x0][0x2d0], -R8 ;  /* 0x0000b40029277a23 */ /* 0x000fe20000010808 */
[----:B---3--:R-:W-:Y:S01]  /*9860*/  MOV R41, R59 ;  /* 0x0000003b00297202 */ /* 0x008fe20000000f00 */
[----:B------:R1:W-:Y:S01]  /*9870*/  MUFU.EX2 R223, R0 ;  /* 0x0000000000df7308 */ /* 0x0003e20000000800 */
[----:B------:R-:W-:Y:S02]  /*9880*/  FMUL.FTZ R8, R134, c[0x0][0x2d0] ;  /* 0x0000b40086087a20 */ /* 0x000fe40000410000 */
[----:B--2---:R-:W-:Y:S01]  /*9890*/  FFMA.FTZ R10, R38, c[0x0][0x2d0], -R9 ;  /* 0x0000b400260a7a23 */ /* 0x004fe20000010809 */
[----:B------:R-:W-:Y:S01]  /*98a0*/  MOV R38, R131 ;  /* 0x0000008300267202 */ /* 0x000fe20000000f00 */
[--C-:B------:R-:W-:Y:S01]  /*98b0*/  FFMA.FTZ R131, R205, c[0x0][0x2d0], -R7.reuse ;  /* 0x0000b400cd837a23 */ /* 0x100fe20000010807 */
[----:B------:R-:W-:Y:S01]  /*98c0*/  F2FP.PACK_AB R205, R224, R220 ;  /* 0x000000dce0cd723e */ /* 0x000fe200000000ff */
[----:B------:R-:W-:Y:S01]  /*98d0*/  FFMA.FTZ R59, R204, c[0x0][0x2d0], -R7 ;  /* 0x0000b400cc3b7a23 */ /* 0x000fe20000010807 */
[----:B------:R-:W-:Y:S01]  /*98e0*/  FSEL R7, R8, RZ, P1 ;  /* 0x000000ff08077208 */ /* 0x000fe20000800000 */
[--C-:B------:R-:W-:Y:S01]  /*98f0*/  FFMA.FTZ R54, R54, c[0x0][0x2d0], -R9.reuse ;  /* 0x0000b40036367a23 */ /* 0x100fe20000010809 */
[----:B------:R-:W-:Y:S01]  /*9900*/  MUFU.EX2 R138, R10 ;  /* 0x0000000a008a7308 */ /* 0x000fe20000000800 */
[--C-:B------:R-:W-:Y:S01]  /*9910*/  FFMA.FTZ R46, R37, c[0x0][0x2d0], -R9.reuse ;  /* 0x0000b400252e7a23 */ /* 0x100fe20000010809 */
[----:B------:R-:W-:Y:S01]  /*9920*/  F2FP.PACK_AB R204, R226, R221 ;  /* 0x000000dde2cc723e */ /* 0x000fe200000000ff */
[--C-:B------:R-:W-:Y:S02]  /*9930*/  FFMA.FTZ R52, R14, c[0x0][0x2d0], -R9.reuse ;  /* 0x0000b4000e347a23 */ /* 0x100fe40000010809 */
[--C-:B------:R-:W-:Y:S02]  /*9940*/  FFMA.FTZ R235, R13, c[0x0][0x2d0], -R9.reuse ;  /* 0x0000b4000deb7a23 */ /* 0x100fe40000010809 */
[--C-:B------:R-:W-:Y:S02]  /*9950*/  FFMA.FTZ R252, R208, c[0x0][0x2d0], -R9.reuse ;  /* 0x0000b400d0fc7a23 */ /* 0x100fe40000010809 */
[--C-:B------:R-:W-:Y:S01]  /*9960*/  FFMA.FTZ R44, R35, c[0x0][0x2d0], -R9.reuse ;  /* 0x0000b400232c7a23 */ /* 0x100fe20000010809 */
[----:B------:R-:W-:Y:S01]  /*9970*/  MOV R35, R17 ;  /* 0x0000001100237202 */ /* 0x000fe20000000f00 */
[--C-:B------:R-:W-:Y:S02]  /*9980*/  FFMA.FTZ R33, R209, c[0x0][0x2d0], -R9.reuse ;  /* 0x0000b400d1217a23 */ /* 0x100fe40000010809 */
[--C-:B------:R-:W-:Y:S01]  /*9990*/  FFMA.FTZ R251, R207, c[0x0][0x2d0], -R9.reuse ;  /* 0x0000b400cffb7a23 */ /* 0x100fe20000010809 */
[----:B----4-:R-:W-:Y:S01]  /*99a0*/  F2FP.PACK_AB R207, R227, R225 ;  /* 0x000000e1e3cf723e */ /* 0x010fe200000000ff */
[--C-:B-1----:R-:W-:Y:S02]  /*99b0*/  FFMA.FTZ R0, R51, c[0x0][0x2d0], -R9.reuse ;  /* 0x0000b40033007a23 */ /* 0x102fe40000010809 */
[--C-:B------:R-:W-:Y:S01]  /*99c0*/  FFMA.FTZ R250, R206, c[0x0][0x2d0], -R9.reuse ;  /* 0x0000b400cefa7a23 */ /* 0x100fe20000010809 */
[----:B------:R-:W-:Y:S01]  /*99d0*/  F2FP.PACK_AB R206, R41, R249 ;  /* 0x000000f929ce723e */ /* 0x000fe200000000ff */
[----:B------:R1:W-:Y:S01]  /*99e0*/  MUFU.EX2 R222, R0 ;  /* 0x0000000000de7308 */ /* 0x0003e20000000800 */
[--C-:B------:R-:W-:Y:S02]  /*99f0*/  FFMA.FTZ R50, R50, c[0x0][0x2d0], -R9.reuse ;  /* 0x0000b40032327a23 */ /* 0x100fe40000010809 */
[--C-:B------:R-:W-:Y:S02]  /*9a00*/  FFMA.FTZ R49, R49, c[0x0][0x2d0], -R9.reuse ;  /* 0x0000b40031317a23 */ /* 0x100fe40000010809 */
[----:B------:R-:W-:Y:S02]  /*9a10*/  FFMA.FTZ R48, R48, c[0x0][0x2d0], -R9 ;  /* 0x0000b40030307a23 */ /* 0x000fe40000010809 */
[--C-:B------:R-:W-:Y:S02]  /*9a20*/  FFMA.FTZ R8, R211, c[0x0][0x2d0], -R7.reuse ;  /* 0x0000b400d3087a23 */ /* 0x100fe40000010807 */
[--C-:B------:R-:W-:Y:S02]  /*9a30*/  FFMA.FTZ R217, R217, c[0x0][0x2d0], -R7.reuse ;  /* 0x0000b400d9d97a23 */ /* 0x100fe40000010807 */
[----:B------:R-:W-:Y:S01]  /*9a40*/  MUFU.EX2 R208, R8 ;  /* 0x0000000800d07308 */ /* 0x000fe20000000800 */
[--C-:B------:R-:W-:Y:S02]  /*9a50*/  FFMA.FTZ R216, R216, c[0x0][0x2d0], -R7.reuse ;  /* 0x0000b400d8d87a23 */ /* 0x100fe40000010807 */
[--C-:B------:R-:W-:Y:S02]  /*9a60*/  FFMA.FTZ R219, R219, c[0x0][0x2d0], -R7.reuse ;  /* 0x0000b400dbdb7a23 */ /* 0x100fe40000010807 */
[--C-:B------:R-:W-:Y:S02]  /*9a70*/  FFMA.FTZ R218, R218, c[0x0][0x2d0], -R7.reuse ;  /* 0x0000b400dada7a23 */ /* 0x100fe40000010807 */
[--C-:B------:R-:W-:Y:S02]  /*9a80*/  FFMA.FTZ R214, R214, c[0x0][0x2d0], -R7.reuse ;  /* 0x0000b400d6d67a23 */ /* 0x100fe40000010807 */
[--C-:B------:R-:W-:Y:S02]  /*9a90*/  FFMA.FTZ R213, R213, c[0x0][0x2d0], -R7.reuse ;  /* 0x0000b400d5d57a23 */ /* 0x100fe40000010807 */
[----:B------:R-:W-:Y:S02]  /*9aa0*/  FFMA.FTZ R245, R15, c[0x0][0x2d0], -R7 ;  /* 0x0000b4000ff57a23 */ /* 0x000fe40000010807 */
[----:B-1----:R-:W-:Y:S01]  /*9ab0*/  FFMA.FTZ R0, R55, c[0x0][0x2d0], -R9 ;  /* 0x0000b40037007a23 */ /* 0x002fe20000010809 */
[----:B------:R-:W-:Y:S01]  /*9ac0*/  MOV R55, R25 ;  /* 0x0000001900377202 */ /* 0x000fe20000000f00 */
[--C-:B------:R-:W-:Y:S02]  /*9ad0*/  FFMA.FTZ R9, R210, c[0x0][0x2d0], -R7.reuse ;  /* 0x0000b400d2097a23 */ /* 0x100fe40000010807 */
[----:B------:R1:W-:Y:S01]  /*9ae0*/  MUFU.EX2 R246, R0 ;  /* 0x0000000000f67308 */ /* 0x0003e20000000800 */
[--C-:B------:R-:W-:Y:S02]  /*9af0*/  FFMA.FTZ R247, R16, c[0x0][0x2d0], -R7.reuse ;  /* 0x0000b40010f77a23 */ /* 0x100fe40000010807 */
[--C-:B------:R-:W-:Y:S02]  /*9b00*/  FFMA.FTZ R239, R6, c[0x0][0x2d0], -R7.reuse ;  /* 0x0000b40006ef7a23 */ /* 0x100fe40000010807 */
[--C-:B------:R-:W-:Y:S02]  /*9b10*/  FFMA.FTZ R211, R57, c[0x0][0x2d0], -R7.reuse ;  /* 0x0000b40039d37a23 */ /* 0x100fe40000010807 */
[----:B------:R-:W-:Y:S02]  /*9b20*/  IMAD.MOV.U32 R51, RZ, RZ, R38 ;  /* 0x000000ffff337224 */ /* 0x000fe400078e0026 */
[----:B------:R-:W-:Y:S01]  /*9b30*/  IMAD.MOV.U32 R57, RZ, RZ, R24 ;  /* 0x000000ffff397224 */ /* 0x000fe200078e0018 */
[----:B------:R-:W-:Y:S01]  /*9b40*/  MUFU.EX2 R139, R9 ;  /* 0x00000009008b7308 */ /* 0x000fe20000000800 */
[----:B-1----:R-:W-:Y:S02]  /*9b50*/  FMUL.FTZ R0, R5, c[0x0][0x2d0] ;  /* 0x0000b40005007a20 */ /* 0x002fe40000410000 */
[--C-:B------:R-:W-:Y:S07]  /*9b60*/  FFMA.FTZ R5, R212, c[0x0][0x2d0], -R7.reuse ;  /* 0x0000b400d4057a23 */ /* 0x100fee0000010807 */
[----:B------:R1:W2:Y:S01]  /*9b70*/  MUFU.EX2 R133, R0 ;  /* 0x0000000000857308 */ /* 0x0002a20000000800 */
[--C-:B------:R-:W-:Y:S01]  /*9b80*/  FFMA.FTZ R212, R58, c[0x0][0x2d0], -R7.reuse ;  /* 0x0000b4003ad47a23 */ /* 0x100fe20000010807 */
[----:B------:R-:W-:Y:S08]  /*9b90*/  MOV R58, R18 ;  /* 0x00000012003a7202 */ /* 0x000ff00000000f00 */
[----:B------:R3:W-:Y:S01]  /*9ba0*/  MUFU.EX2 R209, R5 ;  /* 0x0000000500d17308 */ /* 0x0007e20000000800 */
[----:B-1----:R-:W-:Y:S02]  /*9bb0*/  FMUL.FTZ R0, R4, c[0x0][0x2d0] ;  /* 0x0000b40004007a20 */ /* 0x002fe40000410000 */
[--C-:B------:R-:W-:Y:S07]  /*9bc0*/  FFMA.FTZ R4, R215, c[0x0][0x2d0], -R7.reuse ;  /* 0x0000b400d7047a23 */ /* 0x100fee0000010807 */
[----:B------:R1:W4:Y:S01]  /*9bd0*/  MUFU.EX2 R132, R0 ;  /* 0x0000000000847308 */ /* 0x0003220000000800 */
[----:B------:R-:W-:Y:S02]  /*9be0*/  FFMA.FTZ R215, R56, c[0x0][0x2d0], -R7 ;  /* 0x0000b40038d77a23 */ /* 0x000fe40000010807 */
[C---:B--2---:R-:W-:Y:S01]  /*9bf0*/  FMUL.FTZ R16, R133.reuse, R152 ;  /* 0x0000009885107220 */ /* 0x044fe20000410000 */
[----:B------:R-:W-:Y:S01]  /*9c00*/  MOV R152, R62 ;  /* 0x0000003e00987202 */ /* 0x000fe20000000f00 */
[C---:B------:R-:W-:Y:S01]  /*9c10*/  FMUL.FTZ R17, R133.reuse, R153 ;  /* 0x0000009985117220 */ /* 0x040fe20000410000 */
[----:B------:R-:W-:Y:S01]  /*9c20*/  MOV R153, R63 ;  /* 0x0000003f00997202 */ /* 0x000fe20000000f00 */
[C---:B---3--:R-:W-:Y:S02]  /*9c30*/  FMUL.FTZ R5, R133.reuse, R145 ;  /* 0x0000009185057220 */ /* 0x048fe40000410000 */
[C---:B------:R-:W-:Y:S01]  /*9c40*/  FMUL.FTZ R32, R133.reuse, R168 ;  /* 0x000000a885207220 */ /* 0x040fe20000410000 */
[----:B------:R2:W-:Y:S01]  /*9c50*/  MUFU.EX2 R210, R4 ;  /* 0x0000000400d27308 */ /* 0x0005e20000000800 */
[----:B------:R-:W-:Y:S01]  /*9c60*/  MOV R168, R47 ;  /* 0x0000002f00a87202 */ /* 0x000fe20000000f00 */
[C---:B------:R-:W-:Y:S02]  /*9c70*/  FMUL.FTZ R68, R133.reuse, R68 ;  /* 0x0000004485447220 */ /* 0x040fe40000410000 */
[C---:B------:R-:W-:Y:S02]  /*9c80*/  FMUL.FTZ R69, R133.reuse, R69 ;  /* 0x0000004585457220 */ /* 0x040fe40000410000 */
[C---:B------:R-:W-:Y:S02]  /*9c90*/  FMUL.FTZ R80, R133.reuse, R80 ;  /* 0x0000005085507220 */ /* 0x040fe40000410000 */
[C---:B------:R-:W-:Y:S02]  /*9ca0*/  FMUL.FTZ R81, R133.reuse, R81 ;  /* 0x0000005185517220 */ /* 0x040fe40000410000 */
[C---:B------:R-:W-:Y:S01]  /*9cb0*/  FMUL.FTZ R84, R133.reuse, R84 ;  /* 0x0000005485547220 */ /* 0x040fe20000410000 */
[----:B------:R-:W-:Y:S01]  /*9cc0*/  MUFU.EX2 R168, R168 ;  /* 0x000000a800a87308 */ /* 0x000fe20000000800 */
[----:B------:R-:W-:Y:S02]  /*9cd0*/  FMUL.FTZ R85, R133, R85 ;  /* 0x0000005585557220 */ /* 0x000fe40000410000 */
[----:B-1----:R-:W-:Y:S02]  /*9ce0*/  FMUL.FTZ R0, R3, c[0x0][0x2d0] ;  /* 0x0000b40003007a20 */ /* 0x002fe40000410000 */
[C---:B----4-:R-:W-:Y:S02]  /*9cf0*/  FMUL.FTZ R6, R132.reuse, R146 ;  /* 0x0000009284067220 */ /* 0x050fe40000410000 */
[C---:B------:R-:W-:Y:S02]  /*9d00*/  FMUL.FTZ R7, R132.reuse, R147 ;  /* 0x0000009384077220 */ /* 0x040fe40000410000 */
[C---:B------:R-:W-:Y:S01]  /*9d10*/  FMUL.FTZ R18, R132.reuse, R154 ;  /* 0x0000009a84127220 */ /* 0x040fe20000410000 */
[----:B------:R1:W3:Y:S01]  /*9d20*/  MUFU.EX2 R3, R0 ;  /* 0x0000000000037308 */ /* 0x0002e20000000800 */
[C---:B------:R-:W-:Y:S01]  /*9d30*/  FMUL.FTZ R19, R132.reuse, R155 ;  /* 0x0000009b84137220 */ /* 0x040fe20000410000 */
[----:B------:R-:W-:Y:S01]  /*9d40*/  MOV R155, R65 ;  /* 0x00000041009b7202 */ /* 0x000fe20000000f00 */
[C---:B--2---:R-:W-:Y:S02]  /*9d50*/  FMUL.FTZ R4, R133.reuse, R144 ;  /* 0x0000009085047220 */ /* 0x044fe40000410000 */
[----:B------:R-:W-:Y:S01]  /*9d60*/  LDSM.16.MT88.4 R144, [R232] ;  /* 0x00000000e890783b */ /* 0x000fe20000004200 */
[----:B------:R-:W-:Y:S02]  /*9d70*/  IMAD.MOV.U32 R154, RZ, RZ, R64 ;  /* 0x000000ffff9a7224 */ /* 0x000fe400078e0040 */
[C---:B------:R-:W-:Y:S02]  /*9d80*/  FMUL.FTZ R64, R133.reuse, R200 ;  /* 0x000000c885407220 */ /* 0x040fe40000410000 */
[-C--:B------:R-:W-:Y:S01]  /*9d90*/  HMMA.16816.F32 R4, R204, R20.reuse, R4 ;  /* 0x00000014cc04723c */ /* 0x080fe20000001804 */
[----:B------:R-:W-:Y:S02]  /*9da0*/  MUFU.EX2 R200, R212 ;  /* 0x000000d400c87308 */ /* 0x000fe40000000800 */
[----:B------:R-:W-:Y:S02]  /*9db0*/  FMUL.FTZ R65, R133, R201 ;  /* 0x000000c985417220 */ /* 0x000fe40000410000 */
[C---:B------:R-:W-:Y:S02]  /*9dc0*/  FMUL.FTZ R70, R132.reuse, R70 ;  /* 0x0000004684467220 */ /* 0x040fe40000410000 */
[C---:B------:R-:W-:Y:S02]  /*9dd0*/  FMUL.FTZ R71, R132.reuse, R71 ;  /* 0x0000004784477220 */ /* 0x040fe40000410000 */
[C---:B------:R-:W-:Y:S03]  /*9de0*/  FMUL.FTZ R82, R132.reuse, R82 ;  /* 0x0000005284527220 */ /* 0x040fe60000410000 */
[----:B------:R-:W-:Y:S02]  /*9df0*/  FMUL.FTZ R83, R132, R83 ;  /* 0x0000005384537220 */ /* 0x000fe40000410000 */
[----:B-1----:R-:W-:Y:S02]  /*9e00*/  FMUL.FTZ R0, R2, c[0x0][0x2d0] ;  /* 0x0000b40002007a20 */ /* 0x002fe40000410000 */
[C---:B---3--:R-:W-:Y:S01]  /*9e10*/  FMUL.FTZ R12, R3.reuse, R148 ;  /* 0x00000094030c7220 */ /* 0x048fe20000410000 */
[----:B------:R-:W-:Y:S01]  /*9e20*/  MOV R148, R39 ;  /* 0x0000002700947202 */ /* 0x000fe20000000f00 */
[C---:B------:R-:W-:Y:S01]  /*9e30*/  FMUL.FTZ R8, R3.reuse, R140 ;  /* 0x0000008c03087220 */ /* 0x040fe20000410000 */
[----:B------:R-:W1:Y:S01]  /*9e40*/  LDSM.16.MT88.4 R36, [R230] ;  /* 0x00000000e624783b */ /* 0x000e620000004200 */
[----:B------:R-:W2:Y:S01]  /*9e50*/  MUFU.EX2 R0, R0 ;  /* 0x0000000000007308 */ /* 0x000ea20000000800 */
[----:B------:R-:W-:Y:S01]  /*9e60*/  FMUL.FTZ R9, R3, R141 ;  /* 0x0000008d03097220 */ /* 0x000fe20000410000 */
[----:B------:R-:W-:Y:S01]  /*9e70*/  F2FP.PACK_AB R140, R223, R138 ;  /* 0x0000008adf8c723e */ /* 0x000fe200000000ff */
[C---:B------:R-:W-:Y:S01]  /*9e80*/  FMUL.FTZ R13, R3.reuse, R149 ;  /* 0x00000095030d7220 */ /* 0x040fe20000410000 */
[----:B------:R-:W-:Y:S01]  /*9e90*/  F2FP.PACK_AB R141, R208, R139 ;  /* 0x0000008bd08d723e */ /* 0x000fe200000000ff */
[C---:B------:R-:W-:Y:S01]  /*9ea0*/  FMUL.FTZ R24, R3.reuse, R160 ;  /* 0x000000a003187220 */ /* 0x040fe20000410000 */
[----:B------:R-:W-:Y:S01]  /*9eb0*/  MOV R160, R46 ;  /* 0x0000002e00a07202 */ /* 0x000fe20000000f00 */
[C---:B------:R-:W-:Y:S01]  /*9ec0*/  FMUL.FTZ R25, R3.reuse, R161 ;  /* 0x000000a103197220 */ /* 0x040fe20000410000 */
[----:B------:R-:W-:Y:S01]  /*9ed0*/  MOV R161, R45 ;  /* 0x0000002d00a17202 */ /* 0x000fe20000000f00 */
[C---:B------:R-:W-:Y:S01]  /*9ee0*/  FMUL.FTZ R28, R3.reuse, R164 ;  /* 0x000000a4031c7220 */ /* 0x040fe20000410000 */
[----:B------:R-:W-:Y:S01]  /*9ef0*/  MOV R149, R58 ;  /* 0x0000003a00957202 */ /* 0x000fe20000000f00 */
[----:B------:R-:W-:Y:S02]  /*9f00*/  FMUL.FTZ R29, R3, R165 ;  /* 0x000000a5031d7220 */ /* 0x000fe40000410000 */
[----:B------:R-:W-:Y:S02]  /*9f10*/  IMAD.MOV.U32 R165, RZ, RZ, R35 ;  /* 0x000000ffffa57224 */ /* 0x000fe400078e0023 */
[----:B------:R-:W-:Y:S02]  /*9f20*/  IMAD.MOV.U32 R164, RZ, RZ, R33 ;  /* 0x000000ffffa47224 */ /* 0x000fe400078e0021 */
[----:B------:R-:W-:Y:S01]  /*9f30*/  FMUL.FTZ R33, R133, R169 ;  /* 0x000000a985217220 */ /* 0x000fe20000410000 */
[----:B------:R-:W-:Y:S01]  /*9f40*/  MOV R169, R57 ;  /* 0x0000003900a97202 */ /* 0x000fe20000000f00 */
[----:B------:R-:W-:Y:S01]  /*9f50*/  FMUL.FTZ R35, R132, R171 ;  /* 0x000000ab84237220 */ /* 0x000fe20000410000 */
[----:B------:R-:W-:Y:S01]  /*9f60*/  MOV R171, R59 ;  /* 0x0000003b00ab7202 */ /* 0x000fe20000000f00 */
[----:B------:R-:W-:Y:S01]  /*9f70*/  IMAD.MOV.U32 R2, RZ, RZ, R43 ;  /* 0x000000ffff027224 */ /* 0x000fe200078e002b */
[----:B------:R-:W-:Y:S01]  /*9f80*/  MUFU.EX2 R164, R164 ;  /* 0x000000a400a47308 */ /* 0x000fe20000000800 */
[C---:B------:R-:W-:Y:S02]  /*9f90*/  FMUL.FTZ R45, R3.reuse, R181 ;  /* 0x000000b5032d7220 */ /* 0x040fe40000410000 */
[----:B--2---:R-:W-:Y:S01]  /*9fa0*/  FMUL.FTZ R10, R0, R142 ;  /* 0x0000008e000a7220 */ /* 0x004fe20000410000 */
[----:B------:R-:W-:Y:S01]  /*9fb0*/  F2FP.PACK_AB R142, R246, R222 ;  /* 0x000000def68e723e */ /* 0x000fe200000000ff */
[----:B------:R-:W-:Y:S01]  /*9fc0*/  FMUL.FTZ R11, R0, R143 ;  /* 0x0000008f000b7220 */ /* 0x000fe20000410000 */
[----:B------:R-:W-:Y:S01]  /*9fd0*/  F2FP.PACK_AB R143, R210, R209 ;  /* 0x000000d1d28f723e */ /* 0x000fe200000000ff */
[C---:B------:R-:W-:Y:S02]  /*9fe0*/  FMUL.FTZ R56, R3.reuse, R192 ;  /* 0x000000c003387220 */ /* 0x040fe40000410000 */
[C---:B------:R-:W-:Y:S01]  /*9ff0*/  FMUL.FTZ R57, R3.reuse, R193 ;  /* 0x000000c103397220 */ /* 0x040fe20000410000 */
[----:B------:R-:W-:Y:S01]  /*a000*/  MUFU.EX2 R171, R171 ;  /* 0x000000ab00ab7308 */ /* 0x000fe20000000800 */
[C---:B------:R-:W-:Y:S02]  /*a010*/  FMUL.FTZ R72, R3.reuse, R72 ;  /* 0x0000004803487220 */ /* 0x040fe40000410000 */
[C---:B------:R-:W-:Y:S04]  /*a020*/  HMMA.16816.F32 R8, R140.reuse, R20, R8 ;  /* 0x000000148c08723c */ /* 0x040fe80000001808 */
[C---:B------:R-:W-:Y:S01]  /*a030*/  FMUL.FTZ R14, R0.reuse, R150 ;  /* 0x00000096000e7220 */ /* 0x040fe20000410000 */
[----:B------:R-:W-:Y:S01]  /*a040*/  MOV R150, R61 ;  /* 0x0000003d00967202 */ /* 0x000fe20000000f00 */
[----:B------:R-:W-:Y:S01]  /*a050*/  FMUL.FTZ R15, R0, R151 ;  /* 0x00000097000f7220 */ /* 0x000fe20000410000 */
[----:B------:R-:W-:Y:S01]  /*a060*/  MOV R151, R60 ;  /* 0x0000003c00977202 */ /* 0x000fe20000000f00 */
[C---:B------:R-:W-:Y:S01]  /*a070*/  FMUL.FTZ R60, R3.reuse, R196 ;  /* 0x000000c4033c7220 */ /* 0x040fe20000410000 */
[----:B------:R-:W-:Y:S03]  /*a080*/  MOV R192, R150 ;  /* 0x0000009600c07202 */ /* 0x000fe60000000f00 */
[C---:B------:R-:W-:Y:S01]  /*a090*/  FMUL.FTZ R61, R3.reuse, R197 ;  /* 0x000000c5033d7220 */ /* 0x040fe20000410000 */
[-C--:B------:R-:W-:Y:S03]  /*a0a0*/  HMMA.16816.F32 R12, R140, R22.reuse, R12 ;  /* 0x000000168c0c723c */ /* 0x080fe6000000180c */
[C---:B------:R-:W-:Y:S02]  /*a0b0*/  FMUL.FTZ R73, R3.reuse, R73 ;  /* 0x0000004903497220 */ /* 0x040fe40000410000 */
[C---:B------:R-:W-:Y:S02]  /*a0c0*/  FMUL.FTZ R76, R3.reuse, R76 ;  /* 0x0000004c034c7220 */ /* 0x040fe40000410000 */
[----:B------:R-:W-:Y:S01]  /*a0d0*/  FMUL.FTZ R77, R3, R77 ;  /* 0x0000004d034d7220 */ /* 0x000fe20000410000 */
[C---:B------:R-:W-:Y:S04]  /*a0e0*/  HMMA.16816.F32 R16, R204.reuse, R22, R16 ;  /* 0x00000016cc10723c */ /* 0x040fe80000001810 */
[C---:B------:R-:W-:Y:S01]  /*a0f0*/  FMUL.FTZ R20, R133.reuse, R156 ;  /* 0x0000009c85147220 */ /* 0x040fe20000410000 */
[----:B------:R-:W-:Y:S01]  /*a100*/  MOV R156, R42 ;  /* 0x0000002a009c7202 */ /* 0x000fe20000000f00 */
[----:B------:R-:W-:Y:S01]  /*a110*/  FMUL.FTZ R21, R133, R157 ;  /* 0x0000009d85157220 */ /* 0x000fe20000410000 */
[----:B------:R-:W-:Y:S01]  /*a120*/  MOV R157, R40 ;  /* 0x00000028009d7202 */ /* 0x000fe20000000f00 */
[C---:B------:R-:W-:Y:S01]  /*a130*/  FMUL.FTZ R22, R132.reuse, R158 ;  /* 0x0000009e84167220 */ /* 0x040fe20000410000 */
[----:B------:R-:W-:Y:S03]  /*a140*/  MOV R158, R66 ;  /* 0x00000042009e7202 */ /* 0x000fe60000000f00 */
[----:B------:R-:W-:Y:S02]  /*a150*/  FMUL.FTZ R23, R132, R159 ;  /* 0x0000009f84177220 */ /* 0x000fe40000410000 */
[C---:B------:R-:W-:Y:S02]  /*a160*/  FMUL.FTZ R40, R3.reuse, R176 ;  /* 0x000000b003287220 */ /* 0x040fe40000410000 */
[C---:B------:R-:W-:Y:S02]  /*a170*/  FMUL.FTZ R88, R3.reuse, R88 ;  /* 0x0000005803587220 */ /* 0x040fe40000410000 */
[C---:B------:R-:W-:Y:S01]  /*a180*/  FMUL.FTZ R89, R3.reuse, R89 ;  /* 0x0000005903597220 */ /* 0x040fe20000410000 */
[-C--:B-1----:R-:W-:Y:S03]  /*a190*/  HMMA.16816.F32 R20, R204, R36.reuse, R20 ;  /* 0x00000024cc14723c */ /* 0x082fe60000001814 */
[C---:B------:R-:W-:Y:S02]  /*a1a0*/  FMUL.FTZ R26, R0.reuse, R162 ;  /* 0x000000a2001a7220 */ /* 0x040fe40000410000 */
[C---:B------:R-:W-:Y:S01]  /*a1b0*/  FMUL.FTZ R27, R0.reuse, R163 ;  /* 0x000000a3001b7220 */ /* 0x040fe20000410000 */
[----:B------:R-:W-:Y:S01]  /*a1c0*/  MOV R163, R51 ;  /* 0x0000003300a37202 */ /* 0x000fe20000000f00 */
[C---:B------:R-:W-:Y:S02]  /*a1d0*/  FMUL.FTZ R92, R3.reuse, R92 ;  /* 0x0000005c035c7220 */ /* 0x040fe40000410000 */
[----:B------:R-:W-:Y:S03]  /*a1e0*/  FMUL.FTZ R93, R3, R93 ;  /* 0x0000005d035d7220 */ /* 0x000fe60000410000 */
[C---:B------:R-:W-:Y:S04]  /*a1f0*/  HMMA.16816.F32 R24, R140.reuse, R36, R24 ;  /* 0x000000248c18723c */ /* 0x040fe80000001818 */
[C---:B------:R-:W-:Y:S01]  /*a200*/  FMUL.FTZ R30, R0.reuse, R166 ;  /* 0x000000a6001e7220 */ /* 0x040fe20000410000 */
[----:B------:R-:W-:Y:S01]  /*a210*/  MOV R166, R55 ;  /* 0x0000003700a67202 */ /* 0x000fe20000000f00 */
[----:B------:R-:W-:Y:S01]  /*a220*/  FMUL.FTZ R31, R0, R167 ;  /* 0x000000a7001f7220 */ /* 0x000fe20000410000 */
[----:B------:R-:W-:Y:S01]  /*a230*/  MOV R167, R34 ;  /* 0x0000002200a77202 */ /* 0x000fe20000000f00 */
[C---:B------:R-:W-:Y:S04]  /*a240*/  FMUL.FTZ R34, R132.reuse, R170 ;  /* 0x000000aa84227220 */ /* 0x040fe80000410000 */
[----:B------:R-:W-:Y:S01]  /*a250*/  IMAD.MOV.U32 R170, RZ, RZ, R54 ;  /* 0x000000ffffaa7224 */ /* 0x000fe200078e0036 */
[-C--:B------:R-:W-:Y:S03]  /*a260*/  HMMA.16816.F32 R28, R140, R38.reuse, R28 ;  /* 0x000000268c1c723c */ /* 0x080fe6000000181c */
[----:B------:R-:W-:Y:S02]  /*a270*/  FMUL.FTZ R36, R133, R172 ;  /* 0x000000ac85247220 */ /* 0x000fe40000410000 */
[----:B------:R-:W-:Y:S02]  /*a280*/  IMAD.MOV.U32 R172, RZ, RZ, R53 ;  /* 0x000000ffffac7224 */ /* 0x000fe400078e0035 */
[----:B------:R-:W-:Y:S01]  /*a290*/  IMAD.MOV.U32 R176, RZ, RZ, R41 ;  /* 0x000000ffffb07224 */ /* 0x000fe200078e0029 */
[C---:B------:R-:W-:Y:S03]  /*a2a0*/  HMMA.16816.F32 R32, R204.reuse, R38, R32 ;  /* 0x00000026cc20723c */ /* 0x040fe60000001820 */
[----:B------:R-:W-:Y:S01]  /*a2b0*/  MUFU.EX2 R172, R172 ;  /* 0x000000ac00ac7308 */ /* 0x000fe20000000800 */
[----:B------:R-:W-:Y:S01]  /*a2c0*/  FMUL.FTZ R41, R3, R177 ;  /* 0x000000b103297220 */ /* 0x000fe20000410000 */
[----:B------:R-:W-:Y:S01]  /*a2d0*/  MOV R177, R52 ;  /* 0x0000003400b17202 */ /* 0x000fe20000000f00 */
[----:B------:R-:W-:Y:S01]  /*a2e0*/  FMUL.FTZ R37, R133, R173 ;  /* 0x000000ad85257220 */ /* 0x000fe20000410000 */
[----:B------:R-:W1:Y:S01]  /*a2f0*/  LDSM.16.MT88.4 R52, [R233] ;  /* 0x00000000e934783b */ /* 0x000e620000004200 */
[C---:B------:R-:W-:Y:S01]  /*a300*/  FMUL.FTZ R38, R132.reuse, R174 ;  /* 0x000000ae84267220 */ /* 0x040fe20000410000 */
[----:B------:R-:W-:Y:S03]  /*a310*/  MOV R173, R50 ;  /* 0x0000003200ad7202 */ /* 0x000fe60000000f00 */
[----:B------:R-:W-:Y:S01]  /*a320*/  FMUL.FTZ R39, R132, R175 ;  /* 0x000000af84277220 */ /* 0x000fe20000410000 */
        /* <DEDUP_REMOVED lines=11> */
[----:B------:R-:W-:Y:S02]  /*a3e0*/  IMAD.MOV.U32 R162, RZ, RZ, R44 ;  /* 0x000000ffffa27224 */ /* 0x000fe400078e002c */
[----:B------:R-:W-:Y:S02]  /*a3f0*/  FMUL.FTZ R44, R3, R180 ;  /* 0x000000b4032c7220 */ /* 0x000fe40000410000 */
[C---:B------:R-:W-:Y:S02]  /*a400*/  FMUL.FTZ R46, R0.reuse, R182 ;  /* 0x000000b6002e7220 */ /* 0x040fe40000410000 */
[C---:B------:R-:W-:Y:S02]  /*a410*/  FMUL.FTZ R47, R0.reuse, R183 ;  /* 0x000000b7002f7220 */ /* 0x040fe40000410000 */
[C---:B------:R-:W-:Y:S02]  /*a420*/  FMUL.FTZ R49, R133.reuse, R185 ;  /* 0x000000b985317220 */ /* 0x040fe40000410000 */
[C---:B------:R-:W-:Y:S02]  /*a430*/  FMUL.FTZ R58, R0.reuse, R194 ;  /* 0x000000c2003a7220 */ /* 0x040fe40000410000 */
[C---:B------:R-:W-:Y:S01]  /*a440*/  FMUL.FTZ R59, R0.reuse, R195 ;  /* 0x000000c3003b7220 */ /* 0x040fe20000410000 */
[-C--:B-1----:R-:W-:Y:S03]  /*a450*/  HMMA.16816.F32 R36, R204, R52.reuse, R36 ;  /* 0x00000034cc24723c */ /* 0x082fe60000001824 */
[C---:B------:R-:W-:Y:S02]  /*a460*/  FMUL.FTZ R62, R0.reuse, R198 ;  /* 0x000000c6003e7220 */ /* 0x040fe40000410000 */
[----:B------:R-:W-:Y:S02]  /*a470*/  FMUL.FTZ R63, R0, R199 ;  /* 0x000000c7003f7220 */ /* 0x000fe40000410000 */
[----:B------:R-:W-:Y:S01]  /*a480*/  MUFU.EX2 R199, R213 ;  /* 0x000000d500c77308 */ /* 0x000fe20000000800 */
[C---:B------:R-:W-:Y:S04]  /*a490*/  HMMA.16816.F32 R40, R140.reuse, R52, R40 ;  /* 0x000000348c28723c */ /* 0x040fe80000001828 */
[----:B------:R-:W-:Y:S02]  /*a4a0*/  IMAD.MOV.U32 R159, RZ, RZ, R67 ;  /* 0x000000ffff9f7224 */ /* 0x000fe400078e0043 */
[C---:B------:R-:W-:Y:S02]  /*a4b0*/  FMUL.FTZ R66, R132.reuse, R202 ;  /* 0x000000ca84427220 */ /* 0x040fe40000410000 */
[-C--:B------:R-:W-:Y:S04]  /*a4c0*/  HMMA.16816.F32 R44, R140, R54.reuse, R44 ;  /* 0x000000368c2c723c */ /* 0x080fe8000000182c */
[----:B------:R-:W-:Y:S02]  /*a4d0*/  IMAD.MOV.U32 R175, RZ, RZ, R48 ;  /* 0x000000ffffaf7224 */ /* 0x000fe400078e0030 */
[C---:B------:R-:W-:Y:S02]  /*a4e0*/  FMUL.FTZ R48, R133.reuse, R184 ;  /* 0x000000b885307220 */ /* 0x040fe40000410000 */
[C---:B------:R-:W-:Y:S01]  /*a4f0*/  FMUL.FTZ R50, R132.reuse, R186 ;  /* 0x000000ba84327220 */ /* 0x040fe20000410000 */
[----:B------:R-:W-:Y:S02]  /*a500*/  MOV R186, R166 ;  /* 0x000000a600ba7202 */ /* 0x000fe40000000f00 */
[----:B------:R1:W2:Y:S01]  /*a510*/  MUFU.EX2 R166, R252 ;  /* 0x000000fc00a67308 */ /* 0x0002a20000000800 */
[C---:B------:R-:W-:Y:S01]  /*a520*/  FMUL.FTZ R51, R132.reuse, R187 ;  /* 0x000000bb84337220 */ /* 0x040fe20000410000 */
[----:B------:R-:W-:Y:S01]  /*a530*/  MOV R187, R165 ;  /* 0x000000a500bb7202 */ /* 0x000fe20000000f00 */
[C---:B------:R-:W-:Y:S02]  /*a540*/  FMUL.FTZ R52, R133.reuse, R188 ;  /* 0x000000bc85347220 */ /* 0x040fe40000410000 */
[C---:B------:R-:W-:Y:S02]  /*a550*/  FMUL.FTZ R53, R133.reuse, R189 ;  /* 0x000000bd85357220 */ /* 0x040fe40000410000 */
[----:B------:R-:W-:Y:S01]  /*a560*/  FMUL.FTZ R67, R132, R203 ;  /* 0x000000cb84437220 */ /* 0x000fe20000410000 */
[C---:B------:R-:W-:Y:S02]  /*a570*/  HMMA.16816.F32 R48, R204.reuse, R54, R48 ;  /* 0x00000036cc30723c */ /* 0x040fe40000001830 */
[----:B------:R-:W-:Y:S02]  /*a580*/  MUFU.EX2 R165, R217 ;  /* 0x000000d900a57308 */ /* 0x000fe40000000800 */
[C---:B------:R-:W-:Y:S02]  /*a590*/  FMUL.FTZ R74, R0.reuse, R74 ;  /* 0x0000004a004a7220 */ /* 0x040fe40000410000 */
[----:B------:R-:W-:Y:S02]  /*a5a0*/  FMUL.FTZ R75, R0, R75 ;  /* 0x0000004b004b7220 */ /* 0x000fe40000410000 */
[C---:B------:R-:W-:Y:S04]  /*a5b0*/  FMUL.FTZ R54, R132.reuse, R190 ;  /* 0x000000be84367220 */ /* 0x040fe80000410000 */
[----:B------:R-:W-:Y:S01]  /*a5c0*/  FMUL.FTZ R55, R132, R191 ;  /* 0x000000bf84377220 */ /* 0x000fe20000410000 */
[----:B------:R-:W-:Y:S01]  /*a5d0*/  MUFU.EX2 R190, R218 ;  /* 0x000000da00be7308 */ /* 0x000fe20000000800 */
[----:B------:R-:W-:Y:S01]  /*a5e0*/  FMUL.FTZ R78, R0, R78 ;  /* 0x0000004e004e7220 */ /* 0x000fe20000410000 */
[----:B------:R-:W-:Y:S01]  /*a5f0*/  MOV R191, R148 ;  /* 0x0000009400bf7202 */ /* 0x000fe20000000f00 */
[----:B-1----:R-:W-:Y:S01]  /*a600*/  IMAD.MOV.U32 R252, RZ, RZ, R157 ;  /* 0x000000fffffc7224 */ /* 0x002fe200078e009d */
[----:B--2---:R-:W-:Y:S01]  /*a610*/  F2FP.PACK_AB R148, R166, R164 ;  /* 0x000000a4a694723e */ /* 0x004fe200000000ff */
[----:B------:R-:W-:Y:S01]  /*a620*/  FMUL.FTZ R79, R0, R79 ;  /* 0x0000004f004f7220 */ /* 0x000fe20000410000 */
[-C--:B------:R-:W-:Y:S03]  /*a630*/  HMMA.16816.F32 R52, R204, R144.reuse, R52 ;  /* 0x00000090cc34723c */ /* 0x080fe60000001834 */
[C---:B------:R-:W-:Y:S01]  /*a640*/  FMUL.FTZ R86, R132.reuse, R86 ;  /* 0x0000005684567220 */ /* 0x040fe20000410000 */
[----:B------:R-:W-:Y:S01]  /*a650*/  MUFU.EX2 R203, R192 ;  /* 0x000000c000cb7308 */ /* 0x000fe20000000800 */
[----:B------:R-:W-:Y:S02]  /*a660*/  FMUL.FTZ R87, R132, R87 ;  /* 0x0000005784577220 */ /* 0x000fe40000410000 */
[C---:B------:R-:W-:Y:S01]  /*a670*/  FMUL.FTZ R90, R0.reuse, R90 ;  /* 0x0000005a005a7220 */ /* 0x040fe20000410000 */
[C---:B------:R-:W-:Y:S04]  /*a680*/  HMMA.16816.F32 R56, R140.reuse, R144, R56 ;  /* 0x000000908c38723c */ /* 0x040fe80000001838 */
[C---:B------:R-:W-:Y:S02]  /*a690*/  FMUL.FTZ R91, R0.reuse, R91 ;  /* 0x0000005b005b7220 */ /* 0x040fe40000410000 */
[----:B------:R-:W-:Y:S01]  /*a6a0*/  MUFU.EX2 R202, R186 ;  /* 0x000000ba00ca7308 */ /* 0x000fe20000000800 */
[C---:B------:R-:W-:Y:S01]  /*a6b0*/  FMUL.FTZ R94, R0.reuse, R94 ;  /* 0x0000005e005e7220 */ /* 0x040fe20000410000 */
[-C--:B------:R-:W-:Y:S04]  /*a6c0*/  HMMA.16816.F32 R60, R140, R146.reuse, R60 ;  /* 0x000000928c3c723c */ /* 0x080fe8000000183c */
[----:B------:R-:W-:Y:S02]  /*a6d0*/  FMUL.FTZ R95, R0, R95 ;  /* 0x0000005f005f7220 */ /* 0x000fe40000410000 */
[C---:B------:R-:W-:Y:S02]  /*a6e0*/  FMUL.FTZ R96, R133.reuse, R96 ;  /* 0x0000006085607220 */ /* 0x040fe40000410000 */
[C---:B------:R-:W-:Y:S01]  /*a6f0*/  HMMA.16816.F32 R64, R204.reuse, R146, R64 ;  /* 0x00000092cc40723c */ /* 0x040fe20000001840 */
[----:B------:R-:W1:Y:S01]  /*a700*/  LDSM.16.MT88.4 R144, [R229+0x2000] ;  /* 0x00200000e590783b */ /* 0x000e620000004200 */
[----:B------:R-:W-:Y:S02]  /*a710*/  MUFU.EX2 R192, R214 ;  /* 0x000000d600c07308 */ /* 0x000fe40000000800 */
[C---:B------:R-:W-:Y:S02]  /*a720*/  FMUL.FTZ R97, R133.reuse, R97 ;  /* 0x0000006185617220 */ /* 0x040fe40000410000 */
[C---:B------:R-:W-:Y:S02]  /*a730*/  FMUL.FTZ R98, R132.reuse, R98 ;  /* 0x0000006284627220 */ /* 0x040fe40000410000 */
[C---:B------:R-:W-:Y:S04]  /*a740*/  FMUL.FTZ R99, R132.reuse, R99 ;  /* 0x0000006384637220 */ /* 0x040fe80000410000 */
[----:B------:R-:W-:Y:S01]  /*a750*/  MUFU.EX2 R186, R211 ;  /* 0x000000d300ba7308 */ /* 0x000fe20000000800 */
[C---:B------:R-:W-:Y:S02]  /*a760*/  FMUL.FTZ R100, R133.reuse, R100 ;  /* 0x0000006485647220 */ /* 0x040fe40000410000 */
[C---:B------:R-:W-:Y:S02]  /*a770*/  FMUL.FTZ R101, R133.reuse, R101 ;  /* 0x0000006585657220 */ /* 0x040fe40000410000 */
[C---:B------:R-:W-:Y:S02]  /*a780*/  FMUL.FTZ R102, R132.reuse, R102 ;  /* 0x0000006684667220 */ /* 0x040fe40000410000 */
[----:B------:R-:W-:Y:S02]  /*a790*/  FMUL.FTZ R103, R132, R103 ;  /* 0x0000006784677220 */ /* 0x000fe40000410000 */
[C---:B------:R-:W-:Y:S01]  /*a7a0*/  FMUL.FTZ R106, R0.reuse, R106 ;  /* 0x0000006a006a7220 */ /* 0x040fe20000410000 */
[----:B------:R-:W-:Y:S01]  /*a7b0*/  MUFU.EX2 R189, R250 ;  /* 0x000000fa00bd7308 */ /* 0x000fe20000000800 */
[C---:B------:R-:W-:Y:S02]  /*a7c0*/  FMUL.FTZ R107, R0.reuse, R107 ;  /* 0x0000006b006b7220 */ /* 0x040fe40000410000 */
[C---:B------:R-:W-:Y:S02]  /*a7d0*/  FMUL.FTZ R110, R0.reuse, R110 ;  /* 0x0000006e006e7220 */ /* 0x040fe40000410000 */
[----:B------:R-:W-:Y:S02]  /*a7e0*/  FMUL.FTZ R111, R0, R111 ;  /* 0x0000006f006f7220 */ /* 0x000fe40000410000 */
[C---:B------:R-:W-:Y:S02]  /*a7f0*/  FMUL.FTZ R112, R133.reuse, R112 ;  /* 0x0000007085707220 */ /* 0x040fe40000410000 */
[C---:B------:R-:W-:Y:S01]  /*a800*/  FMUL.FTZ R113, R133.reuse, R113 ;  /* 0x0000007185717220 */ /* 0x040fe20000410000 */
[----:B------:R-:W-:Y:S01]  /*a810*/  MUFU.EX2 R191, R191 ;  /* 0x000000bf00bf7308 */ /* 0x000fe20000000800 */
[C---:B------:R-:W-:Y:S02]  /*a820*/  FMUL.FTZ R114, R132.reuse, R114 ;  /* 0x0000007284727220 */ /* 0x040fe40000410000 */
[C---:B------:R-:W-:Y:S02]  /*a830*/  FMUL.FTZ R115, R132.reuse, R115 ;  /* 0x0000007384737220 */ /* 0x040fe40000410000 */
[C---:B------:R-:W-:Y:S02]  /*a840*/  FMUL.FTZ R116, R133.reuse, R116 ;  /* 0x0000007485747220 */ /* 0x040fe40000410000 */
[----:B------:R-:W-:Y:S01]  /*a850*/  FMUL.FTZ R117, R133, R117 ;  /* 0x0000007585757220 */ /* 0x000fe20000410000 */
[-C--:B-1----:R-:W-:Y:S02]  /*a860*/  HMMA.16816.F32 R68, R204, R144.reuse, R68 ;  /* 0x00000090cc44723c */ /* 0x082fe40000001844 */
[----:B------:R-:W-:Y:S01]  /*a870*/  MUFU.EX2 R250, R252 ;  /* 0x000000fc00fa7308 */ /* 0x000fe20000000800 */
[C---:B------:R-:W-:Y:S02]  /*a880*/  FMUL.FTZ R118, R132.reuse, R118 ;  /* 0x0000007684767220 */ /* 0x040fe40000410000 */
[----:B------:R-:W-:Y:S02]  /*a890*/  FMUL.FTZ R119, R132, R119 ;  /* 0x0000007784777220 */ /* 0x000fe40000410000 */
[C---:B------:R-:W-:Y:S01]  /*a8a0*/  FMUL.FTZ R122, R0.reuse, R122 ;  /* 0x0000007a007a7220 */ /* 0x040fe20000410000 */
[C---:B------:R-:W-:Y:S04]  /*a8b0*/  HMMA.16816.F32 R72, R140.reuse, R144, R72 ;  /* 0x000000908c48723c */ /* 0x040fe80000001848 */
[C---:B------:R-:W-:Y:S02]  /*a8c0*/  FMUL.FTZ R123, R0.reuse, R123 ;  /* 0x0000007b007b7220 */ /* 0x040fe40000410000 */
[C---:B------:R-:W-:Y:S02]  /*a8d0*/  FMUL.FTZ R126, R0.reuse, R126 ;  /* 0x0000007e007e7220 */ /* 0x040fe40000410000 */
[-C--:B------:R-:W-:Y:S04]  /*a8e0*/  HMMA.16816.F32 R76, R140, R146.reuse, R76 ;  /* 0x000000928c4c723c */ /* 0x080fe8000000184c */
[----:B------:R-:W-:Y:S02]  /*a8f0*/  FMUL.FTZ R127, R0, R127 ;  /* 0x0000007f007f7220 */ /* 0x000fe40000410000 */
[----:B------:R-:W-:Y:S02]  /*a900*/  IMAD.MOV.U32 R184, RZ, RZ, R167 ;  /* 0x000000ffffb87224 */ /* 0x000fe400078e00a7 */
[C---:B------:R-:W-:Y:S01]  /*a910*/  HMMA.16816.F32 R80, R204.reuse, R146, R80 ;  /* 0x00000092cc50723c */ /* 0x040fe20000001850 */
[----:B------:R-:W1:Y:S01]  /*a920*/  LDSM.16.MT88.4 R144, [R230+0x2000] ;  /* 0x00200000e690783b */ /* 0x000e620000004200 */
[----:B------:R-:W2:Y:S02]  /*a930*/  MUFU.EX2 R167, R216 ;  /* 0x000000d800a77308 */ /* 0x000ea40000000800 */
[----:B------:R-:W-:Y:S02]  /*a940*/  IMAD.MOV.U32 R193, RZ, RZ, R149 ;  /* 0x000000ffffc17224 */ /* 0x000fe400078e0095 */
[----:B------:R-:W-:Y:S01]  /*a950*/  IMAD.MOV.U32 R178, RZ, RZ, R177 ;  /* 0x000000ffffb27224 */ /* 0x000fe200078e00b1 */
[----:B------:R-:W-:Y:S02]  /*a960*/  MOV R177, R176 ;  /* 0x000000b000b17202 */ /* 0x000fe40000000f00 */
[----:B------:R-:W-:Y:S03]  /*a970*/  MOV R176, R175 ;  /* 0x000000af00b07202 */ /* 0x000fe60000000f00 */
[----:B------:R-:W-:Y:S01]  /*a980*/  MUFU.EX2 R184, R184 ;  /* 0x000000b800b87308 */ /* 0x000fe20000000800 */
[----:B------:R-:W-:Y:S01]  /*a990*/  IMAD.MOV.U32 R175, RZ, RZ, R174 ;  /* 0x000000ffffaf7224 */ /* 0x000fe200078e00ae */
[----:B------:R-:W-:Y:S01]  /*a9a0*/  MOV R174, R173 ;  /* 0x000000ad00ae7202 */ /* 0x000fe20000000f00 */
[----:B------:R-:W-:Y:S01]  /*a9b0*/  IMAD.MOV.U32 R179, RZ, RZ, R177 ;  /* 0x000000ffffb37224 */ /* 0x000fe200078e00b1 */
[----:B------:R-:W-:Y:S02]  /*a9c0*/  MOV R173, R170 ;  /* 0x000000aa00ad7202 */ /* 0x000fe40000000f00 */
[----:B------:R-:W-:Y:S02]  /*a9d0*/  MOV R185, R174 ;  /* 0x000000ae00b97202 */ /* 0x000fe40000000f00 */
[----:B------:R-:W-:Y:S02]  /*a9e0*/  MOV R177, R176 ;  /* 0x000000b000b17202 */ /* 0x000fe40000000f00 */
[----:B------:R3:W-:Y:S01]  /*a9f0*/  MUFU.EX2 R170, R128 ;  /* 0x0000008000aa7308 */ /* 0x0007e20000000800 */
[----:B------:R-:W-:Y:S02]  /*aa00*/  MOV R176, R175 ;  /* 0x000000af00b07202 */ /* 0x000fe40000000f00 */
[----:B------:R-:W-:Y:S01]  /*aa10*/  IMAD.MOV.U32 R180, RZ, RZ, R177 ;  /* 0x000000ffffb47224 */ /* 0x000fe200078e00b1 */
[----:B--2---:R-:W-:Y:S02]  /*aa20*/  F2FP.PACK_AB R149, R167, R165 ;  /* 0x000000a5a795723e */ /* 0x004fe400000000ff */
[----:B------:R-:W-:Y:S04]  /*aa30*/  MOV R177, R176 ;  /* 0x000000b000b17202 */ /* 0x000fe80000000f00 */
[----:B------:R2:W-:Y:S01]  /*aa40*/  MUFU.EX2 R175, R129 ;  /* 0x0000008100af7308 */ /* 0x0005e20000000800 */
[----:B------:R-:W-:Y:S01]  /*aa50*/  MOV R181, R177 ;  /* 0x000000b100b57202 */ /* 0x000fe20000000f00 */
[----:B------:R-:W-:Y:S03]  /*aa60*/  IMAD.MOV.U32 R177, RZ, RZ, R169 ;  /* 0x000000ffffb17224 */ /* 0x000fe600078e00a9 */
[----:B------:R-:W-:Y:S02]  /*aa70*/  MOV R182, R181 ;  /* 0x000000b500b67202 */ /* 0x000fe40000000f00 */
[----:B------:R-:W-:Y:S01]  /*aa80*/  MOV R181, R2 ;  /* 0x0000000200b57202 */ /* 0x000fe20000000f00 */
[-C--:B-1----:R-:W-:Y:S02]  /*aa90*/  HMMA.16816.F32 R84, R204, R144.reuse, R84 ;  /* 0x00000090cc54723c */ /* 0x082fe40000001854 */
[----:B------:R1:W-:Y:S01]  /*aaa0*/  MUFU.EX2 R176, R130 ;  /* 0x0000008200b07308 */ /* 0x0003e20000000800 */
[----:B------:R-:W-:Y:S01]  /*aab0*/  IMAD.MOV.U32 R183, RZ, RZ, R182 ;  /* 0x000000ffffb77224 */ /* 0x000fe200078e00b6 */
[----:B------:R-:W-:Y:S01]  /*aac0*/  MOV R182, R173 ;  /* 0x000000ad00b67202 */ /* 0x000fe20000000f00 */
[----:B---3--:R-:W3:Y:S03]  /*aad0*/  LDL.LU R128, [R1+0xb0] ;  /* 0x0000b00001807983 */ /* 0x008ee60000300800 */
[C---:B------:R-:W-:Y:S04]  /*aae0*/  HMMA.16816.F32 R88, R140.reuse, R144, R88 ;  /* 0x000000908c58723c */ /* 0x040fe80000001858 */
[----:B------:R4:W-:Y:S01]  /*aaf0*/  MUFU.EX2 R169, R131 ;  /* 0x0000008300a97308 */ /* 0x0009e20000000800 */
[----:B--2---:R-:W2:Y:S03]  /*ab00*/  LDL.LU R129, [R1+0xac] ;  /* 0x0000ac0001817983 */ /* 0x004ea60000300800 */
[-C--:B------:R-:W-:Y:S06]  /*ab10*/  HMMA.16816.F32 R92, R140, R146.reuse, R92 ;  /* 0x000000928c5c723c */ /* 0x080fec000000185c */
[----:B------:R4:W-:Y:S02]  /*ab20*/  MUFU.EX2 R174, R219 ;  /* 0x000000db00ae7308 */ /* 0x0009e40000000800 */
[C---:B------:R-:W-:Y:S01]  /*ab30*/  HMMA.16816.F32 R96, R204.reuse, R146, R96 ;  /* 0x00000092cc60723c */ /* 0x040fe20000001860 */
[----:B------:R-:W4:Y:S07]  /*ab40*/  LDSM.16.MT88.4 R144, [R233+0x2000] ;  /* 0x00200000e990783b */ /* 0x000f2e0000004200 */
[----:B------:R4:W-:Y:S01]  /*ab50*/  MUFU.EX2 R201, R183 ;  /* 0x000000b700c97308 */ /* 0x0009e20000000800 */
[----:B-1----:R-:W2:Y:S04]  /*ab60*/  LDL.LU R130, [R1+0xa8] ;  /* 0x0000a80001827983 */ /* 0x002ea80000300800 */
[----:B----4-:R-:W2:Y:S05]  /*ab70*/  LDL.LU R131, [R1+0xa4] ;  /* 0x0000a40001837983 */ /* 0x010eaa0000300800 */
[----:B------:R-:W1:Y:S01]  /*ab80*/  MUFU.EX2 R173, R251 ;  /* 0x000000fb00ad7308 */ /* 0x000e620000000800 */
[----:B------:R-:W-:Y:S09]  /*ab90*/  LDSM.16.MT88.4 R216, [R230+0x3800] ;  /* 0x00380000e6d8783b */ /* 0x000ff20000004200 */
[----:B------:R-:W-:Y:S01]  /*aba0*/  MUFU.EX2 R198, R185 ;  /* 0x000000b900c67308 */ /* 0x000fe20000000800 */
[----:B------:R-:W-:Y:S01]  /*abb0*/  MOV R183, R162 ;  /* 0x000000a200b77202 */ /* 0x000fe20000000f00 */
[----:B------:R-:W-:Y:S01]  /*abc0*/  IMAD.MOV.U32 R162, RZ, RZ, R158 ;  /* 0x000000ffffa27224 */ /* 0x000fe200078e009e */
[----:B------:R-:W-:Y:S07]  /*abd0*/  MOV R158, R152 ;  /* 0x00000098009e7202 */ /* 0x000fee0000000f00 */
[----:B------:R1:W-:Y:S01]  /*abe0*/  MUFU.EX2 R185, R180 ;  /* 0x000000b400b97308 */ /* 0x0003e20000000800 */
[-C--:B------:R-:W-:Y:S03]  /*abf0*/  HMMA.16816.F32 R100, R204, R144.reuse, R100 ;  /* 0x00000090cc64723c */ /* 0x080fe60000001864 */
[----:B-1----:R-:W-:Y:S06]  /*ac00*/  F2FP.PACK_AB R150, R189, R173 ;  /* 0x000000adbd96723e */ /* 0x002fec00000000ff */
[----:B------:R-:W1:Y:S01]  /*ac10*/  MUFU.EX2 R177, R177 ;  /* 0x000000b100b17308 */ /* 0x000e620000000800 */
[C---:B------:R-:W-:Y:S08]  /*ac20*/  HMMA.16816.F32 R104, R140.reuse, R144, R104 ;  /* 0x000000908c68723c */ /* 0x040ff00000001868 */
[-C--:B------:R-:W-:Y:S01]  /*ac30*/  HMMA.16816.F32 R108, R140, R146.reuse, R108 ;  /* 0x000000928c6c723c */ /* 0x080fe2000000186c */
[----:B------:R1:W-:Y:S03]  /*ac40*/  MUFU.EX2 R195, R193 ;  /* 0x000000c100c37308 */ /* 0x0003e60000000800 */
[----:B------:R-:W-:Y:S01]  /*ac50*/  IMAD.MOV.U32 R180, RZ, RZ, R161 ;  /* 0x000000ffffb47224 */ /* 0x000fe200078e00a1 */
[----:B------:R-:W-:Y:S03]  /*ac60*/  MOV R161, R155 ;  /* 0x0000009b00a17202 */ /* 0x000fe60000000f00 */
[C---:B------:R-:W-:Y:S01]  /*ac70*/  HMMA.16816.F32 R112, R204.reuse, R146, R112 ;  /* 0x00000092cc70723c */ /* 0x040fe20000001870 */
[----:B------:R-:W1:Y:S02]  /*ac80*/  LDSM.16.MT88.4 R144, [R232+0x2000] ;  /* 0x00200000e890783b */ /* 0x000e640000004200 */
[----:B------:R-:W-:Y:S01]  /*ac90*/  MUFU.EX2 R181, R181 ;  /* 0x000000b500b57308 */ /* 0x000fe20000000800 */
[----:B------:R-:W-:Y:S02]  /*aca0*/  MOV R197, R180 ;  /* 0x000000b400c57202 */ /* 0x000fe40000000f00 */
[----:B------:R-:W-:Y:S07]  /*acb0*/  MOV R180, R158 ;  /* 0x0000009e00b47202 */ /* 0x000fee0000000f00 */
[----:B------:R-:W-:Y:S01]  /*acc0*/  MUFU.EX2 R182, R182 ;  /* 0x000000b600b67308 */ /* 0x000fe20000000800 */
[----:B-1----:R-:W-:Y:S02]  /*acd0*/  MOV R193, R179 ;  /* 0x000000b300c17202 */ /* 0x002fe40000000f00 */
[----:B------:R-:W-:Y:S02]  /*ace0*/  MOV R179, R160 ;  /* 0x000000a000b37202 */ /* 0x000fe40000000f00 */
[----:B------:R-:W-:Y:S05]  /*acf0*/  MOV R160, R154 ;  /* 0x0000009a00a07202 */ /* 0x000fea0000000f00 */
[----:B------:R-:W-:Y:S01]  /*ad00*/  MUFU.EX2 R180, R180 ;  /* 0x000000b400b47308 */ /* 0x000fe20000000800 */
[-C--:B------:R-:W-:Y:S08]  /*ad10*/  HMMA.16816.F32 R116, R204, R144.reuse, R116 ;  /* 0x00000090cc74723c */ /* 0x080ff00000001874 */
[C---:B------:R-:W-:Y:S08]  /*ad20*/  HMMA.16816.F32 R120, R140.reuse, R144, R120 ;  /* 0x000000908c78723c */ /* 0x040ff00000001878 */
[-C--:B------:R-:W-:Y:S01]  /*ad30*/  HMMA.16816.F32 R124, R140, R146.reuse, R124 ;  /* 0x000000928c7c723c */ /* 0x080fe2000000187c */
[----:B------:R-:W4:Y:S04]  /*ad40*/  LDL.LU R140, [R1+0x18] ;  /* 0x00001800018c7983 */ /* 0x000f280000300800 */
[----:B------:R-:W4:Y:S02]  /*ad50*/  LDL.LU R2, [R1+0x1c] ;  /* 0x00001c0001027983 */ /* 0x000f240000300800 */
[----:B------:R-:W-:Y:S02]  /*ad60*/  F2FP.PACK_AB R141, R171, R169 ;  /* 0x000000a9ab8d723e */ /* 0x000fe400000000ff */
[----:B------:R-:W4:Y:S03]  /*ad70*/  LDL.LU R188, [R1+0x20] ;  /* 0x0000200001bc7983 */ /* 0x000f260000300800 */
[----:B------:R-:W-:Y:S02]  /*ad80*/  F2FP.PACK_AB R142, R176, R175 ;  /* 0x000000afb08e723e */ /* 0x000fe400000000ff */
[----:B------:R-:W-:Y:S01]  /*ad90*/  F2FP.PACK_AB R143, R177, R172 ;  /* 0x000000acb18f723e */ /* 0x000fe200000000ff */
[C---:B---3--:R-:W-:Y:S02]  /*ada0*/  FMUL.FTZ R128, R133.reuse, R128 ;  /* 0x0000008085807220 */ /* 0x048fe40000410000 */
[----:B--2---:R-:W-:Y:S02]  /*adb0*/  FMUL.FTZ R129, R133, R129 ;  /* 0x0000008185817220 */ /* 0x004fe40000410000 */
[C---:B------:R-:W-:Y:S02]  /*adc0*/  FMUL.FTZ R130, R132.reuse, R130 ;  /* 0x0000008284827220 */ /* 0x040fe40000410000 */
[----:B------:R-:W-:Y:S07]  /*add0*/  FMUL.FTZ R131, R132, R131 ;  /* 0x0000008384837220 */ /* 0x000fee0000410000 */
[----:B------:R-:W-:Y:S01]  /*ade0*/  HMMA.16816.F32 R128, R204, R146, R128 ;  /* 0x00000092cc80723c */ /* 0x000fe20000001880 */
[----:B------:R-:W1:Y:S06]  /*adf0*/  LDSM.16.MT88.4 R144, [R229+0x800] ;  /* 0x00080000e590783b */ /* 0x000e6c0000004200 */
[----:B------:R-:W-:Y:S01]  /*ae00*/  IMAD.MOV.U32 R204, RZ, RZ, R160 ;  /* 0x000000ffffcc7224 */ /* 0x000fe200078e00a0 */
[----:B------:R-:W-:Y:S01]  /*ae10*/  MOV R205, R179 ;  /* 0x000000b300cd7202 */ /* 0x000fe20000000f00 */
[----:B------:R-:W-:Y:S02]  /*ae20*/  IMAD.MOV.U32 R206, RZ, RZ, R183 ;  /* 0x000000ffffce7224 */ /* 0x000fe400078e00b7 */
[----:B------:R-:W-:Y:S01]  /*ae30*/  MUFU.EX2 R251, R204 ;  /* 0x000000cc00fb7308 */ /* 0x000fe20000000800 */
[----:B------:R-:W-:Y:S02]  /*ae40*/  MOV R179, R162 ;  /* 0x000000a200b37202 */ /* 0x000fe40000000f00 */
[----:B------:R-:W-:Y:S07]  /*ae50*/  MOV R183, R161 ;  /* 0x000000a100b77202 */ /* 0x000fee0000000f00 */
[----:B------:R-:W2:Y:S10]  /*ae60*/  MUFU.EX2 R183, R183 ;  /* 0x000000b700b77308 */ /* 0x000eb40000000800 */
[----:B------:R-:W-:Y:S10]  /*ae70*/  MUFU.EX2 R179, R179 ;  /* 0x000000b300b37308 */ /* 0x000ff40000000800 */
[----:B------:R2:W-:Y:S02]  /*ae80*/  MUFU.EX2 R252, R205 ;  /* 0x000000cd00fc7308 */ /* 0x0005e40000000800 */
[----:B--2---:R-:W-:Y:S01]  /*ae90*/  F2FP.PACK_AB R205, R183, R251 ;  /* 0x000000fbb7cd723e */ /* 0x004fe200000000ff */
[----:B----4-:R-:W-:Y:S01]  /*aea0*/  FFMA.FTZ R133, R133, R140, R221 ;  /* 0x0000008c85857223 */ /* 0x010fe200000100dd */
[----:B------:R-:W-:Y:S01]  /*aeb0*/  F2FP.PACK_AB R140, R170, R168 ;  /* 0x000000a8aa8c723e */ /* 0x000fe200000000ff */
[----:B------:R-:W-:Y:S06]  /*aec0*/  FFMA.FTZ R2, R132, R2, R220 ;  /* 0x0000000284027223 */ /* 0x000fec00000100dc */
[-C--:B-1----:R-:W-:Y:S05]  /*aed0*/  HMMA.16816.F32 R4, R140, R144.reuse, R4 ;  /* 0x000000908c04723c */ /* 0x082fea0000001804 */
[----:B------:R-:W-:Y:S02]  /*aee0*/  FFMA.FTZ R138, R3, R188, R138 ;  /* 0x000000bc038a7223 */ /* 0x000fe4000001008a */
[----:B------:R-:W-:Y:S01]  /*aef0*/  IMAD.MOV.U32 R188, RZ, RZ, R187 ;  /* 0x000000ffffbc7224 */ /* 0x000fe200078e00bb */
[----:B------:R-:W-:Y:S01]  /*af00*/  MOV R187, R151 ;  /* 0x0000009700bb7202 */ /* 0x000fe20000000f00 */
[----:B------:R-:W2:Y:S02]  /*af10*/  LDL.LU R3, [R1+0x24] ;  /* 0x0000240001037983 */ /* 0x000ea40000300800 */
[----:B------:R1:W-:Y:S01]  /*af20*/  MUFU.EX2 R196, R188 ;  /* 0x000000bc00c47308 */ /* 0x0003e20000000800 */
[----:B------:R-:W-:Y:S01]  /*af30*/  F2FP.PACK_AB R151, R190, R174 ;  /* 0x000000aebe97723e */ /* 0x000fe200000000ff */
[----:B------:R-:W-:Y:S04]  /*af40*/  FADD.FTZ R2, R224, R2 ;  /* 0x00000002e0027221 */ /* 0x000fe80000010000 */
[----:B------:R-:W-:Y:S02]  /*af50*/  FADD.FTZ R2, R225, R2 ;  /* 0x00000002e1027221 */ /* 0x000fe40000010000 */
[C---:B------:R-:W-:Y:S02]  /*af60*/  HMMA.16816.F32 R8, R148.reuse, R144, R8 ;  /* 0x000000909408723c */ /* 0x040fe40000001808 */
[----:B------:R-:W-:Y:S06]  /*af70*/  MUFU.EX2 R224, R245 ;  /* 0x000000f500e07308 */ /* 0x000fec0000000800 */
[-C--:B------:R-:W-:Y:S04]  /*af80*/  HMMA.16816.F32 R12, R148, R146.reuse, R12 ;  /* 0x00000092940c723c */ /* 0x080fe8000000180c */
[----:B------:R-:W-:Y:S04]  /*af90*/  MUFU.EX2 R187, R187 ;  /* 0x000000bb00bb7308 */ /* 0x000fe80000000800 */
[C---:B------:R-:W-:Y:S01]  /*afa0*/  HMMA.16816.F32 R16, R140.reuse, R146, R16 ;  /* 0x000000928c10723c */ /* 0x040fe20000001810 */
[----:B------:R-:W3:Y:S03]  /*afb0*/  LDSM.16.MT88.4 R144, [R230+0x800] ;  /* 0x00080000e690783b */ /* 0x000ee60000004200 */
[----:B-1----:R-:W-:Y:S01]  /*afc0*/  IMAD.MOV.U32 R188, RZ, RZ, R178 ;  /* 0x000000ffffbc7224 */ /* 0x002fe200078e00b2 */
[----:B------:R-:W-:Y:S01]  /*afd0*/  MOV R178, R163 ;  /* 0x000000a300b27202 */ /* 0x000fe20000000f00 */
[----:B------:R1:W-:Y:S01]  /*afe0*/  MUFU.EX2 R225, R215 ;  /* 0x000000d700e17308 */ /* 0x0003e20000000800 */
[----:B------:R-:W-:Y:S01]  /*aff0*/  MOV R163, R159 ;  /* 0x0000009f00a37202 */ /* 0x000fe20000000f00 */
[----:B------:R-:W-:Y:S01]  /*b000*/  IMAD.MOV.U32 R159, RZ, RZ, R153 ;  /* 0x000000ffff9f7224 */ /* 0x000fe200078e0099 */
[----:B------:R-:W-:Y:S01]  /*b010*/  MOV R207, R188 ;  /* 0x000000bc00cf7202 */ /* 0x000fe20000000f00 */
[----:B------:R-:W-:Y:S02]  /*b020*/  LDSM.16.MT88.4 R152, [R230+0x1000] ;  /* 0x00100000e698783b */ /* 0x000fe40000004200 */
[----:B------:R-:W-:Y:S01]  /*b030*/  MOV R188, R156 ;  /* 0x0000009c00bc7202 */ /* 0x000fe20000000f00 */
[----:B------:R-:W-:Y:S05]  /*b040*/  IMAD.MOV.U32 R194, RZ, RZ, R163 ;  /* 0x000000ffffc27224 */ /* 0x000fea00078e00a3 */
[----:B------:R-:W-:Y:S01]  /*b050*/  LDSM.16.MT88.4 R160, [R232+0x1000] ;  /* 0x00100000e8a0783b */ /* 0x000fe20000004200 */
[----:B------:R-:W4:Y:S10]  /*b060*/  MUFU.EX2 R188, R188 ;  /* 0x000000bc00bc7308 */ /* 0x000f340000000800 */
[----:B------:R-:W-:Y:S01]  /*b070*/  MUFU.EX2 R194, R194 ;  /* 0x000000c200c27308 */ /* 0x000fe20000000800 */
[----:B-1----:R-:W-:Y:S01]  /*b080*/  LDSM.16.MT88.4 R212, [R229+0x3800] ;  /* 0x00380000e5d4783b */ /* 0x002fe20000004200 */
[-C--:B---3--:R-:W-:Y:S03]  /*b090*/  HMMA.16816.F32 R20, R140, R144.reuse, R20 ;  /* 0x000000908c14723c */ /* 0x088fe60000001814 */
[----:B----4-:R-:W-:Y:S05]  /*b0a0*/  F2FP.PACK_AB R204, R188, R250 ;  /* 0x000000fabccc723e */ /* 0x010fea00000000ff */
        /* <DEDUP_REMOVED lines=18> */
[----:B------:R-:W1:Y:S03]  /*b1d0*/  LDSM.16.MT88.4 R144, [R230+0x2800] ;  /* 0x00280000e690783b */ /* 0x000e660000004200 */
[----:B--2---:R-:W-:Y:S02]  /*b1e0*/  FFMA.FTZ R132, R0, R3, R139 ;  /* 0x0000000300847223 */ /* 0x004fe4000001008b */
[----:B------:R-:W-:Y:S01]  /*b1f0*/  MUFU.EX2 R139, R247 ;  /* 0x000000f7008b7308 */ /* 0x000fe20000000800 */
[----:B------:R-:W-:Y:S02]  /*b200*/  FADD.FTZ R0, R223, R138 ;  /* 0x0000008adf007221 */ /* 0x000fe40000010000 */
[----:B------:R-:W-:Y:S03]  /*b210*/  FADD.FTZ R3, R226, R133 ;  /* 0x00000085e2037221 */ /* 0x000fe60000010000 */
[----:B------:R-:W-:Y:S02]  /*b220*/  FADD.FTZ R133, R222, R0 ;  /* 0x00000000de857221 */ /* 0x000fe40000010000 */
[----:B------:R-:W-:Y:S01]  /*b230*/  LDSM.16.MT88.4 R220, [R233+0x3800] ;  /* 0x00380000e9dc783b */ /* 0x000fe20000004200 */
[----:B------:R-:W-:Y:S01]  /*b240*/  FADD.FTZ R3, R249, R3 ;  /* 0x00000003f9037221 */ /* 0x000fe20000010000 */
[----:B------:R2:W-:Y:S01]  /*b250*/  MUFU.EX2 R226, R235 ;  /* 0x000000eb00e27308 */ /* 0x0005e20000000800 */
[----:B------:R-:W-:Y:S02]  /*b260*/  FADD.FTZ R132, R208, R132 ;  /* 0x00000084d0847221 */ /* 0x000fe40000010000 */
[----:B------:R-:W-:Y:S01]  /*b270*/  FADD.FTZ R3, R193, R3 ;  /* 0x00000003c1037221 */ /* 0x000fe20000010000 */
[----:B------:R-:W-:Y:S01]  /*b280*/  MOV R193, R159 ;  /* 0x0000009f00c17202 */ /* 0x000fe20000000f00 */
[----:B------:R-:W-:Y:S01]  /*b290*/  FADD.FTZ R0, R209, R132 ;  /* 0x00000084d1007221 */ /* 0x000fe20000010000 */
[----:B------:R-:W-:Y:S01]  /*b2a0*/  LDSM.16.MT88.4 R156, [R233+0x1000] ;  /* 0x00100000e99c783b */ /* 0x000fe20000004200 */
[----:B------:R-:W-:Y:S01]  /*b2b0*/  FADD.FTZ R3, R168, R3 ;  /* 0x00000003a8037221 */ /* 0x000fe20000010000 */
[----:B------:R-:W-:Y:S01]  /*b2c0*/  F2FP.PACK_AB R209, R224, R225 ;  /* 0x000000e1e0d1723e */ /* 0x000fe200000000ff */
[----:B------:R-:W-:Y:S01]  /*b2d0*/  FADD.FTZ R132, R227, R2 ;  /* 0x00000002e3847221 */ /* 0x000fe20000010000 */
[----:B------:R-:W3:Y:S01]  /*b2e0*/  MUFU.EX2 R138, R239 ;  /* 0x000000ef008a7308 */ /* 0x000ee20000000800 */
[----:B------:R-:W-:Y:S02]  /*b2f0*/  FADD.FTZ R2, R246, R133 ;  /* 0x00000085f6027221 */ /* 0x000fe40000010000 */
[----:B------:R-:W-:Y:S01]  /*b300*/  FADD.FTZ R132, R169, R132 ;  /* 0x00000084a9847221 */ /* 0x000fe20000010000 */
[-C--:B-1----:R-:W-:Y:S03]  /*b310*/  HMMA.16816.F32 R84, R140, R144.reuse, R84 ;  /* 0x000000908c54723c */ /* 0x082fe60000001854 */
[----:B------:R-:W-:Y:S02]  /*b320*/  FADD.FTZ R3, R170, R3 ;  /* 0x00000003aa037221 */ /* 0x000fe40000010000 */
[----:B------:R-:W-:Y:S01]  /*b330*/  FADD.FTZ R133, R171, R132 ;  /* 0x00000084ab857221 */ /* 0x000fe20000010000 */
[----:B------:R-:W1:Y:S01]  /*b340*/  MUFU.EX2 R193, R193 ;  /* 0x000000c100c17308 */ /* 0x000e620000000800 */
[----:B------:R-:W-:Y:S01]  /*b350*/  LDSM.16.MT88.4 R168, [R230+0x1800] ;  /* 0x00180000e6a8783b */ /* 0x000fe20000004200 */
[C---:B------:R-:W-:Y:S04]  /*b360*/  HMMA.16816.F32 R88, R148.reuse, R144, R88 ;  /* 0x000000909458723c */ /* 0x040fe80000001858 */
[----:B------:R-:W-:Y:S01]  /*b370*/  FADD.FTZ R2, R164, R2 ;  /* 0x00000002a4027221 */ /* 0x000fe20000010000 */
[----:B------:R-:W-:Y:S01]  /*b380*/  MOV R164, R203 ;  /* 0x000000cb00a47202 */ /* 0x000fe20000000f00 */
[----:B------:R-:W-:Y:S01]  /*b390*/  FADD.FTZ R0, R210, R0 ;  /* 0x00000000d2007221 */ /* 0x000fe20000010000 */
[----:B--2---:R2:W5:Y:S01]  /*b3a0*/  LDL.LU R235, [R1+0xa0] ;  /* 0x0000a00001eb7983 */ /* 0x0045620000300800 */
[-C--:B------:R-:W-:Y:S01]  /*b3b0*/  HMMA.16816.F32 R92, R148, R146.reuse, R92 ;  /* 0x00000092945c723c */ /* 0x080fe2000000185c */
[----:B------:R1:W4:Y:S02]  /*b3c0*/  MUFU.EX2 R249, R206 ;  /* 0x000000ce00f97308 */ /* 0x0003240000000800 */
[----:B------:R2:W5:Y:S01]  /*b3d0*/  LDL.LU R245, [R1+0x9c] ;  /* 0x00009c0001f57983 */ /* 0x0005620000300800 */
[----:B------:R-:W-:Y:S01]  /*b3e0*/  FADD.FTZ R0, R165, R0 ;  /* 0x00000000a5007221 */ /* 0x000fe20000010000 */
[----:B------:R-:W-:Y:S01]  /*b3f0*/  MOV R165, R202 ;  /* 0x000000ca00a57202 */ /* 0x000fe20000000f00 */
[----:B------:R-:W-:Y:S01]  /*b400*/  FADD.FTZ R132, R166, R2 ;  /* 0x00000002a6847221 */ /* 0x000fe20000010000 */
[----:B------:R2:W5:Y:S01]  /*b410*/  LDL.LU R246, [R1+0x98] ;  /* 0x0000980001f67983 */ /* 0x0005620000300800 */
[C---:B------:R-:W-:Y:S03]  /*b420*/  HMMA.16816.F32 R96, R140.reuse, R146, R96 ;  /* 0x000000928c60723c */ /* 0x040fe60000001860 */
[----:B------:R-:W2:Y:S01]  /*b430*/  LDSM.16.MT88.4 R144, [R233+0x2800] ;  /* 0x00280000e990783b */ /* 0x000ea20000004200 */
[----:B------:R-:W-:Y:S01]  /*b440*/  MOV R166, R187 ;  /* 0x000000bb00a67202 */ /* 0x000fe20000000f00 */
[----:B------:R-:W-:Y:S01]  /*b450*/  FADD.FTZ R2, R167, R0 ;  /* 0x00000000a7027221 */ /* 0x000fe20000010000 */
[----:B------:R-:W-:Y:S01]  /*b460*/  MOV R167, R184 ;  /* 0x000000b800a77202 */ /* 0x000fe20000000f00 */
[----:B------:R2:W2:Y:S01]  /*b470*/  MUFU.EX2 R227, R207 ;  /* 0x000000cf00e37308 */ /* 0x0004a20000000800 */
[----:B---3--:R-:W-:Y:S01]  /*b480*/  F2FP.PACK_AB R211, R138, R139 ;  /* 0x0000008b8ad3723e */ /* 0x008fe200000000ff */
[----:B------:R-:W-:Y:S02]  /*b490*/  FADD.FTZ R133, R172, R133 ;  /* 0x00000085ac857221 */ /* 0x000fe40000010000 */
[----:B------:R3:W5:Y:S01]  /*b4a0*/  LDL.LU R247, [R1+0x94] ;  /* 0x0000940001f77983 */ /* 0x0007620000300800 */
[----:B------:R-:W-:Y:S02]  /*b4b0*/  FADD.FTZ R0, R175, R3 ;  /* 0x00000003af007221 */ /* 0x000fe40000010000 */
[----:B------:R-:W-:Y:S01]  /*b4c0*/  FADD.FTZ R3, R177, R133 ;  /* 0x00000085b1037221 */ /* 0x000fe20000010000 */
[----:B------:R3:W5:Y:S01]  /*b4d0*/  LDL.LU R239, [R1+0x90] ;  /* 0x0000900001ef7983 */ /* 0x0007620000300800 */
[----:B------:R-:W-:Y:S01]  /*b4e0*/  IMAD.MOV.U32 R133, RZ, RZ, R197 ;  /* 0x000000ffff857224 */ /* 0x000fe200078e00c5 */
[----:B-1----:R-:W-:Y:S01]  /*b4f0*/  F2FP.PACK_AB R206, R193, R180 ;  /* 0x000000b4c1ce723e */ /* 0x002fe200000000ff */
[----:B------:R-:W-:Y:S01]  /*b500*/  FADD.FTZ R173, R173, R132 ;  /* 0x00000084adad7221 */ /* 0x000fe20000010000 */
[----:B----4-:R-:W-:Y:S01]  /*b510*/  F2FP.PACK_AB R208, R249, R252 ;  /* 0x000000fcf9d0723e */ /* 0x010fe200000000ff */
[----:B------:R-:W-:Y:S01]  /*b520*/  FADD.FTZ R132, R176, R0 ;  /* 0x00000000b0847221 */ /* 0x000fe20000010000 */
[----:B------:R-:W-:Y:S01]  /*b530*/  MOV R0, R190 ;  /* 0x000000be00007202 */ /* 0x000fe20000000f00 */
[----:B------:R-:W-:Y:S02]  /*b540*/  FADD.FTZ R174, R174, R2 ;  /* 0x00000002aeae7221 */ /* 0x000fe40000010000 */
[----:B------:R-:W-:Y:S01]  /*b550*/  IMAD.MOV.U32 R2, RZ, RZ, R189 ;  /* 0x000000ffff027224 */ /* 0x000fe200078e00bd */
[----:B--2---:R-:W-:Y:S02]  /*b560*/  F2FP.PACK_AB R207, R194, R179 ;  /* 0x000000b3c2cf723e */ /* 0x004fe400000000ff */
[----:B------:R-:W-:Y:S01]  /*b570*/  F2FP.PACK_AB R210, R226, R227 ;  /* 0x000000e3e2d2723e */ /* 0x000fe200000000ff */
[-C--:B------:R-:W-:Y:S08]  /*b580*/  HMMA.16816.F32 R100, R140, R144.reuse, R100 ;  /* 0x000000908c64723c */ /* 0x080ff00000001864 */
        /* <DEDUP_REMOVED lines=12> */
[----:B------:R-:W-:Y:S03]  /*b650*/  F2FP.PACK_AB R143, R184, R202 ;  /* 0x000000cab88f723e */ /* 0x000fe600000000ff */
        /* <DEDUP_REMOVED lines=18> */
[----:B------:R-:W4:Y:S07]  /*b780*/  LDSM.16.MT88.4 R156, [R233+0x3000] ;  /* 0x00300000e99c783b */ /* 0x000f2e0000004200 */
        /* <DEDUP_REMOVED lines=14> */
[-C--:B----4-:R-:W-:Y:S08]  /*b870*/  HMMA.16816.F32 R100, R140, R156.reuse, R100 ;  /* 0x0000009c8c64723c */ /* 0x090ff00000001864 */
[C---:B------:R-:W-:Y:S07]  /*b880*/  HMMA.16816.F32 R104, R144.reuse, R156, R104 ;  /* 0x0000009c9068723c */ /* 0x040fee0000001868 */
[----:B------:R-:W-:Y:S01]  /*b890*/  IMAD.MOV.U32 R157, RZ, RZ, R185 ;  /* 0x000000ffff9d7224 */ /* 0x000fe200078e00b9 */
[-C--:B------:R-:W-:Y:S04]  /*b8a0*/  HMMA.16816.F32 R108, R144, R158.reuse, R108 ;  /* 0x0000009e906c723c */ /* 0x080fe8000000186c */
[----:B------:R-:W-:Y:S02]  /*b8b0*/  MOV R156, R186 ;  /* 0x000000ba009c7202 */ /* 0x000fe40000000f00 */
[----:B------:R-:W2:Y:S02]  /*b8c0*/  LDSM.16.MT88.4 R184, [R233+0x1800] ;  /* 0x00180000e9b8783b */ /* 0x000ea40000004200 */
[C---:B------:R-:W-:Y:S08]  /*b8d0*/  HMMA.16816.F32 R112, R140.reuse, R158, R112 ;  /* 0x0000009e8c70723c */ /* 0x040ff00000001870 */
[-C--:B---3--:R-:W-:Y:S08]  /*b8e0*/  HMMA.16816.F32 R116, R140, R160.reuse, R116 ;  /* 0x000000a08c74723c */ /* 0x088ff00000001874 */
[C---:B------:R-:W-:Y:S07]  /*b8f0*/  HMMA.16816.F32 R120, R144.reuse, R160, R120 ;  /* 0x000000a09078723c */ /* 0x040fee0000001878 */
[----:B------:R-:W-:Y:S01]  /*b900*/  IMAD.MOV.U32 R161, RZ, RZ, R201 ;  /* 0x000000ffffa17224 */ /* 0x000fe200078e00c9 */
[-C--:B------:R-:W-:Y:S04]  /*b910*/  HMMA.16816.F32 R124, R144, R162.reuse, R124 ;  /* 0x000000a2907c723c */ /* 0x080fe8000000187c */
[----:B------:R-:W-:Y:S02]  /*b920*/  MOV R160, R200 ;  /* 0x000000c800a07202 */ /* 0x000fe40000000f00 */
[----:B------:R-:W3:Y:S02]  /*b930*/  LDSM.16.MT88.4 R200, [R232+0x1800] ;  /* 0x00180000e8c8783b */ /* 0x000ee40000004200 */
[----:B------:R-:W-:Y:S08]  /*b940*/  HMMA.16816.F32 R128, R140, R162, R128 ;  /* 0x000000a28c80723c */ /* 0x000ff00000001880 */
[-C--:B-1----:R-:W-:Y:S01]  /*b950*/  HMMA.16816.F32 R144, R204, R152.reuse, R4 ;  /* 0x00000098cc90723c */ /* 0x082fe20000001804 */
[----:B------:R-:W1:Y:S07]  /*b960*/  LDSM.16.MT88.4 R4, [R232+0x3800] ;  /* 0x00380000e804783b */ /* 0x000e6e0000004200 */
[C---:B------:R-:W-:Y:S07]  /*b970*/  HMMA.16816.F32 R140, R208.reuse, R152, R8 ;  /* 0x00000098d08c723c */ /* 0x040fee0000001808 */
[----:B------:R-:W-:Y:S01]  /*b980*/  MOV R11, R195 ;  /* 0x000000c3000b7202 */ /* 0x000fe20000000f00 */
[-C--:B------:R-:W-:Y:S04]  /*b990*/  HMMA.16816.F32 R148, R208, R154.reuse, R12 ;  /* 0x0000009ad094723c */ /* 0x080fe8000000180c */
[----:B------:R-:W-:Y:S02]  /*b9a0*/  MOV R9, R198 ;  /* 0x000000c600097202 */ /* 0x000fe40000000f00 */
[----:B------:R-:W-:Y:S01]  /*b9b0*/  MOV R10, R196 ;  /* 0x000000c4000a7202 */ /* 0x000fe20000000f00 */
[----:B------:R-:W-:Y:S01]  /*b9c0*/  IMAD.MOV.U32 R14, RZ, RZ, R193 ;  /* 0x000000ffff0e7224 */ /* 0x000fe200078e00c1 */
[C---:B------:R-:W-:Y:S04]  /*b9d0*/  HMMA.16816.F32 R152, R204.reuse, R154, R16 ;  /* 0x0000009acc98723c */ /* 0x040fe80000001810 */
[----:B------:R-:W-:Y:S01]  /*b9e0*/  IMAD.MOV.U32 R13, RZ, RZ, R179 ;  /* 0x000000ffff0d7224 */ /* 0x000fe200078e00b3 */
[----:B------:R-:W-:Y:S02]  /*b9f0*/  MOV R15, R194 ;  /* 0x000000c2000f7202 */ /* 0x000fe40000000f00 */
[----:B------:R-:W-:Y:S02]  /*ba00*/  MOV R17, R156 ;  /* 0x0000009c00117202 */ /* 0x000fe40000000f00 */
[----:B------:R-:W-:Y:S02]  /*ba10*/  MOV R16, R157 ;  /* 0x0000009d00107202 */ /* 0x000fe40000000f00 */
[-C--:B------:R-:W-:Y:S03]  /*ba20*/  HMMA.16816.F32 R156, R204, R168.reuse, R20 ;  /* 0x000000a8cc9c723c */ /* 0x080fe60000001814 */
[----:B------:R-:W-:Y:S02]  /*ba30*/  MOV R12, R180 ;  /* 0x000000b4000c7202 */ /* 0x000fe40000000f00 */
[----:B------:R-:W-:Y:S02]  /*ba40*/  MOV R19, R183 ;  /* 0x000000b700137202 */ /* 0x000fe40000000f00 */
[----:B------:R-:W-:Y:S01]  /*ba50*/  MOV R21, R160 ;  /* 0x000000a000157202 */ /* 0x000fe20000000f00 */
[----:B------:R-:W-:Y:S01]  /*ba60*/  IMAD.MOV.U32 R23, RZ, RZ, R167 ;  /* 0x000000ffff177224 */ /* 0x000fe200078e00a7 */
[----:B------:R-:W-:Y:S02]  /*ba70*/  MOV R20, R161 ;  /* 0x000000a100147202 */ /* 0x000fe40000000f00 */
[C---:B------:R-:W-:Y:S04]  /*ba80*/  HMMA.16816.F32 R160, R208.reuse, R168, R24 ;  /* 0x000000a8d0a0723c */ /* 0x040fe80000001818 */
[----:B------:R-:W-:Y:S02]  /*ba90*/  MOV R22, R166 ;  /* 0x000000a600167202 */ /* 0x000fe40000000f00 */
[----:B------:R-:W-:Y:S01]  /*baa0*/  MOV R18, R188 ;  /* 0x000000bc00127202 */ /* 0x000fe20000000f00 */
[----:B------:R-:W-:Y:S01]  /*bab0*/  IMAD.MOV.U32 R27, RZ, RZ, R165 ;  /* 0x000000ffff1b7224 */ /* 0x000fe200078e00a5 */
[----:B------:R-:W-:Y:S02]  /*bac0*/  MOV R26, R164 ;  /* 0x000000a4001a7202 */ /* 0x000fe40000000f00 */
[-C--:B------:R-:W-:Y:S03]  /*bad0*/  HMMA.16816.F32 R164, R208, R170.reuse, R28 ;  /* 0x000000aad0a4723c */ /* 0x080fe6000000181c */
[----:B------:R-:W-:Y:S02]  /*bae0*/  MOV R24, R192 ;  /* 0x000000c000187202 */ /* 0x000fe40000000f00 */
[----:B------:R-:W-:Y:S02]  /*baf0*/  MOV R25, R199 ;  /* 0x000000c700197202 */ /* 0x000fe40000000f00 */
[----:B------:R-:W-:Y:S01]  /*bb00*/  MOV R31, R182 ;  /* 0x000000b6001f7202 */ /* 0x000fe20000000f00 */
[C---:B------:R-:W-:Y:S01]  /*bb10*/  HMMA.16816.F32 R168, R204.reuse, R170, R32 ;  /* 0x000000aacca8723c */ /* 0x040fe20000001820 */
[----:B------:R-:W4:Y:S03]  /*bb20*/  LDL R34, [R1+0x8] ;  /* 0x0000080001227983 */ /* 0x000f260000100800 */
[----:B------:R-:W-:Y:S01]  /*bb30*/  MOV R28, R173 ;  /* 0x000000ad001c7202 */ /* 0x000fe20000000f00 */
[----:B------:R-:W-:Y:S01]  /*bb40*/  IMAD.MOV.U32 R29, RZ, RZ, R174 ;  /* 0x000000ffff1d7224 */ /* 0x000fe200078e00ae */
[----:B------:R-:W-:Y:S02]  /*bb50*/  MOV R30, R181 ;  /* 0x000000b5001e7202 */ /* 0x000fe40000000f00 */
[-C--:B--2---:R-:W-:Y:S04]  /*bb60*/  HMMA.16816.F32 R172, R204, R184.reuse, R36 ;  /* 0x000000b8ccac723c */ /* 0x084fe80000001824 */
[----:B------:R-:W-:Y:S01]  /*bb70*/  MOV R35, R178 ;  /* 0x000000b200237202 */ /* 0x000fe20000000f00 */
[----:B------:R-:W-:Y:S01]  /*bb80*/  FADD.FTZ R3, R30, R3 ;  /* 0x000000031e037221 */ /* 0x000fe20000010000 */
[----:B------:R-:W-:Y:S01]  /*bb90*/  MOV R8, R191 ;  /* 0x000000bf00087202 */ /* 0x000fe20000000f00 */
        /* <DEDUP_REMOVED lines=9> */
[----:B------:R-:W-:Y:S01]  /*bc30*/  FADD.FTZ R8, R8, R132 ;  /* 0x0000008408087221 */ /* 0x000fe20000010000 */
[----:B------:R-:W-:Y:S01]  /*bc40*/  MOV R132, R137 ;  /* 0x0000008900847202 */ /* 0x000fe20000000f00 */
[-C--:B---3--:R-:W-:Y:S04]  /*bc50*/  HMMA.16816.F32 R188, R204, R200.reuse, R52 ;  /* 0x000000c8ccbc723c */ /* 0x088fe80000001834 */
[----:B------:R-:W-:Y:S02]  /*bc60*/  FADD.FTZ R0, R24, R0 ;  /* 0x0000000018007221 */ /* 0x000fe40000010000 */
        /* <DEDUP_REMOVED lines=35> */
[----:B------:R-:W-:Y:S01]  /*bea0*/  FADD.FTZ R0, R249, R5 ;  /* 0x00000005f9007221 */ /* 0x000fe20000010000 */
[-C--:B------:R-:W-:Y:S01]  /*beb0*/  MOV R249, R133.reuse ;  /* 0x0000008500f97202 */ /* 0x080fe20000000f00 */
        /* <DEDUP_REMOVED lines=11> */
[----:B------:R-:W-:Y:S01]  /*bf70*/  IMAD.MOV.U32 R139, RZ, RZ, R134 ;  /* 0x000000ffff8b7224 */ /* 0x000fe200078e0086 */
[----:B------:R1:W-:Y:S01]  /*bf80*/  STL [R1+0x20], R3 ;  /* 0x0000200301007387 */ /* 0x0003e20000100800 */
[----:B------:R-:W-:Y:S02]  /*bf90*/  MOV R133, R136 ;  /* 0x0000008800857202 */ /* 0x000fe40000000f00 */
[----:B------:R-:W-:Y:S01]  /*bfa0*/  MOV R138, R135 ;  /* 0x00000087008a7202 */ /* 0x000fe20000000f00 */
[----:B------:R1:W-:Y:S04]  /*bfb0*/  STL [R1+0x24], R2 ;  /* 0x0000240201007387 */ /* 0x0003e80000100800 */
[----:B------:R1:W-:Y:S01]  /*bfc0*/  STL [R1], R0 ;  /* 0x0000000001007387 */ /* 0x0003e20000100800 */
[----:B----4-:R-:W-:Y:S11]  /*bfd0*/  ISETP.GT.AND P0, PT, R35, R34, PT ;  /* 0x000000222300720c */ /* 0x010ff60003f04270 */
[----:B------:R-:W-:Y:S02]  /*bfe0*/  @!UPT UIADD3 URZ, URZ, URZ, URZ ;  /* 0x0000003f3f3ff290 */ /* 0x000fe4000fffe03f */
[----:B-1----:R-:W-:-:S05]  /*bff0*/  @P0 BRA `(.L_x_1377) ;  /* 0xffffad3000000947 */ /* 0x002fca000383ffff */
.L_x_1376:
[----:B-1----:R-:W-:-:S13]  /*c000*/  ISETP.GE.AND P0, PT, R249, RZ, PT ;  /* 0x000000fff900720c */ /* 0x002fda0003f06270 */
[----:B------:R-:W-:Y:S05]  /*c010*/  @!P0 BRA `(.L_x_1378) ;  /* 0x00004e3000008947 */ /* 0x000fea0003800000 */
[----:B------:R-:W-:Y:S01]  /*c020*/  IMAD.MOV.U32 R3, RZ, RZ, R136 ;  /* 0x000000ffff037224 */ /* 0x000fe200078e0088 */
[----:B------:R-:W-:Y:S01]  /*c030*/  MOV R139, R134 ;  /* 0x00000086008b7202 */ /* 0x000fe20000000f00 */
[----:B------:R-:W-:Y:S01]  /*c040*/  IMAD.MOV.U32 R2, RZ, RZ, R137 ;  /* 0x000000ffff027224 */ /* 0x000fe200078e0089 */
[----:B------:R-:W-:Y:S02]  /*c050*/  MOV R138, R135 ;  /* 0x00000087008a7202 */ /* 0x000fe40000000f00 */
.L_x_1379:
[----:B--2---:R-:W2:Y:S01]  /*c060*/  LDL.64 R30, [R1+0x38] ;  /* 0x00003800011e7983 */ /* 0x004ea20000100a00 */
[----:B------:R-:W-:Y:S04]  /*c070*/  DEPBAR.LE SB0, 0x0 ;  /* 0x000080000000791a */ /* 0x000fe80000000000 */
[----:B------:R-:W-:Y:S01]  /*c080*/  WARPSYNC 0xffffffff ;  /* 0xffffffff00007948 */ /* 0x000fe20003800000 */
[----:B------:R-:W3:Y:S01]  /*c090*/  LDL R37, [R1+0x40] ;  /* 0x0000400001257983 */ /* 0x000ee20000100800 */
[----:B------:R-:W-:Y:S01]  /*c0a0*/  SHF.R.S32.HI R0, RZ, 0x1f, R249 ;  /* 0x0000001fff007819 */ /* 0x000fe200000114f9 */
[C---:B------:R-:W-:Y:S02]  /*c0b0*/  IMAD.WIDE.U32 R28, R249.reuse, c[0x0][0x208], RZ ;  /* 0x00008200f91c7a25 */ /* 0x040fe400078e00ff */
[----:B------:R-:W4:Y:S02]  /*c0c0*/  LDL.64 R38, [R1+0x10] ;  /* 0x0000100001267983 */ /* 0x000f240000100a00 */
[----:B------:R-:W-:Y:S01]  /*c0d0*/  IMAD R0, R0, c[0x0][0x208], RZ ;  /* 0x0000820000007a24 */ /* 0x000fe200078e02ff */
[C---:B------:R-:W-:Y:S03]  /*c0e0*/  SHF.L.U32 R36, R28.reuse, 0x6, RZ ;  /* 0x000000061c247819 */ /* 0x040fe600000006ff */
[----:B------:R-:W-:Y:S01]  /*c0f0*/  BAR.SYNC.DEFER_BLOCKING 0x0 ;  /* 0x0000000000007b1d */ /* 0x000fe20000010000 */
[----:B------:R-:W-:Y:S05]  /*c100*/  IMAD R0, R249, c[0x0][0x20c], R0 ;  /* 0x00008300f9007a24 */ /* 0x000fea00078e0200 */
[----:B------:R-:W-:Y:S02]  /*c110*/  IADD3 R0, R29, R0, RZ ;  /* 0x000000001d007210 */ /* 0x000fe40007ffe0ff */
[----:B------:R-:W-:Y:S02]  /*c120*/  STL [R1+0xd0], R131 ;  /* 0x0000d08301007387 */ /* 0x000fe40000100800 */
[----:B------:R-:W-:Y:S02]  /*c130*/  SHF.L.U64.HI R0, R28, 0x6, R0 ;  /* 0x000000061c007819 */ /* 0x000fe40000010200 */
[----:B-----5:R-:W-:Y:S04]  /*c140*/  STL [R1+0x90], R239 ;  /* 0x000090ef01007387 */ /* 0x020fe80000100800 */
[----:B------:R-:W-:Y:S04]  /*c150*/  STL [R1+0x94], R247 ;  /* 0x000094f701007387 */ /* 0x000fe80000100800 */
[----:B------:R-:W-:Y:S04]  /*c160*/  STL [R1+0x98], R246 ;  /* 0x000098f601007387 */ /* 0x000fe80000100800 */
[----:B------:R-:W-:Y:S08]  /*c170*/  LDSM.16.M88.4 R64, [R235] ;  /* 0x00000000eb40783b */ /* 0x000ff00000000200 */
[----:B------:R-:W1:Y:S08]  /*c180*/  LDSM.16.M88.4 R16, [R228] ;  /* 0x00000000e410783b */ /* 0x000e700000000200 */
[----:B------:R-:W1:Y:S08]  /*c190*/  LDSM.16.M88.4 R60, [R235+0x2000] ;  /* 0x00200000eb3c783b */ /* 0x000e700000000200 */
[----:B------:R-:W1:Y:S08]  /*c1a0*/  LDSM.16.M88.4 R32, [R228+0x800] ;  /* 0x00080000e420783b */ /* 0x000e700000000200 */
[----:B------:R-:W2:Y:S08]  /*c1b0*/  LDSM.16.M88.4 R48, [R228+0x1000] ;  /* 0x00100000e430783b */ /* 0x000eb00000000200 */
[----:B------:R-:W2:Y:S01]  /*c1c0*/  LDSM.16.M88.4 R132, [R228+0x1800] ;  /* 0x00180000e484783b */ /* 0x000ea20000000200 */
[-C--:B-1----:R-:W-:Y:S07]  /*c1d0*/  HMMA.16816.F32 R4, R64, R16.reuse, RZ ;  /* 0x000000104004723c */ /* 0x082fee00000018ff */
[----:B------:R-:W-:Y:S01]  /*c1e0*/  LDSM.16.M88.4 R204, [R237] ;  /* 0x00000000edcc783b */ /* 0x000fe20000000200 */
[C---:B------:R-:W-:Y:S07]  /*c1f0*/  HMMA.16816.F32 R8, R60.reuse, R16, RZ ;  /* 0x000000103c08723c */ /* 0x040fee00000018ff */
[----:B------:R-:W1:Y:S01]  /*c200*/  LDSM.16.M88.4 R208, [R239] ;  /* 0x00000000efd0783b */ /* 0x000e620000000200 */
[-C--:B------:R-:W-:Y:S07]  /*c210*/  HMMA.16816.F32 R12, R60, R18.reuse, RZ ;  /* 0x000000123c0c723c */ /* 0x080fee00000018ff */
[----:B------:R-:W1:Y:S01]  /*c220*/  LDSM.16.M88.4 R212, [R237+0x2000] ;  /* 0x00200000edd4783b */ /* 0x000e620000000200 */
[C---:B------:R-:W-:Y:S07]  /*c230*/  HMMA.16816.F32 R16, R64.reuse, R18, RZ ;  /* 0x000000124010723c */ /* 0x040fee00000018ff */
[----:B------:R-:W1:Y:S01]  /*c240*/  LDSM.16.M88.4 R216, [R247] ;  /* 0x00000000f7d8783b */ /* 0x000e620000000200 */
[-C--:B------:R-:W-:Y:S07]  /*c250*/  HMMA.16816.F32 R20, R64, R32.reuse, RZ ;  /* 0x000000204014723c */ /* 0x080fee00000018ff */
[----:B------:R-:W1:Y:S01]  /*c260*/  LDSM.16.M88.4 R220, [R246] ;  /* 0x00000000f6dc783b */ /* 0x000e620000000200 */
[C---:B------:R-:W-:Y:S07]  /*c270*/  HMMA.16816.F32 R24, R60.reuse, R32, RZ ;  /* 0x000000203c18723c */ /* 0x040fee00000018ff */
        /* <DEDUP_REMOVED lines=14> */
[C---:B--2---:R-:W-:Y:S02]  /*c360*/  IADD3 R32, P1, R36.reuse, R30, RZ ;  /* 0x0000001e24207210 */ /* 0x044fe40007f3e0ff */
[----:B------:R-:W-:Y:S02]  /*c370*/  IADD3 R36, P3, P2, R36, 0x40, R30 ;  /* 0x0000004024247810 */ /* 0x000fe40007a7e01e */
[-C--:B------:R-:W-:Y:S01]  /*c380*/  HMMA.16816.F32 R28, R60, R34.reuse, RZ ;  /* 0x000000223c1c723c */ /* 0x080fe200000018ff */
[----:B------:R-:W-:Y:S02]  /*c390*/  LEA R40, P0, R32, c[0x0][0x1f8], 0x1 ;  /* 0x00007e0020287a11 */ /* 0x000fe400078008ff */
[----:B---3--:R-:W-:Y:S02]  /*c3a0*/  IADD3.X R33, R0, R37, RZ, P1, !PT ;  /* 0x0000002500217210 */ /* 0x008fe40000ffe4ff */
[----:B------:R-:W-:Y:S02]  /*c3b0*/  LEA R46, P1, R36, c[0x0][0x1f8], 0x1 ;  /* 0x00007e00242e7a11 */ /* 0x000fe400078208ff */
[----:B------:R-:W-:Y:S02]  /*c3c0*/  LEA.HI.X R41, R32, c[0x0][0x1fc], R33, 0x1, P0 ;  /* 0x00007f0020297a11 */ /* 0x000fe400000f0c21 */
[C---:B------:R-:W-:Y:S02]  /*c3d0*/  HMMA.16816.F32 R32, R64.reuse, R34, RZ ;  /* 0x000000224020723c */ /* 0x040fe400000018ff */
[----:B----4-:R-:W-:Y:S02]  /*c3e0*/  ISETP.GE.AND P0, PT, R38, c[0x0][0x1d4], PT ;  /* 0x0000750026007a0c */ /* 0x010fe40003f06270 */
[----:B------:R-:W-:Y:S02]  /*c3f0*/  IADD3.X R0, R0, RZ, R37, P3, P2 ;  /* 0x000000ff00007210 */ /* 0x000fe40001fe4425 */
[----:B------:R-:W-:Y:S02]  /*c400*/  MOV R37, c[0x0][0x208] ;  /* 0x0000820000257a02 */ /* 0x000fe40000000f00 */
[----:B------:R-:W-:Y:S04]  /*c410*/  LEA.HI.X R47, R36, c[0x0][0x1fc], R0, 0x1, P1 ;  /* 0x00007f00242f7a11 */ /* 0x000fe800008f0c00 */
[C---:B------:R-:W-:Y:S02]  /*c420*/  SHF.L.U32 R54, R37.reuse, 0x5, RZ ;  /* 0x0000000525367819 */ /* 0x040fe400000006ff */
[----:B------:R-:W-:Y:S01]  /*c430*/  MOV R38, 0x5 ;  /* 0x0000000500267802 */ /* 0x000fe20000000f00 */
[----:B------:R-:W-:Y:S01]  /*c440*/  @!PT LDS RZ, [RZ] ;  /* 0x00000000fffff984 */ /* 0x000fe20000000800 */
[----:B------:R-:W-:Y:S01]  /*c450*/  @!PT LDS RZ, [RZ] ;  /* 0x00000000fffff984 */ /* 0x000fe20000000800 */
[----:B------:R-:W-:Y:S01]  /*c460*/  @!PT LDS RZ, [RZ] ;  /* 0x00000000fffff984 */ /* 0x000fe20000000800 */
[----:B------:R2:W-:Y:S01]  /*c470*/  LDGSTS.E.BYPASS.LTC128B.128 [R248+0x100], [R40.64], !P0 ;  /* 0x0010000028f87fae */ /* 0x0005e2000c101d46 */
[----:B------:R-:W-:Y:S02]  /*c480*/  IADD3 R44, P1, R40, R54, RZ ;  /* 0x00000036282c7210 */ /* 0x000fe40007f3e0ff */
[----:B------:R-:W-:Y:S02]  /*c490*/  SHF.L.U64.HI R0, R37, R38, c[0x0][0x20c] ;  /* 0x0000830025007619 */ /* 0x000fe40000010226 */
[-C--:B------:R-:W-:Y:S01]  /*c4a0*/  HMMA.16816.F32 R36, R64, R48.reuse, RZ ;  /* 0x000000304024723c */ /* 0x080fe200000018ff */
[----:B------:R-:W-:Y:S02]  /*c4b0*/  IADD3 R52, P2, R44, R54, RZ ;  /* 0x000000362c347210 */ /* 0x000fe40007f5e0ff */
[----:B------:R3:W-:Y:S01]  /*c4c0*/  LDGSTS.E.BYPASS.LTC128B.128 [R248+0x2100], [R46.64], !P6 ;  /* 0x021000002ef87fae */ /* 0x0007e2000f101d46 */
[----:B------:R-:W-:Y:S02]  /*c4d0*/  IADD3.X R45, R41, R0, RZ, P1, !PT ;  /* 0x00000000292d7210 */ /* 0x000fe40000ffe4ff */
[----:B------:R-:W-:Y:S02]  /*c4e0*/  IADD3 R54, P1, R52, R54, RZ ;  /* 0x0000003634367210 */ /* 0x000fe40007f3e0ff */
[-C--:B------:R-:W-:Y:S03]  /*c4f0*/  IADD3.X R53, R45, R0.reuse, RZ, P2, !PT ;  /* 0x000000002d357210 */ /* 0x080fe600017fe4ff */
[----:B------:R3:W-:Y:S01]  /*c500*/  LDGSTS.E.BYPASS.LTC128B.128 [R248+0x900], [R44.64], !P0 ;  /* 0x009000002cf87fae */ /* 0x0007e2000c101d46 */
[----:B------:R-:W-:Y:S02]  /*c510*/  IADD3.X R55, R53, R0, RZ, P1, !PT ;  /* 0x0000000035377210 */ /* 0x000fe40000ffe4ff */
[C---:B------:R-:W-:Y:S02]  /*c520*/  ISETP.GT.AND P1, PT, R249.reuse, RZ, PT ;  /* 0x000000fff900720c */ /* 0x040fe40003f24270 */
[----:B------:R-:W-:Y:S03]  /*c530*/  IADD3 R249, R249, -0x1, RZ ;  /* 0xfffffffff9f97810 */ /* 0x000fe60007ffe0ff */
[----:B------:R3:W-:Y:S01]  /*c540*/  LDGSTS.E.BYPASS.LTC128B.128 [R248+0x2900], [R44.64+0x80], !P6 ;  /* 0x029000802cf87fae */ /* 0x0007e2000f101d46 */
[C---:B--2---:R-:W-:Y:S07]  /*c550*/  HMMA.16816.F32 R40, R60.reuse, R48, RZ ;  /* 0x000000303c28723c */ /* 0x044fee00000018ff */
[----:B------:R2:W-:Y:S08]  /*c560*/  LDGSTS.E.BYPASS.LTC128B.128 [R248+0x1100], [R52.64], !P0 ;  /* 0x0110000034f87fae */ /* 0x0005f0000c101d46 */
[----:B------:R2:W-:Y:S08]  /*c570*/  LDGSTS.E.BYPASS.LTC128B.128 [R248+0x3100], [R52.64+0x80], !P6 ;  /* 0x0310008034f87fae */ /* 0x0005f0000f101d46 */
[----:B------:R2:W-:Y:S01]  /*c580*/  LDGSTS.E.BYPASS.LTC128B.128 [R248+0x1900], [R54.64], !P0 ;  /* 0x0190000036f87fae */ /* 0x0005e2000c101d46 */
[-C--:B---3--:R-:W-:Y:S07]  /*c590*/  HMMA.16816.F32 R44, R60, R50.reuse, RZ ;  /* 0x000000323c2c723c */ /* 0x088fee00000018ff */
[----:B------:R2:W-:Y:S01]  /*c5a0*/  LDGSTS.E.BYPASS.LTC128B.128 [R248+0x3900], [R54.64+0x80], !P6 ;  /* 0x0390008036f87fae */ /* 0x0005e2000f101d46 */
[C---:B------:R-:W-:Y:S07]  /*c5b0*/  HMMA.16816.F32 R48, R64.reuse, R50, RZ ;  /* 0x000000324030723c */ /* 0x040fee00000018ff */
[----:B------:R-:W0:Y:S01]  /*c5c0*/  LDGDEPBAR ;  /* 0x00000000000079af */ /* 0x000e220000000000 */
[-C--:B--2---:R-:W-:Y:S08]  /*c5d0*/  HMMA.16816.F32 R52, R64, R132.reuse, RZ ;  /* 0x000000844034723c */ /* 0x084ff000000018ff */
[C---:B------:R-:W-:Y:S08]  /*c5e0*/  HMMA.16816.F32 R56, R60.reuse, R132, RZ ;  /* 0x000000843c38723c */ /* 0x040ff000000018ff */
[-C--:B------:R-:W-:Y:S08]  /*c5f0*/  HMMA.16816.F32 R60, R60, R134.reuse, RZ ;  /* 0x000000863c3c723c */ /* 0x080ff000000018ff */
[----:B------:R-:W-:Y:S01]  /*c600*/  HMMA.16816.F32 R64, R64, R134, RZ ;  /* 0x000000864040723c */ /* 0x000fe200000018ff */
[----:B------:R-:W-:Y:S07]  /*c610*/  LDSM.16.M88.4 R132, [R236] ;  /* 0x00000000ec84783b */ /* 0x000fee0000000200 */
        /* <DEDUP_REMOVED lines=83> */
[----:B------:R2:W-:Y:S07]  /*cb50*/  LDSM.16.M88.4 R216, [R242] ;  /* 0x00000000f2d8783b */ /* 0x0005ee0000000200 */
[----:B------:R-:W-:Y:S01]  /*cb60*/  HMMA.16816.F32 R64, R132, R222, R64 ;  /* 0x000000de8440723c */ /* 0x000fe20000001840 */
[----:B------:R-:W4:Y:S07]  /*cb70*/  LDSM.16.M88.4 R132, [R243] ;  /* 0x00000000f384783b */ /* 0x000f2e0000000200 */
[-C--:B-1----:R-:W-:Y:S01]  /*cb80*/  HMMA.16816.F32 R4, R204, R208.reuse, R4 ;  /* 0x000000d0cc04723c */ /* 0x082fe20000001804 */
[----:B------:R-:W1:Y:S07]  /*cb90*/  LDSM.16.M88.4 R220, [R241] ;  /* 0x00000000f1dc783b */ /* 0x000e6e0000000200 */
[C---:B---3--:R-:W-:Y:S01]  /*cba0*/  HMMA.16816.F32 R8, R212.reuse, R208, R8 ;  /* 0x000000d0d408723c */ /* 0x048fe20000001808 */
[----:B--2---:R-:W-:Y:S07]  /*cbb0*/  MOV R242, 0x5 ;  /* 0x0000000500f27802 */ /* 0x004fee0000000f00 */
[-C--:B------:R-:W-:Y:S08]  /*cbc0*/  HMMA.16816.F32 R12, R212, R210.reuse, R12 ;  /* 0x000000d2d40c723c */ /* 0x080ff0000000180c */
[C---:B------:R-:W-:Y:S01]  /*cbd0*/  HMMA.16816.F32 R16, R204.reuse, R210, R16 ;  /* 0x000000d2cc10723c */ /* 0x040fe20000001810 */
[----:B------:R-:W-:Y:S07]  /*cbe0*/  LDSM.16.M88.4 R208, [R234+0x2000] ;  /* 0x00200000ead0783b */ /* 0x000fee0000000200 */
[-C--:B----4-:R-:W-:Y:S08]  /*cbf0*/  HMMA.16816.F32 R20, R204, R132.reuse, R20 ;  /* 0x00000084cc14723c */ /* 0x090ff00000001814 */
        /* <DEDUP_REMOVED lines=59> */
[----:B------:R-:W-:Y:S10]  /*cfb0*/  MUFU.TANH R217, R8 ;  /* 0x0000000800d97308 */ /* 0x000ff40000002400 */
[----:B------:R-:W-:Y:S01]  /*cfc0*/  MUFU.TANH R218, R9 ;  /* 0x0000000900da7308 */ /* 0x000fe20000002400 */
[----:B--2---:R-:W2:Y:S09]  /*cfd0*/  LDSM.16.M88.4 R4, [R231+0x2800] ;  /* 0x00280000e704783b */ /* 0x004eb20000000200 */
[----:B------:R-:W-:Y:S10]  /*cfe0*/  MUFU.TANH R219, R10 ;  /* 0x0000000a00db7308 */ /* 0x000ff40000002400 */
[----:B------:R4:W-:Y:S10]  /*cff0*/  MUFU.TANH R220, R11 ;  /* 0x0000000b00dc7308 */ /* 0x0009f40000002400 */
[----:B------:R-:W-:Y:S10]  /*d000*/  MUFU.TANH R16, R16 ;  /* 0x0000001000107308 */ /* 0x000ff40000002400 */
[----:B------:R-:W-:Y:S01]  /*d010*/  MUFU.TANH R17, R17 ;  /* 0x0000001100117308 */ /* 0x000fe20000002400 */
[----:B----4-:R-:W4:Y:S01]  /*d020*/  LDSM.16.M88.4 R8, [R231+0x3000] ;  /* 0x00300000e708783b */ /* 0x010f220000000200 */
[-C--:B--2---:R-:W-:Y:S08]  /*d030*/  HMMA.16816.F32 R20, R208, R4.reuse, R20 ;  /* 0x00000004d014723c */ /* 0x084ff00000001814 */
[----:B------:R-:W-:Y:S01]  /*d040*/  MUFU.TANH R12, R12 ;  /* 0x0000000c000c7308 */ /* 0x000fe20000002400 */
[C---:B------:R-:W-:Y:S09]  /*d050*/  HMMA.16816.F32 R24, R204.reuse, R4, R24 ;  /* 0x00000004cc18723c */ /* 0x040ff20000001818 */
[----:B------:R-:W3:Y:S01]  /*d060*/  MUFU.TANH R18, R18 ;  /* 0x0000001200127308 */ /* 0x000ee20000002400 */
[-C--:B------:R-:W-:Y:S08]  /*d070*/  HMMA.16816.F32 R28, R204, R6.reuse, R28 ;  /* 0x00000006cc1c723c */ /* 0x080ff0000000181c */
        /* <DEDUP_REMOVED lines=8> */
[----:B------:R-:W-:Y:S01]  /*d100*/  FMUL.FTZ R21, R21, c[0x0][0x320] ;  /* 0x0000c80015157a20 */ /* 0x000fe20000410000 */
[-C--:B----4-:R-:W-:Y:S05]  /*d110*/  HMMA.16816.F32 R36, R208, R8.reuse, R36 ;  /* 0x00000008d024723c */ /* 0x090fea0000001824 */
[----:B------:R-:W-:Y:S02]  /*d120*/  FMUL.FTZ R22, R22, c[0x0][0x320] ;  /* 0x0000c80016167a20 */ /* 0x000fe40000410000 */
[----:B------:R-:W-:Y:S01]  /*d130*/  MUFU.TANH R246, R26 ;  /* 0x0000001a00f67308 */ /* 0x000fe20000002400 */
[----:B------:R-:W-:Y:S01]  /*d140*/  FMUL.FTZ R23, R23, c[0x0][0x320] ;  /* 0x0000c80017177a20 */ /* 0x000fe20000410000 */
[C---:B------:R-:W-:Y:S04]  /*d150*/  HMMA.16816.F32 R40, R204.reuse, R8, R40 ;  /* 0x00000008cc28723c */ /* 0x040fe80000001828 */
[----:B------:R-:W-:Y:S02]  /*d160*/  FMUL.FTZ R24, R24, c[0x0][0x320] ;  /* 0x0000c80018187a20 */ /* 0x000fe40000410000 */
[----:B------:R-:W-:Y:S01]  /*d170*/  FMUL.FTZ R25, R25, c[0x0][0x320] ;  /* 0x0000c80019197a20 */ /* 0x000fe20000410000 */
[----:B------:R-:W-:Y:S01]  /*d180*/  @P1 MOV R9, c[0x0][0x1e0] ;  /* 0x0000780000091a02 */ /* 0x000fe20000000f00 */
[----:B------:R4:W-:Y:S01]  /*d190*/  MUFU.TANH R223, R21 ;  /* 0x0000001500df7308 */ /* 0x0009e20000002400 */
[-C--:B------:R-:W-:Y:S03]  /*d1a0*/  HMMA.16816.F32 R44, R204, R10.reuse, R44 ;  /* 0x0000000acc2c723c */ /* 0x080fe6000000182c */
[----:B------:R-:W-:Y:S02]  /*d1b0*/  FMUL.FTZ R32, R32, c[0x0][0x320] ;  /* 0x0000c80020207a20 */ /* 0x000fe40000410000 */
[----:B------:R-:W-:Y:S02]  /*d1c0*/  FMUL.FTZ R31, R31, c[0x0][0x320] ;  /* 0x0000c8001f1f7a20 */ /* 0x000fe40000410000 */
[----:B------:R-:W-:Y:S01]  /*d1d0*/  FMUL.FTZ R39, R39, c[0x0][0x320] ;  /* 0x0000c80027277a20 */ /* 0x000fe20000410000 */
[C---:B------:R-:W-:Y:S01]  /*d1e0*/  HMMA.16816.F32 R48, R208.reuse, R10, R48 ;  /* 0x0000000ad030723c */ /* 0x040fe20000001830 */
[----:B------:R-:W3:Y:S01]  /*d1f0*/  MUFU.TANH R19, R19 ;  /* 0x0000001300137308 */ /* 0x000ee20000002400 */
[----:B------:R-:W2:Y:S02]  /*d200*/  LDL.64 R10, [R1+0x30] ;  /* 0x00003000010a7983 */ /* 0x000ea40000100a00 */
[----:B------:R-:W-:Y:S02]  /*d210*/  FMUL.FTZ R28, R28, c[0x0][0x320] ;  /* 0x0000c8001c1c7a20 */ /* 0x000fe40000410000 */
[----:B------:R-:W-:Y:S02]  /*d220*/  FMUL.FTZ R36, R36, c[0x0][0x320] ;  /* 0x0000c80024247a20 */ /* 0x000fe40000410000 */
[-C--:B-1----:R-:W-:Y:S03]  /*d230*/  HMMA.16816.F32 R52, R208, R4.reuse, R52 ;  /* 0x00000004d034723c */ /* 0x082fe60000001834 */
[----:B------:R-:W-:Y:S01]  /*d240*/  MUFU.TANH R252, R24 ;  /* 0x0000001800fc7308 */ /* 0x000fe20000002400 */
[----:B------:R-:W-:Y:S02]  /*d250*/  FMUL.FTZ R40, R40, c[0x0][0x320] ;  /* 0x0000c80028287a20 */ /* 0x000fe40000410000 */
[----:B------:R-:W-:Y:S01]  /*d260*/  FMUL.FTZ R37, R37, c[0x0][0x320] ;  /* 0x0000c80025257a20 */ /* 0x000fe20000410000 */
[----:B----4-:R-:W4:Y:S01]  /*d270*/  LDL R21, [R1+0x28] ;  /* 0x0000280001157983 */ /* 0x010f220000100800 */
[C---:B------:R-:W-:Y:S04]  /*d280*/  HMMA.16816.F32 R56, R204.reuse, R4, R56 ;  /* 0x00000004cc38723c */ /* 0x040fe80000001838 */
[----:B------:R-:W-:Y:S01]  /*d290*/  FMUL.FTZ R45, R45, c[0x0][0x320] ;  /* 0x0000c8002d2d7a20 */ /* 0x000fe20000410000 */
[----:B------:R-:W1:Y:S01]  /*d2a0*/  MUFU.TANH R0, R40 ;  /* 0x0000002800007308 */ /* 0x000e620000002400 */
[----:B------:R-:W-:Y:S01]  /*d2b0*/  FMUL.FTZ R38, R38, c[0x0][0x320] ;  /* 0x0000c80026267a20 */ /* 0x000fe20000410000 */
[----:B------:R-:W-:Y:S01]  /*d2c0*/  FMNMX.FTZ R4, R216, R3, !PT ;  /* 0x00000003d8047209 */ /* 0x000fe20007810000 */
[----:B------:R-:W-:Y:S01]  /*d2d0*/  FMUL.FTZ R49, R49, c[0x0][0x320] ;  /* 0x0000c80031317a20 */ /* 0x000fe20000410000 */
[-C--:B------:R-:W-:Y:S03]  /*d2e0*/  HMMA.16816.F32 R60, R204, R6.reuse, R60 ;  /* 0x00000006cc3c723c */ /* 0x080fe6000000183c */
[----:B---3--:R-:W-:Y:S01]  /*d2f0*/  FMNMX.FTZ R4, R213, R4, !PT ;  /* 0x00000004d5047209 */ /* 0x008fe20007810000 */
[----:B------:R-:W-:Y:S02]  /*d300*/  FMUL.FTZ R44, R44, c[0x0][0x320] ;  /* 0x0000c8002c2c7a20 */ /* 0x000fe40000410000 */
[----:B------:R-:W3:Y:S01]  /*d310*/  MUFU.TANH R137, R45 ;  /* 0x0000002d00897308 */ /* 0x000ee20000002400 */
[----:B------:R-:W-:Y:S01]  /*d320*/  FMUL.FTZ R52, R52, c[0x0][0x320] ;  /* 0x0000c80034347a20 */ /* 0x000fe20000410000 */
[----:B------:R-:W-:Y:S01]  /*d330*/  FMNMX.FTZ R4, R18, R4, !PT ;  /* 0x0000000412047209 */ /* 0x000fe20007810000 */
[----:B------:R-:W-:Y:S01]  /*d340*/  FMUL.FTZ R53, R53, c[0x0][0x320] ;  /* 0x0000c80035357a20 */ /* 0x000fe20000410000 */
[----:B------:R-:W-:Y:S04]  /*d350*/  HMMA.16816.F32 R64, R208, R6, R64 ;  /* 0x00000006d040723c */ /* 0x000fe80000001840 */
[----:B------:R-:W-:Y:S01]  /*d360*/  FMUL.FTZ R54, R54, c[0x0][0x320] ;  /* 0x0000c80036367a20 */ /* 0x000fe20000410000 */
[----:B------:R-:W-:Y:S01]  /*d370*/  FMNMX.FTZ R4, R19, R4, !PT ;  /* 0x0000000413047209 */ /* 0x000fe20007810000 */
[----:B------:R1:W-:Y:S01]  /*d380*/  MUFU.TANH R45, R49 ;  /* 0x00000031002d7308 */ /* 0x0003e20000002400 */
[----:B------:R-:W-:Y:S02]  /*d390*/  FMUL.FTZ R41, R41, c[0x0][0x320] ;  /* 0x0000c80029297a20 */ /* 0x000fe40000410000 */
[----:B------:R-:W-:Y:S03]  /*d3a0*/  FMUL.FTZ R57, R57, c[0x0][0x320] ;  /* 0x0000c80039397a20 */ /* 0x000fe60000410000 */
        /* <DEDUP_REMOVED lines=24> */
[----:B---3--:R-:W-:Y:S01]  /*d530*/  MOV R57, R137 ;  /* 0x0000008900397202 */ /* 0x008fe20000000f00 */
[----:B------:R-:W-:Y:S01]  /*d540*/  FMUL.FTZ R29, R29, c[0x0][0x320] ;  /* 0x0000c8001d1d7a20 */ /* 0x000fe20000410000 */
[----:B------:R-:W-:Y:S01]  /*d550*/  FMNMX.FTZ R137, R212, R2, !PT ;  /* 0x00000002d4897209 */ /* 0x000fe20007810000 */
[----:B------:R-:W-:Y:S02]  /*d560*/  FMUL.FTZ R35, R35, c[0x0][0x320] ;  /* 0x0000c80023237a20 */ /* 0x000fe40000410000 */
[----:B------:R-:W-:Y:S01]  /*d570*/  FMUL.FTZ R56, R56, c[0x0][0x320] ;  /* 0x0000c80038387a20 */ /* 0x000fe20000410000 */
[----:B------:R-:W3:Y:S01]  /*d580*/  MUFU.TANH R222, R32 ;  /* 0x0000002000de7308 */ /* 0x000ee20000002400 */
[----:B------:R-:W-:Y:S01]  /*d590*/  FMNMX.FTZ R137, R134, R137, !PT ;  /* 0x0000008986897209 */ /* 0x000fe20007810000 */
[----:B------:R-:W-:Y:S02]  /*d5a0*/  FMUL.FTZ R30, R30, c[0x0][0x320] ;  /* 0x0000c8001e1e7a20 */ /* 0x000fe40000410000 */
[----:B------:R-:W-:Y:S01]  /*d5b0*/  FMUL.FTZ R43, R43, c[0x0][0x320] ;  /* 0x0000c8002b2b7a20 */ /* 0x000fe20000410000 */
[----:B------:R-:W-:Y:S04]  /*d5c0*/  FMNMX.FTZ R137, R16, R137, !PT ;  /* 0x0000008910897209 */ /* 0x000fe80007810000 */
[----:B------:R-:W-:Y:S01]  /*d5d0*/  FMNMX.FTZ R137, R17, R137, !PT ;  /* 0x0000008911897209 */ /* 0x000fe20007810000 */
[----:B------:R-:W3:Y:S03]  /*d5e0*/  MUFU.TANH R225, R22 ;  /* 0x0000001600e17308 */ /* 0x000ee60000002400 */
[----:B------:R-:W-:Y:S02]  /*d5f0*/  FMNMX.FTZ R137, R221, R137, !PT ;  /* 0x00000089dd897209 */ /* 0x000fe40007810000 */
[----:B-1----:R-:W-:Y:S02]  /*d600*/  MOV R60, R0 ;  /* 0x00000000003c7202 */ /* 0x002fe40000000f00 */
[----:B------:R-:W-:Y:S02]  /*d610*/  FMNMX.FTZ R0, R217, R138, !PT ;  /* 0x0000008ad9007209 */ /* 0x000fe40007810000 */
[----:B------:R-:W-:Y:S01]  /*d620*/  FMNMX.FTZ R137, R223, R137, !PT ;  /* 0x00000089df897209 */ /* 0x000fe20007810000 */
[----:B------:R-:W1:Y:S01]  /*d630*/  MUFU.TANH R251, R25 ;  /* 0x0000001900fb7308 */ /* 0x000e620000002400 */
[----:B------:R-:W-:Y:S02]  /*d640*/  FMNMX.FTZ R0, R218, R0, !PT ;  /* 0x00000000da007209 */ /* 0x000fe40007810000 */
[----:B---3--:R-:W-:Y:S02]  /*d650*/  FMNMX.FTZ R137, R222, R137, !PT ;  /* 0x00000089de897209 */ /* 0x008fe40007810000 */
[----:B------:R-:W-:Y:S05]  /*d660*/  FMNMX.FTZ R0, R12, R0, !PT ;  /* 0x000000000c007209 */ /* 0x000fea0007810000 */
[----:B------:R-:W3:Y:S01]  /*d670*/  MUFU.TANH R239, R28 ;  /* 0x0000001c00ef7308 */ /* 0x000ee20000002400 */
[----:B------:R-:W-:Y:S02]  /*d680*/  FMNMX.FTZ R0, R13, R0, !PT ;  /* 0x000000000d007209 */ /* 0x000fe40007810000 */
[----:B------:R-:W-:Y:S02]  /*d690*/  FMNMX.FTZ R4, R225, R4, !PT ;  /* 0x00000004e1047209 */ /* 0x000fe40007810000 */
[----:B------:R-:W-:Y:S05]  /*d6a0*/  FMNMX.FTZ R0, R252, R0, !PT ;  /* 0x00000000fc007209 */ /* 0x000fea0007810000 */
[----:B------:R3:W-:Y:S01]  /*d6b0*/  MUFU.TANH R28, R66 ;  /* 0x00000042001c7308 */ /* 0x0007e20000002400 */
[----:B-1----:R-:W-:Y:S09]  /*d6c0*/  FMNMX.FTZ R0, R251, R0, !PT ;  /* 0x00000000fb007209 */ /* 0x002ff20007810000 */
[----:B------:R-:W1:Y:S10]  /*d6d0*/  MUFU.TANH R224, R33 ;  /* 0x0000002100e07308 */ /* 0x000e740000002400 */
[----:B------:R-:W1:Y:S01]  /*d6e0*/  MUFU.TANH R226, R23 ;  /* 0x0000001700e27308 */ /* 0x000e620000002400 */
[----:B---3--:R-:W-:Y:S04]  /*d6f0*/  MOV R66, R239 ;  /* 0x000000ef00427202 */ /* 0x008fe80000000f00 */
[----:B------:R-:W-:Y:S05]  /*d700*/  FMNMX.FTZ R0, R66, R0, !PT ;  /* 0x0000000042007209 */ /* 0x000fea0007810000 */
[----:B------:R-:W3:Y:S01]  /*d710*/  MUFU.TANH R247, R39 ;  /* 0x0000002700f77308 */ /* 0x000ee20000002400 */
[----:B-1----:R-:W-:Y:S09]  /*d720*/  FMNMX.FTZ R137, R224, R137, !PT ;  /* 0x00000089e0897209 */ /* 0x002ff20007810000 */
[----:B------:R3:W-:Y:S01]  /*d730*/  MUFU.TANH R136, R42 ;  /* 0x0000002a00887308 */ /* 0x0007e20000002400 */
[----:B------:R-:W-:Y:S09]  /*d740*/  FMNMX.FTZ R4, R226, R4, !PT ;  /* 0x00000004e2047209 */ /* 0x000ff20007810000 */
[----:B------:R-:W-:Y:S10]  /*d750*/  MUFU.TANH R237, R31 ;  /* 0x0000001f00ed7308 */ /* 0x000ff40000002400 */
[----:B------:R-:W1:Y:S01]  /*d760*/  MUFU.TANH R31, R36 ;  /* 0x00000024001f7308 */ /* 0x000e620000002400 */
[----:B---3--:R-:W-:Y:S09]  /*d770*/  MOV R42, R247 ;  /* 0x000000f7002a7202 */ /* 0x008ff20000000f00 */
[----:B------:R-:W3:Y:S10]  /*d780*/  MUFU.TANH R227, R34 ;  /* 0x0000002200e37308 */ /* 0x000ef40000002400 */
[----:B------:R-:W3:Y:S01]  /*d790*/  MUFU.TANH R245, R48 ;  /* 0x0000003000f57308 */ /* 0x000ee20000002400 */
[----:B-1----:R-:W-:Y:S09]  /*d7a0*/  FMNMX.FTZ R137, R31, R137, !PT ;  /* 0x000000891f897209 */ /* 0x002ff20007810000 */
[----:B------:R1:W-:Y:S01]  /*d7b0*/  MUFU.TANH R8, R51 ;  /* 0x0000003300087308 */ /* 0x0003e20000002400 */
[----:B---3--:R-:W-:Y:S09]  /*d7c0*/  FMNMX.FTZ R4, R227, R4, !PT ;  /* 0x00000004e3047209 */ /* 0x008ff20007810000 */
[----:B------:R-:W-:Y:S10]  /*d7d0*/  MUFU.TANH R244, R27 ;  /* 0x0000001b00f47308 */ /* 0x000ff40000002400 */
[----:B------:R-:W3:Y:S01]  /*d7e0*/  MUFU.TANH R27, R29 ;  /* 0x0000001d001b7308 */ /* 0x000ee20000002400 */
[----:B-1----:R-:W-:Y:S09]  /*d7f0*/  MOV R51, R245 ;  /* 0x000000f500337202 */ /* 0x002ff20000000f00 */
[----:B------:R-:W1:Y:S10]  /*d800*/  MUFU.TANH R24, R37 ;  /* 0x0000002500187308 */ /* 0x000e740000002400 */
[----:B------:R-:W1:Y:S01]  /*d810*/  MUFU.TANH R250, R35 ;  /* 0x0000002300fa7308 */ /* 0x000e620000002400 */
[----:B---3--:R-:W-:Y:S04]  /*d820*/  FMNMX.FTZ R0, R27, R0, !PT ;  /* 0x000000001b007209 */ /* 0x008fe80007810000 */
[----:B------:R-:W-:Y:S05]  /*d830*/  FMNMX.FTZ R0, R49, R0, !PT ;  /* 0x0000000031007209 */ /* 0x000fea0007810000 */
[----:B------:R-:W3:Y:S01]  /*d840*/  MUFU.TANH R235, R38 ;  /* 0x0000002600eb7308 */ /* 0x000ee20000002400 */
[----:B------:R-:W-:Y:S02]  /*d850*/  FMNMX.FTZ R0, R26, R0, !PT ;  /* 0x000000001a007209 */ /* 0x000fe40007810000 */
[----:B-1----:R-:W-:Y:S04]  /*d860*/  FMNMX.FTZ R137, R24, R137, !PT ;  /* 0x0000008918897209 */ /* 0x002fe80007810000 */
[----:B------:R-:W-:Y:S03]  /*d870*/  FMNMX.FTZ R137, R51, R137, !PT ;  /* 0x0000008933897209 */ /* 0x000fe60007810000 */
[----:B------:R-:W1:Y:S01]  /*d880*/  MUFU.TANH R131, R44 ;  /* 0x0000002c00837308 */ /* 0x000e620000002400 */
[----:B------:R-:W-:Y:S02]  /*d890*/  FMNMX.FTZ R137, R45, R137, !PT ;  /* 0x000000892d897209 */ /* 0x000fe40007810000 */
[----:B------:R-:W-:Y:S02]  /*d8a0*/  FMNMX.FTZ R4, R250, R4, !PT ;  /* 0x00000004fa047209 */ /* 0x000fe40007810000 */
[----:B------:R-:W-:Y:S05]  /*d8b0*/  FMNMX.FTZ R137, R60, R137, !PT ;  /* 0x000000893c897209 */ /* 0x000fea0007810000 */
[----:B------:R-:W2:Y:S01]  /*d8c0*/  MUFU.TANH R44, R50 ;  /* 0x00000032002c7308 */ /* 0x000ea20000002400 */
[----:B---3--:R-:W-:Y:S04]  /*d8d0*/  FMNMX.FTZ R4, R235, R4, !PT ;  /* 0x00000004eb047209 */ /* 0x008fe80007810000 */
[----:B------:R-:W-:Y:S05]  /*d8e0*/  FMNMX.FTZ R4, R42, R4, !PT ;  /* 0x000000042a047209 */ /* 0x000fea0007810000 */
[----:B------:R3:W3:Y:S01]  /*d8f0*/  MUFU.TANH R48, R56 ;  /* 0x0000003800307308 */ /* 0x0006e20000002400 */
[----:B-1----:R-:W-:Y:S04]  /*d900*/  FMNMX.FTZ R0, R131, R0, !PT ;  /* 0x0000000083007209 */ /* 0x002fe80007810000 */
[----:B------:R-:W-:Y:S05]  /*d910*/  FMNMX.FTZ R0, R57, R0, !PT ;  /* 0x0000000039007209 */ /* 0x000fea0007810000 */
[----:B------:R-:W1:Y:S01]  /*d920*/  MUFU.TANH R50, R53 ;  /* 0x0000003500327308 */ /* 0x000e620000002400 */
[----:B--2---:R-:W-:Y:S09]  /*d930*/  FMNMX.FTZ R4, R44, R4, !PT ;  /* 0x000000042c047209 */ /* 0x004ff20007810000 */
[----:B------:R-:W2:Y:S01]  /*d940*/  MUFU.TANH R247, R64 ;  /* 0x0000004000f77308 */ /* 0x000ea20000002400 */
[----:B---3--:R-:W-:Y:S02]  /*d950*/  MOV R56, R8 ;  /* 0x0000000800387202 */ /* 0x008fe40000000f00 */
[----:B------:R-:W-:Y:S02]  /*d960*/  FMNMX.FTZ R0, R48, R0, !PT ;  /* 0x0000000030007209 */ /* 0x000fe40007810000 */
[----:B------:R-:W-:Y:S05]  /*d970*/  FMNMX.FTZ R4, R56, R4, !PT ;  /* 0x0000000438047209 */ /* 0x000fea0007810000 */
[----:B------:R-:W3:Y:S01]  /*d980*/  MUFU.TANH R25, R54 ;  /* 0x0000003600197308 */ /* 0x000ee20000002400 */
[----:B------:R-:W-:Y:S02]  /*d990*/  FMNMX.FTZ R0, R41, R0, !PT ;  /* 0x0000000029007209 */ /* 0x000fe40007810000 */
[----:B-1----:R-:W-:Y:S07]  /*d9a0*/  FMNMX.FTZ R137, R50, R137, !PT ;  /* 0x0000008932897209 */ /* 0x002fee0007810000 */
[----:B------:R-:W-:Y:S01]  /*d9b0*/  MUFU.TANH R29, R67 ;  /* 0x00000043001d7308 */ /* 0x000fe20000002400 */
[----:B--2---:R-:W-:Y:S09]  /*d9c0*/  FMNMX.FTZ R137, R247, R137, !PT ;  /* 0x00000089f7897209 */ /* 0x004ff20007810000 */
[----:B------:R1:W2:Y:S01]  /*d9d0*/  MUFU.TANH R67, R61 ;  /* 0x0000003d00437308 */ /* 0x0002a20000002400 */
[----:B---3--:R-:W-:Y:S09]  /*d9e0*/  FMNMX.FTZ R4, R25, R4, !PT ;  /* 0x0000000419047209 */ /* 0x008ff20007810000 */
[----:B------:R-:W3:Y:S10]  /*d9f0*/  MUFU.TANH R245, R65 ;  /* 0x0000004100f57308 */ /* 0x000ef40000002400 */
[----:B------:R-:W4:Y:S01]  /*da00*/  MUFU.TANH R228, R55 ;  /* 0x0000003700e47308 */ /* 0x000f220000002400 */
[----:B-1----:R-:W-:Y:S02]  /*da10*/  MOV R61, R5 ;  /* 0x00000005003d7202 */ /* 0x002fe40000000f00 */
[----:B------:R-:W-:Y:S02]  /*da20*/  FMNMX.FTZ R5, R219, R139, !PT ;  /* 0x0000008bdb057209 */ /* 0x000fe40007810000 */
[----:B------:R-:W-:Y:S05]  /*da30*/  FMNMX.FTZ R0, R61, R0, !PT ;  /* 0x000000003d007209 */ /* 0x000fea0007810000 */
[----:B------:R-:W1:Y:S01]  /*da40*/  MUFU.TANH R14, R14 ;  /* 0x0000000e000e7308 */ /* 0x000e620000002400 */
[----:B------:R-:W-:Y:S02]  /*da50*/  FMNMX.FTZ R5, R220, R5, !PT ;  /* 0x00000005dc057209 */ /* 0x000fe40007810000 */
[----:B--2---:R-:W-:Y:S02]  /*da60*/  FMNMX.FTZ R0, R67, R0, !PT ;  /* 0x0000000043007209 */ /* 0x004fe40007810000 */
[----:B---3--:R-:W-:Y:S02]  /*da70*/  FMNMX.FTZ R137, R245, R137, !PT ;  /* 0x00000089f5897209 */ /* 0x008fe40007810000 */
[----:B------:R-:W-:Y:S01]  /*da80*/  MOV R65, R237 ;  /* 0x000000ed00417202 */ /* 0x000fe20000000f00 */
[----:B------:R-:W2:Y:S02]  /*da90*/  SHFL.BFLY PT, R135, R0, 0x2, 0x1f ;  /* 0x0c401f0000877f89 */ /* 0x000ea400000e0000 */
[----:B------:R-:W3:Y:S01]  /*daa0*/  MUFU.TANH R15, R15 ;  /* 0x0000000f000f7308 */ /* 0x000ee20000002400 */
[----:B----4-:R-:W-:Y:S05]  /*dab0*/  FMNMX.FTZ R4, R228, R4, !PT ;  /* 0x00000004e4047209 */ /* 0x010fea0007810000 */
[----:B------:R-:W4:Y:S01]  /*dac0*/  SHFL.BFLY PT, R7, R137, 0x2, 0x1f ;  /* 0x0c401f0089077f89 */ /* 0x000f2200000e0000 */
[----:B------:R-:W-:Y:S03]  /*dad0*/  FMNMX.FTZ R4, R28, R4, !PT ;  /* 0x000000041c047209 */ /* 0x000fe60007810000 */
[----:B------:R-:W4:Y:S01]  /*dae0*/  MUFU.TANH R30, R30 ;  /* 0x0000001e001e7308 */ /* 0x000f220000002400 */
[----:B------:R-:W-:Y:S02]  /*daf0*/  FMNMX.FTZ R4, R29, R4, !PT ;  /* 0x000000041d047209 */ /* 0x000fe40007810000 */
[----:B-1----:R-:W-:Y:S03]  /*db00*/  FMNMX.FTZ R5, R14, R5, !PT ;  /* 0x000000050e057209 */ /* 0x002fe60007810000 */
[----:B------:R-:W1:Y:S04]  /*db10*/  SHFL.BFLY PT, R6, R4, 0x2, 0x1f ;  /* 0x0c401f0004067f89 */ /* 0x000e6800000e0000 */
[----:B------:R1:W-:Y:S01]  /*db20*/  MUFU.TANH R239, R59 ;  /* 0x0000003b00ef7308 */ /* 0x0003e20000002400 */
[----:B--2---:R-:W-:Y:S02]  /*db30*/  FMNMX.FTZ R135, R0, R135, !PT ;  /* 0x0000008700877209 */ /* 0x004fe40007810000 */
[----:B---3--:R-:W-:Y:S04]  /*db40*/  FMNMX.FTZ R5, R15, R5, !PT ;  /* 0x000000050f057209 */ /* 0x008fe80007810000 */
[----:B------:R-:W-:Y:S02]  /*db50*/  FMNMX.FTZ R5, R246, R5, !PT ;  /* 0x00000005f6057209 */ /* 0x000fe40007810000 */
[----:B----4-:R-:W-:Y:S01]  /*db60*/  FMNMX.FTZ R137, R137, R7, !PT ;  /* 0x0000000789897209 */ /* 0x010fe20007810000 */
[----:B------:R-:W2:Y:S01]  /*db70*/  MUFU.TANH R43, R43 ;  /* 0x0000002b002b7308 */ /* 0x000ea20000002400 */
[----:B------:R-:W-:Y:S03]  /*db80*/  FMNMX.FTZ R0, R244, R5, !PT ;  /* 0x00000005f4007209 */ /* 0x000fe60007810000 */
[----:B------:R-:W3:Y:S01]  /*db90*/  SHFL.BFLY PT, R7, R137, 0x1, 0x1f ;  /* 0x0c201f0089077f89 */ /* 0x000ee200000e0000 */
[----:B------:R-:W-:Y:S01]  /*dba0*/  FMNMX.FTZ R5, R30, R0, !PT ;  /* 0x000000001e057209 */ /* 0x000fe20007810000 */
[----:B------:R-:W-:Y:S01]  /*dbb0*/  FMUL.FTZ R0, R63, c[0x0][0x320] ;  /* 0x0000c8003f007a20 */ /* 0x000fe20000410000 */
[----:B------:R-:W-:Y:S02]  /*dbc0*/  MOV R63, R28 ;  /* 0x0000001c003f7202 */ /* 0x000fe40000000f00 */
[----:B------:R-:W-:Y:S01]  /*dbd0*/  FMNMX.FTZ R5, R65, R5, !PT ;  /* 0x0000000541057209 */ /* 0x000fe20007810000 */
[----:B------:R4:W-:Y:S01]  /*dbe0*/  MUFU.TANH R204, R0 ;  /* 0x0000000000cc7308 */ /* 0x0009e20000002400 */
[----:B-1----:R-:W-:Y:S02]  /*dbf0*/  FMNMX.FTZ R4, R4, R6, !PT ;  /* 0x0000000604047209 */ /* 0x002fe40007810000 */
[----:B------:R-:W-:Y:S01]  /*dc00*/  MOV R59, R136 ;  /* 0x00000088003b7202 */ /* 0x000fe20000000f00 */
[----:B------:R-:W1:Y:S03]  /*dc10*/  SHFL.BFLY PT, R6, R135, 0x1, 0x1f ;  /* 0x0c201f0087067f89 */ /* 0x000e6600000e0000 */
[----:B------:R-:W-:Y:S03]  /*dc20*/  FMNMX.FTZ R5, R59, R5, !PT ;  /* 0x000000053b057209 */ /* 0x000fe60007810000 */
[----:B------:R-:W1:Y:S02]  /*dc30*/  MUFU.TANH R64, R46 ;  /* 0x0000002e00407308 */ /* 0x000e640000002400 */
[----:B------:R-:W1:Y:S01]  /*dc40*/  SHFL.BFLY PT, R136, R4, 0x1, 0x1f ;  /* 0x0c201f0004887f89 */ /* 0x000e6200000e0000 */
[----:B---3--:R-:W-:Y:S07]  /*dc50*/  FMNMX.FTZ R137, R137, R7, !PT ;  /* 0x0000000789897209 */ /* 0x008fee0007810000 */
[----:B------:R-:W3:Y:S01]  /*dc60*/  MUFU.TANH R237, R47 ;  /* 0x0000002f00ed7308 */ /* 0x000ee20000002400 */
[C---:B------:R-:W-:Y:S02]  /*dc70*/  FMUL.FTZ R206, R137.reuse, c[0x0][0x2d0] ;  /* 0x0000b40089ce7a20 */ /* 0x040fe40000410000 */
[----:B----4-:R-:W-:Y:S01]  /*dc80*/  FADD.FTZ R0, -R137, R2 ;  /* 0x0000000289007221 */ /* 0x010fe20000010100 */
[----:B--2---:R-:W-:Y:S02]  /*dc90*/  FMNMX.FTZ R2, R43, R5, !PT ;  /* 0x000000052b027209 */ /* 0x004fe40007810000 */
[----:B-1----:R-:W-:Y:S01]  /*dca0*/  FMNMX.FTZ R135, R135, R6, !PT ;  /* 0x0000000687877209 */ /* 0x002fe20007810000 */
[----:B------:R-:W-:Y:S03]  /*dcb0*/  FMUL.FTZ R0, R0, c[0x0][0x2d0] ;  /* 0x0000b40000007a20 */ /* 0x000fe60000410000 */
[----:B------:R-:W1:Y:S01]  /*dcc0*/  MUFU.TANH R243, R58 ;  /* 0x0000003a00f37308 */ /* 0x000e620000002400 */
[----:B------:R-:W-:Y:S01]  /*dcd0*/  FMUL.FTZ R208, R135, c[0x0][0x2d0] ;  /* 0x0000b40087d07a20 */ /* 0x000fe20000410000 */
[----:B------:R-:W-:Y:S02]  /*dce0*/  FMNMX.FTZ R2, R64, R2, !PT ;  /* 0x0000000240027209 */ /* 0x000fe40007810000 */
[----:B------:R-:W-:Y:S01]  /*dcf0*/  FMNMX.FTZ R136, R4, R136, !PT ;  /* 0x0000008804887209 */ /* 0x000fe20007810000 */
[----:B------:R-:W-:Y:S01]  /*dd00*/  FFMA.FTZ R4, R212, c[0x0][0x2d0], -R206 ;  /* 0x0000b400d4047a23 */ /* 0x000fe200000108ce */
[----:B------:R-:W-:Y:S01]  /*dd10*/  MOV R46, R27 ;  /* 0x0000001b002e7202 */ /* 0x000fe20000000f00 */
[----:B------:R-:W-:Y:S03]  /*dd20*/  FFMA.FTZ R8, R217, c[0x0][0x2d0], -R208 ;  /* 0x0000b400d9087a23 */ /* 0x000fe600000108d0 */
[----:B------:R2:W4:Y:S01]  /*dd30*/  MUFU.EX2 R132, R0 ;  /* 0x0000000000847308 */ /* 0x0005220000000800 */
[C---:B------:R-:W-:Y:S01]  /*dd40*/  FMUL.FTZ R207, R136.reuse, c[0x0][0x2d0] ;  /* 0x0000b40088cf7a20 */ /* 0x040fe20000410000 */
[----:B---3--:R-:W-:Y:S03]  /*dd50*/  FMNMX.FTZ R2, R237, R2, !PT ;  /* 0x00000002ed027209 */ /* 0x008fe60007810000 */
[----:B------:R-:W-:Y:S01]  /*dd60*/  FFMA.FTZ R5, R19, c[0x0][0x2d0], -R207 ;  /* 0x0000b40013057a23 */ /* 0x000fe200000108cf */
[----:B------:R-:W-:Y:S04]  /*dd70*/  MOV R47, R26 ;  /* 0x0000001a002f7202 */ /* 0x000fe80000000f00 */
[----:B------:R3:W-:Y:S01]  /*dd80*/  MUFU.EX2 R214, R4 ;  /* 0x0000000400d67308 */ /* 0x0007e20000000800 */
[----:B-1----:R-:W-:Y:S02]  /*dd90*/  FMNMX.FTZ R2, R243, R2, !PT ;  /* 0x00000002f3027209 */ /* 0x002fe40007810000 */
[----:B------:R-:W-:Y:S07]  /*dda0*/  MOV R58, R25 ;  /* 0x00000019003a7202 */ /* 0x000fee0000000f00 */
[----:B------:R1:W-:Y:S01]  /*ddb0*/  MUFU.TANH R205, R62 ;  /* 0x0000003e00cd7308 */ /* 0x0003e20000002400 */
[----:B--2---:R-:W-:Y:S02]  /*ddc0*/  FADD.FTZ R0, -R136, R3 ;  /* 0x0000000388007221 */ /* 0x004fe40000010100 */
[----:B----4-:R-:W-:Y:S01]  /*ddd0*/  FMUL.FTZ R32, R132, R168 ;  /* 0x000000a884207220 */ /* 0x010fe20000410000 */
[----:B------:R-:W-:Y:S01]  /*dde0*/  MOV R168, R59 ;  /* 0x0000003b00a87202 */ /* 0x000fe20000000f00 */
[----:B------:R-:W-:Y:S05]  /*ddf0*/  FMUL.FTZ R0, R0, c[0x0][0x2d0] ;  /* 0x0000b40000007a20 */ /* 0x000fea0000410000 */
[----:B------:R-:W-:Y:S01]  /*de00*/  MUFU.EX2 R236, R5 ;  /* 0x0000000500ec7308 */ /* 0x000fe20000000800 */
[----:B------:R-:W-:Y:S02]  /*de10*/  FMUL.FTZ R33, R132, R169 ;  /* 0x000000a984217220 */ /* 0x000fe40000410000 */
[----:B------:R-:W-:Y:S02]  /*de20*/  IMAD.MOV.U32 R169, RZ, RZ, R48 ;  /* 0x000000ffffa97224 */ /* 0x000fe400078e0030 */
[--C-:B---3--:R-:W-:Y:S02]  /*de30*/  FFMA.FTZ R4, R134, c[0x0][0x2d0], -R206.reuse ;  /* 0x0000b40086047a23 */ /* 0x108fe400000108ce */
[C---:B------:R-:W-:Y:S01]  /*de40*/  FMUL.FTZ R48, R132.reuse, R184 ;  /* 0x000000b884307220 */ /* 0x040fe20000410000 */
[----:B------:R-:W-:Y:S01]  /*de50*/  MOV R184, R246 ;  /* 0x000000f600b87202 */ /* 0x000fe20000000f00 */
[C---:B------:R-:W-:Y:S01]  /*de60*/  FMUL.FTZ R68, R132.reuse, R68 ;  /* 0x0000004484447220 */ /* 0x040fe20000410000 */
[----:B------:R2:W-:Y:S01]  /*de70*/  MUFU.EX2 R231, R4 ;  /* 0x0000000400e77308 */ /* 0x0005e20000000800 */
[C---:B------:R-:W-:Y:S02]  /*de80*/  FMUL.FTZ R69, R132.reuse, R69 ;  /* 0x0000004584457220 */ /* 0x040fe40000410000 */
[C---:B------:R-:W-:Y:S01]  /*de90*/  FMUL.FTZ R80, R132.reuse, R80 ;  /* 0x0000005084507220 */ /* 0x040fe20000410000 */
[----:B-1----:R-:W-:Y:S01]  /*dea0*/  MOV R62, R24 ;  /* 0x00000018003e7202 */ /* 0x002fe20000000f00 */
        /* <DEDUP_REMOVED lines=12> */
[----:B--2---:R-:W-:Y:S02]  /*df70*/  FFMA.FTZ R4, R16, c[0x0][0x2d0], -R206 ;  /* 0x0000b40010047a23 */ /* 0x004fe400000108ce */
[C---:B------:R-:W-:Y:S02]  /*df80*/  FMUL.FTZ R16, R132.reuse, R152 ;  /* 0x0000009884107220 */ /* 0x040fe40000410000 */
[C---:B------:R-:W-:Y:S01]  /*df90*/  FMUL.FTZ R117, R132.reuse, R117 ;  /* 0x0000007584757220 */ /* 0x040fe20000410000 */
[----:B------:R2:W-:Y:S01]  /*dfa0*/  MUFU.EX2 R238, R4 ;  /* 0x0000000400ee7308 */ /* 0x0005e20000000800 */
[C---:B------:R-:W-:Y:S02]  /*dfb0*/  FMUL.FTZ R128, R132.reuse, R128 ;  /* 0x0000008084807220 */ /* 0x040fe40000410000 */
[----:B------:R-:W-:Y:S01]  /*dfc0*/  FMUL.FTZ R129, R132, R129 ;  /* 0x0000008184817220 */ /* 0x000fe20000410000 */
[----:B-1----:R-:W-:Y:S01]  /*dfd0*/  FMNMX.FTZ R0, R239, R2, !PT ;  /* 0x00000002ef007209 */ /* 0x002fe20007810000 */
[----:B------:R-:W-:Y:S01]  /*dfe0*/  FADD.FTZ R2, -R135, R138 ;  /* 0x0000008a87027221 */ /* 0x000fe20000010100 */
[----:B------:R-:W-:Y:S01]  /*dff0*/  MOV R138, R29 ;  /* 0x0000001d008a7202 */ /* 0x000fe20000000f00 */
[----:B---3--:R-:W-:Y:S01]  /*e000*/  FMUL.FTZ R19, R133, R155 ;  /* 0x0000009b85137220 */ /* 0x008fe20000410000 */
[----:B------:R-:W-:Y:S01]  /*e010*/  FMNMX.FTZ R0, R205, R0, !PT ;  /* 0x00000000cd007209 */ /* 0x000fe20007810000 */
[----:B------:R-:W-:Y:S02]  /*e020*/  FMUL.FTZ R2, R2, c[0x0][0x2d0] ;  /* 0x0000b40002027a20 */ /* 0x000fe40000410000 */
[----:B------:R-:W-:Y:S01]  /*e030*/  FMUL.FTZ R34, R133, R170 ;  /* 0x000000aa85227220 */ /* 0x000fe20000410000 */
[----:B------:R-:W-:Y:S01]  /*e040*/  FMNMX.FTZ R0, R204, R0, !PT ;  /* 0x00000000cc007209 */ /* 0x000fe20007810000 */
[----:B------:R1:W3:Y:S01]  /*e050*/  MUFU.EX2 R3, R2 ;  /* 0x0000000200037308 */ /* 0x0002e20000000800 */
[----:B----4-:R-:W-:Y:S01]  /*e060*/  @P1 SHF.L.U32 R8, R9, 0x5, RZ ;  /* 0x0000000509081819 */ /* 0x010fe200000006ff */
[----:B------:R-:W-:Y:S01]  /*e070*/  FMUL.FTZ R35, R133, R171 ;  /* 0x000000ab85237220 */ /* 0x000fe20000410000 */
[----:B------:R-:W-:Y:S01]  /*e080*/  @P1 SHF.L.U64.HI R9, R9, R242, c[0x0][0x1e4] ;  /* 0x0000790009091619 */ /* 0x000fe200000102f2 */
[C---:B------:R-:W-:Y:S01]  /*e090*/  FMUL.FTZ R70, R133.reuse, R70 ;  /* 0x0000004685467220 */ /* 0x040fe20000410000 */
[----:B------:R-:W-:Y:S01]  /*e0a0*/  MOV R170, R51 ;  /* 0x0000003300aa7202 */ /* 0x000fe20000000f00 */
[C---:B------:R-:W-:Y:S01]  /*e0b0*/  FMUL.FTZ R51, R133.reuse, R187 ;  /* 0x000000bb85337220 */ /* 0x040fe20000410000 */
[----:B------:R-:W-:Y:S01]  /*e0c0*/  MOV R171, R56 ;  /* 0x0000003800ab7202 */ /* 0x000fe20000000f00 */
[C---:B------:R-:W-:Y:S02]  /*e0d0*/  FMUL.FTZ R71, R133.reuse, R71 ;  /* 0x0000004785477220 */ /* 0x040fe40000410000 */
[----:B------:R-:W-:Y:S02]  /*e0e0*/  FMUL.FTZ R82, R133, R82 ;  /* 0x0000005285527220 */ /* 0x000fe40000410000 */
[--C-:B--2---:R-:W-:Y:S02]  /*e0f0*/  FFMA.FTZ R4, R17, c[0x0][0x2d0], -R206.reuse ;  /* 0x0000b40011047a23 */ /* 0x104fe400000108ce */
[----:B------:R-:W-:Y:S02]  /*e100*/  FMUL.FTZ R17, R132, R153 ;  /* 0x0000009984117220 */ /* 0x000fe40000410000 */
[----:B------:R-:W2:Y:S01]  /*e110*/  MUFU.EX2 R20, R4 ;  /* 0x0000000400147308 */ /* 0x000ea20000000800 */
[C---:B------:R-:W-:Y:S02]  /*e120*/  FMUL.FTZ R83, R133.reuse, R83 ;  /* 0x0000005385537220 */ /* 0x040fe40000410000 */
[C---:B------:R-:W-:Y:S02]  /*e130*/  FMUL.FTZ R86, R133.reuse, R86 ;  /* 0x0000005685567220 */ /* 0x040fe40000410000 */
[C---:B------:R-:W-:Y:S02]  /*e140*/  FMUL.FTZ R87, R133.reuse, R87 ;  /* 0x0000005785577220 */ /* 0x040fe40000410000 */
[----:B------:R-:W-:Y:S01]  /*e150*/  FMUL.FTZ R98, R133, R98 ;  /* 0x0000006285627220 */ /* 0x000fe20000410000 */
[----:B-1----:R-:W1:Y:S01]  /*e160*/  SHFL.BFLY PT, R2, R0, 0x2, 0x1f ;  /* 0x0c401f0000027f89 */ /* 0x002e6200000e0000 */
[C---:B---3--:R-:W-:Y:S01]  /*e170*/  FMUL.FTZ R28, R3.reuse, R164 ;  /* 0x000000a4031c7220 */ /* 0x048fe20000410000 */
[----:B------:R-:W-:Y:S01]  /*e180*/  MOV R164, R235 ;  /* 0x000000eb00a47202 */ /* 0x000fe20000000f00 */
[C---:B------:R-:W-:Y:S01]  /*e190*/  FMUL.FTZ R24, R3.reuse, R160 ;  /* 0x000000a003187220 */ /* 0x040fe20000410000 */
[----:B------:R-:W-:Y:S01]  /*e1a0*/  MOV R160, R60 ;  /* 0x0000003c00a07202 */ /* 0x000fe20000000f00 */
[C---:B------:R-:W-:Y:S01]  /*e1b0*/  FMUL.FTZ R25, R3.reuse, R161 ;  /* 0x000000a103197220 */ /* 0x040fe20000410000 */
[----:B------:R-:W-:Y:S01]  /*e1c0*/  MOV R161, R50 ;  /* 0x0000003200a17202 */ /* 0x000fe20000000f00 */
[C---:B------:R-:W-:Y:S01]  /*e1d0*/  FMUL.FTZ R29, R3.reuse, R165 ;  /* 0x000000a5031d7220 */ /* 0x040fe20000410000 */
[----:B------:R-:W-:Y:S01]  /*e1e0*/  MOV R165, R67 ;  /* 0x0000004300a57202 */ /* 0x000fe20000000f00 */
[C---:B------:R-:W-:Y:S02]  /*e1f0*/  FMUL.FTZ R40, R3.reuse, R176 ;  /* 0x000000b003287220 */ /* 0x040fe40000410000 */
[C---:B------:R-:W-:Y:S02]  /*e200*/  FMUL.FTZ R56, R3.reuse, R192 ;  /* 0x000000c003387220 */ /* 0x040fe40000410000 */
[----:B------:R-:W-:Y:S02]  /*e210*/  FMUL.FTZ R60, R3, R196 ;  /* 0x000000c4033c7220 */ /* 0x000fe40000410000 */
[----:B------:R-:W-:Y:S01]  /*e220*/  FMUL.FTZ R50, R133, R186 ;  /* 0x000000ba85327220 */ /* 0x000fe20000410000 */
[----:B--2---:R-:W-:Y:S01]  /*e230*/  MOV R217, R20 ;  /* 0x0000001400d97202 */ /* 0x004fe20000000f00 */
[--C-:B------:R-:W-:Y:S02]  /*e240*/  FFMA.FTZ R4, R213, c[0x0][0x2d0], -R207.reuse ;  /* 0x0000b400d5047a23 */ /* 0x100fe400000108cf */
[----:B------:R-:W-:Y:S02]  /*e250*/  FMUL.FTZ R67, R133, R203 ;  /* 0x000000cb85437220 */ /* 0x000fe40000410000 */
[----:B------:R2:W-:Y:S01]  /*e260*/  MUFU.EX2 R240, R4 ;  /* 0x0000000400f07308 */ /* 0x0005e20000000800 */
[C---:B------:R-:W-:Y:S01]  /*e270*/  FMUL.FTZ R72, R3.reuse, R72 ;  /* 0x0000004803487220 */ /* 0x040fe20000410000 */
[----:B-1----:R-:W-:Y:S01]  /*e280*/  FMNMX.FTZ R0, R0, R2, !PT ;  /* 0x0000000200007209 */ /* 0x002fe20007810000 */
[--C-:B------:R-:W-:Y:S02]  /*e290*/  FFMA.FTZ R2, R216, c[0x0][0x2d0], -R207.reuse ;  /* 0x0000b400d8027a23 */ /* 0x100fe400000108cf */
[C---:B------:R-:W-:Y:S02]  /*e2a0*/  FMUL.FTZ R73, R3.reuse, R73 ;  /* 0x0000004903497220 */ /* 0x040fe40000410000 */
[C---:B------:R-:W-:Y:S03]  /*e2b0*/  FMUL.FTZ R76, R3.reuse, R76 ;  /* 0x0000004c034c7220 */ /* 0x040fe60000410000 */
[----:B------:R1:W-:Y:S01]  /*e2c0*/  MUFU.EX2 R215, R2 ;  /* 0x0000000200d77308 */ /* 0x0003e20000000800 */
[C---:B------:R-:W-:Y:S02]  /*e2d0*/  FMUL.FTZ R77, R3.reuse, R77 ;  /* 0x0000004d034d7220 */ /* 0x040fe40000410000 */
[C---:B------:R-:W-:Y:S02]  /*e2e0*/  FMUL.FTZ R88, R3.reuse, R88 ;  /* 0x0000005803587220 */ /* 0x040fe40000410000 */
[----:B------:R-:W-:Y:S02]  /*e2f0*/  FMUL.FTZ R89, R3, R89 ;  /* 0x0000005903597220 */ /* 0x000fe40000410000 */
[--C-:B------:R-:W-:Y:S02]  /*e300*/  FFMA.FTZ R160, R160, c[0x0][0x2d0], -R206.reuse ;  /* 0x0000b400a0a07a23 */ /* 0x100fe400000108ce */
[----:B------:R-:W-:Y:S02]  /*e310*/  FFMA.FTZ R161, R161, c[0x0][0x2d0], -R206 ;  /* 0x0000b400a1a17a23 */ /* 0x000fe400000108ce */
[C---:B------:R-:W-:Y:S02]  /*e320*/  FMUL.FTZ R92, R3.reuse, R92 ;  /* 0x0000005c035c7220 */ /* 0x040fe40000410000 */
[----:B------:R-:W-:Y:S02]  /*e330*/  FMUL.FTZ R93, R3, R93 ;  /* 0x0000005d035d7220 */ /* 0x000fe40000410000 */
[----:B--2---:R-:W-:Y:S02]  /*e340*/  FFMA.FTZ R4, R18, c[0x0][0x2d0], -R207 ;  /* 0x0000b40012047a23 */ /* 0x004fe400000108cf */
[C---:B------:R-:W-:Y:S02]  /*e350*/  FMUL.FTZ R18, R133.reuse, R154 ;  /* 0x0000009a85127220 */ /* 0x040fe40000410000 */
[----:B------:R2:W-:Y:S01]  /*e360*/  MUFU.EX2 R234, R4 ;  /* 0x0000000400ea7308 */ /* 0x0005e20000000800 */
[C---:B------:R-:W-:Y:S02]  /*e370*/  FMUL.FTZ R99, R133.reuse, R99 ;  /* 0x0000006385637220 */ /* 0x040fe40000410000 */
[C---:B------:R-:W-:Y:S01]  /*e380*/  FMUL.FTZ R102, R133.reuse, R102 ;  /* 0x0000006685667220 */ /* 0x040fe20000410000 */
[----:B-1----:R-:W1:Y:S01]  /*e390*/  SHFL.BFLY PT, R2, R0, 0x1, 0x1f ;  /* 0x0c201f0000027f89 */ /* 0x002e6200000e0000 */
[----:B------:R-:W-:Y:S02]  /*e3a0*/  FMUL.FTZ R103, R133, R103 ;  /* 0x0000006785677220 */ /* 0x000fe40000410000 */
[C---:B------:R-:W-:Y:S02]  /*e3b0*/  FMUL.FTZ R104, R3.reuse, R104 ;  /* 0x0000006803687220 */ /* 0x040fe40000410000 */
[C---:B------:R-:W-:Y:S02]  /*e3c0*/  FMUL.FTZ R105, R3.reuse, R105 ;  /* 0x0000006903697220 */ /* 0x040fe40000410000 */
[C---:B------:R-:W-:Y:S02]  /*e3d0*/  FMUL.FTZ R108, R3.reuse, R108 ;  /* 0x0000006c036c7220 */ /* 0x040fe40000410000 */
[----:B------:R-:W-:Y:S02]  /*e3e0*/  FMUL.FTZ R109, R3, R109 ;  /* 0x0000006d036d7220 */ /* 0x000fe40000410000 */
[C---:B------:R-:W-:Y:S02]  /*e3f0*/  FMUL.FTZ R114, R133.reuse, R114 ;  /* 0x0000007285727220 */ /* 0x040fe40000410000 */
[C---:B------:R-:W-:Y:S02]  /*e400*/  FMUL.FTZ R115, R133.reuse, R115 ;  /* 0x0000007385737220 */ /* 0x040fe40000410000 */
[C---:B------:R-:W-:Y:S02]  /*e410*/  FMUL.FTZ R118, R133.reuse, R118 ;  /* 0x0000007685767220 */ /* 0x040fe40000410000 */
[----:B------:R-:W-:Y:S01]  /*e420*/  FMUL.FTZ R119, R133, R119 ;  /* 0x0000007785777220 */ /* 0x000fe20000410000 */
[----:B--2---:R-:W-:Y:S01]  /*e430*/  @P1 SHF.R.S32.HI R4, RZ, 0x1f, R249 ;  /* 0x0000001fff041819 */ /* 0x004fe200000114f9 */
[C---:B------:R-:W-:Y:S02]  /*e440*/  FMUL.FTZ R120, R3.reuse, R120 ;  /* 0x0000007803787220 */ /* 0x040fe40000410000 */
[----:B------:R-:W-:Y:S01]  /*e450*/  FMUL.FTZ R121, R3, R121 ;  /* 0x0000007903797220 */ /* 0x000fe20000410000 */
[----:B-1----:R-:W-:Y:S01]  /*e460*/  FMNMX.FTZ R134, R0, R2, !PT ;  /* 0x0000000200867209 */ /* 0x002fe20007810000 */
[----:B------:R-:W-:Y:S02]  /*e470*/  @P1 IMAD R2, R4, c[0x0][0x1e0], RZ ;  /* 0x0000780004021a24 */ /* 0x000fe400078e02ff */
[C---:B------:R-:W-:Y:S04]  /*e480*/  @P1 IMAD.WIDE.U32 R4, R249.reuse, c[0x0][0x1e0], RZ ;  /* 0x00007800f9041a25 */ /* 0x040fe800078e00ff */
[----:B------:R-:W-:Y:S01]  /*e490*/  @P1 IMAD R2, R249, c[0x0][0x1e4], R2 ;  /* 0x00007900f9021a24 */ /* 0x000fe200078e0202 */
[----:B------:R-:W-:Y:S01]  /*e4a0*/  @P1 SHF.L.U32 R6, R4, 0x6, RZ ;  /* 0x0000000604061819 */ /* 0x000fe200000006ff */
[----:B------:R-:W-:Y:S01]  /*e4b0*/  FADD.FTZ R0, -R134, R139 ;  /* 0x0000008b86007221 */ /* 0x000fe20000010100 */
[----:B------:R-:W-:Y:S01]  /*e4c0*/  MOV R139, R30 ;  /* 0x0000001e008b7202 */ /* 0x000fe20000000f00 */
[----:B------:R-:W-:Y:S01]  /*e4d0*/  FMUL.FTZ R124, R3, R124 ;  /* 0x0000007c037c7220 */ /* 0x000fe20000410000 */
[----:B------:R-:W-:Y:S01]  /*e4e0*/  @P1 IADD3 R2, R5, R2, RZ ;  /* 0x0000000205021210 */ /* 0x000fe20007ffe0ff */
[----:B------:R-:W-:Y:S01]  /*e4f0*/  FMUL.FTZ R0, R0, c[0x0][0x2d0] ;  /* 0x0000b40000007a20 */ /* 0x000fe20000410000 */
[----:B------:R-:W-:Y:S01]  /*e500*/  @P1 IADD3 R5, P3, R6, R10, RZ ;  /* 0x0000000a06051210 */ /* 0x000fe20007f7e0ff */
[----:B------:R-:W-:Y:S01]  /*e510*/  FMUL.FTZ R125, R3, R125 ;  /* 0x0000007d037d7220 */ /* 0x000fe20000410000 */
[----:B------:R-:W-:Y:S01]  /*e520*/  @P1 SHF.L.U64.HI R2, R4, 0x6, R2 ;  /* 0x0000000604021819 */ /* 0x000fe20000010202 */
[----:B------:R-:W-:Y:S01]  /*e530*/  FMUL.FTZ R130, R133, R130 ;  /* 0x0000008285827220 */ /* 0x000fe20000410000 */
[----:B------:R-:W-:Y:S01]  /*e540*/  @P1 LEA R4, P2, R5, c[0x0][0x1c8], 0x1 ;  /* 0x0000720005041a11 */ /* 0x000fe200078408ff */
[----:B------:R-:W1:Y:S01]  /*e550*/  MUFU.EX2 R0, R0 ;  /* 0x0000000000007308 */ /* 0x000e620000000800 */
[----:B------:R-:W-:Y:S01]  /*e560*/  MOV R176, R139 ;  /* 0x0000008b00b07202 */ /* 0x000fe20000000f00 */
[----:B------:R-:W-:Y:S01]  /*e570*/  @P1 IMAD.X R7, R2, 0x1, R21, P3 ;  /* 0x0000000102071824 */ /* 0x000fe200018e0615 */
[----:B------:R-:W-:Y:S02]  /*e580*/  @P1 IADD3 R6, P4, P3, R6, 0x40, R10 ;  /* 0x0000004006061810 */ /* 0x000fe40007b9e00a */
[----:B------:R-:W-:Y:S01]  /*e590*/  MOV R139, R45 ;  /* 0x0000002d008b7202 */ /* 0x000fe20000000f00 */
[----:B------:R-:W-:Y:S01]  /*e5a0*/  FMUL.FTZ R45, R3, R181 ;  /* 0x000000b5032d7220 */ /* 0x000fe20000410000 */
[----:B------:R-:W-:Y:S01]  /*e5b0*/  @P1 LEA.HI.X R5, R5, c[0x0][0x1cc], R7, 0x1, P2 ;  /* 0x0000730005051a11 */ /* 0x000fe200010f0c07 */
[----:B------:R-:W-:Y:S01]  /*e5c0*/  FFMA.FTZ R7, R218, c[0x0][0x2d0], -R208 ;  /* 0x0000b400da077a23 */ /* 0x000fe200000108d0 */
[----:B------:R-:W-:Y:S01]  /*e5d0*/  @P1 IADD3.X R2, R2, RZ, R21, P4, P3 ;  /* 0x000000ff02021210 */ /* 0x000fe200027e6415 */
[----:B------:R-:W-:Y:S01]  /*e5e0*/  FFMA.FTZ R139, R139, c[0x0][0x2d0], -R206 ;  /* 0x0000b4008b8b7a23 */ /* 0x000fe200000108ce */
[C---:B------:R-:W-:Y:S01]  /*e5f0*/  @P1 LEA R10, P2, R6.reuse, c[0x0][0x1c8], 0x1 ;  /* 0x00007200060a1a11 */ /* 0x040fe200078408ff */
[----:B------:R2:W-:Y:S01]  /*e600*/  MUFU.EX2 R216, R7 ;  /* 0x0000000700d87308 */ /* 0x0005e20000000800 */
[----:B------:R3:W-:Y:S01]  /*e610*/  @P1 LDGSTS.E.BYPASS.LTC128B.128 [R248+0x4100], [R4.64], !P0 ;  /* 0x0410000004f81fae */ /* 0x0007e2000c101d46 */
[----:B------:R-:W-:Y:S02]  /*e620*/  MOV R181, R46 ;  /* 0x0000002e00b57202 */ /* 0x000fe40000000f00 */
[----:B------:R-:W-:Y:S01]  /*e630*/  @P1 LEA.HI.X R11, R6, c[0x0][0x1cc], R2, 0x1, P2 ;  /* 0x00007300060b1a11 */ /* 0x000fe200010f0c02 */
[--C-:B------:R-:W-:Y:S01]  /*e640*/  FFMA.FTZ R2, R12, c[0x0][0x2d0], -R208.reuse ;  /* 0x0000b4000c027a23 */ /* 0x100fe200000108d0 */
[----:B------:R-:W-:Y:S01]  /*e650*/  @P1 IADD3 R6, P2, R4, R8, RZ ;  /* 0x0000000804061210 */ /* 0x000fe20007f5e0ff */
[C---:B------:R-:W-:Y:S01]  /*e660*/  FMUL.FTZ R12, R3.reuse, R148 ;  /* 0x00000094030c7220 */ /* 0x040fe20000410000 */
[----:B------:R-:W-:Y:S01]  /*e670*/  MOV R218, R49 ;  /* 0x0000003100da7202 */ /* 0x000fe20000000f00 */
[----:B------:R4:W-:Y:S01]  /*e680*/  @P1 LDGSTS.E.BYPASS.LTC128B.128 [R248+0x6100], [R10.64], !P6 ;  /* 0x061000000af81fae */ /* 0x0009e2000f101d46 */
[----:B------:R4:W-:Y:S01]  /*e690*/  MUFU.EX2 R213, R2 ;  /* 0x0000000200d57308 */ /* 0x0009e20000000800 */
[----:B------:R-:W-:Y:S02]  /*e6a0*/  FMUL.FTZ R49, R132, R185 ;  /* 0x000000b984317220 */ /* 0x000fe40000410000 */
[C---:B-1----:R-:W-:Y:S01]  /*e6b0*/  FMUL.FTZ R26, R0.reuse, R162 ;  /* 0x000000a2001a7220 */ /* 0x042fe20000410000 */
[----:B------:R-:W-:Y:S01]  /*e6c0*/  MOV R162, R64 ;  /* 0x0000004000a27202 */ /* 0x000fe20000000f00 */
[C---:B------:R-:W-:Y:S01]  /*e6d0*/  FMUL.FTZ R27, R0.reuse, R163 ;  /* 0x000000a3001b7220 */ /* 0x040fe20000410000 */
[----:B------:R-:W-:Y:S01]  /*e6e0*/  MOV R163, R57 ;  /* 0x0000003900a37202 */ /* 0x000fe20000000f00 */
[C---:B------:R-:W-:Y:S02]  /*e6f0*/  FMUL.FTZ R59, R0.reuse, R195 ;  /* 0x000000c3003b7220 */ /* 0x040fe40000410000 */
[C---:B------:R-:W-:Y:S01]  /*e700*/  FMUL.FTZ R30, R0.reuse, R166 ;  /* 0x000000a6001e7220 */ /* 0x040fe20000410000 */
[----:B------:R-:W-:Y:S01]  /*e710*/  MOV R166, R61 ;  /* 0x0000003d00a67202 */ /* 0x000fe20000000f00 */
[----:B------:R-:W-:Y:S01]  /*e720*/  FMUL.FTZ R46, R0, R182 ;  /* 0x000000b6002e7220 */ /* 0x000fe20000410000 */
[----:B------:R-:W-:Y:S01]  /*e730*/  MOV R182, R66 ;  /* 0x0000004200b67202 */ /* 0x000fe20000000f00 */
[----:B------:R-:W-:Y:S01]  /*e740*/  FMUL.FTZ R61, R3, R197 ;  /* 0x000000c5033d7220 */ /* 0x000fe20000410000 */
[----:B--2---:R-:W-:Y:S01]  /*e750*/  @P1 IADD3.X R7, R5, R9, RZ, P2, !PT ;  /* 0x0000000905071210 */ /* 0x004fe200017fe4ff */
[----:B------:R-:W-:Y:S02]  /*e760*/  FMUL.FTZ R57, R3, R193 ;  /* 0x000000c103397220 */ /* 0x000fe40000410000 */
[----:B------:R-:W-:Y:S01]  /*e770*/  FMUL.FTZ R64, R132, R200 ;  /* 0x000000c884407220 */ /* 0x000fe20000410000 */
[----:B---3--:R-:W-:Y:S01]  /*e780*/  @P1 IADD3 R4, P3, R6, R8, RZ ;  /* 0x0000000806041210 */ /* 0x008fe20007f7e0ff */
[----:B------:R1:W-:Y:S01]  /*e790*/  @P1 LDGSTS.E.BYPASS.LTC128B.128 [R248+0x4900], [R6.64], !P0 ;  /* 0x0490000006f81fae */ /* 0x0003e2000c101d46 */
[----:B------:R-:W-:Y:S02]  /*e7a0*/  FMUL.FTZ R66, R133, R202 ;  /* 0x000000ca85427220 */ /* 0x000fe40000410000 */
[-C--:B------:R-:W-:Y:S01]  /*e7b0*/  @P1 IADD3.X R5, R7, R9.reuse, RZ, P3, !PT ;  /* 0x0000000907051210 */ /* 0x080fe20001ffe4ff */
[----:B------:R-:W-:Y:S01]  /*e7c0*/  FMUL.FTZ R74, R0, R74 ;  /* 0x0000004a004a7220 */ /* 0x000fe20000410000 */
[----:B------:R-:W-:Y:S01]  /*e7d0*/  @P1 IADD3 R8, P2, R4, R8, RZ ;  /* 0x0000000804081210 */ /* 0x000fe20007f5e0ff */
[----:B----4-:R-:W-:Y:S02]  /*e7e0*/  FFMA.FTZ R2, R13, c[0x0][0x2d0], -R208 ;  /* 0x0000b4000d027a23 */ /* 0x010fe400000108d0 */
[----:B------:R1:W-:Y:S01]  /*e7f0*/  @P1 LDGSTS.E.BYPASS.LTC128B.128 [R248+0x6900], [R6.64+0x80], !P6 ;  /* 0x0690008006f81fae */ /* 0x0003e2000f101d46 */
[----:B------:R-:W-:Y:S01]  /*e800*/  @P1 IADD3.X R9, R5, R9, RZ, P2, !PT ;  /* 0x0000000905091210 */ /* 0x000fe200017fe4ff */
[----:B------:R-:W2:Y:S01]  /*e810*/  MUFU.EX2 R241, R2 ;  /* 0x0000000200f17308 */ /* 0x000ea20000000800 */
[C---:B------:R-:W-:Y:S02]  /*e820*/  FMUL.FTZ R10, R0.reuse, R142 ;  /* 0x0000008e000a7220 */ /* 0x040fe40000410000 */
[C---:B------:R-:W-:Y:S02]  /*e830*/  FMUL.FTZ R11, R0.reuse, R143 ;  /* 0x0000008f000b7220 */ /* 0x040fe40000410000 */
[----:B------:R-:W-:Y:S01]  /*e840*/  FMUL.FTZ R13, R3, R149 ;  /* 0x00000095030d7220 */ /* 0x000fe20000410000 */
[----:B------:R3:W-:Y:S01]  /*e850*/  @P1 LDGSTS.E.BYPASS.LTC128B.128 [R248+0x5100], [R4.64], !P0 ;  /* 0x0510000004f81fae */ /* 0x0007e2000c101d46 */
[C---:B------:R-:W-:Y:S02]  /*e860*/  FMUL.FTZ R75, R0.reuse, R75 ;  /* 0x0000004b004b7220 */ /* 0x040fe40000410000 */
[C---:B------:R-:W-:Y:S02]  /*e870*/  FMUL.FTZ R78, R0.reuse, R78 ;  /* 0x0000004e004e7220 */ /* 0x040fe40000410000 */
[C---:B------:R-:W-:Y:S02]  /*e880*/  FMUL.FTZ R79, R0.reuse, R79 ;  /* 0x0000004f004f7220 */ /* 0x040fe40000410000 */
[C---:B------:R-:W-:Y:S01]  /*e890*/  FMUL.FTZ R90, R0.reuse, R90 ;  /* 0x0000005a005a7220 */ /* 0x040fe20000410000 */
[----:B------:R3:W-:Y:S01]  /*e8a0*/  @P1 LDGSTS.E.BYPASS.LTC128B.128 [R248+0x7100], [R4.64+0x80], !P6 ;  /* 0x0710008004f81fae */ /* 0x0007e2000f101d46 */
[C---:B------:R-:W-:Y:S02]  /*e8b0*/  FMUL.FTZ R91, R0.reuse, R91 ;  /* 0x0000005b005b7220 */ /* 0x040fe40000410000 */
[C---:B------:R-:W-:Y:S02]  /*e8c0*/  FMUL.FTZ R94, R0.reuse, R94 ;  /* 0x0000005e005e7220 */ /* 0x040fe40000410000 */
[C---:B------:R-:W-:Y:S02]  /*e8d0*/  FMUL.FTZ R95, R0.reuse, R95 ;  /* 0x0000005f005f7220 */ /* 0x040fe40000410000 */
[C---:B------:R-:W-:Y:S01]  /*e8e0*/  FMUL.FTZ R106, R0.reuse, R106 ;  /* 0x0000006a006a7220 */ /* 0x040fe20000410000 */
[----:B------:R4:W-:Y:S01]  /*e8f0*/  @P1 LDGSTS.E.BYPASS.LTC128B.128 [R248+0x5900], [R8.64], !P0 ;  /* 0x0590000008f81fae */ /* 0x0009e2000c101d46 */
[----:B------:R-:W-:Y:S01]  /*e900*/  FMUL.FTZ R107, R0, R107 ;  /* 0x0000006b006b7220 */ /* 0x000fe20000410000 */
[----:B--2---:R-:W-:Y:S01]  /*e910*/  F2FP.PACK_AB R142, R241, R213 ;  /* 0x000000d5f18e723e */ /* 0x004fe200000000ff */
[----:B------:R-:W-:Y:S02]  /*e920*/  FMUL.FTZ R2, R134, c[0x0][0x2d0] ;  /* 0x0000b40086027a20 */ /* 0x000fe40000410000 */
[----:B-1----:R-:W-:Y:S01]  /*e930*/  FMUL.FTZ R7, R133, R147 ;  /* 0x0000009385077220 */ /* 0x002fe20000410000 */
[----:B------:R-:W-:Y:S01]  /*e940*/  F2FP.PACK_AB R147, R236, R234 ;  /* 0x000000eaec93723e */ /* 0x000fe200000000ff */
[--C-:B------:R-:W-:Y:S01]  /*e950*/  FFMA.FTZ R6, R219, c[0x0][0x2d0], -R2.reuse ;  /* 0x0000b400db067a23 */ /* 0x100fe20000010802 */
[----:B------:R4:W-:Y:S01]  /*e960*/  @P1 LDGSTS.E.BYPASS.LTC128B.128 [R248+0x7900], [R8.64+0x80], !P6 ;  /* 0x0790008008f81fae */ /* 0x0009e2000f101d46 */
[----:B------:R-:W-:Y:S01]  /*e970*/  MOV R219, R41 ;  /* 0x0000002900db7202 */ /* 0x000fe20000000f00 */
[----:B------:R-:W-:Y:S01]  /*e980*/  FMUL.FTZ R41, R3, R177 ;  /* 0x000000b103297220 */ /* 0x000fe20000410000 */
[----:B------:R1:W-:Y:S01]  /*e990*/  MUFU.EX2 R209, R6 ;  /* 0x0000000600d17308 */ /* 0x0003e20000000800 */
[----:B------:R-:W-:Y:S01]  /*e9a0*/  MOV R177, R42 ;  /* 0x0000002a00b17202 */ /* 0x000fe20000000f00 */
[C---:B------:R-:W-:Y:S02]  /*e9b0*/  FMUL.FTZ R42, R0.reuse, R178 ;  /* 0x000000b2002a7220 */ /* 0x040fe40000410000 */
[C---:B------:R-:W-:Y:S01]  /*e9c0*/  FMUL.FTZ R110, R0.reuse, R110 ;  /* 0x0000006e006e7220 */ /* 0x040fe20000410000 */
[----:B------:R-:W2:Y:S01]  /*e9d0*/  LDSM.16.MT88.4 R20, [R229] ;  /* 0x00000000e514783b */ /* 0x000ea20000004200 */
[----:B------:R-:W-:Y:S02]  /*e9e0*/  FMUL.FTZ R111, R0, R111 ;  /* 0x0000006f006f7220 */ /* 0x000fe40000410000 */
[--C-:B---3--:R-:W-:Y:S01]  /*e9f0*/  FFMA.FTZ R4, R220, c[0x0][0x2d0], -R2.reuse ;  /* 0x0000b400dc047a23 */ /* 0x108fe20000010802 */
[----:B------:R-:W-:Y:S01]  /*ea00*/  MOV R220, R245 ;  /* 0x000000f500dc7202 */ /* 0x000fe20000000f00 */
[----:B------:R-:W-:Y:S01]  /*ea10*/  FMUL.FTZ R5, R132, R145 ;  /* 0x0000009184057220 */ /* 0x000fe20000410000 */
[----:B------:R-:W-:Y:S01]  /*ea20*/  F2FP.PACK_AB R145, R240, R215 ;  /* 0x000000d7f091723e */ /* 0x000fe200000000ff */
[----:B------:R3:W3:Y:S01]  /*ea30*/  MUFU.EX2 R210, R4 ;  /* 0x0000000400d27308 */ /* 0x0006e20000000800 */
[----:B------:R-:W2:Y:S01]  /*ea40*/  LDSM.16.MT88.4 R36, [R230] ;  /* 0x00000000e624783b */ /* 0x000ea20000004200 */
[C---:B------:R-:W-:Y:S02]  /*ea50*/  FMUL.FTZ R122, R0.reuse, R122 ;  /* 0x0000007a007a7220 */ /* 0x040fe40000410000 */
[C---:B------:R-:W-:Y:S02]  /*ea60*/  FMUL.FTZ R123, R0.reuse, R123 ;  /* 0x0000007b007b7220 */ /* 0x040fe40000410000 */
[C---:B------:R-:W-:Y:S02]  /*ea70*/  FMUL.FTZ R126, R0.reuse, R126 ;  /* 0x0000007e007e7220 */ /* 0x040fe40000410000 */
[----:B------:R-:W-:Y:S01]  /*ea80*/  FMUL.FTZ R127, R0, R127 ;  /* 0x0000007f007f7220 */ /* 0x000fe20000410000 */
[----:B------:R-:W2:Y:S01]  /*ea90*/  LDSM.16.MT88.4 R52, [R233] ;  /* 0x00000000e934783b */ /* 0x000ea20000004200 */
[----:B-1----:R-:W-:Y:S01]  /*eaa0*/  FMUL.FTZ R6, R133, R146 ;  /* 0x0000009285067220 */ /* 0x002fe20000410000 */
[----:B------:R-:W-:Y:S01]  /*eab0*/  F2FP.PACK_AB R146, R217, R238 ;  /* 0x000000eed992723e */ /* 0x000fe200000000ff */
[C---:B----4-:R-:W-:Y:S01]  /*eac0*/  FMUL.FTZ R8, R3.reuse, R140 ;  /* 0x0000008c03087220 */ /* 0x050fe20000410000 */
[----:B------:R-:W-:Y:S01]  /*ead0*/  F2FP.PACK_AB R140, R216, R212 ;  /* 0x000000d4d88c723e */ /* 0x000fe200000000ff */
[----:B------:R-:W-:Y:S03]  /*eae0*/  FMUL.FTZ R9, R3, R141 ;  /* 0x0000008d03097220 */ /* 0x000fe60000410000 */
[----:B------:R-:W-:Y:S01]  /*eaf0*/  LDSM.16.MT88.4 R152, [R229+0x2000] ;  /* 0x00200000e598783b */ /* 0x000fe20000004200 */
[--C-:B---3--:R-:W-:Y:S01]  /*eb00*/  FFMA.FTZ R4, R14, c[0x0][0x2d0], -R2.reuse ;  /* 0x0000b4000e047a23 */ /* 0x108fe20000010802 */
[----:B------:R-:W-:Y:S01]  /*eb10*/  F2FP.PACK_AB R141, R210, R209 ;  /* 0x000000d1d28d723e */ /* 0x000fe200000000ff */
[C---:B------:R-:W-:Y:S05]  /*eb20*/  FMUL.FTZ R14, R0.reuse, R150 ;  /* 0x00000096000e7220 */ /* 0x040fea0000410000 */
[----:B------:R-:W0:Y:S01]  /*eb30*/  LDGDEPBAR ;  /* 0x00000000000079af */ /* 0x000e220000000000 */
[----:B------:R1:W-:Y:S02]  /*eb40*/  MUFU.EX2 R211, R4 ;  /* 0x0000000400d37308 */ /* 0x0003e40000000800 */
[----:B-1----:R-:W-:Y:S02]  /*eb50*/  FFMA.FTZ R4, R15, c[0x0][0x2d0], -R2 ;  /* 0x0000b4000f047a23 */ /* 0x002fe40000010802 */
[----:B------:R-:W-:Y:S06]  /*eb60*/  FMUL.FTZ R15, R0, R151 ;  /* 0x00000097000f7220 */ /* 0x000fec0000410000 */
[----:B------:R1:W3:Y:S01]  /*eb70*/  MUFU.EX2 R242, R4 ;  /* 0x0000000400f27308 */ /* 0x0002e20000000800 */
[----:B------:R-:W4:Y:S01]  /*eb80*/  LDSM.16.MT88.4 R148, [R232] ;  /* 0x00000000e894783b */ /* 0x000f220000004200 */
[----:B-1----:R-:W-:Y:S01]  /*eb90*/  FMUL.FTZ R4, R132, R144 ;  /* 0x0000009084047220 */ /* 0x002fe20000410000 */
[----:B------:R-:W-:Y:S02]  /*eba0*/  F2FP.PACK_AB R144, R231, R214 ;  /* 0x000000d6e790723e */ /* 0x000fe400000000ff */
[----:B---3--:R-:W-:Y:S05]  /*ebb0*/  F2FP.PACK_AB R143, R242, R211 ;  /* 0x000000d3f28f723e */ /* 0x008fea00000000ff */
[-C--:B--2---:R-:W-:Y:S08]  /*ebc0*/  HMMA.16816.F32 R4, R144, R20.reuse, R4 ;  /* 0x000000149004723c */ /* 0x084ff00000001804 */
[C---:B------:R-:W-:Y:S07]  /*ebd0*/  HMMA.16816.F32 R8, R140.reuse, R20, R8 ;  /* 0x000000148c08723c */ /* 0x040fee0000001808 */
[C---:B------:R-:W-:Y:S01]  /*ebe0*/  FMUL.FTZ R20, R132.reuse, R156 ;  /* 0x0000009c84147220 */ /* 0x040fe20000410000 */
[-C--:B------:R-:W-:Y:S04]  /*ebf0*/  HMMA.16816.F32 R12, R140, R22.reuse, R12 ;  /* 0x000000168c0c723c */ /* 0x080fe8000000180c */
[----:B------:R-:W-:Y:S01]  /*ec00*/  MOV R156, R138 ;  /* 0x0000008a009c7202 */ /* 0x000fe20000000f00 */
[--C-:B------:R-:W-:Y:S02]  /*ec10*/  FFMA.FTZ R138, R221, c[0x0][0x2d0], -R206.reuse ;  /* 0x0000b400dd8a7a23 */ /* 0x100fe400000108ce */
[----:B------:R-:W-:Y:S01]  /*ec20*/  FMUL.FTZ R21, R132, R157 ;  /* 0x0000009d84157220 */ /* 0x000fe20000410000 */
[C---:B------:R-:W-:Y:S04]  /*ec30*/  HMMA.16816.F32 R16, R144.reuse, R22, R16 ;  /* 0x000000169010723c */ /* 0x040fe80000001810 */
[----:B------:R-:W-:Y:S01]  /*ec40*/  MOV R157, R63 ;  /* 0x0000003f009d7202 */ /* 0x000fe20000000f00 */
[C---:B------:R-:W-:Y:S02]  /*ec50*/  FMUL.FTZ R63, R0.reuse, R199 ;  /* 0x000000c7003f7220 */ /* 0x040fe40000410000 */
[C---:B------:R-:W-:Y:S01]  /*ec60*/  FMUL.FTZ R22, R133.reuse, R158 ;  /* 0x0000009e85167220 */ /* 0x040fe20000410000 */
[----:B------:R-:W-:Y:S01]  /*ec70*/  MOV R158, R31 ;  /* 0x0000001f009e7202 */ /* 0x000fe20000000f00 */
[C---:B------:R-:W-:Y:S03]  /*ec80*/  FMUL.FTZ R31, R0.reuse, R167 ;  /* 0x000000a7001f7220 */ /* 0x040fe60000410000 */
[----:B------:R-:W-:Y:S01]  /*ec90*/  MOV R167, R243 ;  /* 0x000000f300a77202 */ /* 0x000fe20000000f00 */
[----:B------:R-:W-:Y:S01]  /*eca0*/  FMUL.FTZ R23, R133, R159 ;  /* 0x0000009f85177220 */ /* 0x000fe20000410000 */
[----:B------:R1:W-:Y:S01]  /*ecb0*/  MUFU.EX2 R243, R138 ;  /* 0x0000008a00f37308 */ /* 0x0003e20000000800 */
[----:B------:R-:W-:Y:S01]  /*ecc0*/  MOV R159, R58 ;  /* 0x0000003a009f7202 */ /* 0x000fe20000000f00 */
[----:B------:R-:W-:Y:S04]  /*ecd0*/  FMUL.FTZ R58, R0, R194 ;  /* 0x000000c2003a7220 */ /* 0x000fe80000410000 */
[-C--:B------:R-:W-:Y:S08]  /*ece0*/  HMMA.16816.F32 R20, R144, R36.reuse, R20 ;  /* 0x000000249014723c */ /* 0x080ff00000001814 */
[C---:B------:R-:W-:Y:S07]  /*ecf0*/  HMMA.16816.F32 R24, R140.reuse, R36, R24 ;  /* 0x000000248c18723c */ /* 0x040fee0000001818 */
[----:B------:R-:W-:Y:S01]  /*ed00*/  FMUL.FTZ R36, R132, R172 ;  /* 0x000000ac84247220 */ /* 0x000fe20000410000 */
[-C--:B------:R-:W-:Y:S04]  /*ed10*/  HMMA.16816.F32 R28, R140, R38.reuse, R28 ;  /* 0x000000268c1c723c */ /* 0x080fe8000000181c */
[----:B-1----:R-:W-:Y:S01]  /*ed20*/  FFMA.FTZ R138, R223, c[0x0][0x2d0], -R206 ;  /* 0x0000b400df8a7a23 */ /* 0x002fe200000108ce */
[----:B------:R-:W-:Y:S01]  /*ed30*/  MOV R172, R43 ;  /* 0x0000002b00ac7202 */ /* 0x000fe20000000f00 */
[----:B------:R-:W-:Y:S02]  /*ed40*/  FMUL.FTZ R43, R0, R179 ;  /* 0x000000b3002b7220 */ /* 0x000fe40000410000 */
[C---:B------:R-:W-:Y:S01]  /*ed50*/  HMMA.16816.F32 R32, R144.reuse, R38, R32 ;  /* 0x000000269020723c */ /* 0x040fe20000001820 */
[----:B------:R1:W2:Y:S03]  /*ed60*/  MUFU.EX2 R235, R138 ;  /* 0x0000008a00eb7308 */ /* 0x0002a60000000800 */
[----:B------:R-:W-:Y:S02]  /*ed70*/  FMUL.FTZ R37, R132, R173 ;  /* 0x000000ad84257220 */ /* 0x000fe40000410000 */
[----:B------:R-:W-:Y:S02]  /*ed80*/  IMAD.MOV.U32 R173, RZ, RZ, R44 ;  /* 0x000000ffffad7224 */ /* 0x000fe400078e002c */
[----:B------:R-:W-:Y:S01]  /*ed90*/  FMUL.FTZ R38, R133, R174 ;  /* 0x000000ae85267220 */ /* 0x000fe20000410000 */
[----:B------:R-:W-:Y:S03]  /*eda0*/  MOV R174, R47 ;  /* 0x0000002f00ae7202 */ /* 0x000fe60000000f00 */
[C---:B------:R-:W-:Y:S01]  /*edb0*/  FMUL.FTZ R47, R0.reuse, R183 ;  /* 0x000000b7002f7220 */ /* 0x040fe20000410000 */
[----:B------:R-:W-:Y:S01]  /*edc0*/  MOV R183, R244 ;  /* 0x000000f400b77202 */ /* 0x000fe20000000f00 */
[----:B------:R-:W-:Y:S01]  /*edd0*/  FMUL.FTZ R44, R3, R180 ;  /* 0x000000b4032c7220 */ /* 0x000fe20000410000 */
[----:B------:R-:W-:Y:S01]  /*ede0*/  MOV R180, R62 ;  /* 0x0000003e00b47202 */ /* 0x000fe20000000f00 */
[----:B------:R-:W-:Y:S02]  /*edf0*/  FMUL.FTZ R62, R0, R198 ;  /* 0x000000c6003e7220 */ /* 0x000fe40000410000 */
[----:B------:R-:W-:Y:S01]  /*ee00*/  FMUL.FTZ R39, R133, R175 ;  /* 0x000000af85277220 */ /* 0x000fe20000410000 */
[----:B------:R-:W-:Y:S01]  /*ee10*/  MOV R175, R65 ;  /* 0x0000004100af7202 */ /* 0x000fe20000000f00 */
[C---:B------:R-:W-:Y:S02]  /*ee20*/  FMUL.FTZ R65, R132.reuse, R201 ;  /* 0x000000c984417220 */ /* 0x040fe40000410000 */
[----:B------:R-:W-:Y:S03]  /*ee30*/  LDSM.16.MT88.4 R200, [R232+0x1800] ;  /* 0x00180000e8c8783b */ /* 0x000fe60000004200 */
[-C--:B------:R-:W-:Y:S03]  /*ee40*/  HMMA.16816.F32 R36, R144, R52.reuse, R36 ;  /* 0x000000349024723c */ /* 0x080fe60000001824 */
[--C-:B-1----:R-:W-:Y:S04]  /*ee50*/  FFMA.FTZ R138, R225, c[0x0][0x2d0], -R207.reuse ;  /* 0x0000b400e18a7a23 */ /* 0x102fe800000108cf */
[----:B------:R1:W-:Y:S01]  /*ee60*/  MUFU.EX2 R179, R138 ;  /* 0x0000008a00b37308 */ /* 0x0003e20000000800 */
[C---:B------:R-:W-:Y:S07]  /*ee70*/  HMMA.16816.F32 R40, R140.reuse, R52, R40 ;  /* 0x000000348c28723c */ /* 0x040fee0000001828 */
[C---:B------:R-:W-:Y:S01]  /*ee80*/  FMUL.FTZ R53, R132.reuse, R189 ;  /* 0x000000bd84357220 */ /* 0x040fe20000410000 */
[-C--:B------:R-:W-:Y:S04]  /*ee90*/  HMMA.16816.F32 R44, R140, R54.reuse, R44 ;  /* 0x000000368c2c723c */ /* 0x080fe8000000182c */
[----:B------:R-:W-:Y:S04]  /*eea0*/  FMUL.FTZ R52, R132, R188 ;  /* 0x000000bc84347220 */ /* 0x000fe80000410000 */
[C---:B------:R-:W-:Y:S04]  /*eeb0*/  HMMA.16816.F32 R48, R144.reuse, R54, R48 ;  /* 0x000000369030723c */ /* 0x040fe80000001830 */
[--C-:B-1----:R-:W-:Y:S03]  /*eec0*/  FFMA.FTZ R138, R226, c[0x0][0x2d0], -R207.reuse ;  /* 0x0000b400e28a7a23 */ /* 0x102fe600000108cf */
[C---:B------:R-:W-:Y:S01]  /*eed0*/  FMUL.FTZ R54, R133.reuse, R190 ;  /* 0x000000be85367220 */ /* 0x040fe20000410000 */
[----:B------:R1:W3:Y:S01]  /*eee0*/  MUFU.EX2 R245, R138 ;  /* 0x0000008a00f57308 */ /* 0x0002e20000000800 */
[----:B------:R-:W-:Y:S07]  /*eef0*/  FMUL.FTZ R55, R133, R191 ;  /* 0x000000bf85377220 */ /* 0x000fee0000410000 */
[-C--:B----4-:R-:W-:Y:S02]  /*ef00*/  HMMA.16816.F32 R52, R144, R148.reuse, R52 ;  /* 0x000000949034723c */ /* 0x090fe40000001834 */
[----:B------:R-:W-:Y:S06]  /*ef10*/  MUFU.EX2 R191, R160 ;  /* 0x000000a000bf7308 */ /* 0x000fec0000000800 */
[C---:B------:R-:W-:Y:S08]  /*ef20*/  HMMA.16816.F32 R56, R140.reuse, R148, R56 ;  /* 0x000000948c38723c */ /* 0x040ff00000001838 */
[-C--:B------:R-:W-:Y:S04]  /*ef30*/  HMMA.16816.F32 R60, R140, R150.reuse, R60 ;  /* 0x000000968c3c723c */ /* 0x080fe8000000183c */
[--C-:B-1----:R-:W-:Y:S04]  /*ef40*/  FFMA.FTZ R138, R222, c[0x0][0x2d0], -R206.reuse ;  /* 0x0000b400de8a7a23 */ /* 0x102fe800000108ce */
[C---:B------:R-:W-:Y:S01]  /*ef50*/  HMMA.16816.F32 R64, R144.reuse, R150, R64 ;  /* 0x000000969040723c */ /* 0x040fe20000001840 */
[----:B------:R1:W-:Y:S01]  /*ef60*/  MUFU.EX2 R178, R138 ;  /* 0x0000008a00b27308 */ /* 0x0003e20000000800 */
[----:B------:R-:W4:Y:S06]  /*ef70*/  LDSM.16.MT88.4 R148, [R230+0x2000] ;  /* 0x00200000e694783b */ /* 0x000f2c0000004200 */
[-C--:B------:R-:W-:Y:S08]  /*ef80*/  HMMA.16816.F32 R68, R144, R152.reuse, R68 ;  /* 0x000000989044723c */ /* 0x080ff00000001844 */
[C---:B------:R-:W-:Y:S08]  /*ef90*/  HMMA.16816.F32 R72, R140.reuse, R152, R72 ;  /* 0x000000988c48723c */ /* 0x040ff00000001848 */
[-C--:B------:R-:W-:Y:S04]  /*efa0*/  HMMA.16816.F32 R76, R140, R154.reuse, R76 ;  /* 0x0000009a8c4c723c */ /* 0x080fe8000000184c */
[----:B-1----:R-:W-:Y:S02]  /*efb0*/  FFMA.FTZ R138, R224, c[0x0][0x2d0], -R206 ;  /* 0x0000b400e08a7a23 */ /* 0x002fe400000108ce */
[----:B------:R-:W-:Y:S02]  /*efc0*/  FFMA.FTZ R224, R167, c[0x0][0x2d0], -R2 ;  /* 0x0000b400a7e07a23 */ /* 0x000fe40000010802 */
[C---:B------:R-:W-:Y:S01]  /*efd0*/  HMMA.16816.F32 R80, R144.reuse, R154, R80 ;  /* 0x0000009a9050723c */ /* 0x040fe20000001850 */
[----:B------:R1:W1:Y:S01]  /*efe0*/  MUFU.EX2 R221, R138 ;  /* 0x0000008a00dd7308 */ /* 0x0002620000000800 */
[----:B------:R-:W2:Y:S06]  /*eff0*/  LDSM.16.MT88.4 R152, [R233+0x2000] ;  /* 0x00200000e998783b */ /* 0x000eac0000004200 */
[-C--:B----4-:R-:W-:Y:S03]  /*f000*/  HMMA.16816.F32 R84, R144, R148.reuse, R84 ;  /* 0x000000949054723c */ /* 0x090fe60000001854 */
[----:B------:R-:W-:Y:S05]  /*f010*/  MUFU.EX2 R224, R224 ;  /* 0x000000e000e07308 */ /* 0x000fea0000000800 */
        /* <DEDUP_REMOVED lines=8> */
[--C-:B-1----:R-:W-:Y:S04]  /*f0a0*/  FFMA.FTZ R138, R250, c[0x0][0x2d0], -R207.reuse ;  /* 0x0000b400fa8a7a23 */ /* 0x102fe800000108cf */
[-C--:B------:R-:W-:Y:S01]  /*f0b0*/  HMMA.16816.F32 R108, R140, R154.reuse, R108 ;  /* 0x0000009a8c6c723c */ /* 0x080fe2000000186c */
[----:B------:R1:W2:Y:S07]  /*f0c0*/  MUFU.EX2 R223, R138 ;  /* 0x0000008a00df7308 */ /* 0x0002ae0000000800 */
[C---:B------:R-:W-:Y:S01]  /*f0d0*/  HMMA.16816.F32 R112, R144.reuse, R154, R112 ;  /* 0x0000009a9070723c */ /* 0x040fe20000001870 */
[----:B------:R-:W2:Y:S07]  /*f0e0*/  LDSM.16.MT88.4 R152, [R229+0x800] ;  /* 0x00080000e598783b */ /* 0x000eae0000004200 */
[-C--:B----4-:R-:W-:Y:S08]  /*f0f0*/  HMMA.16816.F32 R116, R144, R148.reuse, R116 ;  /* 0x000000949074723c */ /* 0x090ff00000001874 */
[C---:B------:R-:W-:Y:S04]  /*f100*/  HMMA.16816.F32 R120, R140.reuse, R148, R120 ;  /* 0x000000948c78723c */ /* 0x040fe80000001878 */
[--C-:B-1----:R-:W-:Y:S04]  /*f110*/  FFMA.FTZ R138, R252, c[0x0][0x2d0], -R208.reuse ;  /* 0x0000b400fc8a7a23 */ /* 0x102fe800000108d0 */
[-C--:B------:R-:W-:Y:S01]  /*f120*/  HMMA.16816.F32 R124, R140, R150.reuse, R124 ;  /* 0x000000968c7c723c */ /* 0x080fe2000000187c */
[----:B------:R1:W-:Y:S06]  /*f130*/  MUFU.EX2 R244, R138 ;  /* 0x0000008a00f47308 */ /* 0x0003ec0000000800 */
[----:B------:R-:W-:Y:S02]  /*f140*/  F2FP.PACK_AB R140, R235, R243 ;  /* 0x000000f3eb8c723e */ /* 0x000fe400000000ff */
[----:B---3--:R-:W-:Y:S03]  /*f150*/  F2FP.PACK_AB R141, R245, R179 ;  /* 0x000000b3f58d723e */ /* 0x008fe600000000ff */
[----:B------:R-:W-:Y:S02]  /*f160*/  F2FP.PACK_AB R142, R221, R178 ;  /* 0x000000b2dd8e723e */ /* 0x000fe400000000ff */
[----:B--2---:R-:W-:Y:S01]  /*f170*/  F2FP.PACK_AB R143, R223, R195 ;  /* 0x000000c3df8f723e */ /* 0x004fe200000000ff */
[----:B-1----:R-:W-:Y:S04]  /*f180*/  FFMA.FTZ R138, R251, c[0x0][0x2d0], -R208 ;  /* 0x0000b400fb8a7a23 */ /* 0x002fe800000108d0 */
[----:B------:R1:W2:Y:S02]  /*f190*/  MUFU.EX2 R246, R138 ;  /* 0x0000008a00f67308 */ /* 0x0002a40000000800 */
        /* <DEDUP_REMOVED lines=9> */
[----:B-1----:R-:W-:Y:S01]  /*f230*/  FFMA.FTZ R138, R184, c[0x0][0x2d0], -R2 ;  /* 0x0000b400b88a7a23 */ /* 0x002fe20000010802 */
[----:B------:R-:W-:Y:S02]  /*f240*/  MOV R184, R183 ;  /* 0x000000b700b87202 */ /* 0x000fe40000000f00 */
[----:B------:R-:W-:Y:S02]  /*f250*/  MOV R183, R182 ;  /* 0x000000b600b77202 */ /* 0x000fe40000000f00 */
[----:B------:R-:W-:Y:S02]  /*f260*/  MOV R182, R180 ;  /* 0x000000b400b67202 */ /* 0x000fe40000000f00 */
[----:B------:R-:W-:Y:S02]  /*f270*/  MOV R180, R176 ;  /* 0x000000b000b47202 */ /* 0x000fe40000000f00 */
[----:B------:R-:W-:Y:S02]  /*f280*/  MOV R176, R164 ;  /* 0x000000a400b07202 */ /* 0x000fe40000000f00 */
[----:B------:R-:W-:Y:S02]  /*f290*/  MOV R164, R247 ;  /* 0x000000f700a47202 */ /* 0x000fe40000000f00 */
[----:B------:R1:W3:Y:S02]  /*f2a0*/  MUFU.EX2 R247, R138 ;  /* 0x0000008a00f77308 */ /* 0x0002e40000000800 */
[----:B-1----:R-:W-:Y:S01]  /*f2b0*/  FFMA.FTZ R138, R184, c[0x0][0x2d0], -R208 ;  /* 0x0000b400b88a7a23 */ /* 0x002fe200000108d0 */
[----:B------:R-:W-:Y:S01]  /*f2c0*/  MOV R184, R183 ;  /* 0x000000b700b87202 */ /* 0x000fe20000000f00 */
[----:B------:R-:W-:Y:S01]  /*f2d0*/  IMAD.MOV.U32 R183, RZ, RZ, R182 ;  /* 0x000000ffffb77224 */ /* 0x000fe200078e00b6 */
[----:B------:R-:W-:Y:S05]  /*f2e0*/  MOV R182, R180 ;  /* 0x000000b400b67202 */ /* 0x000fea0000000f00 */
[----:B------:R1:W-:Y:S01]  /*f2f0*/  MUFU.EX2 R198, R138 ;  /* 0x0000008a00c67308 */ /* 0x0003e20000000800 */
[----:B------:R-:W-:Y:S02]  /*f300*/  MOV R180, R176 ;  /* 0x000000b000b47202 */ /* 0x000fe40000000f00 */
[----:B------:R-:W-:Y:S02]  /*f310*/  MOV R176, R175 ;  /* 0x000000af00b07202 */ /* 0x000fe40000000f00 */
[----:B------:R-:W-:Y:S02]  /*f320*/  MOV R175, R171 ;  /* 0x000000ab00af7202 */ /* 0x000fe40000000f00 */
[----:B------:R-:W-:Y:S02]  /*f330*/  MOV R171, R170 ;  /* 0x000000aa00ab7202 */ /* 0x000fe40000000f00 */
[----:B------:R-:W-:Y:S02]  /*f340*/  MOV R170, R131 ;  /* 0x0000008300aa7202 */ /* 0x000fe40000000f00 */
[----:B------:R-:W4:Y:S01]  /*f350*/  LDL.LU R131, [R1+0xd0] ;  /* 0x0000d00001837983 */ /* 0x000f220000300800 */
[----:B-1----:R-:W-:Y:S01]  /*f360*/  FFMA.FTZ R138, R184, c[0x0][0x2d0], -R208 ;  /* 0x0000b400b88a7a23 */ /* 0x002fe200000108d0 */
[----:B------:R-:W-:Y:S02]  /*f370*/  MOV R184, R183 ;  /* 0x000000b700b87202 */ /* 0x000fe40000000f00 */
[----:B------:R-:W-:Y:S02]  /*f380*/  MOV R183, R176 ;  /* 0x000000b000b77202 */ /* 0x000fe40000000f00 */
[----:B------:R-:W-:Y:S02]  /*f390*/  MOV R176, R171 ;  /* 0x000000ab00b07202 */ /* 0x000fe40000000f00 */
[----:B------:R-:W-:Y:S02]  /*f3a0*/  MOV R171, R237 ;  /* 0x000000ed00ab7202 */ /* 0x000fe40000000f00 */
[----:B------:R1:W1:Y:S02]  /*f3b0*/  MUFU.EX2 R237, R138 ;  /* 0x0000008a00ed7308 */ /* 0x0002640000000800 */
[--C-:B-1----:R-:W-:Y:S02]  /*f3c0*/  FFMA.FTZ R138, R184, c[0x0][0x2d0], -R2.reuse ;  /* 0x0000b400b88a7a23 */ /* 0x102fe40000010802 */
[----:B------:R-:W-:Y:S06]  /*f3d0*/  LDSM.16.MT88.4 R184, [R233+0x1800] ;  /* 0x00180000e9b8783b */ /* 0x000fec0000004200 */
[----:B------:R1:W-:Y:S02]  /*f3e0*/  MUFU.EX2 R192, R138 ;  /* 0x0000008a00c07308 */ /* 0x0003e40000000800 */
[----:B-1----:R-:W-:Y:S08]  /*f3f0*/  FFMA.FTZ R138, R183, c[0x0][0x2d0], -R2 ;  /* 0x0000b400b78a7a23 */ /* 0x002ff00000010802 */
[----:B------:R-:W-:Y:S10]  /*f400*/  MUFU.EX2 R183, R161 ;  /* 0x000000a100b77308 */ /* 0x000ff40000000800 */
[----:B------:R1:W1:Y:S02]  /*f410*/  MUFU.EX2 R189, R138 ;  /* 0x0000008a00bd7308 */ /* 0x0002640000000800 */
[--C-:B-1----:R-:W-:Y:S08]  /*f420*/  FFMA.FTZ R138, R182, c[0x0][0x2d0], -R206.reuse ;  /* 0x0000b400b68a7a23 */ /* 0x102ff000000108ce */
[----:B------:R1:W-:Y:S02]  /*f430*/  MUFU.EX2 R188, R138 ;  /* 0x0000008a00bc7308 */ /* 0x0003e40000000800 */
[--C-:B-1----:R-:W-:Y:S08]  /*f440*/  FFMA.FTZ R138, R181, c[0x0][0x2d0], -R206.reuse ;  /* 0x0000b400b58a7a23 */ /* 0x102ff000000108ce */
[----:B------:R1:W-:Y:S02]  /*f450*/  MUFU.EX2 R196, R138 ;  /* 0x0000008a00c47308 */ /* 0x0003e40000000800 */
[--C-:B-1----:R-:W-:Y:S08]  /*f460*/  FFMA.FTZ R138, R180, c[0x0][0x2d0], -R207.reuse ;  /* 0x0000b400b48a7a23 */ /* 0x102ff000000108cf */
[----:B------:R1:W-:Y:S02]  /*f470*/  MUFU.EX2 R181, R138 ;  /* 0x0000008a00b57308 */ /* 0x0003e40000000800 */
[--C-:B-1----:R-:W-:Y:S01]  /*f480*/  FFMA.FTZ R138, R177, c[0x0][0x2d0], -R207.reuse ;  /* 0x0000b400b18a7a23 */ /* 0x102fe200000108cf */
[----:B------:R-:W-:Y:S02]  /*f490*/  MOV R177, R175 ;  /* 0x000000af00b17202 */ /* 0x000fe40000000f00 */
[----:B------:R-:W-:Y:S05]  /*f4a0*/  MOV R175, R174 ;  /* 0x000000ae00af7202 */ /* 0x000fea0000000f00 */
[----:B------:R1:W-:Y:S01]  /*f4b0*/  MUFU.EX2 R197, R138 ;  /* 0x0000008a00c57308 */ /* 0x0003e20000000800 */
[----:B------:R-:W-:Y:S02]  /*f4c0*/  MOV R174, R168 ;  /* 0x000000a800ae7202 */ /* 0x000fe40000000f00 */
[----:B------:R-:W-:Y:S02]  /*f4d0*/  MOV R168, R164 ;  /* 0x000000a400a87202 */ /* 0x000fe40000000f00 */
[----:B------:R-:W-:Y:S05]  /*f4e0*/  MOV R164, R220 ;  /* 0x000000dc00a47202 */ /* 0x000fea0000000f00 */
[----:B------:R2:W-:Y:S01]  /*f4f0*/  MUFU.EX2 R220, R139 ;  /* 0x0000008b00dc7308 */ /* 0x0005e20000000800 */
[----:B-1----:R-:W-:Y:S01]  /*f500*/  FFMA.FTZ R138, R176, c[0x0][0x2d0], -R206 ;  /* 0x0000b400b08a7a23 */ /* 0x002fe200000108ce */
[----:B------:R-:W-:Y:S08]  /*f510*/  MOV R176, R218 ;  /* 0x000000da00b07202 */ /* 0x000ff00000000f00 */
[----:B------:R1:W-:Y:S01]  /*f520*/  MUFU.EX2 R218, R138 ;  /* 0x0000008a00da7308 */ /* 0x0003e20000000800 */
[--C-:B--2---:R-:W-:Y:S02]  /*f530*/  FFMA.FTZ R139, R175, c[0x0][0x2d0], -R208.reuse ;  /* 0x0000b400af8b7a23 */ /* 0x104fe400000108d0 */
[--C-:B------:R-:W-:Y:S07]  /*f540*/  FFMA.FTZ R175, R156, c[0x0][0x2d0], -R207.reuse ;  /* 0x0000b4009caf7a23 */ /* 0x100fee00000108cf */
[----:B------:R-:W-:Y:S10]  /*f550*/  MUFU.EX2 R199, R139 ;  /* 0x0000008b00c77308 */ /* 0x000ff40000000800 */
[----:B------:R-:W-:Y:S01]  /*f560*/  MUFU.EX2 R175, R175 ;  /* 0x000000af00af7308 */ /* 0x000fe20000000800 */
[----:B-1----:R-:W-:Y:S01]  /*f570*/  FFMA.FTZ R138, R173, c[0x0][0x2d0], -R207 ;  /* 0x0000b400ad8a7a23 */ /* 0x002fe200000108cf */
[----:B------:R-:W-:Y:S02]  /*f580*/  MOV R173, R172 ;  /* 0x000000ac00ad7202 */ /* 0x000fe40000000f00 */
[----:B------:R-:W-:Y:S02]  /*f590*/  MOV R172, R171 ;  /* 0x000000ab00ac7202 */ /* 0x000fe40000000f00 */
[----:B------:R-:W-:Y:S01]  /*f5a0*/  MOV R171, R170 ;  /* 0x000000aa00ab7202 */ /* 0x000fe20000000f00 */
[----:B------:R-:W-:Y:S01]  /*f5b0*/  IMAD.MOV.U32 R170, RZ, RZ, R169 ;  /* 0x000000ffffaa7224 */ /* 0x000fe200078e00a9 */
[----:B------:R-:W-:Y:S02]  /*f5c0*/  MOV R169, R219 ;  /* 0x000000db00a97202 */ /* 0x000fe40000000f00 */
[----:B------:R1:W-:Y:S02]  /*f5d0*/  MUFU.EX2 R219, R138 ;  /* 0x0000008a00db7308 */ /* 0x0003e40000000800 */
[--C-:B-1----:R-:W-:Y:S01]  /*f5e0*/  FFMA.FTZ R138, R177, c[0x0][0x2d0], -R207.reuse ;  /* 0x0000b400b18a7a23 */ /* 0x102fe200000108cf */
[----:B------:R-:W-:Y:S02]  /*f5f0*/  MOV R177, R172 ;  /* 0x000000ac00b17202 */ /* 0x000fe40000000f00 */
[----:B------:R-:W-:Y:S05]  /*f600*/  MOV R172, R165 ;  /* 0x000000a500ac7202 */ /* 0x000fea0000000f00 */
[----:B------:R1:W-:Y:S01]  /*f610*/  MUFU.EX2 R225, R138 ;  /* 0x0000008a00e17308 */ /* 0x0003e20000000800 */
[----:B----4-:R-:W-:Y:S07]  /*f620*/  FMUL.FTZ R131, R133, R131 ;  /* 0x0000008385837220 */ /* 0x010fee0000410000 */
[----:B------:R-:W-:Y:S01]  /*f630*/  HMMA.16816.F32 R128, R144, R150, R128 ;  /* 0x000000969080723c */ /* 0x000fe20000001880 */
[----:B------:R-:W2:Y:S03]  /*f640*/  LDSM.16.MT88.4 R148, [R230+0x800] ;  /* 0x00080000e694783b */ /* 0x000ea60000004200 */
[----:B-1----:R-:W-:Y:S01]  /*f650*/  FFMA.FTZ R138, R176, c[0x0][0x2d0], -R208 ;  /* 0x0000b400b08a7a23 */ /* 0x002fe200000108d0 */
[----:B------:R-:W-:Y:S01]  /*f660*/  MOV R176, R169 ;  /* 0x000000a900b07202 */ /* 0x000fe20000000f00 */
[----:B------:R-:W-:Y:S01]  /*f670*/  FFMA.FTZ R169, R168, c[0x0][0x2d0], -R206 ;  /* 0x0000b400a8a97a23 */ /* 0x000fe200000108ce */
[----:B------:R-:W-:Y:S01]  /*f680*/  F2FP.PACK_AB R144, R246, R244 ;  /* 0x000000f4f690723e */ /* 0x000fe200000000ff */
[-C--:B------:R-:W-:Y:S01]  /*f690*/  HMMA.16816.F32 R4, R140, R152.reuse, R4 ;  /* 0x000000988c04723c */ /* 0x080fe20000001804 */
[----:B------:R1:W-:Y:S04]  /*f6a0*/  MUFU.EX2 R194, R138 ;  /* 0x0000008a00c27308 */ /* 0x0003e80000000800 */
[----:B---3--:R-:W-:Y:S01]  /*f6b0*/  F2FP.PACK_AB R145, R247, R228 ;  /* 0x000000e4f791723e */ /* 0x008fe200000000ff */
[--C-:B------:R-:W-:Y:S01]  /*f6c0*/  FFMA.FTZ R168, R158, c[0x0][0x2d0], -R207.reuse ;  /* 0x0000b4009ea87a23 */ /* 0x100fe200000108cf */
[----:B------:R-:W-:Y:S01]  /*f6d0*/  F2FP.PACK_AB R146, R237, R198 ;  /* 0x000000c6ed92723e */ /* 0x000fe200000000ff */
[----:B------:R-:W-:Y:S01]  /*f6e0*/  FFMA.FTZ R176, R176, c[0x0][0x2d0], -R208 ;  /* 0x0000b400b0b07a23 */ /* 0x000fe200000108d0 */
[----:B------:R-:W-:Y:S02]  /*f6f0*/  F2FP.PACK_AB R147, R189, R192 ;  /* 0x000000c0bd93723e */ /* 0x000fe400000000ff */
[----:B------:R-:W-:Y:S05]  /*f700*/  MUFU.EX2 R182, R168 ;  /* 0x000000a800b67308 */ /* 0x000fea0000000800 */
[C---:B------:R-:W-:Y:S05]  /*f710*/  HMMA.16816.F32 R8, R144.reuse, R152, R8 ;  /* 0x000000989008723c */ /* 0x040fea0000001808 */
[----:B------:R-:W-:Y:S03]  /*f720*/  MUFU.EX2 R180, R169 ;  /* 0x000000a900b47308 */ /* 0x000fe60000000800 */
[-C--:B------:R-:W-:Y:S04]  /*f730*/  HMMA.16816.F32 R12, R144, R154.reuse, R12 ;  /* 0x0000009a900c723c */ /* 0x080fe8000000180c */
[----:B-1----:R-:W-:Y:S02]  /*f740*/  FFMA.FTZ R138, R174, c[0x0][0x2d0], -R2 ;  /* 0x0000b400ae8a7a23 */ /* 0x002fe40000010802 */
[----:B------:R-:W-:Y:S01]  /*f750*/  FFMA.FTZ R174, R164, c[0x0][0x2d0], -R206 ;  /* 0x0000b400a4ae7a23 */ /* 0x000fe200000108ce */
[----:B------:R-:W-:Y:S01]  /*f760*/  MUFU.EX2 R176, R176 ;  /* 0x000000b000b07308 */ /* 0x000fe20000000800 */
[C---:B------:R-:W-:Y:S01]  /*f770*/  HMMA.16816.F32 R16, R140.reuse, R154, R16 ;  /* 0x0000009a8c10723c */ /* 0x040fe20000001810 */
[----:B------:R-:W1:Y:S03]  /*f780*/  LDSM.16.MT88.4 R152, [R233+0x800] ;  /* 0x00080000e998783b */ /* 0x000e660000004200 */
[--C-:B------:R-:W-:Y:S04]  /*f790*/  FFMA.FTZ R164, R159, c[0x0][0x2d0], -R207.reuse ;  /* 0x0000b4009fa47a23 */ /* 0x100fe800000108cf */
[-C--:B--2---:R-:W-:Y:S01]  /*f7a0*/  HMMA.16816.F32 R20, R140, R148.reuse, R20 ;  /* 0x000000948c14723c */ /* 0x084fe20000001814 */
[----:B------:R2:W-:Y:S07]  /*f7b0*/  MUFU.EX2 R250, R138 ;  /* 0x0000008a00fa7308 */ /* 0x0005ee0000000800 */
[C---:B------:R-:W-:Y:S03]  /*f7c0*/  HMMA.16816.F32 R24, R144.reuse, R148, R24 ;  /* 0x000000949018723c */ /* 0x040fe60000001818 */
[----:B------:R-:W-:Y:S05]  /*f7d0*/  MUFU.EX2 R174, R174 ;  /* 0x000000ae00ae7308 */ /* 0x000fea0000000800 */
[-C--:B------:R-:W-:Y:S08]  /*f7e0*/  HMMA.16816.F32 R28, R144, R150.reuse, R28 ;  /* 0x00000096901c723c */ /* 0x080ff0000000181c */
[C---:B------:R-:W-:Y:S01]  /*f7f0*/  HMMA.16816.F32 R32, R140.reuse, R150, R32 ;  /* 0x000000968c20723c */ /* 0x040fe20000001820 */
[----:B------:R-:W3:Y:S03]  /*f800*/  LDSM.16.MT88.4 R148, [R232+0x800] ;  /* 0x00080000e894783b */ /* 0x000ee60000004200 */
[----:B--2---:R-:W-:Y:S01]  /*f810*/  FFMA.FTZ R138, R173, c[0x0][0x2d0], -R2 ;  /* 0x0000b400ad8a7a23 */ /* 0x004fe20000010802 */
[----:B------:R-:W-:Y:S03]  /*f820*/  MOV R173, R166 ;  /* 0x000000a600ad7202 */ /* 0x000fe60000000f00 */
[----:B------:R2:W-:Y:S01]  /*f830*/  MUFU.EX2 R251, R138 ;  /* 0x0000008a00fb7308 */ /* 0x0005e20000000800 */
[-C--:B-1----:R-:W-:Y:S01]  /*f840*/  HMMA.16816.F32 R36, R140, R152.reuse, R36 ;  /* 0x000000988c24723c */ /* 0x082fe20000001824 */
[----:B------:R-:W4:Y:S04]  /*f850*/  LDL.LU R166, [R1+0x18] ;  /* 0x0000180001a67983 */ /* 0x000f280000300800 */
[----:B------:R-:W4:Y:S03]  /*f860*/  LDL.LU R165, [R1+0x1c] ;  /* 0x00001c0001a57983 */ /* 0x000f260000300800 */
[C---:B------:R-:W-:Y:S08]  /*f870*/  HMMA.16816.F32 R40, R144.reuse, R152, R40 ;  /* 0x000000989028723c */ /* 0x040ff00000001828 */
[-C--:B------:R-:W-:Y:S04]  /*f880*/  HMMA.16816.F32 R44, R144, R154.reuse, R44 ;  /* 0x0000009a902c723c */ /* 0x080fe8000000182c */
[--C-:B--2---:R-:W-:Y:S04]  /*f890*/  FFMA.FTZ R138, R171, c[0x0][0x2d0], -R208.reuse ;  /* 0x0000b400ab8a7a23 */ /* 0x104fe800000108d0 */
[C---:B------:R-:W-:Y:S01]  /*f8a0*/  HMMA.16816.F32 R48, R140.reuse, R154, R48 ;  /* 0x0000009a8c30723c */ /* 0x040fe20000001830 */
[----:B------:R-:W1:Y:S01]  /*f8b0*/  LDSM.16.MT88.4 R152, [R229+0x2800] ;  /* 0x00280000e598783b */ /* 0x000e620000004200 */
[----:B------:R2:W-:Y:S02]  /*f8c0*/  MUFU.EX2 R222, R138 ;  /* 0x0000008a00de7308 */ /* 0x0005e40000000800 */
[----:B------:R-:W-:Y:S01]  /*f8d0*/  MOV R171, R170 ;  /* 0x000000aa00ab7202 */ /* 0x000fe20000000f00 */
[----:B------:R-:W-:Y:S03]  /*f8e0*/  FFMA.FTZ R170, R157, c[0x0][0x2d0], -R207 ;  /* 0x0000b4009daa7a23 */ /* 0x000fe600000108cf */
[-C--:B---3--:R-:W-:Y:S01]  /*f8f0*/  HMMA.16816.F32 R52, R140, R148.reuse, R52 ;  /* 0x000000948c34723c */ /* 0x088fe20000001834 */
[----:B------:R-:W-:Y:S03]  /*f900*/  LDSM.16.MT88.4 R156, [R230+0x1000] ;  /* 0x00100000e69c783b */ /* 0x000fe60000004200 */
[--C-:B------:R-:W-:Y:S01]  /*f910*/  FFMA.FTZ R171, R171, c[0x0][0x2d0], -R208.reuse ;  /* 0x0000b400abab7a23 */ /* 0x100fe200000108d0 */
[----:B------:R-:W3:Y:S03]  /*f920*/  MUFU.EX2 R193, R170 ;  /* 0x000000aa00c17308 */ /* 0x000ee60000000800 */
[C---:B------:R-:W-:Y:S07]  /*f930*/  HMMA.16816.F32 R56, R144.reuse, R148, R56 ;  /* 0x000000949038723c */ /* 0x040fee0000001838 */
[----:B------:R1:W-:Y:S01]  /*f940*/  MUFU.EX2 R190, R171 ;  /* 0x000000ab00be7308 */ /* 0x0003e20000000800 */
[-C--:B------:R-:W-:Y:S04]  /*f950*/  HMMA.16816.F32 R60, R144, R150.reuse, R60 ;  /* 0x00000096903c723c */ /* 0x080fe8000000183c */
[----:B--2---:R-:W-:Y:S02]  /*f960*/  FFMA.FTZ R138, R163, c[0x0][0x2d0], -R208 ;  /* 0x0000b400a38a7a23 */ /* 0x004fe400000108d0 */
[----:B------:R-:W2:Y:S02]  /*f970*/  LDL.LU R163, [R1+0x20] ;  /* 0x0000200001a37983 */ /* 0x000ea40000300800 */
[C---:B------:R-:W-:Y:S01]  /*f980*/  HMMA.16816.F32 R64, R140.reuse, R150, R64 ;  /* 0x000000968c40723c */ /* 0x040fe20000001840 */
[----:B------:R1:W1:Y:S01]  /*f990*/  MUFU.EX2 R139, R138 ;  /* 0x0000008a008b7308 */ /* 0x0002620000000800 */
[----:B------:R-:W1:Y:S02]  /*f9a0*/  LDSM.16.MT88.4 R148, [R230+0x2800] ;  /* 0x00280000e694783b */ /* 0x000e640000004200 */
[----:B---3--:R-:W-:Y:S04]  /*f9b0*/  F2FP.PACK_AB R207, R175, R193 ;  /* 0x000000c1afcf723e */ /* 0x008fe800000000ff */
[-C--:B-1----:R-:W-:Y:S02]  /*f9c0*/  HMMA.16816.F32 R68, R140, R152.reuse, R68 ;  /* 0x000000988c44723c */ /* 0x082fe40000001844 */
[----:B------:R-:W-:Y:S06]  /*f9d0*/  LDSM.16.MT88.4 R168, [R230+0x1800] ;  /* 0x00180000e6a8783b */ /* 0x000fec0000004200 */
[C---:B------:R-:W-:Y:S08]  /*f9e0*/  HMMA.16816.F32 R72, R144.reuse, R152, R72 ;  /* 0x000000989048723c */ /* 0x040ff00000001848 */
[-C--:B------:R-:W-:Y:S04]  /*f9f0*/  HMMA.16816.F32 R76, R144, R154.reuse, R76 ;  /* 0x0000009a904c723c */ /* 0x080fe8000000184c */
[--C-:B------:R-:W-:Y:S01]  /*fa00*/  FFMA.FTZ R138, R162, c[0x0][0x2d0], -R2.reuse ;  /* 0x0000b400a28a7a23 */ /* 0x100fe20000010802 */
[----:B------:R-:W-:Y:S01]  /*fa10*/  MOV R206, R139 ;  /* 0x0000008b00ce7202 */ /* 0x000fe20000000f00 */
[----:B------:R-:W3:Y:S01]  /*fa20*/  LDL.LU R162, [R1+0x24] ;  /* 0x0000240001a27983 */ /* 0x000ee20000300800 */
[--C-:B------:R-:W-:Y:S01]  /*fa30*/  FFMA.FTZ R139, R239, c[0x0][0x2d0], -R2.reuse ;  /* 0x0000b400ef8b7a23 */ /* 0x100fe20000010802 */
[C---:B------:R-:W-:Y:S01]  /*fa40*/  HMMA.16816.F32 R80, R140.reuse, R154, R80 ;  /* 0x0000009a8c50723c */ /* 0x040fe20000001850 */
[----:B------:R-:W1:Y:S01]  /*fa50*/  MUFU.EX2 R239, R164 ;  /* 0x000000a400ef7308 */ /* 0x000e620000000800 */
[----:B------:R-:W1:Y:S06]  /*fa60*/  LDSM.16.MT88.4 R152, [R233+0x2800] ;  /* 0x00280000e998783b */ /* 0x000e6c0000004200 */
[-C--:B------:R-:W-:Y:S03]  /*fa70*/  HMMA.16816.F32 R84, R140, R148.reuse, R84 ;  /* 0x000000948c54723c */ /* 0x080fe60000001854 */
[----:B------:R1:W-:Y:S05]  /*fa80*/  MUFU.EX2 R226, R138 ;  /* 0x0000008a00e27308 */ /* 0x0003ea0000000800 */
[C---:B------:R-:W-:Y:S05]  /*fa90*/  HMMA.16816.F32 R88, R144.reuse, R148, R88 ;  /* 0x000000949058723c */ /* 0x040fea0000001858 */
[----:B------:R-:W-:Y:S03]  /*faa0*/  MUFU.EX2 R139, R139 ;  /* 0x0000008b008b7308 */ /* 0x000fe60000000800 */
[-C--:B------:R-:W-:Y:S08]  /*fab0*/  HMMA.16816.F32 R92, R144, R150.reuse, R92 ;  /* 0x00000096905c723c */ /* 0x080ff0000000185c */
[C---:B------:R-:W-:Y:S01]  /*fac0*/  HMMA.16816.F32 R96, R140.reuse, R150, R96 ;  /* 0x000000968c60723c */ /* 0x040fe20000001860 */
[----:B------:R-:W1:Y:S03]  /*fad0*/  LDSM.16.MT88.4 R148, [R232+0x2800] ;  /* 0x00280000e894783b */ /* 0x000e660000004200 */
[----:B-1----:R-:W-:Y:S02]  /*fae0*/  FFMA.FTZ R138, R177, c[0x0][0x2d0], -R2 ;  /* 0x0000b400b18a7a23 */ /* 0x002fe40000010802 */
[--C-:B------:R-:W-:Y:S02]  /*faf0*/  FFMA.FTZ R177, R173, c[0x0][0x2d0], -R208.reuse ;  /* 0x0000b400adb17a23 */ /* 0x100fe400000108d0 */
[----:B------:R-:W-:Y:S01]  /*fb00*/  FFMA.FTZ R208, R172, c[0x0][0x2d0], -R208 ;  /* 0x0000b400acd07a23 */ /* 0x000fe200000108d0 */
[-C--:B------:R-:W-:Y:S01]  /*fb10*/  HMMA.16816.F32 R100, R140, R152.reuse, R100 ;  /* 0x000000988c64723c */ /* 0x080fe20000001864 */
[----:B------:R1:W1:Y:S07]  /*fb20*/  MUFU.EX2 R227, R138 ;  /* 0x0000008a00e37308 */ /* 0x00026e0000000800 */
[C---:B------:R-:W-:Y:S03]  /*fb30*/  HMMA.16816.F32 R104, R144.reuse, R152, R104 ;  /* 0x000000989068723c */ /* 0x040fe60000001868 */
[----:B------:R1:W-:Y:S05]  /*fb40*/  MUFU.EX2 R252, R208 ;  /* 0x000000d000fc7308 */ /* 0x0003ea0000000800 */
[-C--:B------:R-:W-:Y:S05]  /*fb50*/  HMMA.16816.F32 R108, R144, R154.reuse, R108 ;  /* 0x0000009a906c723c */ /* 0x080fea000000186c */
[----:B------:R-:W2:Y:S03]  /*fb60*/  MUFU.EX2 R177, R177 ;  /* 0x000000b100b17308 */ /* 0x000ea60000000800 */
[C---:B------:R-:W-:Y:S01]  /*fb70*/  HMMA.16816.F32 R112, R140.reuse, R154, R112 ;  /* 0x0000009a8c70723c */ /* 0x040fe20000001870 */
[----:B------:R-:W1:Y:S03]  /*fb80*/  LDSM.16.MT88.4 R152, [R229+0x1000] ;  /* 0x00100000e598783b */ /* 0x000e660000004200 */
[--C-:B-1----:R-:W-:Y:S01]  /*fb90*/  FFMA.FTZ R138, R205, c[0x0][0x2d0], -R2.reuse ;  /* 0x0000b400cd8a7a23 */ /* 0x102fe20000010802 */
[----:B------:R-:W-:Y:S01]  /*fba0*/  F2FP.PACK_AB R205, R182, R239 ;  /* 0x000000efb6cd723e */ /* 0x000fe200000000ff */
[----:B------:R-:W-:Y:S01]  /*fbb0*/  FFMA.FTZ R2, R204, c[0x0][0x2d0], -R2 ;  /* 0x0000b400cc027a23 */ /* 0x000fe20000010802 */
[----:B------:R-:W-:Y:S01]  /*fbc0*/  F2FP.PACK_AB R204, R183, R191 ;  /* 0x000000bfb7cc723e */ /* 0x000fe200000000ff */
[-C--:B------:R-:W-:Y:S02]  /*fbd0*/  HMMA.16816.F32 R116, R140, R148.reuse, R116 ;  /* 0x000000948c74723c */ /* 0x080fe40000001874 */
[----:B------:R-:W-:Y:S02]  /*fbe0*/  MUFU.EX2 R138, R138 ;  /* 0x0000008a008a7308 */ /* 0x000fe40000000800 */
[----:B------:R-:W-:Y:S04]  /*fbf0*/  F2FP.PACK_AB R208, R176, R190 ;  /* 0x000000beb0d0723e */ /* 0x000fe800000000ff */
[C---:B------:R-:W-:Y:S08]  /*fc00*/  HMMA.16816.F32 R120, R144.reuse, R148, R120 ;  /* 0x000000949078723c */ /* 0x040ff00000001878 */
[-C--:B------:R-:W-:Y:S07]  /*fc10*/  HMMA.16816.F32 R124, R144, R150.reuse, R124 ;  /* 0x00000096907c723c */ /* 0x080fee000000187c */
[----:B------:R-:W-:Y:S01]  /*fc20*/  F2FP.PACK_AB R146, R206, R222 ;  /* 0x000000dece92723e */ /* 0x000fe200000000ff */
[----:B------:R-:W-:Y:S01]  /*fc30*/  HMMA.16816.F32 R128, R140, R150, R128 ;  /* 0x000000968c80723c */ /* 0x000fe20000001880 */
[----:B------:R-:W1:Y:S03]  /*fc40*/  LDSM.16.MT88.4 R148, [R233+0x1000] ;  /* 0x00100000e994783b */ /* 0x000e660000004200 */
[----:B------:R-:W-:Y:S02]  /*fc50*/  F2FP.PACK_AB R144, R199, R194 ;  /* 0x000000c2c790723e */ /* 0x000fe400000000ff */
[----:B------:R-:W-:Y:S02]  /*fc60*/  F2FP.PACK_AB R145, R251, R250 ;  /* 0x000000fafb91723e */ /* 0x000fe400000000ff */
[----:B------:R-:W-:Y:S04]  /*fc70*/  F2FP.PACK_AB R142, R220, R218 ;  /* 0x000000dadc8e723e */ /* 0x000fe800000000ff */
[----:B------:R-:W-:Y:S02]  /*fc80*/  F2FP.PACK_AB R143, R225, R219 ;  /* 0x000000dbe18f723e */ /* 0x000fe400000000ff */
[----:B------:R-:W-:Y:S02]  /*fc90*/  F2FP.PACK_AB R140, R196, R188 ;  /* 0x000000bcc48c723e */ /* 0x000fe400000000ff */
[----:B------:R-:W-:Y:S02]  /*fca0*/  F2FP.PACK_AB R141, R197, R181 ;  /* 0x000000b5c58d723e */ /* 0x000fe400000000ff */
[----:B------:R-:W-:Y:S05]  /*fcb0*/  F2FP.PACK_AB R147, R227, R226 ;  /* 0x000000e2e393723e */ /* 0x000fea00000000ff */
        /* <DEDUP_REMOVED lines=9> */
[----:B------:R-:W-:Y:S07]  /*fd50*/  LDSM.16.MT88.4 R156, [R230+0x3000] ;  /* 0x00300000e69c783b */ /* 0x000fee0000004200 */
[-C--:B-1----:R-:W-:Y:S08]  /*fd60*/  HMMA.16816.F32 R36, R140, R148.reuse, R36 ;  /* 0x000000948c24723c */ /* 0x082ff00000001824 */
[C---:B------:R-:W-:Y:S08]  /*fd70*/  HMMA.16816.F32 R40, R144.reuse, R148, R40 ;  /* 0x000000949028723c */ /* 0x040ff00000001828 */
[-C--:B------:R-:W-:Y:S08]  /*fd80*/  HMMA.16816.F32 R44, R144, R150.reuse, R44 ;  /* 0x00000096902c723c */ /* 0x080ff0000000182c */
[C---:B------:R-:W-:Y:S01]  /*fd90*/  HMMA.16816.F32 R48, R140.reuse, R150, R48 ;  /* 0x000000968c30723c */ /* 0x040fe20000001830 */
[----:B------:R-:W-:Y:S03]  /*fda0*/  LDSM.16.MT88.4 R148, [R232+0x3000] ;  /* 0x00300000e894783b */ /* 0x000fe60000004200 */
[----:B----4-:R-:W-:Y:S02]  /*fdb0*/  FFMA.FTZ R132, R132, R166, R214 ;  /* 0x000000a684847223 */ /* 0x010fe400000100d6 */
[----:B------:R-:W-:Y:S02]  /*fdc0*/  FFMA.FTZ R173, R133, R165, R215 ;  /* 0x000000a585ad7223 */ /* 0x000fe400000100d7 */
[-C--:B------:R-:W-:Y:S01]  /*fdd0*/  HMMA.16816.F32 R52, R140, R152.reuse, R52 ;  /* 0x000000988c34723c */ /* 0x080fe20000001834 */
[----:B------:R-:W-:Y:S01]  /*fde0*/  LDSM.16.MT88.4 R164, [R233+0x3000] ;  /* 0x00300000e9a4783b */ /* 0x000fe20000004200 */
[----:B------:R1:W4:Y:S02]  /*fdf0*/  MUFU.EX2 R133, R2 ;  /* 0x0000000200857308 */ /* 0x0003240000000800 */
[----:B------:R-:W-:Y:S04]  /*fe00*/  FADD.FTZ R132, R231, R132 ;  /* 0x00000084e7847221 */ /* 0x000fe80000010000 */
[C---:B------:R-:W-:Y:S01]  /*fe10*/  HMMA.16816.F32 R56, R144.reuse, R152, R56 ;  /* 0x000000989038723c */ /* 0x040fe20000001838 */
[----:B------:R1:W5:Y:S07]  /*fe20*/  LDL.LU R231, [R1+0xcc] ;  /* 0x0000cc0001e77983 */ /* 0x00036e0000300800 */
[-C--:B------:R-:W-:Y:S08]  /*fe30*/  HMMA.16816.F32 R60, R144, R154.reuse, R60 ;  /* 0x0000009a903c723c */ /* 0x080ff0000000183c */
[C---:B------:R-:W-:Y:S01]  /*fe40*/  HMMA.16816.F32 R64, R140.reuse, R154, R64 ;  /* 0x0000009a8c40723c */ /* 0x040fe20000001840 */
[----:B------:R-:W-:Y:S03]  /*fe50*/  LDSM.16.MT88.4 R152, [R229+0x1800] ;  /* 0x00180000e598783b */ /* 0x000fe60000004200 */
[----:B--2---:R-:W-:Y:S02]  /*fe60*/  FFMA.FTZ R172, R3, R163, R212 ;  /* 0x000000a303ac7223 */ /* 0x004fe400000100d4 */
[----:B------:R-:W-:Y:S03]  /*fe70*/  FADD.FTZ R3, R240, R173 ;  /* 0x000000adf0037221 */ /* 0x000fe60000010000 */
[----:B------:R2:W5:Y:S03]  /*fe80*/  LDL.LU R240, [R1+0xc8] ;  /* 0x0000c80001f07983 */ /* 0x0005660000300800 */
[----:B-1----:R-:W-:Y:S02]  /*fe90*/  FADD.FTZ R2, R216, R172 ;  /* 0x000000acd8027221 */ /* 0x002fe40000010000 */
[----:B------:R-:W-:Y:S02]  /*fea0*/  FADD.FTZ R3, R234, R3 ;  /* 0x00000003ea037221 */ /* 0x000fe40000010000 */
[----:B------:R-:W-:Y:S02]  /*feb0*/  FADD.FTZ R2, R213, R2 ;  /* 0x00000002d5027221 */ /* 0x000fe40000010000 */
[----:B------:R-:W-:Y:S01]  /*fec0*/  LDSM.16.MT88.4 R212, [R229+0x3800] ;  /* 0x00380000e5d4783b */ /* 0x000fe20000004200 */
[----:B------:R-:W-:Y:S02]  /*fed0*/  FADD.FTZ R3, R236, R3 ;  /* 0x00000003ec037221 */ /* 0x000fe40000010000 */
[----:B------:R-:W-:Y:S04]  /*fee0*/  FADD.FTZ R2, R241, R2 ;  /* 0x00000002f1027221 */ /* 0x000fe80000010000 */
[----:B------:R-:W-:Y:S02]  /*fef0*/  FADD.FTZ R2, R244, R2 ;  /* 0x00000002f4027221 */ /* 0x000fe40000010000 */
[----:B---3--:R-:W-:Y:S01]  /*ff00*/  FFMA.FTZ R0, R0, R162, R209 ;  /* 0x000000a200007223 */ /* 0x008fe200000100d1 */
[----:B------:R-:W-:Y:S01]  /*ff10*/  F2FP.PACK_AB R209, R139, R224 ;  /* 0x000000e08bd1723e */ /* 0x000fe200000000ff */
[----:B------:R-:W1:Y:S02]  /*ff20*/  LDSM.16.MT88.4 R160, [R229+0x3000] ;  /* 0x00300000e5a0783b */ /* 0x000e640000004200 */
[----:B------:R-:W-:Y:S01]  /*ff30*/  FADD.FTZ R0, R210, R0 ;  /* 0x00000000d2007221 */ /* 0x000fe20000010000 */
[----:B------:R-:W-:Y:S01]  /*ff40*/  F2FP.PACK_AB R210, R252, R177 ;  /* 0x000000b1fcd2723e */ /* 0x000fe200000000ff */
[-C--:B-1----:R-:W-:Y:S08]  /*ff50*/  HMMA.16816.F32 R68, R140, R160.reuse, R68 ;  /* 0x000000a08c44723c */ /* 0x082ff00000001844 */
[C---:B------:R-:W-:Y:S07]  /*ff60*/  HMMA.16816.F32 R72, R144.reuse, R160, R72 ;  /* 0x000000a09048723c */ /* 0x040fee0000001848 */
[----:B------:R-:W-:Y:S01]  /*ff70*/  MOV R161, R222 ;  /* 0x000000de00a17202 */ /* 0x000fe20000000f00 */
[-C--:B------:R-:W-:Y:S04]  /*ff80*/  HMMA.16816.F32 R76, R144, R162.reuse, R76 ;  /* 0x000000a2904c723c */ /* 0x080fe8000000184c */
[----:B------:R-:W-:Y:S04]  /*ff90*/  MOV R160, R221 ;  /* 0x000000dd00a07202 */ /* 0x000fe80000000f00 */
[C---:B------:R-:W-:Y:S07]  /*ffa0*/  HMMA.16816.F32 R80, R140.reuse, R162, R80 ;  /* 0x000000a28c50723c */ /* 0x040fee0000001850 */
[----:B------:R-:W-:Y:S01]  /*ffb0*/  MOV R162, R223 ;  /* 0x000000df00a27202 */ /* 0x000fe20000000f00 */
[-C--:B------:R-:W-:Y:S04]  /*ffc0*/  HMMA.16816.F32 R84, R140, R156.reuse, R84 ;  /* 0x0000009c8c54723c */ /* 0x080fe80000001854 */
[----:B------:R-:W-:Y:S02]  /*ffd0*/  MOV R163, R220 ;  /* 0x000000dc00a37202 */ /* 0x000fe40000000f00 */
[----:B------:R-:W-:Y:S02]  /*ffe0*/  LDSM.16.MT88.4 R220, [R233+0x3800] ;  /* 0x00380000e9dc783b */ /* 0x000fe40000004200 */
[C---:B------:R-:W-:Y:S07]  /*fff0*/  HMMA.16816.F32 R88, R144.reuse, R156, R88 ;  /* 0x0000009c9058723c */ /* 0x040fee0000001858 */
[----:B------:R-:W-:Y:S01]  /*10000*/  MOV R157, R225 ;  /* 0x000000e1009d7202 */ /* 0x000fe20000000f00 */
[-C--:B------:R-:W-:Y:S04]  /*10010*/  HMMA.16816.F32 R92, R144, R158.reuse, R92 ;  /* 0x0000009e905c723c */ /* 0x080fe8000000185c */
[----:B------:R-:W-:Y:S01]  /*10020*/  FADD.FTZ R225, R238, R132 ;  /* 0x00000084eee17221 */ /* 0x000fe20000010000 */
[----:B------:R-:W-:Y:S01]  /*10030*/  MOV R156, R206 ;  /* 0x000000ce009c7202 */ /* 0x000fe20000000f00 */
[----:B------:R2:W5:Y:S01]  /*10040*/  LDL.LU R238, [R1+0xc4] ;  /* 0x0000c40001ee7983 */ /* 0x0005620000300800 */
[----:B------:R-:W-:Y:S01]  /*10050*/  F2FP.PACK_AB R206, R174, R180 ;  /* 0x000000b4aece723e */ /* 0x000fe200000000ff */
[C---:B------:R-:W-:Y:S02]  /*10060*/  HMMA.16816.F32 R96, R140.reuse, R158, R96 ;  /* 0x0000009e8c60723c */ /* 0x040fe40000001860 */
[----:B------:R2:W5:Y:S02]  /*10070*/  LDL.LU R234, [R1+0xc0] ;  /* 0x0000c00001ea7983 */ /* 0x0005640000300800 */
[----:B------:R-:W-:Y:S01]  /*10080*/  FADD.FTZ R132, R211, R0 ;  /* 0x00000000d3847221 */ /* 0x000fe20000010000 */
[----:B----4-:R-:W-:Y:S01]  /*10090*/  F2FP.PACK_AB R211, R133, R138 ;  /* 0x0000008a85d3723e */ /* 0x010fe200000000ff */
[----:B------:R2:W5:Y:S02]  /*100a0*/  LDL.LU R236, [R1+0xbc] ;  /* 0x0000bc0001ec7983 */ /* 0x0005640000300800 */
[-C--:B------:R-:W-:Y:S02]  /*100b0*/  HMMA.16816.F32 R100, R140, R164.reuse, R100 ;  /* 0x000000a48c64723c */ /* 0x080fe40000001864 */
[----:B------:R2:W5:Y:S06]  /*100c0*/  LDL.LU R241, [R1+0xb8] ;  /* 0x0000b80001f17983 */ /* 0x00056c0000300800 */
[C---:B------:R-:W-:Y:S07]  /*100d0*/  HMMA.16816.F32 R104, R144.reuse, R164, R104 ;  /* 0x000000a49068723c */ /* 0x040fee0000001868 */
[----:B------:R-:W-:Y:S01]  /*100e0*/  MOV R164, R218 ;  /* 0x000000da00a47202 */ /* 0x000fe20000000f00 */
[-C--:B------:R-:W-:Y:S04]  /*100f0*/  HMMA.16816.F32 R108, R144, R166.reuse, R108 ;  /* 0x000000a6906c723c */ /* 0x080fe8000000186c */
[----:B------:R-:W-:Y:S02]  /*10100*/  MOV R165, R192 ;  /* 0x000000c000a57202 */ /* 0x000fe40000000f00 */
[----:B------:R-:W-:Y:S02]  /*10110*/  MOV R192, R217 ;  /* 0x000000d900c07202 */ /* 0x000fe40000000f00 */
[C---:B------:R-:W-:Y:S04]  /*10120*/  HMMA.16816.F32 R112, R140.reuse, R166, R112 ;  /* 0x000000a68c70723c */ /* 0x040fe80000001870 */
[----:B------:R-:W-:Y:S03]  /*10130*/  MOV R0, R192 ;  /* 0x000000c000007202 */ /* 0x000fe60000000f00 */
[----:B------:R-:W-:Y:S01]  /*10140*/  MOV R167, R219 ;  /* 0x000000db00a77202 */ /* 0x000fe20000000f00 */
[-C--:B------:R-:W-:Y:S01]  /*10150*/  HMMA.16816.F32 R116, R140, R148.reuse, R116 ;  /* 0x000000948c74723c */ /* 0x080fe20000001874 */
[----:B------:R-:W1:Y:S03]  /*10160*/  LDSM.16.MT88.4 R216, [R230+0x3800] ;  /* 0x00380000e6d8783b */ /* 0x000e660000004200 */
[----:B------:R-:W-:Y:S04]  /*10170*/  FADD.FTZ R0, R0, R225 ;  /* 0x000000e100007221 */ /* 0x000fe80000010000 */
[C---:B------:R-:W-:Y:S08]  /*10180*/  HMMA.16816.F32 R120, R144.reuse, R148, R120 ;  /* 0x000000949078723c */ /* 0x040ff00000001878 */
[-C--:B------:R-:W-:Y:S08]  /*10190*/  HMMA.16816.F32 R124, R144, R150.reuse, R124 ;  /* 0x00000096907c723c */ /* 0x080ff0000000187c */
[----:B------:R-:W-:Y:S08]  /*101a0*/  HMMA.16816.F32 R128, R140, R150, R128 ;  /* 0x000000968c80723c */ /* 0x000ff00000001880 */
[-C--:B------:R-:W-:Y:S01]  /*101b0*/  HMMA.16816.F32 R144, R204, R152.reuse, R4 ;  /* 0x00000098cc90723c */ /* 0x080fe20000001804 */
[----:B------:R-:W3:Y:S07]  /*101c0*/  LDSM.16.MT88.4 R4, [R232+0x3800] ;  /* 0x00380000e804783b */ /* 0x000eee0000004200 */
[C---:B------:R-:W-:Y:S07]  /*101d0*/  HMMA.16816.F32 R140, R208.reuse, R152, R8 ;  /* 0x00000098d08c723c */ /* 0x040fee0000001808 */
[----:B------:R-:W-:Y:S01]  /*101e0*/  MOV R10, R156 ;  /* 0x0000009c000a7202 */ /* 0x000fe20000000f00 */
[-C--:B------:R-:W-:Y:S04]  /*101f0*/  HMMA.16816.F32 R148, R208, R154.reuse, R12 ;  /* 0x0000009ad094723c */ /* 0x080fe8000000180c */
[----:B------:R-:W-:Y:S01]  /*10200*/  MOV R9, R157 ;  /* 0x0000009d00097202 */ /* 0x000fe20000000f00 */
[----:B------:R-:W-:Y:S01]  /*10210*/  IMAD.MOV.U32 R8, RZ, RZ, R162 ;  /* 0x000000ffff087224 */ /* 0x000fe200078e00a2 */
[----:B------:R-:W-:Y:S02]  /*10220*/  MOV R11, R191 ;  /* 0x000000bf000b7202 */ /* 0x000fe40000000f00 */
[C---:B------:R-:W-:Y:S04]  /*10230*/  HMMA.16816.F32 R152, R204.reuse, R154, R16 ;  /* 0x0000009acc98723c */ /* 0x040fe80000001810 */
[----:B------:R-:W-:Y:S02]  /*10240*/  MOV R15, R175 ;  /* 0x000000af000f7202 */ /* 0x000fe40000000f00 */
[----:B------:R-:W-:Y:S02]  /*10250*/  MOV R14, R174 ;  /* 0x000000ae000e7202 */ /* 0x000fe40000000f00 */
[-C--:B------:R-:W-:Y:S04]  /*10260*/  HMMA.16816.F32 R156, R204, R168.reuse, R20 ;  /* 0x000000a8cc9c723c */ /* 0x080fe80000001814 */
[----:B------:R-:W-:Y:S02]  /*10270*/  MOV R13, R177 ;  /* 0x000000b1000d7202 */ /* 0x000fe40000000f00 */
[----:B------:R-:W-:Y:S02]  /*10280*/  MOV R18, R176 ;  /* 0x000000b000127202 */ /* 0x000fe40000000f00 */
[----:B------:R-:W-:Y:S04]  /*10290*/  MOV R22, R163 ;  /* 0x000000a300167202 */ /* 0x000fe80000000f00 */
        /* <DEDUP_REMOVED lines=14> */
[----:B------:R-:W-:Y:S01]  /*10380*/  MOV R31, R198 ;  /* 0x000000c6001f7202 */ /* 0x000fe20000000f00 */
[----:B------:R-:W-:Y:S01]  /*10390*/  IMAD.MOV.U32 R33, RZ, RZ, R188 ;  /* 0x000000ffff217224 */ /* 0x000fe200078e00bc */
[-C--:B------:R-:W-:Y:S04]  /*103a0*/  HMMA.16816.F32 R172, R204, R184.reuse, R36 ;  /* 0x000000b8ccac723c */ /* 0x080fe80000001824 */
[----:B------:R-:W-:Y:S02]  /*103b0*/  MOV R30, R197 ;  /* 0x000000c5001e7202 */ /* 0x000fe40000000f00 */
[----:B------:R-:W-:Y:S02]  /*103c0*/  MOV R29, R196 ;  /* 0x000000c4001d7202 */ /* 0x000fe40000000f00 */
[----:B------:R-:W-:Y:S04]  /*103d0*/  MOV R38, R179 ;  /* 0x000000b300267202 */ /* 0x000fe80000000f00 */
        /* <DEDUP_REMOVED lines=16> */
[----:B------:R-:W-:Y:S01]  /*104e0*/  IMAD.MOV.U32 R22, RZ, RZ, R8 ;  /* 0x000000ffff167224 */ /* 0x000fe200078e0008 */
        /* <DEDUP_REMOVED lines=23> */
[----:B------:R-:W-:Y:S01]  /*10660*/  MOV R38, R39 ;  /* 0x0000002700267202 */ /* 0x000fe20000000f00 */
[----:B------:R-:W-:Y:S01]  /*10670*/  FADD.FTZ R9, R246, R2 ;  /* 0x00000002f6097221 */ /* 0x000fe20000010000 */
[----:B------:R-:W-:Y:S02]  /*10680*/  MOV R39, R31 ;  /* 0x0000001f00277202 */ /* 0x000fe40000000f00 */
        /* <DEDUP_REMOVED lines=9> */
[----:B------:R2:W5:Y:S01]  /*10720*/  LDL.LU R237, [R1+0xac] ;  /* 0x0000ac0001ed7983 */ /* 0x0005620000300800 */
[----:B------:R-:W-:Y:S02]  /*10730*/  MOV R43, R36 ;  /* 0x00000024002b7202 */ /* 0x000fe40000000f00 */
[----:B------:R-:W-:Y:S01]  /*10740*/  MOV R36, R37 ;  /* 0x0000002500247202 */ /* 0x000fe20000000f00 */
[----:B------:R2:W5:Y:S01]  /*10750*/  LDL.LU R244, [R1+0xa8] ;  /* 0x0000a80001f47983 */ /* 0x0005620000300800 */
[----:B------:R-:W-:Y:S02]  /*10760*/  MOV R37, R38 ;  /* 0x0000002600257202 */ /* 0x000fe40000000f00 */
        /* <DEDUP_REMOVED lines=13> */
[----:B------:R-:W-:Y:S01]  /*10840*/  IMAD.MOV.U32 R36, RZ, RZ, R37 ;  /* 0x000000ffff247224 */ /* 0x000fe200078e0025 */
        /* <DEDUP_REMOVED lines=13> */
[----:B------:R2:W5:Y:S01]  /*10920*/  LDL.LU R246, [R1+0x98] ;  /* 0x0000980001f67983 */ /* 0x0005620000300800 */
        /* <DEDUP_REMOVED lines=10> */
[----:B------:R-:W-:Y:S01]  /*109d0*/  MOV R22, R239 ;  /* 0x000000ef00167202 */ /* 0x000fe20000000f00 */
[----:B------:R-:W-:Y:S01]  /*109e0*/  FADD.FTZ R11, R36, R8 ;  /* 0x00000008240b7221 */ /* 0x000fe20000010000 */
[----:B------:R2:W5:Y:S01]  /*109f0*/  LDL.LU R239, [R1+0x90] ;  /* 0x0000900001ef7983 */ /* 0x0005620000300800 */
[----:B------:R-:W-:Y:S01]  /*10a00*/  MOV R34, R181 ;  /* 0x000000b500227202 */ /* 0x000fe20000000f00 */
[----:B------:R-:W-:Y:S01]  /*10a10*/  FADD.FTZ R9, R38, R2 ;  /* 0x0000000226097221 */ /* 0x000fe20000010000 */
[-C--:B------:R-:W-:Y:S03]  /*10a20*/  HMMA.16816.F32 R180, R208, R186.reuse, R44 ;  /* 0x000000bad0b4723c */ /* 0x080fe6000000182c */
[----:B------:R-:W-:Y:S01]  /*10a30*/  FADD.FTZ R2, R33, R10 ;  /* 0x0000000a21027221 */ /* 0x000fe20000010000 */
        /* <DEDUP_REMOVED lines=52> */
[----:B------:R-:W-:Y:S01]  /*10d80*/  FADD.FTZ R3, R12, R0 ;  /* 0x000000000c037221 */ /* 0x000fe20000010000 */
[----:B------:R-:W-:Y:S01]  /*10d90*/  STL [R1+0x18], R4 ;  /* 0x0000180401007387 */ /* 0x000fe20000100800 */
[----:B------:R-:W-:Y:S02]  /*10da0*/  FADD.FTZ R2, R252, R2 ;  /* 0x00000002fc027221 */ /* 0x000fe40000010000 */
[----:B------:R-:W-:Y:S02]  /*10db0*/  FADD.FTZ R3, R15, R3 ;  /* 0x000000030f037221 */ /* 0x000fe40000010000 */
[----:B------:R-:W-:Y:S01]  /*10dc0*/  FADD.FTZ R0, R138, R6 ;  /* 0x000000068a007221 */ /* 0x000fe20000010000 */
[----:B------:R-:W-:Y:S02]  /*10dd0*/  MOV R138, R135 ;  /* 0x00000087008a7202 */ /* 0x000fe40000000f00 */
[----:B------:R1:W-:Y:S01]  /*10de0*/  STL [R1+0x1c], R3 ;  /* 0x00001c0301007387 */ /* 0x0003e20000100800 */
[----:B------:R-:W-:Y:S03]  /*10df0*/  FADD.FTZ R0, R133, R0 ;  /* 0x0000000085007221 */ /* 0x000fe60000010000 */
[----:B------:R3:W-:Y:S04]  /*10e00*/  STL [R1+0x20], R2 ;  /* 0x0000200201007387 */ /* 0x0007e80000100800 */
[----:B------:R2:W-:Y:S01]  /*10e10*/  STL [R1+0x24], R0 ;  /* 0x0000240001007387 */ /* 0x0005e20000100800 */
[----:B-1----:R-:W-:Y:S02]  /*10e20*/  MOV R3, R136 ;  /* 0x0000008800037202 */ /* 0x002fe40000000f00 */
[----:B---3--:R-:W-:Y:S01]  /*10e30*/  MOV R2, R137 ;  /* 0x0000008900027202 */ /* 0x008fe20000000f00 */
[----:B------:R-:W-:-:S05]  /*10e40*/  @P1 BRA `(.L_x_1379) ;  /* 0xffffb21000001947 */ /* 0x000fca000383ffff */
.L_x_1378:
[----:B------:R-:W-:Y:S02]  /*10e50*/  MOV R10, 0x1f ;  /* 0x0000001f000a7802 */ /* 0x000fe40000000f00 */
[----:B------:R-:W-:Y:S01]  /*10e60*/  MOV R9, 0xffffffff ;  /* 0xffffffff00097802 */ /* 0x000fe20000000f00 */
[----:B------:R-:W-:Y:S05]  /*10e70*/  BRA.DIV ~URZ, `(.L_x_1380) ;  /* 0x00003b027f007947 */ /* 0x000fea000b800000 */
[----:B--2---:R-:W2:Y:S04]  /*10e80*/  LDL R0, [R1+0x18] ;  /* 0x0000180001007983 */ /* 0x004ea80000100800 */
[----:B--2---:R1:W2:Y:S02]  /*10e90*/  SHFL.BFLY PT, R4, R0, 0x2, 0x1f ;  /* 0x0c401f0000047f89 */ /* 0x0042a400000e0000 */
.L_x_1446:
[----:B-1----:R-:W3:Y:S02]  /*10ea0*/  LDL.LU R0, [R1+0x18] ;  /* 0x0000180001007983 */ /* 0x002ee40000300800 */
[----:B--23--:R-:W-:Y:S01]  /*10eb0*/  FADD.FTZ R4, R4, R0 ;  /* 0x0000000004047221 */ /* 0x00cfe20000010000 */
[----:B------:R-:W-:Y:S05]  /*10ec0*/  BRA.DIV ~URZ, `(.L_x_1381) ;  /* 0x00003b127f007947 */ /* 0x000fea000b800000 */
[----:B------:R-:W2:Y:S04]  /*10ed0*/  LDL.LU R2, [R1+0x1c] ;  /* 0x00001c0001027983 */ /* 0x000ea80000300800 */
[----:B------:R-:W3:Y:S04]  /*10ee0*/  LDL.LU R0, [R1+0x20] ;  /* 0x0000200001007983 */ /* 0x000ee80000300800 */
[----:B------:R-:W4:Y:S04]  /*10ef0*/  LDL.LU R9, [R1+0x24] ;  /* 0x0000240001097983 */ /* 0x000f280000300800 */
[----:B--2---:R-:W1:Y:S04]  /*10f00*/  SHFL.BFLY PT, R5, R2, 0x2, 0x1f ;  /* 0x0c401f0002057f89 */ /* 0x004e6800000e0000 */
[----:B---3--:R-:W2:Y:S04]  /*10f10*/  SHFL.BFLY PT, R6, R0, 0x2, 0x1f ;  /* 0x0c401f0000067f89 */ /* 0x008ea800000e0000 */
[----:B----4-:R-:W3:Y:S01]  /*10f20*/  SHFL.BFLY PT, R7, R9, 0x2, 0x1f ;  /* 0x0c401f0009077f89 */ /* 0x010ee200000e0000 */
[----:B-1----:R-:W-:-:S02]  /*10f30*/  FADD.FTZ R5, R5, R2 ;  /* 0x0000000205057221 */ /* 0x002fc40000010000 */
[----:B--2---:R-:W-:-:S03]  /*10f40*/  FADD.FTZ R6, R6, R0 ;  /* 0x0000000006067221 */ /* 0x004fc60000010000 */
[----:B------:R-:W1:Y:S01]  /*10f50*/  SHFL.BFLY PT, R2, R5, 0x1, 0x1f ;  /* 0x0c201f0005027f89 */ /* 0x000e6200000e0000 */
[----:B---3--:R-:W-:-:S03]  /*10f60*/  FADD.FTZ R7, R7, R9 ;  /* 0x0000000907077221 */ /* 0x008fc60000010000 */
[----:B------:R-:W2:Y:S04]  /*10f70*/  SHFL.BFLY PT, R0, R4, 0x1, 0x1f ;  /* 0x0c201f0004007f89 */ /* 0x000ea800000e0000 */
[----:B------:R-:W3:Y:S04]  /*10f80*/  SHFL.BFLY PT, R3, R6, 0x1, 0x1f ;  /* 0x0c201f0006037f89 */ /* 0x000ee800000e0000 */
[----:B------:R4:W4:Y:S01]  /*10f90*/  SHFL.BFLY PT, R8, R7, 0x1, 0x1f ;  /* 0x0c201f0007087f89 */ /* 0x00092200000e0000 */
[----:B-1----:R-:W-:Y:S02]  /*10fa0*/  FADD.FTZ R5, R5, R2 ;  /* 0x0000000205057221 */ /* 0x002fe40000010000 */
[----:B--2---:R-:W-:-:S02]  /*10fb0*/  FADD.FTZ R4, R4, R0 ;  /* 0x0000000004047221 */ /* 0x004fc40000010000 */
[----:B---3--:R-:W-:-:S03]  /*10fc0*/  FADD.FTZ R6, R6, R3 ;  /* 0x0000000306067221 */ /* 0x008fc60000010000 */
.L_x_1447:
[----:B------:R-:W-:Y:S01]  /*10fd0*/  FSETP.NE.FTZ.AND P3, PT, R4, RZ, PT ;  /* 0x000000ff0400720b */ /* 0x000fe20003f75000 */
[----:B------:R-:W-:Y:S01]  /*10fe0*/  CS2R R2, SRZ ;  /* 0x0000000000027805 */ /* 0x000fe2000001ff00 */
[----:B------:R-:W-:Y:S01]  /*10ff0*/  FSETP.NE.FTZ.AND P2, PT, R5, RZ, PT ;  /* 0x000000ff0500720b */ /* 0x000fe20003f55000 */
[----:B----4-:R-:W-:Y:S01]  /*11000*/  FADD.FTZ R7, R8, R7 ;  /* 0x0000000708077221 */ /* 0x010fe20000010000 */
[----:B------:R-:W-:Y:S02]  /*11010*/  FSETP.NE.FTZ.AND P1, PT, R6, RZ, PT ;  /* 0x000000ff0600720b */ /* 0x000fe40003f35000 */
[----:B------:R-:W-:Y:S02]  /*11020*/  MOV R0, RZ ;  /* 0x000000ff00007202 */ /* 0x000fe40000000f00 */
[----:B------:R-:W-:Y:S02]  /*11030*/  FSETP.NE.FTZ.AND P0, PT, R7, RZ, PT ;  /* 0x000000ff0700720b */ /* 0x000fe40003f15000 */
[----:B------:R-:W-:-:S02]  /*11040*/  MOV R60, 0xff800000 ;  /* 0xff800000003c7802 */ /* 0x000fc40000000f00 */
[----:B------:R-:W-:Y:S01]  /*11050*/  MOV R59, 0xff800000 ;  /* 0xff800000003b7802 */ /* 0x000fe20000000f00 */
[----:B------:R-:W1:Y:S01]  /*11060*/  @P3 MUFU.RCP R0, R4 ;  /* 0x0000000400003308 */ /* 0x000e620000001000 */
[----:B------:R-:W-:Y:S02]  /*11070*/  MOV R58, 0xff800000 ;  /* 0xff800000003a7802 */ /* 0x000fe40000000f00 */
[----:B------:R-:W-:Y:S02]  /*11080*/  MOV R57, 0xff800000 ;  /* 0xff80000000397802 */ /* 0x000fe40000000f00 */
[----:B------:R-:W-:-:S03]  /*11090*/  @P1 MOV R13, 0x3f317218 ;  /* 0x3f317218000d1802 */ /* 0x000fc60000000f00 */
[----:B------:R-:W2:Y:S08]  /*110a0*/  @P2 MUFU.RCP R3, R5 ;  /* 0x0000000500032308 */ /* 0x000eb00000001000 */
[----:B------:R-:W3:Y:S01]  /*110b0*/  @P1 MUFU.RCP R2, R6 ;  /* 0x0000000600021308 */ /* 0x000ee20000001000 */
[C---:B-1----:R-:W-:Y:S02]  /*110c0*/  FMUL.FTZ R144, R0.reuse, R144 ;  /* 0x0000009000907220 */ /* 0x042fe40000410000 */
[----:B------:R-:W-:-:S02]  /*110d0*/  FMUL.FTZ R56, R0, R145 ;  /* 0x0000009100387220 */ /* 0x000fc40000410000 */
[C---:B------:R-:W-:Y:S02]  /*110e0*/  FMUL.FTZ R152, R0.reuse, R152 ;  /* 0x0000009800987220 */ /* 0x040fe40000410000 */
[C---:B------:R-:W-:Y:S01]  /*110f0*/  FMUL.FTZ R53, R0.reuse, R153 ;  /* 0x0000009900357220 */ /* 0x040fe20000410000 */
[----:B------:R-:W1:Y:S01]  /*11100*/  @P3 MUFU.LG2 R8, R4 ;  /* 0x0000000400083308 */ /* 0x000e620000000c00 */
[C---:B------:R-:W-:Y:S02]  /*11110*/  FMUL.FTZ R156, R0.reuse, R156 ;  /* 0x0000009c009c7220 */ /* 0x040fe40000410000 */
[C---:B------:R-:W-:Y:S02]  /*11120*/  FMUL.FTZ R50, R0.reuse, R157 ;  /* 0x0000009d00327220 */ /* 0x040fe40000410000 */
[C---:B------:R-:W-:Y:S02]  /*11130*/  FMUL.FTZ R168, R0.reuse, R168 ;  /* 0x000000a800a87220 */ /* 0x040fe40000410000 */
[C---:B------:R-:W-:Y:S01]  /*11140*/  FMUL.FTZ R47, R0.reuse, R169 ;  /* 0x000000a9002f7220 */ /* 0x040fe20000410000 */
[----:B------:R4:W1:Y:S01]  /*11150*/  @P2 MUFU.LG2 R4, R5 ;  /* 0x0000000500042308 */ /* 0x0008620000000c00 */
[----:B------:R-:W-:-:S02]  /*11160*/  FMUL.FTZ R172, R0, R172 ;  /* 0x000000ac00ac7220 */ /* 0x000fc40000410000 */
        /* <DEDUP_REMOVED lines=8> */
[----:B----4-:R-:W-:Y:S01]  /*111f0*/  @P3 MOV R5, 0x3f317218 ;  /* 0x3f31721800053802 */ /* 0x010fe20000000f00 */
        /* <DEDUP_REMOVED lines=20> */
[----:B------:R-:W-:Y:S01]  /*11340*/  @P0 MUFU.RCP R0, R7 ;  /* 0x0000000700000308 */ /* 0x000fe20000001000 */
        /* <DEDUP_REMOVED lines=30> */
[C---:B---3--:R-:W-:Y:S02]  /*11530*/  FMUL.FTZ R140, R2.reuse, R140 ;  /* 0x0000008c028c7220 */ /* 0x048fe40000410000 */
        /* <DEDUP_REMOVED lines=30> */
[----:B------:R-:W-:Y:S02]  /*11720*/  FMUL.FTZ R125, R2, R125 ;  /* 0x0000007d027d7220 */ /* 0x000fe40000410000 */
[----:B------:R-:W2:Y:S01]  /*11730*/  @P0 MUFU.LG2 R2, R7 ;  /* 0x0000000700020308 */ /* 0x000ea20000000c00 */
[----:B-1----:R-:W-:Y:S02]  /*11740*/  @P3 FMUL.FTZ R9, R8, 0.69314718246459960938 ;  /* 0x3f31721808093820 */ /* 0x002fe40000410000 */
[----:B------:R-:W-:Y:S02]  /*11750*/  @P2 FMUL.FTZ R8, R4, 0.69314718246459960938 ;  /* 0x3f31721804082820 */ /* 0x000fe40000410000 */
[----:B------:R-:W-:-:S02]  /*11760*/  @P2 FMUL.FTZ R4, R3, c[0x0][0x2d0] ;  /* 0x0000b40003042a20 */ /* 0x000fc40000410000 */
[----:B------:R-:W-:Y:S02]  /*11770*/  @P1 FMUL.FTZ R6, R6, 0.69314718246459960938 ;  /* 0x3f31721806061820 */ /* 0x000fe40000410000 */
[----:B------:R-:W-:Y:S02]  /*11780*/  @P1 FMUL.FTZ R3, R13, c[0x0][0x2d0] ;  /* 0x0000b4000d031a20 */ /* 0x000fe40000410000 */
[----:B------:R-:W-:Y:S02]  /*11790*/  @P3 FMUL.FTZ R5, R5, c[0x0][0x2d0] ;  /* 0x0000b40005053a20 */ /* 0x000fe40000410000 */
[----:B------:R-:W-:Y:S01]  /*117a0*/  @P1 FFMA.FTZ R60, R3, R135, R6 ;  /* 0x00000087033c1223 */ /* 0x000fe20000010006 */
[----:B------:R-:W-:Y:S01]  /*117b0*/  @P0 MOV R3, 0x3f317218 ;  /* 0x3f31721800030802 */ /* 0x000fe20000000f00 */
[----:B------:R-:W-:Y:S01]  /*117c0*/  @P2 FFMA.FTZ R59, R4, R136, R8 ;  /* 0x00000088043b2223 */ /* 0x000fe20000010008 */
[----:B------:R-:W-:Y:S01]  /*117d0*/  MOV R4, 0x1 ;  /* 0x0000000100047802 */ /* 0x000fe20000000f00 */
[----:B--2---:R-:W-:-:S02]  /*117e0*/  @P0 FMUL.FTZ R2, R2, 0.69314718246459960938 ;  /* 0x3f31721802020820 */ /* 0x004fc40000410000 */
[----:B------:R-:W-:Y:S02]  /*117f0*/  @P0 FMUL.FTZ R3, R3, c[0x0][0x2d0] ;  /* 0x0000b40003030a20 */ /* 0x000fe40000410000 */
[----:B------:R-:W-:Y:S02]  /*11800*/  @P3 FFMA.FTZ R58, R5, R137, R9 ;  /* 0x00000089053a3223 */ /* 0x000fe40000010009 */
        /* <DEDUP_REMOVED lines=32> */
[----:B------:R-:W-:Y:S01]  /*11a10*/  PRMT R0, R4, 0x7610, R0 ;  /* 0x0000761004007816 */ /* 0x000fe20000000000 */
[----:B------:R-:W-:Y:S02]  /*11a20*/  @P0 FFMA.FTZ R57, R3, R134, R2 ;  /* 0x0000008603390223 */ /* 0x000fe40000010002 */
.L_x_1347:
        /* <DEDUP_REMOVED lines=19> */
.L_x_1383:
[----:B-1----:R-:W-:Y:S05]  /*11b60*/  BSYNC B0 ;  /* 0x0000000000007941 */ /* 0x002fea0003800000 */
.L_x_1382:
[----:B------:R-:W-:Y:S01]  /*11b70*/  PRMT R0, R0, 0x9910, RZ ;  /* 0x0000991000007816 */ /* 0x000fe200000000ff */
[----:B------:R-:W-:Y:S01]  /*11b80*/  BSSY B1, `(.L_x_1384) ;  /* 0x0000266000017945 */ /* 0x000fe20003800000 */
[----:B-----5:R-:W-:Y:S02]  /*11b90*/  IMAD.MOV.U32 R73, RZ, RZ, R8 ;  /* 0x000000ffff497224 */ /* 0x020fe400078e0008 */
[----:B------:R-:W-:-:S13]  /*11ba0*/  ISETP.NE.AND P0, PT, R0, RZ, PT ;  /* 0x000000ff0000720c */ /* 0x000fda0003f05270 */
[----:B------:R-:W-:Y:S05]  /*11bb0*/  @!P0 BRA `(.L_x_1385) ;  /* 0x000017d000008947 */ /* 0x000fea0003800000 */
[----:B------:R-:W2:Y:S04]  /*11bc0*/  LDL R71, [R1+0x64] ;  /* 0x0000640001477983 */ /* 0x000ea80000100800 */
[----:B------:R-:W3:Y:S04]  /*11bd0*/  LDL R69, [R1+0x68] ;  /* 0x0000680001457983 */ /* 0x000ee80000100800 */
[----:B------:R-:W4:Y:S04]  /*11be0*/  LDL R67, [R1+0x70] ;  /* 0x0000700001437983 */ /* 0x000f280000100800 */
[----:B------:R-:W5:Y:S04]  /*11bf0*/  LDL R66, [R1+0x6c] ;  /* 0x00006c0001427983 */ /* 0x000f680000100800 */
[----:B------:R-:W4:Y:S04]  /*11c00*/  LDL R65, [R1+0x80] ;  /* 0x0000800001417983 */ /* 0x000f280000100800 */
[----:B------:R-:W4:Y:S04]  /*11c10*/  LDL R64, [R1+0x78] ;  /* 0x0000780001407983 */ /* 0x000f280000100800 */
[----:B------:R-:W4:Y:S04]  /*11c20*/  LDL R63, [R1+0x7c] ;  /* 0x00007c00013f7983 */ /* 0x000f280000100800 */
[----:B------:R-:W4:Y:S01]  /*11c30*/  LDL R62, [R1+0x74] ;  /* 0x00007400013e7983 */ /* 0x000f220000100800 */
        /* <DEDUP_REMOVED lines=65> */
[----:B------:R-:W-:Y:S01]  /*12050*/  F2FP.PACK_AB R0, R127, R126 ;  /* 0x0000007e7f00723e */ /* 0x000fe200000000ff */
[----:B--2---:R1:W-:Y:S04]  /*12060*/  STS [R71], R56 ;  /* 0x0000003847007388 */ /* 0x0043e80000000800 */
[----:B------:R1:W-:Y:S04]  /*12070*/  STS [R71+0x400], R55 ;  /* 0x0004003747007388 */ /* 0x0003e80000000800 */
[----:B---3--:R1:W-:Y:S04]  /*12080*/  STS [R69], R53 ;  /* 0x0000003545007388 */ /* 0x0083e80000000800 */
[----:B------:R1:W-:Y:S04]  /*12090*/  STS [R69+0x400], R52 ;  /* 0x0004003445007388 */ /* 0x0003e80000000800 */
[----:B------:R1:W-:Y:S04]  /*120a0*/  STS [R71+0x2000], R54 ;  /* 0x0020003647007388 */ /* 0x0003e80000000800 */
[----:B------:R1:W-:Y:S04]  /*120b0*/  STS [R71+0x2400], R142 ;  /* 0x0024008e47007388 */ /* 0x0003e80000000800 */
[----:B------:R1:W-:Y:S04]  /*120c0*/  STS [R69+0x2000], R51 ;  /* 0x0020003345007388 */ /* 0x0003e80000000800 */
[----:B------:R1:W-:Y:S04]  /*120d0*/  STS [R69+0x2400], R150 ;  /* 0x0024009645007388 */ /* 0x0003e80000000800 */
[----:B----4-:R1:W-:Y:S04]  /*120e0*/  STS [R67], R50 ;  /* 0x0000003243007388 */ /* 0x0103e80000000800 */
[----:B------:R1:W-:Y:S04]  /*120f0*/  STS [R67+0x400], R49 ;  /* 0x0004003143007388 */ /* 0x0003e80000000800 */
[----:B-----5:R1:W-:Y:S04]  /*12100*/  STS [R66], R47 ;  /* 0x0000002f42007388 */ /* 0x0203e80000000800 */
[----:B------:R1:W-:Y:S04]  /*12110*/  STS [R66+0x400], R46 ;  /* 0x0004002e42007388 */ /* 0x0003e80000000800 */
[----:B------:R1:W-:Y:S04]  /*12120*/  STS [R67+0x2000], R48 ;  /* 0x0020003043007388 */ /* 0x0003e80000000800 */
[----:B------:R1:W-:Y:S04]  /*12130*/  STS [R67+0x2400], R162 ;  /* 0x002400a243007388 */ /* 0x0003e80000000800 */
[----:B------:R1:W-:Y:S04]  /*12140*/  STS [R66+0x2000], R45 ;  /* 0x0020002d42007388 */ /* 0x0003e80000000800 */
        /* <DEDUP_REMOVED lines=57> */
[----:B------:R-:W-:Y:S05]  /*124e0*/  CALL.REL.NOINC `($__internal_3_$__cuda_sm70_shflsync_idx_p) ;  /* 0x00002e5000007944 */ /* 0x000fea0003c00000 */
.L_x_1386:
[----:B-1----:R-:W2:Y:S04]  /*124f0*/  LDL R2, [R1+0x5c] ;  /* 0x00005c0001027983 */ /* 0x002ea80000100800 */
[----:B------:R-:W3:Y:S04]  /*12500*/  LDL.LU R8, [R1+0x50] ;  /* 0x0000500001087983 */ /* 0x000ee80000300800 */
[----:B------:R-:W4:Y:S04]  /*12510*/  LDL.LU R15, [R1+0x54] ;  /* 0x00005400010f7983 */ /* 0x000f280000300800 */
[----:B------:R-:W2:Y:S04]  /*12520*/  LDL R13, [R1+0x84] ;  /* 0x00008400010d7983 */ /* 0x000ea80000100800 */
[----:B------:R-:W2:Y:S01]  /*12530*/  LDL.LU R78, [R1+0x48] ;  /* 0x00004800014e7983 */ /* 0x000ea20000300800 */
[----:B------:R-:W-:-:S03]  /*12540*/  IMAD.MOV.U32 R0, RZ, RZ, 0x1 ;  /* 0x00000001ff007424 */ /* 0x000fc600078e00ff */
[----:B------:R-:W4:Y:S02]  /*12550*/  LDL R14, [R1+0x8c] ;  /* 0x00008c00010e7983 */ /* 0x000f240000100800 */
[----:B------:R-:W-:Y:S02]  /*12560*/  ISETP.NE.AND P1, PT, R0, c[0x0][0x4e8], PT ;  /* 0x00013a0000007a0c */ /* 0x000fe40003f25270 */
[----:B------:R1:W5:Y:S04]  /*12570*/  LDL.64 R76, [R1+0x10] ;  /* 0x00001000014c7983 */ /* 0x0003680000100a00 */
[----:B------:R1:W5:Y:S04]  /*12580*/  LDL R74, [R1+0x4c] ;  /* 0x00004c00014a7983 */ /* 0x0003680000100800 */
[----:B------:R1:W5:Y:S01]  /*12590*/  LDL R72, [R1+0x44] ;  /* 0x0000440001487983 */ /* 0x0003620000100800 */
[----:B------:R-:W-:-:S02]  /*125a0*/  ULDC UR5, c[0x0][0x4e8] ;  /* 0x00013a0000057ab9 */ /* 0x000fc40000000800 */
[----:B------:R-:W-:Y:S02]  /*125b0*/  ULDC UR4, c[0x0][0x388] ;  /* 0x0000e20000047ab9 */ /* 0x000fe40000000800 */
[----:B------:R-:W-:Y:S01]  /*125c0*/  UIMAD UR4, UR5, UR4, URZ ;  /* 0x00000004050472a4 */ /* 0x000fe2000f8e023f */
[----:B------:R-:W1:Y:S02]  /*125d0*/  S2R R79, SR_TID.X ;  /* 0x00000000004f7919 */ /* 0x000e640000002100 */
[----:B-1----:R-:W-:-:S04]  /*125e0*/  SHF.R.S32.HI R75, RZ, 0x1f, R79 ;  /* 0x0000001fff4b7819 */ /* 0x002fc8000001144f */
[----:B------:R-:W-:-:S04]  /*125f0*/  LEA.HI R75, R75, R79, RZ, 0x3 ;  /* 0x0000004f4b4b7211 */ /* 0x000fc800078f18ff */
[----:B------:R-:W-:Y:S01]  /*12600*/  SHF.R.S32.HI R75, RZ, 0x3, R75 ;  /* 0x00000003ff4b7819 */ /* 0x000fe2000001144b */
[----:B------:R-:W-:Y:S01]  /*12610*/  BSSY B0, `(.L_x_1387) ;  /* 0x000006e000007945 */ /* 0x000fe20003800000 */
[----:B---3--:R-:W-:-:S05]  /*12620*/  SHF.R.S32.HI R5, RZ, 0x1f, R8 ;  /* 0x0000001fff057819 */ /* 0x008fca0000011408 */
[----:B------:R-:W-:-:S04]  /*12630*/  IMAD R6, R5, c[0x0][0x490], RZ ;  /* 0x0001240005067a24 */ /* 0x000fc800078e02ff */
[----:B------:R-:W-:Y:S02]  /*12640*/  IMAD R6, R8, c[0x0][0x494], R6 ;  /* 0x0001250008067a24 */ /* 0x000fe400078e0206 */
[----:B--2---:R-:W-:Y:S02]  /*12650*/  IMAD.IADD R4, R2, 0x1, R78 ;  /* 0x0000000102047824 */ /* 0x004fe400078e024e */
[----:B------:R-:W-:-:S03]  /*12660*/  IMAD.WIDE.U32 R2, R8, c[0x0][0x490], RZ ;  /* 0x0001240008027a25 */ /* 0x000fc600078e00ff */
[----:B------:R-:W-:Y:S01]  /*12670*/  MOV R0, R4 ;  /* 0x0000000400007202 */ /* 0x000fe20000000f00 */
[----:B------:R-:W-:-:S04]  /*12680*/  @P1 IMAD.HI.U32 R7, R4, c[0x0][0x4ec], RZ ;  /* 0x00013b0004071a27 */ /* 0x000fc800078e00ff */
[----:B------:R-:W-:Y:S01]  /*12690*/  IMAD.IADD R3, R3, 0x1, R6 ;  /* 0x0000000103037824 */ /* 0x000fe200078e0206 */
[----:B------:R-:W-:Y:S01]  /*126a0*/  @P1 SHF.R.U32.HI R0, RZ, c[0x0][0x4f0], R7 ;  /* 0x00013c00ff001a19 */ /* 0x000fe20000011607 */
[----:B------:R-:W-:Y:S01]  /*126b0*/  IMAD R6, R5, c[0x0][0x3e8], RZ ;  /* 0x0000fa0005067a24 */ /* 0x000fe200078e02ff */
[----:B----4-:R-:W-:-:S03]  /*126c0*/  SHF.R.S32.HI R5, RZ, 0x1f, R15 ;  /* 0x0000001fff057819 */ /* 0x010fc6000001140f */
[----:B------:R-:W-:Y:S02]  /*126d0*/  IMAD.MOV R7, RZ, RZ, -R0 ;  /* 0x000000ffff077224 */ /* 0x000fe400078e0a00 */
[C---:B------:R-:W-:Y:S02]  /*126e0*/  IMAD R10, R8.reuse, c[0x0][0x3ec], R6 ;  /* 0x0000fb00080a7a24 */ /* 0x040fe400078e0206 */
[----:B------:R-:W-:Y:S02]  /*126f0*/  IMAD R4, R7, c[0x0][0x4e8], R4 ;  /* 0x00013a0007047a24 */ /* 0x000fe400078e0204 */
[----:B------:R-:W-:-:S04]  /*12700*/  IMAD.WIDE.U32 R8, R8, c[0x0][0x3e8], RZ ;  /* 0x0000fa0008087a25 */ /* 0x000fc800078e00ff */
[----:B------:R-:W-:Y:S02]  /*12710*/  IMAD R11, R5, c[0x0][0x498], RZ ;  /* 0x00012600050b7a24 */ /* 0x000fe400078e02ff */
[----:B------:R-:W-:Y:S01]  /*12720*/  IMAD.WIDE.U32 R6, R15, c[0x0][0x498], R2 ;  /* 0x000126000f067a25 */ /* 0x000fe200078e0002 */
[----:B------:R-:W-:-:S03]  /*12730*/  IADD3 R3, R9, R10, RZ ;  /* 0x0000000a09037210 */ /* 0x000fc60007ffe0ff */
[----:B------:R-:W-:Y:S01]  /*12740*/  IMAD R12, R5, c[0x0][0x3f0], RZ ;  /* 0x0000fc00050c7a24 */ /* 0x000fe200078e02ff */
[----:B------:R-:W-:Y:S01]  /*12750*/  SHF.R.S32.HI R5, RZ, 0x1f, R0 ;  /* 0x0000001fff057819 */ /* 0x000fe20000011400 */
[----:B------:R-:W-:Y:S01]  /*12760*/  IMAD R11, R15, c[0x0][0x49c], R11 ;  /* 0x000127000f0b7a24 */ /* 0x000fe200078e020b */
[----:B------:R-:W-:Y:S01]  /*12770*/  IADD3 R6, P0, R0, R6, RZ ;  /* 0x0000000600067210 */ /* 0x000fe20007f1e0ff */
[----:B------:R-:W-:-:S03]  /*12780*/  IMAD.MOV.U32 R2, RZ, RZ, R8 ;  /* 0x000000ffff027224 */ /* 0x000fc600078e0008 */
[----:B------:R-:W-:Y:S01]  /*12790*/  IADD3.X R7, R5, R7, R11, P0, !PT ;  /* 0x0000000705077210 */ /* 0x000fe200007fe40b */
[C---:B------:R-:W-:Y:S02]  /*127a0*/  IMAD R11, R15.reuse, c[0x0][0x3f4], R12 ;  /* 0x0000fd000f0b7a24 */ /* 0x040fe400078e020c */
[----:B------:R-:W-:Y:S02]  /*127b0*/  IMAD.WIDE.U32 R8, R15, c[0x0][0x3f0], R2 ;  /* 0x0000fc000f087a25 */ /* 0x000fe400078e0002 */
[----:B------:R-:W1:Y:S01]  /*127c0*/  S2R R15, SR_TID.X ;  /* 0x00000000000f7919 */ /* 0x000e620000002100 */
[----:B------:R-:W-:Y:S01]  /*127d0*/  SHF.R.S32.HI R0, RZ, 0x1f, R4 ;  /* 0x0000001fff007819 */ /* 0x000fe20000011404 */
[----:B------:R-:W-:-:S04]  /*127e0*/  IMAD.IADD R5, R13, 0x1, R78 ;  /* 0x000000010d057824 */ /* 0x000fc800078e024e */
[----:B------:R-:W-:Y:S02]  /*127f0*/  IMAD R0, R0, c[0x0][0x488], RZ ;  /* 0x0001220000007a24 */ /* 0x000fe400078e02ff */
[----:B------:R-:W-:-:S04]  /*12800*/  IMAD.WIDE.U32 R2, R4, c[0x0][0x488], R6 ;  /* 0x0001220004027a25 */ /* 0x000fc800078e0006 */
[----:B------:R-:W-:Y:S02]  /*12810*/  IMAD R10, R4, c[0x0][0x48c], R0 ;  /* 0x00012300040a7a24 */ /* 0x000fe400078e0200 */
[----:B------:R-:W-:Y:S01]  /*12820*/  @P1 IMAD.HI.U32 R6, R5, c[0x0][0x4ec], RZ ;  /* 0x00013b0005061a27 */ /* 0x000fe200078e00ff */
[----:B------:R-:W-:Y:S02]  /*12830*/  LEA R4, P0, R2, c[0x0][0x450], 0x2 ;  /* 0x0001140002047a11 */ /* 0x000fe400078010ff */
[----:B-1----:R-:W-:-:S04]  /*12840*/  SHF.R.S32.HI R13, RZ, 0x1f, R15 ;  /* 0x0000001fff0d7819 */ /* 0x002fc8000001140f */
[----:B------:R-:W-:Y:S02]  /*12850*/  LEA.HI R13, R13, R15, RZ, 0x5 ;  /* 0x0000000f0d0d7211 */ /* 0x000fe400078f28ff */
[----:B------:R-:W-:Y:S02]  /*12860*/  IADD3 R3, R3, R10, RZ ;  /* 0x0000000a03037210 */ /* 0x000fe40007ffe0ff */
[----:B------:R-:W-:Y:S02]  /*12870*/  LOP3.LUT R13, R13, 0xffffffe0, RZ, 0xc0, !PT ;  /* 0xffffffe00d0d7812 */ /* 0x000fe400078ec0ff */
[----:B------:R-:W-:Y:S02]  /*12880*/  MOV R0, R5 ;  /* 0x0000000500007202 */ /* 0x000fe40000000f00 */
[----:B------:R-:W-:Y:S01]  /*12890*/  @P1 SHF.R.U32.HI R0, RZ, c[0x0][0x4f0], R6 ;  /* 0x00013c00ff001a19 */ /* 0x000fe20000011606 */
[----:B------:R-:W-:Y:S01]  /*128a0*/  IMAD.MOV.U32 R6, RZ, RZ, R8 ;  /* 0x000000ffff067224 */ /* 0x000fe200078e0008 */
[----:B------:R-:W-:-:S02]  /*128b0*/  LEA.HI.X R3, R2, c[0x0][0x454], R3, 0x2, P0 ;  /* 0x0001150002037a11 */ /* 0x000fc400000f1403 */
[----:B------:R-:W-:Y:S02]  /*128c0*/  IADD3 R13, -R13, R15, RZ ;  /* 0x0000000f0d0d7210 */ /* 0x000fe40007ffe1ff */
[----:B------:R-:W-:Y:S01]  /*128d0*/  SHF.R.S32.HI R8, RZ, 0x1f, R0 ;  /* 0x0000001fff087819 */ /* 0x000fe20000011400 */
[----:B------:R-:W-:Y:S01]  /*128e0*/  IMAD.IADD R2, R14, 0x1, R78 ;  /* 0x000000010e027824 */ /* 0x000fe200078e024e */
[----:B------:R-:W-:Y:S01]  /*128f0*/  LOP3.LUT P0, RZ, R13, 0x3, RZ, 0xc0, !PT ;  /* 0x000000030dff7812 */ /* 0x000fe2000780c0ff */
[----:B------:R-:W-:Y:S01]  /*12900*/  SHFL.IDX PT, R14, R4, RZ, 0x1c1f ;  /* 0x001c1fff040e7589 */ /* 0x000fe200000e0000 */
[----:B------:R-:W-:-:S03]  /*12910*/  IMAD.IADD R7, R9, 0x1, R11 ;  /* 0x0000000109077824 */ /* 0x000fc600078e020b */
[----:B------:R-:W1:Y:S01]  /*12920*/  SHFL.IDX PT, R15, R3, RZ, 0x1c1f ;  /* 0x001c1fff030f7589 */ /* 0x000e6200000e0000 */
[----:B------:R-:W-:-:S03]  /*12930*/  IMAD R16, R8, c[0x0][0x3e0], RZ ;  /* 0x0000f80008107a24 */ /* 0x000fc600078e02ff */
[----:B------:R-:W-:Y:S04]  /*12940*/  SHFL.IDX PT, R12, R4, 0x1, 0x1c1f ;  /* 0x003c1f00040c7f89 */ /* 0x000fe800000e0000 */
[----:B------:R-:W2:Y:S04]  /*12950*/  SHFL.IDX PT, R13, R3, 0x1, 0x1c1f ;  /* 0x003c1f00030d7f89 */ /* 0x000ea800000e0000 */
[----:B------:R-:W-:Y:S04]  /*12960*/  SHFL.IDX PT, R10, R4, 0x2, 0x1c1f ;  /* 0x005c1f00040a7f89 */ /* 0x000fe800000e0000 */
[----:B------:R-:W3:Y:S04]  /*12970*/  SHFL.IDX PT, R11, R3, 0x2, 0x1c1f ;  /* 0x005c1f00030b7f89 */ /* 0x000ee800000e0000 */
[----:B------:R-:W-:Y:S04]  /*12980*/  SHFL.IDX PT, R8, R4, 0x3, 0x1c1f ;  /* 0x007c1f0004087f89 */ /* 0x000fe800000e0000 */
[----:B------:R4:W1:Y:S01]  /*12990*/  SHFL.IDX PT, R9, R3, 0x3, 0x1c1f ;  /* 0x007c1f0003097f89 */ /* 0x00086200000e0000 */
[----:B------:R-:W-:-:S02]  /*129a0*/  IADD3 R17, R2, 0x8, RZ ;  /* 0x0000000802117810 */ /* 0x000fc40007ffe0ff */
[----:B------:R-:W-:Y:S02]  /*129b0*/  ISETP.GE.OR P3, PT, R2, UR4, P0 ;  /* 0x0000000402007c0c */ /* 0x000fe40008766670 */
[----:B------:R-:W-:Y:S01]  /*129c0*/  ISETP.GE.OR P2, PT, R17, UR4, P0 ;  /* 0x0000000411007c0c */ /* 0x000fe20008746670 */
[C---:B------:R-:W-:Y:S02]  /*129d0*/  IMAD R16, R0.reuse, c[0x0][0x3e4], R16 ;  /* 0x0000f90000107a24 */ /* 0x040fe400078e0210 */
[----:B------:R-:W-:Y:S01]  /*129e0*/  IMAD.WIDE.U32 R6, R0, c[0x0][0x3e0], R6 ;  /* 0x0000f80000067a25 */ /* 0x000fe200078e0006 */
[C---:B----4-:R-:W-:Y:S02]  /*129f0*/  IADD3 R3, R2.reuse, 0x40, RZ ;  /* 0x0000004002037810 */ /* 0x050fe40007ffe0ff */
[----:B------:R-:W-:Y:S02]  /*12a00*/  IADD3 R2, R2, 0x48, RZ ;  /* 0x0000004802027810 */ /* 0x000fe40007ffe0ff */
[----:B------:R-:W-:-:S02]  /*12a10*/  ISETP.GE.OR P1, PT, R3, UR4, P0 ;  /* 0x0000000403007c0c */ /* 0x000fc40008726670 */
[----:B------:R-:W-:Y:S02]  /*12a20*/  ISETP.GE.OR P0, PT, R2, UR4, P0 ;  /* 0x0000000402007c0c */ /* 0x000fe40008706670 */
[----:B------:R-:W-:Y:S01]  /*12a30*/  IADD3 R4, -R0, RZ, RZ ;  /* 0x000000ff00047210 */ /* 0x000fe20007ffe1ff */
[----:B-1----:R1:W-:Y:S04]  /*12a40*/  @!P3 ST.E [R14.64], R58 ;  /* 0x0000003a0e00b985 */ /* 0x0023e8000c101906 */
[----:B------:R-:W-:Y:S01]  /*12a50*/  IMAD R0, R4, c[0x0][0x4e8], R5 ;  /* 0x00013a0004007a24 */ /* 0x000fe200078e0205 */
[----:B--2---:R1:W-:Y:S01]  /*12a60*/  @!P2 ST.E [R12.64], R59 ;  /* 0x0000003b0c00a985 */ /* 0x0043e2000c101906 */
[----:B------:R-:W-:-:S03]  /*12a70*/  IMAD.IADD R3, R7, 0x1, R16 ;  /* 0x0000000107037824 */ /* 0x000fc600078e0210 */
[----:B------:R-:W-:Y:S01]  /*12a80*/  SHF.R.S32.HI R4, RZ, 0x1f, R0 ;  /* 0x0000001fff047819 */ /* 0x000fe20000011400 */
[----:B---3--:R1:W-:Y:S01]  /*12a90*/  @!P1 ST.E [R10.64], R60 ;  /* 0x0000003c0a009985 */ /* 0x0083e2000c101906 */
[----:B------:R-:W-:-:S03]  /*12aa0*/  MOV R2, R6 ;  /* 0x0000000600027202 */ /* 0x000fc60000000f00 */
[----:B------:R1:W-:Y:S01]  /*12ab0*/  @!P0 ST.E [R8.64], R57 ;  /* 0x0000003908008985 */ /* 0x0003e2000c101906 */
[----:B------:R-:W-:-:S03]  /*12ac0*/  IMAD R4, R4, c[0x0][0x3d8], RZ ;  /* 0x0000f60004047a24 */ /* 0x000fc600078e02ff */
[----:B------:R1:W2:Y:S04]  /*12ad0*/  LDS.128 R20, [R248+0x880] ;  /* 0x00088000f8147984 */ /* 0x0002a80000000c00 */
[----:B------:R1:W3:Y:S04]  /*12ae0*/  LDS.128 R28, [R248+0x1080] ;  /* 0x00108000f81c7984 */ /* 0x0002e80000000c00 */
[----:B------:R1:W4:Y:S04]  /*12af0*/  LDS.128 R36, [R248+0x1880] ;  /* 0x00188000f8247984 */ /* 0x0003280000000c00 */
        /* <DEDUP_REMOVED lines=10> */
[----:B------:R1:W1:Y:S01]  /*12ba0*/  LDS.128 R68, [R248+0x7880] ;  /* 0x00788000f8447984 */ /* 0x0002620000000c00 */
[----:B------:R-:W-:-:S02]  /*12bb0*/  IMAD R4, R0, c[0x0][0x3dc], R4 ;  /* 0x0000f70000047a24 */ /* 0x000fc400078e0204 */
[----:B------:R-:W-:-:S04]  /*12bc0*/  IMAD.WIDE.U32 R2, R0, c[0x0][0x3d8], R2 ;  /* 0x0000f60000027a25 */ /* 0x000fc800078e0002 */
[----:B------:R-:W-:Y:S01]  /*12bd0*/  IMAD.IADD R0, R3, 0x1, R4 ;  /* 0x0000000103007824 */ /* 0x000fe200078e0204 */
[----:B------:R-:W-:-:S04]  /*12be0*/  LEA R3, P0, R2, c[0x0][0x380], 0x1 ;  /* 0x0000e00002037a11 */ /* 0x000fc800078008ff */
[----:B------:R-:W-:Y:S02]  /*12bf0*/  LEA.HI.X R2, R2, c[0x0][0x384], R0, 0x1, P0 ;  /* 0x0000e10002027a11 */ /* 0x000fe400000f0c00 */
[----:B------:R-:W-:-:S04]  /*12c00*/  IADD3 R0, R75, R78, RZ ;  /* 0x0000004e4b007210 */ /* 0x000fc80007ffe0ff */
[----:B------:R-:W-:Y:S01]  /*12c10*/  ISETP.GE.AND P0, PT, R0, UR4, PT ;  /* 0x0000000400007c0c */ /* 0x000fe2000bf06270 */
[----:B------:R1:W1:Y:S04]  /*12c20*/  SHFL.IDX PT, R4, R3, RZ, 0x181f ;  /* 0x00181fff03047589 */ /* 0x00026800000e0000 */
[----:B------:R1:W1:Y:S08]  /*12c30*/  SHFL.IDX PT, R5, R2, RZ, 0x181f ;  /* 0x00181fff02057589 */ /* 0x00027000000e0000 */
[----:B------:R-:W-:Y:S05]  /*12c40*/  @P0 BRA `(.L_x_1388) ;  /* 0x000000a000000947 */ /* 0x000fea0003800000 */
[----:B-1234-:R-:W1:Y:S01]  /*12c50*/  LDS.128 R12, [R248+0x80] ;  /* 0x00008000f80c7984 */ /* 0x01ee620000000c00 */
[----:B-----5:R-:W-:-:S02]  /*12c60*/  ISETP.GE.AND P3, PT, R76, c[0x0][0x3c8], PT ;  /* 0x0000f2004c007a0c */ /* 0x020fc40003f66270 */
[----:B------:R-:W-:Y:S01]  /*12c70*/  ISETP.GE.AND P2, PT, R72, c[0x0][0x3c8], PT ;  /* 0x0000f20048007a0c */ /* 0x000fe20003f46270 */
[----:B------:R-:W2:Y:S10]  /*12c80*/  LDS.128 R8, [R248+0x4080] ;  /* 0x00408000f8087984 */ /* 0x000eb40000000c00 */
[----:B------:R-:W-:-:S02]  /*12c90*/  @!P3 LEA R6, P1, R76, R4, 0x1 ;  /* 0x000000044c06b211 */ /* 0x000fc400078208ff */
[----:B------:R-:W-:Y:S02]  /*12ca0*/  @!P2 LEA R4, P0, R72, R4, 0x1 ;  /* 0x000000044804a211 */ /* 0x000fe400078008ff */
[-C--:B------:R-:W-:Y:S02]  /*12cb0*/  @!P3 LEA.HI.X R7, R76, R5.reuse, R77, 0x1, P1 ;  /* 0x000000054c07b211 */ /* 0x080fe400008f0c4d */
[----:B------:R-:W-:-:S03]  /*12cc0*/  @!P2 LEA.HI.X R5, R72, R5, R74, 0x1, P0 ;  /* 0x000000054805a211 */ /* 0x000fc600000f0c4a */
[----:B-1----:R1:W-:Y:S04]  /*12cd0*/  @!P3 ST.E.128 [R6.64], R12 ;  /* 0x0000000c0600b985 */ /* 0x0023e8000c101d06 */
[----:B--2---:R1:W-:Y:S02]  /*12ce0*/  @!P2 ST.E.128 [R4.64], R8 ;  /* 0x000000080400a985 */ /* 0x0043e4000c101d06 */
.L_x_1388:
[----:B--234-:R-:W-:Y:S05]  /*12cf0*/  BSYNC B0 ;  /* 0x0000000000007941 */ /* 0x01cfea0003800000 */
.L_x_1387:
[----:B-1----:R-:W-:Y:S01]  /*12d00*/  IADD3 R6, R0, 0x10, RZ ;  /* 0x0000001000067810 */ /* 0x002fe20007ffe0ff */
[----:B------:R1:W2:Y:S01]  /*12d10*/  SHFL.IDX PT, R5, R2, 0x1, 0x181f ;  /* 0x00381f0002057f89 */ /* 0x0002a200000e0000 */
        /* <DEDUP_REMOVED lines=12> */
.L_x_1390:
[----:B------:R-:W-:Y:S05]  /*12de0*/  BSYNC B0 ;  /* 0x0000000000007941 */ /* 0x000fea0003800000 */
.L_x_1389:
        /* <DEDUP_REMOVED lines=14> */
.L_x_1392:
[----:B------:R-:W-:Y:S05]  /*12ed0*/  BSYNC B0 ;  /* 0x0000000000007941 */ /* 0x000fea0003800000 */
.L_x_1391:
[----:B---3--:R-:W-:Y:S01]  /*12ee0*/  IADD3 R6, R0, 0x30, RZ ;  /* 0x0000003000067810 */ /* 0x008fe20007ffe0ff */
[----:B----4-:R3:W4:Y:S01]  /*12ef0*/  SHFL.IDX PT, R5, R2, 0x3, 0x181f ;  /* 0x00781f0002057f89 */ /* 0x01072200000e0000 */
[----:B------:R-:W-:Y:S02]  /*12f00*/  BSSY B0, `(.L_x_1393) ;  /* 0x000000c000007945 */ /* 0x000fe40003800000 */
[----:B------:R-:W-:Y:S01]  /*12f10*/  ISETP.GE.AND P0, PT, R6, UR4, PT ;  /* 0x0000000406007c0c */ /* 0x000fe2000bf06270 */
[----:B------:R3:W1:-:S12]  /*12f20*/  SHFL.IDX PT, R4, R3, 0x3, 0x181f ;  /* 0x00781f0003047f89 */ /* 0x00065800000e0000 */
[----:B------:R-:W-:Y:S05]  /*12f30*/  @P0 BRA `(.L_x_1394) ;  /* 0x0000008000000947 */ /* 0x000fea0003800000 */
[----:B-----5:R-:W-:Y:S02]  /*12f40*/  ISETP.GE.AND P1, PT, R76, c[0x0][0x3c8], PT ;  /* 0x0000f2004c007a0c */ /* 0x020fe40003f26270 */
[----:B------:R-:W-:-:S11]  /*12f50*/  ISETP.GE.AND P0, PT, R72, c[0x0][0x3c8], PT ;  /* 0x0000f20048007a0c */ /* 0x000fd60003f06270 */
[-C--:B-1----:R-:W-:Y:S02]  /*12f60*/  @!P1 LEA R6, P3, R76, R4.reuse, 0x1 ;  /* 0x000000044c069211 */ /* 0x082fe400078608ff */
[----:B------:R-:W-:Y:S02]  /*12f70*/  @!P0 LEA R4, P2, R72, R4, 0x1 ;  /* 0x0000000448048211 */ /* 0x000fe400078408ff */
[-C--:B----4-:R-:W-:Y:S02]  /*12f80*/  @!P1 LEA.HI.X R7, R76, R5.reuse, R77, 0x1, P3 ;  /* 0x000000054c079211 */ /* 0x090fe400018f0c4d */
[----:B------:R-:W-:-:S03]  /*12f90*/  @!P0 LEA.HI.X R5, R72, R5, R74, 0x1, P2 ;  /* 0x0000000548058211 */ /* 0x000fc600010f0c4a */
[----:B------:R1:W-:Y:S04]  /*12fa0*/  @!P1 ST.E.128 [R6.64], R36 ;  /* 0x0000002406009985 */ /* 0x0003e8000c101d06 */
[----:B------:R1:W-:Y:S02]  /*12fb0*/  @!P0 ST.E.128 [R4.64], R32 ;  /* 0x0000002004008985 */ /* 0x0003e4000c101d06 */
.L_x_1394:
[----:B------:R-:W-:Y:S05]  /*12fc0*/  BSYNC B0 ;  /* 0x0000000000007941 */ /* 0x000fea0003800000 */
.L_x_1393:
[----:B-1----:R-:W-:Y:S01]  /*12fd0*/  IADD3 R6, R0, 0x40, RZ ;  /* 0x0000004000067810 */ /* 0x002fe20007ffe0ff */
[----:B----4-:R1:W4:Y:S01]  /*12fe0*/  SHFL.IDX PT, R5, R2, 0x4, 0x181f ;  /* 0x00981f0002057f89 */ /* 0x01032200000e0000 */
[----:B------:R-:W-:Y:S02]  /*12ff0*/  BSSY B0, `(.L_x_1395) ;  /* 0x000000c000007945 */ /* 0x000fe40003800000 */
[----:B------:R-:W-:Y:S01]  /*13000*/  ISETP.GE.AND P0, PT, R6, UR4, PT ;  /* 0x0000000406007c0c */ /* 0x000fe2000bf06270 */
[----:B------:R1:W2:-:S12]  /*13010*/  SHFL.IDX PT, R4, R3, 0x4, 0x181f ;  /* 0x00981f0003047f89 */ /* 0x00029800000e0000 */
[----:B------:R-:W-:Y:S05]  /*13020*/  @P0 BRA `(.L_x_1396) ;  /* 0x0000008000000947 */ /* 0x000fea0003800000 */
[----:B-----5:R-:W-:Y:S02]  /*13030*/  ISETP.GE.AND P1, PT, R76, c[0x0][0x3c8], PT ;  /* 0x0000f2004c007a0c */ /* 0x020fe40003f26270 */
[----:B------:R-:W-:-:S11]  /*13040*/  ISETP.GE.AND P0, PT, R72, c[0x0][0x3c8], PT ;  /* 0x0000f20048007a0c */ /* 0x000fd60003f06270 */
[-C--:B--2---:R-:W-:Y:S02]  /*13050*/  @!P1 LEA R6, P3, R76, R4.reuse, 0x1 ;  /* 0x000000044c069211 */ /* 0x084fe400078608ff */
[----:B------:R-:W-:Y:S02]  /*13060*/  @!P0 LEA R4, P2, R72, R4, 0x1 ;  /* 0x0000000448048211 */ /* 0x000fe400078408ff */
[-C--:B----4-:R-:W-:Y:S02]  /*13070*/  @!P1 LEA.HI.X R7, R76, R5.reuse, R77, 0x1, P3 ;  /* 0x000000054c079211 */ /* 0x090fe400018f0c4d */
[----:B------:R-:W-:-:S03]  /*13080*/  @!P0 LEA.HI.X R5, R72, R5, R74, 0x1, P2 ;  /* 0x0000000548058211 */ /* 0x000fc600010f0c4a */
[----:B------:R2:W-:Y:S04]  /*13090*/  @!P1 ST.E.128 [R6.64], R44 ;  /* 0x0000002c06009985 */ /* 0x0005e8000c101d06 */
[----:B------:R2:W-:Y:S02]  /*130a0*/  @!P0 ST.E.128 [R4.64], R40 ;  /* 0x0000002804008985 */ /* 0x0005e4000c101d06 */
.L_x_1396:
[----:B------:R-:W-:Y:S05]  /*130b0*/  BSYNC B0 ;  /* 0x0000000000007941 */ /* 0x000fea0003800000 */
.L_x_1395:
[----:B--2---:R-:W-:Y:S01]  /*130c0*/  IADD3 R6, R0, 0x50, RZ ;  /* 0x0000005000067810 */ /* 0x004fe20007ffe0ff */
        /* <DEDUP_REMOVED lines=13> */
.L_x_1398:
[----:B------:R-:W-:Y:S05]  /*131a0*/  BSYNC B0 ;  /* 0x0000000000007941 */ /* 0x000fea0003800000 */
.L_x_1397:
        /* <DEDUP_REMOVED lines=14> */
.L_x_1400:
[----:B------:R-:W-:Y:S05]  /*13290*/  BSYNC B0 ;  /* 0x0000000000007941 */ /* 0x000fea0003800000 */
.L_x_1399:
[----:B------:R-:W-:Y:S01]  /*132a0*/  IADD3 R0, R0, 0x70, RZ ;  /* 0x0000007000007810 */ /* 0x000fe20007ffe0ff */
[----:B--2-4-:R2:W4:Y:S03]  /*132b0*/  SHFL.IDX PT, R5, R2, 0x7, 0x181f ;  /* 0x00f81f0002057f89 */ /* 0x01452600000e0000 */
        /* <DEDUP_REMOVED lines=13> */
.L_x_1385:
        /* <DEDUP_REMOVED lines=40> */
.L_x_1403:
[----:B------:R-:W-:Y:S05]  /*13610*/  BSYNC B0 ;  /* 0x0000000000007941 */ /* 0x000fea0003800000 */
.L_x_1402:
[----:B------:R-:W2:Y:S01]  /*13620*/  LDL R2, [R1+0x84] ;  /* 0x0000840001027983 */ /* 0x000ea20000100800 */
[----:B-1----:R-:W-:Y:S01]  /*13630*/  MOV R0, c[0x0][0x4e8] ;  /* 0x00013a0000007a02 */ /* 0x002fe20000000f00 */
[----:B------:R-:W-:Y:S01]  /*13640*/  IMAD R6, R10, c[0x0][0x3f0], RZ ;  /* 0x0000fc000a067a24 */ /* 0x000fe200078e02ff */
[----:B------:R-:W-:Y:S02]  /*13650*/  SHF.R.S32.HI R9, RZ, 0x1f, R12 ;  /* 0x0000001fff097819 */ /* 0x000fe4000001140c */
[----:B------:R-:W-:Y:S01]  /*13660*/  ISETP.NE.AND P0, PT, R0, 0x1, PT ;  /* 0x000000010000780c */ /* 0x000fe20003f05270 */
[----:B------:R-:W-:Y:S01]  /*13670*/  IMAD R0, R7, c[0x0][0x3e8], RZ ;  /* 0x0000fa0007007a24 */ /* 0x000fe200078e02ff */
[----:B------:R-:W-:Y:S01]  /*13680*/  LEA.HI R9, R9, R12, RZ, 0x3 ;  /* 0x0000000c09097211 */ /* 0x000fe200078f18ff */
[----:B------:R-:W-:Y:S02]  /*13690*/  IMAD R8, R13, c[0x0][0x3f4], R6 ;  /* 0x0000fd000d087a24 */ /* 0x000fe400078e0206 */
[----:B------:R-:W-:Y:S01]  /*136a0*/  IMAD R5, R14, c[0x0][0x3ec], R0 ;  /* 0x0000fb000e057a24 */ /* 0x000fe200078e0200 */
[----:B------:R-:W-:-:S02]  /*136b0*/  SHF.R.S32.HI R9, RZ, 0x3, R9 ;  /* 0x00000003ff097819 */ /* 0x000fc40000011409 */
[----:B--2---:R-:W-:Y:S01]  /*136c0*/  IADD3 R4, R2, R11, RZ ;  /* 0x0000000b02047210 */ /* 0x004fe20007ffe0ff */
[----:B------:R-:W-:-:S03]  /*136d0*/  IMAD.WIDE.U32 R2, R14, c[0x0][0x3e8], RZ ;  /* 0x0000fa000e027a25 */ /* 0x000fc600078e00ff */
[----:B------:R-:W-:Y:S01]  /*136e0*/  MOV R0, R4 ;  /* 0x0000000400007202 */ /* 0x000fe20000000f00 */
[----:B------:R-:W-:-:S04]  /*136f0*/  @P0 IMAD.HI.U32 R7, R4, c[0x0][0x4ec], RZ ;  /* 0x00013b0004070a27 */ /* 0x000fc800078e00ff */
[----:B------:R-:W-:Y:S01]  /*13700*/  IMAD.IADD R3, R3, 0x1, R5 ;  /* 0x0000000103037824 */ /* 0x000fe200078e0205 */
[----:B------:R-:W-:-:S03]  /*13710*/  @P0 SHF.R.U32.HI R0, RZ, c[0x0][0x4f0], R7 ;  /* 0x00013c00ff000a19 */ /* 0x000fc60000011607 */
[----:B------:R-:W-:Y:S01]  /*13720*/  IMAD.WIDE.U32 R2, R13, c[0x0][0x3f0], R2 ;  /* 0x0000fc000d027a25 */ /* 0x000fe200078e0002 */
[----:B------:R-:W-:Y:S02]  /*13730*/  SHF.R.S32.HI R5, RZ, 0x1f, R0 ;  /* 0x0000001fff057819 */ /* 0x000fe40000011400 */
[----:B------:R-:W-:Y:S02]  /*13740*/  IADD3 R6, -R0, RZ, RZ ;  /* 0x000000ff00067210 */ /* 0x000fe40007ffe1ff */
[----:B------:R-:W-:Y:S01]  /*13750*/  IADD3 R3, R3, R8, RZ ;  /* 0x0000000803037210 */ /* 0x000fe20007ffe0ff */
        /* <DEDUP_REMOVED lines=15> */
.L_x_1448:
[----:B------:R-:W-:Y:S05]  /*13850*/  BRA.DIV ~URZ, `(.L_x_1405) ;  /* 0x000014527f007947 */ /* 0x000fea000b800000 */
[----:B------:R3:W4:Y:S02]  /*13860*/  SHFL.IDX PT, R4, R3, RZ, 0x181f ;  /* 0x00181fff03047589 */ /* 0x00072400000e0000 */
.L_x_1449:
        /* <DEDUP_REMOVED lines=16> */
.L_x_1407:
[----:B------:R-:W-:Y:S05]  /*13970*/  BSYNC B0 ;  /* 0x0000000000007941 */ /* 0x000fea0003800000 */
.L_x_1406:
[----:B------:R-:W-:Y:S05]  /*13980*/  BRA.DIV ~URZ, `(.L_x_1408) ;  /* 0x000013827f007947 */ /* 0x000fea000b800000 */
[----:B--2---:R2:W1:Y:S04]  /*13990*/  SHFL.IDX PT, R5, R2, 0x1, 0x181f ;  /* 0x00381f0002057f89 */ /* 0x00446800000e0000 */
[----:B----4-:R2:W4:Y:S02]  /*139a0*/  SHFL.IDX PT, R4, R3, 0x1, 0x181f ;  /* 0x00381f0003047f89 */ /* 0x01052400000e0000 */
.L_x_1450:
        /* <DEDUP_REMOVED lines=15> */
.L_x_1410:
[----:B------:R-:W-:Y:S05]  /*13aa0*/  BSYNC B0 ;  /* 0x0000000000007941 */ /* 0x000fea0003800000 */
.L_x_1409:
[----:B------:R-:W-:Y:S05]  /*13ab0*/  BRA.DIV ~URZ, `(.L_x_1411) ;  /* 0x000013127f007947 */ /* 0x000fea000b800000 */
[----:B-1----:R1:W2:Y:S02]  /*13ac0*/  SHFL.IDX PT, R5, R2, 0x2, 0x181f ;  /* 0x00581f0002057f89 */ /* 0x0022a400000e0000 */
.L_x_1451:
[----:B------:R-:W-:Y:S05]  /*13ad0*/  BRA.DIV ~URZ, `(.L_x_1412) ;  /* 0x000013627f007947 */ /* 0x000fea000b800000 */
[----:B----4-:R4:W1:Y:S02]  /*13ae0*/  SHFL.IDX PT, R4, R3, 0x2, 0x181f ;  /* 0x00581f0003047f89 */ /* 0x01086400000e0000 */
.L_x_1452:
        /* <DEDUP_REMOVED lines=15> */
.L_x_1414:
[----:B------:R-:W-:Y:S05]  /*13be0*/  BSYNC B0 ;  /* 0x0000000000007941 */ /* 0x000fea0003800000 */
.L_x_1413:
[----:B------:R-:W-:Y:S05]  /*13bf0*/  BRA.DIV ~URZ, `(.L_x_1415) ;  /* 0x000012a27f007947 */ /* 0x000fea000b800000 */
[----:B-12---:R1:W2:Y:S04]  /*13c00*/  SHFL.IDX PT, R5, R2, 0x3, 0x181f ;  /* 0x00781f0002057f89 */ /* 0x0062a800000e0000 */
[----:B------:R1:W3:Y:S02]  /*13c10*/  SHFL.IDX PT, R4, R3, 0x3, 0x181f ;  /* 0x00781f0003047f89 */ /* 0x0002e400000e0000 */
.L_x_1453:
[----:B------:R-:W-:Y:S01]  /*13c20*/  IADD3 R6, R0, 0x30, RZ ;  /* 0x0000003000067810 */ /* 0x000fe20007ffe0ff */
[----:B------:R-:W-:Y:S03]  /*13c30*/  BSSY B0, `(.L_x_1416) ;  /* 0x000000e000007945 */ /* 0x000fe60003800000 */
[----:B------:R-:W-:-:S13]  /*13c40*/  ISETP.GE.AND P0, PT, R6, R11, PT ;  /* 0x0000000b0600720c */ /* 0x000fda0003f06270 */
[----:B------:R-:W-:Y:S05]  /*13c50*/  @P0 BRA `(.L_x_1417) ;  /* 0x000000b000000947 */ /* 0x000fea0003800000 */
[----:B------:R-:W5:Y:S04]  /*13c60*/  LDL.64 R12, [R1+0x10] ;  /* 0x00001000010c7983 */ /* 0x000f680000100a00 */
[----:B----4-:R-:W4:Y:S04]  /*13c70*/  LDL R8, [R1+0x44] ;  /* 0x0000440001087983 */ /* 0x010f280000100800 */
[----:B---3--:R-:W3:Y:S01]  /*13c80*/  LDL R9, [R1+0x4c] ;  /* 0x00004c0001097983 */ /* 0x008ee20000100800 */
[----:B-----5:R-:W-:Y:S02]  /*13c90*/  ISETP.GE.AND P1, PT, R12, c[0x0][0x3c8], PT ;  /* 0x0000f2000c007a0c */ /* 0x020fe40003f26270 */
[----:B----4-:R-:W-:-:S11]  /*13ca0*/  ISETP.GE.AND P0, PT, R8, c[0x0][0x3c8], PT ;  /* 0x0000f20008007a0c */ /* 0x010fd60003f06270 */
[-C--:B------:R-:W-:Y:S02]  /*13cb0*/  @!P1 LEA R6, P3, R12, R4.reuse, 0x1 ;  /* 0x000000040c069211 */ /* 0x080fe400078608ff */
[----:B------:R-:W-:Y:S02]  /*13cc0*/  @!P0 LEA R4, P2, R8, R4, 0x1 ;  /* 0x0000000408048211 */ /* 0x000fe400078408ff */
[-C--:B--2---:R-:W-:Y:S02]  /*13cd0*/  @!P1 LEA.HI.X R7, R12, R5.reuse, R13, 0x1, P3 ;  /* 0x000000050c079211 */ /* 0x084fe400018f0c0d */
[----:B---3--:R-:W-:-:S03]  /*13ce0*/  @!P0 LEA.HI.X R5, R8, R5, R9, 0x1, P2 ;  /* 0x0000000508058211 */ /* 0x008fc600010f0c09 */
[----:B------:R2:W-:Y:S04]  /*13cf0*/  @!P1 ST.E.128 [R6.64], RZ ;  /* 0x000000ff06009985 */ /* 0x0005e8000c101d06 */
[----:B------:R2:W-:Y:S02]  /*13d00*/  @!P0 ST.E.128 [R4.64], RZ ;  /* 0x000000ff04008985 */ /* 0x0005e4000c101d06 */
.L_x_1417:
[----:B------:R-:W-:Y:S05]  /*13d10*/  BSYNC B0 ;  /* 0x0000000000007941 */ /* 0x000fea0003800000 */
.L_x_1416:
[----:B------:R-:W-:Y:S05]  /*13d20*/  BRA.DIV ~URZ, `(.L_x_1418) ;  /* 0x000012327f007947 */ /* 0x000fea000b800000 */
[----:B--2---:R2:W1:Y:S02]  /*13d30*/  SHFL.IDX PT, R5, R2, 0x4, 0x181f ;  /* 0x00981f0002057f89 */ /* 0x00446400000e0000 */
.L_x_1454:
[----:B------:R-:W-:Y:S05]  /*13d40*/  BRA.DIV ~URZ, `(.L_x_1419) ;  /* 0x000012827f007947 */ /* 0x000fea000b800000 */
[----:B---3--:R3:W2:Y:S02]  /*13d50*/  SHFL.IDX PT, R4, R3, 0x4, 0x181f ;  /* 0x00981f0003047f89 */ /* 0x0086a400000e0000 */
.L_x_1455:
        /* <DEDUP_REMOVED lines=9> */
[-C--:B--2---:R-:W-:Y:S02]  /*13df0*/  @!P1 LEA R6, P3, R12, R4.reuse, 0x1 ;  /* 0x000000040c069211 */ /* 0x084fe400078608ff */
[----:B------:R-:W-:Y:S02]  /*13e00*/  @!P0 LEA R4, P2, R8, R4, 0x1 ;  /* 0x0000000408048211 */ /* 0x000fe400078408ff */
[-C--:B-1----:R-:W-:Y:S02]  /*13e10*/  @!P1 LEA.HI.X R7, R12, R5.reuse, R13, 0x1, P3 ;  /* 0x000000050c079211 */ /* 0x082fe400018f0c0d */
[----:B----4-:R-:W-:-:S03]  /*13e20*/  @!P0 LEA.HI.X R5, R8, R5, R9, 0x1, P2 ;  /* 0x0000000508058211 */ /* 0x010fc600010f0c09 */
[----:B------:R1:W-:Y:S04]  /*13e30*/  @!P1 ST.E.128 [R6.64], RZ ;  /* 0x000000ff06009985 */ /* 0x0003e8000c101d06 */
[----:B------:R1:W-:Y:S02]  /*13e40*/  @!P0 ST.E.128 [R4.64], RZ ;  /* 0x000000ff04008985 */ /* 0x0003e4000c101d06 */
.L_x_1421:
[----:B------:R-:W-:Y:S05]  /*13e50*/  BSYNC B0 ;  /* 0x0000000000007941 */ /* 0x000fea0003800000 */
.L_x_1420:
[----:B------:R-:W-:Y:S05]  /*13e60*/  BRA.DIV ~URZ, `(.L_x_1422) ;  /* 0x000011c27f007947 */ /* 0x000fea000b800000 */
[----:B-1----:R1:W3:Y:S04]  /*13e70*/  SHFL.IDX PT, R5, R2, 0x5, 0x181f ;  /* 0x00b81f0002057f89 */ /* 0x0022e800000e0000 */
[----:B--2---:R1:W2:Y:S02]  /*13e80*/  SHFL.IDX PT, R4, R3, 0x5, 0x181f ;  /* 0x00b81f0003047f89 */ /* 0x0042a400000e0000 */
.L_x_1456:
        /* <DEDUP_REMOVED lines=9> */
[-C--:B--2---:R-:W-:Y:S02]  /*13f20*/  @!P1 LEA R6, P3, R12, R4.reuse, 0x1 ;  /* 0x000000040c069211 */ /* 0x084fe400078608ff */
[----:B------:R-:W-:Y:S02]  /*13f30*/  @!P0 LEA R4, P2, R8, R4, 0x1 ;  /* 0x0000000408048211 */ /* 0x000fe400078408ff */
[-C--:B------:R-:W-:Y:S02]  /*13f40*/  @!P1 LEA.HI.X R7, R12, R5.reuse, R13, 0x1, P3 ;  /* 0x000000050c079211 */ /* 0x080fe400018f0c0d */
[----:B---3--:R-:W-:-:S03]  /*13f50*/  @!P0 LEA.HI.X R5, R8, R5, R9, 0x1, P2 ;  /* 0x0000000508058211 */ /* 0x008fc600010f0c09 */
[----:B------:R2:W-:Y:S04]  /*13f60*/  @!P1 ST.E.128 [R6.64], RZ ;  /* 0x000000ff06009985 */ /* 0x0005e8000c101d06 */
[----:B------:R2:W-:Y:S02]  /*13f70*/  @!P0 ST.E.128 [R4.64], RZ ;  /* 0x000000ff04008985 */ /* 0x0005e4000c101d06 */
.L_x_1424:
[----:B------:R-:W-:Y:S05]  /*13f80*/  BSYNC B0 ;  /* 0x0000000000007941 */ /* 0x000fea0003800000 */
.L_x_1423:
[----:B------:R-:W-:Y:S05]  /*13f90*/  BRA.DIV ~URZ, `(.L_x_1425) ;  /* 0x000011527f007947 */ /* 0x000fea000b800000 */
[----:B--23--:R2:W3:Y:S02]  /*13fa0*/  SHFL.IDX PT, R5, R2, 0x6, 0x181f ;  /* 0x00d81f0002057f89 */ /* 0x00c4e400000e0000 */
.L_x_1457:
[----:B------:R-:W-:Y:S05]  /*13fb0*/  BRA.DIV ~URZ, `(.L_x_1426) ;  /* 0x000011a27f007947 */ /* 0x000fea000b800000 */
[----:B------:R1:W2:Y:S02]  /*13fc0*/  SHFL.IDX PT, R4, R3, 0x6, 0x181f ;  /* 0x00d81f0003047f89 */ /* 0x0002a400000e0000 */
.L_x_1458:
        /* <DEDUP_REMOVED lines=15> */
.L_x_1428:
[----:B------:R-:W-:Y:S05]  /*140c0*/  BSYNC B0 ;  /* 0x0000000000007941 */ /* 0x000fea0003800000 */
.L_x_1427:
[----:B------:R-:W-:Y:S05]  /*140d0*/  BRA.DIV ~URZ, `(.L_x_1429) ;  /* 0x000010e27f007947 */ /* 0x000fea000b800000 */
[----:B--2---:R2:W1:Y:S04]  /*140e0*/  SHFL.IDX PT, R6, R2, 0x7, 0x181f ;  /* 0x00f81f0002067f89 */ /* 0x00446800000e0000 */
[----:B-1--4-:R-:W1:Y:S02]  /*140f0*/  SHFL.IDX PT, R3, R3, 0x7, 0x181f ;  /* 0x00f81f0003037f89 */ /* 0x012e6400000e0000 */
.L_x_1459:
[----:B------:R-:W-:-:S04]  /*14100*/  IADD3 R0, R0, 0x70, RZ ;  /* 0x0000007000007810 */ /* 0x000fc80007ffe0ff */
[----:B------:R-:W-:-:S13]  /*14110*/  ISETP.GE.AND P0, PT, R0, R11, PT ;  /* 0x0000000b0000720c */ /* 0x000fda0003f06270 */
[----:B------:R-:W-:Y:S05]  /*14120*/  @P0 BRA `(.L_x_1401) ;  /* 0x000000b000000947 */ /* 0x000fea0003800000 */
[----:B------:R-:W4:Y:S04]  /*14130*/  LDL.64 R12, [R1+0x10] ;  /* 0x00001000010c7983 */ /* 0x000f280000100a00 */
[----:B------:R-:W5:Y:S04]  /*14140*/  LDL R7, [R1+0x44] ;  /* 0x0000440001077983 */ /* 0x000f680000100800 */
[----:B--2---:R-:W2:Y:S01]  /*14150*/  LDL R8, [R1+0x4c] ;  /* 0x00004c0001087983 */ /* 0x004ea20000100800 */
[----:B----4-:R-:W-:Y:S02]  /*14160*/  ISETP.GE.AND P1, PT, R12, c[0x0][0x3c8], PT ;  /* 0x0000f2000c007a0c */ /* 0x010fe40003f26270 */
[----:B-----5:R-:W-:-:S11]  /*14170*/  ISETP.GE.AND P0, PT, R7, c[0x0][0x3c8], PT ;  /* 0x0000f20007007a0c */ /* 0x020fd60003f06270 */
[CC--:B-1----:R-:W-:Y:S02]  /*14180*/  @!P1 LEA R4, P3, R12.reuse, R3.reuse, 0x1 ;  /* 0x000000030c049211 */ /* 0x0c2fe400078608ff */
[C---:B------:R-:W-:Y:S02]  /*14190*/  @!P0 LEA R2, P2, R7.reuse, R3, 0x1 ;  /* 0x0000000307028211 */ /* 0x040fe400078408ff */
[-C--:B---3--:R-:W-:Y:S02]  /*141a0*/  @!P1 LEA.HI.X R5, R12, R6.reuse, R13, 0x1, P3 ;  /* 0x000000060c059211 */ /* 0x088fe400018f0c0d */
[----:B--2---:R-:W-:-:S03]  /*141b0*/  @!P0 LEA.HI.X R3, R7, R6, R8, 0x1, P2 ;  /* 0x0000000607038211 */ /* 0x004fc600010f0c08 */
[----:B------:R1:W-:Y:S04]  /*141c0*/  @!P1 ST.E.128 [R4.64], RZ ;  /* 0x000000ff04009985 */ /* 0x0003e8000c101d06 */
[----:B------:R1:W-:Y:S02]  /*141d0*/  @!P0 ST.E.128 [R2.64], RZ ;  /* 0x000000ff02008985 */ /* 0x0003e4000c101d06 */
.L_x_1401:
[----:B------:R-:W-:Y:S05]  /*141e0*/  BSYNC B1 ;  /* 0x0000000000017941 */ /* 0x000fea0003800000 */
.L_x_1384:
[----:B--2---:R-:W2:Y:S02]  /*141f0*/  LDL R0, [R1+0x88] ;  /* 0x0000880001007983 */ /* 0x004ea40000100800 */
[----:B--2---:R-:W-:-:S13]  /*14200*/  ISETP.NE.AND P0, PT, R0, RZ, PT ;  /* 0x000000ff0000720c */ /* 0x004fda0003f05270 */
[----:B------:R-:W-:Y:S01]  /*14210*/  @P0 WARPSYNC 0xffffffff ;  /* 0xffffffff00000948 */ /* 0x000fe20003800000 */
[----:B------:R-:W-:Y:S06]  /*14220*/  @P0 BAR.SYNC.DEFER_BLOCKING 0x5, 0x80 ;  /* 0x0142000000000b1d */ /* 0x000fec0000010000 */
[----:B------:R-:W2:Y:S04]  /*14230*/  @P0 LDS R0, [0x10100] ;  /* 0x01010000ff000984 */ /* 0x000ea80000000800 */
[----:B--2---:R2:W-:Y:S04]  /*14240*/  @P0 STL [R1+0x60], R0 ;  /* 0x0000600001000387 */ /* 0x0045e80000100800 */
[----:B------:R-:W-:Y:S06]  /*14250*/  @P0 BAR.ARV 0x4, 0x80 ;  /* 0x0102000000000b1d */ /* 0x000fec0000002000 */
[----:B------:R-:W-:Y:S05]  /*14260*/  @P0 BRA `(.L_x_1430) ;  /* 0x0000007000000947 */ /* 0x000fea0003800000 */
[----:B------:R-:W-:Y:S05]  /*14270*/  BRA.DIV ~URZ, `(.L_x_1431) ;  /* 0x000010127f007947 */ /* 0x000fea000b800000 */
[----:B--2---:R2:W4:Y:S02]  /*14280*/  SHFL.IDX PT, R0, R73, RZ, 0x1f ;  /* 0x00001fff49007589 */ /* 0x00452400000e0000 */
.L_x_1460:
[----:B------:R-:W-:Y:S01]  /*14290*/  WARPSYNC 0xffffffff ;  /* 0xffffffff00007948 */ /* 0x000fe20003800000 */
[----:B------:R-:W-:Y:S06]  /*142a0*/  BAR.SYNC.DEFER_BLOCKING 0x4, 0x80 ;  /* 0x0102000000007b1d */ /* 0x000fec0000010000 */
[----:B----4-:R4:W-:Y:S04]  /*142b0*/  STL [R1+0x60], R0 ;  /* 0x0000600001007387 */ /* 0x0109e80000100800 */
[----:B------:R4:W-:Y:S04]  /*142c0*/  @!P4 STS [0x10100], R73 ;  /* 0x01010049ff00c388 */ /* 0x0009e80000000800 */
[----:B------:R-:W-:Y:S06]  /*142d0*/  BAR.ARV 0x5, 0x80 ;  /* 0x0142000000007b1d */ /* 0x000fec0000002000 */
.L_x_1430:
[----:B--2-4-:R-:W2:Y:S02]  /*142e0*/  LDL R0, [R1+0x60] ;  /* 0x0000600001007983 */ /* 0x014ea40000100800 */
[----:B--2---:R-:W-:-:S13]  /*142f0*/  ISETP.GE.AND P0, PT, R0, c[0x0][0x538], PT ;  /* 0x00014e0000007a0c */ /* 0x004fda0003f06270 */
[----:B-1-3-5:R-:W-:Y:S01]  /*14300*/  @P0 CALL.REL.NOINC `(.L_x_1432) ;  /* 0x0000001000000944 */ /* 0x02afe20003c00000 */
[----:B------:R-:W-:Y:S05]  /*14310*/  BRA `(.L_x_1433) ;  /* 0xfffec68000007947 */ /* 0x000fea000383ffff */
.L_x_1432:
[----:B------:R-:W-:Y:S05]  /*14320*/  EXIT ;  /* 0x000000000000794d */ /* 0x000fea0003800000 */
.L_x_1348:
[----:B------:R-:W-:Y:S01]  /*14330*/  IMAD.MOV.U32 R10, RZ, RZ, R2 ;  /* 0x000000ffff0a7224 */ /* 0x000fe200078e0002 */
[----:B------:R-:W-:Y:S01]  /*14340*/  MOV R7, RZ ;  /* 0x000000ff00077202 */ /* 0x000fe20000000f00 */
[----:B-1----:R-:W-:Y:S01]  /*14350*/  IMAD.MOV.U32 R4, RZ, RZ, 0x181f ;  /* 0x0000181fff047424 */ /* 0x002fe200078e00ff */
[----:B------:R-:W-:Y:S02]  /*14360*/  MOV R8, 0x14380 ;  /* 0x0001438000087802 */ /* 0x000fe40000000f00 */
[----:B------:R-:W-:Y:S05]  /*14370*/  CALL.REL.NOINC `($__internal_3_$__cuda_sm70_shflsync_idx_p) ;  /* 0x00000fc000007944 */ /* 0x000fea0003c00000 */
[----:B------:R-:W-:Y:S01]  /*14380*/  MOV R5, R4 ;  /* 0x0000000400057202 */ /* 0x000fe20000000f00 */
[----:B------:R-:W-:Y:S05]  /*14390*/  BRA `(.L_x_1434) ;  /* 0xfffed4b000007947 */ /* 0x000fea000383ffff */
.L_x_1349:
[----:B------:R-:W-:Y:S01]  /*143a0*/  IMAD.MOV.U32 R10, RZ, RZ, R3 ;  /* 0x000000ffff0a7224 */ /* 0x000fe200078e0003 */
[----:B------:R-:W-:Y:S01]  /*143b0*/  MOV R7, RZ ;  /* 0x000000ff00077202 */ /* 0x000fe20000000f00 */
[----:B-1----:R-:W-:Y:S01]  /*143c0*/  IMAD.MOV.U32 R4, RZ, RZ, 0x181f ;  /* 0x0000181fff047424 */ /* 0x002fe200078e00ff */
[----:B------:R-:W-:Y:S02]  /*143d0*/  MOV R8, 0x143f0 ;  /* 0x000143f000087802 */ /* 0x000fe40000000f00 */
[----:B--23--:R-:W-:Y:S05]  /*143e0*/  CALL.REL.NOINC `($__internal_3_$__cuda_sm70_shflsync_idx_p) ;  /* 0x00000f5000007944 */ /* 0x00cfea0003c00000 */
[----:B------:R-:W-:Y:S05]  /*143f0*/  BRA `(.L_x_1435) ;  /* 0xfffed47000007947 */ /* 0x000fea000383ffff */
.L_x_1352:
[----:B------:R-:W-:Y:S01]  /*14400*/  IMAD.MOV.U32 R10, RZ, RZ, R2 ;  /* 0x000000ffff0a7224 */ /* 0x000fe200078e0002 */
[----:B--2---:R-:W-:Y:S01]  /*14410*/  MOV R7, 0x1 ;  /* 0x0000000100077802 */ /* 0x004fe20000000f00 */
[----:B----4-:R-:W-:Y:S01]  /*14420*/  IMAD.MOV.U32 R4, RZ, RZ, 0x181f ;  /* 0x0000181fff047424 */ /* 0x010fe200078e00ff */
[----:B------:R-:W-:-:S02]  /*14430*/  MOV R8, 0x14450 ;  /* 0x0001445000087802 */ /* 0x000fc40000000f00 */
[----:B-1-3--:R-:W-:Y:S05]  /*14440*/  CALL.REL.NOINC `($__internal_3_$__cuda_sm70_shflsync_idx_p) ;  /* 0x00000ef000007944 */ /* 0x00afea0003c00000 */
[----:B------:R-:W-:Y:S01]  /*14450*/  IMAD.MOV.U32 R5, RZ, RZ, R4 ;  /* 0x000000ffff057224 */ /* 0x000fe200078e0004 */
[----:B------:R-:W-:Y:S01]  /*14460*/  MOV R7, 0x1 ;  /* 0x0000000100077802 */ /* 0x000fe20000000f00 */
[----:B------:R-:W-:Y:S01]  /*14470*/  IMAD.MOV.U32 R10, RZ, RZ, R3 ;  /* 0x000000ffff0a7224 */ /* 0x000fe200078e0003 */
[----:B------:R-:W-:-:S02]  /*14480*/  MOV R4, 0x181f ;  /* 0x0000181f00047802 */ /* 0x000fc40000000f00 */
[----:B------:R-:W-:Y:S02]  /*14490*/  MOV R8, 0x144b0 ;  /* 0x000144b000087802 */ /* 0x000fe40000000f00 */
[----:B------:R-:W-:Y:S05]  /*144a0*/  CALL.REL.NOINC `($__internal_3_$__cuda_sm70_shflsync_idx_p) ;  /* 0x00000e9000007944 */ /* 0x000fea0003c00000 */
[----:B------:R-:W-:Y:S05]  /*144b0*/  BRA `(.L_x_1436) ;  /* 0xfffed50000007947 */ /* 0x000fea000383ffff */
.L_x_1355:
[----:B------:R-:W-:Y:S01]  /*144c0*/  IMAD.MOV.U32 R10, RZ, RZ, R2 ;  /* 0x000000ffff0a7224 */ /* 0x000fe200078e0002 */
[----:B--2---:R-:W-:Y:S01]  /*144d0*/  MOV R7, 0x2 ;  /* 0x0000000200077802 */ /* 0x004fe20000000f00 */
[----:B----4-:R-:W-:Y:S01]  /*144e0*/  IMAD.MOV.U32 R4, RZ, RZ, 0x181f ;  /* 0x0000181fff047424 */ /* 0x010fe200078e00ff */
[----:B------:R-:W-:Y:S02]  /*144f0*/  MOV R8, 0x14510 ;  /* 0x0001451000087802 */ /* 0x000fe40000000f00 */
[----:B-1-3--:R-:W-:Y:S05]  /*14500*/  CALL.REL.NOINC `($__internal_3_$__cuda_sm70_shflsync_idx_p) ;  /* 0x00000e3000007944 */ /* 0x00afea0003c00000 */
[----:B------:R-:W-:Y:S01]  /*14510*/  MOV R5, R4 ;  /* 0x0000000400057202 */ /* 0x000fe20000000f00 */
[----:B------:R-:W-:Y:S05]  /*14520*/  BRA `(.L_x_1437) ;  /* 0xfffed5c000007947 */ /* 0x000fea000383ffff */
.L_x_1356:
[----:B------:R-:W-:Y:S01]  /*14530*/  IMAD.MOV.U32 R10, RZ, RZ, R3 ;  /* 0x000000ffff0a7224 */ /* 0x000fe200078e0003 */
[----:B------:R-:W-:Y:S01]  /*14540*/  MOV R7, 0x2 ;  /* 0x0000000200077802 */ /* 0x000fe20000000f00 */
[----:B----4-:R-:W-:Y:S01]  /*14550*/  IMAD.MOV.U32 R4, RZ, RZ, 0x181f ;  /* 0x0000181fff047424 */ /* 0x010fe200078e00ff */
[----:B------:R-:W-:Y:S02]  /*14560*/  MOV R8, 0x14580 ;  /* 0x0001458000087802 */ /* 0x000fe40000000f00 */
[----:B-123--:R-:W-:Y:S05]  /*14570*/  CALL.REL.NOINC `($__internal_3_$__cuda_sm70_shflsync_idx_p) ;  /* 0x00000dc000007944 */ /* 0x00efea0003c00000 */
[----:B------:R-:W-:Y:S05]  /*14580*/  BRA `(.L_x_1438) ;  /* 0xfffed58000007947 */ /* 0x000fea000383ffff */
.L_x_1359:
[----:B------:R-:W-:Y:S01]  /*14590*/  IMAD.MOV.U32 R10, RZ, RZ, R2 ;  /* 0x000000ffff0a7224 */ /* 0x000fe200078e0002 */
[----:B-1----:R-:W-:Y:S01]  /*145a0*/  MOV R7, 0x3 ;  /* 0x0000000300077802 */ /* 0x002fe20000000f00 */
[----:B------:R-:W-:Y:S01]  /*145b0*/  IMAD.MOV.U32 R4, RZ, RZ, 0x181f ;  /* 0x0000181fff047424 */ /* 0x000fe200078e00ff */
[----:B------:R-:W-:-:S02]  /*145c0*/  MOV R8, 0x145e0 ;  /* 0x000145e000087802 */ /* 0x000fc40000000f00 */
[----:B--234-:R-:W-:Y:S05]  /*145d0*/  CALL.REL.NOINC `($__internal_3_$__cuda_sm70_shflsync_idx_p) ;  /* 0x00000d6000007944 */ /* 0x01cfea0003c00000 */
[----:B------:R-:W-:Y:S01]  /*145e0*/  IMAD.MOV.U32 R5, RZ, RZ, R4 ;  /* 0x000000ffff057224 */ /* 0x000fe200078e0004 */
[----:B------:R-:W-:Y:S01]  /*145f0*/  MOV R7, 0x3 ;  /* 0x0000000300077802 */ /* 0x000fe20000000f00 */
[----:B------:R-:W-:Y:S01]  /*14600*/  IMAD.MOV.U32 R10, RZ, RZ, R3 ;  /* 0x000000ffff0a7224 */ /* 0x000fe200078e0003 */
[----:B------:R-:W-:-:S02]  /*14610*/  MOV R4, 0x181f ;  /* 0x0000181f00047802 */ /* 0x000fc40000000f00 */
[----:B------:R-:W-:Y:S02]  /*14620*/  MOV R8, 0x14640 ;  /* 0x0001464000087802 */ /* 0x000fe40000000f00 */
[----:B------:R-:W-:Y:S05]  /*14630*/  CALL.REL.NOINC `($__internal_3_$__cuda_sm70_shflsync_idx_p) ;  /* 0x00000d0000007944 */ /* 0x000fea0003c00000 */
[----:B------:R-:W-:Y:S05]  /*14640*/  BRA `(.L_x_1439) ;  /* 0xfffed60000007947 */ /* 0x000fea000383ffff */
.L_x_1362:
[----:B------:R-:W-:Y:S01]  /*14650*/  IMAD.MOV.U32 R10, RZ, RZ, R2 ;  /* 0x000000ffff0a7224 */ /* 0x000fe200078e0002 */
[----:B--2---:R-:W-:Y:S01]  /*14660*/  MOV R7, 0x4 ;  /* 0x0000000400077802 */ /* 0x004fe20000000f00 */
[----:B------:R-:W-:Y:S01]  /*14670*/  IMAD.MOV.U32 R4, RZ, RZ, 0x181f ;  /* 0x0000181fff047424 */ /* 0x000fe200078e00ff */
[----:B------:R-:W-:Y:S02]  /*14680*/  MOV R8, 0x146a0 ;  /* 0x000146a000087802 */ /* 0x000fe40000000f00 */
[----:B-1-34-:R-:W-:Y:S05]  /*14690*/  CALL.REL.NOINC `($__internal_3_$__cuda_sm70_shflsync_idx_p) ;  /* 0x00000ca000007944 */ /* 0x01afea0003c00000 */
[----:B------:R-:W-:Y:S01]  /*146a0*/  MOV R5, R4 ;  /* 0x0000000400057202 */ /* 0x000fe20000000f00 */
[----:B------:R-:W-:Y:S05]  /*146b0*/  BRA `(.L_x_1440) ;  /* 0xfffed6c000007947 */ /* 0x000fea000383ffff */
.L_x_1363:
[----:B------:R-:W-:Y:S01]  /*146c0*/  IMAD.MOV.U32 R10, RZ, RZ, R3 ;  /* 0x000000ffff0a7224 */ /* 0x000fe200078e0003 */
[----:B------:R-:W-:Y:S01]  /*146d0*/  MOV R7, 0x4 ;  /* 0x0000000400077802 */ /* 0x000fe20000000f00 */
[----:B------:R-:W-:Y:S01]  /*146e0*/  IMAD.MOV.U32 R4, RZ, RZ, 0x181f ;  /* 0x0000181fff047424 */ /* 0x000fe200078e00ff */
[----:B------:R-:W-:Y:S02]  /*146f0*/  MOV R8, 0x14710 ;  /* 0x0001471000087802 */ /* 0x000fe40000000f00 */
[----:B-1234-:R-:W-:Y:S05]  /*14700*/  CALL.REL.NOINC `($__internal_3_$__cuda_sm70_shflsync_idx_p) ;  /* 0x00000c3000007944 */ /* 0x01efea0003c00000 */
[----:B------:R-:W-:Y:S05]  /*14710*/  BRA `(.L_x_1441) ;  /* 0xfffed68000007947 */ /* 0x000fea000383ffff */
.L_x_1366:
[----:B------:R-:W-:Y:S01]  /*14720*/  IMAD.MOV.U32 R10, RZ, RZ, R2 ;  /* 0x000000ffff0a7224 */ /* 0x000fe200078e0002 */
[----:B--2---:R-:W-:Y:S01]  /*14730*/  MOV R7, 0x5 ;  /* 0x0000000500077802 */ /* 0x004fe20000000f00 */
[----:B------:R-:W-:Y:S01]  /*14740*/  IMAD.MOV.U32 R4, RZ, RZ, 0x181f ;  /* 0x0000181fff047424 */ /* 0x000fe200078e00ff */
[----:B------:R-:W-:-:S02]  /*14750*/  MOV R8, 0x14770 ;  /* 0x0001477000087802 */ /* 0x000fc40000000f00 */
[----:B-1-34-:R-:W-:Y:S05]  /*14760*/  CALL.REL.NOINC `($__internal_3_$__cuda_sm70_shflsync_idx_p) ;  /* 0x00000bd000007944 */ /* 0x01afea0003c00000 */
[----:B------:R-:W-:Y:S01]  /*14770*/  IMAD.MOV.U32 R5, RZ, RZ, R4 ;  /* 0x000000ffff057224 */ /* 0x000fe200078e0004 */
[----:B------:R-:W-:Y:S01]  /*14780*/  MOV R7, 0x5 ;  /* 0x0000000500077802 */ /* 0x000fe20000000f00 */
[----:B------:R-:W-:Y:S01]  /*14790*/  IMAD.MOV.U32 R10, RZ, RZ, R3 ;  /* 0x000000ffff0a7224 */ /* 0x000fe200078e0003 */
[----:B------:R-:W-:-:S02]  /*147a0*/  MOV R4, 0x181f ;  /* 0x0000181f00047802 */ /* 0x000fc40000000f00 */
[----:B------:R-:W-:Y:S02]  /*147b0*/  MOV R8, 0x147d0 ;  /* 0x000147d000087802 */ /* 0x000fe40000000f00 */
[----:B------:R-:W-:Y:S05]  /*147c0*/  CALL.REL.NOINC `($__internal_3_$__cuda_sm70_shflsync_idx_p) ;  /* 0x00000b7000007944 */ /* 0x000fea0003c00000 */
[----:B------:R-:W-:Y:S05]  /*147d0*/  BRA `(.L_x_1442) ;  /* 0xfffed70000007947 */ /* 0x000fea000383ffff */
.L_x_1369:
[----:B------:R-:W-:Y:S01]  /*147e0*/  IMAD.MOV.U32 R10, RZ, RZ, R2 ;  /* 0x000000ffff0a7224 */ /* 0x000fe200078e0002 */
[----:B-1----:R-:W-:Y:S01]  /*147f0*/  MOV R7, 0x6 ;  /* 0x0000000600077802 */ /* 0x002fe20000000f00 */
[----:B------:R-:W-:Y:S01]  /*14800*/  IMAD.MOV.U32 R4, RZ, RZ, 0x181f ;  /* 0x0000181fff047424 */ /* 0x000fe200078e00ff */
[----:B------:R-:W-:Y:S02]  /*14810*/  MOV R8, 0x14830 ;  /* 0x0001483000087802 */ /* 0x000fe40000000f00 */
[----:B--234-:R-:W-:Y:S05]  /*14820*/  CALL.REL.NOINC `($__internal_3_$__cuda_sm70_shflsync_idx_p) ;  /* 0x00000b1000007944 */ /* 0x01cfea0003c00000 */
[----:B------:R-:W-:Y:S01]  /*14830*/  MOV R5, R4 ;  /* 0x0000000400057202 */ /* 0x000fe20000000f00 */
[----:B------:R-:W-:Y:S05]  /*14840*/  BRA `(.L_x_1443) ;  /* 0xfffed7c000007947 */ /* 0x000fea000383ffff */
.L_x_1370:
[----:B------:R-:W-:Y:S01]  /*14850*/  IMAD.MOV.U32 R10, RZ, RZ, R3 ;  /* 0x000000ffff0a7224 */ /* 0x000fe200078e0003 */
[----:B------:R-:W-:Y:S01]  /*14860*/  MOV R7, 0x6 ;  /* 0x0000000600077802 */ /* 0x000fe20000000f00 */
[----:B------:R-:W-:Y:S01]  /*14870*/  IMAD.MOV.U32 R4, RZ, RZ, 0x181f ;  /* 0x0000181fff047424 */ /* 0x000fe200078e00ff */
[----:B------:R-:W-:Y:S02]  /*14880*/  MOV R8, 0x148a0 ;  /* 0x000148a000087802 */ /* 0x000fe40000000f00 */
[----:B-1234-:R-:W-:Y:S05]  /*14890*/  CALL.REL.NOINC `($__internal_3_$__cuda_sm70_shflsync_idx_p) ;  /* 0x00000aa000007944 */ /* 0x01efea0003c00000 */
[----:B------:R-:W-:Y:S05]  /*148a0*/  BRA `(.L_x_1444) ;  /* 0xfffed78000007947 */ /* 0x000fea000383ffff */
.L_x_1373:
        /* <DEDUP_REMOVED lines=11> */
[----:B------:R-:W-:Y:S01]  /*14960*/  MOV R3, R4 ;  /* 0x0000000400037202 */ /* 0x000fe20000000f00 */
[----:B------:R-:W-:Y:S05]  /*14970*/  BRA `(.L_x_1445) ;  /* 0xfffed7f000007947 */ /* 0x000fea000383ffff */
.L_x_1380:
[----:B--2---:R1:W5:Y:S01]  /*14980*/  LDL R0, [R1+0x18] ;  /* 0x0000180001007983 */ /* 0x0043620000100800 */
[----:B------:R-:W-:Y:S02]  /*14990*/  MOV R3, 0x2 ;  /* 0x0000000200037802 */ /* 0x000fe40000000f00 */
[----:B------:R-:W-:Y:S02]  /*149a0*/  MOV R2, 0x149c0 ;  /* 0x000149c000027802 */ /* 0x000fe40000000f00 */
[----:B-1---5:R-:W-:Y:S05]  /*149b0*/  CALL.REL.NOINC `($__internal_2_$__cuda_sm70_shflsync_bfly_p) ;  /* 0x0000094000007944 */ /* 0x022fea0003c00000 */
[----:B------:R-:W-:Y:S01]  /*149c0*/  MOV R4, R8 ;  /* 0x0000000800047202 */ /* 0x000fe20000000f00 */
[----:B------:R-:W-:Y:S05]  /*149d0*/  BRA `(.L_x_1446) ;  /* 0xffffc4c000007947 */ /* 0x000fea000383ffff */
.L_x_1381:
[----:B------:R-:W-:Y:S01]  /*149e0*/  IMAD.MOV.U32 R0, RZ, RZ, R4 ;  /* 0x000000ffff007224 */ /* 0x000fe200078e0004 */
[----:B------:R-:W-:Y:S02]  /*149f0*/  MOV R3, 0x1 ;  /* 0x0000000100037802 */ /* 0x000fe40000000f00 */
[----:B------:R-:W-:Y:S02]  /*14a00*/  MOV R2, 0x14a20 ;  /* 0x00014a2000027802 */ /* 0x000fe40000000f00 */
[----:B-----5:R-:W-:Y:S05]  /*14a10*/  CALL.REL.NOINC `($__internal_2_$__cuda_sm70_shflsync_bfly_p) ;  /* 0x000008e000007944 */ /* 0x020fea0003c00000 */
[----:B------:R1:W5:Y:S01]  /*14a20*/  LDL R0, [R1+0x1c] ;  /* 0x00001c0001007983 */ /* 0x0003620000100800 */
[----:B------:R-:W-:Y:S01]  /*14a30*/  FADD.FTZ R4, R4, R8 ;  /* 0x0000000804047221 */ /* 0x000fe20000010000 */
[----:B------:R-:W-:-:S02]  /*14a40*/  MOV R3, 0x2 ;  /* 0x0000000200037802 */ /* 0x000fc40000000f00 */
[----:B------:R-:W-:Y:S02]  /*14a50*/  MOV R2, 0x14a70 ;  /* 0x00014a7000027802 */ /* 0x000fe40000000f00 */
[----:B-1---5:R-:W-:Y:S05]  /*14a60*/  CALL.REL.NOINC `($__internal_2_$__cuda_sm70_shflsync_bfly_p) ;  /* 0x0000089000007944 */ /* 0x022fea0003c00000 */
[----:B------:R-:W2:Y:S01]  /*14a70*/  LDL.LU R0, [R1+0x1c] ;  /* 0x00001c0001007983 */ /* 0x000ea20000300800 */
[----:B------:R-:W-:Y:S02]  /*14a80*/  MOV R3, 0x1 ;  /* 0x0000000100037802 */ /* 0x000fe40000000f00 */
[----:B------:R-:W-:Y:S01]  /*14a90*/  MOV R2, 0x14ad0 ;  /* 0x00014ad000027802 */ /* 0x000fe20000000f00 */
[----:B--2---:R-:W-:-:S05]  /*14aa0*/  FADD.FTZ R5, R0, R8 ;  /* 0x0000000800057221 */ /* 0x004fca0000010000 */
[----:B------:R-:W-:Y:S02]  /*14ab0*/  MOV R0, R5 ;  /* 0x0000000500007202 */ /* 0x000fe40000000f00 */
[----:B------:R-:W-:Y:S05]  /*14ac0*/  CALL.REL.NOINC `($__internal_2_$__cuda_sm70_shflsync_bfly_p) ;  /* 0x0000083000007944 */ /* 0x000fea0003c00000 */
[----:B------:R1:W5:Y:S01]  /*14ad0*/  LDL R0, [R1+0x20] ;  /* 0x0000200001007983 */ /* 0x0003620000100800 */
[----:B------:R-:W-:Y:S01]  /*14ae0*/  FADD.FTZ R5, R5, R8 ;  /* 0x0000000805057221 */ /* 0x000fe20000010000 */
[----:B------:R-:W-:Y:S02]  /*14af0*/  MOV R3, 0x2 ;  /* 0x0000000200037802 */ /* 0x000fe40000000f00 */
        /* <DEDUP_REMOVED lines=19> */
[----:B------:R-:W-:Y:S05]  /*14c30*/  BRA `(.L_x_1447) ;  /* 0xffffc39000007947 */ /* 0x000fea000383ffff */
.L_x_1404:
[----:B------:R-:W-:Y:S01]  /*14c40*/  IMAD.MOV.U32 R10, RZ, RZ, R2 ;  /* 0x000000ffff0a7224 */ /* 0x000fe200078e0002 */
[----:B------:R-:W-:Y:S01]  /*14c50*/  MOV R7, RZ ;  /* 0x000000ff00077202 */ /* 0x000fe20000000f00 */
[----:B------:R-:W-:Y:S01]  /*14c60*/  IMAD.MOV.U32 R4, RZ, RZ, 0x181f ;  /* 0x0000181fff047424 */ /* 0x000fe200078e00ff */
[----:B------:R-:W-:Y:S02]  /*14c70*/  MOV R8, 0x14c90 ;  /* 0x00014c9000087802 */ /* 0x000fe40000000f00 */
[----:B------:R-:W-:Y:S05]  /*14c80*/  CALL.REL.NOINC `($__internal_3_$__cuda_sm70_shflsync_idx_p) ;  /* 0x000006b000007944 */ /* 0x000fea0003c00000 */
[----:B------:R-:W-:Y:S01]  /*14c90*/  MOV R5, R4 ;  /* 0x0000000400057202 */ /* 0x000fe20000000f00 */
[----:B------:R-:W-:Y:S05]  /*14ca0*/  BRA `(.L_x_1448) ;  /* 0xffffeba000007947 */ /* 0x000fea000383ffff */
.L_x_1405:
[----:B------:R-:W-:Y:S01]  /*14cb0*/  IMAD.MOV.U32 R10, RZ, RZ, R3 ;  /* 0x000000ffff0a7224 */ /* 0x000fe200078e0003 */
[----:B------:R-:W-:Y:S01]  /*14cc0*/  MOV R7, RZ ;  /* 0x000000ff00077202 */ /* 0x000fe20000000f00 */
[----:B------:R-:W-:Y:S01]  /*14cd0*/  IMAD.MOV.U32 R4, RZ, RZ, 0x181f ;  /* 0x0000181fff047424 */ /* 0x000fe200078e00ff */
[----:B------:R-:W-:Y:S02]  /*14ce0*/  MOV R8, 0x14d00 ;  /* 0x00014d0000087802 */ /* 0x000fe40000000f00 */
[----:B-12---:R-:W-:Y:S05]  /*14cf0*/  CALL.REL.NOINC `($__internal_3_$__cuda_sm70_shflsync_idx_p) ;  /* 0x0000064000007944 */ /* 0x006fea0003c00000 */
[----:B------:R-:W-:Y:S05]  /*14d00*/  BRA `(.L_x_1449) ;  /* 0xffffeb6000007947 */ /* 0x000fea000383ffff */
.L_x_1408:
        /* <DEDUP_REMOVED lines=12> */
.L_x_1411:
[----:B------:R-:W-:Y:S01]  /*14dd0*/  IMAD.MOV.U32 R10, RZ, RZ, R2 ;  /* 0x000000ffff0a7224 */ /* 0x000fe200078e0002 */
[----:B-1----:R-:W-:Y:S01]  /*14de0*/  MOV R7, 0x2 ;  /* 0x0000000200077802 */ /* 0x002fe20000000f00 */
[----:B----4-:R-:W-:Y:S01]  /*14df0*/  IMAD.MOV.U32 R4, RZ, RZ, 0x181f ;  /* 0x0000181fff047424 */ /* 0x010fe200078e00ff */
[----:B------:R-:W-:Y:S02]  /*14e00*/  MOV R8, 0x14e20 ;  /* 0x00014e2000087802 */ /* 0x000fe40000000f00 */
[----:B--23--:R-:W-:Y:S05]  /*14e10*/  CALL.REL.NOINC `($__internal_3_$__cuda_sm70_shflsync_idx_p) ;  /* 0x0000052000007944 */ /* 0x00cfea0003c00000 */
[----:B------:R-:W-:Y:S01]  /*14e20*/  MOV R5, R4 ;  /* 0x0000000400057202 */ /* 0x000fe20000000f00 */
[----:B------:R-:W-:Y:S05]  /*14e30*/  BRA `(.L_x_1451) ;  /* 0xffffec9000007947 */ /* 0x000fea000383ffff */
.L_x_1412:
[----:B------:R-:W-:Y:S01]  /*14e40*/  IMAD.MOV.U32 R10, RZ, RZ, R3 ;  /* 0x000000ffff0a7224 */ /* 0x000fe200078e0003 */
[----:B------:R-:W-:Y:S01]  /*14e50*/  MOV R7, 0x2 ;  /* 0x0000000200077802 */ /* 0x000fe20000000f00 */
[----:B----4-:R-:W-:Y:S01]  /*14e60*/  IMAD.MOV.U32 R4, RZ, RZ, 0x181f ;  /* 0x0000181fff047424 */ /* 0x010fe200078e00ff */
[----:B------:R-:W-:Y:S02]  /*14e70*/  MOV R8, 0x14e90 ;  /* 0x00014e9000087802 */ /* 0x000fe40000000f00 */
[----:B-123--:R-:W-:Y:S05]  /*14e80*/  CALL.REL.NOINC `($__internal_3_$__cuda_sm70_shflsync_idx_p) ;  /* 0x000004b000007944 */ /* 0x00efea0003c00000 */
[----:B------:R-:W-:Y:S05]  /*14e90*/  BRA `(.L_x_1452) ;  /* 0xffffec5000007947 */ /* 0x000fea000383ffff */
.L_x_1415:
        /* <DEDUP_REMOVED lines=12> */
.L_x_1418:
[----:B------:R-:W-:Y:S01]  /*14f60*/  IMAD.MOV.U32 R10, RZ, RZ, R2 ;  /* 0x000000ffff0a7224 */ /* 0x000fe200078e0002 */
[----:B--2---:R-:W-:Y:S01]  /*14f70*/  MOV R7, 0x4 ;  /* 0x0000000400077802 */ /* 0x004fe20000000f00 */
[----:B---3--:R-:W-:Y:S01]  /*14f80*/  IMAD.MOV.U32 R4, RZ, RZ, 0x181f ;  /* 0x0000181fff047424 */ /* 0x008fe200078e00ff */
[----:B------:R-:W-:Y:S02]  /*14f90*/  MOV R8, 0x14fb0 ;  /* 0x00014fb000087802 */ /* 0x000fe40000000f00 */
[----:B-1--4-:R-:W-:Y:S05]  /*14fa0*/  CALL.REL.NOINC `($__internal_3_$__cuda_sm70_shflsync_idx_p) ;  /* 0x0000039000007944 */ /* 0x012fea0003c00000 */
[----:B------:R-:W-:Y:S01]  /*14fb0*/  MOV R5, R4 ;  /* 0x0000000400057202 */ /* 0x000fe20000000f00 */
[----:B------:R-:W-:Y:S05]  /*14fc0*/  BRA `(.L_x_1454) ;  /* 0xffffed7000007947 */ /* 0x000fea000383ffff */
.L_x_1419:
[----:B------:R-:W-:Y:S01]  /*14fd0*/  IMAD.MOV.U32 R10, RZ, RZ, R3 ;  /* 0x000000ffff0a7224 */ /* 0x000fe200078e0003 */
[----:B------:R-:W-:Y:S01]  /*14fe0*/  MOV R7, 0x4 ;  /* 0x0000000400077802 */ /* 0x000fe20000000f00 */
[----:B---3--:R-:W-:Y:S01]  /*14ff0*/  IMAD.MOV.U32 R4, RZ, RZ, 0x181f ;  /* 0x0000181fff047424 */ /* 0x008fe200078e00ff */
[----:B------:R-:W-:Y:S02]  /*15000*/  MOV R8, 0x15020 ;  /* 0x0001502000087802 */ /* 0x000fe40000000f00 */
[----:B-12-4-:R-:W-:Y:S05]  /*15010*/  CALL.REL.NOINC `($__internal_3_$__cuda_sm70_shflsync_idx_p) ;  /* 0x0000032000007944 */ /* 0x016fea0003c00000 */
[----:B------:R-:W-:Y:S05]  /*15020*/  BRA `(.L_x_1455) ;  /* 0xffffed3000007947 */ /* 0x000fea000383ffff */
.L_x_1422:
[----:B------:R-:W-:Y:S01]  /*15030*/  IMAD.MOV.U32 R10, RZ, RZ, R2 ;  /* 0x000000ffff0a7224 */ /* 0x000fe200078e0002 */
[----:B-1----:R-:W-:Y:S01]  /*15040*/  MOV R7, 0x5 ;  /* 0x0000000500077802 */ /* 0x002fe20000000f00 */
[----:B--2---:R-:W-:Y:S01]  /*15050*/  IMAD.MOV.U32 R4, RZ, RZ, 0x181f ;  /* 0x0000181fff047424 */ /* 0x004fe200078e00ff */
[----:B------:R-:W-:-:S02]  /*15060*/  MOV R8, 0x15080 ;  /* 0x0001508000087802 */ /* 0x000fc40000000f00 */
[----:B---34-:R-:W-:Y:S05]  /*15070*/  CALL.REL.NOINC `($__internal_3_$__cuda_sm70_shflsync_idx_p) ;  /* 0x000002c000007944 */ /* 0x018fea0003c00000 */
[----:B------:R-:W-:Y:S01]  /*15080*/  IMAD.MOV.U32 R5, RZ, RZ, R4 ;  /* 0x000000ffff057224 */ /* 0x000fe200078e0004 */
[----:B------:R-:W-:Y:S01]  /*15090*/  MOV R7, 0x5 ;  /* 0x0000000500077802 */ /* 0x000fe20000000f00 */
[----:B------:R-:W-:Y:S01]  /*150a0*/  IMAD.MOV.U32 R10, RZ, RZ, R3 ;  /* 0x000000ffff0a7224 */ /* 0x000fe200078e0003 */
[----:B------:R-:W-:-:S02]  /*150b0*/  MOV R4, 0x181f ;  /* 0x0000181f00047802 */ /* 0x000fc40000000f00 */
[----:B------:R-:W-:Y:S02]  /*150c0*/  MOV R8, 0x150e0 ;  /* 0x000150e000087802 */ /* 0x000fe40000000f00 */
[----:B------:R-:W-:Y:S05]  /*150d0*/  CALL.REL.NOINC `($__internal_3_$__cuda_sm70_shflsync_idx_p) ;  /* 0x0000026000007944 */ /* 0x000fea0003c00000 */
[----:B------:R-:W-:Y:S05]  /*150e0*/  BRA `(.L_x_1456) ;  /* 0xffffeda000007947 */ /* 0x000fea000383ffff */
.L_x_1425:
[----:B------:R-:W-:Y:S01]  /*150f0*/  IMAD.MOV.U32 R10, RZ, RZ, R2 ;  /* 0x000000ffff0a7224 */ /* 0x000fe200078e0002 */
[----:B--2---:R-:W-:Y:S01]  /*15100*/  MOV R7, 0x6 ;  /* 0x0000000600077802 */ /* 0x004fe20000000f00 */
[----:B------:R-:W-:Y:S01]  /*15110*/  IMAD.MOV.U32 R4, RZ, RZ, 0x181f ;  /* 0x0000181fff047424 */ /* 0x000fe200078e00ff */
[----:B------:R-:W-:Y:S02]  /*15120*/  MOV R8, 0x15140 ;  /* 0x0001514000087802 */ /* 0x000fe40000000f00 */
[----:B-1-34-:R-:W-:Y:S05]  /*15130*/  CALL.REL.NOINC `($__internal_3_$__cuda_sm70_shflsync_idx_p) ;  /* 0x0000020000007944 */ /* 0x01afea0003c00000 */
[----:B------:R-:W-:Y:S01]  /*15140*/  MOV R5, R4 ;  /* 0x0000000400057202 */ /* 0x000fe20000000f00 */
[----:B------:R-:W-:Y:S05]  /*15150*/  BRA `(.L_x_1457) ;  /* 0xffffee5000007947 */ /* 0x000fea000383ffff */
.L_x_1426:
[----:B------:R-:W-:Y:S01]  /*15160*/  IMAD.MOV.U32 R10, RZ, RZ, R3 ;  /* 0x000000ffff0a7224 */ /* 0x000fe200078e0003 */
[----:B------:R-:W-:Y:S01]  /*15170*/  MOV R7, 0x6 ;  /* 0x0000000600077802 */ /* 0x000fe20000000f00 */
[----:B------:R-:W-:Y:S01]  /*15180*/  IMAD.MOV.U32 R4, RZ, RZ, 0x181f ;  /* 0x0000181fff047424 */ /* 0x000fe200078e00ff */
[----:B------:R-:W-:Y:S02]  /*15190*/  MOV R8, 0x151b0 ;  /* 0x000151b000087802 */ /* 0x000fe40000000f00 */
[----:B-1234-:R-:W-:Y:S05]  /*151a0*/  CALL.REL.NOINC `($__internal_3_$__cuda_sm70_shflsync_idx_p) ;  /* 0x0000019000007944 */ /* 0x01efea0003c00000 */
[----:B------:R-:W-:Y:S05]  /*151b0*/  BRA `(.L_x_1458) ;  /* 0xffffee1000007947 */ /* 0x000fea000383ffff */
.L_x_1429:
        /* <DEDUP_REMOVED lines=13> */
.L_x_1431:
[----:B------:R-:W-:Y:S01]  /*15290*/  IMAD.MOV.U32 R10, RZ, RZ, R73 ;  /* 0x000000ffff0a7224 */ /* 0x000fe200078e0049 */
[----:B------:R-:W-:Y:S01]  /*152a0*/  MOV R7, RZ ;  /* 0x000000ff00077202 */ /* 0x000fe20000000f00 */
[----:B-1----:R-:W-:Y:S01]  /*152b0*/  IMAD.MOV.U32 R4, RZ, RZ, 0x1f ;  /* 0x0000001fff047424 */ /* 0x002fe200078e00ff */
[----:B------:R-:W-:Y:S02]  /*152c0*/  MOV R8, 0x152e0 ;  /* 0x000152e000087802 */ /* 0x000fe40000000f00 */
[----:B--2345:R-:W-:Y:S05]  /*152d0*/  CALL.REL.NOINC `($__internal_3_$__cuda_sm70_shflsync_idx_p) ;  /* 0x0000006000007944 */ /* 0x03cfea0003c00000 */
[----:B------:R-:W-:Y:S01]  /*152e0*/  MOV R0, R4 ;  /* 0x0000000400007202 */ /* 0x000fe20000000f00 */
[----:B------:R-:W-:Y:S05]  /*152f0*/  BRA `(.L_x_1460) ;  /* 0xffffef9000007947 */ /* 0x000fea000383ffff */
        .weak           $__internal_2_$__cuda_sm70_shflsync_bfly_p
        .type           $__internal_2_$__cuda_sm70_shflsync_bfly_p,@function
        .size           $__internal_2_$__cuda_sm70_shflsync_bfly_p,($__internal_3_$__cuda_sm70_shflsync_idx_p - $__internal_2_$__cuda_sm70_shflsync_bfly_p)
$__internal_2_$__cuda_sm70_shflsync_bfly_p:
[----:B------:R-:W-:Y:S04]  /*15300*/  WARPSYNC R9 ;  /* 0x0000000900007348 */ /* 0x000fe80003800000 */
[----:B------:R1:W2:Y:S02]  /*15310*/  SHFL.BFLY PT, R8, R0, R3, R10 ;  /* 0x0c00000300087389 */ /* 0x0002a400000e000a */
[----:B-1----:R-:W-:-:S04]  /*15320*/  MOV R3, 0x0 ;  /* 0x0000000000037802 */ /* 0x002fc80000000f00 */
[----:B--2---:R-:W-:Y:S05]  /*15330*/  RET.REL.NODEC R2 `(_ZN7cutlass13device_kernelIN5flash19enable_sm80_to_sm89INS1_16FlashAttnFwdSm80INS1_25CollectiveMainloopFwdSm80ILi4ELi1ELb0EN4cute5tupleIJNS5_1CILi128EEENS7_ILi64EEES8_EEELi128ENS_6half_tEfNS_4arch4Sm80ELb1ELb0ELb1ELb0ELb0ELb0ELb1ELb0EEENS1_21CollectiveEpilogueFwdINS6_IJS8_S8_S9_EEENS6_IJNS7_ILi1EEESH_SH_EEESB_SD_Li128ELb0ELb1ELb0ELb0EEENS1_30DynamicPersistentTileSchedulerILi128ELi128ELb0ELb1ELb0EEEEEEEEEvNT_6ParamsE) ;  /* 0xfffeacc002007950 */ /* 0x004fea0003c3ffff */
        .weak           $__internal_3_$__cuda_sm70_shflsync_idx_p
        .type           $__internal_3_$__cuda_sm70_shflsync_idx_p,@function
        .size           $__internal_3_$__cuda_sm70_shflsync_idx_p,(.L_x_1729 - $__internal_3_$__cuda_sm70_shflsync_idx_p)
$__internal_3_$__cuda_sm70_shflsync_idx_p:
[----:B------:R-:W-:-:S04]  /*15340*/  MOV R9, 0xffffffff ;  /* 0xffffffff00097802 */ /* 0x000fc80000000f00 */
[----:B------:R-:W-:Y:S04]  /*15350*/  WARPSYNC R9 ;  /* 0x0000000900007348 */ /* 0x000fe80003800000 */
[----:B------:R1:W2:Y:S02]  /*15360*/  SHFL.IDX PT, R4, R10, R7, R4 ;  /* 0x000000070a047389 */ /* 0x0002a400000e0004 */
[----:B-1----:R-:W-:-:S04]  /*15370*/  MOV R9, 0x0 ;  /* 0x0000000000097802 */ /* 0x002fc80000000f00 */
[----:B--2---:R-:W-:Y:S05]  /*15380*/  RET.REL.NODEC R8 `(_ZN7cutlass13device_kernelIN5flash19enable_sm80_to_sm89INS1_16FlashAttnFwdSm80INS1_25CollectiveMainloopFwdSm80ILi4ELi1ELb0EN4cute5tupleIJNS5_1CILi128EEENS7_ILi64EEES8_EEELi128ENS_6half_tEfNS_4arch4Sm80ELb1ELb0ELb1ELb0ELb0ELb0ELb1ELb0EEENS1_21CollectiveEpilogueFwdINS6_IJS8_S8_S9_EEENS6_IJNS7_ILi1EEESH_SH_EEESB_SD_Li128ELb0ELb1ELb0ELb0EEENS1_30DynamicPersistentTileSchedulerILi128ELi128ELb0ELb1ELb0EEEEEEEEEvNT_6ParamsE) ;  /* 0xfffeac7008007950 */ /* 0x004fea0003c3ffff */
.L_x_1461:
        /* <DEDUP_REMOVED lines=15> */
.L_x_1729:


//--------------------- .text._ZN7cutlass13device_kernelIN5flash19enable_sm80_to_sm89INS1_16FlashAttnFwdSm80INS1_25CollectiveMainloopFwdSm80ILi4ELi1ELb0EN4cute5tupleIJNS5_1CILi128EEENS7_ILi64EEES8_EEELi128ENS_6half_tEfNS_4arch4Sm80ELb1ELb0ELb1ELb1ELb0ELb0ELb1ELb0EEENS1_21CollectiveEpilogueFwdINS6_IJS8_S8_S9_EEENS6_IJNS7_ILi1EEESH_SH_EEESB_SD_Li128ELb1ELb1ELb0ELb0EEENS1_19SingleTileSchedulerILb1ELb0ELb1ELi128EEEEEEEEEvNT_6ParamsE --------------------------
	.section	.text._ZN7cutlass13device_kernelIN5flash19enable_sm80_to_sm89INS1_16FlashAttnFwdSm80INS1_25CollectiveMainloopFwdSm80ILi4ELi1ELb0EN4cute5tupleIJNS5_1CILi128EEENS7_ILi64EEES8_EEELi128ENS_6half_tEfNS_4arch4Sm80ELb1ELb0ELb1ELb1ELb0ELb0ELb1ELb0EEENS1_21CollectiveEpilogueFwdINS6_IJS8_S8_S9_EEENS6_IJNS7_ILi1EEESH_SH_EEESB_SD_Li128ELb1ELb1ELb0ELb0EEENS1_19SingleTileSchedulerILb1ELb0ELb1ELi128EEEEEEEEEvNT_6ParamsE,"ax",@progbits
	.sectioninfo	@"SHI_REGISTERS=255"
	.align	128
.text._ZN7cutlass13device_kernelIN5flash19enable_sm80_to_sm89INS1_16FlashAttnFwdSm80INS1_25CollectiveMainloopFwdSm80ILi4ELi1ELb0EN4cute5tupleIJNS5_1CILi128EEENS7_ILi64EEES8_EEELi128ENS_6half_tEfNS_4arch4Sm80ELb1ELb0ELb1ELb1ELb0ELb0ELb1ELb0EEENS1_21CollectiveEpilogueFwdINS6_IJS8_S8_S9_EEENS6_IJNS7_ILi1EEESH_SH_EEESB_SD_Li128ELb1ELb1ELb0ELb0EEENS1_19SingleTileSchedulerILb1ELb0ELb1ELi128EEEEEEEEEvNT_6ParamsE:
        .type           _ZN7cutlass13device_kernelIN5flash19enable_sm80_to_sm89INS1_16FlashAttnFwdSm80INS1_25CollectiveMainloopFwdSm80ILi4ELi1ELb0EN4cute5tupleIJNS5_1CILi128EEENS7_ILi64EEES8_EEELi128ENS_6half_tEfNS_4arch4Sm80ELb1ELb0ELb1ELb1ELb0ELb0ELb1ELb0EEENS1_21CollectiveEpilogueFwdINS6_IJS8_S8_S9_EEENS6_IJNS7_ILi1EEESH_SH_EEESB_SD_Li128ELb1ELb1ELb0ELb0EEENS1_19SingleTileSchedulerILb1ELb0ELb1ELi128EEEEEEEEEvNT_6ParamsE,@function
        .size           _ZN7cutlass13device_kernelIN5flash19enable_sm80_to_sm89INS1_16FlashAttnFwdSm80INS1_25CollectiveMainloopFwdSm80ILi4ELi1ELb0EN4cute5tupleIJNS5_1CILi128EEENS7_ILi64EEES8_EEELi128ENS_6half_tEfNS_4arch4Sm80ELb1ELb0ELb1ELb1ELb0ELb0ELb1ELb0EEENS1_21CollectiveEpilogueFwdINS6_IJS8_S8_S9_EEENS6_IJNS7_ILi1EEESH_SH_EEESB_SD_Li128ELb1ELb1ELb0ELb0EEENS1_19SingleTileSchedulerILb1ELb0ELb1ELi128EEEEEEEEEvNT_6ParamsE,(.L_x_1732 - _ZN7cutlass13device_kernelIN5flash19enable_sm80_to_sm89INS1_16FlashAttnFwdSm80INS1_25CollectiveMainloopFwdSm80ILi4ELi1ELb0EN4cute5tupleIJNS5_1CILi128EEENS7_ILi64EEES8_EEELi128ENS_6half_tEfNS_4arch4Sm80ELb1ELb0ELb1ELb1ELb0ELb0ELb1ELb0EEENS1_21CollectiveEpilogueFwdINS6_IJS8_S8_S9_EEENS6_IJNS7_ILi1EEESH_SH_EEESB_SD_Li128ELb1ELb1ELb0ELb0EEENS1_19SingleTileSchedulerILb1ELb0ELb1ELi128EEEEEEEEEvNT_6ParamsE)
        .other          _ZN7cutlass13device_kernelIN5flash19enable_sm80_to_sm89INS1_16FlashAttnFwdSm80INS1_25CollectiveMainloopFwdSm80ILi4ELi1ELb0EN4cute5tupleIJNS5_1CILi128EEENS7_ILi64EEES8_EEELi128ENS_6half_tEfNS_4arch4Sm80ELb1ELb0ELb1ELb1ELb0ELb0ELb1ELb0EEENS1_21CollectiveEpilogueFwdINS6_IJS8_S8_S9_EEENS6_IJNS7_ILi1EEESH_SH_EEESB_SD_Li128ELb1ELb1ELb0ELb0EEENS1_19SingleTileSchedulerILb1ELb0ELb1ELi128EEEEEEEEEvNT_6ParamsE,@"STO_CUDA_ENTRY STV_DEFAULT"
_ZN7cutlass13device_kernelIN5flash19enable_sm80_to_sm89INS1_16FlashAttnFwdSm80INS1_25CollectiveMainloopFwdSm80ILi4ELi1ELb0EN4cute5tupleIJNS5_1CILi128EEENS7_ILi64EEES8_EEELi128ENS_6half_tEfNS_4arch4Sm80ELb1ELb0ELb1ELb1ELb0ELb0ELb1ELb0EEENS1_21CollectiveEpilogueFwdINS6_IJS8_S8_S9_EEENS6_IJNS7_ILi1EEESH_SH_EEESB_SD_Li128ELb1ELb1ELb0ELb0EEENS1_19SingleTileSchedulerILb1ELb0ELb1ELi128EEEEEEEEEvNT_6ParamsE:
        /* <DEDUP_REMOVED lines=17> */
.L_x_1463:
        /* <DEDUP_REMOVED lines=8> */
.L_x_1465:
[----:B------:R-:W-:-:S04]  /*0190*/  MOV R0, c[0x0][0x54c] ;  /* 0x0001530000007a02 */ /* 0x000fc80000000f00 */
.L_x_1464:
[----:B------:R-:W-:Y:S01]  /*01a0*/  USHF.L.U32 UR17, UR17, 0x7, URZ ;  /* 0x0000000711117899 */ /* 0x000fe2000800063f */
[----:B-----5:R-:W-:-:S05]  /*01b0*/  IMAD R0, R0, c[0x0][0x548], RZ ;  /* 0x0001520000007a24 */ /* 0x020fca00078e02ff */
[----:B------:R-:W-:-:S04]  /*01c0*/  ISETP.LE.AND P0, PT, R0, UR17, PT ;  /* 0x0000001100007c0c */ /* 0x000fc8000bf03270 */
[----:B------:R-:W-:-:S05]  /*01d0*/  SEL R0, R5, 0xffffffff, !P0 ;  /* 0xffffffff05007807 */ /* 0x000fca0004000000 */
[----:B------:R2:W-:Y:S01]  /*01e0*/  STL [R1+0x58], R0 ;  /* 0x0000580001007387 */ /* 0x0005e20000100800 */
[----:B------:R-:W-:Y:S05]  /*01f0*/  BRA `(.L_x_1466) ;  /* 0x0000013000007947 */ /* 0x000fea0003800000 */
.L_x_1462:
[----:B------:R-:W-:-:S04]  /*0200*/  ISETP.NE.U32.AND P0, PT, RZ, c[0x0][0x568], PT ;  /* 0x00015a00ff007a0c */ /* 0x000fc80003f05070 */
[----:B------:R-:W-:-:S13]  /*0210*/  ISETP.NE.AND.EX P0, PT, RZ, c[0x0][0x56c], PT, P0 ;  /* 0x00015b00ff007a0c */ /* 0x000fda0003f05300 */
[----:B------:R-:W-:Y:S05]  /*0220*/  @!P0 BRA `(.L_x_1467) ;  /* 0x0000002000008947 */ /* 0x000fea0003800000 */
[----:B------:R1:W5:Y:S01]  /*0230*/  LDG.E R0, [R2.64] ;  /* 0x0000001202007981 */ /* 0x000362000c1e1900 */
[----:B------:R-:W-:Y:S05]  /*0240*/  BRA `(.L_x_1468) ;  /* 0x0000009000007947 */ /* 0x000fea0003800000 */
.L_x_1467:
        /* <DEDUP_REMOVED lines=8> */
.L_x_1469:
[----:B------:R-:W-:-:S04]  /*02d0*/  MOV R0, c[0x0][0x54c] ;  /* 0x0001530000007a02 */ /* 0x000fc80000000f00 */
.L_x_1468:
[----:B------:R-:W-:Y:S01]  /*02e0*/  USHF.L.U32 UR17, UR17, 0x7, URZ ;  /* 0x0000000711117899 */ /* 0x000fe2000800063f */
[----:B-----5:R-:W-:-:S05]  /*02f0*/  IMAD R0, R0, c[0x0][0x548], RZ ;  /* 0x0001520000007a24 */ /* 0x020fca00078e02ff */
[----:B------:R-:W-:-:S04]  /*0300*/  ISETP.LE.AND P0, PT, R0, UR17, PT ;  /* 0x0000001100007c0c */ /* 0x000fc8000bf03270 */
[----:B------:R-:W-:-:S05]  /*0310*/  SEL R0, R5, 0xffffffff, !P0 ;  /* 0xffffffff05007807 */ /* 0x000fca0004000000 */
[----:B------:R2:W-:Y:S04]  /*0320*/  STL [R1+0x58], R0 ;  /* 0x0000580001007387 */ /* 0x0005e80000100800 */
.L_x_1466:
        /* <DEDUP_REMOVED lines=32> */
.L_x_1470:
[----:B------:R-:W-:-:S04]  /*0530*/  ISETP.NE.U32.AND P1, PT, RZ, c[0x0][0x368], PT ;  /* 0x0000da00ff007a0c */ /* 0x000fc80003f25070 */
[----:B------:R-:W-:-:S13]  /*0540*/  ISETP.NE.AND.EX P1, PT, RZ, c[0x0][0x36c], PT, P1 ;  /* 0x0000db00ff007a0c */ /* 0x000fda0003f25310 */
[----:B------:R-:W-:Y:S05]  /*0550*/  @!P1 BRA `(.L_x_1471) ;  /* 0x0000004000009947 */ /* 0x000fea0003800000 */
[----:B------:R-:W-:-:S05]  /*0560*/  IMAD.WIDE R2, R60, R9, c[0x0][0x368] ;  /* 0x0000da003c027625 */ /* 0x000fca00078e0209 */
[----:B------:R-:W2:Y:S02]  /*0570*/  LDG.E R0, [R2.64] ;  /* 0x0000001202007981 */ /* 0x000ea4000c1e1900 */
[----:B--2---:R1:W2:Y:S02]  /*0580*/  R2UR UR8, R0 ;  /* 0x00000000000873c2 */ /* 0x0042a400000e0000 */
[----:B-12---:R-:W-:Y:S05]  /*0590*/  BRA `(.L_x_1472) ;  /* 0x0000006000007947 */ /* 0x006fea0003800000 */
.L_x_1471:
[----:B------:R-:W-:Y:S05]  /*05a0*/  @!P2 BRA `(.L_x_1472) ;  /* 0x000000500000a947 */ /* 0x000fea0003800000 */
[----:B------:R1:W2:Y:S04]  /*05b0*/  LDG.E R0, [R2.64] ;  /* 0x0000001202007981 */ /* 0x0002a8000c1e1900 */
[----:B-1----:R-:W4:Y:S01]  /*05c0*/  LDG.E R2, [R2.64+0x4] ;  /* 0x0000041202027981 */ /* 0x002f22000c1e1900 */
[----:B--2---:R-:W1:Y:S08]  /*05d0*/  R2UR UR8, R0 ;  /* 0x00000000000873c2 */ /* 0x004e7000000e0000 */
[----:B----4-:R-:W1:Y:S02]  /*05e0*/  R2UR UR4, R2 ;  /* 0x00000000020473c2 */ /* 0x010e6400000e0000 */
[----:B-1----:R-:W-:-:S06]  /*05f0*/  UIADD3 UR8, -UR8, UR4, URZ ;  /* 0x0000000408087290 */ /* 0x002fcc000fffe13f */
.L_x_1472:
[----:B------:R-:W-:Y:S01]  /*0600*/  ULDC UR4, c[0x0][0x2c4] ;  /* 0x0000b10000047ab9 */ /* 0x000fe20000000800 */
[----:B-----5:R-:W-:Y:S01]  /*0610*/  IADD3 R7, R7, UR6, RZ ;  /* 0x0000000607077c10 */ /* 0x020fe2000fffe0ff */
[----:B------:R-:W-:Y:S01]  /*0620*/  UISETP.NE.AND UP1, UPT, UR4, 0x1, UPT ;  /* 0x000000010400788c */ /* 0x000fe2000bf25270 */
[----:B------:R-:W-:Y:S01]  /*0630*/  PLOP3.LUT P1, PT, PT, PT, PT, 0x80, 0x0 ;  /* 0x000000000000781c */ /* 0x000fe20003f2f070 */
[----:B------:R-:W-:Y:S01]  /*0640*/  UIADD3 UR8, -UR6, UR8, URZ ;  /* 0x0000000806087290 */ /* 0x000fe2000fffe13f */
[----:B------:R-:W-:Y:S01]  /*0650*/  CS2R R14, SRZ ;  /* 0x00000000000e7805 */ /* 0x000fe2000001ff00 */
[----:B------:R-:W-:Y:S01]  /*0660*/  ULDC.64 UR4, c[0x0][0x2c8] ;  /* 0x0000b20000047ab9 */ /* 0x000fe20000000a00 */
[----:B------:R-:W-:Y:S01]  /*0670*/  IMAD.MOV.U32 R126, RZ, RZ, RZ ;  /* 0x000000ffff7e7224 */ /* 0x000fe200078e00ff */
[----:B---3--:R-:W-:Y:S01]  /*0680*/  UIADD3 UR6, UR8, 0x40, -UR11 ;  /* 0x0000004008067890 */ /* 0x008fe2000fffe80b */
[----:B------:R-:W-:Y:S01]  /*0690*/  IMAD.MOV.U32 R124, RZ, RZ, RZ ;  /* 0x000000ffff7c7224 */ /* 0x000fe200078e00ff */
[----:B------:R-:W-:Y:S01]  /*06a0*/  CS2R R130, SRZ ;  /* 0x0000000000827805 */ /* 0x000fe2000001ff00 */
[----:B------:R-:W-:Y:S01]  /*06b0*/  CS2R R128, SRZ ;  /* 0x0000000000807805 */ /* 0x000fe2000001ff00 */
[----:B------:R-:W-:Y:S01]  /*06c0*/  CS2R R16, SRZ ;  /* 0x0000000000107805 */ /* 0x000fe2000001ff00 */
[----:B------:R-:W-:Y:S01]  /*06d0*/  @UP1 UIADD3 UR12, UR17, 0x7f, URZ ;  /* 0x0000007f110c1890 */ /* 0x000fe2000fffe03f */
[----:B------:R-:W-:Y:S01]  /*06e0*/  MOV R122, RZ ;  /* 0x000000ff007a7202 */ /* 0x000fe20000000f00 */
[----:B------:R-:W-:Y:S01]  /*06f0*/  IMAD.MOV.U32 R11, RZ, RZ, RZ ;  /* 0x000000ffff0b7224 */ /* 0x000fe200078e00ff */
[----:B------:R-:W-:Y:S01]  /*0700*/  MOV R120, RZ ;  /* 0x000000ff00787202 */ /* 0x000fe20000000f00 */
[----:B------:R-:W-:Y:S01]  /*0710*/  UIMAD.WIDE.U32 UR12, UR12, UR4, URZ ;  /* 0x000000040c0c72a5 */ /* 0x000fe2000f8e003f */
[----:B------:R-:W-:Y:S01]  /*0720*/  CS2R R12, SRZ ;  /* 0x00000000000c7805 */ /* 0x000fe2000001ff00 */
[----:B------:R-:W-:Y:S01]  /*0730*/  UIADD3 UR4, UR17, 0x7f, URZ ;  /* 0x0000007f11047890 */ /* 0x000fe2000fffe03f */
[----:B------:R-:W-:Y:S01]  /*0740*/  IMAD.MOV.U32 R118, RZ, RZ, RZ ;  /* 0x000000ffff767224 */ /* 0x000fe200078e00ff */
[----:B------:R-:W-:Y:S01]  /*0750*/  @UP1 USHF.R.U32.HI UR4, URZ, UR5, UR13 ;  /* 0x000000053f041299 */ /* 0x000fe2000801160d */
[----:B------:R-:W-:Y:S01]  /*0760*/  MOV R116, RZ ;  /* 0x000000ff00747202 */ /* 0x000fe20000000f00 */
[----:B------:R-:W-:Y:S01]  /*0770*/  UIADD3 UR5, UR8, 0x3f, URZ ;  /* 0x0000003f08057890 */ /* 0x000fe2000fffe03f */
[----:B------:R-:W-:Y:S01]  /*0780*/  IMAD.MOV.U32 R110, RZ, RZ, RZ ;  /* 0x000000ffff6e7224 */ /* 0x000fe200078e00ff */
[----:B------:R-:W-:Y:S01]  /*0790*/  UIADD3 UR6, UR6, UR4, URZ ;  /* 0x0000000406067290 */ /* 0x000fe2000fffe03f */
[----:B------:R-:W-:Y:S01]  /*07a0*/  CS2R R18, SRZ ;  /* 0x0000000000127805 */ /* 0x000fe2000001ff00 */
[----:B------:R-:W-:Y:S01]  /*07b0*/  USHF.R.S32.HI UR7, URZ, 0x1f, UR5 ;  /* 0x0000001f3f077899 */ /* 0x000fe20008011405 */
[----:B------:R-:W-:Y:S01]  /*07c0*/  MOV R108, RZ ;  /* 0x000000ff006c7202 */ /* 0x000fe20000000f00 */
[----:B------:R-:W-:Y:S01]  /*07d0*/  USHF.R.S32.HI UR4, URZ, 0x1f, UR6 ;  /* 0x0000001f3f047899 */ /* 0x000fe20008011406 */
[----:B------:R-:W-:Y:S01]  /*07e0*/  IMAD.MOV.U32 R114, RZ, RZ, RZ ;  /* 0x000000ffff727224 */ /* 0x000fe200078e00ff */
[----:B------:R-:W-:Y:S01]  /*07f0*/  ULEA.HI UR7, UR7, UR5, URZ, 0x6 ;  /* 0x0000000507077291 */ /* 0x000fe2000f8f303f */
[----:B------:R-:W-:Y:S01]  /*0800*/  CS2R R20, SRZ ;  /* 0x0000000000147805 */ /* 0x000fe2000001ff00 */
[----:B------:R-:W-:Y:S01]  /*0810*/  ULEA.HI UR4, UR4, UR6, URZ, 0x6 ;  /* 0x0000000604047291 */ /* 0x000fe2000f8f303f */
[----:B------:R-:W-:Y:S01]  /*0820*/  MOV R112, RZ ;  /* 0x000000ff00707202 */ /* 0x000fe20000000f00 */
[----:B------:R-:W-:Y:S01]  /*0830*/  USHF.R.S32.HI UR7, URZ, 0x6, UR7 ;  /* 0x000000063f077899 */ /* 0x000fe20008011407 */
[----:B------:R-:W-:Y:S01]  /*0840*/  IMAD.MOV.U32 R106, RZ, RZ, RZ ;  /* 0x000000ffff6a7224 */ /* 0x000fe200078e00ff */
[----:B------:R-:W-:Y:S01]  /*0850*/  USHF.R.S32.HI UR4, URZ, 0x6, UR4 ;  /* 0x000000063f047899 */ /* 0x000fe20008011404 */
[----:B------:R-:W-:Y:S01]  /*0860*/  CS2R R22, SRZ ;  /* 0x0000000000167805 */ /* 0x000fe2000001ff00 */
[----:B------:R-:W-:Y:S01]  /*0870*/  MOV R104, RZ ;  /* 0x000000ff00687202 */ /* 0x000fe20000000f00 */
[----:B------:R-:W-:Y:S01]  /*0880*/  IMAD.MOV.U32 R102, RZ, RZ, RZ ;  /* 0x000000ffff667224 */ /* 0x000fe200078e00ff */
[----:B------:R-:W-:Y:S01]  /*0890*/  UISETP.LT.AND UP0, UPT, UR7, UR4, UPT ;  /* 0x000000040700728c */ /* 0x000fe2000bf01270 */
[----:B------:R-:W-:Y:S01]  /*08a0*/  CS2R R24, SRZ ;  /* 0x0000000000187805 */ /* 0x000fe2000001ff00 */
[----:B------:R-:W-:Y:S01]  /*08b0*/  MOV R100, RZ ;  /* 0x000000ff00647202 */ /* 0x000fe20000000f00 */
[----:B------:R-:W-:Y:S01]  /*08c0*/  IMAD.MOV.U32 R94, RZ, RZ, RZ ;  /* 0x000000ffff5e7224 */ /* 0x000fe200078e00ff */
[----:B------:R-:W-:Y:S01]  /*08d0*/  USEL UR25, UR7, UR4, UP0 ;  /* 0x0000000407197287 */ /* 0x000fe20008000000 */
[----:B------:R-:W-:Y:S01]  /*08e0*/  CS2R R26, SRZ ;  /* 0x00000000001a7805 */ /* 0x000fe2000001ff00 */
[----:B------:R-:W-:Y:S01]  /*08f0*/  MOV R92, RZ ;  /* 0x000000ff005c7202 */ /* 0x000fe20000000f00 */
[----:B------:R-:W-:Y:S01]  /*0900*/  IMAD.MOV.U32 R98, RZ, RZ, RZ ;  /* 0x000000ffff627224 */ /* 0x000fe200078e00ff */
[----:B------:R-:W-:Y:S01]  /*0910*/  UISETP.GE.AND UP0, UPT, UR25, 0x1, UPT ;  /* 0x000000011900788c */ /* 0x000fe2000bf06270 */
[----:B------:R-:W-:Y:S01]  /*0920*/  CS2R R28, SRZ ;  /* 0x00000000001c7805 */ /* 0x000fe2000001ff00 */
[----:B------:R-:W-:Y:S01]  /*0930*/  MOV R96, RZ ;  /* 0x000000ff00607202 */ /* 0x000fe20000000f00 */
[----:B------:R-:W-:Y:S01]  /*0940*/  IMAD.MOV.U32 R90, RZ, RZ, RZ ;  /* 0x000000ffff5a7224 */ /* 0x000fe200078e00ff */
[----:B------:R-:W-:Y:S01]  /*0950*/  CS2R R30, SRZ ;  /* 0x00000000001e7805 */ /* 0x000fe2000001ff00 */
[----:B------:R-:W-:Y:S01]  /*0960*/  MOV R88, RZ ;  /* 0x000000ff00587202 */ /* 0x000fe20000000f00 */
[----:B------:R-:W-:Y:S01]  /*0970*/  IMAD.MOV.U32 R86, RZ, RZ, RZ ;  /* 0x000000ffff567224 */ /* 0x000fe200078e00ff */
[----:B------:R-:W-:Y:S01]  /*0980*/  PLOP3.LUT P3, PT, PT, PT, UP0, 0x80, 0x0 ;  /* 0x000000000000781c */ /* 0x000fe20003f6f008 */
[----:B------:R-:W-:Y:S01]  /*0990*/  IMAD.MOV.U32 R84, RZ, RZ, RZ ;  /* 0x000000ffff547224 */ /* 0x000fe200078e00ff */
[----:B------:R-:W-:Y:S01]  /*09a0*/  MOV R33, RZ ;  /* 0x000000ff00217202 */ /* 0x000fe20000000f00 */
        /* <DEDUP_REMOVED lines=61> */
[----:B------:R-:W-:Y:S01]  /*0d80*/  ULDC UR4, c[0x0][0x2c4] ;  /* 0x0000b10000047ab9 */ /* 0x000fe20000000800 */
[----:B------:R-:W-:Y:S01]  /*0d90*/  SHF.R.S32.HI R0, RZ, 0x1f, R6 ;  /* 0x0000001fff007819 */ /* 0x000fe20000011406 */
[----:B------:R-:W3:Y:S01]  /*0da0*/  S2R R17, SR_CTAID.Y ;  /* 0x0000000000117919 */ /* 0x000ee20000002600 */
[-C--:B------:R-:W-:Y:S01]  /*0db0*/  LEA.HI R4, R157, R159.reuse, RZ, 0x3 ;  /* 0x0000009f9d047211 */ /* 0x080fe200078f18ff */
[----:B------:R-:W-:Y:S01]  /*0dc0*/  UIMAD UR4, UR11, UR4, URZ ;  /* 0x000000040b0472a4 */ /* 0x000fe2000f8e023f */
[----:B------:R-:W-:Y:S01]  /*0dd0*/  SHF.R.S32.HI R8, RZ, 0x1f, R7 ;  /* 0x0000001fff087819 */ /* 0x000fe20000011407 */
[----:B------:R-:W-:Y:S01]  /*0de0*/  IMAD R0, R0, c[0x0][0x178], RZ ;  /* 0x00005e0000007a24 */ /* 0x000fe200078e02ff */
[----:B------:R-:W-:Y:S01]  /*0df0*/  SHF.R.S32.HI R19, RZ, 0x3, R4 ;  /* 0x00000003ff137819 */ /* 0x000fe20000011404 */
[----:B------:R-:W-:Y:S01]  /*0e00*/  BSSY B0, `(.L_x_1474) ;  /* 0x0000076000007945 */ /* 0x000fe20003800000 */
[----:B------:R-:W-:Y:S01]  /*0e10*/  LOP3.LUT R4, R4, 0xfffffff8, RZ, 0xc0, !PT ;  /* 0xfffffff804047812 */ /* 0x000fe200078ec0ff */
[----:B------:R-:W-:Y:S01]  /*0e20*/  IMAD R0, R6, c[0x0][0x17c], R0 ;  /* 0x00005f0006007a24 */ /* 0x000fe200078e0200 */
[----:B------:R-:W-:Y:S01]  /*0e30*/  SHF.R.S32.HI R18, RZ, 0x1f, R60 ;  /* 0x0000001fff127819 */ /* 0x000fe2000001143c */
[----:B------:R-:W-:Y:S01]  /*0e40*/  IMAD.SHL.U32 R5, R19, 0x40, RZ ;  /* 0x0000004013057824 */ /* 0x000fe200078e00ff */
[----:B------:R-:W-:Y:S01]  /*0e50*/  LEA.HI R24, R157, R159, RZ, 0x4 ;  /* 0x0000009f9d187211 */ /* 0x000fe200078f20ff */
[----:B------:R-:W-:Y:S01]  /*0e60*/  IMAD.IADD R44, R159, 0x1, -R4 ;  /* 0x000000019f2c7824 */ /* 0x000fe200078e0a04 */
[----:B------:R-:W-:-:S03]  /*0e70*/  SEL R10, R18, RZ, !P0 ;  /* 0x000000ff120a7207 */ /* 0x000fc60004000000 */
[C---:B------:R-:W-:Y:S02]  /*0e80*/  IMAD.SHL.U32 R12, R44.reuse, 0x8, RZ ;  /* 0x000000082c0c7824 */ /* 0x040fe400078e00ff */
[----:B------:R-:W-:Y:S02]  /*0e90*/  IMAD R9, R44, 0x10, R19 ;  /* 0x000000102c097824 */ /* 0x000fe400078e0213 */
[----:B------:R-:W-:Y:S01]  /*0ea0*/  IMAD R10, R10, c[0x0][0x1c0], RZ ;  /* 0x000070000a0a7a24 */ /* 0x000fe200078e02ff */
[----:B------:R-:W-:Y:S01]  /*0eb0*/  IADD3 R4, R12, 0x40, RZ ;  /* 0x000000400c047810 */ /* 0x000fe20007ffe0ff */
[----:B-1----:R-:W-:Y:S01]  /*0ec0*/  IMAD.WIDE.U32 R2, R6, c[0x0][0x178], RZ ;  /* 0x00005e0006027a25 */ /* 0x002fe200078e00ff */
[----:B------:R-:W-:Y:S02]  /*0ed0*/  IADD3 R9, R9, UR17, RZ ;  /* 0x0000001109097c10 */ /* 0x000fe4000fffe0ff */
[----:B------:R-:W-:Y:S02]  /*0ee0*/  ISETP.GE.AND P4, PT, R4, c[0x0][0x1d4], PT ;  /* 0x0000750004007a0c */ /* 0x000fe40003f86270 */
[----:B------:R-:W-:-:S02]  /*0ef0*/  IADD3 R3, R3, R0, RZ ;  /* 0x0000000003037210 */ /* 0x000fc40007ffe0ff */
[----:B------:R-:W-:Y:S02]  /*0f00*/  LOP3.LUT R0, R5, 0x1c0, RZ, 0xc0, !PT ;  /* 0x000001c005007812 */ /* 0x000fe400078ec0ff */
[----:B---3--:R-:W-:Y:S01]  /*0f10*/  SHF.R.S32.HI R16, RZ, 0x1f, R17 ;  /* 0x0000001fff107819 */ /* 0x008fe20000011411 */
[----:B------:R-:W-:Y:S01]  /*0f20*/  IMAD.WIDE.U32 R2, R17, c[0x0][0x1b8], R2 ;  /* 0x00006e0011027a25 */ /* 0x000fe200078e0002 */
[----:B------:R-:W-:Y:S02]  /*0f30*/  LOP3.LUT R6, R0, 0x38, R12, 0xf8, !PT ;  /* 0x0000003800067812 */ /* 0x000fe400078ef80c */
[----:B------:R-:W-:Y:S02]  /*0f40*/  SHF.R.U32.HI R5, RZ, 0x3, R0 ;  /* 0x00000003ff057819 */ /* 0x000fe40000011600 */
[----:B------:R-:W-:Y:S02]  /*0f50*/  IADD3 R0, P3, R7, R19, RZ ;  /* 0x0000001307007210 */ /* 0x000fe40007f7e0ff */
[----:B------:R-:W-:Y:S01]  /*0f60*/  LOP3.LUT R21, R6, R5, RZ, 0x3c, !PT ;  /* 0x0000000506157212 */ /* 0x000fe200078e3cff */
[----:B------:R-:W-:Y:S01]  /*0f70*/  IMAD R5, R16, c[0x0][0x1b8], RZ ;  /* 0x00006e0010057a24 */ /* 0x000fe200078e02ff */
[----:B------:R-:W-:-:S02]  /*0f80*/  LEA.HI.X.SX32 R4, R19, R8, 0x1, P3 ;  /* 0x0000000813047211 */ /* 0x000fc400018f0eff */
[----:B------:R-:W-:Y:S01]  /*0f90*/  PLOP3.LUT P3, PT, PT, PT, UP1, 0x80, 0x0 ;  /* 0x000000000000781c */ /* 0x000fe20003f6f018 */
[----:B------:R-:W-:Y:S01]  /*0fa0*/  IMAD R8, R17, c[0x0][0x1bc], R5 ;  /* 0x00006f0011087a24 */ /* 0x000fe200078e0205 */
[----:B------:R-:W-:Y:S01]  /*0fb0*/  SHF.R.S32.HI R13, RZ, 0x1f, R12 ;  /* 0x0000001fff0d7819 */ /* 0x000fe2000001140c */
[----:B------:R-:W-:Y:S01]  /*0fc0*/  IMAD R5, R4, c[0x0][0x1e0], RZ ;  /* 0x0000780004057a24 */ /* 0x000fe200078e02ff */
[----:B------:R-:W-:Y:S01]  /*0fd0*/  ISETP.GE.AND P5, PT, R12, c[0x0][0x1d4], PT ;  /* 0x000075000c007a0c */ /* 0x000fe20003fa6270 */
[----:B------:R-:W-:Y:S01]  /*0fe0*/  IMAD R4, R4, c[0x0][0x208], RZ ;  /* 0x0000820004047a24 */ /* 0x000fe200078e02ff */
[----:B------:R-:W-:Y:S01]  /*0ff0*/  IADD3 R3, R3, R8, RZ ;  /* 0x0000000803037210 */ /* 0x000fe20007ffe0ff */
[----:B------:R-:W-:Y:S01]  /*1000*/  IMAD R14, R0, c[0x0][0x1e4], R5 ;  /* 0x00007900000e7a24 */ /* 0x000fe200078e0205 */
[----:B------:R-:W-:Y:S01]  /*1010*/  SEL R8, R60, RZ, !P0 ;  /* 0x000000ff3c087207 */ /* 0x000fe20004000000 */
[C---:B------:R-:W-:Y:S02]  /*1020*/  IMAD R15, R0.reuse, c[0x0][0x20c], R4 ;  /* 0x00008300000f7a24 */ /* 0x040fe400078e0204 */
[----:B------:R-:W-:-:S04]  /*1030*/  IMAD.WIDE.U32 R6, R0, c[0x0][0x1e0], R12 ;  /* 0x0000780000067a25 */ /* 0x000fc800078e000c */
[----:B------:R-:W-:-:S04]  /*1040*/  @P3 IMAD.HI.U32 R11, R9, c[0x0][0x2c8], RZ ;  /* 0x0000b200090b3a27 */ /* 0x000fc800078e00ff */
[----:B------:R-:W-:-:S04]  /*1050*/  IMAD.WIDE.U32 R4, R0, c[0x0][0x208], R12 ;  /* 0x0000820000047a25 */ /* 0x000fc800078e000c */
[----:B------:R-:W-:Y:S01]  /*1060*/  IMAD.MOV.U32 R0, RZ, RZ, R9 ;  /* 0x000000ffff007224 */ /* 0x000fe200078e0009 */
[----:B------:R-:W-:Y:S01]  /*1070*/  @P3 SHF.R.U32.HI R0, RZ, c[0x0][0x2cc], R11 ;  /* 0x0000b300ff003a19 */ /* 0x000fe2000001160b */
[C---:B------:R-:W-:Y:S01]  /*1080*/  IMAD R11, R8.reuse, c[0x0][0x1c4], R10 ;  /* 0x00007100080b7a24 */ /* 0x040fe200078e020a */
[----:B------:R-:W-:Y:S01]  /*1090*/  IADD3 R5, R5, R15, RZ ;  /* 0x0000000f05057210 */ /* 0x000fe20007ffe0ff */
[----:B------:R-:W-:Y:S01]  /*10a0*/  IMAD.WIDE.U32 R2, R8, c[0x0][0x1c0], R2 ;  /* 0x0000700008027a25 */ /* 0x000fe200078e0002 */
[----:B------:R-:W-:-:S03]  /*10b0*/  SHF.R.S32.HI R8, RZ, 0x1f, R0 ;  /* 0x0000001fff087819 */ /* 0x000fc60000011400 */
[----:B------:R-:W-:Y:S02]  /*10c0*/  IMAD.MOV R10, RZ, RZ, -R0 ;  /* 0x000000ffff0a7224 */ /* 0x000fe400078e0a00 */
[----:B------:R-:W-:Y:S02]  /*10d0*/  IMAD.IADD R3, R3, 0x1, R11 ;  /* 0x0000000103037824 */ /* 0x000fe400078e020b */
[----:B------:R-:W-:Y:S01]  /*10e0*/  IMAD R10, R10, c[0x0][0x2c4], R9 ;  /* 0x0000b1000a0a7a24 */ /* 0x000fe200078e0209 */
[----:B------:R-:W-:Y:S01]  /*10f0*/  LOP3.LUT R9, R24, 0xfffffff0, RZ, 0xc0, !PT ;  /* 0xfffffff018097812 */ /* 0x000fe200078ec0ff */
[----:B------:R-:W-:Y:S02]  /*1100*/  IMAD R8, R8, c[0x0][0x1b0], RZ ;  /* 0x00006c0008087a24 */ /* 0x000fe400078e02ff */
[----:B------:R-:W-:Y:S01]  /*1110*/  IMAD.WIDE.U32 R2, R0, c[0x0][0x1b0], R2 ;  /* 0x00006c0000027a25 */ /* 0x000fe200078e0002 */
[----:B------:R-:W-:-:S03]  /*1120*/  SHF.R.S32.HI R11, RZ, 0x1f, R10 ;  /* 0x0000001fff0b7819 */ /* 0x000fc6000001140a */
[----:B------:R-:W-:Y:S01]  /*1130*/  IMAD R8, R0, c[0x0][0x1b4], R8 ;  /* 0x00006d0000087a24 */ /* 0x000fe200078e0208 */
[----:B------:R-:W-:Y:S01]  /*1140*/  IADD3 R0, -R9, R159, RZ ;  /* 0x0000009f09007210 */ /* 0x000fe20007ffe1ff */
[----:B------:R-:W-:Y:S02]  /*1150*/  IMAD.IADD R7, R7, 0x1, R14 ;  /* 0x0000000107077824 */ /* 0x000fe400078e020e */
[----:B------:R-:W-:Y:S02]  /*1160*/  IMAD.IADD R3, R3, 0x1, R8 ;  /* 0x0000000103037824 */ /* 0x000fe400078e0208 */
        /* <DEDUP_REMOVED lines=14> */
[----:B------:R-:W-:Y:S01]  /*1250*/  LEA.HI R11, R157, R159, RZ, 0x6 ;  /* 0x0000009f9d0b7211 */ /* 0x000fe200078f30ff */
[----:B------:R-:W-:Y:S01]  /*1260*/  IMAD.IADD R22, R0, 0x1, -R10 ;  /* 0x0000000100167824 */ /* 0x000fe200078e0a0a */
[----:B------:R-:W-:Y:S01]  /*1270*/  IADD3 R7, R7, R15, RZ ;  /* 0x0000000f07077210 */ /* 0x000fe20007ffe0ff */
[----:B------:R-:W-:Y:S01]  /*1280*/  IMAD.IADD R9, R9, 0x1, R14 ;  /* 0x0000000109097824 */ /* 0x000fe200078e020e */
[----:B------:R-:W-:Y:S01]  /*1290*/  LEA.HI.X R16, R4, c[0x0][0x164], R2, 0x1, P0 ;  /* 0x0000590004107a11 */ /* 0x000fe200000f0c02 */
[----:B------:R-:W-:Y:S01]  /*12a0*/  IMAD.SHL.U32 R11, R11, 0x8, RZ ;  /* 0x000000080b0b7824 */ /* 0x000fe200078e00ff */
[----:B------:R-:W-:Y:S01]  /*12b0*/  IADD3 R15, R19, UR17, RZ ;  /* 0x00000011130f7c10 */ /* 0x000fe2000fffe0ff */
[----:B------:R1:W3:Y:S01]  /*12c0*/  SHFL.IDX PT, R4, R17, RZ, 0x181f ;  /* 0x00181fff11047589 */ /* 0x0002e200000e0000 */
[----:B------:R-:W-:-:S02]  /*12d0*/  SHF.L.U32 R14, R44, 0x3, RZ ;  /* 0x000000032c0e7819 */ /* 0x000fc400000006ff */
[----:B------:R-:W-:Y:S01]  /*12e0*/  ISETP.GE.AND P0, PT, R15, UR4, PT ;  /* 0x000000040f007c0c */ /* 0x000fe2000bf06270 */
[----:B------:R1:W4:Y:S01]  /*12f0*/  SHFL.IDX PT, R5, R16, RZ, 0x181f ;  /* 0x00181fff10057589 */ /* 0x00032200000e0000 */
[----:B------:R-:W-:Y:S02]  /*1300*/  LOP3.LUT R11, R21, 0xfffffe00, R11, 0xf8, !PT ;  /* 0xfffffe00150b7812 */ /* 0x000fe400078ef80b */
[----:B--2---:R-:W-:Y:S01]  /*1310*/  @P1 MOV R2, R20 ;  /* 0x0000001400021202 */ /* 0x004fe20000000f00 */
[----:B------:R-:W-:Y:S01]  /*1320*/  @!P1 IMAD.MOV.U32 R2, RZ, RZ, R60 ;  /* 0x000000ffff029224 */ /* 0x000fe200078e003c */
[----:B------:R-:W-:Y:S01]  /*1330*/  @P1 SHF.R.S32.HI R3, RZ, 0x1f, R20 ;  /* 0x0000001fff031819 */ /* 0x000fe20000011414 */
[----:B------:R-:W-:Y:S01]  /*1340*/  @!P1 IMAD.MOV.U32 R3, RZ, RZ, R18 ;  /* 0x000000ffff039224 */ /* 0x000fe200078e0012 */
[----:B------:R-:W-:Y:S01]  /*1350*/  IADD3 R18, R14, 0x40, RZ ;  /* 0x000000400e127810 */ /* 0x000fe20007ffe0ff */
[----:B------:R-:W-:Y:S01]  /*1360*/  IMAD.MOV.U32 R20, RZ, RZ, 0x20 ;  /* 0x00000020ff147424 */ /* 0x000fe200078e00ff */
[----:B------:R-:W-:-:S02]  /*1370*/  SEL R0, R2, RZ, !P2 ;  /* 0x000000ff02007207 */ /* 0x000fc40005000000 */
[----:B------:R-:W-:Y:S02]  /*1380*/  SEL R2, R3, RZ, !P2 ;  /* 0x000000ff03027207 */ /* 0x000fe40005000000 */
[----:B------:R-:W-:Y:S01]  /*1390*/  R2P PR, R22, 0x6 ;  /* 0x0000000616007804 */ /* 0x000fe20000000000 */
[----:B------:R-:W-:Y:S01]  /*13a0*/  IMAD.WIDE.U32 R30, R0, c[0x0][0x218], R6 ;  /* 0x00008600001e7a25 */ /* 0x000fe200078e0006 */
[----:B------:R-:W-:Y:S02]  /*13b0*/  MOV R3, 0x10 ;  /* 0x0000001000037802 */ /* 0x000fe40000000f00 */
[----:B------:R-:W-:Y:S01]  /*13c0*/  ISETP.GE.AND P6, PT, R14, c[0x0][0x198], PT ;  /* 0x000066000e007a0c */ /* 0x000fe20003fc6270 */
[C---:B------:R-:W-:Y:S01]  /*13d0*/  IMAD R10, R2.reuse, c[0x0][0x1f0], RZ ;  /* 0x00007c00020a7a24 */ /* 0x040fe200078e02ff */
[----:B------:R-:W-:Y:S01]  /*13e0*/  SEL R3, R3, 0xfffffff0, !P1 ;  /* 0xfffffff003037807 */ /* 0x000fe20004800000 */
[----:B------:R-:W-:Y:S01]  /*13f0*/  IMAD R2, R2, c[0x0][0x218], RZ ;  /* 0x0000860002027a24 */ /* 0x000fe200078e02ff */
[----:B------:R-:W-:Y:S01]  /*1400*/  ISETP.GE.AND P1, PT, R18, c[0x0][0x198], PT ;  /* 0x0000660012007a0c */ /* 0x000fe20003f26270 */
[----:B------:R-:W-:-:S02]  /*1410*/  IMAD R10, R0, c[0x0][0x1f4], R10 ;  /* 0x00007d00000a7a24 */ /* 0x000fc400078e020a */
[C---:B------:R-:W-:Y:S02]  /*1420*/  IMAD R2, R0.reuse, c[0x0][0x21c], R2 ;  /* 0x0000870000027a24 */ /* 0x040fe400078e0202 */
[----:B------:R-:W-:Y:S01]  /*1430*/  IMAD.WIDE.U32 R26, R0, c[0x0][0x1f0], R8 ;  /* 0x00007c00001a7a25 */ /* 0x000fe200078e0008 */
[----:B------:R-:W-:Y:S02]  /*1440*/  SEL R0, R20, 0xffffffe0, !P2 ;  /* 0xffffffe014007807 */ /* 0x000fe40005000000 */
[----:B------:R-:W-:Y:S01]  /*1450*/  IADD3 R29, R31, R2, RZ ;  /* 0x000000021f1d7210 */ /* 0x000fe20007ffe0ff */
[----:B------:R-:W-:Y:S01]  /*1460*/  IMAD.IADD R33, R27, 0x1, R10 ;  /* 0x000000011b217824 */ /* 0x000fe200078e020a */
[----:B------:R1:W-:Y:S04]  /*1470*/  STL.64 [R1+0x48], R26 ;  /* 0x0000481a01007387 */ /* 0x0003e80000100a00 */
        /* <DEDUP_REMOVED lines=14> */
.L_x_1475:
[----:B---34-:R-:W-:Y:S05]  /*1560*/  BSYNC B0 ;  /* 0x0000000000007941 */ /* 0x018fea0003800000 */
.L_x_1474:
[----:B--2---:R-:W-:Y:S01]  /*1570*/  IADD3 R2, R15, 0x10, RZ ;  /* 0x000000100f027810 */ /* 0x004fe20007ffe0ff */
[----:B------:R2:W3:Y:S01]  /*1580*/  SHFL.IDX PT, R5, R16, 0x1, 0x181f ;  /* 0x00381f0010057f89 */ /* 0x0004e200000e0000 */
[----:B------:R-:W-:Y:S02]  /*1590*/  BSSY B0, `(.L_x_1476) ;  /* 0x000000e000007945 */ /* 0x000fe40003800000 */
[----:B------:R-:W-:Y:S01]  /*15a0*/  ISETP.GE.AND P0, PT, R2, UR4, PT ;  /* 0x0000000402007c0c */ /* 0x000fe2000bf06270 */
        /* <DEDUP_REMOVED lines=12> */
.L_x_1477:
[----:B------:R-:W-:Y:S05]  /*1670*/  BSYNC B0 ;  /* 0x0000000000007941 */ /* 0x000fea0003800000 */
.L_x_1476:
[----:B---3--:R-:W-:Y:S01]  /*1680*/  IADD3 R2, R15, 0x20, RZ ;  /* 0x000000200f027810 */ /* 0x008fe20007ffe0ff */
[----:B------:R3:W1:Y:S01]  /*1690*/  SHFL.IDX PT, R5, R16, 0x2, 0x181f ;  /* 0x00581f0010057f89 */ /* 0x00066200000e0000 */
[----:B------:R-:W-:Y:S02]  /*16a0*/  BSSY B0, `(.L_x_1478) ;  /* 0x000000e000007945 */ /* 0x000fe40003800000 */
[----:B------:R-:W-:Y:S01]  /*16b0*/  ISETP.GE.AND P0, PT, R2, UR4, PT ;  /* 0x0000000402007c0c */ /* 0x000fe2000bf06270 */
        /* <DEDUP_REMOVED lines=12> */
.L_x_1479:
[----:B------:R-:W-:Y:S05]  /*1780*/  BSYNC B0 ;  /* 0x0000000000007941 */ /* 0x000fea0003800000 */
.L_x_1478:
[----:B-1----:R-:W-:Y:S01]  /*1790*/  IADD3 R2, R15, 0x30, RZ ;  /* 0x000000300f027810 */ /* 0x002fe20007ffe0ff */
[----:B------:R1:W2:Y:S01]  /*17a0*/  SHFL.IDX PT, R5, R16, 0x3, 0x181f ;  /* 0x00781f0010057f89 */ /* 0x0002a200000e0000 */
[----:B------:R-:W-:Y:S02]  /*17b0*/  BSSY B0, `(.L_x_1480) ;  /* 0x000000e000007945 */ /* 0x000fe40003800000 */
[----:B------:R-:W-:Y:S01]  /*17c0*/  ISETP.GE.AND P0, PT, R2, UR4, PT ;  /* 0x0000000402007c0c */ /* 0x000fe2000bf06270 */
        /* <DEDUP_REMOVED lines=12> */
.L_x_1481:
[----:B------:R-:W-:Y:S05]  /*1890*/  BSYNC B0 ;  /* 0x0000000000007941 */ /* 0x000fea0003800000 */
.L_x_1480:
[----:B--2---:R-:W-:Y:S01]  /*18a0*/  IADD3 R2, R15, 0x40, RZ ;  /* 0x000000400f027810 */ /* 0x004fe20007ffe0ff */
        /* <DEDUP_REMOVED lines=15> */
.L_x_1483:
[----:B------:R-:W-:Y:S05]  /*19a0*/  BSYNC B0 ;  /* 0x0000000000007941 */ /* 0x000fea0003800000 */
.L_x_1482:
        /* <DEDUP_REMOVED lines=16> */
.L_x_1485:
[----:B------:R-:W-:Y:S05]  /*1ab0*/  BSYNC B0 ;  /* 0x0000000000007941 */ /* 0x000fea0003800000 */
.L_x_1484:
        /* <DEDUP_REMOVED lines=16> */
.L_x_1487:
[----:B------:R-:W-:Y:S05]  /*1bc0*/  BSYNC B0 ;  /* 0x0000000000007941 */ /* 0x000fea0003800000 */
.L_x_1486:
[----:B-1----:R-:W-:Y:S01]  /*1bd0*/  IADD3 R2, R15, 0x70, RZ ;  /* 0x000000700f027810 */ /* 0x002fe20007ffe0ff */
[----:B------:R-:W1:Y:S01]  /*1be0*/  SHFL.IDX PT, R6, R17, 0x7, 0x181f ;  /* 0x00f81f0011067f89 */ /* 0x000e6200000e0000 */
[----:B------:R-:W-:Y:S01]  /*1bf0*/  UIADD3 UR21, UR25, -0x1, URZ ;  /* 0xffffffff19157890 */ /* 0x000fe2000fffe03f */
[----:B----4-:R-:W-:Y:S01]  /*1c00*/  IADD3 R4, -R19, UR8, RZ ;  /* 0x0000000813047c10 */ /* 0x010fe2000fffe1ff */
[----:B------:R-:W-:Y:S01]  /*1c10*/  ULDC.64 UR6, c[0x0][0x1e0] ;  /* 0x0000780000067ab9 */ /* 0x000fe20000000a00 */
[----:B------:R-:W-:Y:S01]  /*1c20*/  ISETP.GE.AND P2, PT, R2, UR4, PT ;  /* 0x0000000402007c0c */ /* 0x000fe2000bf46270 */
[----:B------:R-:W4:Y:S01]  /*1c30*/  SHFL.IDX PT, R7, R16, 0x7, 0x181f ;  /* 0x00f81f0010077f89 */ /* 0x000f2200000e0000 */
[----:B------:R-:W-:Y:S01]  /*1c40*/  UMOV UR22, 0x6 ;  /* 0x0000000600167882 */ /* 0x000fe20000000000 */
[----:B------:R-:W-:Y:S01]  /*1c50*/  IMAD.U32 R2, RZ, RZ, UR21 ;  /* 0x00000015ff027e24 */ /* 0x000fe2000f8e00ff */
[----:B------:R-:W-:Y:S01]  /*1c60*/  USHF.L.U32 UR23, UR6, 0x6, URZ ;  /* 0x0000000606177899 */ /* 0x000fe2000800063f */
[----:B------:R-:W-:Y:S01]  /*1c70*/  IMAD.SHL.U32 R245, R11, 0x2, RZ ;  /* 0x000000020bf57824 */ /* 0x000fe200078e00ff */
[----:B------:R-:W-:Y:S01]  /*1c80*/  USHF.L.U64.HI UR22, UR6, UR22, UR7 ;  /* 0x0000001606167299 */ /* 0x000fe20008010207 */
[----:B------:R-:W-:Y:S01]  /*1c90*/  IMAD R2, R2, -0x40, R4 ;  /* 0xffffffc002027824 */ /* 0x000fe200078e0204 */
[----:B------:R-:W-:Y:S01]  /*1ca0*/  USHF.R.S32.HI UR10, URZ, 0x1f, UR21 ;  /* 0x0000001f3f0a7899 */ /* 0x000fe20008011415 */
[----:B------:R-:W-:Y:S01]  /*1cb0*/  IMAD.MOV.U32 R160, RZ, RZ, R32 ;  /* 0x000000ffffa07224 */ /* 0x000fe200078e0020 */
[----:B------:R-:W-:Y:S01]  /*1cc0*/  UIMAD UR4, UR22, UR21, URZ ;  /* 0x00000015160472a4 */ /* 0x000fe2000f8e023f */
[----:B------:R-:W-:Y:S01]  /*1cd0*/  IMAD.MOV.U32 R161, RZ, RZ, R33 ;  /* 0x000000ffffa17224 */ /* 0x000fe200078e0021 */
[----:B------:R-:W-:Y:S01]  /*1ce0*/  UIMAD.WIDE.U32 UR12, UR6, 0x20, URZ ;  /* 0x00000020060c78a5 */ /* 0x000fe2000f8e003f */
[----:B------:R-:W-:Y:S01]  /*1cf0*/  @!P2 SHF.R.S32.HI R4, RZ, 0x1f, R18 ;  /* 0x0000001fff04a819 */ /* 0x000fe20000011412 */
[----:B------:R-:W-:Y:S01]  /*1d00*/  IMAD.U32 R155, RZ, RZ, UR23 ;  /* 0x00000017ff9b7e24 */ /* 0x000fe2000f8e00ff */
[----:B------:R-:W-:Y:S01]  /*1d10*/  UIMAD UR4, UR10, UR23, UR4 ;  /* 0x000000170a0472a4 */ /* 0x000fe2000f8e0204 */
[----:B------:R-:W-:Y:S01]  /*1d20*/  IMAD.MOV.U32 R160, RZ, RZ, R26 ;  /* 0x000000ffffa07224 */ /* 0x000fe200078e001a */
[----:B------:R-:W-:Y:S01]  /*1d30*/  @!P2 LEA.HI R10, R4, R18, RZ, 0x3 ;  /* 0x00000012040aa211 */ /* 0x000fe200078f18ff */
[----:B------:R-:W-:Y:S01]  /*1d40*/  USHF.L.U32 UR9, UR7, 0x5, URZ ;  /* 0x0000000507097899 */ /* 0x000fe2000800063f */
[----:B------:R-:W-:Y:S01]  /*1d50*/  SHF.R.S32.HI R12, RZ, 0x4, R24 ;  /* 0x00000004ff0c7819 */ /* 0x000fe20000011418 */
[----:B------:R-:W-:Y:S01]  /*1d60*/  IMAD.WIDE.U32 R4, R155, UR21, R160 ;  /* 0x000000159b047c25 */ /* 0x000fe2000f8e00a0 */
[----:B-1----:R-:W-:Y:S01]  /*1d70*/  @!P2 LEA R8, P0, R14, R6, 0x1 ;  /* 0x000000060e08a211 */ /* 0x002fe200078008ff */
[----:B------:R-:W-:Y:S01]  /*1d80*/  UIADD3 UR9, UR13, UR9, URZ ;  /* 0x000000090d097290 */ /* 0x000fe2000fffe03f */
[----:B------:R-:W-:Y:S01]  /*1d90*/  @!P2 LOP3.LUT R10, R10, 0xfffffff8, RZ, 0xc0, !PT ;  /* 0xfffffff80a0aa812 */ /* 0x000fe200078ec0ff */
[----:B------:R-:W-:Y:S01]  /*1da0*/  UIMAD UR20, UR21, -0x40, UR8 ;  /* 0xffffffc0151478a4 */ /* 0x000fe2000f8e0208 */
[----:B----4-:R-:W-:Y:S01]  /*1db0*/  @!P2 LEA.HI.X R9, R14, R7, R13, 0x1, P0 ;  /* 0x000000070e09a211 */ /* 0x010fe200000f0c0d */
[----:B------:R-:W-:Y:S01]  /*1dc0*/  STL.64 [R1+0x38], R160 ;  /* 0x000038a001007387 */ /* 0x000fe20000100a00 */
[----:B------:R-:W-:Y:S01]  /*1dd0*/  ISETP.GE.AND P0, PT, R2, 0x1, PT ;  /* 0x000000010200780c */ /* 0x000fe20003f06270 */
[----:B------:R-:W-:Y:S01]  /*1de0*/  @!P2 IMAD.WIDE R6, R10, 0x2, R6 ;  /* 0x000000020a06a825 */ /* 0x000fe200078e0206 */
[----:B------:R-:W-:Y:S01]  /*1df0*/  IADD3 R5, R5, UR4, RZ ;  /* 0x0000000405057c10 */ /* 0x000fe2000fffe0ff */
[----:B------:R-:W-:Y:S01]  /*1e00*/  @!PT LDS RZ, [RZ] ;  /* 0x00000000fffff984 */ /* 0x000fe20000000800 */
[----:B------:R1:W-:Y:S01]  /*1e10*/  @!P2 LDGSTS.E.BYPASS.LTC128B.128 [R245+0xb900], [R8.64], !P6 ;  /* 0x0b90000008f5afae */ /* 0x0003e2000f101d52 */
[----:B------:R-:W-:-:S03]  /*1e20*/  LEA.HI R156, R157, R159, RZ, 0x5 ;  /* 0x0000009f9d9c7211 */ /* 0x000fc600078f28ff */
[----:B------:R4:W-:Y:S01]  /*1e30*/  @!P2 LDGSTS.E.BYPASS.LTC128B.128 [R245+0xf900], [R6.64], !P1 ;  /* 0x0f90000006f5afae */ /* 0x0009e2000c901d52 */
[C---:B------:R-:W-:Y:S02]  /*1e40*/  ISETP.GE.AND P2, PT, R2.reuse, 0x21, PT ;  /* 0x000000210200780c */ /* 0x040fe40003f46270 */
[----:B------:R-:W-:Y:S01]  /*1e50*/  ISETP.GE.AND P1, PT, R2, 0x31, PT ;  /* 0x000000310200780c */ /* 0x000fe20003f26270 */
[----:B------:R-:W0:Y:S01]  /*1e60*/  LDGDEPBAR ;  /* 0x00000000000079af */ /* 0x000e220000000000 */
[----:B------:R-:W-:-:S11]  /*1e70*/  SHF.R.S32.HI R154, RZ, 0x5, R156 ;  /* 0x00000005ff9a7819 */ /* 0x000fd6000001149c */
[----:B------:R-:W-:-:S05]  /*1e80*/  VOTEU.ANY UP0, P1 ;  /* 0x00000000003f7886 */ /* 0x000fca0000800100 */
[----:B------:R-:W-:Y:S01]  /*1e90*/  @UP0 UIMAD UR4, UR7, 0x30, URZ ;  /* 0x00000030070408a4 */ /* 0x000fe2000f8e023f */
[----:B------:R-:W-:Y:S01]  /*1ea0*/  BAR.SYNC.DEFER_BLOCKING 0x0 ;  /* 0x0000000000007b1d */ /* 0x000fe20000010000 */
[----:B-1----:R-:W-:-:S04]  /*1eb0*/  @P0 LEA R8, P6, R4, c[0x0][0x1c8], 0x1 ;  /* 0x0000720004080a11 */ /* 0x002fc800078c08ff */
[----:B------:R-:W-:Y:S01]  /*1ec0*/  @P0 LEA.HI.X R9, R4, c[0x0][0x1cc], R5, 0x1, P6 ;  /* 0x0000730004090a11 */ /* 0x000fe200030f0c05 */
[----:B----4-:R-:W-:Y:S01]  /*1ed0*/  IMAD.MOV.U32 R7, RZ, RZ, c[0x0][0x1e0] ;  /* 0x00007800ff077624 */ /* 0x010fe200078e00ff */
[----:B------:R-:W-:Y:S01]  /*1ee0*/  ISETP.GE.AND P6, PT, R2, 0x11, PT ;  /* 0x000000110200780c */ /* 0x000fe20003fc6270 */
[----:B------:R-:W-:Y:S02]  /*1ef0*/  IMAD.U32 R6, RZ, RZ, UR7 ;  /* 0x00000007ff067e24 */ /* 0x000fe4000f8e00ff */
[----:B------:R-:W-:Y:S01]  /*1f00*/  @!PT LDS RZ, [RZ] ;  /* 0x00000000fffff984 */ /* 0x000fe20000000800 */
[----:B------:R-:W-:Y:S01]  /*1f10*/  @!PT LDS RZ, [RZ] ;  /* 0x00000000fffff984 */ /* 0x000fe20000000800 */
[----:B------:R-:W-:Y:S01]  /*1f20*/  @!PT LDS RZ, [RZ] ;  /* 0x00000000fffff984 */ /* 0x000fe20000000800 */
[----:B------:R1:W-:Y:S04]  /*1f30*/  @P0 LDGSTS.E.BYPASS.LTC128B.128 [R245+0x4100], [R8.64], !P5 ;  /* 0x0410000008f50fae */ /* 0x0003e8000e901d52 */
[----:B------:R1:W-:Y:S06]  /*1f40*/  @P0 LDGSTS.E.BYPASS.LTC128B.128 [R245+0x6100], [R8.64+0x80], !P4 ;  /* 0x0610008008f50fae */ /* 0x0003ec000e101d52 */
[----:B------:R-:W-:-:S04]  /*1f50*/  @P6 LEA R2, P0, R7, R4, 0x4 ;  /* 0x0000000407026211 */ /* 0x000fc800078020ff */
[----:B------:R-:W-:Y:S02]  /*1f60*/  @P6 LEA.HI.X R6, R7, R5, R6, 0x4, P0 ;  /* 0x0000000507066211 */ /* 0x000fe400000f2406 */
[----:B------:R-:W-:-:S04]  /*1f70*/  @P6 LEA R10, P0, R2, c[0x0][0x1c8], 0x1 ;  /* 0x00007200020a6a11 */ /* 0x000fc800078008ff */
[----:B------:R-:W-:Y:S02]  /*1f80*/  @P6 LEA.HI.X R11, R2, c[0x0][0x1cc], R6, 0x1, P0 ;  /* 0x00007300020b6a11 */ /* 0x000fe400000f0c06 */
[----:B------:R-:W-:-:S03]  /*1f90*/  @P2 IADD3 R2, P0, R4, UR12, RZ ;  /* 0x0000000c04022c10 */ /* 0x000fc6000ff1e0ff */
[----:B------:R4:W-:Y:S04]  /*1fa0*/  @P6 LDGSTS.E.BYPASS.LTC128B.128 [R245+0x4900], [R10.64], !P5 ;  /* 0x049000000af56fae */ /* 0x0009e8000e901d52 */
[----:B------:R4:W-:Y:S01]  /*1fb0*/  @P6 LDGSTS.E.BYPASS.LTC128B.128 [R245+0x6900], [R10.64+0x80], !P4 ;  /* 0x069000800af56fae */ /* 0x0009e2000e101d52 */
[----:B-1----:R-:W-:Y:S01]  /*1fc0*/  @P1 IMAD.WIDE.U32 R8, R7, 0x30, R4 ;  /* 0x0000003007081825 */ /* 0x002fe200078e0004 */
[----:B------:R-:W-:Y:S02]  /*1fd0*/  @P2 IADD3.X R4, R5, UR9, RZ, P0, !PT ;  /* 0x0000000905042c10 */ /* 0x000fe400087fe4ff */
[----:B------:R-:W-:Y:S02]  /*1fe0*/  LEA.HI R5, R24, R12, RZ, 0x1 ;  /* 0x0000000c18057211 */ /* 0x000fe400078f08ff */
[----:B------:R-:W-:-:S02]  /*1ff0*/  @P2 LEA R6, P0, R2, c[0x0][0x1c8], 0x1 ;  /* 0x0000720002062a11 */ /* 0x000fc400078008ff */
[----:B------:R-:W-:Y:S02]  /*2000*/  LOP3.LUT R5, R5, 0xfffffffe, RZ, 0xc0, !PT ;  /* 0xfffffffe05057812 */ /* 0x000fe400078ec0ff */
[----:B------:R-:W-:Y:S02]  /*2010*/  @P2 LEA.HI.X R7, R2, c[0x0][0x1cc], R4, 0x1, P0 ;  /* 0x0000730002072a11 */ /* 0x000fe400000f0c04 */
[----:B------:R-:W-:Y:S01]  /*2020*/  @P1 IADD3 R2, R9, UR4, RZ ;  /* 0x0000000409021c10 */ /* 0x000fe2000fffe0ff */
[----:B------:R-:W-:Y:S01]  /*2030*/  IMAD.IADD R9, R12, 0x1, -R5 ;  /* 0x000000010c097824 */ /* 0x000fe200078e0a05 */
[C---:B------:R-:W-:Y:S01]  /*2040*/  @P1 LEA R4, P0, R8.reuse, c[0x0][0x1c8], 0x1 ;  /* 0x0000720008041a11 */ /* 0x040fe200078008ff */
[----:B------:R1:W-:Y:S01]  /*2050*/  @P2 LDGSTS.E.BYPASS.LTC128B.128 [R245+0x5100], [R6.64], !P5 ;  /* 0x0510000006f52fae */ /* 0x0003e2000e901d52 */
[----:B------:R-:W-:Y:S02]  /*2060*/  ULDC.64 UR4, c[0x0][0x208] ;  /* 0x0000820000047ab9 */ /* 0x000fe40000000a00 */
[----:B------:R-:W-:Y:S01]  /*2070*/  @P1 LEA.HI.X R5, R8, c[0x0][0x1cc], R2, 0x1, P0 ;  /* 0x0000730008051a11 */ /* 0x000fe200000f0c02 */
[----:B------:R1:W-:Y:S01]  /*2080*/  @P2 LDGSTS.E.BYPASS.LTC128B.128 [R245+0x7100], [R6.64+0x80], !P4 ;  /* 0x0710008006f52fae */ /* 0x0003e2000e101d52 */
[----:B------:R-:W-:Y:S01]  /*2090*/  IMAD.SHL.U32 R2, R44, 0x40, RZ ;  /* 0x000000402c027824 */ /* 0x000fe200078e00ff */
[----:B------:R-:W-:-:S02]  /*20a0*/  UIMAD UR10, UR10, UR4, URZ ;  /* 0x000000040a0a72a4 */ /* 0x000fc4000f8e023f */
[----:B------:R5:W-:Y:S01]  /*20b0*/  @P1 LDGSTS.E.BYPASS.LTC128B.128 [R245+0x5900], [R4.64], !P5 ;  /* 0x0590000004f51fae */ /* 0x000be2000e901d52 */
[----:B------:R-:W-:Y:S01]  /*20c0*/  UIMAD.WIDE.U32 UR14, UR21, UR4, URZ ;  /* 0x00000004150e72a5 */ /* 0x000fe2000f8e003f */
[----:B------:R-:W-:Y:S01]  /*20d0*/  LOP3.LUT R2, R2, 0x1c0, RZ, 0xc0, !PT ;  /* 0x000001c002027812 */ /* 0x000fe200078ec0ff */
[----:B------:R-:W-:Y:S01]  /*20e0*/  UIMAD UR10, UR21, UR5, UR10 ;  /* 0x00000005150a72a4 */ /* 0x000fe2000f8e020a */
[----:B------:R5:W-:Y:S01]  /*20f0*/  @P1 LDGSTS.E.BYPASS.LTC128B.128 [R245+0x7900], [R4.64+0x80], !P4 ;  /* 0x0790008004f51fae */ /* 0x000be2000e101d52 */
[----:B------:R-:W-:Y:S02]  /*2100*/  LOP3.LUT P1, RZ, R44, 0x2, RZ, 0xc0, !PT ;  /* 0x000000022cff7812 */ /* 0x000fe4000782c0ff */
[----:B------:R-:W-:Y:S01]  /*2110*/  UIADD3 UR10, UR15, UR10, URZ ;  /* 0x0000000a0f0a7290 */ /* 0x000fe2000fffe03f */
[----:B------:R-:W0:Y:S01]  /*2120*/  LDGDEPBAR ;  /* 0x00000000000079af */ /* 0x000e220000000000 */
[----:B-1----:R-:W-:Y:S02]  /*2130*/  IMAD.SHL.U32 R6, R22, 0x40, RZ ;  /* 0x0000004016067824 */ /* 0x002fe400078e00ff */
        /* <DEDUP_REMOVED lines=19> */
[----:B------:R-:W-:Y:S01]  /*2270*/  IADD3 R235, R224, 0x4120, RZ ;  /* 0x00004120e0eb7810 */ /* 0x000fe20007ffe0ff */
[C-C-:B------:R-:W-:Y:S02]  /*2280*/  IMAD R233, R3.reuse, 0x2, R231.reuse ;  /* 0x0000000203e97824 */ /* 0x140fe400078e02e7 */
[C---:B------:R-:W-:Y:S02]  /*2290*/  IMAD R232, R0.reuse, 0x2, R231 ;  /* 0x0000000200e87824 */ /* 0x040fe400078e02e7 */
[----:B------:R-:W-:Y:S02]  /*22a0*/  IMAD R234, R0, 0x2, R233 ;  /* 0x0000000200ea7824 */ /* 0x000fe400078e02e9 */
[----:B------:R-:W-:Y:S01]  /*22b0*/  IMAD R236, R3, 0x2, R232 ;  /* 0x0000000203ec7824 */ /* 0x000fe200078e02e8 */
[----:B------:R-:W-:Y:S04]  /*22c0*/  LDSM.16.M88.4 R4, [R231+0xa100] ;  /* 0x00a10000e704783b */ /* 0x000fe80000000200 */
[----:B----4-:R-:W1:Y:S04]  /*22d0*/  LDSM.16.M88.4 R8, [R224+0x4100] ;  /* 0x00410000e008783b */ /* 0x010e680000000200 */
[----:B------:R-:W4:Y:S04]  /*22e0*/  LDSM.16.M88.4 R12, [R224+0x4900] ;  /* 0x00490000e00c783b */ /* 0x000f280000000200 */
[----:B------:R-:W5:Y:S04]  /*22f0*/  LDSM.16.M88.4 R24, [R224+0x5100] ;  /* 0x00510000e018783b */ /* 0x000f680000000200 */
[----:B------:R-:W2:Y:S04]  /*2300*/  LDSM.16.M88.4 R48, [R224+0x5900] ;  /* 0x00590000e030783b */ /* 0x000ea80000000200 */
[----:B------:R-:W3:Y:S01]  /*2310*/  LDSM.16.M88.4 R20, [R231+0x8100] ;  /* 0x00810000e714783b */ /* 0x000ee20000000200 */
[C---:B-1----:R-:W-:Y:S08]  /*2320*/  HMMA.16816.F32 R52, R4.reuse, R8, RZ ;  /* 0x000000080434723c */ /* 0x042ff000000018ff */
[C---:B----4-:R-:W-:Y:S08]  /*2330*/  HMMA.16816.F32 R60, R4.reuse, R12, RZ ;  /* 0x0000000c043c723c */ /* 0x050ff000000018ff */
[C---:B-----5:R-:W-:Y:S08]  /*2340*/  HMMA.16816.F32 R64, R4.reuse, R24, RZ ;  /* 0x000000180440723c */ /* 0x060ff000000018ff */
[C---:B--2---:R-:W-:Y:S08]  /*2350*/  HMMA.16816.F32 R72, R4.reuse, R48, RZ ;  /* 0x000000300448723c */ /* 0x044ff000000018ff */
[C---:B------:R-:W-:Y:S08]  /*2360*/  HMMA.16816.F32 R96, R4.reuse, R10, RZ ;  /* 0x0000000a0460723c */ /* 0x040ff000000018ff */
[C---:B------:R-:W-:Y:S08]  /*2370*/  HMMA.16816.F32 R112, R4.reuse, R14, RZ ;  /* 0x0000000e0470723c */ /* 0x040ff000000018ff */
[C---:B------:R-:W-:Y:S08]  /*2380*/  HMMA.16816.F32 R120, R4.reuse, R26, RZ ;  /* 0x0000001a0478723c */ /* 0x040ff000000018ff */
[----:B------:R-:W-:Y:S07]  /*2390*/  HMMA.16816.F32 R100, R4, R50, RZ ;  /* 0x000000320464723c */ /* 0x000fee00000018ff */
[----:B------:R-:W-:Y:S01]  /*23a0*/  IMAD.U32 R4, RZ, RZ, UR14 ;  /* 0x0000000eff047e24 */ /* 0x000fe2000f8e00ff */
[----:B------:R-:W-:Y:S01]  /*23b0*/  IADD3 R6, R224, 0x4100, RZ ;  /* 0x00004100e0067810 */ /* 0x000fe20007ffe0ff */
[----:B------:R-:W-:Y:S01]  /*23c0*/  IMAD.U32 R5, RZ, RZ, UR15 ;  /* 0x0000000fff057e24 */ /* 0x000fe2000f8e00ff */
[----:B------:R-:W-:Y:S01]  /*23d0*/  UMOV UR14, 0x5 ;  /* 0x00000005000e7882 */ /* 0x000fe20000000000 */
[----:B------:R-:W-:Y:S01]  /*23e0*/  IMAD.U32 R5, RZ, RZ, UR10 ;  /* 0x0000000aff057e24 */ /* 0x000fe2000f8e00ff */
[----:B------:R-:W-:Y:S01]  /*23f0*/  LEA R2, P0, R4, R30, 0x6 ;  /* 0x0000001e04027211 */ /* 0x000fe200078030ff */
[----:B------:R-:W-:Y:S01]  /*2400*/  USHF.L.U32 UR10, UR4, 0x5, URZ ;  /* 0x00000005040a7899 */ /* 0x000fe2000800063f */
[----:B------:R-:W-:Y:S01]  /*2410*/  @P1 IADD3 R235, R6, -0x20, RZ ;  /* 0xffffffe006eb1810 */ /* 0x000fe20007ffe0ff */
[----:B------:R-:W-:Y:S01]  /*2420*/  USHF.L.U64.HI UR14, UR4, UR14, UR5 ;  /* 0x0000000e040e7299 */ /* 0x000fe20008010205 */
[----:B------:R-:W-:Y:S01]  /*2430*/  LEA.HI.X R5, R4, R29, R5, 0x6, P0 ;  /* 0x0000001d04057211 */ /* 0x000fe200000f3405 */
[----:B---3--:R-:W-:Y:S01]  /*2440*/  HMMA.16816.F32 R80, R20, R24, RZ ;  /* 0x000000181450723c */ /* 0x008fe200000018ff */
[C---:B------:R-:W-:Y:S01]  /*2450*/  LEA R4, P0, R2.reuse, c[0x0][0x1f8], 0x1 ;  /* 0x00007e0002047a11 */ /* 0x040fe200078008ff */
[----:B------:R-:W-:Y:S01]  /*2460*/  IMAD.U32 R7, RZ, RZ, UR10 ;  /* 0x0000000aff077e24 */ /* 0x000fe2000f8e00ff */
[----:B------:R-:W-:Y:S01]  /*2470*/  UIADD3 UR16, UP0, UR10, 0x80, URZ ;  /* 0x000000800a107890 */ /* 0x000fe2000ff1e03f */
[----:B------:R-:W-:Y:S01]  /*2480*/  LDSM.16.M88.4 R40, [R235] ;  /* 0x00000000eb28783b */ /* 0x000fe20000000200 */
[----:B------:R-:W-:-:S02]  /*2490*/  LEA.HI.X R5, R2, c[0x0][0x1fc], R5, 0x1, P0 ;  /* 0x00007f0002057a11 */ /* 0x000fc400000f0c05 */
[----:B------:R-:W-:Y:S01]  /*24a0*/  IADD3 R2, -R19, UR20, RZ ;  /* 0x0000001413027c10 */ /* 0x000fe2000fffe1ff */
[----:B------:R-:W-:Y:S01]  /*24b0*/  UIADD3.X UR15, URZ, UR14, URZ, UP0, !UPT ;  /* 0x0000000e3f0f7290 */ /* 0x000fe200087fe43f */
[----:B------:R-:W-:Y:S01]  /*24c0*/  IADD3 R6, P6, R4, UR10, RZ ;  /* 0x0000000a04067c10 */ /* 0x000fe2000ffde0ff */
[C---:B------:R-:W-:Y:S01]  /*24d0*/  HMMA.16816.F32 R84, R20.reuse, R26, RZ ;  /* 0x0000001a1454723c */ /* 0x040fe200000018ff */
[----:B------:R-:W-:Y:S01]  /*24e0*/  ISETP.LT.OR P2, PT, R2, 0x1, P5 ;  /* 0x000000010200780c */ /* 0x000fe20002f41670 */
[----:B------:R-:W-:Y:S01]  /*24f0*/  LDSM.16.M88.4 R36, [R235+0x800] ;  /* 0x00080000eb24783b */ /* 0x000fe20000000200 */
[----:B------:R-:W-:Y:S01]  /*2500*/  IADD3 R24, P1, P0, R7, 0x80, R4 ;  /* 0x0000008007187810 */ /* 0x000fe2000783e004 */
[----:B------:R-:W-:Y:S01]  /*2510*/  UISETP.GE.AND UP0, UPT, UR25, 0x2, UPT ;  /* 0x000000021900788c */ /* 0x000fe2000bf06270 */
[----:B------:R-:W-:Y:S01]  /*2520*/  IADD3.X R7, R5, UR14, RZ, P6, !PT ;  /* 0x0000000e05077c10 */ /* 0x000fe2000b7fe4ff */
[----:B------:R-:W-:Y:S01]  /*2530*/  LDSM.16.M88.4 R32, [R235+0x1000] ;  /* 0x00100000eb20783b */ /* 0x000fe20000000200 */
[----:B------:R-:W-:Y:S01]  /*2540*/  IADD3 R16, P6, R6, UR10, RZ ;  /* 0x0000000a06107c10 */ /* 0x000fe2000ffde0ff */
[----:B------:R-:W-:Y:S01]  /*2550*/  HMMA.16816.F32 R124, R20, R8, RZ ;  /* 0x00000008147c723c */ /* 0x000fe200000018ff */
[----:B------:R-:W-:Y:S01]  /*2560*/  IADD3.X R25, RZ, UR14, R5, P1, P0 ;  /* 0x0000000eff197c10 */ /* 0x000fe20008fe0405 */
[----:B------:R-:W-:Y:S01]  /*2570*/  LDSM.16.M88.4 R28, [R235+0x1800] ;  /* 0x00180000eb1c783b */ /* 0x000fe20000000200 */
[----:B------:R-:W-:-:S02]  /*2580*/  ISETP.LT.OR P0, PT, R2, 0x1, P4 ;  /* 0x000000010200780c */ /* 0x000fc40002701670 */
[----:B------:R-:W-:Y:S02]  /*2590*/  IADD3 R18, P1, R6, UR16, RZ ;  /* 0x0000001006127c10 */ /* 0x000fe4000ff3e0ff */
[C---:B------:R-:W-:Y:S01]  /*25a0*/  IADD3.X R17, R7.reuse, UR14, RZ, P6, !PT ;  /* 0x0000000e07117c10 */ /* 0x040fe2000b7fe4ff */
[C---:B------:R-:W-:Y:S01]  /*25b0*/  HMMA.16816.F32 R104, R20.reuse, R10, RZ ;  /* 0x0000000a1468723c */ /* 0x040fe200000018ff */
[----:B------:R-:W-:Y:S01]  /*25c0*/  IADD3 R26, P6, R16, UR10, RZ ;  /* 0x0000000a101a7c10 */ /* 0x000fe2000ffde0ff */
[----:B------:R-:W1:Y:S01]  /*25d0*/  LDSM.16.M88.4 R8, [R233+0xa100] ;  /* 0x00a10000e908783b */ /* 0x000e620000000200 */
[----:B------:R-:W-:Y:S02]  /*25e0*/  IADD3.X R19, R7, UR15, RZ, P1, !PT ;  /* 0x0000000f07137c10 */ /* 0x000fe40008ffe4ff */
[C---:B------:R-:W-:Y:S02]  /*25f0*/  ISETP.LT.OR P1, PT, R2.reuse, 0x11, P5 ;  /* 0x000000110200780c */ /* 0x040fe40002f21670 */
[----:B------:R-:W-:Y:S01]  /*2600*/  IADD3.X R27, R17, UR14, RZ, P6, !PT ;  /* 0x0000000e111b7c10 */ /* 0x000fe2000b7fe4ff */
[----:B------:R-:W-:Y:S01]  /*2610*/  HMMA.16816.F32 R92, R20, R12, RZ ;  /* 0x0000000c145c723c */ /* 0x000fe200000018ff */
[----:B------:R-:W-:-:S02]  /*2620*/  ISETP.LT.OR P6, PT, R2, 0x11, P4 ;  /* 0x000000110200780c */ /* 0x000fc400027c1670 */
[C---:B------:R-:W-:Y:S02]  /*2630*/  IADD3 R243, R235.reuse, 0x800, RZ ;  /* 0x00000800ebf37810 */ /* 0x040fe40007ffe0ff */
[C---:B------:R-:W-:Y:S02]  /*2640*/  IADD3 R242, R235.reuse, 0x1000, RZ ;  /* 0x00001000ebf27810 */ /* 0x040fe40007ffe0ff */
[C---:B------:R-:W-:Y:S01]  /*2650*/  IADD3 R241, R235.reuse, 0x1800, RZ ;  /* 0x00001800ebf17810 */ /* 0x040fe20007ffe0ff */
[----:B------:R-:W-:Y:S01]  /*2660*/  HMMA.16816.F32 R88, R20, R14, RZ ;  /* 0x0000000e1458723c */ /* 0x000fe200000018ff */
[----:B------:R-:W2:Y:S01]  /*2670*/  LDSM.16.M88.4 R12, [R233+0x8100] ;  /* 0x00810000e90c783b */ /* 0x000ea20000000200 */
[C---:B------:R-:W-:Y:S02]  /*2680*/  IADD3 R240, R235.reuse, 0x2000, RZ ;  /* 0x00002000ebf07810 */ /* 0x040fe40007ffe0ff */
[----:B------:R-:W-:Y:S01]  /*2690*/  IADD3 R239, R235, 0x2800, RZ ;  /* 0x00002800ebef7810 */ /* 0x000fe20007ffe0ff */
[----:B------:R-:W-:Y:S01]  /*26a0*/  @!PT LDS RZ, [RZ] ;  /* 0x00000000fffff984 */ /* 0x000fe20000000800 */
[----:B------:R-:W-:Y:S01]  /*26b0*/  @!PT LDS RZ, [RZ] ;  /* 0x00000000fffff984 */ /* 0x000fe20000000800 */
[----:B------:R-:W-:Y:S01]  /*26c0*/  @!PT LDS RZ, [RZ] ;  /* 0x00000000fffff984 */ /* 0x000fe20000000800 */
[----:B------:R3:W-:Y:S01]  /*26d0*/  LDGSTS.E.BYPASS.LTC128B.128 [R245+0x100], [R4.64], !P2 ;  /* 0x0010000004f57fae */ /* 0x0007e2000d101d52 */
[----:B------:R-:W-:-:S02]  /*26e0*/  ISETP.LT.OR P2, PT, R2, 0x21, P5 ;  /* 0x000000210200780c */ /* 0x000fc40002f41670 */
[C---:B------:R-:W-:Y:S01]  /*26f0*/  HMMA.16816.F32 R76, R20.reuse, R48, RZ ;  /* 0x00000030144c723c */ /* 0x040fe200000018ff */
[----:B------:R3:W-:Y:S01]  /*2700*/  LDGSTS.E.BYPASS.LTC128B.128 [R245+0x2100], [R4.64+0x80], !P0 ;  /* 0x0210008004f57fae */ /* 0x0007e2000c101d52 */
[----:B------:R-:W-:Y:S02]  /*2710*/  ISETP.LT.OR P0, PT, R2, 0x21, P4 ;  /* 0x000000210200780c */ /* 0x000fe40002701670 */
[----:B------:R-:W-:Y:S01]  /*2720*/  IADD3 R238, R235, 0x3000, RZ ;  /* 0x00003000ebee7810 */ /* 0x000fe20007ffe0ff */
[----:B------:R4:W-:Y:S01]  /*2730*/  LDGSTS.E.BYPASS.LTC128B.128 [R245+0x900], [R6.64], !P1 ;  /* 0x0090000006f57fae */ /* 0x0009e2000c901d52 */
[----:B------:R-:W-:Y:S02]  /*2740*/  LOP3.LUT P1, RZ, R44, 0x4, RZ, 0xc0, !PT ;  /* 0x000000042cff7812 */ /* 0x000fe4000782c0ff */
[----:B------:R-:W-:Y:S01]  /*2750*/  HMMA.16816.F32 R68, R20, R50, RZ ;  /* 0x000000321444723c */ /* 0x000fe200000018ff */
[----:B------:R5:W-:Y:S01]  /*2760*/  LDGSTS.E.BYPASS.LTC128B.128 [R245+0x2900], [R24.64], !P6 ;  /* 0x0290000018f57fae */ /* 0x000be2000f101d52 */
[----:B------:R-:W-:-:S02]  /*2770*/  ISETP.LT.OR P6, PT, R2, 0x31, P5 ;  /* 0x000000310200780c */ /* 0x000fc40002fc1670 */
[----:B------:R-:W-:Y:S01]  /*2780*/  IADD3 R237, R235, 0x3800, RZ ;  /* 0x00003800ebed7810 */ /* 0x000fe20007ffe0ff */
[----:B------:R2:W-:Y:S01]  /*2790*/  LDGSTS.E.BYPASS.LTC128B.128 [R245+0x1100], [R16.64], !P2 ;  /* 0x0110000010f57fae */ /* 0x0005e2000d101d52 */
[----:B------:R-:W-:Y:S01]  /*27a0*/  ISETP.LT.OR P2, PT, R2, 0x31, P4 ;  /* 0x000000310200780c */ /* 0x000fe20002741670 */
[----:B------:R-:W-:Y:S02]  /*27b0*/  IMAD.MOV.U32 R2, RZ, RZ, 0x40 ;  /* 0x00000040ff027424 */ /* 0x000fe400078e00ff */
[----:B------:R2:W-:Y:S01]  /*27c0*/  LDGSTS.E.BYPASS.LTC128B.128 [R245+0x3100], [R18.64], !P0 ;  /* 0x0310000012f57fae */ /* 0x0005e2000c101d52 */
[----:B-1----:R-:W-:Y:S02]  /*27d0*/  HMMA.16816.F32 R20, R8, R40, R52 ;  /* 0x000000280814723c */ /* 0x002fe40000001834 */
[----:B------:R-:W-:-:S03]  /*27e0*/  SEL R2, R2, 0xffffffc0, !P1 ;  /* 0xffffffc002027807 */ /* 0x000fc60004800000 */
[----:B------:R5:W-:Y:S02]  /*27f0*/  LDGSTS.E.BYPASS.LTC128B.128 [R245+0x1900], [R26.64], !P6 ;  /* 0x019000001af57fae */ /* 0x000be4000f101d52 */
[----:B------:R-:W-:Y:S01]  /*2800*/  IMAD.IADD R230, R224, 0x1, R2 ;  /* 0x00000001e0e67824 */ /* 0x000fe200078e0202 */
[C---:B------:R-:W-:Y:S01]  /*2810*/  HMMA.16816.F32 R60, R8.reuse, R36, R60 ;  /* 0x00000024083c723c */ /* 0x040fe2000000183c */
[----:B------:R-:W-:Y:S01]  /*2820*/  IMAD.IADD R229, R2, 0x1, R235 ;  /* 0x0000000102e57824 */ /* 0x000fe200078e02eb */
[----:B---3--:R-:W-:Y:S02]  /*2830*/  IADD3 R4, P0, R16, UR16, RZ ;  /* 0x0000001010047c10 */ /* 0x008fe4000ff1e0ff */
[----:B------:R-:W-:Y:S02]  /*2840*/  LOP3.LUT R2, R152, R153, RZ, 0xfc, !PT ;  /* 0x0000009998027212 */ /* 0x000fe400078efcff */
[----:B------:R-:W-:Y:S02]  /*2850*/  IADD3.X R5, R17, UR15, RZ, P0, !PT ;  /* 0x0000000f11057c10 */ /* 0x000fe400087fe4ff */
[----:B------:R-:W-:Y:S01]  /*2860*/  HMMA.16816.F32 R64, R8, R32, R64 ;  /* 0x000000200840723c */ /* 0x000fe20000001840 */
[----:B------:R-:W-:-:S02]  /*2870*/  PLOP3.LUT P0, PT, PT, PT, UP0, 0x80, 0x0 ;  /* 0x000000000000781c */ /* 0x000fc40003f0f008 */
[----:B------:R4:W-:Y:S04]  /*2880*/  LDGSTS.E.BYPASS.LTC128B.128 [R245+0x3900], [R4.64], !P2 ;  /* 0x0390000004f57fae */ /* 0x0009e8000d101d52 */
[----:B------:R-:W-:Y:S01]  /*2890*/  LDSM.16.M88.4 R56, [R230+0x4100] ;  /* 0x00410000e638783b */ /* 0x000fe20000000200 */
[C---:B------:R-:W-:Y:S03]  /*28a0*/  HMMA.16816.F32 R72, R8.reuse, R28, R72 ;  /* 0x0000001c0848723c */ /* 0x040fe60000001848 */
[----:B--2---:R-:W1:Y:S04]  /*28b0*/  LDSM.16.M88.4 R16, [R232+0xa100] ;  /* 0x00a10000e810783b */ /* 0x004e680000000200 */
[----:B------:R-:W2:Y:S01]  /*28c0*/  LDSM.16.M88.4 R48, [R230+0x5100] ;  /* 0x00510000e630783b */ /* 0x000ea20000000200 */
[C---:B------:R-:W-:Y:S03]  /*28d0*/  HMMA.16816.F32 R132, R8.reuse, R42, R96 ;  /* 0x0000002a0884723c */ /* 0x040fe60000001860 */
[----:B------:R-:W3:Y:S04]  /*28e0*/  LDSM.16.M88.4 R52, [R230+0x4900] ;  /* 0x00490000e634783b */ /* 0x000ee80000000200 */
[----:B------:R-:W1:Y:S01]  /*28f0*/  LDSM.16.M88.4 R44, [R230+0x5900] ;  /* 0x00590000e62c783b */ /* 0x000e620000000200 */
[C---:B------:R-:W-:Y:S03]  /*2900*/  HMMA.16816.F32 R112, R8.reuse, R38, R112 ;  /* 0x000000260870723c */ /* 0x040fe60000001870 */
[----:B-----5:R-:W-:Y:S04]  /*2910*/  LDSM.16.M88.4 R24, [R229+0x800] ;  /* 0x00080000e518783b */ /* 0x020fe80000000200 */
[----:B----4-:R-:W-:Y:S01]  /*2920*/  LDSM.16.M88.4 R4, [R234+0xa100] ;  /* 0x00a10000ea04783b */ /* 0x010fe20000000200 */
[C---:B------:R-:W-:Y:S03]  /*2930*/  HMMA.16816.F32 R120, R8.reuse, R34, R120 ;  /* 0x000000220878723c */ /* 0x040fe60000001878 */
[----:B------:R-:W0:Y:S05]  /*2940*/  LDGDEPBAR ;  /* 0x00000000000079af */ /* 0x000e2a0000000000 */
[----:B------:R-:W-:Y:S01]  /*2950*/  HMMA.16816.F32 R116, R8, R30, R100 ;  /* 0x0000001e0874723c */ /* 0x000fe20000001864 */
[----:B------:R-:W4:Y:S07]  /*2960*/  LDSM.16.M88.4 R8, [R232+0x8100] ;  /* 0x00810000e808783b */ /* 0x000f2e0000000200 */
[C---:B------:R-:W-:Y:S08]  /*2970*/  HMMA.16816.F32 R124, R12.reuse, R40, R124 ;  /* 0x000000280c7c723c */ /* 0x040ff0000000187c */
[C---:B------:R-:W-:Y:S08]  /*2980*/  HMMA.16816.F32 R136, R12.reuse, R32, R80 ;  /* 0x000000200c88723c */ /* 0x040ff00000001850 */
[C---:B------:R-:W-:Y:S08]  /*2990*/  HMMA.16816.F32 R40, R12.reuse, R42, R104 ;  /* 0x0000002a0c28723c */ /* 0x040ff00000001868 */
[C---:B------:R-:W-:Y:S08]  /*29a0*/  HMMA.16816.F32 R32, R12.reuse, R34, R84 ;  /* 0x000000220c20723c */ /* 0x040ff00000001854 */
[C---:B------:R-:W-:Y:S08]  /*29b0*/  HMMA.16816.F32 R128, R12.reuse, R36, R92 ;  /* 0x000000240c80723c */ /* 0x040ff0000000185c */
[C---:B------:R-:W-:Y:S08]  /*29c0*/  HMMA.16816.F32 R140, R12.reuse, R28, R76 ;  /* 0x0000001c0c8c723c */ /* 0x040ff0000000184c */
[C---:B------:R-:W-:Y:S01]  /*29d0*/  HMMA.16816.F32 R108, R12.reuse, R38, R88 ;  /* 0x000000260c6c723c */ /* 0x040fe20000001858 */
[----:B------:R-:W-:Y:S07]  /*29e0*/  LDSM.16.M88.4 R36, [R229+0x1800] ;  /* 0x00180000e524783b */ /* 0x000fee0000000200 */
[----:B------:R-:W-:Y:S01]  /*29f0*/  HMMA.16816.F32 R104, R12, R30, R68 ;  /* 0x0000001e0c68723c */ /* 0x000fe20000001844 */
[----:B------:R-:W5:Y:S04]  /*2a00*/  LDSM.16.M88.4 R28, [R229] ;  /* 0x00000000e51c783b */ /* 0x000f680000000200 */
[----:B------:R-:W-:Y:S03]  /*2a10*/  LDSM.16.M88.4 R12, [R234+0x8100] ;  /* 0x00810000ea0c783b */ /* 0x000fe60000000200 */
[C---:B-1----:R-:W-:Y:S01]  /*2a20*/  HMMA.16816.F32 R100, R16.reuse, R56, R20 ;  /* 0x000000381064723c */ /* 0x042fe20000001814 */
[----:B------:R-:W1:Y:S07]  /*2a30*/  LDSM.16.M88.4 R20, [R229+0x1000] ;  /* 0x00100000e514783b */ /* 0x000e6e0000000200 */
[C---:B--2---:R-:W-:Y:S08]  /*2a40*/  HMMA.16816.F32 R92, R16.reuse, R48, R64 ;  /* 0x00000030105c723c */ /* 0x044ff00000001840 */
[C---:B---3--:R-:W-:Y:S08]  /*2a50*/  HMMA.16816.F32 R96, R16.reuse, R52, R60 ;  /* 0x000000341060723c */ /* 0x048ff0000000183c */
[C---:B------:R-:W-:Y:S08]  /*2a60*/  HMMA.16816.F32 R72, R16.reuse, R44, R72 ;  /* 0x0000002c1048723c */ /* 0x040ff00000001848 */
[C---:B------:R-:W-:Y:S08]  /*2a70*/  HMMA.16816.F32 R84, R16.reuse, R58, R132 ;  /* 0x0000003a1054723c */ /* 0x040ff00000001884 */
[C---:B------:R-:W-:Y:S08]  /*2a80*/  HMMA.16816.F32 R80, R16.reuse, R54, R112 ;  /* 0x000000361050723c */ /* 0x040ff00000001870 */
[C---:B------:R-:W-:Y:S08]  /*2a90*/  HMMA.16816.F32 R76, R16.reuse, R50, R120 ;  /* 0x00000032104c723c */ /* 0x040ff00000001878 */
[----:B------:R-:W-:Y:S08]  /*2aa0*/  HMMA.16816.F32 R64, R16, R46, R116 ;  /* 0x0000002e1040723c */ /* 0x000ff00000001874 */
[C---:B----4-:R-:W-:Y:S08]  /*2ab0*/  HMMA.16816.F32 R88, R8.reuse, R56, R124 ;  /* 0x000000380858723c */ /* 0x050ff0000000187c */
        /* <DEDUP_REMOVED lines=8> */
[----:B------:R-:W2:Y:S07]  /*2b40*/  LDSM.16.M88.4 R8, [R231+0xe100] ;  /* 0x00e10000e708783b */ /* 0x000eae0000000200 */
[C---:B-----5:R-:W-:Y:S08]  /*2b50*/  HMMA.16816.F32 R60, R4.reuse, R28, R100 ;  /* 0x0000001c043c723c */ /* 0x060ff00000001864 */
[C---:B------:R-:W-:Y:S08]  /*2b60*/  HMMA.16816.F32 R100, R4.reuse, R30, R84 ;  /* 0x0000001e0464723c */ /* 0x040ff00000001854 */
[C---:B------:R-:W-:Y:S08]  /*2b70*/  HMMA.16816.F32 R104, R4.reuse, R24, R96 ;  /* 0x000000180468723c */ /* 0x040ff00000001860 */
[C---:B-1----:R-:W-:Y:S08]  /*2b80*/  HMMA.16816.F32 R132, R4.reuse, R20, R92 ;  /* 0x000000140484723c */ /* 0x042ff0000000185c */
[C---:B------:R-:W-:Y:S08]  /*2b90*/  HMMA.16816.F32 R128, R4.reuse, R22, R76 ;  /* 0x000000160480723c */ /* 0x040ff0000000184c */
[----:B------:R-:W-:Y:S08]  /*2ba0*/  HMMA.16816.F32 R120, R4, R38, R64 ;  /* 0x000000260478723c */ /* 0x000ff00000001840 */
[C---:B------:R-:W-:Y:S08]  /*2bb0*/  HMMA.16816.F32 R76, R12.reuse, R28, R88 ;  /* 0x0000001c0c4c723c */ /* 0x040ff00000001858 */
[C---:B------:R-:W-:Y:S01]  /*2bc0*/  HMMA.16816.F32 R64, R12.reuse, R30, R68 ;  /* 0x0000001e0c40723c */ /* 0x040fe20000001844 */
[----:B------:R-:W-:Y:S07]  /*2bd0*/  LDSM.16.M88.4 R28, [R235+0x2000] ;  /* 0x00200000eb1c783b */ /* 0x000fee0000000200 */
[C---:B------:R-:W-:Y:S08]  /*2be0*/  HMMA.16816.F32 R116, R12.reuse, R24, R56 ;  /* 0x000000180c74723c */ /* 0x040ff00000001838 */
[C---:B------:R-:W-:Y:S01]  /*2bf0*/  HMMA.16816.F32 R112, R12.reuse, R26, R52 ;  /* 0x0000001a0c70723c */ /* 0x040fe20000001834 */
[----:B------:R-:W-:Y:S07]  /*2c00*/  LDSM.16.M88.4 R52, [R235+0x3800] ;  /* 0x00380000eb34783b */ /* 0x000fee0000000200 */
[C---:B------:R-:W-:Y:S01]  /*2c10*/  HMMA.16816.F32 R108, R12.reuse, R20, R40 ;  /* 0x000000140c6c723c */ /* 0x040fe20000001828 */
[----:B------:R-:W1:Y:S07]  /*2c20*/  LDSM.16.M88.4 R40, [R224+0x6900] ;  /* 0x00690000e028783b */ /* 0x000e6e0000000200 */
[C---:B------:R-:W-:Y:S01]  /*2c30*/  HMMA.16816.F32 R84, R12.reuse, R22, R16 ;  /* 0x000000160c54723c */ /* 0x040fe20000001810 */
[----:B------:R-:W-:Y:S04]  /*2c40*/  LDSM.16.M88.4 R16, [R224+0x7900] ;  /* 0x00790000e010783b */ /* 0x000fe80000000200 */
[----:B------:R-:W-:Y:S03]  /*2c50*/  LDSM.16.M88.4 R20, [R233+0xc100] ;  /* 0x00c10000e914783b */ /* 0x000fe60000000200 */
[C---:B------:R-:W-:Y:S01]  /*2c60*/  HMMA.16816.F32 R96, R12.reuse, R36, R32 ;  /* 0x000000240c60723c */ /* 0x040fe20000001820 */
[----:B------:R-:W-:Y:S07]  /*2c70*/  LDSM.16.M88.4 R32, [R224+0x7100] ;  /* 0x00710000e020783b */ /* 0x000fee0000000200 */
[----:B------:R-:W-:Y:S01]  /*2c80*/  HMMA.16816.F32 R92, R12, R38, R44 ;  /* 0x000000260c5c723c */ /* 0x000fe2000000182c */
[----:B------:R-:W3:Y:S04]  /*2c90*/  LDSM.16.M88.4 R12, [R231+0xc100] ;  /* 0x00c10000e70c783b */ /* 0x000ee80000000200 */
[----:B------:R-:W-:Y:S03]  /*2ca0*/  LDSM.16.M88.4 R44, [R235+0x3000] ;  /* 0x00300000eb2c783b */ /* 0x000fe60000000200 */
[C---:B------:R-:W-:Y:S01]  /*2cb0*/  HMMA.16816.F32 R80, R4.reuse, R26, R80 ;  /* 0x0000001a0450723c */ /* 0x040fe20000001850 */
[----:B------:R-:W4:Y:S07]  /*2cc0*/  LDSM.16.M88.4 R24, [R235+0x2800] ;  /* 0x00280000eb18783b */ /* 0x000f2e0000000200 */
[----:B------:R-:W-:Y:S01]  /*2cd0*/  HMMA.16816.F32 R124, R4, R36, R72 ;  /* 0x00000024047c723c */ /* 0x000fe20000001848 */
[----:B------:R-:W5:Y:S07]  /*2ce0*/  LDSM.16.M88.4 R4, [R233+0xe100] ;  /* 0x00e10000e904783b */ /* 0x000f6e0000000200 */
[C---:B--2---:R-:W-:Y:S08]  /*2cf0*/  HMMA.16816.F32 R72, R8.reuse, R48, R60 ;  /* 0x000000300848723c */ /* 0x044ff0000000183c */
[C---:B-1----:R-:W-:Y:S08]  /*2d00*/  HMMA.16816.F32 R60, R8.reuse, R40, R104 ;  /* 0x00000028083c723c */ /* 0x042ff00000001868 */
[----:B------:R-:W-:Y:S08]  /*2d10*/  HMMA.16816.F32 R56, R8, R42, R80 ;  /* 0x0000002a0838723c */ /* 0x000ff00000001850 */
[C---:B---3--:R-:W-:Y:S08]  /*2d20*/  HMMA.16816.F32 R36, R12.reuse, R40, R116 ;  /* 0x000000280c24723c */ /* 0x048ff00000001874 */
[----:B------:R-:W-:Y:S08]  /*2d30*/  HMMA.16816.F32 R40, R12, R42, R112 ;  /* 0x0000002a0c28723c */ /* 0x000ff00000001870 */
[----:B------:R-:W-:Y:S08]  /*2d40*/  HMMA.16816.F32 R68, R8, R50, R100 ;  /* 0x000000320844723c */ /* 0x000ff00000001864 */
[C---:B------:R-:W-:Y:S08]  /*2d50*/  HMMA.16816.F32 R76, R12.reuse, R48, R76 ;  /* 0x000000300c4c723c */ /* 0x040ff0000000184c */
[----:B------:R-:W-:Y:S01]  /*2d60*/  HMMA.16816.F32 R64, R12, R50, R64 ;  /* 0x000000320c40723c */ /* 0x000fe20000001840 */
[----:B------:R-:W-:Y:S07]  /*2d70*/  LDSM.16.M88.4 R48, [R230+0x6100] ;  /* 0x00610000e630783b */ /* 0x000fee0000000200 */
[C---:B------:R-:W-:Y:S08]  /*2d80*/  HMMA.16816.F32 R88, R8.reuse, R32, R132 ;  /* 0x000000200858723c */ /* 0x040ff00000001884 */
[C---:B------:R-:W-:Y:S08]  /*2d90*/  HMMA.16816.F32 R104, R8.reuse, R34, R128 ;  /* 0x000000220868723c */ /* 0x040ff00000001880 */
[C---:B------:R-:W-:Y:S08]  /*2da0*/  HMMA.16816.F32 R100, R8.reuse, R16, R124 ;  /* 0x000000100864723c */ /* 0x040ff0000000187c */
[----:B------:R-:W-:Y:S08]  /*2db0*/  HMMA.16816.F32 R80, R8, R18, R120 ;  /* 0x000000120850723c */ /* 0x000ff00000001878 */
[C---:B------:R-:W-:Y:S08]  /*2dc0*/  HMMA.16816.F32 R8, R12.reuse, R32, R108 ;  /* 0x000000200c08723c */ /* 0x040ff0000000186c */
[C---:B------:R-:W-:Y:S01]  /*2dd0*/  HMMA.16816.F32 R84, R12.reuse, R34, R84 ;  /* 0x000000220c54723c */ /* 0x040fe20000001854 */
[----:B------:R-:W-:Y:S07]  /*2de0*/  LDSM.16.M88.4 R32, [R230+0x7900] ;  /* 0x00790000e620783b */ /* 0x000fee0000000200 */
[C---:B------:R-:W-:Y:S08]  /*2df0*/  HMMA.16816.F32 R96, R12.reuse, R16, R96 ;  /* 0x000000100c60723c */ /* 0x040ff00000001860 */
[----:B------:R-:W-:Y:S01]  /*2e00*/  HMMA.16816.F32 R92, R12, R18, R92 ;  /* 0x000000120c5c723c */ /* 0x000fe2000000185c */
[----:B------:R-:W1:Y:S04]  /*2e10*/  LDSM.16.M88.4 R16, [R232+0xe100] ;  /* 0x00e10000e810783b */ /* 0x000e680000000200 */
[----:B------:R-:W2:Y:S03]  /*2e20*/  LDSM.16.M88.4 R12, [R232+0xc100] ;  /* 0x00c10000e80c783b */ /* 0x000ea60000000200 */
[C---:B----4-:R-:W-:Y:S01]  /*2e30*/  HMMA.16816.F32 R112, R20.reuse, R26, R40 ;  /* 0x0000001a1470723c */ /* 0x050fe20000001828 */
[----:B------:R-:W3:Y:S07]  /*2e40*/  LDSM.16.M88.4 R40, [R230+0x6900] ;  /* 0x00690000e628783b */ /* 0x000eee0000000200 */
[-C--:B------:R-:W-:Y:S01]  /*2e50*/  HMMA.16816.F32 R120, R20, R24.reuse, R36 ;  /* 0x000000181478723c */ /* 0x080fe20000001824 */
[----:B------:R-:W4:Y:S07]  /*2e60*/  LDSM.16.M88.4 R36, [R230+0x7100] ;  /* 0x00710000e624783b */ /* 0x000f2e0000000200 */
[C---:B-----5:R-:W-:Y:S08]  /*2e70*/  HMMA.16816.F32 R144, R4.reuse, R24, R60 ;  /* 0x000000180490723c */ /* 0x060ff0000000183c */
[C---:B------:R-:W-:Y:S01]  /*2e80*/  HMMA.16816.F32 R140, R4.reuse, R26, R56 ;  /* 0x0000001a048c723c */ /* 0x040fe20000001838 */
[----:B------:R-:W-:Y:S07]  /*2e90*/  LDSM.16.M88.4 R24, [R229+0x3000] ;  /* 0x00300000e518783b */ /* 0x000fee0000000200 */
[C---:B------:R-:W-:Y:S08]  /*2ea0*/  HMMA.16816.F32 R116, R4.reuse, R28, R72 ;  /* 0x0000001c0474723c */ /* 0x040ff00000001848 */
[----:B------:R-:W-:Y:S08]  /*2eb0*/  HMMA.16816.F32 R148, R4, R30, R68 ;  /* 0x0000001e0494723c */ /* 0x000ff00000001844 */
[C---:B------:R-:W-:Y:S08]  /*2ec0*/  HMMA.16816.F32 R60, R20.reuse, R28, R76 ;  /* 0x0000001c143c723c */ /* 0x040ff0000000184c */
[----:B------:R-:W-:Y:S01]  /*2ed0*/  HMMA.16816.F32 R56, R20, R30, R64 ;  /* 0x0000001e1438723c */ /* 0x000fe20000001840 */
[----:B------:R-:W-:Y:S07]  /*2ee0*/  LDSM.16.M88.4 R28, [R229+0x2800] ;  /* 0x00280000e51c783b */ /* 0x000fee0000000200 */
[C---:B------:R-:W-:Y:S08]  /*2ef0*/  HMMA.16816.F32 R136, R4.reuse, R44, R88 ;  /* 0x0000002c0488723c */ /* 0x040ff00000001858 */
[----:B------:R-:W-:Y:S08]  /*2f00*/  HMMA.16816.F32 R132, R4, R46, R104 ;  /* 0x0000002e0484723c */ /* 0x000ff00000001868 */
[----:B------:R-:W-:Y:S01]  /*2f10*/  HMMA.16816.F32 R108, R20, R44, R8 ;  /* 0x0000002c146c723c */ /* 0x000fe20000001808 */
[----:B------:R-:W-:Y:S07]  /*2f20*/  LDSM.16.M88.4 R8, [R234+0xc100] ;  /* 0x00c10000ea08783b */ /* 0x000fee0000000200 */
[C---:B------:R-:W-:Y:S08]  /*2f30*/  HMMA.16816.F32 R128, R4.reuse, R52, R100 ;  /* 0x000000340480723c */ /* 0x040ff00000001864 */
[----:B------:R-:W-:Y:S01]  /*2f40*/  HMMA.16816.F32 R124, R4, R54, R80 ;  /* 0x00000036047c723c */ /* 0x000fe20000001850 */
[----:B------:R-:W-:Y:S07]  /*2f50*/  LDSM.16.M88.4 R4, [R236+0xe100] ;  /* 0x00e10000ec04783b */ /* 0x000fee0000000200 */
[C---:B------:R-:W-:Y:S01]  /*2f60*/  HMMA.16816.F32 R104, R20.reuse, R46, R84 ;  /* 0x0000002e1468723c */ /* 0x040fe20000001854 */
[----:B------:R-:W5:Y:S07]  /*2f70*/  LDSM.16.M88.4 R44, [R229+0x2000] ;  /* 0x00200000e52c783b */ /* 0x000f6e0000000200 */
[C---:B------:R-:W-:Y:S08]  /*2f80*/  HMMA.16816.F32 R72, R20.reuse, R52, R96 ;  /* 0x000000341448723c */ /* 0x040ff00000001860 */
[----:B------:R-:W-:Y:S01]  /*2f90*/  HMMA.16816.F32 R68, R20, R54, R92 ;  /* 0x000000361444723c */ /* 0x000fe2000000185c */
[----:B------:R-:W4:Y:S01]  /*2fa0*/  LDSM.16.M88.4 R20, [R229+0x3800] ;  /* 0x00380000e514783b */ /* 0x000f220000000200 */
[----:B------:R-:W-:-:S06]  /*2fb0*/  DEPBAR.LE SB0, 0x0 ;  /* 0x000080000000791a */ /* 0x000fcc0000000000 */
[C---:B-1----:R-:W-:Y:S08]  /*2fc0*/  HMMA.16816.F32 R100, R16.reuse, R48, R116 ;  /* 0x000000301064723c */ /* 0x042ff00000001874 */
[----:B------:R-:W-:Y:S08]  /*2fd0*/  HMMA.16816.F32 R96, R16, R50, R148 ;  /* 0x000000321060723c */ /* 0x000ff00000001894 */
[C---:B--2---:R-:W-:Y:S08]  /*2fe0*/  HMMA.16816.F32 R60, R12.reuse, R48, R60 ;  /* 0x000000300c3c723c */ /* 0x044ff0000000183c */
[----:B------:R-:W-:Y:S08]  /*2ff0*/  HMMA.16816.F32 R56, R12, R50, R56 ;  /* 0x000000320c38723c */ /* 0x000ff00000001838 */
[C---:B---3--:R-:W-:Y:S08]  /*3000*/  HMMA.16816.F32 R92, R16.reuse, R40, R144 ;  /* 0x00000028105c723c */ /* 0x048ff00000001890 */
[----:B------:R-:W-:Y:S08]  /*3010*/  HMMA.16816.F32 R88, R16, R42, R140 ;  /* 0x0000002a1058723c */ /* 0x000ff0000000188c */
[C---:B------:R-:W-:Y:S08]  /*3020*/  HMMA.16816.F32 R52, R12.reuse, R40, R120 ;  /* 0x000000280c34723c */ /* 0x040ff00000001878 */
[----:B------:R-:W-:Y:S08]  /*3030*/  HMMA.16816.F32 R48, R12, R42, R112 ;  /* 0x0000002a0c30723c */ /* 0x000ff00000001870 */
[C---:B----4-:R-:W-:Y:S08]  /*3040*/  HMMA.16816.F32 R84, R16.reuse, R36, R136 ;  /* 0x000000241054723c */ /* 0x050ff00000001888 */
[----:B------:R-:W-:Y:S08]  /*3050*/  HMMA.16816.F32 R80, R16, R38, R132 ;  /* 0x000000261050723c */ /* 0x000ff00000001884 */
[----:B------:R-:W-:Y:S08]  /*3060*/  HMMA.16816.F32 R40, R12, R36, R108 ;  /* 0x000000240c28723c */ /* 0x000ff0000000186c */
[C---:B------:R-:W-:Y:S08]  /*3070*/  HMMA.16816.F32 R76, R16.reuse, R32, R128 ;  /* 0x00000020104c723c */ /* 0x040ff00000001880 */
[----:B------:R-:W-:Y:S08]  /*3080*/  HMMA.16816.F32 R64, R16, R34, R124 ;  /* 0x000000221040723c */ /* 0x000ff0000000187c */
[C---:B------:R-:W-:Y:S08]  /*3090*/  HMMA.16816.F32 R36, R12.reuse, R38, R104 ;  /* 0x000000260c24723c */ /* 0x040ff00000001868 */
[C---:B------:R-:W-:Y:S08]  /*30a0*/  HMMA.16816.F32 R16, R12.reuse, R32, R72 ;  /* 0x000000200c10723c */ /* 0x040ff00000001848 */
[----:B------:R-:W-:Y:S08]  /*30b0*/  HMMA.16816.F32 R12, R12, R34, R68 ;  /* 0x000000220c0c723c */ /* 0x000ff00000001844 */
[C---:B-----5:R-:W-:Y:S08]  /*30c0*/  HMMA.16816.F32 R100, R4.reuse, R44, R100 ;  /* 0x0000002c0464723c */ /* 0x060ff00000001864 */
[----:B------:R-:W-:Y:S08]  /*30d0*/  HMMA.16816.F32 R96, R4, R46, R96 ;  /* 0x0000002e0460723c */ /* 0x000ff00000001860 */
[C---:B------:R-:W-:Y:S08]  /*30e0*/  HMMA.16816.F32 R60, R8.reuse, R44, R60 ;  /* 0x0000002c083c723c */ /* 0x040ff0000000183c */
[----:B------:R-:W-:Y:S08]  /*30f0*/  HMMA.16816.F32 R56, R8, R46, R56 ;  /* 0x0000002e0838723c */ /* 0x000ff00000001838 */
[C---:B------:R-:W-:Y:S08]  /*3100*/  HMMA.16816.F32 R84, R4.reuse, R24, R84 ;  /* 0x000000180454723c */ /* 0x040ff00000001854 */
[----:B------:R-:W-:Y:S08]  /*3110*/  HMMA.16816.F32 R80, R4, R26, R80 ;  /* 0x0000001a0450723c */ /* 0x000ff00000001850 */
[C---:B------:R-:W-:Y:S08]  /*3120*/  HMMA.16816.F32 R40, R8.reuse, R24, R40 ;  /* 0x000000180828723c */ /* 0x040ff00000001828 */
[----:B------:R-:W-:Y:S08]  /*3130*/  HMMA.16816.F32 R44, R8, R26, R36 ;  /* 0x0000001a082c723c */ /* 0x000ff00000001824 */
[C---:B------:R-:W-:Y:S08]  /*3140*/  HMMA.16816.F32 R76, R4.reuse, R20, R76 ;  /* 0x00000014044c723c */ /* 0x040ff0000000184c */
[----:B------:R-:W-:Y:S08]  /*3150*/  HMMA.16816.F32 R64, R4, R22, R64 ;  /* 0x000000160440723c */ /* 0x000ff00000001840 */
[----:B------:R-:W-:Y:S08]  /*3160*/  HMMA.16816.F32 R24, R8, R20, R16 ;  /* 0x000000140818723c */ /* 0x000ff00000001810 */
[C---:B------:R-:W-:Y:S08]  /*3170*/  HMMA.16816.F32 R92, R4.reuse, R28, R92 ;  /* 0x0000001c045c723c */ /* 0x040ff0000000185c */
[----:B------:R-:W-:Y:S08]  /*3180*/  HMMA.16816.F32 R88, R4, R30, R88 ;  /* 0x0000001e0458723c */ /* 0x000ff00000001858 */
        /* <DEDUP_REMOVED lines=12> */
[----:B------:R-:W-:Y:S02]  /*3250*/  USHF.L.U64.HI UR6, UR6, 0x5, UR7 ;  /* 0x0000000506067899 */ /* 0x000fe40008010207 */
[----:B------:R-:W-:Y:S01]  /*3260*/  UIADD3 UR7, UP0, UR12, 0x80, URZ ;  /* 0x000000800c077890 */ /* 0x000fe2000ff1e03f */
[----:B------:R-:W-:Y:S01]  /*3270*/  IADD3 R5, R7, UR4, RZ ;  /* 0x0000000407057c10 */ /* 0x000fe2000fffe0ff */
[----:B------:R-:W-:-:S02]  /*3280*/  IMAD.U32 R7, RZ, RZ, UR5 ;  /* 0x00000005ff077e24 */ /* 0x000fc4000f8e00ff */
        /* <DEDUP_REMOVED lines=25> */
.L_x_1488:
[----:B---3--:R-:W-:Y:S01]  /*3420*/  FMUL.FTZ R4, R60, c[0x0][0x320] ;  /* 0x0000c8003c047a20 */ /* 0x008fe20000410000 */
[----:B------:R-:W-:Y:S01]  /*3430*/  LEA.HI R6, R157, R159, RZ, 0x2 ;  /* 0x0000009f9d067211 */ /* 0x000fe200078f10ff */
[----:B------:R-:W-:Y:S01]  /*3440*/  FMUL.FTZ R5, R77, c[0x0][0x320] ;  /* 0x0000c8004d057a20 */ /* 0x000fe20000410000 */
[----:B------:R-:W-:Y:S01]  /*3450*/  SHF.R.S32.HI R7, RZ, 0x1f, R154 ;  /* 0x0000001fff077819 */ /* 0x000fe2000001149a */
[----:B------:R1:W-:Y:S01]  /*3460*/  MUFU.TANH R71, R4 ;  /* 0x0000000400477308 */ /* 0x0003e20000002400 */
[----:B------:R-:W-:Y:S01]  /*3470*/  LOP3.LUT R6, R6, 0xfffffffc, RZ, 0xc0, !PT ;  /* 0xfffffffc06067812 */ /* 0x000fe200078ec0ff */
[----:B------:R-:W-:Y:S01]  /*3480*/  FMUL.FTZ R8, R78, c[0x0][0x320] ;  /* 0x0000c8004e087a20 */ /* 0x000fe20000410000 */
[-C--:B------:R-:W-:Y:S01]  /*3490*/  LEA.HI R7, R7, R154.reuse, RZ, 0x2 ;  /* 0x0000009a07077211 */ /* 0x080fe200078f10ff */
[----:B------:R-:W-:Y:S01]  /*34a0*/  STL [R1+0x9c], R245 ;  /* 0x00009cf501007387 */ /* 0x000fe20000100800 */
[----:B------:R-:W-:Y:S01]  /*34b0*/  UMOV UR4, 0xffffffc0 ;  /* 0xffffffc000047882 */ /* 0x000fe20000000000 */
[----:B------:R-:W-:Y:S01]  /*34c0*/  IMAD.IADD R6, R159, 0x1, -R6 ;  /* 0x000000019f067824 */ /* 0x000fe200078e0a06 */
[----:B------:R-:W-:Y:S01]  /*34d0*/  LOP3.LUT R9, R7, 0xffffffc, RZ, 0xc0, !PT ;  /* 0x0ffffffc07097812 */ /* 0x000fe200078ec0ff */
[----:B------:R-:W-:Y:S01]  /*34e0*/  MUFU.TANH R17, R5 ;  /* 0x0000000500117308 */ /* 0x000fe20000002400 */
[----:B------:R-:W-:Y:S01]  /*34f0*/  STL [R1+0x98], R243 ;  /* 0x000098f301007387 */ /* 0x000fe20000100800 */
[----:B------:R-:W-:Y:S01]  /*3500*/  UIMAD UR4, UR21, UR4, 0x1 ;  /* 0x00000001150474a4 */ /* 0x000fe2000f8e0204 */
[----:B------:R-:W-:Y:S01]  /*3510*/  IADD3 R11, -R9, R154, RZ ;  /* 0x0000009a090b7210 */ /* 0x000fe20007ffe1ff */
[----:B------:R-:W-:Y:S01]  /*3520*/  FMUL.FTZ R12, R79, c[0x0][0x320] ;  /* 0x0000c8004f0c7a20 */ /* 0x000fe20000410000 */
[----:B------:R-:W-:Y:S01]  /*3530*/  STL [R1+0x94], R242 ;  /* 0x000094f201007387 */ /* 0x000fe20000100800 */
[----:B------:R-:W-:-:S02]  /*3540*/  IMAD.SHL.U32 R225, R2, 0x2, RZ ;  /* 0x0000000202e17824 */ /* 0x000fc400078e00ff */
[----:B-1----:R-:W-:Y:S01]  /*3550*/  FMUL.FTZ R4, R61, c[0x0][0x320] ;  /* 0x0000c8003d047a20 */ /* 0x002fe20000410000 */
[----:B------:R-:W-:Y:S01]  /*3560*/  STL [R1+0x90], R241 ;  /* 0x000090f101007387 */ /* 0x000fe20000100800 */
[----:B------:R-:W-:Y:S01]  /*3570*/  MUFU.TANH R36, R12 ;  /* 0x0000000c00247308 */ /* 0x000fe20000002400 */
[----:B------:R-:W-:Y:S01]  /*3580*/  LEA R226, R3, R225, 0x1 ;  /* 0x000000e103e27211 */ /* 0x000fe200078e08ff */
[C---:B------:R-:W-:Y:S01]  /*3590*/  IMAD R228, R0.reuse, 0x2, R225 ;  /* 0x0000000200e47824 */ /* 0x040fe200078e02e1 */
[----:B------:R-:W-:Y:S03]  /*35a0*/  STL [R1+0x8c], R240 ;  /* 0x00008cf001007387 */ /* 0x000fe60000100800 */
[----:B------:R-:W-:Y:S01]  /*35b0*/  IMAD R227, R0, 0x2, R226 ;  /* 0x0000000200e37824 */ /* 0x000fe200078e02e2 */
[----:B------:R-:W-:Y:S01]  /*35c0*/  STL [R1+0x88], R239 ;  /* 0x000088ef01007387 */ /* 0x000fe20000100800 */
[----:B------:R1:W-:Y:S03]  /*35d0*/  MUFU.TANH R70, R4 ;  /* 0x0000000400467308 */ /* 0x0003e60000002400 */
[----:B------:R-:W-:Y:S04]  /*35e0*/  STL [R1+0x84], R238 ;  /* 0x000084ee01007387 */ /* 0x000fe80000100800 */
[----:B------:R-:W-:Y:S04]  /*35f0*/  STL [R1+0x80], R237 ;  /* 0x000080ed01007387 */ /* 0x000fe80000100800 */
[----:B------:R-:W-:Y:S04]  /*3600*/  STL [R1+0x7c], R236 ;  /* 0x00007cec01007387 */ /* 0x000fe80000100800 */
[----:B------:R-:W-:Y:S01]  /*3610*/  STL [R1+0x78], R235 ;  /* 0x000078eb01007387 */ /* 0x000fe20000100800 */
[----:B-1----:R-:W-:-:S03]  /*3620*/  FMUL.FTZ R4, R56, c[0x0][0x320] ;  /* 0x0000c80038047a20 */ /* 0x002fc60000410000 */
        /* <DEDUP_REMOVED lines=10> */
[----:B------:R-:W-:Y:S04]  /*36d0*/  LDSM.16.MT88.4 R112, [R225+0x2100] ;  /* 0x00210000e170783b */ /* 0x000fe80000004200 */
[----:B------:R-:W-:Y:S04]  /*36e0*/  LDSM.16.MT88.4 R120, [R226+0x2100] ;  /* 0x00210000e278783b */ /* 0x000fe80000004200 */
[----:B------:R-:W-:Y:S01]  /*36f0*/  LDSM.16.MT88.4 R108, [R228+0x2100] ;  /* 0x00210000e46c783b */ /* 0x000fe20000004200 */
[----:B-1----:R-:W-:-:S03]  /*3700*/  FMUL.FTZ R4, R52, c[0x0][0x320] ;  /* 0x0000c80034047a20 */ /* 0x002fc60000410000 */
[----:B------:R-:W-:Y:S01]  /*3710*/  LDSM.16.MT88.4 R116, [R227+0x2100] ;  /* 0x00210000e374783b */ /* 0x000fe20000004200 */
[----:B------:R1:W-:Y:S01]  /*3720*/  MUFU.TANH R61, R4 ;  /* 0x00000004003d7308 */ /* 0x0003e20000002400 */
[----:B------:R-:W-:Y:S02]  /*3730*/  UIADD3 UR25, UR25, -0x2, URZ ;  /* 0xfffffffe19197890 */ /* 0x000fe4000fffe03f */
[----:B------:R-:W0:Y:S01]  /*3740*/  LDGDEPBAR ;  /* 0x00000000000079af */ /* 0x000e220000000000 */
[----:B-1----:R-:W-:-:S04]  /*3750*/  FMUL.FTZ R4, R53, c[0x0][0x320] ;  /* 0x0000c80035047a20 */ /* 0x002fc80000410000 */
        /* <DEDUP_REMOVED lines=36> */
[----:B-1----:R-:W-:Y:S02]  /*39a0*/  FMUL.FTZ R4, R95, c[0x0][0x320] ;  /* 0x0000c8005f047a20 */ /* 0x002fe40000410000 */
[----:B------:R-:W-:Y:S04]  /*39b0*/  LDSM.16.MT88.4 R92, [R226+0x100] ;  /* 0x00010000e25c783b */ /* 0x000fe80000004200 */
        /* <DEDUP_REMOVED lines=37> */
[----:B------:R1:W3:Y:S02]  /*3c10*/  MUFU.TANH R15, R4 ;  /* 0x00000004000f7308 */ /* 0x0002e40000002400 */
[----:B-1----:R-:W-:Y:S02]  /*3c20*/  FMUL.FTZ R4, R76, c[0x0][0x320] ;  /* 0x0000c8004c047a20 */ /* 0x002fe40000410000 */
[----:B------:R-:W-:Y:S04]  /*3c30*/  LDSM.16.MT88.4 R76, [R225+0x2900] ;  /* 0x00290000e14c783b */ /* 0x000fe80000004200 */
[----:B------:R1:W-:Y:S02]  /*3c40*/  MUFU.TANH R21, R4 ;  /* 0x0000000400157308 */ /* 0x0003e40000002400 */
[----:B-1----:R-:W-:-:S05]  /*3c50*/  LOP3.LUT R4, R156, 0xffffffe0, RZ, 0xc0, !PT ;  /* 0xffffffe09c047812 */ /* 0x002fca00078ec0ff */
[----:B------:R-:W-:-:S05]  /*3c60*/  IMAD.IADD R4, R159, 0x1, -R4 ;  /* 0x000000019f047824 */ /* 0x000fca00078e0a04 */
[----:B------:R-:W-:-:S04]  /*3c70*/  SHF.R.S32.HI R5, RZ, 0x1f, R4 ;  /* 0x0000001fff057819 */ /* 0x000fc80000011404 */
[----:B------:R-:W-:Y:S02]  /*3c80*/  LEA.HI R7, R5, R4, RZ, 0x2 ;  /* 0x0000000405077211 */ /* 0x000fe400078f10ff */
[----:B------:R-:W-:Y:S02]  /*3c90*/  LEA.HI R5, R6, R6, RZ, 0x1 ;  /* 0x0000000606057211 */ /* 0x000fe400078f08ff */
[----:B------:R-:W-:Y:S02]  /*3ca0*/  LEA.HI.SX32 R8, R7, UR17, 0x1e ;  /* 0x0000001107087c11 */ /* 0x000fe4000f8ff2ff */
[C---:B------:R-:W-:Y:S01]  /*3cb0*/  LOP3.LUT R10, R5.reuse, 0x1ffffffe, RZ, 0xc0, !PT ;  /* 0x1ffffffe050a7812 */ /* 0x040fe200078ec0ff */
[----:B------:R-:W-:Y:S02]  /*3cc0*/  IMAD.SHL.U32 R9, R5, 0x20, RZ ;  /* 0x0000002005097824 */ /* 0x000fe400078e00ff */
[----:B------:R-:W-:-:S03]  /*3cd0*/  IMAD R5, R11, 0x10, R8 ;  /* 0x000000100b057824 */ /* 0x000fc600078e0208 */
[----:B------:R-:W-:Y:S02]  /*3ce0*/  LOP3.LUT R8, R9, 0xffffffc0, RZ, 0xc0, !PT ;  /* 0xffffffc009087812 */ /* 0x000fe400078ec0ff */
[----:B------:R-:W-:-:S03]  /*3cf0*/  IADD3 R9, R6, -R10, RZ ;  /* 0x8000000a06097210 */ /* 0x000fc60007ffe0ff */
[----:B------:R-:W-:Y:S02]  /*3d00*/  IMAD.IADD R6, R8, 0x1, R5 ;  /* 0x0000000108067824 */ /* 0x000fe400078e0205 */
[----:B------:R-:W-:Y:S02]  /*3d10*/  FMUL.FTZ R5, R97, c[0x0][0x320] ;  /* 0x0000c80061057a20 */ /* 0x000fe40000410000 */
[----:B------:R-:W-:Y:S02]  /*3d20*/  IMAD R14, R9, 0x8, R6 ;  /* 0x00000008090e7824 */ /* 0x000fe400078e0206 */
[----:B------:R1:W4:Y:S02]  /*3d30*/  MUFU.TANH R13, R5 ;  /* 0x00000005000d7308 */ /* 0x0003240000002400 */
[----:B------:R-:W-:Y:S01]  /*3d40*/  @P3 IMAD.HI.U32 R6, R14, c[0x0][0x2c8], RZ ;  /* 0x0000b2000e063a27 */ /* 0x000fe200078e00ff */
[----:B------:R-:W-:Y:S01]  /*3d50*/  MOV R8, R14 ;  /* 0x0000000e00087202 */ /* 0x000fe20000000f00 */
[----:B------:R2:W-:Y:S03]  /*3d60*/  STL [R1+0x30], R14 ;  /* 0x0000300e01007387 */ /* 0x0005e60000100800 */
[----:B------:R-:W-:Y:S01]  /*3d70*/  @P3 SHF.R.U32.HI R8, RZ, c[0x0][0x2cc], R6 ;  /* 0x0000b300ff083a19 */ /* 0x000fe20000011606 */
[----:B------:R-:W-:-:S04]  /*3d80*/  FMUL.FTZ R6, R65, c[0x0][0x320] ;  /* 0x0000c80041067a20 */ /* 0x000fc80000410000 */
[----:B------:R-:W-:Y:S01]  /*3d90*/  SHFL.IDX PT, R9, R8, 0x2, 0x1c1f ;  /* 0x005c1f0008097f89 */ /* 0x000fe200000e0000 */
[----:B------:R2:W-:Y:S01]  /*3da0*/  MUFU.TANH R20, R6 ;  /* 0x0000000600147308 */ /* 0x0005e20000002400 */
[----:B-1----:R-:W-:-:S07]  /*3db0*/  FMUL.FTZ R5, R98, c[0x0][0x320] ;  /* 0x0000c80062057a20 */ /* 0x002fce0000410000 */
[----:B------:R1:W-:Y:S01]  /*3dc0*/  MUFU.TANH R18, R5 ;  /* 0x0000000500127308 */ /* 0x0003e20000002400 */
[----:B--2---:R-:W2:Y:S01]  /*3dd0*/  SHFL.IDX PT, R6, R8, 0x3, 0x1c1f ;  /* 0x007c1f0008067f89 */ /* 0x004ea200000e0000 */
[----:B-1----:R-:W-:-:S06]  /*3de0*/  FMUL.FTZ R5, R64, c[0x0][0x320] ;  /* 0x0000c80040057a20 */ /* 0x002fcc0000410000 */
[----:B------:R1:W1:Y:S02]  /*3df0*/  MUFU.TANH R14, R5 ;  /* 0x00000005000e7308 */ /* 0x0002640000002400 */
[----:B-1----:R-:W-:Y:S01]  /*3e00*/  LOP3.LUT R5, R7, 0x7ffffffc, RZ, 0xc0, !PT ;  /* 0x7ffffffc07057812 */ /* 0x002fe200078ec0ff */
[----:B------:R-:W-:Y:S01]  /*3e10*/  IMAD.U32 R7, RZ, RZ, UR4 ;  /* 0x00000004ff077e24 */ /* 0x000fe2000f8e00ff */
[----:B------:R-:W-:-:S03]  /*3e20*/  ULDC.64 UR4, c[0x0][0x2c8] ;  /* 0x0000b20000047ab9 */ /* 0x000fc60000000a00 */
[----:B------:R-:W-:Y:S02]  /*3e30*/  IMAD.IADD R5, R4, 0x1, -R5 ;  /* 0x0000000104057824 */ /* 0x000fe400078e0a05 */
[----:B------:R-:W-:-:S03]  /*3e40*/  FMUL.FTZ R4, R66, c[0x0][0x320] ;  /* 0x0000c80042047a20 */ /* 0x000fc60000410000 */
[----:B------:R-:W-:Y:S01]  /*3e50*/  SHF.L.U32 R11, R5, 0x1, RZ ;  /* 0x00000001050b7819 */ /* 0x000fe200000006ff */
[----:B------:R1:W-:Y:S03]  /*3e60*/  MUFU.TANH R29, R4 ;  /* 0x00000004001d7308 */ /* 0x0003e60000002400 */
[----:B------:R-:W-:Y:S01]  /*3e70*/  IADD3 R5, -R11, UR8, R7 ;  /* 0x000000080b057c10 */ /* 0x000fe2000fffe107 */
[----:B------:R3:W-:Y:S01]  /*3e80*/  STL [R1+0x34], R11 ;  /* 0x0000340b01007387 */ /* 0x0007e20000100800 */
[----:B------:R-:W-:Y:S02]  /*3e90*/  FMUL.FTZ R7, R90, c[0x0][0x320] ;  /* 0x0000c8005a077a20 */ /* 0x000fe40000410000 */
[----:B------:R-:W-:Y:S01]  /*3ea0*/  IADD3 R10, R5, -UR11, RZ ;  /* 0x8000000b050a7c10 */ /* 0x000fe2000fffe0ff */
[----:B------:R-:W-:Y:S01]  /*3eb0*/  FMUL.FTZ R5, R99, c[0x0][0x320] ;  /* 0x0000c80063057a20 */ /* 0x000fe20000410000 */
[----:B------:R-:W-:Y:S02]  /*3ec0*/  LDSM.16.MT88.4 R88, [R225+0x100] ;  /* 0x00010000e158783b */ /* 0x000fe40000004200 */
[----:B------:R-:W-:Y:S01]  /*3ed0*/  MUFU.TANH R7, R7 ;  /* 0x0000000700077308 */ /* 0x000fe20000002400 */
[----:B--2---:R-:W-:Y:S01]  /*3ee0*/  IMAD.IADD R6, R10, 0x1, R6 ;  /* 0x000000010a067824 */ /* 0x004fe200078e0206 */
[----:B------:R-:W-:Y:S01]  /*3ef0*/  LDSM.16.MT88.4 R96, [R228+0x100] ;  /* 0x00010000e460783b */ /* 0x000fe20000004200 */
[----:B-1----:R-:W-:-:S03]  /*3f00*/  FMUL.FTZ R4, R67, c[0x0][0x320] ;  /* 0x0000c80043047a20 */ /* 0x002fc60000410000 */
[----:B------:R-:W-:Y:S02]  /*3f10*/  LDSM.16.MT88.4 R64, [R228+0x2900] ;  /* 0x00290000e440783b */ /* 0x000fe40000004200 */
[----:B------:R-:W1:Y:S08]  /*3f20*/  MUFU.TANH R19, R5 ;  /* 0x0000000500137308 */ /* 0x000e700000002400 */
[----:B------:R2:W1:Y:S01]  /*3f30*/  MUFU.TANH R28, R4 ;  /* 0x00000004001c7308 */ /* 0x0004620000002400 */
[----:B---3--:R-:W-:Y:S01]  /*3f40*/  IADD3 R11, -R11, UR20, RZ ;  /* 0x000000140b0b7c10 */ /* 0x008fe2000fffe1ff */
[----:B--2---:R-:W-:-:S05]  /*3f50*/  IMAD.IADD R4, R10, 0x1, R9 ;  /* 0x000000010a047824 */ /* 0x004fca00078e0209 */
[----:B------:R-:W-:-:S04]  /*3f60*/  IMNMX R4, R11, R4, PT ;  /* 0x000000040b047217 */ /* 0x000fc80003800200 */
[C---:B------:R-:W-:Y:S02]  /*3f70*/  ISETP.GT.AND P2, PT, R4.reuse, 0x1, PT ;  /* 0x000000010400780c */ /* 0x040fe40003f44270 */
[C---:B------:R-:W-:Y:S02]  /*3f80*/  ISETP.GT.AND P0, PT, R4.reuse, RZ, PT ;  /* 0x000000ff0400720c */ /* 0x040fe40003f04270 */
[C---:B------:R-:W-:Y:S02]  /*3f90*/  ISETP.GT.AND P1, PT, R4.reuse, 0x8, PT ;  /* 0x000000080400780c */ /* 0x040fe40003f24270 */
[----:B------:R-:W-:Y:S02]  /*3fa0*/  ISETP.GT.AND P6, PT, R4, 0x9, PT ;  /* 0x000000090400780c */ /* 0x000fe40003fc4270 */
[----:B------:R-:W-:Y:S02]  /*3fb0*/  FSEL R12, R16, -INF , P2 ;  /* 0xff800000100c7808 */ /* 0x000fe40001000000 */
[----:B------:R-:W-:-:S02]  /*3fc0*/  FSEL R9, R37, -INF , P0 ;  /* 0xff80000025097808 */ /* 0x000fc40000000000 */
[----:B------:R-:W-:Y:S02]  /*3fd0*/  FSEL R15, R15, -INF , P1 ;  /* 0xff8000000f0f7808 */ /* 0x000fe40000800000 */
[----:B----4-:R-:W-:Y:S02]  /*3fe0*/  FSEL R16, R13, -INF , P6 ;  /* 0xff8000000d107808 */ /* 0x010fe40003000000 */
[C---:B------:R-:W-:Y:S02]  /*3ff0*/  ISETP.GT.AND P0, PT, R4.reuse, 0x10, PT ;  /* 0x000000100400780c */ /* 0x040fe40003f04270 */
[C---:B------:R-:W-:Y:S02]  /*4000*/  ISETP.GT.AND P2, PT, R4.reuse, 0x11, PT ;  /* 0x000000110400780c */ /* 0x040fe40003f44270 */
[C---:B------:R-:W-:Y:S02]  /*4010*/  ISETP.GT.AND P1, PT, R4.reuse, 0x18, PT ;  /* 0x000000180400780c */ /* 0x040fe40003f24270 */
[----:B------:R-:W-:-:S02]  /*4020*/  ISETP.GT.AND P6, PT, R4, 0x19, PT ;  /* 0x000000190400780c */ /* 0x000fc40003fc4270 */
[----:B------:R-:W-:Y:S02]  /*4030*/  FSEL R31, R31, -INF , P0 ;  /* 0xff8000001f1f7808 */ /* 0x000fe40000000000 */
[----:B------:R-:W-:Y:S02]  /*4040*/  FSEL R33, R33, -INF , P2 ;  /* 0xff80000021217808 */ /* 0x000fe40001000000 */
[----:B------:R-:W-:Y:S02]  /*4050*/  FSEL R37, R35, -INF , P1 ;  /* 0xff80000023257808 */ /* 0x000fe40000800000 */
[----:B------:R-:W-:Y:S02]  /*4060*/  FSEL R38, R34, -INF , P6 ;  /* 0xff80000022267808 */ /* 0x000fe40003000000 */
[C---:B------:R-:W-:Y:S02]  /*4070*/  ISETP.GT.AND P0, PT, R4.reuse, 0x20, PT ;  /* 0x000000200400780c */ /* 0x040fe40003f04270 */
[----:B------:R-:W-:-:S02]  /*4080*/  ISETP.GT.AND P2, PT, R4, 0x21, PT ;  /* 0x000000210400780c */ /* 0x000fc40003f44270 */
[C---:B------:R-:W-:Y:S02]  /*4090*/  ISETP.GT.AND P1, PT, R4.reuse, 0x28, PT ;  /* 0x000000280400780c */ /* 0x040fe40003f24270 */
[----:B------:R-:W-:Y:S02]  /*40a0*/  ISETP.GT.AND P6, PT, R4, 0x29, PT ;  /* 0x000000290400780c */ /* 0x000fe40003fc4270 */
[----:B------:R-:W-:Y:S02]  /*40b0*/  FMNMX.FTZ R5, R9, R12, !PT ;  /* 0x0000000c09057209 */ /* 0x000fe40007810000 */
[----:B------:R-:W-:Y:S02]  /*40c0*/  FSEL R180, R32, -INF , P0 ;  /* 0xff80000020b47808 */ /* 0x000fe40000000000 */
[----:B------:R-:W-:Y:S02]  /*40d0*/  FSEL R182, R30, -INF , P2 ;  /* 0xff8000001eb67808 */ /* 0x000fe40001000000 */
[----:B------:R-:W-:-:S02]  /*40e0*/  FSEL R181, R25, -INF , P1 ;  /* 0xff80000019b57808 */ /* 0x000fc40000800000 */
[----:B------:R-:W-:Y:S02]  /*40f0*/  FSEL R183, R24, -INF , P6 ;  /* 0xff80000018b77808 */ /* 0x000fe40003000000 */
[C---:B------:R-:W-:Y:S02]  /*4100*/  ISETP.GT.AND P0, PT, R4.reuse, 0x30, PT ;  /* 0x000000300400780c */ /* 0x040fe40003f04270 */
[C---:B------:R-:W-:Y:S02]  /*4110*/  ISETP.GT.AND P2, PT, R4.reuse, 0x31, PT ;  /* 0x000000310400780c */ /* 0x040fe40003f44270 */
[C---:B------:R-:W-:Y:S02]  /*4120*/  ISETP.GT.AND P1, PT, R4.reuse, 0x38, PT ;  /* 0x000000380400780c */ /* 0x040fe40003f24270 */
[----:B------:R-:W-:Y:S02]  /*4130*/  ISETP.GT.AND P6, PT, R4, 0x39, PT ;  /* 0x000000390400780c */ /* 0x000fe40003fc4270 */
[----:B------:R-:W-:-:S02]  /*4140*/  FMNMX.FTZ R5, R15, R5, !PT ;  /* 0x000000050f057209 */ /* 0x000fc40007810000 */
[----:B------:R-:W-:Y:S01]  /*4150*/  IMNMX R4, R11, R6, PT ;  /* 0x000000060b047217 */ /* 0x000fe20003800200 */
[----:B------:R-:W-:Y:S01]  /*4160*/  FMUL.FTZ R6, R43, c[0x0][0x320] ;  /* 0x0000c8002b067a20 */ /* 0x000fe20000410000 */
[----:B------:R-:W-:Y:S02]  /*4170*/  FSEL R209, R21, -INF , P0 ;  /* 0xff80000015d17808 */ /* 0x000fe40000000000 */
[----:B------:R-:W-:Y:S01]  /*4180*/  FSEL R207, R17, -INF , P2 ;  /* 0xff80000011cf7808 */ /* 0x000fe20001000000 */
[----:B------:R2:W-:Y:S01]  /*4190*/  MUFU.TANH R138, R6 ;  /* 0x00000006008a7308 */ /* 0x0005e20000002400 */
[----:B------:R-:W-:Y:S02]  /*41a0*/  FMNMX.FTZ R5, R16, R5, !PT ;  /* 0x0000000510057209 */ /* 0x000fe40007810000 */
[C---:B------:R-:W-:Y:S02]  /*41b0*/  ISETP.GT.AND P0, PT, R4.reuse, RZ, PT ;  /* 0x000000ff0400720c */ /* 0x040fe40003f04270 */
[----:B------:R-:W-:-:S02]  /*41c0*/  ISETP.GT.AND P2, PT, R4, 0x1, PT ;  /* 0x000000010400780c */ /* 0x000fc40003f44270 */
[----:B------:R-:W-:Y:S02]  /*41d0*/  FSEL R62, R14, -INF , P1 ;  /* 0xff8000000e3e7808 */ /* 0x000fe40000800000 */
[----:B------:R-:W-:Y:S02]  /*41e0*/  FMNMX.FTZ R135, R31, R5, !PT ;  /* 0x000000051f877209 */ /* 0x000fe40007810000 */
[----:B------:R-:W-:Y:S01]  /*41f0*/  ISETP.GT.AND P1, PT, R4, 0x8, PT ;  /* 0x000000080400780c */ /* 0x000fe20003f24270 */
[----:B------:R-:W-:Y:S01]  /*4200*/  STL [R1+0x8], R62 ;  /* 0x0000083e01007387 */ /* 0x000fe20000100800 */
[----:B------:R-:W-:Y:S02]  /*4210*/  FSEL R14, R48, -INF , P0 ;  /* 0xff800000300e7808 */ /* 0x000fe40000000000 */
[----:B------:R-:W-:Y:S01]  /*4220*/  FSEL R17, R39, -INF , P2 ;  /* 0xff80000027117808 */ /* 0x000fe20001000000 */
[----:B--2---:R-:W-:Y:S01]  /*4230*/  FMUL.FTZ R6, R63, c[0x0][0x320] ;  /* 0x0000c8003f067a20 */ /* 0x004fe20000410000 */
[----:B------:R-:W-:-:S02]  /*4240*/  FMNMX.FTZ R135, R33, R135, !PT ;  /* 0x0000008721877209 */ /* 0x000fc40007810000 */
[----:B------:R-:W-:Y:S02]  /*4250*/  ISETP.GT.AND P0, PT, R4, 0x9, PT ;  /* 0x000000090400780c */ /* 0x000fe40003f04270 */
[----:B------:R-:W-:Y:S02]  /*4260*/  FSEL R18, R18, -INF , P1 ;  /* 0xff80000012127808 */ /* 0x000fe40000800000 */
[----:B------:R-:W-:Y:S02]  /*4270*/  FMNMX.FTZ R5, R14, R17, !PT ;  /* 0x000000110e057209 */ /* 0x000fe40007810000 */
[----:B------:R-:W-:Y:S02]  /*4280*/  FMNMX.FTZ R135, R37, R135, !PT ;  /* 0x0000008725877209 */ /* 0x000fe40007810000 */
[----:B------:R-:W-:Y:S02]  /*4290*/  ISETP.GT.AND P2, PT, R4, 0x10, PT ;  /* 0x000000100400780c */ /* 0x000fe40003f44270 */
[----:B-1----:R-:W-:-:S02]  /*42a0*/  FSEL R19, R19, -INF , P0 ;  /* 0xff80000013137808 */ /* 0x002fc40000000000 */
        /* <DEDUP_REMOVED lines=29> */
[----:B------:R-:W-:-:S02]  /*4480*/  FSEL R20, R20, -INF , P6 ;  /* 0xff80000014147808 */ /* 0x000fc40003000000 */
[----:B------:R-:W-:Y:S02]  /*4490*/  FMNMX.FTZ R135, R62, R135, !PT ;  /* 0x000000873e877209 */ /* 0x000fe40007810000 */
[----:B------:R-:W-:Y:S01]  /*44a0*/  ISETP.GT.AND P1, PT, R4, 0x30, PT ;  /* 0x000000300400780c */ /* 0x000fe20003f24270 */
[----:B------:R-:W-:Y:S01]  /*44b0*/  STL [R1+0x4], R20 ;  /* 0x0000041401007387 */ /* 0x000fe20000100800 */
[----:B------:R-:W-:Y:S02]  /*44c0*/  FSEL R176, R41, -INF , P0 ;  /* 0xff80000029b07808 */ /* 0x000fe40000000000 */
[----:B------:R-:W-:Y:S02]  /*44d0*/  FMNMX.FTZ R5, R177, R5, !PT ;  /* 0x00000005b1057209 */ /* 0x000fe40007810000 */
[----:B------:R-:W-:Y:S02]  /*44e0*/  FMNMX.FTZ R135, R20, R135, !PT ;  /* 0x0000008714877209 */ /* 0x000fe40007810000 */
[----:B------:R-:W-:-:S02]  /*44f0*/  ISETP.GT.AND P0, PT, R4, 0x31, PT ;  /* 0x000000310400780c */ /* 0x000fc40003f04270 */
[----:B------:R-:W-:Y:S01]  /*4500*/  FSEL R208, R40, -INF , P1 ;  /* 0xff80000028d07808 */ /* 0x000fe20000800000 */
[----:B------:R-:W1:Y:S01]  /*4510*/  SHFL.BFLY PT, R7, R135, 0x2, 0x1f ;  /* 0x0c401f0087077f89 */ /* 0x000e6200000e0000 */
[----:B------:R-:W-:Y:S02]  /*4520*/  FMNMX.FTZ R5, R176, R5, !PT ;  /* 0x00000005b0057209 */ /* 0x000fe40007810000 */
[----:B------:R-:W-:Y:S02]  /*4530*/  ISETP.GT.AND P1, PT, R4, 0x38, PT ;  /* 0x000000380400780c */ /* 0x000fe40003f24270 */
[----:B------:R-:W-:Y:S02]  /*4540*/  FSEL R172, R36, -INF , P0 ;  /* 0xff80000024ac7808 */ /* 0x000fe40000000000 */
[----:B------:R-:W-:Y:S01]  /*4550*/  FMNMX.FTZ R5, R208, R5, !PT ;  /* 0x00000005d0057209 */ /* 0x000fe20007810000 */
[----:B------:R2:W-:Y:S01]  /*4560*/  MUFU.TANH R36, R6 ;  /* 0x0000000600247308 */ /* 0x0005e20000002400 */
[----:B------:R-:W-:-:S02]  /*4570*/  ISETP.GT.AND P0, PT, R4, 0x39, PT ;  /* 0x000000390400780c */ /* 0x000fc40003f04270 */
[----:B------:R-:W-:Y:S02]  /*4580*/  FSEL R13, R29, -INF , P1 ;  /* 0xff8000001d0d7808 */ /* 0x000fe40000800000 */
[----:B------:R-:W-:Y:S01]  /*4590*/  FMNMX.FTZ R4, R172, R5, !PT ;  /* 0x00000005ac047209 */ /* 0x000fe20007810000 */
[----:B------:R-:W-:Y:S01]  /*45a0*/  FMUL.FTZ R5, R58, c[0x0][0x320] ;  /* 0x0000c8003a057a20 */ /* 0x000fe20000410000 */
[----:B------:R-:W-:Y:S01]  /*45b0*/  FSEL R245, R28, -INF , P0 ;  /* 0xff8000001cf57808 */ /* 0x000fe20000000000 */
[----:B------:R-:W-:Y:S01]  /*45c0*/  STL [R1], R13 ;  /* 0x0000000d01007387 */ /* 0x000fe20000100800 */
[----:B------:R-:W-:Y:S01]  /*45d0*/  FMNMX.FTZ R4, R13, R4, !PT ;  /* 0x000000040d047209 */ /* 0x000fe20007810000 */
[----:B------:R3:W-:Y:S02]  /*45e0*/  MUFU.TANH R24, R5 ;  /* 0x0000000500187308 */ /* 0x0007e40000002400 */
[----:B------:R-:W-:Y:S01]  /*45f0*/  STL [R1+0xa0], R245 ;  /* 0x0000a0f501007387 */ /* 0x000fe20000100800 */
[----:B------:R-:W-:-:S02]  /*4600*/  FMNMX.FTZ R4, R245, R4, !PT ;  /* 0x00000004f5047209 */ /* 0x000fc40007810000 */
[----:B-1----:R-:W-:-:S03]  /*4610*/  FMNMX.FTZ R135, R135, R7, !PT ;  /* 0x0000000787877209 */ /* 0x002fc60007810000 */
[----:B--2---:R-:W1:Y:S04]  /*4620*/  SHFL.BFLY PT, R6, R4, 0x2, 0x1f ;  /* 0x0c401f0004067f89 */ /* 0x004e6800000e0000 */
[----:B------:R-:W2:Y:S01]  /*4630*/  SHFL.BFLY PT, R7, R135, 0x1, 0x1f ;  /* 0x0c201f0087077f89 */ /* 0x000ea200000e0000 */
[----:B---3--:R-:W-:-:S04]  /*4640*/  FMUL.FTZ R5, R46, c[0x0][0x320] ;  /* 0x0000c8002e057a20 */ /* 0x008fc80000410000 */
[----:B------:R3:W-:Y:S01]  /*4650*/  MUFU.TANH R133, R5 ;  /* 0x0000000500857308 */ /* 0x0007e20000002400 */
[----:B-1----:R-:W-:Y:S02]  /*4660*/  FMNMX.FTZ R4, R4, R6, !PT ;  /* 0x0000000604047209 */ /* 0x002fe40007810000 */
[----:B------:R-:W-:Y:S01]  /*4670*/  SHFL.IDX PT, R6, R8, 0x1, 0x1c1f ;  /* 0x003c1f0008067f89 */ /* 0x000fe200000e0000 */
[----:B---3--:R-:W-:Y:S01]  /*4680*/  FMUL.FTZ R5, R47, c[0x0][0x320] ;  /* 0x0000c8002f057a20 */ /* 0x008fe20000410000 */
[----:B--2---:R-:W-:Y:S02]  /*4690*/  FMNMX.FTZ R135, R135, R7, !PT ;  /* 0x0000000787877209 */ /* 0x004fe40007810000 */
[----:B------:R-:W1:Y:S01]  /*46a0*/  SHFL.BFLY PT, R134, R4, 0x1, 0x1f ;  /* 0x0c201f0004867f89 */ /* 0x000e6200000e0000 */
[----:B------:R2:W-:Y:S01]  /*46b0*/  MUFU.TANH R132, R5 ;  /* 0x0000000500847308 */ /* 0x0005e20000002400 */
[C---:B------:R-:W-:Y:S02]  /*46c0*/  FSETP.NEU.FTZ.AND P0, PT, R135.reuse, -INF , PT ;  /* 0xff8000008700780b */ /* 0x040fe40003f1d000 */
[----:B------:R-:W3:Y:S01]  /*46d0*/  SHFL.IDX PT, R7, R8, RZ, 0x1c1f ;  /* 0x001c1fff08077589 */ /* 0x000ee200000e0000 */
[----:B------:R-:W-:-:S03]  /*46e0*/  FMUL.FTZ R13, R135, c[0x0][0x2d0] ;  /* 0x0000b400870d7a20 */ /* 0x000fc60000410000 */
[----:B------:R-:W-:Y:S02]  /*46f0*/  LDSM.16.MT88.4 R44, [R225+0x900] ;  /* 0x00090000e12c783b */ /* 0x000fe40000004200 */
[----:B------:R-:W-:Y:S02]  /*4700*/  FSEL R13, R13, RZ, P0 ;  /* 0x000000ff0d0d7208 */ /* 0x000fe40000000000 */
[----:B------:R-:W-:Y:S01]  /*4710*/  STL [R1+0xa4], R135 ;  /* 0x0000a48701007387 */ /* 0x000fe20000100800 */
[----:B--2---:R-:W-:-:S04]  /*4720*/  FMUL.FTZ R5, R59, c[0x0][0x320] ;  /* 0x0000c8003b057a20 */ /* 0x004fc80000410000 */
[----:B------:R2:W-:Y:S01]  /*4730*/  MUFU.TANH R21, R5 ;  /* 0x0000000500157308 */ /* 0x0005e20000002400 */
[----:B-1----:R-:W-:Y:S01]  /*4740*/  FMNMX.FTZ R134, R4, R134, !PT ;  /* 0x0000008604867209 */ /* 0x002fe20007810000 */
[----:B------:R-:W-:-:S03]  /*4750*/  FFMA.FTZ R4, R15, c[0x0][0x2d0], -R13 ;  /* 0x0000b4000f047a23 */ /* 0x000fc6000001080d */
[----:B------:R-:W-:Y:S01]  /*4760*/  FSETP.NEU.FTZ.AND P0, PT, R134, -INF , PT ;  /* 0xff8000008600780b */ /* 0x000fe20003f1d000 */
[----:B------:R-:W-:Y:S01]  /*4770*/  STL [R1+0xa8], R134 ;  /* 0x0000a88601007387 */ /* 0x000fe20000100800 */
[----:B---3--:R-:W-:Y:S01]  /*4780*/  IADD3 R8, R10, R7, RZ ;  /* 0x000000070a087210 */ /* 0x008fe20007ffe0ff */
[----:B------:R1:W-:Y:S03]  /*4790*/  MUFU.EX2 R233, R4 ;  /* 0x0000000400e97308 */ /* 0x0003e60000000800 */
[----:B------:R-:W-:Y:S01]  /*47a0*/  IMNMX R8, R11, R8, PT ;  /* 0x000000080b087217 */ /* 0x000fe20003800200 */
[----:B--2---:R-:W-:-:S03]  /*47b0*/  FMUL.FTZ R5, R26, c[0x0][0x320] ;  /* 0x0000c8001a057a20 */ /* 0x004fc60000410000 */
[C---:B------:R-:W-:Y:S02]  /*47c0*/  ISETP.GT.AND P6, PT, R8.reuse, RZ, PT ;  /* 0x000000ff0800720c */ /* 0x040fe40003fc4270 */
[C---:B------:R-:W-:Y:S01]  /*47d0*/  ISETP.GT.AND P2, PT, R8.reuse, 0x1, PT ;  /* 0x000000010800780c */ /* 0x040fe20003f44270 */
[----:B------:R2:W-:Y:S01]  /*47e0*/  MUFU.TANH R186, R5 ;  /* 0x0000000500ba7308 */ /* 0x0005e20000002400 */
[----:B------:R-:W-:Y:S02]  /*47f0*/  ISETP.GT.AND P1, PT, R8, 0x8, PT ;  /* 0x000000080800780c */ /* 0x000fe40003f24270 */
[----:B------:R-:W-:Y:S01]  /*4800*/  FSEL R20, R70, -INF , P2 ;  /* 0xff80000046147808 */ /* 0x000fe20001000000 */
[----:B-1----:R-:W-:Y:S01]  /*4810*/  FFMA.FTZ R4, R16, c[0x0][0x2d0], -R13 ;  /* 0x0000b40010047a23 */ /* 0x002fe2000001080d */
[----:B------:R-:W-:Y:S02]  /*4820*/  FSEL R16, R71, -INF , P6 ;  /* 0xff80000047107808 */ /* 0x000fe40003000000 */
[C---:B------:R-:W-:Y:S01]  /*4830*/  ISETP.GT.AND P6, PT, R8.reuse, 0x10, PT ;  /* 0x000000100800780c */ /* 0x040fe20003fc4270 */
[----:B------:R-:W1:Y:S01]  /*4840*/  MUFU.EX2 R238, R4 ;  /* 0x0000000400ee7308 */ /* 0x000e620000000800 */
[----:B------:R-:W-:-:S02]  /*4850*/  ISETP.GT.AND P2, PT, R8, 0x11, PT ;  /* 0x000000110800780c */ /* 0x000fc40003f44270 */
[----:B------:R-:W-:Y:S02]  /*4860*/  FSEL R26, R61, -INF , P6 ;  /* 0xff8000003d1a7808 */ /* 0x000fe40003000000 */
[----:B------:R-:W-:Y:S01]  /*4870*/  ISETP.GT.AND P6, PT, R8, 0x20, PT ;  /* 0x000000200800780c */ /* 0x000fe20003fc4270 */
[----:B--2---:R-:W-:Y:S01]  /*4880*/  FMUL.FTZ R5, R27, c[0x0][0x320] ;  /* 0x0000c8001b057a20 */ /* 0x004fe20000410000 */
[----:B------:R-:W-:Y:S02]  /*4890*/  FSEL R27, R60, -INF , P2 ;  /* 0xff8000003c1b7808 */ /* 0x000fe40001000000 */
[----:B------:R-:W-:Y:S01]  /*48a0*/  ISETP.GT.AND P2, PT, R8, 0x21, PT ;  /* 0x000000210800780c */ /* 0x000fe20003f44270 */
[----:B------:R2:W3:Y:S01]  /*48b0*/  MUFU.TANH R187, R5 ;  /* 0x0000000500bb7308 */ /* 0x0004e20000002400 */
[----:B------:R-:W-:Y:S02]  /*48c0*/  FSEL R168, R168, -INF , P6 ;  /* 0xff800000a8a87808 */ /* 0x000fe40003000000 */
[----:B------:R-:W-:-:S02]  /*48d0*/  FSEL R171, R171, -INF , P2 ;  /* 0xff800000abab7808 */ /* 0x000fc40001000000 */
[C---:B------:R-:W-:Y:S01]  /*48e0*/  ISETP.GT.AND P6, PT, R8.reuse, 0x30, PT ;  /* 0x000000300800780c */ /* 0x040fe20003fc4270 */
[----:B-1----:R-:W-:Y:S01]  /*48f0*/  STL [R1+0xac], R238 ;  /* 0x0000acee01007387 */ /* 0x002fe20000100800 */
[----:B------:R-:W-:Y:S02]  /*4900*/  ISETP.GT.AND P2, PT, R8, 0x31, PT ;  /* 0x000000310800780c */ /* 0x000fe40003f44270 */
[----:B------:R-:W-:Y:S02]  /*4910*/  FSEL R191, R191, -INF , P6 ;  /* 0xff800000bfbf7808 */ /* 0x000fe40003000000 */
[----:B------:R-:W-:Y:S01]  /*4920*/  FSEL R200, R200, -INF , P2 ;  /* 0xff800000c8c87808 */ /* 0x000fe20001000000 */
[----:B--2---:R-:W-:-:S04]  /*4930*/  FMUL.FTZ R5, R22, c[0x0][0x320] ;  /* 0x0000c80016057a20 */ /* 0x004fc80000410000 */
[----:B------:R1:W2:Y:S02]  /*4940*/  MUFU.TANH R188, R5 ;  /* 0x0000000500bc7308 */ /* 0x0002a40000002400 */
[----:B-1----:R-:W-:Y:S02]  /*4950*/  FFMA.FTZ R5, R9, c[0x0][0x2d0], -R13 ;  /* 0x0000b40009057a23 */ /* 0x002fe4000001080d */
[----:B------:R-:W-:-:S04]  /*4960*/  FMUL.FTZ R9, R23, c[0x0][0x320] ;  /* 0x0000c80017097a20 */ /* 0x000fc80000410000 */
[----:B------:R1:W-:Y:S08]  /*4970*/  MUFU.EX2 R205, R5 ;  /* 0x0000000500cd7308 */ /* 0x0003f00000000800 */
[----:B------:R-:W4:Y:S01]  /*4980*/  MUFU.TANH R185, R9 ;  /* 0x0000000900b97308 */ /* 0x000f220000002400 */
[----:B-1----:R-:W-:Y:S02]  /*4990*/  FFMA.FTZ R5, R12, c[0x0][0x2d0], -R13 ;  /* 0x0000b4000c057a23 */ /* 0x002fe4000001080d */
[----:B------:R-:W-:-:S05]  /*49a0*/  FMUL.FTZ R12, R134, c[0x0][0x2d0] ;  /* 0x0000b400860c7a20 */ /* 0x000fca0000410000 */
[----:B------:R1:W1:Y:S01]  /*49b0*/  MUFU.EX2 R206, R5 ;  /* 0x0000000500ce7308 */ /* 0x0002620000000800 */
[----:B------:R-:W-:Y:S02]  /*49c0*/  FSEL R12, R12, RZ, P0 ;  /* 0x000000ff0c0c7208 */ /* 0x000fe40000000000 */
[----:B------:R-:W-:-:S03]  /*49d0*/  ISETP.GT.AND P0, PT, R8, 0x9, PT ;  /* 0x000000090800780c */ /* 0x000fc60003f04270 */
[--C-:B------:R-:W-:Y:S01]  /*49e0*/  FFMA.FTZ R0, R18, c[0x0][0x2d0], -R12.reuse ;  /* 0x0000b40012007a23 */ /* 0x100fe2000001080c */
[----:B------:R-:W-:Y:S01]  /*49f0*/  FSEL R25, R68, -INF , P0 ;  /* 0xff80000044197808 */ /* 0x000fe20000000000 */
[--C-:B------:R-:W-:Y:S01]  /*4a00*/  FFMA.FTZ R3, R17, c[0x0][0x2d0], -R12.reuse ;  /* 0x0000b40011037a23 */ /* 0x100fe2000001080c */
[----:B------:R-:W-:Y:S01]  /*4a10*/  ISETP.GT.AND P0, PT, R8, 0x19, PT ;  /* 0x000000190800780c */ /* 0x000fe20003f04270 */
[----:B------:R2:W-:Y:S01]  /*4a20*/  MUFU.EX2 R234, R0 ;  /* 0x0000000000ea7308 */ /* 0x0005e20000000800 */
[----:B------:R-:W-:Y:S02]  /*4a30*/  FFMA.FTZ R4, R14, c[0x0][0x2d0], -R12 ;  /* 0x0000b4000e047a23 */ /* 0x000fe4000001080c */
[----:B------:R-:W-:Y:S01]  /*4a40*/  FSEL R30, R56, -INF , P0 ;  /* 0xff800000381e7808 */ /* 0x000fe20000000000 */
[----:B-1----:R-:W-:Y:S01]  /*4a50*/  IMAD.IADD R5, R10, 0x1, R6 ;  /* 0x000000010a057824 */ /* 0x002fe200078e0206 */
[----:B------:R-:W-:Y:S02]  /*4a60*/  ISETP.GT.AND P0, PT, R8, 0x29, PT ;  /* 0x000000290800780c */ /* 0x000fe40003f04270 */
[----:B------:R-:W-:Y:S01]  /*4a70*/  F2FP.PACK_AB R6, R238, R233 ;  /* 0x000000e9ee06723e */ /* 0x000fe200000000ff */
[----:B------:R1:W-:Y:S01]  /*4a80*/  MUFU.EX2 R203, R3 ;  /* 0x0000000300cb7308 */ /* 0x0003e20000000800 */
[----:B------:R-:W-:-:S02]  /*4a90*/  IMNMX R2, R11, R5, PT ;  /* 0x000000050b027217 */ /* 0x000fc40003800200 */
[----:B------:R-:W-:Y:S02]  /*4aa0*/  FSEL R169, R169, -INF , P0 ;  /* 0xff800000a9a97808 */ /* 0x000fe40000000000 */
[C---:B------:R-:W-:Y:S02]  /*4ab0*/  ISETP.GT.AND P6, PT, R2.reuse, RZ, PT ;  /* 0x000000ff0200720c */ /* 0x040fe40003fc4270 */
[----:B------:R-:W-:Y:S01]  /*4ac0*/  ISETP.GT.AND P2, PT, R2, 0x1, PT ;  /* 0x000000010200780c */ /* 0x000fe20003f44270 */
[----:B--2---:R-:W-:Y:S01]  /*4ad0*/  FFMA.FTZ R0, R19, c[0x0][0x2d0], -R12 ;  /* 0x0000b40013007a23 */ /* 0x004fe2000001080c */
[----:B------:R-:W-:Y:S01]  /*4ae0*/  FSEL R19, R69, -INF , P1 ;  /* 0xff80000045137808 */ /* 0x000fe20000800000 */
[----:B------:R-:W2:Y:S01]  /*4af0*/  MUFU.EX2 R173, R4 ;  /* 0x0000000400ad7308 */ /* 0x000ea20000000800 */
[C---:B------:R-:W-:Y:S01]  /*4b00*/  ISETP.GT.AND P1, PT, R8.reuse, 0x18, PT ;  /* 0x000000180800780c */ /* 0x040fe20003f24270 */
[----:B------:R-:W-:Y:S01]  /*4b10*/  LDSM.16.MT88.4 R68, [R226+0x900] ;  /* 0x00090000e244783b */ /* 0x000fe20000004200 */
[----:B------:R-:W-:-:S02]  /*4b20*/  ISETP.GT.AND P0, PT, R8, 0x39, PT ;  /* 0x000000390800780c */ /* 0x000fc40003f04270 */
[----:B------:R-:W-:Y:S01]  /*4b30*/  FSEL R29, R57, -INF , P1 ;  /* 0xff800000391d7808 */ /* 0x000fe20000800000 */
[----:B-1----:R-:W-:Y:S01]  /*4b40*/  FFMA.FTZ R3, R31, c[0x0][0x2d0], -R13 ;  /* 0x0000b4001f037a23 */ /* 0x002fe2000001080d */
[----:B------:R-:W-:Y:S01]  /*4b50*/  ISETP.GT.AND P1, PT, R8, 0x28, PT ;  /* 0x000000280800780c */ /* 0x000fe20003f24270 */
[----:B------:R1:W1:Y:S01]  /*4b60*/  MUFU.EX2 R174, R0 ;  /* 0x0000000000ae7308 */ /* 0x0002620000000800 */
[----:B------:R-:W-:Y:S01]  /*4b70*/  FSEL R18, R50, -INF , P6 ;  /* 0xff80000032127808 */ /* 0x000fe20003000000 */
[----:B------:R-:W-:Y:S01]  /*4b80*/  LDSM.16.MT88.4 R56, [R228+0x900] ;  /* 0x00090000e438783b */ /* 0x000fe20000004200 */
[----:B------:R-:W-:Y:S02]  /*4b90*/  FSEL R170, R170, -INF , P1 ;  /* 0xff800000aaaa7808 */ /* 0x000fe40000800000 */
[----:B------:R-:W-:Y:S02]  /*4ba0*/  ISETP.GT.AND P1, PT, R8, 0x38, PT ;  /* 0x000000380800780c */ /* 0x000fe40003f24270 */
[----:B------:R-:W-:Y:S01]  /*4bb0*/  FSEL R17, R36, -INF , P2 ;  /* 0xff80000024117808 */ /* 0x000fe20001000000 */
[----:B------:R2:W-:Y:S01]  /*4bc0*/  MUFU.EX2 R210, R3 ;  /* 0x0000000300d27308 */ /* 0x0005e20000000800 */
[----:B------:R-:W-:-:S02]  /*4bd0*/  FSEL R201, R201, -INF , P1 ;  /* 0xff800000c9c97808 */ /* 0x000fc40000800000 */
[----:B------:R-:W-:Y:S02]  /*4be0*/  ISETP.GT.AND P1, PT, R2, 0x8, PT ;  /* 0x000000080200780c */ /* 0x000fe40003f24270 */
[----:B------:R-:W-:Y:S02]  /*4bf0*/  FSEL R202, R202, -INF , P0 ;  /* 0xff800000caca7808 */ /* 0x000fe40000000000 */
[----:B------:R-:W-:Y:S02]  /*4c00*/  ISETP.GT.AND P0, PT, R2, 0x9, PT ;  /* 0x000000090200780c */ /* 0x000fe40003f04270 */
[----:B-1----:R-:W-:Y:S02]  /*4c10*/  FMNMX.FTZ R0, R16, R20, !PT ;  /* 0x0000001410007209 */ /* 0x002fe40007810000 */
[----:B------:R-:W-:Y:S02]  /*4c20*/  FSEL R24, R24, -INF , P1 ;  /* 0xff80000018187808 */ /* 0x000fe40000800000 */
[----:B------:R-:W-:-:S02]  /*4c30*/  FMNMX.FTZ R0, R19, R0, !PT ;  /* 0x0000000013007209 */ /* 0x000fc40007810000 */
[----:B------:R-:W-:Y:S01]  /*4c40*/  FMNMX.FTZ R8, R18, R17, !PT ;  /* 0x0000001112087209 */ /* 0x000fe20007810000 */
[----:B--2---:R-:W-:Y:S01]  /*4c50*/  FFMA.FTZ R3, R33, c[0x0][0x2d0], -R13 ;  /* 0x0000b40021037a23 */ /* 0x004fe2000001080d */
[----:B------:R-:W-:Y:S02]  /*4c60*/  FMNMX.FTZ R0, R25, R0, !PT ;  /* 0x0000000019007209 */ /* 0x000fe40007810000 */
[----:B------:R-:W-:Y:S01]  /*4c70*/  ISETP.GT.AND P6, PT, R2, 0x10, PT ;  /* 0x000000100200780c */ /* 0x000fe20003fc4270 */
[----:B------:R1:W2:Y:S01]  /*4c80*/  MUFU.EX2 R229, R3 ;  /* 0x0000000300e57308 */ /* 0x0002a20000000800 */
[----:B------:R-:W-:Y:S02]  /*4c90*/  FMNMX.FTZ R0, R26, R0, !PT ;  /* 0x000000001a007209 */ /* 0x000fe40007810000 */
[----:B------:R-:W-:Y:S02]  /*4ca0*/  FSEL R23, R21, -INF , P0 ;  /* 0xff80000015177808 */ /* 0x000fe40000000000 */
[----:B------:R-:W-:-:S02]  /*4cb0*/  FMNMX.FTZ R0, R27, R0, !PT ;  /* 0x000000001b007209 */ /* 0x000fc40007810000 */
[----:B------:R-:W-:Y:S02]  /*4cc0*/  FMNMX.FTZ R8, R24, R8, !PT ;  /* 0x0000000818087209 */ /* 0x000fe40007810000 */
[----:B------:R-:W-:Y:S02]  /*4cd0*/  FMNMX.FTZ R0, R29, R0, !PT ;  /* 0x000000001d007209 */ /* 0x000fe40007810000 */
[----:B------:R-:W-:Y:S02]  /*4ce0*/  ISETP.GT.AND P2, PT, R2, 0x11, PT ;  /* 0x000000110200780c */ /* 0x000fe40003f44270 */
[----:B------:R-:W-:Y:S02]  /*4cf0*/  FMNMX.FTZ R0, R30, R0, !PT ;  /* 0x000000001e007209 */ /* 0x000fe40007810000 */
[----:B------:R-:W-:Y:S02]  /*4d00*/  FSEL R22, R72, -INF , P6 ;  /* 0xff80000048167808 */ /* 0x000fe40003000000 */
[----:B------:R-:W-:Y:S01]  /*4d10*/  FMNMX.FTZ R0, R168, R0, !PT ;  /* 0x00000000a8007209 */ /* 0x000fe20007810000 */
[----:B------:R-:W-:Y:S01]  /*4d20*/  LDSM.16.MT88.4 R72, [R226+0x2900] ;  /* 0x00290000e248783b */ /* 0x000fe20000004200 */
[----:B-1----:R-:W-:Y:S01]  /*4d30*/  FMNMX.FTZ R3, R23, R8, !PT ;  /* 0x0000000817037209 */ /* 0x002fe20007810000 */
[----:B------:R-:W-:Y:S01]  /*4d40*/  FFMA.FTZ R8, R37, c[0x0][0x2d0], -R13 ;  /* 0x0000b40025087a23 */ /* 0x000fe2000001080d */
[----:B------:R-:W-:-:S02]  /*4d50*/  FMNMX.FTZ R0, R171, R0, !PT ;  /* 0x00000000ab007209 */ /* 0x000fc40007810000 */
[----:B------:R-:W-:Y:S01]  /*4d60*/  ISETP.GT.AND P1, PT, R2, 0x18, PT ;  /* 0x000000180200780c */ /* 0x000fe20003f24270 */
[----:B------:R1:W-:Y:S01]  /*4d70*/  MUFU.EX2 R204, R8 ;  /* 0x0000000800cc7308 */ /* 0x0003e20000000800 */
[----:B------:R-:W-:Y:S02]  /*4d80*/  FMNMX.FTZ R0, R170, R0, !PT ;  /* 0x00000000aa007209 */ /* 0x000fe40007810000 */
[----:B------:R-:W-:Y:S02]  /*4d90*/  FSEL R21, R55, -INF , P2 ;  /* 0xff80000037157808 */ /* 0x000fe40001000000 */
[----:B------:R-:W-:Y:S02]  /*4da0*/  FMNMX.FTZ R0, R169, R0, !PT ;  /* 0x00000000a9007209 */ /* 0x000fe40007810000 */
[----:B------:R-:W-:Y:S02]  /*4db0*/  FMNMX.FTZ R3, R22, R3, !PT ;  /* 0x0000000316037209 */ /* 0x000fe40007810000 */
[----:B------:R-:W-:-:S02]  /*4dc0*/  FMNMX.FTZ R0, R191, R0, !PT ;  /* 0x00000000bf007209 */ /* 0x000fc40007810000 */
[----:B------:R-:W-:Y:S02]  /*4dd0*/  ISETP.GT.AND P0, PT, R2, 0x19, PT ;  /* 0x000000190200780c */ /* 0x000fe40003f04270 */
[----:B------:R-:W-:Y:S02]  /*4de0*/  FMNMX.FTZ R0, R200, R0, !PT ;  /* 0x00000000c8007209 */ /* 0x000fe40007810000 */
[----:B------:R-:W-:Y:S01]  /*4df0*/  FSEL R28, R54, -INF , P1 ;  /* 0xff800000361c7808 */ /* 0x000fe20000800000 */
[----:B-1----:R-:W-:Y:S01]  /*4e00*/  FFMA.FTZ R8, R38, c[0x0][0x2d0], -R13 ;  /* 0x0000b40026087a23 */ /* 0x002fe2000001080d */
[----:B------:R-:W-:Y:S01]  /*4e10*/  FMNMX.FTZ R0, R201, R0, !PT ;  /* 0x00000000c9007209 */ /* 0x000fe20007810000 */
[----:B------:R-:W-:Y:S01]  /*4e20*/  LDSM.16.MT88.4 R52, [R227+0x900] ;  /* 0x00090000e334783b */ /* 0x000fe20000004200 */
[----:B------:R-:W-:Y:S01]  /*4e30*/  FMNMX.FTZ R3, R21, R3, !PT ;  /* 0x0000000315037209 */ /* 0x000fe20007810000 */
[----:B------:R1:W1:Y:S01]  /*4e40*/  MUFU.EX2 R232, R8 ;  /* 0x0000000800e87308 */ /* 0x0002620000000800 */
[----:B------:R-:W-:-:S02]  /*4e50*/  FMNMX.FTZ R0, R202, R0, !PT ;  /* 0x00000000ca007209 */ /* 0x000fc40007810000 */
[----:B------:R-:W-:Y:S02]  /*4e60*/  ISETP.GT.AND P6, PT, R2, 0x20, PT ;  /* 0x000000200200780c */ /* 0x000fe40003fc4270 */
[----:B------:R-:W-:Y:S01]  /*4e70*/  FSEL R36, R51, -INF , P0 ;  /* 0xff80000033247808 */ /* 0x000fe20000000000 */
[----:B------:R-:W2:Y:S01]  /*4e80*/  SHFL.BFLY PT, R9, R0, 0x2, 0x1f ;  /* 0x0c401f0000097f89 */ /* 0x000ea200000e0000 */
[----:B------:R-:W-:Y:S02]  /*4e90*/  FMNMX.FTZ R3, R28, R3, !PT ;  /* 0x000000031c037209 */ /* 0x000fe40007810000 */
[----:B------:R-:W-:Y:S02]  /*4ea0*/  ISETP.GT.AND P2, PT, R2, 0x21, PT ;  /* 0x000000210200780c */ /* 0x000fe40003f44270 */
[----:B------:R-:W-:Y:S02]  /*4eb0*/  FSEL R139, R139, -INF , P6 ;  /* 0xff8000008b8b7808 */ /* 0x000fe40003000000 */
[----:B------:R-:W-:-:S02]  /*4ec0*/  FMNMX.FTZ R3, R36, R3, !PT ;  /* 0x0000000324037209 */ /* 0x000fc40007810000 */
[----:B------:R-:W-:Y:S01]  /*4ed0*/  ISETP.GT.AND P1, PT, R2, 0x28, PT ;  /* 0x000000280200780c */ /* 0x000fe20003f24270 */
[----:B-1----:R-:W-:Y:S01]  /*4ee0*/  FFMA.FTZ R8, R32, c[0x0][0x2d0], -R12 ;  /* 0x0000b40020087a23 */ /* 0x002fe2000001080c */
[----:B------:R-:W-:Y:S02]  /*4ef0*/  FSEL R138, R138, -INF , P2 ;  /* 0xff8000008a8a7808 */ /* 0x000fe40001000000 */
[----:B------:R-:W-:Y:S01]  /*4f00*/  FMNMX.FTZ R3, R139, R3, !PT ;  /* 0x000000038b037209 */ /* 0x000fe20007810000 */
[----:B------:R1:W-:Y:S01]  /*4f10*/  MUFU.EX2 R231, R8 ;  /* 0x0000000800e77308 */ /* 0x0003e20000000800 */
[----:B------:R-:W-:Y:S02]  /*4f20*/  ISETP.GT.AND P0, PT, R2, 0x29, PT ;  /* 0x000000290200780c */ /* 0x000fe40003f04270 */
[----:B------:R-:W-:Y:S02]  /*4f30*/  FSEL R133, R133, -INF , P1 ;  /* 0xff80000085857808 */ /* 0x000fe40000800000 */
[----:B------:R-:W-:-:S02]  /*4f40*/  FMNMX.FTZ R3, R138, R3, !PT ;  /* 0x000000038a037209 */ /* 0x000fc40007810000 */
[----:B------:R-:W-:Y:S02]  /*4f50*/  ISETP.GT.AND P6, PT, R2, 0x30, PT ;  /* 0x000000300200780c */ /* 0x000fe40003fc4270 */
[----:B------:R-:W-:Y:S02]  /*4f60*/  FSEL R132, R132, -INF , P0 ;  /* 0xff80000084847808 */ /* 0x000fe40000000000 */
[----:B------:R-:W-:Y:S02]  /*4f70*/  FMNMX.FTZ R3, R133, R3, !PT ;  /* 0x0000000385037209 */ /* 0x000fe40007810000 */
[----:B------:R-:W-:Y:S02]  /*4f80*/  ISETP.GT.AND P2, PT, R2, 0x31, PT ;  /* 0x000000310200780c */ /* 0x000fe40003f44270 */
[----:B------:R-:W-:Y:S02]  /*4f90*/  FSEL R186, R186, -INF , P6 ;  /* 0xff800000baba7808 */ /* 0x000fe40003000000 */
[----:B------:R-:W-:-:S02]  /*4fa0*/  FMNMX.FTZ R3, R132, R3, !PT ;  /* 0x0000000384037209 */ /* 0x000fc40007810000 */
[----:B--2---:R-:W-:Y:S02]  /*4fb0*/  FMNMX.FTZ R0, R0, R9, !PT ;  /* 0x0000000900007209 */ /* 0x004fe40007810000 */
[----:B------:R-:W-:Y:S02]  /*4fc0*/  ISETP.GT.AND P1, PT, R2, 0x38, PT ;  /* 0x000000380200780c */ /* 0x000fe40003f24270 */
[----:B---3--:R-:W-:Y:S01]  /*4fd0*/  FSEL R187, R187, -INF , P2 ;  /* 0xff800000bbbb7808 */ /* 0x008fe20001000000 */
[----:B------:R-:W2:Y:S01]  /*4fe0*/  SHFL.BFLY PT, R15, R0, 0x1, 0x1f ;  /* 0x0c201f00000f7f89 */ /* 0x000ea200000e0000 */
[----:B------:R-:W-:Y:S02]  /*4ff0*/  FMNMX.FTZ R3, R186, R3, !PT ;  /* 0x00000003ba037209 */ /* 0x000fe40007810000 */
[----:B------:R-:W-:Y:S01]  /*5000*/  ISETP.GT.AND P0, PT, R2, 0x39, PT ;  /* 0x000000390200780c */ /* 0x000fe20003f04270 */
[----:B------:R-:W-:Y:S01]  /*5010*/  FFMA.FTZ R2, R35, c[0x0][0x2d0], -R12 ;  /* 0x0000b40023027a23 */ /* 0x000fe2000001080c */
[----:B------:R-:W-:-:S02]  /*5020*/  FSEL R188, R188, -INF , P1 ;  /* 0xff800000bcbc7808 */ /* 0x000fc40000800000 */
[----:B------:R-:W-:Y:S01]  /*5030*/  FMNMX.FTZ R3, R187, R3, !PT ;  /* 0x00000003bb037209 */ /* 0x000fe20007810000 */
[----:B------:R3:W2:Y:S01]  /*5040*/  MUFU.EX2 R224, R2 ;  /* 0x0000000200e07308 */ /* 0x0006a20000000800 */
[----:B----4-:R-:W-:Y:S02]  /*5050*/  FSEL R185, R185, -INF , P0 ;  /* 0xff800000b9b97808 */ /* 0x010fe40000000000 */
[----:B------:R-:W-:Y:S02]  /*5060*/  FMNMX.FTZ R3, R188, R3, !PT ;  /* 0x00000003bc037209 */ /* 0x000fe40007810000 */
[----:B------:R-:W-:Y:S02]  /*5070*/  F2FP.PACK_AB R4, R206, R205 ;  /* 0x000000cdce04723e */ /* 0x000fe400000000ff */
[----:B------:R-:W-:Y:S02]  /*5080*/  FMNMX.FTZ R3, R185, R3, !PT ;  /* 0x00000003b9037209 */ /* 0x000fe40007810000 */
[----:B------:R-:W-:-:S02]  /*5090*/  F2FP.PACK_AB R5, R203, R173 ;  /* 0x000000adcb05723e */ /* 0x000fc400000000ff */
[----:B------:R-:W-:Y:S01]  /*50a0*/  F2FP.PACK_AB R7, R174, R234 ;  /* 0x000000eaae07723e */ /* 0x000fe200000000ff */
[----:B------:R-:W4:Y:S01]  /*50b0*/  SHFL.BFLY PT, R14, R3, 0x2, 0x1f ;  /* 0x0c401f00030e7f89 */ /* 0x000f2200000e0000 */
[----:B-1----:R-:W-:Y:S02]  /*50c0*/  F2FP.PACK_AB R8, R229, R210 ;  /* 0x000000d2e508723e */ /* 0x002fe400000000ff */
[----:B------:R-:W-:Y:S01]  /*50d0*/  F2FP.PACK_AB R10, R232, R204 ;  /* 0x000000cce80a723e */ /* 0x000fe200000000ff */
[----:B---3--:R-:W-:Y:S01]  /*50e0*/  FFMA.FTZ R2, R34, c[0x0][0x2d0], -R12 ;  /* 0x0000b40022027a23 */ /* 0x008fe2000001080c */
[----:B--2---:R-:W-:Y:S01]  /*50f0*/  FMNMX.FTZ R137, R0, R15, !PT ;  /* 0x0000000f00897209 */ /* 0x004fe20007810000 */
[----:B------:R-:W-:Y:S01]  /*5100*/  HMMA.16816.F32 R152, R4, R112, RZ ;  /* 0x000000700498723c */ /* 0x000fe200000018ff */
[----:B------:R-:W-:Y:S01]  /*5110*/  F2FP.PACK_AB R9, R224, R231 ;  /* 0x000000e7e009723e */ /* 0x000fe200000000ff */
[----:B------:R1:W-:Y:S01]  /*5120*/  MUFU.EX2 R236, R2 ;  /* 0x0000000200ec7308 */ /* 0x0003e20000000800 */
[----:B------:R-:W-:-:S05]  /*5130*/  FSETP.NEU.FTZ.AND P0, PT, R137, -INF , PT ;  /* 0xff8000008900780b */ /* 0x000fca0003f1d000 */
[C---:B------:R-:W-:Y:S08]  /*5140*/  HMMA.16816.F32 R60, R4.reuse, R88, RZ ;  /* 0x00000058043c723c */ /* 0x040ff000000018ff */
[----:B------:R-:W-:Y:S01]  /*5150*/  HMMA.16816.F32 R164, R4, R92, RZ ;  /* 0x0000005c04a4723c */ /* 0x000fe200000018ff */
[----:B-1----:R-:W-:Y:S01]  /*5160*/  FFMA.FTZ R2, R39, c[0x0][0x2d0], -R12 ;  /* 0x0000b40027027a23 */ /* 0x002fe2000001080c */
[----:B----4-:R-:W-:-:S03]  /*5170*/  FMNMX.FTZ R0, R3, R14, !PT ;  /* 0x0000000e03007209 */ /* 0x010fc60007810000 */
[----:B------:R1:W2:Y:S03]  /*5180*/  MUFU.EX2 R235, R2 ;  /* 0x0000000200eb7308 */ /* 0x0002a60000000800 */
[C---:B------:R-:W-:Y:S08]  /*5190*/  HMMA.16816.F32 R160, R4.reuse, R96, RZ ;  /* 0x0000006004a0723c */ /* 0x040ff000000018ff */
[----:B------:R-:W-:Y:S01]  /*51a0*/  HMMA.16816.F32 R156, R4, R100, RZ ;  /* 0x00000064049c723c */ /* 0x000fe200000018ff */
[----:B-1----:R-:W-:Y:S01]  /*51b0*/  FMUL.FTZ R2, R137, c[0x0][0x2d0] ;  /* 0x0000b40089027a20 */ /* 0x002fe20000410000 */
[----:B--2---:R-:W-:-:S06]  /*51c0*/  F2FP.PACK_AB R11, R235, R236 ;  /* 0x000000eceb0b723e */ /* 0x004fcc00000000ff */
[----:B------:R-:W-:Y:S01]  /*51d0*/  HMMA.16816.F32 R148, R4, R120, RZ ;  /* 0x000000780494723c */ /* 0x000fe200000018ff */
[----:B------:R-:W-:-:S05]  /*51e0*/  FSEL R2, R2, RZ, P0 ;  /* 0x000000ff02027208 */ /* 0x000fca0000000000 */
[--C-:B------:R-:W-:Y:S02]  /*51f0*/  FFMA.FTZ R3, R16, c[0x0][0x2d0], -R2.reuse ;  /* 0x0000b40010037a23 */ /* 0x100fe40000010802 */
[C---:B------:R-:W-:Y:S02]  /*5200*/  HMMA.16816.F32 R144, R4.reuse, R108, RZ ;  /* 0x0000006c0490723c */ /* 0x040fe400000018ff */
[----:B------:R1:W-:Y:S06]  /*5210*/  MUFU.EX2 R189, R3 ;  /* 0x0000000300bd7308 */ /* 0x0003ec0000000800 */
        /* <DEDUP_REMOVED lines=15> */
[----:B------:R-:W3:Y:S01]  /*5310*/  SHFL.BFLY PT, R4, R0, 0x1, 0x1f ;  /* 0x0c201f0000047f89 */ /* 0x000ee200000e0000 */
[----:B-1----:R-:W-:-:S06]  /*5320*/  FFMA.FTZ R3, R26, c[0x0][0x2d0], -R2 ;  /* 0x0000b4001a037a23 */ /* 0x002fcc0000010802 */
[C---:B------:R-:W-:Y:S01]  /*5330*/  HMMA.16816.F32 R192, R8.reuse, R76, R152 ;  /* 0x0000004c08c0723c */ /* 0x040fe20000001898 */
[----:B------:R1:W-:Y:S06]  /*5340*/  MUFU.EX2 R7, R3 ;  /* 0x0000000300077308 */ /* 0x0003ec0000000800 */
[----:B------:R-:W-:Y:S01]  /*5350*/  MOV R155, R174 ;  /* 0x000000ae009b7202 */ /* 0x000fe20000000f00 */
[----:B------:R-:W-:Y:S01]  /*5360*/  HMMA.16816.F32 R220, R8, R56, R160 ;  /* 0x0000003808dc723c */ /* 0x000fe200000018a0 */
[----:B------:R-:W-:Y:S02]  /*5370*/  IMAD.MOV.U32 R154, RZ, RZ, R173 ;  /* 0x000000ffff9a7224 */ /* 0x000fe400078e00ad */
[----:B------:R-:W-:-:S05]  /*5380*/  IMAD.MOV.U32 R153, RZ, RZ, R172 ;  /* 0x000000ffff997224 */ /* 0x000fca00078e00ac */
[----:B------:R-:W-:Y:S01]  /*5390*/  HMMA.16816.F32 R196, R8, R54, R84 ;  /* 0x0000003608c4723c */ /* 0x000fe20000001854 */
[----:B---3--:R-:W-:Y:S01]  /*53a0*/  FMNMX.FTZ R136, R0, R4, !PT ;  /* 0x0000000400887209 */ /* 0x008fe20007810000 */
[----:B-1----:R-:W-:-:S03]  /*53b0*/  FFMA.FTZ R3, R27, c[0x0][0x2d0], -R2 ;  /* 0x0000b4001b037a23 */ /* 0x002fc60000010802 */
[C---:B------:R-:W-:Y:S01]  /*53c0*/  FSETP.NEU.FTZ.AND P0, PT, R136.reuse, -INF , PT ;  /* 0xff8000008800780b */ /* 0x040fe20003f1d000 */
[----:B------:R-:W-:Y:S01]  /*53d0*/  FMUL.FTZ R0, R136, c[0x0][0x2d0] ;  /* 0x0000b40088007a20 */ /* 0x000fe20000410000 */
[----:B------:R1:W-:Y:S01]  /*53e0*/  MUFU.EX2 R230, R3 ;  /* 0x0000000300e67308 */ /* 0x0003e20000000800 */
[----:B------:R-:W-:Y:S01]  /*53f0*/  MOV R162, R193 ;  /* 0x000000c100a27202 */ /* 0x000fe20000000f00 */
[----:B------:R-:W-:Y:S01]  /*5400*/  IMAD.MOV.U32 R161, RZ, RZ, R194 ;  /* 0x000000ffffa17224 */ /* 0x000fe200078e00c2 */
[----:B------:R-:W-:Y:S01]  /*5410*/  MOV R15, R192 ;  /* 0x000000c0000f7202 */ /* 0x000fe20000000f00 */
[----:B------:R-:W-:Y:S01]  /*5420*/  IMAD.MOV.U32 R160, RZ, RZ, R195 ;  /* 0x000000ffffa07224 */ /* 0x000fe200078e00c3 */
[----:B------:R-:W-:Y:S01]  /*5430*/  FSEL R0, R0, RZ, P0 ;  /* 0x000000ff00007208 */ /* 0x000fe20000000000 */
[C---:B------:R-:W-:Y:S07]  /*5440*/  HMMA.16816.F32 R192, R8.reuse, R58, R104 ;  /* 0x0000003a08c0723c */ /* 0x040fee0000001868 */
[----:B--2---:R-:W-:Y:S01]  /*5450*/  IMAD.MOV.U32 R107, RZ, RZ, R19 ;  /* 0x000000ffff6b7224 */ /* 0x004fe200078e0013 */
[----:B------:R-:W-:Y:S01]  /*5460*/  HMMA.16816.F32 R148, R8, R72, R148 ;  /* 0x000000480894723c */ /* 0x000fe20000001894 */
[----:B-1----:R-:W-:-:S04]  /*5470*/  FFMA.FTZ R3, R29, c[0x0][0x2d0], -R2 ;  /* 0x0000b4001d037a23 */ /* 0x002fc80000010802 */
[----:B------:R1:W-:Y:S03]  /*5480*/  MUFU.EX2 R4, R3 ;  /* 0x0000000300047308 */ /* 0x0003e60000000800 */
[C---:B------:R-:W-:Y:S01]  /*5490*/  HMMA.16816.F32 R212, R8.reuse, R44, R60 ;  /* 0x0000002c08d4723c */ /* 0x040fe2000000183c */
[----:B------:R-:W2:Y:S07]  /*54a0*/  LDSM.16.MT88.4 R60, [R227+0x2900] ;  /* 0x00290000e33c783b */ /* 0x000eae0000004200 */
[----:B------:R-:W-:Y:S01]  /*54b0*/  HMMA.16816.F32 R216, R8, R68, R164 ;  /* 0x0000004408d8723c */ /* 0x000fe200000018a4 */
[----:B-1----:R-:W-:-:S07]  /*54c0*/  FFMA.FTZ R3, R30, c[0x0][0x2d0], -R2 ;  /* 0x0000b4001e037a23 */ /* 0x002fce0000010802 */
[----:B------:R-:W-:Y:S01]  /*54d0*/  IMAD.MOV.U32 R6, RZ, RZ, R149 ;  /* 0x000000ffff067224 */ /* 0x000fe200078e0095 */
[----:B------:R-:W-:Y:S01]  /*54e0*/  MOV R163, R151 ;  /* 0x0000009700a37202 */ /* 0x000fe20000000f00 */
[----:B------:R1:W3:Y:S01]  /*54f0*/  MUFU.EX2 R16, R3 ;  /* 0x0000000300107308 */ /* 0x0002e20000000800 */
[----:B------:R-:W-:Y:S01]  /*5500*/  IMAD.MOV.U32 R211, RZ, RZ, R150 ;  /* 0x000000ffffd37224 */ /* 0x000fe200078e0096 */
[----:B------:R-:W-:Y:S01]  /*5510*/  HMMA.16816.F32 R248, R8, R52, R156 ;  /* 0x0000003408f8723c */ /* 0x000fe2000000189c */
[----:B------:R-:W-:-:S07]  /*5520*/  IMAD.MOV.U32 R14, RZ, RZ, R148 ;  /* 0x000000ffff0e7224 */ /* 0x000fce00078e0094 */
[----:B------:R-:W-:Y:S01]  /*5530*/  HMMA.16816.F32 R148, R8, R64, R144 ;  /* 0x000000400894723c */ /* 0x000fe20000001890 */
[----:B-1----:R-:W-:-:S06]  /*5540*/  FFMA.FTZ R3, R18, c[0x0][0x2d0], -R0 ;  /* 0x0000b40012037a23 */ /* 0x002fcc0000010800 */
[----:B------:R-:W-:Y:S01]  /*5550*/  MOV R147, R6 ;  /* 0x0000000600937202 */ /* 0x000fe20000000f00 */
[----:B---3--:R-:W-:Y:S01]  /*5560*/  IMAD.MOV.U32 R86, RZ, RZ, R16 ;  /* 0x000000ffff567224 */ /* 0x008fe200078e0010 */
[C---:B------:R-:W-:Y:S01]  /*5570*/  HMMA.16816.F32 R164, R8.reuse, R70, R124 ;  /* 0x0000004608a4723c */ /* 0x040fe2000000187c */
[----:B------:R1:W-:Y:S07]  /*5580*/  MUFU.EX2 R104, R3 ;  /* 0x0000000300687308 */ /* 0x0003ee0000000800 */
[----:B--2---:R-:W-:Y:S07]  /*5590*/  HMMA.16816.F32 R140, R8, R60, R140 ;  /* 0x0000003c088c723c */ /* 0x004fee000000188c */
[----:B------:R-:W-:Y:S01]  /*55a0*/  IMAD.MOV.U32 R5, RZ, RZ, R150 ;  /* 0x000000ffff057224 */ /* 0x000fe200078e0096 */
[----:B------:R-:W-:Y:S01]  /*55b0*/  MOV R146, R151 ;  /* 0x0000009700927202 */ /* 0x000fe20000000f00 */
[----:B-1----:R-:W-:-:S02]  /*55c0*/  FFMA.FTZ R3, R17, c[0x0][0x2d0], -R0 ;  /* 0x0000b40011037a23 */ /* 0x002fc40000010800 */
[----:B------:R-:W-:Y:S01]  /*55d0*/  HMMA.16816.F32 R16, R8, R78, R80 ;  /* 0x0000004e0810723c */ /* 0x000fe20000001850 */
[----:B------:R-:W-:Y:S01]  /*55e0*/  IMAD.MOV.U32 R145, RZ, RZ, R149 ;  /* 0x000000ffff917224 */ /* 0x000fe200078e0095 */
[----:B------:R1:W2:Y:S01]  /*55f0*/  MUFU.EX2 R84, R3 ;  /* 0x0000000300547308 */ /* 0x0002a20000000800 */
[----:B------:R-:W-:-:S05]  /*5600*/  IMAD.MOV.U32 R144, RZ, RZ, R148 ;  /* 0x000000ffff907224 */ /* 0x000fca00078e0094 */
[----:B------:R-:W-:Y:S05]  /*5610*/  HMMA.16816.F32 R148, R8, R46, R128 ;  /* 0x0000002e0894723c */ /* 0x000fea0000001880 */
[----:B------:R-:W-:Y:S01]  /*5620*/  MOV R238, R140 ;  /* 0x0000008c00ee7202 */ /* 0x000fe20000000f00 */
[----:B------:R-:W-:Y:S01]  /*5630*/  IMAD.MOV.U32 R134, RZ, RZ, R141 ;  /* 0x000000ffff867224 */ /* 0x000fe200078e008d */
[----:B------:R-:W-:Y:S01]  /*5640*/  MOV R245, R143 ;  /* 0x0000008f00f57202 */ /* 0x000fe20000000f00 */
[----:B------:R-:W-:Y:S02]  /*5650*/  IMAD.MOV.U32 R135, RZ, RZ, R142 ;  /* 0x000000ffff877224 */ /* 0x000fe400078e008e */
[----:B-1----:R-:W-:-:S04]  /*5660*/  FFMA.FTZ R3, R24, c[0x0][0x2d0], -R0 ;  /* 0x0000b40018037a23 */ /* 0x002fc80000010800 */
[----:B------:R1:W-:Y:S02]  /*5670*/  MUFU.EX2 R239, R3 ;  /* 0x0000000300ef7308 */ /* 0x0003e40000000800 */
[----:B------:R-:W-:Y:S01]  /*5680*/  MOV R243, R16 ;  /* 0x0000001000f37202 */ /* 0x000fe20000000f00 */
[----:B------:R-:W-:Y:S01]  /*5690*/  IMAD.MOV.U32 R242, RZ, RZ, R17 ;  /* 0x000000fffff27224 */ /* 0x000fe200078e0011 */
[----:B------:R-:W-:Y:S01]  /*56a0*/  MOV R240, R19 ;  /* 0x0000001300f07202 */ /* 0x000fe20000000f00 */
[----:B------:R-:W-:Y:S02]  /*56b0*/  IMAD.MOV.U32 R241, RZ, RZ, R18 ;  /* 0x000000fffff17224 */ /* 0x000fe400078e0012 */
[----:B------:R-:W-:Y:S01]  /*56c0*/  HMMA.16816.F32 R16, R8, R74, R48 ;  /* 0x0000004a0810723c */ /* 0x000fe20000001830 */
[----:B-1----:R-:W-:-:S04]  /*56d0*/  FFMA.FTZ R3, R23, c[0x0][0x2d0], -R0 ;  /* 0x0000b40017037a23 */ /* 0x002fc80000010800 */
[----:B------:R1:W3:Y:S11]  /*56e0*/  MUFU.EX2 R105, R3 ;  /* 0x0000000300697308 */ /* 0x0002f60000000800 */
[----:B------:R-:W-:Y:S08]  /*56f0*/  @!UPT UIADD3 URZ, URZ, URZ, URZ ;  /* 0x0000003f3f3ff290 */ /* 0x000ff0000fffe03f */
[----:B------:R-:W-:Y:S01]  /*5700*/  IMAD.MOV.U32 R51, RZ, RZ, R17 ;  /* 0x000000ffff337224 */ /* 0x000fe200078e0011 */
[----:B------:R-:W-:Y:S01]  /*5710*/  MOV R49, R18 ;  /* 0x0000001200317202 */ /* 0x000fe20000000f00 */
[----:B------:R-:W-:Y:S02]  /*5720*/  IMAD.MOV.U32 R50, RZ, RZ, R19 ;  /* 0x000000ffff327224 */ /* 0x000fe400078e0013 */
[----:B------:R-:W-:Y:S02]  /*5730*/  IMAD.MOV.U32 R48, RZ, RZ, R16 ;  /* 0x000000ffff307224 */ /* 0x000fe400078e0010 */
[----:B------:R-:W-:Y:S01]  /*5740*/  HMMA.16816.F32 R16, R8, R66, R40 ;  /* 0x000000420810723c */ /* 0x000fe20000001828 */
[----:B-1----:R-:W-:-:S04]  /*5750*/  FFMA.FTZ R3, R22, c[0x0][0x2d0], -R0 ;  /* 0x0000b40016037a23 */ /* 0x002fc80000010800 */
[----:B------:R1:W-:Y:S03]  /*5760*/  MUFU.EX2 R252, R3 ;  /* 0x0000000300fc7308 */ /* 0x0003e60000000800 */
[----:B------:R-:W-:Y:S01]  /*5770*/  HMMA.16816.F32 R8, R8, R62, R32 ;  /* 0x0000003e0808723c */ /* 0x000fe20000001820 */
[----:B-1----:R-:W-:Y:S11]  /*5780*/  FFMA.FTZ R3, R21, c[0x0][0x2d0], -R0 ;  /* 0x0000b40015037a23 */ /* 0x002ff60000010800 */
[----:B------:R-:W-:Y:S04]  /*5790*/  @!UPT UIADD3 URZ, URZ, URZ, URZ ;  /* 0x0000003f3f3ff290 */ /* 0x000fe8000fffe03f */
[----:B------:R-:W-:Y:S01]  /*57a0*/  IMAD.MOV.U32 R40, RZ, RZ, R17 ;  /* 0x000000ffff287224 */ /* 0x000fe200078e0011 */
[----:B------:R1:W4:Y:S01]  /*57b0*/  MUFU.EX2 R247, R3 ;  /* 0x0000000300f77308 */ /* 0x0003220000000800 */
[----:B------:R-:W-:Y:S01]  /*57c0*/  MOV R39, R18 ;  /* 0x0000001200277202 */ /* 0x000fe20000000f00 */
[----:B------:R-:W-:Y:S02]  /*57d0*/  IMAD.MOV.U32 R38, RZ, RZ, R19 ;  /* 0x000000ffff267224 */ /* 0x000fe400078e0013 */
[----:B------:R-:W-:-:S03]  /*57e0*/  IMAD.MOV.U32 R37, RZ, RZ, R16 ;  /* 0x000000ffff257224 */ /* 0x000fc600078e0010 */
[----:B------:R-:W-:Y:S01]  /*57f0*/  MOV R237, R8 ;  /* 0x0000000800ed7202 */ /* 0x000fe20000000f00 */
[----:B------:R-:W-:Y:S01]  /*5800*/  IMAD.MOV.U32 R106, RZ, RZ, R9 ;  /* 0x000000ffff6a7224 */ /* 0x000fe200078e0009 */
[----:B------:R-:W-:Y:S01]  /*5810*/  MOV R85, R11 ;  /* 0x0000000b00557202 */ /* 0x000fe20000000f00 */
[----:B------:R-:W-:Y:S01]  /*5820*/  IMAD.MOV.U32 R87, RZ, RZ, R10 ;  /* 0x000000ffff577224 */ /* 0x000fe200078e000a */
[----:B------:R-:W-:Y:S02]  /*5830*/  F2FP.PACK_AB R8, R184, R189 ;  /* 0x000000bdb808723e */ /* 0x000fe400000000ff */
[----:B------:R-:W-:Y:S02]  /*5840*/  F2FP.PACK_AB R10, R107, R190 ;  /* 0x000000be6b0a723e */ /* 0x000fe400000000ff */
[----:B--2---:R-:W-:Y:S01]  /*5850*/  F2FP.PACK_AB R9, R84, R104 ;  /* 0x000000685409723e */ /* 0x004fe200000000ff */
[----:B-1----:R-:W-:Y:S01]  /*5860*/  FFMA.FTZ R3, R28, c[0x0][0x2d0], -R0 ;  /* 0x0000b4001c037a23 */ /* 0x002fe20000010800 */
[----:B---3--:R-:W-:-:S03]  /*5870*/  F2FP.PACK_AB R11, R105, R239 ;  /* 0x000000ef690b723e */ /* 0x008fc600000000ff */
[----:B------:R1:W-:Y:S04]  /*5880*/  MUFU.EX2 R246, R3 ;  /* 0x0000000300f67308 */ /* 0x0003e80000000800 */
[C---:B------:R-:W-:Y:S07]  /*5890*/  HMMA.16816.F32 R20, R8.reuse, R96, RZ ;  /* 0x000000600814723c */ /* 0x040fee00000018ff */
[----:B------:R-:W-:Y:S01]  /*58a0*/  IMAD.MOV.U32 R97, RZ, RZ, R7 ;  /* 0x000000ffff617224 */ /* 0x000fe200078e0007 */
[----:B------:R-:W-:Y:S01]  /*58b0*/  HMMA.16816.F32 R16, R8, R100, RZ ;  /* 0x000000640810723c */ /* 0x000fe200000018ff */
[----:B------:R-:W-:-:S02]  /*58c0*/  IMAD.MOV.U32 R96, RZ, RZ, R209 ;  /* 0x000000ffff607224 */ /* 0x000fc400078e00d1 */
[----:B-1----:R-:W-:-:S04]  /*58d0*/  FFMA.FTZ R3, R36, c[0x0][0x2d0], -R0 ;  /* 0x0000b40024037a23 */ /* 0x002fc80000010800 */
[----:B------:R-:W-:Y:S01]  /*58e0*/  IMAD.MOV.U32 R100, RZ, RZ, R4 ;  /* 0x000000ffff647224 */ /* 0x000fe200078e0004 */
[----:B------:R-:W1:Y:S01]  /*58f0*/  MUFU.EX2 R244, R3 ;  /* 0x0000000300f47308 */ /* 0x000e620000000800 */
[----:B------:R-:W-:Y:S01]  /*5900*/  HMMA.16816.F32 R28, R8, R88, RZ ;  /* 0x00000058081c723c */ /* 0x000fe200000018ff */
[----:B------:R-:W-:Y:S01]  /*5910*/  F2FP.PACK_AB R4, R230, R97 ;  /* 0x00000061e604723e */ /* 0x000fe200000000ff */
[----:B------:R-:W-:Y:S01]  /*5920*/  IMAD.MOV.U32 R101, RZ, RZ, R155 ;  /* 0x000000ffff657224 */ /* 0x000fe200078e009b */
[----:B------:R-:W-:-:S04]  /*5930*/  F2FP.PACK_AB R6, R86, R100 ;  /* 0x000000645606723e */ /* 0x000fc800000000ff */
[----:B------:R-:W-:Y:S01]  /*5940*/  IMAD.MOV.U32 R89, RZ, RZ, R5 ;  /* 0x000000ffff597224 */ /* 0x000fe200078e0005 */
[----:B----4-:R-:W-:Y:S01]  /*5950*/  F2FP.PACK_AB R5, R247, R252 ;  /* 0x000000fcf705723e */ /* 0x010fe200000000ff */
[----:B------:R-:W-:Y:S01]  /*5960*/  HMMA.16816.F32 R32, R8, R90, RZ ;  /* 0x0000005a0820723c */ /* 0x000fe200000018ff */
[----:B------:R-:W-:Y:S02]  /*5970*/  IMAD.MOV.U32 R88, RZ, RZ, R14 ;  /* 0x000000ffff587224 */ /* 0x000fe400078e000e */
[----:B------:R-:W-:Y:S01]  /*5980*/  IMAD.MOV.U32 R14, RZ, RZ, R208 ;  /* 0x000000ffff0e7224 */ /* 0x000fe200078e00d0 */
[----:B-1----:R-:W-:Y:S01]  /*5990*/  F2FP.PACK_AB R7, R244, R246 ;  /* 0x000000f6f407723e */ /* 0x002fe200000000ff */
[----:B------:R-:W-:-:S03]  /*59a0*/  FFMA.FTZ R3, R168, c[0x0][0x2d0], -R2 ;  /* 0x0000b400a8037a23 */ /* 0x000fc60000010802 */
[----:B------:R-:W-:Y:S01]  /*59b0*/  HMMA.16816.F32 R24, R8, R92, RZ ;  /* 0x0000005c0818723c */ /* 0x000fe200000018ff */
[----:B------:R-:W-:Y:S01]  /*59c0*/  MOV R90, R211 ;  /* 0x000000d3005a7202 */ /* 0x000fe20000000f00 */
[----:B------:R-:W-:Y:S01]  /*59d0*/  IMAD.MOV.U32 R91, RZ, RZ, R163 ;  /* 0x000000ffff5b7224 */ /* 0x000fe200078e00a3 */
[----:B------:R1:W-:Y:S04]  /*59e0*/  MUFU.EX2 R208, R3 ;  /* 0x0000000300d07308 */ /* 0x0003e80000000800 */
[----:B------:R-:W-:Y:S01]  /*59f0*/  IMAD.MOV.U32 R93, RZ, RZ, R51 ;  /* 0x000000ffff5d7224 */ /* 0x000fe200078e0033 */
[----:B------:R-:W-:Y:S01]  /*5a00*/  HMMA.16816.F32 R172, R4, R56, R20 ;  /* 0x0000003804ac723c */ /* 0x000fe20000001814 */
[----:B------:R-:W-:-:S07]  /*5a10*/  IMAD.MOV.U32 R92, RZ, RZ, R48 ;  /* 0x000000ffff5c7224 */ /* 0x000fce00078e0030 */
[----:B------:R-:W-:Y:S01]  /*5a20*/  HMMA.16816.F32 R20, R8, R108, RZ ;  /* 0x0000006c0814723c */ /* 0x000fe200000018ff */
[----:B-1----:R-:W-:-:S06]  /*5a30*/  FFMA.FTZ R3, R171, c[0x0][0x2d0], -R2 ;  /* 0x0000b400ab037a23 */ /* 0x002fcc0000010802 */
[----:B------:R-:W-:Y:S01]  /*5a40*/  MOV R109, R40 ;  /* 0x00000028006d7202 */ /* 0x000fe20000000f00 */
[----:B------:R-:W-:Y:S01]  /*5a50*/  HMMA.16816.F32 R140, R4, R44, R28 ;  /* 0x0000002c048c723c */ /* 0x000fe2000000181c */
[----:B------:R-:W-:Y:S01]  /*5a60*/  MOV R108, R37 ;  /* 0x00000025006c7202 */ /* 0x000fe20000000f00 */
[----:B------:R1:W2:Y:S05]  /*5a70*/  MUFU.EX2 R209, R3 ;  /* 0x0000000300d17308 */ /* 0x0002aa0000000800 */
[----:B------:R-:W-:Y:S01]  /*5a80*/  MOV R45, R210 ;  /* 0x000000d2002d7202 */ /* 0x000fe20000000f00 */
[----:B------:R-:W-:Y:S01]  /*5a90*/  HMMA.16816.F32 R28, R8, R112, RZ ;  /* 0x00000070081c723c */ /* 0x000fe200000018ff */
[----:B------:R-:W-:-:S06]  /*5aa0*/  MOV R44, R205 ;  /* 0x000000cd002c7202 */ /* 0x000fcc0000000f00 */
[----:B------:R-:W-:Y:S01]  /*5ab0*/  MOV R113, R154 ;  /* 0x0000009a00717202 */ /* 0x000fe20000000f00 */
[----:B------:R-:W-:Y:S01]  /*5ac0*/  HMMA.16816.F32 R40, R4, R46, R32 ;  /* 0x0000002e0428723c */ /* 0x000fe20000001820 */
[----:B------:R-:W-:Y:S02]  /*5ad0*/  IMAD.MOV.U32 R112, RZ, RZ, R206 ;  /* 0x000000ffff707224 */ /* 0x000fe400078e00ce */
[----:B-1----:R-:W-:-:S04]  /*5ae0*/  FFMA.FTZ R3, R170, c[0x0][0x2d0], -R2 ;  /* 0x0000b400aa037a23 */ /* 0x002fc80000010802 */
[----:B------:R-:W-:Y:S01]  /*5af0*/  IMAD.MOV.U32 R46, RZ, RZ, R39 ;  /* 0x000000ffff2e7224 */ /* 0x000fe200078e0027 */
[C---:B------:R-:W-:Y:S01]  /*5b00*/  HMMA.16816.F32 R156, R4.reuse, R68, R24 ;  /* 0x00000044049c723c */ /* 0x040fe20000001818 */
[----:B------:R-:W-:Y:S01]  /*5b10*/  IMAD.MOV.U32 R47, RZ, RZ, R38 ;  /* 0x000000ffff2f7224 */ /* 0x000fe200078e0026 */
[----:B------:R1:W-:Y:S06]  /*5b20*/  MUFU.EX2 R210, R3 ;  /* 0x0000000300d27308 */ /* 0x0003ec0000000800 */
[----:B------:R-:W-:Y:S08]  /*5b30*/  HMMA.16816.F32 R124, R4, R64, R20 ;  /* 0x00000040047c723c */ /* 0x000ff00000001814 */
[----:B------:R-:W-:Y:S01]  /*5b40*/  HMMA.16816.F32 R36, R8, R94, RZ ;  /* 0x0000005e0824723c */ /* 0x000fe200000018ff */
[----:B-1----:R-:W-:-:S04]  /*5b50*/  FFMA.FTZ R3, R169, c[0x0][0x2d0], -R2 ;  /* 0x0000b400a9037a23 */ /* 0x002fc80000010802 */
[----:B------:R1:W-:Y:S02]  /*5b60*/  MUFU.EX2 R211, R3 ;  /* 0x0000000300d37308 */ /* 0x0003e40000000800 */
[----:B------:R-:W-:Y:S01]  /*5b70*/  IMAD.MOV.U32 R94, RZ, RZ, R89 ;  /* 0x000000ffff5e7224 */ /* 0x000fe200078e0059 */
[----:B------:R-:W-:Y:S01]  /*5b80*/  HMMA.16816.F32 R24, R8, R120, RZ ;  /* 0x000000780818723c */ /* 0x000fe200000018ff */
[----:B------:R-:W-:Y:S02]  /*5b90*/  IMAD.MOV.U32 R95, RZ, RZ, R146 ;  /* 0x000000ffff5f7224 */ /* 0x000fe400078e0092 */
[----:B------:R-:W-:-:S04]  /*5ba0*/  IMAD.MOV.U32 R89, RZ, RZ, R147 ;  /* 0x000000ffff597224 */ /* 0x000fc800078e0093 */
[----:B------:R-:W-:Y:S01]  /*5bb0*/  MOV R120, R50 ;  /* 0x0000003200787202 */ /* 0x000fe20000000f00 */
[----:B------:R-:W-:Y:S01]  /*5bc0*/  HMMA.16816.F32 R20, R8, R122, RZ ;  /* 0x0000007a0814723c */ /* 0x000fe200000018ff */
[----:B------:R-:W-:Y:S02]  /*5bd0*/  IMAD.MOV.U32 R121, RZ, RZ, R153 ;  /* 0x000000ffff797224 */ /* 0x000fe400078e0099 */
[----:B-1----:R-:W-:-:S05]  /*5be0*/  FFMA.FTZ R3, R139, c[0x0][0x2d0], -R0 ;  /* 0x0000b4008b037a23 */ /* 0x002fca0000010800 */
[----:B------:R-:W-:Y:S01]  /*5bf0*/  HMMA.16816.F32 R80, R4, R52, R16 ;  /* 0x000000340450723c */ /* 0x000fe20000001810 */
[----:B------:R1:W-:Y:S07]  /*5c00*/  MUFU.EX2 R139, R3 ;  /* 0x00000003008b7308 */ /* 0x0003ee0000000800 */
[C---:B------:R-:W-:Y:S07]  /*5c10*/  HMMA.16816.F32 R16, R8.reuse, R116, RZ ;  /* 0x000000740810723c */ /* 0x040fee00000018ff */
[----:B------:R-:W-:Y:S01]  /*5c20*/  IMAD.MOV.U32 R117, RZ, RZ, R49 ;  /* 0x000000ffff757224 */ /* 0x000fe200078e0031 */
[----:B------:R-:W-:Y:S01]  /*5c30*/  HMMA.16816.F32 R32, R8, R98, RZ ;  /* 0x000000620820723c */ /* 0x000fe200000018ff */
[----:B------:R-:W-:-:S02]  /*5c40*/  IMAD.MOV.U32 R116, RZ, RZ, R207 ;  /* 0x000000ffff747224 */ /* 0x000fc400078e00cf */
[----:B-1----:R-:W-:-:S04]  /*5c50*/  FFMA.FTZ R3, R138, c[0x0][0x2d0], -R0 ;  /* 0x0000b4008a037a23 */ /* 0x002fc80000010800 */
[----:B------:R-:W-:Y:S01]  /*5c60*/  MOV R99, R145 ;  /* 0x0000009100637202 */ /* 0x000fe20000000f00 */
[----:B------:R-:W-:Y:S01]  /*5c70*/  HMMA.16816.F32 R48, R4, R76, R28 ;  /* 0x0000004c0430723c */ /* 0x000fe2000000181c */
[----:B------:R-:W-:-:S07]  /*5c80*/  IMAD.MOV.U32 R98, RZ, RZ, R144 ;  /* 0x000000ffff627224 */ /* 0x000fce00078e0090 */
[----:B------:R-:W-:Y:S07]  /*5c90*/  HMMA.16816.F32 R28, R8, R102, RZ ;  /* 0x00000066081c723c */ /* 0x000fee00000018ff */
[----:B------:R-:W-:Y:S01]  /*5ca0*/  IMAD.MOV.U32 R102, RZ, RZ, R161 ;  /* 0x000000ffff667224 */ /* 0x000fe200078e00a1 */
[----:B------:R-:W-:Y:S01]  /*5cb0*/  HMMA.16816.F32 R68, R4, R70, R36 ;  /* 0x000000460444723c */ /* 0x000fe20000001824 */
[----:B------:R-:W-:-:S07]  /*5cc0*/  IMAD.MOV.U32 R103, RZ, RZ, R160 ;  /* 0x000000ffff677224 */ /* 0x000fce00078e00a0 */
[C---:B------:R-:W-:Y:S07]  /*5cd0*/  HMMA.16816.F32 R128, R4.reuse, R72, R24 ;  /* 0x000000480480723c */ /* 0x040fee0000001818 */
[----:B------:R-:W-:Y:S01]  /*5ce0*/  MOV R72, R15 ;  /* 0x0000000f00487202 */ /* 0x000fe20000000f00 */
[----:B------:R-:W-:Y:S01]  /*5cf0*/  HMMA.16816.F32 R36, R4, R74, R20 ;  /* 0x0000004a0424723c */ /* 0x000fe20000001814 */
[----:B------:R-:W-:Y:S01]  /*5d00*/  IMAD.MOV.U32 R15, RZ, RZ, R204 ;  /* 0x000000ffff0f7224 */ /* 0x000fe200078e00cc */
[----:B------:R-:W-:Y:S01]  /*5d10*/  MOV R73, R162 ;  /* 0x000000a200497202 */ /* 0x000fe20000000f00 */
[----:B------:R1:W3:Y:S01]  /*5d20*/  MUFU.EX2 R204, R3 ;  /* 0x0000000300cc7308 */ /* 0x0002e20000000800 */
[----:B------:R-:W2:Y:S03]  /*5d30*/  LDSM.16.MT88.4 R20, [R225+0x1100] ;  /* 0x00110000e114783b */ /* 0x000ea60000004200 */
[----:B------:R-:W-:Y:S01]  /*5d40*/  MOV R74, R102 ;  /* 0x00000066004a7202 */ /* 0x000fe20000000f00 */
[----:B------:R-:W-:Y:S01]  /*5d50*/  HMMA.16816.F32 R24, R8, R114, RZ ;  /* 0x000000720818723c */ /* 0x000fe200000018ff */
[----:B------:R-:W-:-:S02]  /*5d60*/  IMAD.MOV.U32 R75, RZ, RZ, R103 ;  /* 0x000000ffff4b7224 */ /* 0x000fc400078e0067 */
        /* <DEDUP_REMOVED lines=13> */
[----:B------:R-:W4:Y:S01]  /*5e40*/  LDL.LU R238, [R1+0xac] ;  /* 0x0000ac0001ee7983 */ /* 0x000f220000300800 */
[----:B------:R-:W-:Y:S01]  /*5e50*/  IMAD.MOV.U32 R46, RZ, RZ, R135 ;  /* 0x000000ffff2e7224 */ /* 0x000fe200078e0087 */
[C---:B------:R-:W-:Y:S01]  /*5e60*/  HMMA.16816.F32 R16, R8.reuse, R110, RZ ;  /* 0x0000006e0810723c */ /* 0x040fe200000018ff */
[----:B-1----:R-:W-:Y:S01]  /*5e70*/  FFMA.FTZ R3, R133, c[0x0][0x2d0], -R0 ;  /* 0x0000b40085037a23 */ /* 0x002fe20000010800 */
[----:B------:R1:W5:Y:S01]  /*5e80*/  LDL.LU R134, [R1+0xa8] ;  /* 0x0000a80001867983 */ /* 0x0003620000300800 */
[----:B------:R-:W-:Y:S01]  /*5e90*/  MOV R123, R103 ;  /* 0x00000067007b7202 */ /* 0x000fe20000000f00 */
[----:B------:R-:W-:Y:S01]  /*5ea0*/  IMAD.MOV.U32 R103, RZ, RZ, R47 ;  /* 0x000000ffff677224 */ /* 0x000fe200078e002f */
[----:B------:R2:W-:Y:S01]  /*5eb0*/  MUFU.EX2 R206, R3 ;  /* 0x0000000300ce7308 */ /* 0x0005e20000000800 */
[----:B------:R1:W5:Y:S01]  /*5ec0*/  LDL.LU R135, [R1+0xa4] ;  /* 0x0000a40001877983 */ /* 0x0003620000300800 */
[----:B------:R-:W-:Y:S01]  /*5ed0*/  MOV R110, R114 ;  /* 0x00000072006e7202 */ /* 0x000fe20000000f00 */
[----:B------:R-:W-:Y:S01]  /*5ee0*/  IMAD.MOV.U32 R114, RZ, RZ, R98 ;  /* 0x000000ffff727224 */ /* 0x000fe200078e0062 */
[----:B------:R-:W-:Y:S01]  /*5ef0*/  HMMA.16816.F32 R8, R8, R118, RZ ;  /* 0x000000760808723c */ /* 0x000fe200000018ff */
[----:B------:R-:W4:Y:S01]  /*5f00*/  LDL.LU R245, [R1+0xa0] ;  /* 0x0000a00001f57983 */ /* 0x000f220000300800 */
[----:B------:R-:W-:-:S03]  /*5f10*/  IMAD.MOV.U32 R98, RZ, RZ, R112 ;  /* 0x000000ffff627224 */ /* 0x000fc600078e0070 */
[----:B------:R-:W4:Y:S03]  /*5f20*/  LDL.LU R47, [R1+0x4] ;  /* 0x00000400012f7983 */ /* 0x000f260000300800 */
[C---:B------:R-:W-:Y:S01]  /*5f30*/  HMMA.16816.F32 R56, R4.reuse, R58, R32 ;  /* 0x0000003a0438723c */ /* 0x040fe20000001820 */
[----:B------:R-:W4:Y:S01]  /*5f40*/  LDL.LU R112, [R1+0x8] ;  /* 0x0000080001707983 */ /* 0x000f220000300800 */
[----:B------:R-:W-:Y:S01]  /*5f50*/  IMAD.MOV.U32 R122, RZ, RZ, R102 ;  /* 0x000000ffff7a7224 */ /* 0x000fe200078e0066 */
[----:B------:R-:W-:Y:S01]  /*5f60*/  MOV R102, R46 ;  /* 0x0000002e00667202 */ /* 0x000fe20000000f00 */
[----:B------:R-:W-:Y:S02]  /*5f70*/  IMAD.MOV.U32 R46, RZ, RZ, R15 ;  /* 0x000000ffff2e7224 */ /* 0x000fe400078e000f */
[----:B------:R-:W4:Y:S01]  /*5f80*/  LDL.LU R15, [R1] ;  /* 0x00000000010f7983 */ /* 0x000f220000300800 */
[----:B--2---:R-:W-:Y:S01]  /*5f90*/  FFMA.FTZ R3, R132, c[0x0][0x2d0], -R0 ;  /* 0x0000b40084037a23 */ /* 0x004fe20000010800 */
[C---:B------:R-:W-:Y:S02]  /*5fa0*/  HMMA.16816.F32 R64, R4.reuse, R66, R16 ;  /* 0x000000420440723c */ /* 0x040fe40000001810 */
[----:B------:R-:W2:Y:S01]  /*5fb0*/  LDSM.16.MT88.4 R16, [R226+0x1100] ;  /* 0x00110000e210783b */ /* 0x000ea20000004200 */
[----:B------:R1:W1:Y:S05]  /*5fc0*/  MUFU.EX2 R207, R3 ;  /* 0x0000000300cf7308 */ /* 0x00026a0000000800 */
[C---:B------:R-:W-:Y:S07]  /*5fd0*/  HMMA.16816.F32 R32, R4.reuse, R62, R8 ;  /* 0x0000003e0420723c */ /* 0x040fee0000001808 */
[----:B------:R-:W-:Y:S01]  /*5fe0*/  F2FP.PACK_AB R8, R209, R208 ;  /* 0x000000d0d108723e */ /* 0x000fe200000000ff */
[----:B------:R-:W-:Y:S01]  /*5ff0*/  HMMA.16816.F32 R52, R4, R54, R28 ;  /* 0x000000360434723c */ /* 0x000fe2000000181c */
[----:B---3--:R-:W-:Y:S01]  /*6000*/  F2FP.PACK_AB R9, R204, R139 ;  /* 0x0000008bcc09723e */ /* 0x008fe200000000ff */
[----:B------:R-:W3:Y:S01]  /*6010*/  LDSM.16.MT88.4 R28, [R228+0x1100] ;  /* 0x00110000e41c783b */ /* 0x000ee20000004200 */
[----:B-1----:R-:W-:Y:S01]  /*6020*/  FFMA.FTZ R3, R180, c[0x0][0x2d0], -R13 ;  /* 0x0000b400b4037a23 */ /* 0x002fe2000001080d */
[----:B------:R-:W-:-:S02]  /*6030*/  F2FP.PACK_AB R10, R211, R210 ;  /* 0x000000d2d30a723e */ /* 0x000fc400000000ff */
[----:B------:R-:W-:Y:S01]  /*6040*/  F2FP.PACK_AB R11, R207, R206 ;  /* 0x000000cecf0b723e */ /* 0x000fe200000000ff */
[----:B------:R1:W-:Y:S01]  /*6050*/  MUFU.EX2 R62, R3 ;  /* 0x00000003003e7308 */ /* 0x0003e20000000800 */
[----:B------:R-:W-:Y:S01]  /*6060*/  HMMA.16816.F32 R76, R4, R78, R24 ;  /* 0x0000004e044c723c */ /* 0x000fe20000001818 */
[----:B------:R-:W-:Y:S07]  /*6070*/  LDSM.16.MT88.4 R24, [R225+0x3100] ;  /* 0x00310000e118783b */ /* 0x000fee0000004200 */
[----:B------:R-:W-:Y:S01]  /*6080*/  HMMA.16816.F32 R140, R8, R20, R140 ;  /* 0x00000014088c723c */ /* 0x000fe2000000188c */
[----:B-1----:R-:W-:-:S07]  /*6090*/  FFMA.FTZ R3, R182, c[0x0][0x2d0], -R13 ;  /* 0x0000b400b6037a23 */ /* 0x002fce000001080d */
[C---:B------:R-:W-:Y:S01]  /*60a0*/  HMMA.16816.F32 R40, R8.reuse, R22, R40 ;  /* 0x000000160828723c */ /* 0x040fe20000001828 */
[----:B------:R1:W1:Y:S07]  /*60b0*/  MUFU.EX2 R132, R3 ;  /* 0x0000000300847308 */ /* 0x00026e0000000800 */
[C---:B--2---:R-:W-:Y:S08]  /*60c0*/  HMMA.16816.F32 R156, R8.reuse, R16, R156 ;  /* 0x00000010089c723c */ /* 0x044ff0000000189c */
[----:B------:R-:W-:Y:S01]  /*60d0*/  HMMA.16816.F32 R68, R8, R18, R68 ;  /* 0x000000120844723c */ /* 0x000fe20000001844 */
[----:B-1----:R-:W-:Y:S01]  /*60e0*/  FFMA.FTZ R3, R181, c[0x0][0x2d0], -R13 ;  /* 0x0000b400b5037a23 */ /* 0x002fe2000001080d */
[----:B------:R-:W-:-:S03]  /*60f0*/  F2FP.PACK_AB R4, R132, R62 ;  /* 0x0000003e8404723e */ /* 0x000fc600000000ff */
[----:B------:R1:W-:Y:S03]  /*6100*/  MUFU.EX2 R138, R3 ;  /* 0x00000003008a7308 */ /* 0x0003e60000000800 */
[C---:B---3--:R-:W-:Y:S08]  /*6110*/  HMMA.16816.F32 R172, R8.reuse, R28, R172 ;  /* 0x0000001c08ac723c */ /* 0x048ff000000018ac */
        /* <DEDUP_REMOVED lines=9> */
[----:B--2---:R-:W-:-:S05]  /*61b0*/  F2FP.PACK_AB R5, R61, R60 ;  /* 0x0000003c3d05723e */ /* 0x004fca00000000ff */
[----:B------:R1:W-:Y:S02]  /*61c0*/  MUFU.EX2 R63, R3 ;  /* 0x00000003003f7308 */ /* 0x0003e40000000800 */
[----:B-1----:R-:W-:-:S06]  /*61d0*/  FFMA.FTZ R3, R176, c[0x0][0x2d0], -R12 ;  /* 0x0000b400b0037a23 */ /* 0x002fcc000001080c */
[----:B------:R-:W1:Y:S02]  /*61e0*/  MUFU.EX2 R133, R3 ;  /* 0x0000000300857308 */ /* 0x000e640000000800 */
[----:B-1----:R-:W-:-:S07]  /*61f0*/  F2FP.PACK_AB R7, R133, R63 ;  /* 0x0000003f8507723e */ /* 0x002fce00000000ff */
[C---:B------:R-:W-:Y:S08]  /*6200*/  HMMA.16816.F32 R160, R4.reuse, R16, R216 ;  /* 0x0000001004a0723c */ /* 0x040ff000000018d8 */
[C---:B------:R-:W-:Y:S01]  /*6210*/  HMMA.16816.F32 R164, R4.reuse, R18, R164 ;  /* 0x0000001204a4723c */ /* 0x040fe200000018a4 */
[----:B------:R-:W1:Y:S07]  /*6220*/  LDSM.16.MT88.4 R16, [R227+0x1100] ;  /* 0x00110000e310783b */ /* 0x000e6e0000004200 */
[C---:B------:R-:W-:Y:S08]  /*6230*/  HMMA.16816.F32 R180, R4.reuse, R30, R192 ;  /* 0x0000001e04b4723c */ /* 0x040ff000000018c0 */
[C---:B------:R-:W-:Y:S08]  /*6240*/  HMMA.16816.F32 R144, R4.reuse, R20, R212 ;  /* 0x000000140490723c */ /* 0x040ff000000018d4 */
[C---:B------:R-:W-:Y:S01]  /*6250*/  HMMA.16816.F32 R148, R4.reuse, R22, R148 ;  /* 0x000000160494723c */ /* 0x040fe20000001894 */
[----:B------:R-:W-:Y:S07]  /*6260*/  LDSM.16.MT88.4 R20, [R226+0x3100] ;  /* 0x00310000e214783b */ /* 0x000fee0000004200 */
[C---:B------:R-:W-:Y:S01]  /*6270*/  HMMA.16816.F32 R176, R4.reuse, R28, R220 ;  /* 0x0000001c04b0723c */ /* 0x040fe200000018dc */
[----:B------:R-:W-:Y:S07]  /*6280*/  LDSM.16.MT88.4 R28, [R227+0x3100] ;  /* 0x00310000e31c783b */ /* 0x000fee0000004200 */
[-C--:B-1----:R-:W-:Y:S08]  /*6290*/  HMMA.16816.F32 R192, R4, R16.reuse, R248 ;  /* 0x0000001004c0723c */ /* 0x082ff000000018f8 */
[----:B------:R-:W-:Y:S08]  /*62a0*/  HMMA.16816.F32 R168, R8, R16, R80 ;  /* 0x0000001008a8723c */ /* 0x000ff00000001850 */
[-C--:B------:R-:W-:Y:S08]  /*62b0*/  HMMA.16816.F32 R196, R4, R18.reuse, R196 ;  /* 0x0000001204c4723c */ /* 0x080ff000000018c4 */
[----:B------:R-:W-:Y:S01]  /*62c0*/  HMMA.16816.F32 R248, R8, R18, R52 ;  /* 0x0000001208f8723c */ /* 0x000fe20000001834 */
[----:B------:R-:W1:Y:S01]  /*62d0*/  LDSM.16.MT88.4 R16, [R228+0x3100] ;  /* 0x00310000e410783b */ /* 0x000e620000004200 */
[----:B------:R-:W-:-:S02]  /*62e0*/  IMAD.MOV.U32 R111, RZ, RZ, R115 ;  /* 0x000000ffff6f7224 */ /* 0x000fc400078e0073 */
[----:B------:R-:W-:Y:S01]  /*62f0*/  IMAD.MOV.U32 R115, RZ, RZ, R99 ;  /* 0x000000ffff737224 */ /* 0x000fe200078e0063 */
[----:B------:R-:W-:-:S03]  /*6300*/  MOV R99, R44 ;  /* 0x0000002c00637202 */ /* 0x000fc60000000f00 */
        /* <DEDUP_REMOVED lines=13> */
[----:B----4-:R-:W-:Y:S02]  /*63e0*/  IMAD.MOV.U32 R44, RZ, RZ, R245 ;  /* 0x000000ffff2c7224 */ /* 0x010fe400078e00f5 */
[----:B------:R-:W-:Y:S01]  /*63f0*/  IMAD.MOV.U32 R115, RZ, RZ, R98 ;  /* 0x000000ffff737224 */ /* 0x000fe200078e0062 */
[----:B------:R-:W-:Y:S01]  /*6400*/  HMMA.16816.F32 R220, R8, R24, R48 ;  /* 0x0000001808dc723c */ /* 0x000fe20000001830 */
        /* <DEDUP_REMOVED lines=11> */
[----:B-1----:R-:W-:Y:S01]  /*64c0*/  HMMA.16816.F32 R48, R4, R16, R168 ;  /* 0x000000100430723c */ /* 0x002fe200000018a8 */
[----:B------:R-:W-:Y:S01]  /*64d0*/  IMAD.MOV.U32 R97, RZ, RZ, R241 ;  /* 0x000000ffff617224 */ /* 0x000fe200078e00f1 */
[----:B------:R-:W-:Y:S01]  /*64e0*/  UIMAD.WIDE.U32 UR6, UR17, UR4, URZ ;  /* 0x00000004110672a5 */ /* 0x000fe2000f8e003f */
        /* <DEDUP_REMOVED lines=10> */
[----:B------:R-:W-:Y:S01]  /*6590*/  HMMA.16816.F32 R72, R4, R24, R72 ;  /* 0x000000180448723c */ /* 0x000fe20000001848 */
[----:B------:R-:W-:Y:S01]  /*65a0*/  IMAD.MOV.U32 R122, RZ, RZ, R123 ;  /* 0x000000ffff7a7224 */ /* 0x000fe200078e007b */
[----:B------:R1:W5:Y:S01]  /*65b0*/  LDL.LU R245, [R1+0x9c] ;  /* 0x00009c0001f57983 */ /* 0x0003620000300800 */
[----:B------:R-:W-:Y:S02]  /*65c0*/  IMAD.MOV.U32 R102, RZ, RZ, R46 ;  /* 0x000000ffff667224 */ /* 0x000fe400078e002e */
[----:B------:R-:W-:-:S02]  /*65d0*/  IMAD.MOV.U32 R99, RZ, RZ, R47 ;  /* 0x000000ffff637224 */ /* 0x000fc400078e002f */
[----:B------:R-:W-:Y:S02]  /*65e0*/  IMAD.MOV.U32 R215, RZ, RZ, R231 ;  /* 0x000000ffffd77224 */ /* 0x000fe400078e00e7 */
[----:B------:R-:W-:Y:S01]  /*65f0*/  IMAD.MOV.U32 R44, RZ, RZ, R45 ;  /* 0x000000ffff2c7224 */ /* 0x000fe200078e002d */
[----:B------:R-:W-:Y:S01]  /*6600*/  MOV R45, R96 ;  /* 0x00000060002d7202 */ /* 0x000fe20000000f00 */
[----:B------:R-:W-:Y:S01]  /*6610*/  IMAD.MOV.U32 R123, RZ, RZ, R114 ;  /* 0x000000ffff7b7224 */ /* 0x000fe200078e0072 */
[----:B------:R-:W-:Y:S01]  /*6620*/  HMMA.16816.F32 R88, R4, R20, R88 ;  /* 0x000000140458723c */ /* 0x000fe20000001858 */
[----:B------:R-:W-:-:S07]  /*6630*/  IMAD.MOV.U32 R46, RZ, RZ, R97 ;  /* 0x000000ffff2e7224 */ /* 0x000fce00078e0061 */
[----:B------:R-:W-:Y:S01]  /*6640*/  HMMA.16816.F32 R92, R4, R22, R92 ;  /* 0x00000016045c723c */ /* 0x000fe2000000185c */
[----:B------:R-:W-:Y:S01]  /*6650*/  IMAD.MOV.U32 R47, RZ, RZ, R240 ;  /* 0x000000ffff2f7224 */ /* 0x000fe200078e00f0 */
[----:B------:R-:W-:-:S06]  /*6660*/  MOV R171, R115 ;  /* 0x0000007300ab7202 */ /* 0x000fcc0000000f00 */
[C---:B------:R-:W-:Y:S08]  /*6670*/  HMMA.16816.F32 R108, R4.reuse, R18, R108 ;  /* 0x00000012046c723c */ /* 0x040ff0000000186c */
[----:B------:R-:W-:Y:S01]  /*6680*/  HMMA.16816.F32 R52, R4, R30, R216 ;  /* 0x0000001e0434723c */ /* 0x000fe200000018d8 */
[----:B------:R-:W-:-:S07]  /*6690*/  IMAD.MOV.U32 R170, RZ, RZ, R224 ;  /* 0x000000ffffaa7224 */ /* 0x000fce00078e00e0 */
[----:B------:R-:W-:Y:S01]  /*66a0*/  HMMA.16816.F32 R36, R8, R22, R36 ;  /* 0x000000160824723c */ /* 0x000fe20000001824 */
[----:B------:R-:W-:Y:S02]  /*66b0*/  IMAD.MOV.U32 R25, RZ, RZ, R168 ;  /* 0x000000ffff197224 */ /* 0x000fe400078e00a8 */
[----:B------:R-:W-:-:S05]  /*66c0*/  IMAD.MOV.U32 R169, RZ, RZ, R229 ;  /* 0x000000ffffa97224 */ /* 0x000fca00078e00e5 */
[C---:B------:R-:W-:Y:S08]  /*66d0*/  HMMA.16816.F32 R64, R8.reuse, R18, R64 ;  /* 0x000000120840723c */ /* 0x040ff00000001840 */
[----:B------:R-:W-:Y:S01]  /*66e0*/  HMMA.16816.F32 R32, R8, R30, R32 ;  /* 0x0000001e0820723c */ /* 0x000fe20000001820 */
[----:B------:R-:W-:Y:S01]  /*66f0*/  IMAD.MOV.U32 R106, RZ, RZ, R234 ;  /* 0x000000ffff6a7224 */ /* 0x000fe200078e00ea */
[----:B------:R-:W-:Y:S01]  /*6700*/  @UP1 USHF.R.U32.HI UR17, URZ, UR5, UR7 ;  /* 0x000000053f111299 */ /* 0x000fe20008011607 */
[----:B------:R-:W-:Y:S01]  /*6710*/  IMAD.MOV.U32 R85, RZ, RZ, R235 ;  /* 0x000000ffff557224 */ /* 0x000fe200078e00eb */
[----:B------:R1:W5:Y:S04]  /*6720*/  LDL.LU R243, [R1+0x98] ;  /* 0x0000980001f37983 */ /* 0x0003680000300800 */
[C---:B------:R-:W-:Y:S08]  /*6730*/  HMMA.16816.F32 R120, R4.reuse, R28, R120 ;  /* 0x0000001c0478723c */ /* 0x040ff00000001878 */
[----:B------:R-:W-:Y:S01]  /*6740*/  HMMA.16816.F32 R44, R4, R26, R44 ;  /* 0x0000001a042c723c */ /* 0x000fe2000000182c */
[----:B------:R-:W-:-:S07]  /*6750*/  IMAD.MOV.U32 R168, RZ, RZ, R102 ;  /* 0x000000ffffa87224 */ /* 0x000fce00078e0066 */
[C---:B------:R-:W-:Y:S01]  /*6760*/  HMMA.16816.F32 R216, R8.reuse, R26, R76 ;  /* 0x0000001a08d8723c */ /* 0x040fe2000000184c */
[----:B------:R-:W-:Y:S01]  /*6770*/  IMAD.MOV.U32 R6, RZ, RZ, R3 ;  /* 0x000000ffff067224 */ /* 0x000fe200078e0003 */
[----:B------:R-:W-:Y:S01]  /*6780*/  MOV R114, R233 ;  /* 0x000000e900727202 */ /* 0x000fe20000000f00 */
[----:B------:R-:W-:Y:S01]  /*6790*/  FFMA.FTZ R3, R191, c[0x0][0x2d0], -R2 ;  /* 0x0000b400bf037a23 */ /* 0x000fe20000010802 */
[----:B------:R-:W-:Y:S02]  /*67a0*/  MOV R7, R215 ;  /* 0x000000d700077202 */ /* 0x000fe40000000f00 */
[----:B------:R-:W-:Y:S01]  /*67b0*/  MOV R97, R239 ;  /* 0x000000ef00617202 */ /* 0x000fe20000000f00 */
[----:B------:R-:W-:Y:S01]  /*67c0*/  IMAD.MOV.U32 R96, RZ, RZ, R238 ;  /* 0x000000ffff607224 */ /* 0x000fe200078e00ee */
[----:B------:R-:W-:Y:S01]  /*67d0*/  HMMA.16816.F32 R212, R8, R20, R128 ;  /* 0x0000001408d4723c */ /* 0x000fe20000001880 */
[----:B------:R2:W-:Y:S01]  /*67e0*/  MUFU.EX2 R21, R3 ;  /* 0x0000000300157308 */ /* 0x0005e20000000800 */
[----:B------:R-:W-:Y:S01]  /*67f0*/  MOV R4, R170 ;  /* 0x000000aa00047202 */ /* 0x000fe20000000f00 */
[----:B------:R-:W-:Y:S01]  /*6800*/  IMAD.MOV.U32 R77, RZ, RZ, R171 ;  /* 0x000000ffff4d7224 */ /* 0x000fe200078e00ab */
[----:B------:R-:W-:-:S02]  /*6810*/  MOV R170, R113 ;  /* 0x0000007100aa7202 */ /* 0x000fc40000000f00 */
[----:B------:R-:W-:Y:S01]  /*6820*/  MOV R115, R236 ;  /* 0x000000ec00737202 */ /* 0x000fe20000000f00 */
[----:B------:R-:W-:Y:S01]  /*6830*/  IMAD.MOV.U32 R87, RZ, RZ, R232 ;  /* 0x000000ffff577224 */ /* 0x000fe200078e00e8 */
[----:B------:R-:W-:Y:S01]  /*6840*/  UIADD3 UR17, UR17, UR8, -UR11 ;  /* 0x0000000811117290 */ /* 0x000fe2000fffe80b */
[----:B------:R1:W5:Y:S01]  /*6850*/  LDL.LU R242, [R1+0x94] ;  /* 0x0000940001f27983 */ /* 0x0003620000300800 */
[----:B--2---:R-:W-:Y:S01]  /*6860*/  FFMA.FTZ R3, R200, c[0x0][0x2d0], -R2 ;  /* 0x0000b400c8037a23 */ /* 0x004fe20000010802 */
[----:B------:R-:W-:Y:S01]  /*6870*/  MOV R78, R103 ;  /* 0x00000067004e7202 */ /* 0x000fe20000000f00 */
[----:B------:R-:W-:Y:S02]  /*6880*/  IMAD.MOV.U32 R171, RZ, RZ, R100 ;  /* 0x000000ffffab7224 */ /* 0x000fe400078e0064 */
[----:B------:R-:W-:Y:S01]  /*6890*/  IMAD.MOV.U32 R5, RZ, RZ, R169 ;  /* 0x000000ffff057224 */ /* 0x000fe200078e00a9 */
[----:B------:R2:W3:Y:S01]  /*68a0*/  MUFU.EX2 R23, R3 ;  /* 0x0000000300177308 */ /* 0x0004e20000000800 */
[----:B------:R-:W-:-:S02]  /*68b0*/  IMAD.MOV.U32 R113, RZ, RZ, R101 ;  /* 0x000000ffff717224 */ /* 0x000fc400078e0065 */
[----:B------:R-:W-:Y:S01]  /*68c0*/  IMAD.MOV.U32 R79, RZ, RZ, R116 ;  /* 0x000000ffff4f7224 */ /* 0x000fe200078e0074 */
[C---:B------:R-:W-:Y:S01]  /*68d0*/  HMMA.16816.F32 R100, R8.reuse, R16, R124 ;  /* 0x000000100864723c */ /* 0x040fe2000000187c */
[----:B------:R-:W-:Y:S01]  /*68e0*/  IMAD.MOV.U32 R27, RZ, RZ, R119 ;  /* 0x000000ffff1b7224 */ /* 0x000fe200078e0077 */
[----:B------:R-:W-:Y:S02]  /*68f0*/  MOV R76, R118 ;  /* 0x00000076004c7202 */ /* 0x000fe40000000f00 */
[----:B------:R-:W-:Y:S01]  /*6900*/  MOV R191, R80 ;  /* 0x0000005000bf7202 */ /* 0x000fe20000000f00 */
[----:B------:R-:W-:Y:S01]  /*6910*/  FADD.FTZ R25, R25, R77 ;  /* 0x0000004d19197221 */ /* 0x000fe20000010000 */
[----:B------:R-:W-:Y:S01]  /*6920*/  MOV R26, R98 ;  /* 0x00000062001a7202 */ /* 0x000fe20000000f00 */
[----:B------:R1:W5:Y:S01]  /*6930*/  LDL.LU R241, [R1+0x90] ;  /* 0x0000900001f17983 */ /* 0x0003620000300800 */
[--C-:B--2---:R-:W-:Y:S02]  /*6940*/  FFMA.FTZ R3, R201, c[0x0][0x2d0], -R2.reuse ;  /* 0x0000b400c9037a23 */ /* 0x104fe40000010802 */
[----:B------:R-:W-:Y:S01]  /*6950*/  IMAD.MOV.U32 R169, RZ, RZ, R117 ;  /* 0x000000ffffa97224 */ /* 0x000fe200078e0075 */
[----:B---3--:R-:W-:Y:S01]  /*6960*/  F2FP.PACK_AB R128, R23, R21 ;  /* 0x000000151780723e */ /* 0x008fe200000000ff */
[----:B------:R-:W-:Y:S01]  /*6970*/  FFMA.FTZ R2, R202, c[0x0][0x2d0], -R2 ;  /* 0x0000b400ca027a23 */ /* 0x000fe20000010802 */
[----:B------:R-:W-:Y:S01]  /*6980*/  MOV R31, R26 ;  /* 0x0000001a001f7202 */ /* 0x000fe20000000f00 */
[----:B------:R-:W-:Y:S01]  /*6990*/  USHF.R.S32.HI UR4, URZ, 0x1f, UR17 ;  /* 0x0000001f3f047899 */ /* 0x000fe20008011411 */
[----:B------:R1:W5:Y:S01]  /*69a0*/  LDL.LU R240, [R1+0x8c] ;  /* 0x00008c0001f07983 */ /* 0x0003620000300800 */
[----:B------:R2:W-:Y:S01]  /*69b0*/  MUFU.EX2 R22, R2 ;  /* 0x0000000200167308 */ /* 0x0005e20000000800 */
[----:B------:R-:W-:Y:S02]  /*69c0*/  HMMA.16816.F32 R116, R8, R28, R152 ;  /* 0x0000001c0874723c */ /* 0x000fe40000001898 */
[----:B------:R-:W3:Y:S05]  /*69d0*/  LDSM.16.MT88.4 R152, [R225+0x1900] ;  /* 0x00190000e198783b */ /* 0x000eea0000004200 */
[----:B------:R4:W1:Y:S01]  /*69e0*/  MUFU.EX2 R24, R3 ;  /* 0x0000000300187308 */ /* 0x0008620000000800 */
[----:B------:R-:W-:Y:S01]  /*69f0*/  MOV R26, R87 ;  /* 0x00000057001a7202 */ /* 0x000fe20000000f00 */
[----:B------:R1:W5:Y:S01]  /*6a00*/  LDL.LU R239, [R1+0x88] ;  /* 0x0000880001ef7983 */ /* 0x0003620000300800 */
[----:B--2---:R-:W-:Y:S01]  /*6a10*/  FFMA.FTZ R2, R186, c[0x0][0x2d0], -R0 ;  /* 0x0000b400ba027a23 */ /* 0x004fe20000010800 */
[----:B------:R-:W-:-:S02]  /*6a20*/  MOV R29, R114 ;  /* 0x00000072001d7202 */ /* 0x000fc40000000f00 */
[----:B------:R2:W5:Y:S02]  /*6a30*/  LDL.LU R238, [R1+0x84] ;  /* 0x0000840001ee7983 */ /* 0x0005640000300800 */
[----:B------:R1:W-:Y:S01]  /*6a40*/  MUFU.EX2 R17, R2 ;  /* 0x0000000200117308 */ /* 0x0003e20000000800 */
[----:B------:R-:W-:Y:S01]  /*6a50*/  ULEA.HI UR4, UR4, UR17, URZ, 0x6 ;  /* 0x0000001104047291 */ /* 0x000fe2000f8f303f */
[----:B------:R2:W5:Y:S01]  /*6a60*/  LDL.LU R237, [R1+0x80] ;  /* 0x0000800001ed7983 */ /* 0x0005620000300800 */
[----:B----4-:R-:W-:Y:S02]  /*6a70*/  FADD.FTZ R3, R189, R184 ;  /* 0x000000b8bd037221 */ /* 0x010fe40000010000 */
[--C-:B-1----:R-:W-:Y:S01]  /*6a80*/  FFMA.FTZ R2, R187, c[0x0][0x2d0], -R0.reuse ;  /* 0x0000b400bb027a23 */ /* 0x102fe20000010800 */
[----:B------:R-:W-:Y:S01]  /*6a90*/  F2FP.PACK_AB R130, R22, R24 ;  /* 0x000000181682723e */ /* 0x000fe200000000ff */
[----:B------:R2:W5:Y:S02]  /*6aa0*/  LDL.LU R236, [R1+0x7c] ;  /* 0x00007c0001ec7983 */ /* 0x0005640000300800 */
[----:B------:R1:W4:Y:S01]  /*6ab0*/  MUFU.EX2 R18, R2 ;  /* 0x0000000200127308 */ /* 0x0003220000000800 */
[----:B------:R-:W-:Y:S01]  /*6ac0*/  FADD.FTZ R8, R190, R3 ;  /* 0x00000003be087221 */ /* 0x000fe20000010000 */
[----:B------:R-:W-:Y:S01]  /*6ad0*/  MOV R189, R82 ;  /* 0x0000005200bd7202 */ /* 0x000fe20000000f00 */
[----:B------:R2:W5:Y:S01]  /*6ae0*/  LDL.LU R235, [R1+0x78] ;  /* 0x0000780001eb7983 */ /* 0x0005620000300800 */
[--C-:B-1----:R-:W-:Y:S01]  /*6af0*/  FFMA.FTZ R2, R188, c[0x0][0x2d0], -R0.reuse ;  /* 0x0000b400bc027a23 */ /* 0x102fe20000010800 */
[----:B----4-:R-:W-:Y:S01]  /*6b00*/  F2FP.PACK_AB R129, R18, R17 ;  /* 0x000000111281723e */ /* 0x010fe200000000ff */
[----:B------:R-:W-:Y:S01]  /*6b10*/  FFMA.FTZ R0, R185, c[0x0][0x2d0], -R0 ;  /* 0x0000b400b9007a23 */ /* 0x000fe20000010800 */
[----:B------:R2:W5:Y:S03]  /*6b20*/  LDL.LU R234, [R1+0x74] ;  /* 0x0000740001ea7983 */ /* 0x0005660000300800 */
[----:B------:R1:W-:Y:S01]  /*6b30*/  MUFU.EX2 R19, R0 ;  /* 0x0000000000137308 */ /* 0x0003e20000000800 */
[----:B------:R-:W-:Y:S01]  /*6b40*/  IMAD.MOV.U32 R188, RZ, RZ, R83 ;  /* 0x000000ffffbc7224 */ /* 0x000fe200078e0053 */
[----:B------:R-:W4:Y:S01]  /*6b50*/  LDSM.16.MT88.4 R184, [R228+0x1900] ;  /* 0x00190000e4b8783b */ /* 0x000f220000004200 */
[----:B------:R-:W-:-:S03]  /*6b60*/  IMAD.MOV.U32 R190, RZ, RZ, R81 ;  /* 0x000000ffffbe7224 */ /* 0x000fc600078e0051 */
[----:B------:R-:W2:Y:S02]  /*6b70*/  LDSM.16.MT88.4 R80, [R225+0x3900] ;  /* 0x00390000e150783b */ /* 0x000ea40000004200 */
[----:B------:R-:W3:Y:S01]  /*6b80*/  MUFU.EX2 R20, R2 ;  /* 0x0000000200147308 */ /* 0x000ee20000000800 */
[----:B------:R-:W-:Y:S01]  /*6b90*/  IMAD.MOV.U32 R3, RZ, RZ, R97 ;  /* 0x000000ffff037224 */ /* 0x000fe200078e0061 */
[----:B------:R2:W5:Y:S01]  /*6ba0*/  LDL.LU R233, [R1+0x70] ;  /* 0x0000700001e97983 */ /* 0x0005620000300800 */
[----:B------:R-:W-:-:S03]  /*6bb0*/  USHF.R.S32.HI UR24, URZ, 0x6, UR4 ;  /* 0x000000063f187899 */ /* 0x000fc60008011404 */
[----:B------:R2:W5:Y:S01]  /*6bc0*/  LDL.LU R232, [R1+0x6c] ;  /* 0x00006c0001e87983 */ /* 0x0005620000300800 */
[----:B-1----:R-:W-:Y:S01]  /*6bd0*/  FFMA.FTZ R0, R78, c[0x0][0x2d0], -R13 ;  /* 0x0000b4004e007a23 */ /* 0x002fe2000001080d */
[----:B------:R-:W-:Y:S02]  /*6be0*/  MOV R78, R14 ;  /* 0x0000000e004e7202 */ /* 0x000fe40000000f00 */
[----:B------:R1:W5:Y:S01]  /*6bf0*/  LDL.LU R231, [R1+0x68] ;  /* 0x0000680001e77983 */ /* 0x0003620000300800 */
[----:B------:R1:W-:Y:S01]  /*6c00*/  MUFU.EX2 R14, R0 ;  /* 0x00000000000e7308 */ /* 0x0003e20000000800 */
[----:B---3--:R-:W-:Y:S02]  /*6c10*/  F2FP.PACK_AB R131, R19, R20 ;  /* 0x000000141383723e */ /* 0x008fe400000000ff */
[----:B------:R3:W5:Y:S01]  /*6c20*/  LDL.LU R230, [R1+0x64] ;  /* 0x0000640001e67983 */ /* 0x0007620000300800 */
[----:B------:R-:W-:-:S03]  /*6c30*/  UISETP.LT.AND UP0, UPT, URZ, UR24, UPT ;  /* 0x000000183f00728c */ /* 0x000fc6000bf01270 */
[----:B------:R3:W5:Y:S01]  /*6c40*/  LDL.LU R229, [R1+0x60] ;  /* 0x0000600001e57983 */ /* 0x0007620000300800 */
[----:B-1----:R-:W-:Y:S01]  /*6c50*/  FFMA.FTZ R0, R79, c[0x0][0x2d0], -R13 ;  /* 0x0000b4004f007a23 */ /* 0x002fe2000001080d */
[----:B------:R-:W-:Y:S01]  /*6c60*/  HMMA.16816.F32 R140, R128, R152, R140 ;  /* 0x00000098808c723c */ /* 0x000fe2000000188c */
[----:B------:R-:W-:Y:S01]  /*6c70*/  IMAD.MOV.U32 R79, RZ, RZ, R169 ;  /* 0x000000ffff4f7224 */ /* 0x000fe200078e00a9 */
[----:B------:R-:W-:Y:S01]  /*6c80*/  MOV R169, R170 ;  /* 0x000000aa00a97202 */ /* 0x000fe20000000f00 */
[----:B------:R-:W-:Y:S01]  /*6c90*/  IMAD.MOV.U32 R170, RZ, RZ, R171 ;  /* 0x000000ffffaa7224 */ /* 0x000fe200078e00ab */
[----:B------:R-:W-:Y:S01]  /*6ca0*/  MOV R171, R15 ;  /* 0x0000000f00ab7202 */ /* 0x000fe20000000f00 */
[----:B------:R3:W5:Y:S01]  /*6cb0*/  LDL.LU R224, [R1+0x5c] ;  /* 0x00005c0001e07983 */ /* 0x0007620000300800 */
[----:B------:R1:W1:Y:S02]  /*6cc0*/  MUFU.EX2 R15, R0 ;  /* 0x00000000000f7308 */ /* 0x0002640000000800 */
[----:B-1----:R-:W-:-:S06]  /*6cd0*/  FFMA.FTZ R0, R27, c[0x0][0x2d0], -R13 ;  /* 0x0000b4001b007a23 */ /* 0x002fcc000001080d */
[----:B------:R1:W-:Y:S01]  /*6ce0*/  MUFU.EX2 R16, R0 ;  /* 0x0000000000107308 */ /* 0x0003e20000000800 */
[----:B------:R-:W-:Y:S02]  /*6cf0*/  FFMA.FTZ R2, R171, c[0x0][0x2d0], -R12 ;  /* 0x0000b400ab027a23 */ /* 0x000fe4000001080c */
[----:B-1----:R-:W-:-:S05]  /*6d00*/  FFMA.FTZ R0, R76, c[0x0][0x2d0], -R13 ;  /* 0x0000b4004c007a23 */ /* 0x002fca000001080d */
[----:B------:R1:W-:Y:S02]  /*6d10*/  MUFU.EX2 R13, R0 ;  /* 0x00000000000d7308 */ /* 0x0003e40000000800 */
[----:B-1----:R-:W-:-:S06]  /*6d20*/  FFMA.FTZ R0, R78, c[0x0][0x2d0], -R12 ;  /* 0x0000b4004e007a23 */ /* 0x002fcc000001080c */
[----:B------:R1:W-:Y:S02]  /*6d30*/  MUFU.EX2 R9, R0 ;  /* 0x0000000000097308 */ /* 0x0003e40000000800 */
[----:B-1----:R-:W-:-:S06]  /*6d40*/  FFMA.FTZ R0, R79, c[0x0][0x2d0], -R12 ;  /* 0x0000b4004f007a23 */ /* 0x002fcc000001080c */
[----:B------:R1:W1:Y:S08]  /*6d50*/  MUFU.EX2 R10, R0 ;  /* 0x00000000000a7308 */ /* 0x0002700000000800 */
[----:B------:R-:W-:Y:S01]  /*6d60*/  MUFU.EX2 R11, R2 ;  /* 0x00000002000b7308 */ /* 0x000fe20000000800 */
[----:B-1----:R-:W-:-:S07]  /*6d70*/  FFMA.FTZ R0, R168, c[0x0][0x2d0], -R12 ;  /* 0x0000b400a8007a23 */ /* 0x002fce000001080c */
[----:B------:R-:W1:Y:S01]  /*6d80*/  MUFU.EX2 R12, R0 ;  /* 0x00000000000c7308 */ /* 0x000e620000000800 */
[----:B------:R-:W-:Y:S02]  /*6d90*/  F2FP.PACK_AB R124, R15, R14 ;  /* 0x0000000e0f7c723e */ /* 0x000fe400000000ff */
[----:B------:R-:W-:Y:S02]  /*6da0*/  F2FP.PACK_AB R125, R10, R9 ;  /* 0x000000090a7d723e */ /* 0x000fe400000000ff */
[----:B------:R-:W-:Y:S02]  /*6db0*/  F2FP.PACK_AB R126, R13, R16 ;  /* 0x000000100d7e723e */ /* 0x000fe400000000ff */
[----:B-1----:R-:W-:-:S07]  /*6dc0*/  F2FP.PACK_AB R127, R12, R11 ;  /* 0x0000000b0c7f723e */ /* 0x002fce00000000ff */
[C---:B------:R-:W-:Y:S08]  /*6dd0*/  HMMA.16816.F32 R144, R124.reuse, R152, R144 ;  /* 0x000000987c90723c */ /* 0x040ff00000001890 */
[-C--:B------:R-:W-:Y:S08]  /*6de0*/  HMMA.16816.F32 R148, R124, R154.reuse, R148 ;  /* 0x0000009a7c94723c */ /* 0x080ff00000001894 */
[----:B------:R-:W-:Y:S07]  /*6df0*/  HMMA.16816.F32 R152, R128, R154, R40 ;  /* 0x0000009a8098723c */ /* 0x000fee0000001828 */
[----:B------:R-:W-:Y:S01]  /*6e00*/  MOV R43, R4 ;  /* 0x00000004002b7202 */ /* 0x000fe20000000f00 */
[----:B------:R-:W-:Y:S01]  /*6e10*/  IMAD.MOV.U32 R42, RZ, RZ, R5 ;  /* 0x000000ffff2a7224 */ /* 0x000fe200078e0005 */
[----:B------:R-:W-:Y:S01]  /*6e20*/  MOV R41, R6 ;  /* 0x0000000600297202 */ /* 0x000fe20000000f00 */
[----:B------:R-:W-:-:S02]  /*6e30*/  IMAD.MOV.U32 R40, RZ, RZ, R7 ;  /* 0x000000ffff287224 */ /* 0x000fc400078e0007 */
[----:B------:R-:W1:Y:S01]  /*6e40*/  LDSM.16.MT88.4 R4, [R227+0x3900] ;  /* 0x00390000e304783b */ /* 0x000e620000004200 */
[----:B------:R-:W-:Y:S01]  /*6e50*/  MOV R79, R170 ;  /* 0x000000aa004f7202 */ /* 0x000fe20000000f00 */
[----:B------:R-:W-:Y:S01]  /*6e60*/  IMAD.MOV.U32 R78, RZ, RZ, R169 ;  /* 0x000000ffff4e7224 */ /* 0x000fe200078e00a9 */
[----:B----4-:R-:W-:Y:S01]  /*6e70*/  HMMA.16816.F32 R172, R128, R184, R172 ;  /* 0x000000b880ac723c */ /* 0x010fe200000018ac */
[----:B------:R-:W-:Y:S01]  /*6e80*/  FADD.FTZ R2, R104, R84 ;  /* 0x0000005468027221 */ /* 0x000fe20000010000 */
[----:B------:R-:W4:Y:S01]  /*6e90*/  LDSM.16.MT88.4 R168, [R226+0x1900] ;  /* 0x00190000e2a8783b */ /* 0x000f220000004200 */
[----:B------:R-:W-:Y:S02]  /*6ea0*/  FADD.FTZ R0, R78, R203 ;  /* 0x000000cb4e007221 */ /* 0x000fe40000010000 */
[----:B------:R-:W-:Y:S01]  /*6eb0*/  IMAD.MOV.U32 R30, RZ, RZ, R79 ;  /* 0x000000ffff1e7224 */ /* 0x000fe200078e004f */
[----:B------:R-:W1:Y:S02]  /*6ec0*/  LDSM.16.MT88.4 R200, [R227+0x1900] ;  /* 0x00190000e3c8783b */ /* 0x000e640000004200 */
[----:B--2---:R-:W-:Y:S01]  /*6ed0*/  HMMA.16816.F32 R76, R124, R82, R44 ;  /* 0x000000527c4c723c */ /* 0x004fe2000000182c */
[----:B------:R-:W-:-:S06]  /*6ee0*/  FADD.FTZ R3, R3, R2 ;  /* 0x0000000203037221 */ /* 0x000fcc0000010000 */
[----:B------:R-:W-:Y:S01]  /*6ef0*/  IMAD.MOV.U32 R45, RZ, RZ, R106 ;  /* 0x000000ffff2d7224 */ /* 0x000fe200078e006a */
[----:B------:R-:W-:Y:S01]  /*6f00*/  MOV R46, R107 ;  /* 0x0000006b002e7202 */ /* 0x000fe20000000f00 */
[----:B------:R-:W-:Y:S01]  /*6f10*/  HMMA.16816.F32 R176, R124, R184, R176 ;  /* 0x000000b87cb0723c */ /* 0x000fe200000018b0 */
[----:B------:R-:W-:Y:S01]  /*6f20*/  MOV R44, R29 ;  /* 0x0000001d002c7202 */ /* 0x000fe20000000f00 */
[----:B------:R-:W-:Y:S02]  /*6f30*/  FADD.FTZ R0, R45, R0 ;  /* 0x000000002d007221 */ /* 0x000fe40000010000 */
[----:B------:R-:W-:-:S04]  /*6f40*/  FADD.FTZ R8, R46, R8 ;  /* 0x000000082e087221 */ /* 0x000fc80000010000 */
[----:B------:R-:W-:Y:S01]  /*6f50*/  HMMA.16816.F32 R180, R124, R186, R180 ;  /* 0x000000ba7cb4723c */ /* 0x000fe200000018b4 */
[----:B------:R-:W-:Y:S02]  /*6f60*/  IMAD.MOV.U32 R47, RZ, RZ, R105 ;  /* 0x000000ffff2f7224 */ /* 0x000fe400078e0069 */
[----:B------:R-:W-:-:S05]  /*6f70*/  FADD.FTZ R2, R44, R25 ;  /* 0x000000192c027221 */ /* 0x000fca0000010000 */
[----:B------:R-:W-:Y:S01]  /*6f80*/  HMMA.16816.F32 R184, R128, R186, R56 ;  /* 0x000000ba80b8723c */ /* 0x000fe20000001838 */
[----:B------:R-:W-:-:S06]  /*6f90*/  FADD.FTZ R3, R47, R3 ;  /* 0x000000032f037221 */ /* 0x000fcc0000010000 */
[----:B------:R-:W-:Y:S01]  /*6fa0*/  MOV R58, R112 ;  /* 0x00000070003a7202 */ /* 0x000fe20000000f00 */
[----:B------:R-:W-:Y:S01]  /*6fb0*/  IMAD.MOV.U32 R57, RZ, RZ, R113 ;  /* 0x000000ffff397224 */ /* 0x000fe200078e0071 */
[----:B------:R-:W-:-:S03]  /*6fc0*/  MOV R56, R96 ;  /* 0x0000006000387202 */ /* 0x000fc60000000f00 */
[----:B------:R-:W-:Y:S02]  /*6fd0*/  FADD.FTZ R0, R57, R0 ;  /* 0x0000000039007221 */ /* 0x000fe40000010000 */
[----:B------:R-:W-:Y:S01]  /*6fe0*/  FADD.FTZ R8, R58, R8 ;  /* 0x000000083a087221 */ /* 0x000fe20000010000 */
[-C--:B-1----:R-:W-:Y:S01]  /*6ff0*/  HMMA.16816.F32 R120, R124, R4.reuse, R120 ;  /* 0x000000047c78723c */ /* 0x082fe20000001878 */
[----:B------:R-:W-:Y:S02]  /*7000*/  IMAD.MOV.U32 R59, RZ, RZ, R99 ;  /* 0x000000ffff3b7224 */ /* 0x000fe400078e0063 */
[----:B------:R-:W-:Y:S01]  /*7010*/  FADD.FTZ R2, R56, R2 ;  /* 0x0000000238027221 */ /* 0x000fe20000010000 */
[----:B------:R-:W1:Y:S04]  /*7020*/  LDSM.16.MT88.4 R96, [R226+0x3900] ;  /* 0x00390000e260783b */ /* 0x000e680000004200 */
[----:B------:R-:W-:Y:S01]  /*7030*/  HMMA.16816.F32 R116, R128, R4, R116 ;  /* 0x000000048074723c */ /* 0x000fe20000001874 */
[----:B------:R-:W-:-:S02]  /*7040*/  IMAD.MOV.U32 R27, RZ, RZ, R115 ;  /* 0x000000ffff1b7224 */ /* 0x000fc400078e0073 */
[----:B------:R-:W-:Y:S01]  /*7050*/  IMAD.MOV.U32 R29, RZ, RZ, R86 ;  /* 0x000000ffff1d7224 */ /* 0x000fe200078e0056 */
[----:B------:R-:W2:Y:S03]  /*7060*/  LDSM.16.MT88.4 R112, [R228+0x3900] ;  /* 0x00390000e470783b */ /* 0x000ea60000004200 */
[----:B------:R-:W-:Y:S02]  /*7070*/  FADD.FTZ R4, R40, R0 ;  /* 0x0000000028047221 */ /* 0x000fe40000010000 */
[----:B------:R-:W-:Y:S02]  /*7080*/  FADD.FTZ R0, R41, R8 ;  /* 0x0000000829007221 */ /* 0x000fe40000010000 */
[----:B------:R-:W-:Y:S02]  /*7090*/  FADD.FTZ R5, R252, R3 ;  /* 0x00000003fc057221 */ /* 0x000fe40000010000 */
[----:B------:R-:W-:-:S02]  /*70a0*/  FADD.FTZ R3, R59, R2 ;  /* 0x000000023b037221 */ /* 0x000fc40000010000 */
[----:B------:R-:W-:Y:S02]  /*70b0*/  FADD.FTZ R0, R30, R0 ;  /* 0x000000001e007221 */ /* 0x000fe40000010000 */
[----:B------:R-:W-:Y:S02]  /*70c0*/  FADD.FTZ R2, R247, R5 ;  /* 0x00000005f7027221 */ /* 0x000fe40000010000 */
[----:B------:R-:W-:Y:S02]  /*70d0*/  IMAD.MOV.U32 R28, RZ, RZ, R27 ;  /* 0x000000ffff1c7224 */ /* 0x000fe400078e001b */
[----:B------:R-:W-:Y:S02]  /*70e0*/  FADD.FTZ R4, R43, R4 ;  /* 0x000000042b047221 */ /* 0x000fe40000010000 */
[----:B------:R-:W-:Y:S01]  /*70f0*/  FADD.FTZ R3, R42, R3 ;  /* 0x000000032a037221 */ /* 0x000fe20000010000 */
[----:B------:R-:W-:Y:S01]  /*7100*/  MOV R27, R85 ;  /* 0x00000055001b7202 */ /* 0x000fe20000000f00 */
        /* <DEDUP_REMOVED lines=35> */
[----:B------:R-:W-:Y:S01]  /*7340*/  FADD.FTZ R3, R16, R3 ;  /* 0x0000000310037221 */ /* 0x000fe20000010000 */
[----:B------:R1:W-:Y:S01]  /*7350*/  STL [R1+0x10], R0 ;  /* 0x0000100001007387 */ /* 0x0003e20000100800 */
[----:B------:R-:W-:Y:S01]  /*7360*/  FADD.FTZ R5, R19, R2 ;  /* 0x0000000213057221 */ /* 0x000fe20000010000 */
[----:B------:R-:W-:Y:S01]  /*7370*/  USEL UR24, URZ, UR24, !UP0 ;  /* 0x000000183f187287 */ /* 0x000fe2000c000000 */
[----:B------:R-:W-:-:S03]  /*7380*/  FADD.FTZ R2, R13, R3 ;  /* 0x000000030d027221 */ /* 0x000fc60000010000 */
[----:B------:R3:W-:Y:S01]  /*7390*/  STL [R1+0x18], R5 ;  /* 0x0000180501007387 */ /* 0x0007e20000100800 */
[----:B------:R-:W-:-:S06]  /*73a0*/  UISETP.GE.AND UP0, UPT, UR25, UR24, UPT ;  /* 0x000000181900728c */ /* 0x000fcc000bf06270 */
[----:B------:R-:W-:Y:S01]  /*73b0*/  PLOP3.LUT P0, PT, PT, PT, UP0, 0x80, 0x0 ;  /* 0x000000000000781c */ /* 0x000fe20003f0f008 */
[----:B-1----:R-:W-:-:S05]  /*73c0*/  FADD.FTZ R0, R12, R4 ;  /* 0x000000040c007221 */ /* 0x002fca0000010000 */
[----:B------:R3:W-:Y:S04]  /*73d0*/  STL [R1+0x1c], R0 ;  /* 0x00001c0001007387 */ /* 0x0007e80000100800 */
[----:B------:R3:W-:Y:S01]  /*73e0*/  STL [R1+0x14], R2 ;  /* 0x0000140201007387 */ /* 0x0007e20000100800 */
[-C--:B----4-:R-:W-:Y:S08]  /*73f0*/  HMMA.16816.F32 R156, R128, R168.reuse, R156 ;  /* 0x000000a8809c723c */ /* 0x090ff0000000189c */
[C---:B------:R-:W-:Y:S08]  /*7400*/  HMMA.16816.F32 R160, R124.reuse, R168, R160 ;  /* 0x000000a87ca0723c */ /* 0x040ff000000018a0 */
[-C--:B------:R-:W-:Y:S08]  /*7410*/  HMMA.16816.F32 R164, R124, R170.reuse, R164 ;  /* 0x000000aa7ca4723c */ /* 0x080ff000000018a4 */
[----:B------:R-:W-:Y:S08]  /*7420*/  HMMA.16816.F32 R168, R128, R170, R68 ;  /* 0x000000aa80a8723c */ /* 0x000ff00000001844 */
        /* <DEDUP_REMOVED lines=17> */
[----:B------:R-:W-:Y:S07]  /*7540*/  @!P0 BRA `(.L_x_1489) ;  /* 0x0000554000008947 */ /* 0x000fee0003800000 */
[----:B---3--:R-:W2:Y:S04]  /*7550*/  LDL.64 R42, [R1+0x50] ;  /* 0x00005000012a7983 */ /* 0x008ea80000100a00 */
[----:B------:R-:W3:Y:S04]  /*7560*/  LDL.64 R30, [R1+0x48] ;  /* 0x00004800011e7983 */ /* 0x000ee80000100a00 */
[----:B------:R-:W4:Y:S04]  /*7570*/  LDL R41, [R1+0x30] ;  /* 0x0000300001297983 */ /* 0x000f280000100800 */
[----:B------:R-:W4:Y:S04]  /*7580*/  LDL.64 R28, [R1+0x40] ;  /* 0x00004000011c7983 */ /* 0x000f280000100a00 */
[----:B------:R-:W4:Y:S01]  /*7590*/  LDL.64 R26, [R1+0x38] ;  /* 0x00003800011a7983 */ /* 0x000f220000100a00 */
[----:B------:R-:W-:Y:S01]  /*75a0*/  IMAD.MOV.U32 R133, RZ, RZ, R136 ;  /* 0x000000ffff857224 */ /* 0x000fe200078e0088 */
[----:B-----5:R-:W-:Y:S01]  /*75b0*/  MOV R139, R134 ;  /* 0x00000086008b7202 */ /* 0x020fe20000000f00 */
[----:B------:R-:W-:Y:S01]  /*75c0*/  IMAD.MOV.U32 R132, RZ, RZ, R137 ;  /* 0x000000ffff847224 */ /* 0x000fe200078e0089 */
[----:B------:R-:W-:Y:S01]  /*75d0*/  UMOV UR26, UR25 ;  /* 0x00000019001a7c82 */ /* 0x000fe20008000000 */
[----:B------:R-:W-:Y:S01]  /*75e0*/  IMAD.MOV.U32 R138, RZ, RZ, R135 ;  /* 0x000000ffff8a7224 */ /* 0x000fe200078e0087 */
[----:B------:R-:W-:-:S02]  /*75f0*/  UMOV UR17, 0xffffffc0 ;  /* 0xffffffc000117882 */ /* 0x000fc40000000000 */
[----:B------:R-:W-:Y:S02]  /*7600*/  ULDC.64 UR6, c[0x0][0x208] ;  /* 0x0000820000067ab9 */ /* 0x000fe40000000a00 */
[----:B------:R-:W-:Y:S01]  /*7610*/  ULDC.64 UR4, c[0x0][0x1e0] ;  /* 0x0000780000047ab9 */ /* 0x000fe20000000a00 */
[----:B--2---:R-:W-:Y:S02]  /*7620*/  IADD3 R3, P1, R42, 0x40, RZ ;  /* 0x000000402a037810 */ /* 0x004fe40007f3e0ff */
[----:B---3--:R-:W-:Y:S01]  /*7630*/  IADD3 R2, P0, R30, 0x40, RZ ;  /* 0x000000401e027810 */ /* 0x008fe20007f1e0ff */
[----:B----4-:R-:W-:Y:S02]  /*7640*/  @P3 IMAD.HI.U32 R0, R41, c[0x0][0x2c8], RZ ;  /* 0x0000b20029003a27 */ /* 0x010fe400078e00ff */
[----:B------:R1:W-:Y:S04]  /*7650*/  STL [R1+0x2c], R3 ;  /* 0x00002c0301007387 */ /* 0x0003e80000100800 */
[----:B------:R2:W-:Y:S01]  /*7660*/  STL [R1+0x28], R2 ;  /* 0x0000280201007387 */ /* 0x0005e20000100800 */
[----:B-1----:R-:W-:Y:S01]  /*7670*/  @P3 SHF.R.U32.HI R3, RZ, c[0x0][0x2cc], R0 ;  /* 0x0000b300ff033a19 */ /* 0x002fe20000011600 */
[----:B------:R-:W-:Y:S01]  /*7680*/  IMAD.X R0, RZ, RZ, R27, P0 ;  /* 0x000000ffff007224 */ /* 0x000fe200000e061b */
[----:B--2---:R-:W-:-:S03]  /*7690*/  IADD3.X R2, RZ, R29, RZ, P1, !PT ;  /* 0x0000001dff027210 */ /* 0x004fc60000ffe4ff */
[----:B------:R1:W-:Y:S04]  /*76a0*/  @P3 STL [R1+0xc], R3 ;  /* 0x00000c0301003387 */ /* 0x0003e80000100800 */
[----:B------:R1:W-:Y:S04]  /*76b0*/  STL [R1+0x24], R2 ;  /* 0x0000240201007387 */ /* 0x0003e80000100800 */
[----:B------:R1:W-:Y:S02]  /*76c0*/  STL [R1+0x20], R0 ;  /* 0x0000200001007387 */ /* 0x0003e40000100800 */
.L_x_1490:
[----:B------:R-:W2:Y:S01]  /*76d0*/  LDL.64 R134, [R1+0x50] ;  /* 0x0000500001867983 */ /* 0x000ea20000100a00 */
[----:B------:R-:W-:Y:S04]  /*76e0*/  DEPBAR.LE SB0, 0x0 ;  /* 0x000080000000791a */ /* 0x000fe80000000000 */
[----:B------:R-:W-:Y:S01]  /*76f0*/  UISETP.GE.AND UP0, UPT, UR26, URZ, UPT ;  /* 0x0000003f1a00728c */ /* 0x000fe2000bf06270 */
[----:B------:R-:W3:Y:S01]  /*7700*/  LDL.64 R136, [R1+0x40] ;  /* 0x0000400001887983 */ /* 0x000ee20000100a00 */
        /* <DEDUP_REMOVED lines=12> */
[----:B-----5:R-:W-:Y:S08]  /*77d0*/  LDSM.16.M88.4 R64, [R231+0x8100] ;  /* 0x00810000e740783b */ /* 0x020ff00000000200 */
[----:B-1----:R-:W4:Y:S04]  /*77e0*/  LDL R3, [R1+0x2c] ;  /* 0x00002c0001037983 */ /* 0x002f280000100800 */
[----:B------:R-:W4:Y:S04]  /*77f0*/  LDL R220, [R1+0x24] ;  /* 0x0000240001dc7983 */ /* 0x000f280000100800 */
        /* <DEDUP_REMOVED lines=12> */
[----:B------:R1:W-:Y:S04]  /*78c0*/  STL [R1+0x80], R131 ;  /* 0x0000808301007387 */ /* 0x0003e80000100800 */
[----:B------:R1:W-:Y:S01]  /*78d0*/  STL [R1+0x5c], R235 ;  /* 0x00005ceb01007387 */ /* 0x0003e20000100800 */
[-C--:B------:R-:W-:Y:S03]  /*78e0*/  HMMA.16816.F32 R20, R64, R32.reuse, RZ ;  /* 0x000000204014723c */ /* 0x080fe600000018ff */
[----:B------:R-:W-:Y:S04]  /*78f0*/  STL [R1+0x60], R243 ;  /* 0x000060f301007387 */ /* 0x000fe80000100800 */
[----:B------:R-:W-:Y:S01]  /*7900*/  STL [R1+0x64], R242 ;  /* 0x000064f201007387 */ /* 0x000fe20000100800 */
[C---:B------:R-:W-:Y:S03]  /*7910*/  HMMA.16816.F32 R24, R60.reuse, R32, RZ ;  /* 0x000000203c18723c */ /* 0x040fe600000018ff */
[----:B------:R-:W-:Y:S05]  /*7920*/  STL [R1+0x68], R241 ;  /* 0x000068f101007387 */ /* 0x000fea0000100800 */
[-C--:B------:R-:W-:Y:S01]  /*7930*/  HMMA.16816.F32 R28, R60, R34.reuse, RZ ;  /* 0x000000223c1c723c */ /* 0x080fe200000018ff */
[----:B-1----:R-:W4:Y:S04]  /*7940*/  LDL R131, [R1+0x34] ;  /* 0x0000340001837983 */ /* 0x002f280000100800 */
[----:B------:R-:W4:Y:S03]  /*7950*/  LDL R235, [R1+0xc] ;  /* 0x00000c0001eb7983 */ /* 0x000f260000100800 */
[C---:B------:R-:W-:Y:S01]  /*7960*/  HMMA.16816.F32 R32, R64.reuse, R34, RZ ;  /* 0x000000224020723c */ /* 0x040fe200000018ff */
[----:B------:R-:W-:Y:S04]  /*7970*/  STL [R1+0x6c], R231 ;  /* 0x00006ce701007387 */ /* 0x000fe80000100800 */
[----:B------:R-:W-:Y:S03]  /*7980*/  STL [R1+0x70], R224 ;  /* 0x000070e001007387 */ /* 0x000fe60000100800 */
[-C--:B------:R-:W-:Y:S01]  /*7990*/  HMMA.16816.F32 R36, R64, R48.reuse, RZ ;  /* 0x000000304024723c */ /* 0x080fe200000018ff */
[----:B------:R-:W-:Y:S04]  /*79a0*/  STL [R1+0x74], R240 ;  /* 0x000074f001007387 */ /* 0x000fe80000100800 */
[----:B------:R-:W-:Y:S03]  /*79b0*/  STL [R1+0x78], R233 ;  /* 0x000078e901007387 */ /* 0x000fe60000100800 */
[C---:B------:R-:W-:Y:S01]  /*79c0*/  HMMA.16816.F32 R40, R60.reuse, R48, RZ ;  /* 0x000000303c28723c */ /* 0x040fe200000018ff */
[----:B------:R-:W-:Y:S07]  /*79d0*/  STL [R1+0x7c], R239 ;  /* 0x00007cef01007387 */ /* 0x000fee0000100800 */
[-C--:B------:R-:W-:Y:S08]  /*79e0*/  HMMA.16816.F32 R44, R60, R50.reuse, RZ ;  /* 0x000000323c2c723c */ /* 0x080ff000000018ff */
[C---:B------:R-:W-:Y:S08]  /*79f0*/  HMMA.16816.F32 R48, R64.reuse, R50, RZ ;  /* 0x000000324030723c */ /* 0x040ff000000018ff */
[-C--:B------:R-:W-:Y:S08]  /*7a00*/  HMMA.16816.F32 R52, R64, R204.reuse, RZ ;  /* 0x000000cc4034723c */ /* 0x080ff000000018ff */
[C---:B------:R-:W-:Y:S08]  /*7a10*/  HMMA.16816.F32 R56, R60.reuse, R204, RZ ;  /* 0x000000cc3c38723c */ /* 0x040ff000000018ff */
[-C--:B------:R-:W-:Y:S08]  /*7a20*/  HMMA.16816.F32 R60, R60, R206.reuse, RZ ;  /* 0x000000ce3c3c723c */ /* 0x080ff000000018ff */
[----:B------:R-:W-:Y:S01]  /*7a30*/  HMMA.16816.F32 R64, R64, R206, RZ ;  /* 0x000000ce4040723c */ /* 0x000fe200000018ff */
[----:B------:R-:W1:Y:S07]  /*7a40*/  LDSM.16.M88.4 R204, [R243] ;  /* 0x00000000f3cc783b */ /* 0x000e6e0000000200 */
[-C--:B------:R-:W-:Y:S08]  /*7a50*/  HMMA.16816.F32 R4, R208, R212.reuse, R4 ;  /* 0x000000d4d004723c */ /* 0x080ff00000001804 */
[C---:B------:R-:W-:Y:S08]  /*7a60*/  HMMA.16816.F32 R8, R216.reuse, R212, R8 ;  /* 0x000000d4d808723c */ /* 0x040ff00000001808 */
[-C--:B------:R-:W-:Y:S08]  /*7a70*/  HMMA.16816.F32 R12, R216, R214.reuse, R12 ;  /* 0x000000d6d80c723c */ /* 0x080ff0000000180c */
[C---:B------:R-:W-:Y:S01]  /*7a80*/  HMMA.16816.F32 R16, R208.reuse, R214, R16 ;  /* 0x000000d6d010723c */ /* 0x040fe20000001810 */
[----:B------:R-:W2:Y:S07]  /*7a90*/  LDSM.16.M88.4 R212, [R242] ;  /* 0x00000000f2d4783b */ /* 0x000eae0000000200 */
[-C--:B-1----:R-:W-:Y:S08]  /*7aa0*/  HMMA.16816.F32 R20, R208, R204.reuse, R20 ;  /* 0x000000ccd014723c */ /* 0x082ff00000001814 */
[C---:B------:R-:W-:Y:S08]  /*7ab0*/  HMMA.16816.F32 R24, R216.reuse, R204, R24 ;  /* 0x000000ccd818723c */ /* 0x040ff00000001818 */
[-C--:B------:R-:W-:Y:S08]  /*7ac0*/  HMMA.16816.F32 R28, R216, R206.reuse, R28 ;  /* 0x000000ced81c723c */ /* 0x080ff0000000181c */
[C---:B------:R-:W-:Y:S01]  /*7ad0*/  HMMA.16816.F32 R32, R208.reuse, R206, R32 ;  /* 0x000000ced020723c */ /* 0x040fe20000001820 */
[----:B------:R-:W1:Y:S07]  /*7ae0*/  LDSM.16.M88.4 R204, [R241] ;  /* 0x00000000f1cc783b */ /* 0x000e6e0000000200 */
[-C--:B--2---:R-:W-:Y:S08]  /*7af0*/  HMMA.16816.F32 R36, R208, R212.reuse, R36 ;  /* 0x000000d4d024723c */ /* 0x084ff00000001824 */
[C---:B------:R-:W-:Y:S04]  /*7b00*/  HMMA.16816.F32 R40, R216.reuse, R212, R40 ;  /* 0x000000d4d828723c */ /* 0x040fe80000001828 */
[----:B------:R-:W-:Y:S04]  /*7b10*/  @P0 IADD3 R0, P1, R134, UR21, RZ ;  /* 0x0000001586000c10 */ /* 0x000fe8000ff3e0ff */
[-C--:B------:R-:W-:Y:S04]  /*7b20*/  HMMA.16816.F32 R44, R216, R214.reuse, R44 ;  /* 0x000000d6d82c723c */ /* 0x080fe8000000182c */
[C---:B------:R-:W-:Y:S02]  /*7b30*/  @P0 LEA R134, P2, R0.reuse, c[0x0][0x1f8], 0x1 ;  /* 0x00007e0000860a11 */ /* 0x040fe400078408ff */
[----:B---3--:R-:W-:Y:S02]  /*7b40*/  @P0 IADD3.X R2, R137, UR20, RZ, P1, !PT ;  /* 0x0000001489020c10 */ /* 0x008fe40008ffe4ff */
[C---:B------:R-:W-:Y:S04]  /*7b50*/  HMMA.16816.F32 R48, R208.reuse, R214, R48 ;  /* 0x000000d6d030723c */ /* 0x040fe80000001830 */
[----:B------:R-:W-:Y:S04]  /*7b60*/  @P0 LEA.HI.X R135, R0, c[0x0][0x1fc], R2, 0x1, P2 ;  /* 0x00007f0000870a11 */ /* 0x000fe800010f0c02 */
[-C--:B-1----:R-:W-:Y:S01]  /*7b70*/  HMMA.16816.F32 R52, R208, R204.reuse, R52 ;  /* 0x000000ccd034723c */ /* 0x082fe20000001834 */
[----:B------:R-:W-:Y:S01]  /*7b80*/  @!PT LDS RZ, [RZ] ;  /* 0x00000000fffff984 */ /* 0x000fe20000000800 */
[----:B------:R-:W-:Y:S01]  /*7b90*/  @!PT LDS RZ, [RZ] ;  /* 0x00000000fffff984 */ /* 0x000fe20000000800 */
[----:B------:R-:W-:Y:S01]  /*7ba0*/  @!PT LDS RZ, [RZ] ;  /* 0x00000000fffff984 */ /* 0x000fe20000000800 */
[----:B------:R1:W-:Y:S07]  /*7bb0*/  @P0 LDGSTS.E.BYPASS.LTC128B.128 [R245+0x100], [R134.64], !P5 ;  /* 0x0010000086f50fae */ /* 0x0003ee000e901d52 */
[C---:B------:R-:W-:Y:S08]  /*7bc0*/  HMMA.16816.F32 R56, R216.reuse, R204, R56 ;  /* 0x000000ccd838723c */ /* 0x040ff00000001838 */
[-C--:B------:R-:W-:Y:S08]  /*7bd0*/  HMMA.16816.F32 R60, R216, R206.reuse, R60 ;  /* 0x000000ced83c723c */ /* 0x080ff0000000183c */
[----:B------:R-:W-:Y:S04]  /*7be0*/  HMMA.16816.F32 R64, R208, R206, R64 ;  /* 0x000000ced040723c */ /* 0x000fe80000001840 */
[----:B----4-:R-:W-:Y:S01]  /*7bf0*/  @P0 IADD3 R3, P1, R3, UR21, RZ ;  /* 0x0000001503030c10 */ /* 0x010fe2000ff3e0ff */
[----:B------:R-:W-:Y:S03]  /*7c00*/  UIMAD UR21, UR26, UR17, 0x1 ;  /* 0x000000011a1574a4 */ /* 0x000fe6000f8e0211 */
[C---:B------:R-:W-:Y:S04]  /*7c10*/  @P0 LEA R136, P2, R3.reuse, c[0x0][0x1f8], 0x1 ;  /* 0x00007e0003880a11 */ /* 0x040fe800078408ff */
[----:B------:R-:W-:Y:S01]  /*7c20*/  @P0 IADD3.X R0, R220, UR20, RZ, P1, !PT ;  /* 0x00000014dc000c10 */ /* 0x000fe20008ffe4ff */
[----:B------:R-:W-:Y:S01]  /*7c30*/  @UP1 USHF.R.S32.HI UR20, URZ, 0x1f, UR25 ;  /* 0x0000001f3f141899 */ /* 0x000fe20008011419 */
[----:B------:R-:W-:Y:S02]  /*7c40*/  @P0 IADD3 R2, P1, R134, UR10, RZ ;  /* 0x0000000a86020c10 */ /* 0x000fe4000ff3e0ff */
[----:B------:R-:W-:Y:S01]  /*7c50*/  @P0 LEA.HI.X R137, R3, c[0x0][0x1fc], R0, 0x1, P2 ;  /* 0x00007f0003890a11 */ /* 0x000fe200010f0c00 */
[----:B------:R-:W-:Y:S01]  /*7c60*/  @UP1 UIMAD UR20, UR20, UR4, URZ ;  /* 0x00000004141412a4 */ /* 0x000fe2000f8e023f */
[----:B------:R-:W-:Y:S01]  /*7c70*/  @P0 IADD3.X R3, R135, UR14, RZ, P1, !PT ;  /* 0x0000000e87030c10 */ /* 0x000fe20008ffe4ff */
[----:B------:R2:W3:Y:S01]  /*7c80*/  LDL R0, [R1+0x30] ;  /* 0x0000300001007983 */ /* 0x0004e20000100800 */
[C---:B-1----:R-:W-:Y:S01]  /*7c90*/  @P0 IADD3 R134, P1, R2.reuse, UR10, RZ ;  /* 0x0000000a02860c10 */ /* 0x042fe2000ff3e0ff */
[----:B------:R-:W-:Y:S01]  /*7ca0*/  @UP1 UIMAD UR20, UR25, UR5, UR20 ;  /* 0x00000005191412a4 */ /* 0x000fe2000f8e0214 */
[----:B------:R-:W-:Y:S01]  /*7cb0*/  @P0 IADD3 R204, P6, R2, UR16, RZ ;  /* 0x0000001002cc0c10 */ /* 0x000fe2000ffde0ff */
[----:B------:R1:W-:Y:S01]  /*7cc0*/  @P0 LDGSTS.E.BYPASS.LTC128B.128 [R245+0x2100], [R136.64], !P4 ;  /* 0x0210000088f50fae */ /* 0x0003e2000e101d52 */
[C---:B------:R-:W-:Y:S01]  /*7cd0*/  @P0 IADD3.X R135, R3.reuse, UR14, RZ, P1, !PT ;  /* 0x0000000e03870c10 */ /* 0x040fe20008ffe4ff */
[----:B------:R-:W-:Y:S01]  /*7ce0*/  @UP1 UIADD3 UR20, UR23, UR20, URZ ;  /* 0x0000001417141290 */ /* 0x000fe2000fffe03f */
[----:B------:R-:W-:Y:S01]  /*7cf0*/  @P0 IADD3.X R205, R3, UR15, RZ, P6, !PT ;  /* 0x0000000f03cd0c10 */ /* 0x000fe2000b7fe4ff */
[----:B------:R-:W-:Y:S01]  /*7d00*/  @UP1 USHF.L.U64.HI UR23, UR4, 0x5, UR5 ;  /* 0x0000000504171899 */ /* 0x000fe20008010205 */
[----:B------:R-:W-:Y:S01]  /*7d10*/  PLOP3.LUT P6, PT, PT, PT, UP1, 0x80, 0x0 ;  /* 0x000000000000781c */ /* 0x000fe20003fcf018 */
[----:B------:R-:W-:Y:S02]  /*7d20*/  @UP1 USHF.L.U64.HI UR20, UR22, 0x6, UR20 ;  /* 0x0000000616141899 */ /* 0x000fe40008010214 */
[----:B------:R4:W-:Y:S08]  /*7d30*/  @P0 LDGSTS.E.BYPASS.LTC128B.128 [R245+0x900], [R2.64], !P5 ;  /* 0x0090000002f50fae */ /* 0x0009f0000e901d52 */
[----:B------:R4:W-:Y:S08]  /*7d40*/  @P0 LDGSTS.E.BYPASS.LTC128B.128 [R245+0x2900], [R2.64+0x80], !P4 ;  /* 0x0290008002f50fae */ /* 0x0009f0000e101d52 */
[----:B------:R2:W-:Y:S01]  /*7d50*/  @P0 LDGSTS.E.BYPASS.LTC128B.128 [R245+0x1100], [R134.64], !P5 ;  /* 0x0110000086f50fae */ /* 0x0005e2000e901d52 */
[C---:B-1----:R-:W-:Y:S04]  /*7d60*/  @P0 IADD3 R136, P2, R134.reuse, UR10, RZ ;  /* 0x0000000a86880c10 */ /* 0x042fe8000ff5e0ff */
[C---:B------:R-:W-:Y:S03]  /*7d70*/  @P0 IADD3.X R137, R135.reuse, UR14, RZ, P2, !PT ;  /* 0x0000000e87890c10 */ /* 0x040fe600097fe4ff */
[----:B------:R1:W-:Y:S08]  /*7d80*/  @P0 LDGSTS.E.BYPASS.LTC128B.128 [R245+0x3100], [R204.64], !P4 ;  /* 0x03100000ccf50fae */ /* 0x0003f0000e101d52 */
[----:B------:R1:W-:Y:S01]  /*7d90*/  @P0 LDGSTS.E.BYPASS.LTC128B.128 [R245+0x1900], [R136.64], !P5 ;  /* 0x0190000088f50fae */ /* 0x0003e2000e901d52 */
[----:B----4-:R-:W-:Y:S04]  /*7da0*/  @P0 IADD3 R2, P1, R134, UR16, RZ ;  /* 0x0000001086020c10 */ /* 0x010fe8000ff3e0ff */
[----:B------:R-:W-:Y:S05]  /*7db0*/  @P0 IADD3.X R3, R135, UR15, RZ, P1, !PT ;  /* 0x0000000f87030c10 */ /* 0x000fea0008ffe4ff */
[----:B------:R4:W-:Y:S08]  /*7dc0*/  @P0 LDGSTS.E.BYPASS.LTC128B.128 [R245+0x3900], [R2.64], !P4 ;  /* 0x0390000002f50fae */ /* 0x0009f0000e101d52 */
[----:B------:R-:W-:Y:S08]  /*7dd0*/  LDSM.16.M88.4 R212, [R232+0x8100] ;  /* 0x00810000e8d4783b */ /* 0x000ff00000000200 */
[----:B------:R-:W2:Y:S08]  /*7de0*/  LDSM.16.M88.4 R216, [R230+0x4100] ;  /* 0x00410000e6d8783b */ /* 0x000eb00000000200 */
[----:B-1----:R-:W1:Y:S08]  /*7df0*/  LDSM.16.M88.4 R204, [R232+0xa100] ;  /* 0x00a10000e8cc783b */ /* 0x002e700000000200 */
[----:B------:R-:W4:Y:S08]  /*7e00*/  LDSM.16.M88.4 R208, [R230+0x4900] ;  /* 0x00490000e6d0783b */ /* 0x000f300000000200 */
[----:B------:R-:W0:Y:S01]  /*7e10*/  LDGDEPBAR ;  /* 0x00000000000079af */ /* 0x000e220000000000 */
[-C--:B--2---:R-:W-:Y:S08]  /*7e20*/  HMMA.16816.F32 R4, R212, R216.reuse, R4 ;  /* 0x000000d8d404723c */ /* 0x084ff00000001804 */
        /* <DEDUP_REMOVED lines=14> */
[-C--:B--2---:R-:W-:Y:S08]  /*7f10*/  HMMA.16816.F32 R52, R212, R208.reuse, R52 ;  /* 0x000000d0d434723c */ /* 0x084ff00000001834 */
[C---:B------:R-:W-:Y:S08]  /*7f20*/  HMMA.16816.F32 R56, R204.reuse, R208, R56 ;  /* 0x000000d0cc38723c */ /* 0x040ff00000001838 */
[-C--:B------:R-:W-:Y:S01]  /*7f30*/  HMMA.16816.F32 R60, R204, R210.reuse, R60 ;  /* 0x000000d2cc3c723c */ /* 0x080fe2000000183c */
[----:B------:R-:W1:Y:S07]  /*7f40*/  LDSM.16.M88.4 R204, [R234+0x8100] ;  /* 0x00810000eacc783b */ /* 0x000e6e0000000200 */
[----:B------:R-:W-:Y:S01]  /*7f50*/  HMMA.16816.F32 R64, R212, R210, R64 ;  /* 0x000000d2d440723c */ /* 0x000fe20000001840 */
[----:B------:R-:W2:Y:S08]  /*7f60*/  LDSM.16.M88.4 R208, [R234+0xa100] ;  /* 0x00a10000ead0783b */ /* 0x000eb00000000200 */
[----:B------:R-:W4:Y:S01]  /*7f70*/  LDSM.16.M88.4 R212, [R229+0x800] ;  /* 0x00080000e5d4783b */ /* 0x000f220000000200 */
[-C--:B-1----:R-:W-:Y:S08]  /*7f80*/  HMMA.16816.F32 R4, R204, R216.reuse, R4 ;  /* 0x000000d8cc04723c */ /* 0x082ff00000001804 */
[C---:B--2---:R-:W-:Y:S08]  /*7f90*/  HMMA.16816.F32 R8, R208.reuse, R216, R8 ;  /* 0x000000d8d008723c */ /* 0x044ff00000001808 */
[-C--:B------:R-:W-:Y:S08]  /*7fa0*/  HMMA.16816.F32 R12, R208, R218.reuse, R12 ;  /* 0x000000dad00c723c */ /* 0x080ff0000000180c */
[C---:B------:R-:W-:Y:S01]  /*7fb0*/  HMMA.16816.F32 R16, R204.reuse, R218, R16 ;  /* 0x000000dacc10723c */ /* 0x040fe20000001810 */
[----:B------:R-:W1:Y:S07]  /*7fc0*/  LDSM.16.M88.4 R216, [R229+0x1000] ;  /* 0x00100000e5d8783b */ /* 0x000e6e0000000200 */
[-C--:B----4-:R-:W-:Y:S04]  /*7fd0*/  HMMA.16816.F32 R20, R204, R212.reuse, R20 ;  /* 0x000000d4cc14723c */ /* 0x090fe80000001814 */
[----:B---3--:R-:W-:Y:S04]  /*7fe0*/  @P3 MOV R0, R235 ;  /* 0x000000eb00003202 */ /* 0x008fe80000000f00 */
[C---:B------:R-:W-:Y:S01]  /*7ff0*/  HMMA.16816.F32 R24, R208.reuse, R212, R24 ;  /* 0x000000d4d018723c */ /* 0x040fe20000001818 */
[----:B------:R-:W-:Y:S07]  /*8000*/  SHFL.IDX PT, R2, R0, 0x1, 0x1c1f ;  /* 0x003c1f0000027f89 */ /* 0x000fee00000e0000 */
[-C--:B------:R-:W-:Y:S01]  /*8010*/  HMMA.16816.F32 R28, R208, R214.reuse, R28 ;  /* 0x000000d6d01c723c */ /* 0x080fe2000000181c */
[----:B------:R-:W-:Y:S07]  /*8020*/  SHFL.IDX PT, R3, R0, RZ, 0x1c1f ;  /* 0x001c1fff00037589 */ /* 0x000fee00000e0000 */
[C---:B------:R-:W-:Y:S01]  /*8030*/  HMMA.16816.F32 R32, R204.reuse, R214, R32 ;  /* 0x000000d6cc20723c */ /* 0x040fe20000001820 */
[----:B------:R-:W2:Y:S07]  /*8040*/  LDSM.16.M88.4 R212, [R229+0x1800] ;  /* 0x00180000e5d4783b */ /* 0x000eae0000000200 */
[-C--:B-1----:R-:W-:Y:S08]  /*8050*/  HMMA.16816.F32 R36, R204, R216.reuse, R36 ;  /* 0x000000d8cc24723c */ /* 0x082ff00000001824 */
[C---:B------:R-:W-:Y:S08]  /*8060*/  HMMA.16816.F32 R40, R208.reuse, R216, R40 ;  /* 0x000000d8d028723c */ /* 0x040ff00000001828 */
[-C--:B------:R-:W-:Y:S08]  /*8070*/  HMMA.16816.F32 R44, R208, R218.reuse, R44 ;  /* 0x000000dad02c723c */ /* 0x080ff0000000182c */
[C---:B------:R-:W-:Y:S01]  /*8080*/  HMMA.16816.F32 R48, R204.reuse, R218, R48 ;  /* 0x000000dacc30723c */ /* 0x040fe20000001830 */
[----:B------:R-:W-:Y:S07]  /*8090*/  LDSM.16.M88.4 R216, [R224+0x6100] ;  /* 0x00610000e0d8783b */ /* 0x000fee0000000200 */
[-C--:B--2---:R-:W-:Y:S08]  /*80a0*/  HMMA.16816.F32 R52, R204, R212.reuse, R52 ;  /* 0x000000d4cc34723c */ /* 0x084ff00000001834 */
[C---:B------:R-:W-:Y:S08]  /*80b0*/  HMMA.16816.F32 R56, R208.reuse, R212, R56 ;  /* 0x000000d4d038723c */ /* 0x040ff00000001838 */
[-C--:B------:R-:W-:Y:S01]  /*80c0*/  HMMA.16816.F32 R60, R208, R214.reuse, R60 ;  /* 0x000000d6d03c723c */ /* 0x080fe2000000183c */
[----:B------:R-:W1:Y:S07]  /*80d0*/  LDSM.16.M88.4 R208, [R231+0xc100] ;  /* 0x00c10000e7d0783b */ /* 0x000e6e0000000200 */
[----:B------:R-:W-:Y:S01]  /*80e0*/  HMMA.16816.F32 R64, R204, R214, R64 ;  /* 0x000000d6cc40723c */ /* 0x000fe20000001840 */
[----:B------:R-:W2:Y:S08]  /*80f0*/  LDSM.16.M88.4 R204, [R231+0xe100] ;  /* 0x00e10000e7cc783b */ /* 0x000eb00000000200 */
[----:B------:R-:W3:Y:S01]  /*8100*/  LDSM.16.M88.4 R212, [R224+0x6900] ;  /* 0x00690000e0d4783b */ /* 0x000ee20000000200 */
[-C--:B-1----:R-:W-:Y:S08]  /*8110*/  HMMA.16816.F32 R4, R208, R216.reuse, R4 ;  /* 0x000000d8d004723c */ /* 0x082ff00000001804 */
[C---:B--2---:R-:W-:Y:S08]  /*8120*/  HMMA.16816.F32 R8, R204.reuse, R216, R8 ;  /* 0x000000d8cc08723c */ /* 0x044ff00000001808 */
[-C--:B------:R-:W-:Y:S08]  /*8130*/  HMMA.16816.F32 R12, R204, R218.reuse, R12 ;  /* 0x000000dacc0c723c */ /* 0x080ff0000000180c */
[C---:B------:R-:W-:Y:S01]  /*8140*/  HMMA.16816.F32 R16, R208.reuse, R218, R16 ;  /* 0x000000dad010723c */ /* 0x040fe20000001810 */
[----:B------:R-:W1:Y:S07]  /*8150*/  LDSM.16.M88.4 R216, [R224+0x7100] ;  /* 0x00710000e0d8783b */ /* 0x000e6e0000000200 */
[-C--:B---3--:R-:W-:Y:S08]  /*8160*/  HMMA.16816.F32 R20, R208, R212.reuse, R20 ;  /* 0x000000d4d014723c */ /* 0x088ff00000001814 */
        /* <DEDUP_REMOVED lines=15> */
[----:B------:R-:W3:Y:S01]  /*8260*/  LDSM.16.M88.4 R212, [R239] ;  /* 0x00000000efd4783b */ /* 0x000ee20000000200 */
[-C--:B-1----:R-:W-:Y:S08]  /*8270*/  HMMA.16816.F32 R4, R204, R216.reuse, R4 ;  /* 0x000000d8cc04723c */ /* 0x082ff00000001804 */
[C---:B--2---:R-:W-:Y:S08]  /*8280*/  HMMA.16816.F32 R8, R208.reuse, R216, R8 ;  /* 0x000000d8d008723c */ /* 0x044ff00000001808 */
[-C--:B------:R-:W-:Y:S08]  /*8290*/  HMMA.16816.F32 R12, R208, R218.reuse, R12 ;  /* 0x000000dad00c723c */ /* 0x080ff0000000180c */
[C---:B------:R-:W-:Y:S01]  /*82a0*/  HMMA.16816.F32 R16, R204.reuse, R218, R16 ;  /* 0x000000dacc10723c */ /* 0x040fe20000001810 */
[----:B------:R-:W1:Y:S07]  /*82b0*/  LDSM.16.M88.4 R216, [R238] ;  /* 0x00000000eed8783b */ /* 0x000e6e0000000200 */
[-C--:B---3--:R-:W-:Y:S08]  /*82c0*/  HMMA.16816.F32 R20, R204, R212.reuse, R20 ;  /* 0x000000d4cc14723c */ /* 0x088ff00000001814 */
        /* <DEDUP_REMOVED lines=36> */
[----:B------:R-:W2:Y:S07]  /*8510*/  LDSM.16.M88.4 R208, [R236+0xe100] ;  /* 0x00e10000ecd0783b */ /* 0x000eae0000000200 */
[-C--:B-1----:R-:W-:Y:S08]  /*8520*/  HMMA.16816.F32 R4, R216, R204.reuse, R4 ;  /* 0x000000ccd804723c */ /* 0x082ff00000001804 */
[C---:B--2---:R-:W-:Y:S08]  /*8530*/  HMMA.16816.F32 R8, R208.reuse, R204, R8 ;  /* 0x000000ccd008723c */ /* 0x044ff00000001808 */
        /* <DEDUP_REMOVED lines=22> */
[----:B------:R4:W1:Y:S10]  /*86a0*/  MUFU.TANH R223, R7 ;  /* 0x0000000700df7308 */ /* 0x0008740000002400 */
[----:B------:R-:W-:Y:S01]  /*86b0*/  MUFU.TANH R135, R17 ;  /* 0x0000001100877308 */ /* 0x000fe20000002400 */
[----:B---3--:R-:W3:Y:S09]  /*86c0*/  LDL R13, [R1+0x28] ;  /* 0x00002800010d7983 */ /* 0x008ef20000100800 */
[----:B------:R-:W-:Y:S01]  /*86d0*/  MUFU.TANH R222, R8 ;  /* 0x0000000800de7308 */ /* 0x000fe20000002400 */
[----:B----4-:R-:W4:Y:S09]  /*86e0*/  LDSM.16.M88.4 R4, [R229+0x2800] ;  /* 0x00280000e504783b */ /* 0x010f320000000200 */
[----:B------:R-:W-:Y:S10]  /*86f0*/  MUFU.TANH R17, R18 ;  /* 0x0000001200117308 */ /* 0x000ff40000002400 */
[----:B------:R-:W1:Y:S10]  /*8700*/  MUFU.TANH R221, R9 ;  /* 0x0000000900dd7308 */ /* 0x000e740000002400 */
[----:B------:R-:W1:Y:S10]  /*8710*/  MUFU.TANH R220, R10 ;  /* 0x0000000a00dc7308 */ /* 0x000e740000002400 */
[----:B------:R1:W-:Y:S01]  /*8720*/  MUFU.TANH R215, R11 ;  /* 0x0000000b00d77308 */ /* 0x0003e20000002400 */
[-C--:B----4-:R-:W-:Y:S09]  /*8730*/  HMMA.16816.F32 R20, R216, R4.reuse, R20 ;  /* 0x00000004d814723c */ /* 0x090ff20000001814 */
[----:B------:R-:W-:Y:S01]  /*8740*/  MUFU.TANH R212, R14 ;  /* 0x0000000e00d47308 */ /* 0x000fe20000002400 */
[C---:B------:R-:W-:Y:S09]  /*8750*/  HMMA.16816.F32 R24, R208.reuse, R4, R24 ;  /* 0x00000004d018723c */ /* 0x040ff20000001818 */
[----:B------:R4:W-:Y:S01]  /*8760*/  MUFU.TANH R213, R15 ;  /* 0x0000000f00d57308 */ /* 0x0009e20000002400 */
[-C--:B------:R-:W-:Y:S01]  /*8770*/  HMMA.16816.F32 R28, R208, R6.reuse, R28 ;  /* 0x00000006d01c723c */ /* 0x080fe2000000181c */
[----:B-1----:R-:W1:Y:S03]  /*8780*/  LDSM.16.M88.4 R8, [R229+0x3000] ;  /* 0x00300000e508783b */ /* 0x002e660000000200 */
[----:B------:R-:W-:Y:S04]  /*8790*/  FMUL.FTZ R20, R20, c[0x0][0x320] ;  /* 0x0000c80014147a20 */ /* 0x000fe80000410000 */
[C---:B------:R-:W-:Y:S01]  /*87a0*/  HMMA.16816.F32 R32, R216.reuse, R6, R32 ;  /* 0x00000006d820723c */ /* 0x040fe20000001820 */
[----:B------:R2:W1:Y:S01]  /*87b0*/  MUFU.TANH R214, R12 ;  /* 0x0000000c00d67308 */ /* 0x0004620000002400 */
[----:B------:R-:W1:Y:S02]  /*87c0*/  LDSM.16.M88.4 R4, [R229+0x3800] ;  /* 0x00380000e504783b */ /* 0x000e640000000200 */
[----:B------:R-:W-:Y:S02]  /*87d0*/  FMUL.FTZ R21, R21, c[0x0][0x320] ;  /* 0x0000c80015157a20 */ /* 0x000fe40000410000 */
[----:B------:R-:W-:Y:S02]  /*87e0*/  FMUL.FTZ R22, R22, c[0x0][0x320] ;  /* 0x0000c80016167a20 */ /* 0x000fe40000410000 */
[----:B------:R-:W-:Y:S04]  /*87f0*/  DEPBAR.LE SB0, 0x0 ;  /* 0x000080000000791a */ /* 0x000fe80000000000 */
[----:B------:R-:W1:Y:S01]  /*8800*/  MUFU.TANH R136, R16 ;  /* 0x0000001000887308 */ /* 0x000e620000002400 */
[----:B------:R-:W-:Y:S01]  /*8810*/  FMUL.FTZ R24, R24, c[0x0][0x320] ;  /* 0x0000c80018187a20 */ /* 0x000fe20000410000 */
[----:B------:R-:W-:Y:S01]  /*8820*/  BAR.SYNC.DEFER_BLOCKING 0x0 ;  /* 0x0000000000007b1d */ /* 0x000fe20000010000 */
[----:B------:R-:W-:Y:S02]  /*8830*/  FMUL.FTZ R23, R23, c[0x0][0x320] ;  /* 0x0000c80017177a20 */ /* 0x000fe40000410000 */
[----:B------:R-:W-:Y:S02]  /*8840*/  FMUL.FTZ R31, R31, c[0x0][0x320] ;  /* 0x0000c8001f1f7a20 */ /* 0x000fe40000410000 */
[----:B------:R-:W-:Y:S02]  /*8850*/  FMUL.FTZ R28, R28, c[0x0][0x320] ;  /* 0x0000c8001c1c7a20 */ /* 0x000fe40000410000 */
[----:B------:R-:W-:Y:S01]  /*8860*/  FMUL.FTZ R25, R25, c[0x0][0x320] ;  /* 0x0000c80019197a20 */ /* 0x000fe20000410000 */
[----:B------:R-:W3:Y:S01]  /*8870*/  MUFU.TANH R134, R19 ;  /* 0x0000001300867308 */ /* 0x000ee20000002400 */
[----:B----4-:R-:W4:Y:S01]  /*8880*/  LDL.64 R14, [R1+0x38] ;  /* 0x00003800010e7983 */ /* 0x010f220000100a00 */
[----:B------:R-:W-:Y:S02]  /*8890*/  FMUL.FTZ R34, R34, c[0x0][0x320] ;  /* 0x0000c80022227a20 */ /* 0x000fe40000410000 */
[----:B------:R-:W-:Y:S02]  /*88a0*/  FMUL.FTZ R27, R27, c[0x0][0x320] ;  /* 0x0000c8001b1b7a20 */ /* 0x000fe40000410000 */
[----:B------:R-:W-:Y:S01]  /*88b0*/  FMUL.FTZ R26, R26, c[0x0][0x320] ;  /* 0x0000c8001a1a7a20 */ /* 0x000fe20000410000 */
[----:B--2---:R-:W2:Y:S01]  /*88c0*/  LDL R12, [R1+0x20] ;  /* 0x00002000010c7983 */ /* 0x004ea20000100800 */
[----:B------:R-:W-:Y:S02]  /*88d0*/  FMUL.FTZ R32, R32, c[0x0][0x320] ;  /* 0x0000c80020207a20 */ /* 0x000fe40000410000 */
[----:B------:R-:W-:Y:S01]  /*88e0*/  MUFU.TANH R28, R28 ;  /* 0x0000001c001c7308 */ /* 0x000fe20000002400 */
[----:B------:R-:W-:Y:S01]  /*88f0*/  FMUL.FTZ R29, R29, c[0x0][0x320] ;  /* 0x0000c8001d1d7a20 */ /* 0x000fe20000410000 */
[-C--:B-1----:R-:W-:Y:S05]  /*8900*/  HMMA.16816.F32 R36, R216, R8.reuse, R36 ;  /* 0x00000008d824723c */ /* 0x082fea0000001824 */
[----:B------:R-:W-:Y:S03]  /*8910*/  FMUL.FTZ R33, R33, c[0x0][0x320] ;  /* 0x0000c80021217a20 */ /* 0x000fe60000410000 */
[----:B------:R-:W1:Y:S01]  /*8920*/  MUFU.TANH R21, R21 ;  /* 0x0000001500157308 */ /* 0x000e620000002400 */
[C---:B------:R-:W-:Y:S01]  /*8930*/  HMMA.16816.F32 R40, R208.reuse, R8, R40 ;  /* 0x00000008d028723c */ /* 0x040fe20000001828 */
[----:B------:R-:W1:Y:S03]  /*8940*/  SHFL.IDX PT, R9, R0, 0x2, 0x1c1f ;  /* 0x005c1f0000097f89 */ /* 0x000e6600000e0000 */
[----:B------:R-:W-:Y:S02]  /*8950*/  FMUL.FTZ R30, R30, c[0x0][0x320] ;  /* 0x0000c8001e1e7a20 */ /* 0x000fe40000410000 */
[----:B------:R-:W-:Y:S02]  /*8960*/  FMUL.FTZ R35, R35, c[0x0][0x320] ;  /* 0x0000c80023237a20 */ /* 0x000fe40000410000 */
[-C--:B------:R-:W-:Y:S01]  /*8970*/  HMMA.16816.F32 R44, R208, R10.reuse, R44 ;  /* 0x0000000ad02c723c */ /* 0x080fe2000000182c */
[----:B------:R-:W-:Y:S07]  /*8980*/  MUFU.TANH R244, R34 ;  /* 0x0000002200f47308 */ /* 0x000fee0000002400 */
[C---:B------:R-:W-:Y:S01]  /*8990*/  HMMA.16816.F32 R48, R216.reuse, R10, R48 ;  /* 0x0000000ad830723c */ /* 0x040fe20000001830 */
[----:B------:R-:W2:Y:S02]  /*89a0*/  LDL.64 R10, [R1+0x48] ;  /* 0x00004800010a7983 */ /* 0x000ea40000100a00 */
[----:B------:R-:W-:Y:S01]  /*89b0*/  MUFU.TANH R20, R20 ;  /* 0x0000001400147308 */ /* 0x000fe20000002400 */
[----:B------:R-:W-:Y:S02]  /*89c0*/  FMUL.FTZ R36, R36, c[0x0][0x320] ;  /* 0x0000c80024247a20 */ /* 0x000fe40000410000 */
[----:B------:R-:W-:Y:S02]  /*89d0*/  FMUL.FTZ R38, R38, c[0x0][0x320] ;  /* 0x0000c80026267a20 */ /* 0x000fe40000410000 */
[-C--:B------:R-:W-:Y:S04]  /*89e0*/  HMMA.16816.F32 R52, R216, R4.reuse, R52 ;  /* 0x00000004d834723c */ /* 0x080fe80000001834 */
[----:B------:R-:W-:Y:S01]  /*89f0*/  FMUL.FTZ R42, R42, c[0x0][0x320] ;  /* 0x0000c8002a2a7a20 */ /* 0x000fe20000410000 */
[----:B------:R-:W1:Y:S01]  /*8a00*/  MUFU.TANH R22, R22 ;  /* 0x0000001600167308 */ /* 0x000e620000002400 */
[----:B------:R-:W-:Y:S02]  /*8a10*/  FMUL.FTZ R40, R40, c[0x0][0x320] ;  /* 0x0000c80028287a20 */ /* 0x000fe40000410000 */
[C---:B------:R-:W-:Y:S01]  /*8a20*/  HMMA.16816.F32 R56, R208.reuse, R4, R56 ;  /* 0x00000004d038723c */ /* 0x040fe20000001838 */
[----:B------:R1:W1:Y:S03]  /*8a30*/  SHFL.IDX PT, R5, R0, 0x3, 0x1c1f ;  /* 0x007c1f0000057f89 */ /* 0x00026600000e0000 */
[----:B------:R-:W-:Y:S02]  /*8a40*/  FMUL.FTZ R45, R45, c[0x0][0x320] ;  /* 0x0000c8002d2d7a20 */ /* 0x000fe40000410000 */
[----:B------:R-:W-:Y:S01]  /*8a50*/  FMUL.FTZ R39, R39, c[0x0][0x320] ;  /* 0x0000c80027277a20 */ /* 0x000fe20000410000 */
[----:B------:R-:W2:Y:S01]  /*8a60*/  MUFU.TANH R24, R24 ;  /* 0x0000001800187308 */ /* 0x000ea20000002400 */
[-C--:B------:R-:W-:Y:S04]  /*8a70*/  HMMA.16816.F32 R60, R208, R6.reuse, R60 ;  /* 0x00000006d03c723c */ /* 0x080fe8000000183c */
[----:B------:R-:W-:Y:S02]  /*8a80*/  FMUL.FTZ R44, R44, c[0x0][0x320] ;  /* 0x0000c8002c2c7a20 */ /* 0x000fe40000410000 */
[----:B------:R-:W-:Y:S02]  /*8a90*/  FMUL.FTZ R43, R43, c[0x0][0x320] ;  /* 0x0000c8002b2b7a20 */ /* 0x000fe40000410000 */
[----:B------:R-:W-:Y:S01]  /*8aa0*/  HMMA.16816.F32 R64, R216, R6, R64 ;  /* 0x00000006d840723c */ /* 0x000fe20000001840 */
[----:B------:R-:W-:Y:S03]  /*8ab0*/  MUFU.TANH R34, R45 ;  /* 0x0000002d00227308 */ /* 0x000fe60000002400 */
[----:B------:R-:W-:Y:S02]  /*8ac0*/  FMUL.FTZ R54, R54, c[0x0][0x320] ;  /* 0x0000c80036367a20 */ /* 0x000fe40000410000 */
[----:B------:R-:W-:Y:S02]  /*8ad0*/  FMUL.FTZ R55, R55, c[0x0][0x320] ;  /* 0x0000c80037377a20 */ /* 0x000fe40000410000 */
[----:B-1----:R-:W-:Y:S03]  /*8ae0*/  IMAD.U32 R0, RZ, RZ, UR8 ;  /* 0x00000008ff007e24 */ /* 0x002fe6000f8e00ff */
[----:B------:R-:W-:Y:S01]  /*8af0*/  MUFU.TANH R23, R23 ;  /* 0x0000001700177308 */ /* 0x000fe20000002400 */
[----:B------:R-:W-:Y:S01]  /*8b00*/  FMUL.FTZ R57, R57, c[0x0][0x320] ;  /* 0x0000c80039397a20 */ /* 0x000fe20000410000 */
[----:B------:R-:W-:Y:S01]  /*8b10*/  IADD3 R0, R0, UR21, -R131 ;  /* 0x0000001500007c10 */ /* 0x000fe2000fffe883 */
[----:B------:R-:W-:Y:S01]  /*8b20*/  @UP1 USHF.L.U32 UR21, UR22, 0x6, URZ ;  /* 0x0000000616151899 */ /* 0x000fe2000800063f */
[----:B------:R-:W-:Y:S01]  /*8b30*/  FMUL.FTZ R59, R59, c[0x0][0x320] ;  /* 0x0000c8003b3b7a20 */ /* 0x000fe20000410000 */
[----:B------:R-:W-:Y:S01]  /*8b40*/  @UP1 USHF.L.U32 UR22, UR4, 0x5, URZ ;  /* 0x0000000504161899 */ /* 0x000fe2000800063f */
[----:B------:R-:W-:Y:S01]  /*8b50*/  IADD3 R4, R0, -UR11, RZ ;  /* 0x8000000b00047c10 */ /* 0x000fe2000fffe0ff */
[----:B------:R-:W-:Y:S02]  /*8b60*/  FMUL.FTZ R53, R53, c[0x0][0x320] ;  /* 0x0000c80035357a20 */ /* 0x000fe40000410000 */
[----:B------:R-:W-:Y:S01]  /*8b70*/  FMUL.FTZ R56, R56, c[0x0][0x320] ;  /* 0x0000c80038387a20 */ /* 0x000fe20000410000 */
[----:B------:R-:W1:Y:S01]  /*8b80*/  MUFU.TANH R25, R25 ;  /* 0x0000001900197308 */ /* 0x000e620000002400 */
[C---:B------:R-:W-:Y:S01]  /*8b90*/  IADD3 R0, R4.reuse, R9, RZ ;  /* 0x0000000904007210 */ /* 0x040fe20007ffe0ff */
[C---:B------:R-:W-:Y:S01]  /*8ba0*/  IMAD.IADD R2, R4.reuse, 0x1, R2 ;  /* 0x0000000104027824 */ /* 0x040fe200078e0202 */
[C---:B------:R-:W-:Y:S01]  /*8bb0*/  IADD3 R3, R4.reuse, R3, RZ ;  /* 0x0000000304037210 */ /* 0x040fe20007ffe0ff */
[----:B------:R-:W-:Y:S02]  /*8bc0*/  IMAD.IADD R4, R4, 0x1, R5 ;  /* 0x0000000104047824 */ /* 0x000fe400078e0205 */
[----:B------:R-:W-:Y:S01]  /*8bd0*/  FMUL.FTZ R60, R60, c[0x0][0x320] ;  /* 0x0000c8003c3c7a20 */ /* 0x000fe20000410000 */
[----:B------:R-:W-:Y:S01]  /*8be0*/  ISETP.GT.AND P2, PT, R3, 0x1, PT ;  /* 0x000000010300780c */ /* 0x000fe20003f44270 */
        /* <DEDUP_REMOVED lines=9> */
[----:B------:R-:W-:Y:S07]  /*8c80*/  FMUL.FTZ R58, R58, c[0x0][0x320] ;  /* 0x0000c8003a3a7a20 */ /* 0x000fee0000410000 */
[----:B------:R-:W1:Y:S10]  /*8c90*/  MUFU.TANH R32, R32 ;  /* 0x0000002000207308 */ /* 0x000e740000002400 */
[----:B------:R-:W1:Y:S10]  /*8ca0*/  MUFU.TANH R29, R29 ;  /* 0x0000001d001d7308 */ /* 0x000e740000002400 */
[----:B------:R-:W1:Y:S10]  /*8cb0*/  MUFU.TANH R33, R33 ;  /* 0x0000002100217308 */ /* 0x000e740000002400 */
[----:B------:R-:W1:Y:S10]  /*8cc0*/  MUFU.TANH R36, R36 ;  /* 0x0000002400247308 */ /* 0x000e740000002400 */
[----:B------:R1:W1:Y:S10]  /*8cd0*/  MUFU.TANH R18, R37 ;  /* 0x0000002500127308 */ /* 0x0002740000002400 */
[----:B------:R-:W-:Y:S10]  /*8ce0*/  MUFU.TANH R251, R43 ;  /* 0x0000002b00fb7308 */ /* 0x000ff40000002400 */
[----:B------:R-:W-:Y:S01]  /*8cf0*/  MUFU.TANH R43, R65 ;  /* 0x00000041002b7308 */ /* 0x000fe20000002400 */
[----:B-1----:R-:W-:Y:S09]  /*8d00*/  FMUL.FTZ R37, R51, c[0x0][0x320] ;  /* 0x0000c80033257a20 */ /* 0x002ff20000410000 */
[----:B------:R-:W-:Y:S10]  /*8d10*/  MUFU.TANH R19, R44 ;  /* 0x0000002c00137308 */ /* 0x000ff40000002400 */
        /* <DEDUP_REMOVED lines=10> */
[----:B------:R-:W-:Y:S01]  /*8dc0*/  MUFU.TANH R37, R37 ;  /* 0x0000002500257308 */ /* 0x000fe20000002400 */
[----:B--2---:R-:W-:Y:S04]  /*8dd0*/  @P6 IADD3 R8, P1, R10, UR21, RZ ;  /* 0x000000150a086c10 */ /* 0x004fe8000ff3e0ff */
[----:B------:R-:W-:Y:S02]  /*8de0*/  @P6 LEA R10, P0, R8, c[0x0][0x1c8], 0x1 ;  /* 0x00007200080a6a11 */ /* 0x000fe400078008ff */
[----:B----4-:R-:W-:Y:S01]  /*8df0*/  @P6 IADD3.X R9, R15, UR20, RZ, P1, !PT ;  /* 0x000000140f096c10 */ /* 0x010fe20008ffe4ff */
[----:B------:R-:W-:Y:S01]  /*8e00*/  FMUL.FTZ R15, R50, c[0x0][0x320] ;  /* 0x0000c800320f7a20 */ /* 0x000fe20000410000 */
[----:B---3--:R-:W-:Y:S01]  /*8e10*/  @P6 IADD3 R5, P1, R13, UR21, RZ ;  /* 0x000000150d056c10 */ /* 0x008fe2000ff3e0ff */
[----:B------:R-:W-:Y:S01]  /*8e20*/  @UP1 UIADD3 UR21, UP0, UR12, 0x80, URZ ;  /* 0x000000800c151890 */ /* 0x000fe2000ff1e03f */
[----:B------:R-:W-:Y:S01]  /*8e30*/  @P6 LEA.HI.X R11, R8, c[0x0][0x1cc], R9, 0x1, P0 ;  /* 0x00007300080b6a11 */ /* 0x000fe200000f0c09 */
[----:B------:R-:W-:Y:S01]  /*8e40*/  FMUL.FTZ R9, R48, c[0x0][0x320] ;  /* 0x0000c80030097a20 */ /* 0x000fe20000410000 */
[----:B------:R-:W-:Y:S01]  /*8e50*/  @P6 LEA R204, P0, R5, c[0x0][0x1c8], 0x1 ;  /* 0x0000720005cc6a11 */ /* 0x000fe200078008ff */
[----:B------:R1:W-:Y:S01]  /*8e60*/  MUFU.TANH R38, R15 ;  /* 0x0000000f00267308 */ /* 0x0003e20000002400 */
[----:B------:R-:W-:Y:S01]  /*8e70*/  @P6 IADD3.X R8, R12, UR20, RZ, P1, !PT ;  /* 0x000000140c086c10 */ /* 0x000fe20008ffe4ff */
[----:B------:R-:W-:Y:S01]  /*8e80*/  FMUL.FTZ R12, R49, c[0x0][0x320] ;  /* 0x0000c800310c7a20 */ /* 0x000fe20000410000 */
[----:B------:R-:W-:Y:S01]  /*8e90*/  ISETP.GT.AND P1, PT, R3, RZ, PT ;  /* 0x000000ff0300720c */ /* 0x000fe20003f24270 */
[----:B------:R-:W-:Y:S01]  /*8ea0*/  @!PT LDS RZ, [RZ] ;  /* 0x00000000fffff984 */ /* 0x000fe20000000800 */
[----:B------:R2:W-:Y:S01]  /*8eb0*/  @P6 LDGSTS.E.BYPASS.LTC128B.128 [R245+0x4100], [R10.64], !P5 ;  /* 0x041000000af56fae */ /* 0x0005e2000e901d52 */
[----:B------:R-:W-:Y:S01]  /*8ec0*/  @P6 LEA.HI.X R205, R5, c[0x0][0x1cc], R8, 0x1, P0 ;  /* 0x0000730005cd6a11 */ /* 0x000fe200000f0c08 */
[----:B------:R-:W-:Y:S01]  /*8ed0*/  @UP1 UIADD3.X UR20, URZ, UR9, URZ, UP0, !UPT ;  /* 0x000000093f141290 */ /* 0x000fe200087fe43f */
[----:B------:R-:W-:Y:S01]  /*8ee0*/  ISETP.GT.AND P0, PT, R2, RZ, PT ;  /* 0x000000ff0200720c */ /* 0x000fe20003f04270 */
[----:B------:R-:W-:Y:S01]  /*8ef0*/  UISETP.GT.AND UP0, UPT, UR26, UR24, UPT ;  /* 0x000000181a00728c */ /* 0x000fe2000bf04270 */
[----:B------:R-:W-:Y:S01]  /*8f00*/  FSEL R8, R250, -INF , P1 ;  /* 0xff800000fa087808 */ /* 0x000fe20000800000 */
[----:B------:R-:W3:Y:S01]  /*8f10*/  MUFU.TANH R16, R9 ;  /* 0x0000000900107308 */ /* 0x000ee20000002400 */
[----:B------:R-:W-:Y:S01]  /*8f20*/  ISETP.GT.AND P1, PT, R2, 0x1, PT ;  /* 0x000000010200780c */ /* 0x000fe20003f24270 */
[----:B------:R4:W-:Y:S01]  /*8f30*/  @P6 LDGSTS.E.BYPASS.LTC128B.128 [R245+0x6100], [R204.64], !P4 ;  /* 0x06100000ccf56fae */ /* 0x0009e2000e101d52 */
[----:B------:R-:W-:Y:S01]  /*8f40*/  FSEL R13, R246, -INF , P0 ;  /* 0xff800000f60d7808 */ /* 0x000fe20000000000 */
[----:B------:R-:W-:Y:S01]  /*8f50*/  UMOV UR26, UR25 ;  /* 0x00000019001a7c82 */ /* 0x000fe20008000000 */
[----:B------:R-:W-:Y:S02]  /*8f60*/  ISETP.GT.AND P0, PT, R0, 0x1, PT ;  /* 0x000000010000780c */ /* 0x000fe40003f04270 */
[----:B------:R-:W-:Y:S02]  /*8f70*/  FSEL R14, R223, -INF , P1 ;  /* 0xff800000df0e7808 */ /* 0x000fe40000800000 */
[----:B------:R-:W-:Y:S01]  /*8f80*/  FSEL R49, R221, -INF , P0 ;  /* 0xff800000dd317808 */ /* 0x000fe20000000000 */
[----:B------:R2:W2:Y:S01]  /*8f90*/  MUFU.TANH R9, R12 ;  /* 0x0000000c00097308 */ /* 0x0004a20000002400 */
[----:B------:R-:W-:Y:S02]  /*8fa0*/  ISETP.GT.AND P1, PT, R4, RZ, PT ;  /* 0x000000ff0400720c */ /* 0x000fe40003f24270 */
[C---:B------:R-:W-:Y:S01]  /*8fb0*/  ISETP.GT.AND P0, PT, R0.reuse, 0x8, PT ;  /* 0x000000080000780c */ /* 0x040fe20003f04270 */
[----:B-1----:R-:W-:Y:S01]  /*8fc0*/  FMUL.FTZ R15, R47, c[0x0][0x320] ;  /* 0x0000c8002f0f7a20 */ /* 0x002fe20000410000 */
[----:B------:R-:W-:Y:S02]  /*8fd0*/  FSEL R5, R249, -INF , P2 ;  /* 0xff800000f9057808 */ /* 0x000fe40001000000 */
[----:B------:R-:W-:Y:S02]  /*8fe0*/  ISETP.GT.AND P2, PT, R0, RZ, PT ;  /* 0x000000ff0000720c */ /* 0x000fe40003f44270 */
[----:B------:R-:W-:Y:S01]  /*8ff0*/  FSEL R207, R220, -INF , P1 ;  /* 0xff800000dccf7808 */ /* 0x000fe20000800000 */
[----:B------:R-:W-:Y:S01]  /*9000*/  MUFU.TANH R246, R46 ;  /* 0x0000002e00f67308 */ /* 0x000fe20000002400 */
[----:B------:R-:W-:Y:S02]  /*9010*/  FSEL R48, R222, -INF , P2 ;  /* 0xff800000de307808 */ /* 0x000fe40001000000 */
[----:B------:R-:W-:Y:S02]  /*9020*/  ISETP.GT.AND P2, PT, R4, 0x1, PT ;  /* 0x000000010400780c */ /* 0x000fe40003f44270 */
[----:B------:R-:W-:Y:S02]  /*9030*/  ISETP.GT.AND P1, PT, R0, 0x9, PT ;  /* 0x000000090000780c */ /* 0x000fe40003f24270 */
[----:B------:R-:W-:Y:S02]  /*9040*/  FSEL R50, R214, -INF , P0 ;  /* 0xff800000d6327808 */ /* 0x000fe40000000000 */
[----:B------:R-:W-:Y:S01]  /*9050*/  ISETP.GT.AND P0, PT, R4, 0x9, PT ;  /* 0x000000090400780c */ /* 0x000fe20003f04270 */
[----:B------:R1:W1:Y:S01]  /*9060*/  MUFU.TANH R46, R53 ;  /* 0x00000035002e7308 */ /* 0x0002620000002400 */
[----:B------:R-:W-:Y:S02]  /*9070*/  FSEL R206, R206, -INF , P1 ;  /* 0xff800000cece7808 */ /* 0x000fe40000800000 */
[----:B------:R-:W-:Y:S02]  /*9080*/  FSEL R213, R213, -INF , P0 ;  /* 0xff800000d5d57808 */ /* 0x000fe40000000000 */
[----:B------:R-:W-:Y:S02]  /*9090*/  ISETP.GT.AND P0, PT, R2, 0x8, PT ;  /* 0x000000080200780c */ /* 0x000fe40003f04270 */
[----:B------:R-:W-:Y:S02]  /*90a0*/  FSEL R208, R215, -INF , P2 ;  /* 0xff800000d7d07808 */ /* 0x000fe40001000000 */
[----:B------:R-:W-:Y:S01]  /*90b0*/  ISETP.GT.AND P2, PT, R4, 0x8, PT ;  /* 0x000000080400780c */ /* 0x000fe20003f44270 */
[----:B------:R-:W-:Y:S01]  /*90c0*/  MUFU.TANH R15, R15 ;  /* 0x0000000f000f7308 */ /* 0x000fe20000002400 */
[----:B------:R-:W-:Y:S02]  /*90d0*/  ISETP.GT.AND P1, PT, R3, 0x8, PT ;  /* 0x000000080300780c */ /* 0x000fe40003f24270 */
[----:B------:R-:W-:Y:S02]  /*90e0*/  FMNMX.FTZ R7, R8, R132, !PT ;  /* 0x0000008408077209 */ /* 0x000fe40007810000 */
[----:B------:R-:W-:Y:S02]  /*90f0*/  FSEL R17, R17, -INF , P0 ;  /* 0xff80000011117808 */ /* 0x000fe40000000000 */
[----:B------:R-:W-:Y:S02]  /*9100*/  FSEL R212, R212, -INF , P2 ;  /* 0xff800000d4d47808 */ /* 0x000fe40001000000 */
[----:B------:R-:W-:Y:S02]  /*9110*/  FSEL R6, R136, -INF , P1 ;  /* 0xff80000088067808 */ /* 0x000fe40000800000 */
[----:B------:R-:W-:Y:S02]  /*9120*/  ISETP.GT.AND P1, PT, R2, 0x9, PT ;  /* 0x000000090200780c */ /* 0x000fe40003f24270 */
[C---:B------:R-:W-:Y:S02]  /*9130*/  ISETP.GT.AND P2, PT, R3.reuse, 0x9, PT ;  /* 0x000000090300780c */ /* 0x040fe40003f44270 */
[----:B------:R-:W-:Y:S02]  /*9140*/  ISETP.GT.AND P0, PT, R3, 0x11, PT ;  /* 0x000000110300780c */ /* 0x000fe40003f04270 */
[----:B------:R-:W-:Y:S02]  /*9150*/  FMNMX.FTZ R7, R5, R7, !PT ;  /* 0x0000000705077209 */ /* 0x000fe40007810000 */
[----:B--2---:R-:W-:Y:S02]  /*9160*/  FSEL R12, R135, -INF , P2 ;  /* 0xff800000870c7808 */ /* 0x004fe40001000000 */
[----:B------:R-:W-:Y:S02]  /*9170*/  ISETP.GT.AND P2, PT, R3, 0x10, PT ;  /* 0x000000100300780c */ /* 0x000fe40003f44270 */
[----:B------:R-:W-:Y:S02]  /*9180*/  FMNMX.FTZ R7, R6, R7, !PT ;  /* 0x0000000706077209 */ /* 0x000fe40007810000 */
[----:B------:R-:W-:Y:S02]  /*9190*/  FSEL R45, R134, -INF , P1 ;  /* 0xff800000862d7808 */ /* 0x000fe40000800000 */
[----:B------:R-:W-:Y:S02]  /*91a0*/  ISETP.GT.AND P1, PT, R2, 0x10, PT ;  /* 0x000000100200780c */ /* 0x000fe40003f24270 */
[----:B------:R-:W-:Y:S01]  /*91b0*/  FSEL R216, R21, -INF , P0 ;  /* 0xff80000015d87808 */ /* 0x000fe20000000000 */
[----:B------:R-:W-:Y:S01]  /*91c0*/  FMUL.FTZ R21, R66, c[0x0][0x320] ;  /* 0x0000c80042157a20 */ /* 0x000fe20000410000 */
[----:B------:R-:W-:Y:S02]  /*91d0*/  ISETP.GT.AND P0, PT, R0, 0x10, PT ;  /* 0x000000100000780c */ /* 0x000fe40003f04270 */
[----:B------:R-:W-:Y:S02]  /*91e0*/  FMNMX.FTZ R7, R12, R7, !PT ;  /* 0x000000070c077209 */ /* 0x000fe40007810000 */
[----:B------:R-:W-:Y:S01]  /*91f0*/  FSEL R215, R22, -INF , P1 ;  /* 0xff80000016d77808 */ /* 0x000fe20000800000 */
[----:B------:R-:W-:Y:S01]  /*9200*/  MUFU.TANH R21, R21 ;  /* 0x0000001500157308 */ /* 0x000fe20000002400 */
[----:B------:R-:W-:Y:S02]  /*9210*/  ISETP.GT.AND P1, PT, R0, 0x11, PT ;  /* 0x000000110000780c */ /* 0x000fe40003f24270 */
[----:B------:R-:W-:Y:S02]  /*9220*/  FSEL R223, R24, -INF , P0 ;  /* 0xff80000018df7808 */ /* 0x000fe40000000000 */
[----:B------:R-:W-:Y:S02]  /*9230*/  ISETP.GT.AND P0, PT, R4, 0x11, PT ;  /* 0x000000110400780c */ /* 0x000fe40003f04270 */
[----:B------:R-:W-:Y:S01]  /*9240*/  FSEL R217, R20, -INF , P2 ;  /* 0xff80000014d97808 */ /* 0x000fe20001000000 */
[----:B------:R-:W-:Y:S01]  /*9250*/  FMUL.FTZ R20, R67, c[0x0][0x320] ;  /* 0x0000c80043147a20 */ /* 0x000fe20000410000 */
[----:B------:R-:W-:Y:S01]  /*9260*/  ISETP.GT.AND P2, PT, R2, 0x11, PT ;  /* 0x000000110200780c */ /* 0x000fe20003f44270 */
[----:B------:R-:W-:Y:S01]  /*9270*/  MUFU.TANH R22, R55 ;  /* 0x0000003700167308 */ /* 0x000fe20000002400 */
[----:B------:R-:W-:Y:S02]  /*9280*/  FSEL R220, R25, -INF , P1 ;  /* 0xff80000019dc7808 */ /* 0x000fe40000800000 */
[----:B------:R-:W-:Y:S02]  /*9290*/  ISETP.GT.AND P1, PT, R0, 0x18, PT ;  /* 0x000000180000780c */ /* 0x000fe40003f24270 */
[----:B------:R-:W-:Y:S02]  /*92a0*/  FSEL R221, R27, -INF , P0 ;  /* 0xff8000001bdd7808 */ /* 0x000fe40000000000 */
[----:B------:R-:W-:Y:S02]  /*92b0*/  FSEL R214, R23, -INF , P2 ;  /* 0xff80000017d67808 */ /* 0x000fe40001000000 */
[----:B------:R-:W-:Y:S01]  /*92c0*/  ISETP.GT.AND P2, PT, R4, 0x10, PT ;  /* 0x000000100400780c */ /* 0x000fe20003f44270 */
[----:B------:R-:W2:Y:S01]  /*92d0*/  MUFU.TANH R23, R54 ;  /* 0x0000003600177308 */ /* 0x000ea20000002400 */
[----:B------:R-:W-:Y:S02]  /*92e0*/  ISETP.GT.AND P0, PT, R3, 0x18, PT ;  /* 0x000000180300780c */ /* 0x000fe40003f04270 */
[----:B------:R-:W-:Y:S02]  /*92f0*/  FMNMX.FTZ R7, R217, R7, !PT ;  /* 0x00000007d9077209 */ /* 0x000fe40007810000 */
[----:B------:R-:W-:Y:S02]  /*9300*/  FSEL R222, R26, -INF , P2 ;  /* 0xff8000001ade7808 */ /* 0x000fe40001000000 */
[----:B------:R-:W-:Y:S02]  /*9310*/  ISETP.GT.AND P2, PT, R0, 0x19, PT ;  /* 0x000000190000780c */ /* 0x000fe40003f44270 */
[----:B------:R-:W-:Y:S01]  /*9320*/  FSEL R219, R28, -INF , P1 ;  /* 0xff8000001cdb7808 */ /* 0x000fe20000800000 */
[----:B------:R-:W1:Y:S01]  /*9330*/  MUFU.TANH R20, R20 ;  /* 0x0000001400147308 */ /* 0x000e620000002400 */
[----:B------:R-:W-:Y:S02]  /*9340*/  FSEL R211, R32, -INF , P0 ;  /* 0xff80000020d37808 */ /* 0x000fe40000000000 */
[----:B------:R-:W-:Y:S02]  /*9350*/  ISETP.GT.AND P1, PT, R3, 0x19, PT ;  /* 0x000000190300780c */ /* 0x000fe40003f24270 */
[----:B------:R-:W-:Y:S02]  /*9360*/  FMNMX.FTZ R7, R216, R7, !PT ;  /* 0x00000007d8077209 */ /* 0x000fe40007810000 */
[----:B------:R-:W-:Y:S02]  /*9370*/  FSEL R218, R29, -INF , P2 ;  /* 0xff8000001dda7808 */ /* 0x000fe40001000000 */
[----:B------:R-:W-:Y:S01]  /*9380*/  FSEL R210, R33, -INF , P1 ;  /* 0xff80000021d27808 */ /* 0x000fe20000800000 */
[----:B------:R-:W-:Y:S01]  /*9390*/  MUFU.TANH R26, R57 ;  /* 0x00000039001a7308 */ /* 0x000fe20000002400 */
[----:B------:R-:W-:Y:S02]  /*93a0*/  FMNMX.FTZ R7, R211, R7, !PT ;  /* 0x00000007d3077209 */ /* 0x000fe40007810000 */
[C---:B------:R-:W-:Y:S02]  /*93b0*/  ISETP.GT.AND P2, PT, R3.reuse, 0x20, PT ;  /* 0x000000200300780c */ /* 0x040fe40003f44270 */
[----:B------:R-:W-:Y:S02]  /*93c0*/  FMNMX.FTZ R7, R210, R7, !PT ;  /* 0x00000007d2077209 */ /* 0x000fe40007810000 */
[----:B------:R-:W-:Y:S02]  /*93d0*/  FSEL R209, R36, -INF , P2 ;  /* 0xff80000024d17808 */ /* 0x000fe40001000000 */
[C---:B------:R-:W-:Y:S01]  /*93e0*/  ISETP.GT.AND P0, PT, R3.reuse, 0x21, PT ;  /* 0x000000210300780c */ /* 0x040fe20003f04270 */
[----:B------:R-:W2:Y:S01]  /*93f0*/  MUFU.TANH R33, R56 ;  /* 0x0000003800217308 */ /* 0x000ea20000002400 */
[C---:B------:R-:W-:Y:S02]  /*9400*/  ISETP.GT.AND P2, PT, R3.reuse, 0x29, PT ;  /* 0x000000290300780c */ /* 0x040fe40003f44270 */
[----:B------:R-:W-:Y:S02]  /*9410*/  ISETP.GT.AND P1, PT, R3, 0x28, PT ;  /* 0x000000280300780c */ /* 0x000fe40003f24270 */
[----:B------:R-:W-:Y:S01]  /*9420*/  FSEL R65, R18, -INF , P0 ;  /* 0xff80000012417808 */ /* 0x000fe20000000000 */
[----:B------:R-:W-:Y:S01]  /*9430*/  FMUL.FTZ R18, R62, c[0x0][0x320] ;  /* 0x0000c8003e127a20 */ /* 0x000fe20000410000 */
[----:B------:R-:W-:Y:S02]  /*9440*/  FMNMX.FTZ R7, R209, R7, !PT ;  /* 0x00000007d1077209 */ /* 0x000fe40007810000 */
[----:B------:R-:W-:Y:S01]  /*9450*/  ISETP.GT.AND P0, PT, R3, 0x30, PT ;  /* 0x000000300300780c */ /* 0x000fe20003f04270 */
[----:B------:R-:W2:Y:S01]  /*9460*/  MUFU.TANH R25, R60 ;  /* 0x0000003c00197308 */ /* 0x000ea20000002400 */
[----:B---3--:R-:W-:Y:S02]  /*9470*/  FSEL R64, R16, -INF , P1 ;  /* 0xff80000010407808 */ /* 0x008fe40000800000 */
[----:B-1----:R-:W-:Y:S02]  /*9480*/  FSEL R53, R9, -INF , P2 ;  /* 0xff80000009357808 */ /* 0x002fe40001000000 */
[----:B------:R-:W-:Y:S02]  /*9490*/  FSEL R52, R52, -INF , P0 ;  /* 0xff80000034347808 */ /* 0x000fe40000000000 */
[C---:B------:R-:W-:Y:S02]  /*94a0*/  ISETP.GT.AND P1, PT, R3.reuse, 0x31, PT ;  /* 0x000000310300780c */ /* 0x040fe40003f24270 */
[C---:B------:R-:W-:Y:S01]  /*94b0*/  ISETP.GT.AND P0, PT, R3.reuse, 0x39, PT ;  /* 0x000000390300780c */ /* 0x040fe20003f04270 */
[----:B------:R-:W1:Y:S01]  /*94c0*/  MUFU.TANH R24, R61 ;  /* 0x0000003d00187308 */ /* 0x000e620000002400 */
[----:B------:R-:W-:Y:S02]  /*94d0*/  ISETP.GT.AND P2, PT, R3, 0x38, PT ;  /* 0x000000380300780c */ /* 0x000fe40003f44270 */
[----:B------:R-:W-:Y:S02]  /*94e0*/  FMNMX.FTZ R3, R65, R7, !PT ;  /* 0x0000000741037209 */ /* 0x000fe40007810000 */
[----:B------:R-:W-:Y:S02]  /*94f0*/  FMNMX.FTZ R7, R13, R133, !PT ;  /* 0x000000850d077209 */ /* 0x000fe40007810000 */
[----:B------:R-:W-:Y:S02]  /*9500*/  FSEL R46, R46, -INF , P1 ;  /* 0xff8000002e2e7808 */ /* 0x000fe40000800000 */
[----:B------:R-:W-:Y:S01]  /*9510*/  FMNMX.FTZ R7, R14, R7, !PT ;  /* 0x000000070e077209 */ /* 0x000fe20007810000 */
[----:B------:R-:W3:Y:S01]  /*9520*/  MUFU.TANH R27, R58 ;  /* 0x0000003a001b7308 */ /* 0x000ee20000002400 */
[----:B------:R-:W-:Y:S02]  /*9530*/  ISETP.GT.AND P1, PT, R4, 0x18, PT ;  /* 0x000000180400780c */ /* 0x000fe40003f24270 */
[----:B------:R-:W-:Y:S02]  /*9540*/  FMNMX.FTZ R7, R17, R7, !PT ;  /* 0x0000000711077209 */ /* 0x000fe40007810000 */
[----:B------:R-:W-:Y:S02]  /*9550*/  FSEL R43, R43, -INF , P0 ;  /* 0xff8000002b2b7808 */ /* 0x000fe40000000000 */
[----:B------:R-:W-:Y:S02]  /*9560*/  FMNMX.FTZ R7, R45, R7, !PT ;  /* 0x000000072d077209 */ /* 0x000fe40007810000 */
[----:B------:R-:W-:Y:S01]  /*9570*/  ISETP.GT.AND P0, PT, R2, 0x18, PT ;  /* 0x000000180200780c */ /* 0x000fe20003f04270 */
[----:B------:R-:W-:Y:S01]  /*9580*/  MUFU.TANH R18, R18 ;  /* 0x0000001200127308 */ /* 0x000fe20000002400 */
[----:B------:R-:W-:Y:S02]  /*9590*/  FMNMX.FTZ R7, R215, R7, !PT ;  /* 0x00000007d7077209 */ /* 0x000fe40007810000 */
[----:B------:R-:W-:Y:S02]  /*95a0*/  FMNMX.FTZ R3, R64, R3, !PT ;  /* 0x0000000340037209 */ /* 0x000fe40007810000 */
[----:B------:R-:W-:Y:S02]  /*95b0*/  FSEL R42, R244, -INF , P0 ;  /* 0xff800000f42a7808 */ /* 0x000fe40000000000 */
[----:B------:R-:W-:Y:S02]  /*95c0*/  FSEL R44, R44, -INF , P2 ;  /* 0xff8000002c2c7808 */ /* 0x000fe40001000000 */
[----:B------:R-:W-:Y:S02]  /*95d0*/  ISETP.GT.AND P2, PT, R4, 0x19, PT ;  /* 0x000000190400780c */ /* 0x000fe40003f44270 */
[----:B------:R-:W-:Y:S02]  /*95e0*/  FSEL R51, R248, -INF , P1 ;  /* 0xff800000f8337808 */ /* 0x000fe40000800000 */
[----:B------:R-:W-:Y:S02]  /*95f0*/  ISETP.GT.AND P1, PT, R2, 0x19, PT ;  /* 0x000000190200780c */ /* 0x000fe40003f24270 */
[----:B------:R-:W-:Y:S02]  /*9600*/  FMNMX.FTZ R7, R214, R7, !PT ;  /* 0x00000007d6077209 */ /* 0x000fe40007810000 */
[----:B------:R-:W-:Y:S02]  /*9610*/  FMNMX.FTZ R3, R53, R3, !PT ;  /* 0x0000000335037209 */ /* 0x000fe40007810000 */
[----:B------:R-:W-:Y:S02]  /*9620*/  FSEL R47, R247, -INF , P2 ;  /* 0xff800000f72f7808 */ /* 0x000fe40001000000 */
[----:B------:R-:W-:Y:S02]  /*9630*/  ISETP.GT.AND P2, PT, R2, 0x20, PT ;  /* 0x000000200200780c */ /* 0x000fe40003f44270 */
[----:B------:R-:W-:Y:S02]  /*9640*/  FSEL R41, R137, -INF , P1 ;  /* 0xff80000089297808 */ /* 0x000fe40000800000 */
[----:B------:R-:W-:Y:S02]  /*9650*/  FMNMX.FTZ R7, R42, R7, !PT ;  /* 0x000000072a077209 */ /* 0x000fe40007810000 */
[----:B------:R-:W-:Y:S02]  /*9660*/  FMNMX.FTZ R3, R52, R3, !PT ;  /* 0x0000000334037209 */ /* 0x000fe40007810000 */
[----:B------:R-:W-:Y:S02]  /*9670*/  ISETP.GT.AND P0, PT, R2, 0x21, PT ;  /* 0x000000210200780c */ /* 0x000fe40003f04270 */
[----:B------:R-:W-:Y:S02]  /*9680*/  FSEL R40, R30, -INF , P2 ;  /* 0xff8000001e287808 */ /* 0x000fe40001000000 */
[----:B------:R-:W-:Y:S02]  /*9690*/  FMNMX.FTZ R7, R41, R7, !PT ;  /* 0x0000000729077209 */ /* 0x000fe40007810000 */
[----:B------:R-:W-:Y:S02]  /*96a0*/  FMNMX.FTZ R3, R46, R3, !PT ;  /* 0x000000032e037209 */ /* 0x000fe40007810000 */
[----:B------:R-:W-:Y:S02]  /*96b0*/  FSEL R39, R39, -INF , P0 ;  /* 0xff80000027277808 */ /* 0x000fe40000000000 */
[C---:B------:R-:W-:Y:S02]  /*96c0*/  ISETP.GT.AND P1, PT, R2.reuse, 0x28, PT ;  /* 0x000000280200780c */ /* 0x040fe40003f24270 */
[C---:B------:R-:W-:Y:S02]  /*96d0*/  ISETP.GT.AND P2, PT, R2.reuse, 0x29, PT ;  /* 0x000000290200780c */ /* 0x040fe40003f44270 */
[----:B------:R-:W-:Y:S02]  /*96e0*/  ISETP.GT.AND P0, PT, R2, 0x30, PT ;  /* 0x000000300200780c */ /* 0x000fe40003f04270 */
[----:B------:R-:W-:Y:S02]  /*96f0*/  FMNMX.FTZ R7, R40, R7, !PT ;  /* 0x0000000728077209 */ /* 0x000fe40007810000 */
[----:B------:R-:W-:Y:S02]  /*9700*/  FMNMX.FTZ R3, R44, R3, !PT ;  /* 0x000000032c037209 */ /* 0x000fe40007810000 */
[----:B------:R-:W-:Y:S02]  /*9710*/  FSEL R38, R38, -INF , P1 ;  /* 0xff80000026267808 */ /* 0x000fe40000800000 */
[----:B------:R-:W-:Y:S02]  /*9720*/  FSEL R37, R37, -INF , P2 ;  /* 0xff80000025257808 */ /* 0x000fe40001000000 */
[----:B--2---:R-:W-:Y:S02]  /*9730*/  FSEL R23, R23, -INF , P0 ;  /* 0xff80000017177808 */ /* 0x004fe40000000000 */
[C---:B------:R-:W-:Y:S02]  /*9740*/  ISETP.GT.AND P1, PT, R2.reuse, 0x31, PT ;  /* 0x000000310200780c */ /* 0x040fe40003f24270 */
[C---:B------:R-:W-:Y:S02]  /*9750*/  ISETP.GT.AND P2, PT, R2.reuse, 0x38, PT ;  /* 0x000000380200780c */ /* 0x040fe40003f44270 */
[----:B------:R-:W-:Y:S02]  /*9760*/  ISETP.GT.AND P0, PT, R2, 0x39, PT ;  /* 0x000000390200780c */ /* 0x000fe40003f04270 */
[----:B------:R-:W-:Y:S02]  /*9770*/  FMNMX.FTZ R2, R39, R7, !PT ;  /* 0x0000000727027209 */ /* 0x000fe40007810000 */
[----:B------:R-:W-:Y:S02]  /*9780*/  FMNMX.FTZ R3, R43, R3, !PT ;  /* 0x000000032b037209 */ /* 0x000fe40007810000 */
[----:B------:R-:W-:Y:S02]  /*9790*/  FMNMX.FTZ R2, R38, R2, !PT ;  /* 0x0000000226027209 */ /* 0x000fe40007810000 */
[----:B------:R-:W-:Y:S01]  /*97a0*/  FMNMX.FTZ R7, R48, R138, !PT ;  /* 0x0000008a30077209 */ /* 0x000fe20007810000 */
[----:B------:R-:W2:Y:S01]  /*97b0*/  SHFL.BFLY PT, R9, R3, 0x2, 0x1f ;  /* 0x0c401f0003097f89 */ /* 0x000ea200000e0000 */
[----:B------:R-:W-:Y:S02]  /*97c0*/  FMNMX.FTZ R2, R37, R2, !PT ;  /* 0x0000000225027209 */ /* 0x000fe40007810000 */
[----:B------:R-:W-:Y:S02]  /*97d0*/  FMNMX.FTZ R7, R49, R7, !PT ;  /* 0x0000000731077209 */ /* 0x000fe40007810000 */
[----:B------:R-:W-:Y:S02]  /*97e0*/  FSEL R22, R22, -INF , P1 ;  /* 0xff80000016167808 */ /* 0x000fe40000800000 */
        /* <DEDUP_REMOVED lines=8> */
[----:B------:R-:W-:Y:S02]  /*9870*/  FMNMX.FTZ R136, R20, R2, !PT ;  /* 0x0000000214887209 */ /* 0x000fe40007810000 */
[----:B------:R-:W-:Y:S02]  /*9880*/  FMNMX.FTZ R2, R220, R7, !PT ;  /* 0x00000007dc027209 */ /* 0x000fe40007810000 */
[C---:B------:R-:W-:Y:S01]  /*9890*/  ISETP.GT.AND P1, PT, R0.reuse, 0x20, PT ;  /* 0x000000200000780c */ /* 0x040fe20003f24270 */
[----:B------:R-:W1:Y:S01]  /*98a0*/  SHFL.BFLY PT, R7, R136, 0x2, 0x1f ;  /* 0x0c401f0088077f89 */ /* 0x000e6200000e0000 */
[C---:B------:R-:W-:Y:S02]  /*98b0*/  ISETP.GT.AND P2, PT, R0.reuse, 0x21, PT ;  /* 0x000000210000780c */ /* 0x040fe40003f44270 */
[----:B------:R-:W-:Y:S02]  /*98c0*/  FMNMX.FTZ R2, R219, R2, !PT ;  /* 0x00000002db027209 */ /* 0x000fe40007810000 */
[----:B--2---:R-:W-:Y:S01]  /*98d0*/  FMNMX.FTZ R3, R3, R9, !PT ;  /* 0x0000000903037209 */ /* 0x004fe20007810000 */
[----:B------:R-:W-:Y:S01]  /*98e0*/  FMUL.FTZ R9, R63, c[0x0][0x320] ;  /* 0x0000c8003f097a20 */ /* 0x000fe20000410000 */
[----:B------:R-:W-:Y:S02]  /*98f0*/  FSEL R36, R31, -INF , P1 ;  /* 0xff8000001f247808 */ /* 0x000fe40000800000 */
[C---:B------:R-:W-:Y:S01]  /*9900*/  ISETP.GT.AND P0, PT, R0.reuse, 0x28, PT ;  /* 0x000000280000780c */ /* 0x040fe20003f04270 */
[----:B------:R-:W2:Y:S01]  /*9910*/  SHFL.BFLY PT, R137, R3, 0x1, 0x1f ;  /* 0x0c201f0003897f89 */ /* 0x000ea200000e0000 */
[----:B------:R-:W-:Y:S01]  /*9920*/  ISETP.GT.AND P1, PT, R0, 0x29, PT ;  /* 0x000000290000780c */ /* 0x000fe20003f24270 */
[----:B------:R-:W-:Y:S01]  /*9930*/  MUFU.TANH R9, R9 ;  /* 0x0000000900097308 */ /* 0x000fe20000002400 */
[----:B------:R-:W-:Y:S02]  /*9940*/  FMNMX.FTZ R2, R218, R2, !PT ;  /* 0x00000002da027209 */ /* 0x000fe40007810000 */
[----:B------:R-:W-:Y:S02]  /*9950*/  FSEL R35, R35, -INF , P2 ;  /* 0xff80000023237808 */ /* 0x000fe40001000000 */
[C---:B------:R-:W-:Y:S02]  /*9960*/  ISETP.GT.AND P2, PT, R0.reuse, 0x30, PT ;  /* 0x000000300000780c */ /* 0x040fe40003f44270 */
[----:B------:R-:W-:Y:S02]  /*9970*/  FSEL R32, R19, -INF , P0 ;  /* 0xff80000013207808 */ /* 0x000fe40000000000 */
[----:B------:R-:W-:Y:S01]  /*9980*/  ISETP.GT.AND P0, PT, R0, 0x31, PT ;  /* 0x000000310000780c */ /* 0x000fe20003f04270 */
[----:B------:R-:W1:Y:S01]  /*9990*/  MUFU.TANH R19, R59 ;  /* 0x0000003b00137308 */ /* 0x000e620000002400 */
[----:B------:R-:W-:Y:S02]  /*99a0*/  FSEL R34, R34, -INF , P1 ;  /* 0xff80000022227808 */ /* 0x000fe40000800000 */
[C---:B------:R-:W-:Y:S02]  /*99b0*/  ISETP.GT.AND P1, PT, R0.reuse, 0x38, PT ;  /* 0x000000380000780c */ /* 0x040fe40003f24270 */
[----:B------:R-:W-:Y:S02]  /*99c0*/  FSEL R33, R33, -INF , P2 ;  /* 0xff80000021217808 */ /* 0x000fe40001000000 */
[----:B------:R-:W-:Y:S02]  /*99d0*/  ISETP.GT.AND P2, PT, R0, 0x39, PT ;  /* 0x000000390000780c */ /* 0x000fe40003f44270 */
[----:B------:R-:W-:Y:S02]  /*99e0*/  FMNMX.FTZ R0, R36, R2, !PT ;  /* 0x0000000224007209 */ /* 0x000fe40007810000 */
[----:B------:R-:W-:Y:S02]  /*99f0*/  FMNMX.FTZ R2, R207, R139, !PT ;  /* 0x0000008bcf027209 */ /* 0x000fe40007810000 */
[----:B------:R-:W-:Y:S02]  /*9a00*/  FMNMX.FTZ R0, R35, R0, !PT ;  /* 0x0000000023007209 */ /* 0x000fe40007810000 */
[----:B------:R-:W-:Y:S02]  /*9a10*/  FMNMX.FTZ R2, R208, R2, !PT ;  /* 0x00000002d0027209 */ /* 0x000fe40007810000 */
[----:B------:R-:W-:Y:S02]  /*9a20*/  FMNMX.FTZ R0, R32, R0, !PT ;  /* 0x0000000020007209 */ /* 0x000fe40007810000 */
[----:B------:R-:W-:Y:S02]  /*9a30*/  FMNMX.FTZ R2, R212, R2, !PT ;  /* 0x00000002d4027209 */ /* 0x000fe40007810000 */
[----:B------:R-:W-:Y:S02]  /*9a40*/  FMNMX.FTZ R0, R34, R0, !PT ;  /* 0x0000000022007209 */ /* 0x000fe40007810000 */
[----:B------:R-:W-:Y:S02]  /*9a50*/  FSEL R26, R26, -INF , P0 ;  /* 0xff8000001a1a7808 */ /* 0x000fe40000000000 */
[----:B------:R-:W-:Y:S02]  /*9a60*/  FMNMX.FTZ R0, R33, R0, !PT ;  /* 0x0000000021007209 */ /* 0x000fe40007810000 */
[----:B------:R-:W-:Y:S02]  /*9a70*/  FMNMX.FTZ R2, R213, R2, !PT ;  /* 0x00000002d5027209 */ /* 0x000fe40007810000 */
[----:B------:R-:W-:Y:S02]  /*9a80*/  FSEL R25, R25, -INF , P1 ;  /* 0xff80000019197808 */ /* 0x000fe40000800000 */
[----:B------:R-:W-:Y:S02]  /*9a90*/  FMNMX.FTZ R0, R26, R0, !PT ;  /* 0x000000001a007209 */ /* 0x000fe40007810000 */
[----:B-1----:R-:W-:Y:S02]  /*9aa0*/  FMNMX.FTZ R136, R136, R7, !PT ;  /* 0x0000000788887209 */ /* 0x002fe40007810000 */
[----:B------:R-:W-:Y:S02]  /*9ab0*/  FMNMX.FTZ R2, R222, R2, !PT ;  /* 0x00000002de027209 */ /* 0x000fe40007810000 */
[----:B--2---:R-:W-:Y:S02]  /*9ac0*/  FMNMX.FTZ R137, R3, R137, !PT ;  /* 0x0000008903897209 */ /* 0x004fe40007810000 */
[----:B------:R-:W-:Y:S01]  /*9ad0*/  FSEL R24, R24, -INF , P2 ;  /* 0xff80000018187808 */ /* 0x000fe20001000000 */
[----:B------:R-:W1:Y:S01]  /*9ae0*/  SHFL.BFLY PT, R3, R136, 0x1, 0x1f ;  /* 0x0c201f0088037f89 */ /* 0x000e6200000e0000 */
[----:B------:R-:W-:Y:S01]  /*9af0*/  FMNMX.FTZ R0, R25, R0, !PT ;  /* 0x0000000019007209 */ /* 0x000fe20007810000 */
[----:B------:R-:W-:Y:S01]  /*9b00*/  FMUL.FTZ R7, R137, c[0x0][0x2d0] ;  /* 0x0000b40089077a20 */ /* 0x000fe20000410000 */
[----:B------:R-:W-:Y:S02]  /*9b10*/  FMNMX.FTZ R2, R221, R2, !PT ;  /* 0x00000002dd027209 */ /* 0x000fe40007810000 */
[----:B------:R-:W-:Y:S02]  /*9b20*/  ISETP.GT.AND P0, PT, R4, 0x20, PT ;  /* 0x000000200400780c */ /* 0x000fe40003f04270 */
[----:B------:R-:W-:Y:S02]  /*9b30*/  FMNMX.FTZ R0, R24, R0, !PT ;  /* 0x0000000018007209 */ /* 0x000fe40007810000 */
[----:B------:R-:W-:Y:S02]  /*9b40*/  FMNMX.FTZ R2, R51, R2, !PT ;  /* 0x0000000233027209 */ /* 0x000fe40007810000 */
[----:B------:R-:W-:Y:S01]  /*9b50*/  FSEL R31, R252, -INF , P0 ;  /* 0xff800000fc1f7808 */ /* 0x000fe20000000000 */
[----:B------:R-:W2:Y:S01]  /*9b60*/  SHFL.BFLY PT, R135, R0, 0x2, 0x1f ;  /* 0x0c401f0000877f89 */ /* 0x000ea200000e0000 */
[----:B------:R-:W-:Y:S02]  /*9b70*/  FSETP.NEU.FTZ.AND P0, PT, R137, -INF , PT ;  /* 0xff8000008900780b */ /* 0x000fe40003f1d000 */
[C---:B------:R-:W-:Y:S02]  /*9b80*/  ISETP.GT.AND P1, PT, R4.reuse, 0x21, PT ;  /* 0x000000210400780c */ /* 0x040fe40003f24270 */
[----:B------:R-:W-:Y:S02]  /*9b90*/  FMNMX.FTZ R2, R47, R2, !PT ;  /* 0x000000022f027209 */ /* 0x000fe40007810000 */
[----:B------:R-:W-:Y:S02]  /*9ba0*/  FSEL R7, R7, RZ, P0 ;  /* 0x000000ff07077208 */ /* 0x000fe40000000000 */
[----:B------:R-:W-:Y:S02]  /*9bb0*/  ISETP.GT.AND P2, PT, R4, 0x28, PT ;  /* 0x000000280400780c */ /* 0x000fe40003f44270 */
[----:B------:R-:W-:Y:S01]  /*9bc0*/  FSEL R30, R251, -INF , P1 ;  /* 0xff800000fb1e7808 */ /* 0x000fe20000800000 */
[--C-:B------:R-:W-:Y:S01]  /*9bd0*/  FFMA.FTZ R8, R8, c[0x0][0x2d0], -R7.reuse ;  /* 0x0000b40008087a23 */ /* 0x100fe20000010807 */
[----:B------:R-:W-:Y:S01]  /*9be0*/  FMNMX.FTZ R2, R31, R2, !PT ;  /* 0x000000021f027209 */ /* 0x000fe20007810000 */
[--C-:B------:R-:W-:Y:S01]  /*9bf0*/  FFMA.FTZ R5, R5, c[0x0][0x2d0], -R7.reuse ;  /* 0x0000b40005057a23 */ /* 0x100fe20000010807 */
[----:B------:R-:W-:Y:S01]  /*9c00*/  ISETP.GT.AND P1, PT, R4, 0x29, PT ;  /* 0x000000290400780c */ /* 0x000fe20003f24270 */
[----:B------:R4:W-:Y:S01]  /*9c10*/  MUFU.EX2 R249, R8 ;  /* 0x0000000800f97308 */ /* 0x0009e20000000800 */
[----:B------:R-:W-:Y:S01]  /*9c20*/  FMNMX.FTZ R2, R30, R2, !PT ;  /* 0x000000021e027209 */ /* 0x000fe20007810000 */
[--C-:B------:R-:W-:Y:S01]  /*9c30*/  FFMA.FTZ R53, R53, c[0x0][0x2d0], -R7.reuse ;  /* 0x0000b40035357a23 */ /* 0x100fe20000010807 */
[----:B------:R-:W-:Y:S01]  /*9c40*/  FSEL R29, R246, -INF , P2 ;  /* 0xff800000f61d7808 */ /* 0x000fe20001000000 */
[--C-:B------:R-:W-:Y:S01]  /*9c50*/  FFMA.FTZ R52, R52, c[0x0][0x2d0], -R7.reuse ;  /* 0x0000b40034347a23 */ /* 0x100fe20000010807 */
[----:B------:R-:W-:Y:S01]  /*9c60*/  ISETP.GT.AND P2, PT, R4, 0x30, PT ;  /* 0x000000300400780c */ /* 0x000fe20003f44270 */
[--C-:B------:R-:W-:Y:S01]  /*9c70*/  FFMA.FTZ R54, R46, c[0x0][0x2d0], -R7.reuse ;  /* 0x0000b4002e367a23 */ /* 0x100fe20000010807 */
[----:B------:R-:W-:Y:S01]  /*9c80*/  FSEL R28, R15, -INF , P1 ;  /* 0xff8000000f1c7808 */ /* 0x000fe20000800000 */
[--C-:B------:R-:W-:Y:S01]  /*9c90*/  FFMA.FTZ R217, R217, c[0x0][0x2d0], -R7.reuse ;  /* 0x0000b400d9d97a23 */ /* 0x100fe20000010807 */
[----:B------:R-:W-:Y:S01]  /*9ca0*/  FMNMX.FTZ R2, R29, R2, !PT ;  /* 0x000000021d027209 */ /* 0x000fe20007810000 */
[----:B------:R4:W4:Y:S01]  /*9cb0*/  MUFU.EX2 R250, R5 ;  /* 0x0000000500fa7308 */ /* 0x0009220000000800 */
[----:B------:R-:W-:Y:S01]  /*9cc0*/  ISETP.GT.AND P1, PT, R4, 0x31, PT ;  /* 0x000000310400780c */ /* 0x000fe20003f24270 */
[--C-:B------:R-:W-:Y:S01]  /*9cd0*/  FFMA.FTZ R216, R216, c[0x0][0x2d0], -R7.reuse ;  /* 0x0000b400d8d87a23 */ /* 0x100fe20000010807 */
[----:B---3--:R-:W-:Y:S01]  /*9ce0*/  FSEL R27, R27, -INF , P2 ;  /* 0xff8000001b1b7808 */ /* 0x008fe20001000000 */
[--C-:B------:R-:W-:Y:S01]  /*9cf0*/  FFMA.FTZ R66, R210, c[0x0][0x2d0], -R7.reuse ;  /* 0x0000b400d2427a23 */ /* 0x100fe20000010807 */
[----:B------:R-:W-:Y:S01]  /*9d00*/  FMNMX.FTZ R2, R28, R2, !PT ;  /* 0x000000021c027209 */ /* 0x000fe20007810000 */
[--C-:B------:R-:W-:Y:S01]  /*9d10*/  FFMA.FTZ R61, R209, c[0x0][0x2d0], -R7.reuse ;  /* 0x0000b400d13d7a23 */ /* 0x100fe20000010807 */
[----:B-1----:R-:W-:Y:S01]  /*9d20*/  FMNMX.FTZ R136, R136, R3, !PT ;  /* 0x0000000388887209 */ /* 0x002fe20007810000 */
[--C-:B------:R-:W-:Y:S01]  /*9d30*/  FFMA.FTZ R3, R12, c[0x0][0x2d0], -R7.reuse ;  /* 0x0000b4000c037a23 */ /* 0x100fe20000010807 */
[----:B------:R-:W-:Y:S01]  /*9d40*/  FSEL R19, R19, -INF , P1 ;  /* 0xff80000013137808 */ /* 0x000fe20000800000 */
[--C-:B------:R-:W-:Y:S01]  /*9d50*/  FFMA.FTZ R65, R65, c[0x0][0x2d0], -R7.reuse ;  /* 0x0000b40041417a23 */ /* 0x100fe20000010807 */
[----:B------:R-:W-:Y:S01]  /*9d60*/  FMNMX.FTZ R2, R27, R2, !PT ;  /* 0x000000021b027209 */ /* 0x000fe20007810000 */
[----:B------:R1:W-:Y:S01]  /*9d70*/  MUFU.EX2 R56, R3 ;  /* 0x0000000300387308 */ /* 0x0003e20000000800 */
[----:B--2---:R-:W-:Y:S01]  /*9d80*/  FMNMX.FTZ R135, R0, R135, !PT ;  /* 0x0000008700877209 */ /* 0x004fe20007810000 */
[----:B----4-:R-:W-:Y:S01]  /*9d90*/  FMUL.FTZ R8, R136, c[0x0][0x2d0] ;  /* 0x0000b40088087a20 */ /* 0x010fe20000410000 */
[----:B------:R-:W-:Y:S01]  /*9da0*/  FMNMX.FTZ R0, R19, R2, !PT ;  /* 0x0000000213007209 */ /* 0x000fe20007810000 */
[--C-:B------:R-:W-:Y:S01]  /*9db0*/  FFMA.FTZ R2, R6, c[0x0][0x2d0], -R7.reuse ;  /* 0x0000b40006027a23 */ /* 0x100fe20000010807 */
[----:B------:R-:W-:Y:S01]  /*9dc0*/  ISETP.GT.AND P2, PT, R4, 0x38, PT ;  /* 0x000000380400780c */ /* 0x000fe20003f44270 */
[--C-:B------:R-:W-:Y:S01]  /*9dd0*/  FFMA.FTZ R64, R64, c[0x0][0x2d0], -R7.reuse ;  /* 0x0000b40040407a23 */ /* 0x100fe20000010807 */
[----:B------:R-:W-:Y:S01]  /*9de0*/  ISETP.GT.AND P1, PT, R4, 0x39, PT ;  /* 0x000000390400780c */ /* 0x000fe20003f24270 */
[--C-:B------:R-:W-:Y:S01]  /*9df0*/  FFMA.FTZ R44, R44, c[0x0][0x2d0], -R7.reuse ;  /* 0x0000b4002c2c7a23 */ /* 0x100fe20000010807 */
[----:B------:R-:W-:Y:S01]  /*9e00*/  FSEL R18, R18, -INF , P2 ;  /* 0xff80000012127808 */ /* 0x000fe20001000000 */
[----:B------:R2:W-:Y:S01]  /*9e10*/  MUFU.EX2 R58, R2 ;  /* 0x00000002003a7308 */ /* 0x0005e20000000800 */
[----:B------:R-:W-:Y:S01]  /*9e20*/  FSETP.NEU.FTZ.AND P2, PT, R136, -INF , PT ;  /* 0xff8000008800780b */ /* 0x000fe20003f5d000 */
[----:B------:R-:W-:Y:S01]  /*9e30*/  FFMA.FTZ R43, R43, c[0x0][0x2d0], -R7 ;  /* 0x0000b4002b2b7a23 */ /* 0x000fe20000010807 */
[----:B------:R-:W-:Y:S02]  /*9e40*/  FSEL R6, R9, -INF , P1 ;  /* 0xff80000009067808 */ /* 0x000fe40000800000 */
[----:B------:R-:W-:Y:S01]  /*9e50*/  FSEL R8, R8, RZ, P2 ;  /* 0x000000ff08087208 */ /* 0x000fe20001000000 */
[----:B------:R-:W3:Y:S01]  /*9e60*/  SHFL.BFLY PT, R9, R135, 0x1, 0x1f ;  /* 0x0c201f0087097f89 */ /* 0x000ee200000e0000 */
[----:B------:R-:W-:Y:S02]  /*9e70*/  FMNMX.FTZ R0, R18, R0, !PT ;  /* 0x0000000012007209 */ /* 0x000fe40007810000 */
[----:B------:R-:W-:Y:S01]  /*9e80*/  @P6 IADD3 R4, P1, R10, UR22, RZ ;  /* 0x000000160a046c10 */ /* 0x000fe2000ff3e0ff */
[--C-:B------:R-:W-:Y:S01]  /*9e90*/  FFMA.FTZ R59, R23, c[0x0][0x2d0], -R8.reuse ;  /* 0x0000b400173b7a23 */ /* 0x100fe20000010808 */
[----:B------:R-:W-:Y:S01]  /*9ea0*/  FMNMX.FTZ R0, R6, R0, !PT ;  /* 0x0000000006007209 */ /* 0x000fe20007810000 */
[--C-:B------:R-:W-:Y:S01]  /*9eb0*/  FFMA.FTZ R62, R22, c[0x0][0x2d0], -R8.reuse ;  /* 0x0000b400163e7a23 */ /* 0x100fe20000010808 */
[----:B------:R-:W-:Y:S01]  /*9ec0*/  @P6 IADD3.X R5, R11, UR23, RZ, P1, !PT ;  /* 0x000000170b056c10 */ /* 0x000fe20008ffe4ff */
[--C-:B-1----:R-:W-:Y:S01]  /*9ed0*/  FFMA.FTZ R3, R13, c[0x0][0x2d0], -R8.reuse ;  /* 0x0000b4000d037a23 */ /* 0x102fe20000010808 */
[----:B------:R-:W-:Y:S01]  /*9ee0*/  @P6 IADD3 R10, P1, R4, UR22, RZ ;  /* 0x00000016040a6c10 */ /* 0x000fe2000ff3e0ff */
[--C-:B------:R-:W-:Y:S01]  /*9ef0*/  FFMA.FTZ R67, R21, c[0x0][0x2d0], -R8.reuse ;  /* 0x0000b40015437a23 */ /* 0x100fe20000010808 */
[----:B------:R-:W-:Y:S01]  /*9f00*/  F2FP.PACK_AB R204, R250, R249 ;  /* 0x000000f9facc723e */ /* 0x000fe200000000ff */
[----:B------:R1:W-:Y:S01]  /*9f10*/  MUFU.EX2 R247, R3 ;  /* 0x0000000300f77308 */ /* 0x0003e20000000800 */
[----:B------:R4:W-:Y:S01]  /*9f20*/  @P6 LDGSTS.E.BYPASS.LTC128B.128 [R245+0x4900], [R4.64], !P5 ;  /* 0x0490000004f56fae */ /* 0x0009e2000e901d52 */
[----:B------:R-:W-:Y:S01]  /*9f30*/  @P6 IADD3.X R11, R5, UR23, RZ, P1, !PT ;  /* 0x00000017050b6c10 */ /* 0x000fe20008ffe4ff */
[--C-:B------:R-:W-:Y:S02]  /*9f40*/  FFMA.FTZ R57, R20, c[0x0][0x2d0], -R8.reuse ;  /* 0x0000b40014397a23 */ /* 0x100fe40000010808 */
[--C-:B------:R-:W-:Y:S02]  /*9f50*/  FFMA.FTZ R215, R215, c[0x0][0x2d0], -R8.reuse ;  /* 0x0000b400d7d77a23 */ /* 0x100fe40000010808 */
[--C-:B------:R-:W-:Y:S02]  /*9f60*/  FFMA.FTZ R214, R214, c[0x0][0x2d0], -R8.reuse ;  /* 0x0000b400d6d67a23 */ /* 0x100fe40000010808 */
[----:B--2---:R-:W2:Y:S01]  /*9f70*/  SHFL.BFLY PT, R2, R0, 0x2, 0x1f ;  /* 0x0c401f0000027f89 */ /* 0x004ea200000e0000 */
[--C-:B------:R-:W-:Y:S01]  /*9f80*/  FFMA.FTZ R40, R40, c[0x0][0x2d0], -R8.reuse ;  /* 0x0000b40028287a23 */ /* 0x100fe20000010808 */
[----:B---3--:R-:W-:Y:S01]  /*9f90*/  FMNMX.FTZ R135, R135, R9, !PT ;  /* 0x0000000987877209 */ /* 0x008fe20007810000 */
[--C-:B------:R-:W-:Y:S05]  /*9fa0*/  FFMA.FTZ R41, R41, c[0x0][0x2d0], -R8.reuse ;  /* 0x0000b40029297a23 */ /* 0x100fea0000010808 */
[----:B------:R4:W-:Y:S01]  /*9fb0*/  @P6 LDGSTS.E.BYPASS.LTC128B.128 [R245+0x6900], [R4.64+0x80], !P4 ;  /* 0x0690008004f56fae */ /* 0x0009e2000e101d52 */
[--C-:B-1----:R-:W-:Y:S07]  /*9fc0*/  FFMA.FTZ R3, R14, c[0x0][0x2d0], -R8.reuse ;  /* 0x0000b4000e037a23 */ /* 0x102fee0000010808 */
[----:B------:R1:W-:Y:S01]  /*9fd0*/  @P6 LDGSTS.E.BYPASS.LTC128B.128 [R245+0x5100], [R10.64], !P5 ;  /* 0x051000000af56fae */ /* 0x0003e2000e901d52 */
[----:B------:R-:W-:Y:S01]  /*9fe0*/  @P6 IADD3 R14, P1, R4, UR21, RZ ;  /* 0x00000015040e6c10 */ /* 0x000fe2000ff3e0ff */
[----:B------:R-:W3:Y:S03]  /*9ff0*/  MUFU.EX2 R248, R3 ;  /* 0x0000000300f87308 */ /* 0x000ee60000000800 */
[----:B------:R-:W-:Y:S02]  /*a000*/  @P6 IADD3.X R15, R5, UR20, RZ, P1, !PT ;  /* 0x00000014050f6c10 */ /* 0x000fe40008ffe4ff */
[----:B------:R-:W-:Y:S02]  /*a010*/  @P6 IADD3 R16, P1, R10, UR22, RZ ;  /* 0x000000160a106c10 */ /* 0x000fe4000ff3e0ff */
[----:B--2---:R-:W-:Y:S01]  /*a020*/  FMNMX.FTZ R0, R0, R2, !PT ;  /* 0x0000000200007209 */ /* 0x004fe20007810000 */
[----:B------:R-:W-:Y:S01]  /*a030*/  FFMA.FTZ R2, R17, c[0x0][0x2d0], -R8 ;  /* 0x0000b40011027a23 */ /* 0x000fe20000010808 */
[C---:B------:R-:W-:Y:S01]  /*a040*/  @P6 IADD3.X R17, R11.reuse, UR23, RZ, P1, !PT ;  /* 0x000000170b116c10 */ /* 0x040fe20008ffe4ff */
[----:B------:R2:W-:Y:S01]  /*a050*/  @P6 LDGSTS.E.BYPASS.LTC128B.128 [R245+0x7100], [R14.64], !P4 ;  /* 0x071000000ef56fae */ /* 0x0005e2000e101d52 */
[----:B------:R-:W-:Y:S01]  /*a060*/  @P6 IADD3 R12, P1, R10, UR21, RZ ;  /* 0x000000150a0c6c10 */ /* 0x000fe2000ff3e0ff */
[----:B------:R2:W-:Y:S03]  /*a070*/  MUFU.EX2 R55, R2 ;  /* 0x0000000200377308 */ /* 0x0005e60000000800 */
[----:B------:R-:W-:Y:S02]  /*a080*/  @P6 IADD3.X R13, R11, UR20, RZ, P1, !PT ;  /* 0x000000140b0d6c10 */ /* 0x000fe40008ffe4ff */
[----:B------:R-:W-:Y:S01]  /*a090*/  FSETP.NEU.FTZ.AND P1, PT, R135, -INF , PT ;  /* 0xff8000008700780b */ /* 0x000fe20003f3d000 */
[----:B------:R2:W-:Y:S01]  /*a0a0*/  @P6 LDGSTS.E.BYPASS.LTC128B.128 [R245+0x5900], [R16.64], !P5 ;  /* 0x0590000010f56fae */ /* 0x0005e2000e901d52 */
[----:B----4-:R-:W-:Y:S05]  /*a0b0*/  FSEL R4, R137, RZ, P0 ;  /* 0x000000ff89047208 */ /* 0x010fea0000000000 */
[----:B------:R-:W-:Y:S01]  /*a0c0*/  FADD.FTZ R5, -R4, R132 ;  /* 0x0000008404057221 */ /* 0x000fe20000010100 */
[----:B---3--:R-:W-:Y:S01]  /*a0d0*/  F2FP.PACK_AB R205, R248, R247 ;  /* 0x000000f7f8cd723e */ /* 0x008fe200000000ff */
[--C-:B------:R-:W-:Y:S01]  /*a0e0*/  FFMA.FTZ R3, R45, c[0x0][0x2d0], -R8.reuse ;  /* 0x0000b4002d037a23 */ /* 0x100fe20000010808 */
[----:B------:R3:W-:Y:S01]  /*a0f0*/  @P6 LDGSTS.E.BYPASS.LTC128B.128 [R245+0x7900], [R12.64], !P4 ;  /* 0x079000000cf56fae */ /* 0x0007e2000e101d52 */
[----:B-1----:R-:W-:Y:S02]  /*a100*/  FMUL.FTZ R10, R135, c[0x0][0x2d0] ;  /* 0x0000b400870a7a20 */ /* 0x002fe40000410000 */
[----:B------:R1:W4:Y:S03]  /*a110*/  MUFU.EX2 R131, R3 ;  /* 0x0000000300837308 */ /* 0x0003260000000800 */
[----:B------:R-:W-:Y:S02]  /*a120*/  FSEL R10, R10, RZ, P1 ;  /* 0x000000ff0a0a7208 */ /* 0x000fe40000800000 */
[----:B------:R-:W-:Y:S01]  /*a130*/  LDSM.16.MT88.4 R20, [R225+0x100] ;  /* 0x00010000e114783b */ /* 0x000fe20000004200 */
[----:B--2---:R-:W-:Y:S02]  /*a140*/  FFMA.FTZ R14, R39, c[0x0][0x2d0], -R8 ;  /* 0x0000b400270e7a23 */ /* 0x004fe40000010808 */
[--C-:B------:R-:W-:Y:S02]  /*a150*/  FFMA.FTZ R223, R223, c[0x0][0x2d0], -R10.reuse ;  /* 0x0000b400dfdf7a23 */ /* 0x100fe4000001080a */
[--C-:B------:R-:W-:Y:S03]  /*a160*/  FFMA.FTZ R220, R220, c[0x0][0x2d0], -R10.reuse ;  /* 0x0000b400dcdc7a23 */ /* 0x100fe6000001080a */
[----:B------:R-:W2:Y:S01]  /*a170*/  SHFL.BFLY PT, R2, R0, 0x1, 0x1f ;  /* 0x0c201f0000027f89 */ /* 0x000ea200000e0000 */
[--C-:B------:R-:W-:Y:S02]  /*a180*/  FFMA.FTZ R219, R219, c[0x0][0x2d0], -R10.reuse ;  /* 0x0000b400dbdb7a23 */ /* 0x100fe4000001080a */
[--C-:B------:R-:W-:Y:S02]  /*a190*/  FFMA.FTZ R218, R218, c[0x0][0x2d0], -R10.reuse ;  /* 0x0000b400dada7a23 */ /* 0x100fe4000001080a */
[--C-:B------:R-:W-:Y:S02]  /*a1a0*/  FFMA.FTZ R239, R26, c[0x0][0x2d0], -R10.reuse ;  /* 0x0000b4001aef7a23 */ /* 0x100fe4000001080a */
[--C-:B------:R-:W-:Y:S01]  /*a1b0*/  FFMA.FTZ R224, R25, c[0x0][0x2d0], -R10.reuse ;  /* 0x0000b40019e07a23 */ /* 0x100fe2000001080a */
[----:B------:R-:W0:Y:S01]  /*a1c0*/  LDGDEPBAR ;  /* 0x00000000000079af */ /* 0x000e220000000000 */
[--C-:B------:R-:W-:Y:S02]  /*a1d0*/  FFMA.FTZ R231, R24, c[0x0][0x2d0], -R10.reuse ;  /* 0x0000b40018e77a23 */ /* 0x100fe4000001080a */
[--C-:B-1----:R-:W-:Y:S01]  /*a1e0*/  FFMA.FTZ R3, R48, c[0x0][0x2d0], -R10.reuse ;  /* 0x0000b40030037a23 */ /* 0x102fe2000001080a */
[----:B----4-:R-:W-:Y:S01]  /*a1f0*/  MOV R15, R131 ;  /* 0x00000083000f7202 */ /* 0x010fe20000000f00 */
[--C-:B------:R-:W-:Y:S02]  /*a200*/  FFMA.FTZ R48, R36, c[0x0][0x2d0], -R10.reuse ;  /* 0x0000b40024307a23 */ /* 0x100fe4000001080a */
[----:B------:R1:W-:Y:S01]  /*a210*/  MUFU.EX2 R246, R3 ;  /* 0x0000000300f67308 */ /* 0x0003e20000000800 */
[--C-:B------:R-:W-:Y:S02]  /*a220*/  FFMA.FTZ R32, R32, c[0x0][0x2d0], -R10.reuse ;  /* 0x0000b40020207a23 */ /* 0x100fe4000001080a */
[--C-:B------:R-:W-:Y:S02]  /*a230*/  FFMA.FTZ R60, R34, c[0x0][0x2d0], -R10.reuse ;  /* 0x0000b400223c7a23 */ /* 0x100fe4000001080a */
[--C-:B------:R-:W-:Y:S02]  /*a240*/  FFMA.FTZ R35, R35, c[0x0][0x2d0], -R10.reuse ;  /* 0x0000b40023237a23 */ /* 0x100fe4000001080a */
[--C-:B------:R-:W-:Y:S01]  /*a250*/  FFMA.FTZ R33, R33, c[0x0][0x2d0], -R10.reuse ;  /* 0x0000b40021217a23 */ /* 0x100fe2000001080a */
[----:B--2---:R-:W-:Y:S01]  /*a260*/  FMNMX.FTZ R134, R0, R2, !PT ;  /* 0x0000000200867209 */ /* 0x004fe20007810000 */
[--C-:B------:R-:W-:Y:S01]  /*a270*/  FFMA.FTZ R0, R206, c[0x0][0x2d0], -R10.reuse ;  /* 0x0000b400ce007a23 */ /* 0x100fe2000001080a */
[----:B------:R-:W-:Y:S02]  /*a280*/  FSEL R2, R135, RZ, P1 ;  /* 0x000000ff87027208 */ /* 0x000fe40000800000 */
[C---:B------:R-:W-:Y:S01]  /*a290*/  FSETP.NEU.FTZ.AND P0, PT, R134.reuse, -INF , PT ;  /* 0xff8000008600780b */ /* 0x040fe20003f1d000 */
[----:B------:R2:W-:Y:S01]  /*a2a0*/  MUFU.EX2 R242, R0 ;  /* 0x0000000000f27308 */ /* 0x0005e20000000800 */
[----:B------:R-:W-:Y:S01]  /*a2b0*/  FMUL.FTZ R9, R134, c[0x0][0x2d0] ;  /* 0x0000b40086097a20 */ /* 0x000fe20000410000 */
[----:B------:R-:W-:Y:S04]  /*a2c0*/  F2FP.PACK_AB R206, R56, R58 ;  /* 0x0000003a38ce723e */ /* 0x000fe800000000ff */
[----:B------:R-:W-:Y:S01]  /*a2d0*/  FSEL R9, R9, RZ, P0 ;  /* 0x000000ff09097208 */ /* 0x000fe20000000000 */
[----:B-1----:R-:W-:Y:S04]  /*a2e0*/  FFMA.FTZ R3, R49, c[0x0][0x2d0], -R10 ;  /* 0x0000b40031037a23 */ /* 0x002fe8000001080a */
[--C-:B------:R-:W-:Y:S01]  /*a2f0*/  FFMA.FTZ R11, R212, c[0x0][0x2d0], -R9.reuse ;  /* 0x0000b400d40b7a23 */ /* 0x100fe20000010809 */
[----:B------:R1:W4:Y:S01]  /*a300*/  MUFU.EX2 R63, R3 ;  /* 0x00000003003f7308 */ /* 0x0003220000000800 */
[--C-:B------:R-:W-:Y:S02]  /*a310*/  FFMA.FTZ R235, R6, c[0x0][0x2d0], -R9.reuse ;  /* 0x0000b40006eb7a23 */ /* 0x100fe40000010809 */
[----:B------:R-:W-:Y:S02]  /*a320*/  FFMA.FTZ R49, R37, c[0x0][0x2d0], -R8 ;  /* 0x0000b40025317a23 */ /* 0x000fe40000010808 */
[--C-:B------:R-:W-:Y:S02]  /*a330*/  FFMA.FTZ R222, R222, c[0x0][0x2d0], -R9.reuse ;  /* 0x0000b400dede7a23 */ /* 0x100fe40000010809 */
[--C-:B------:R-:W-:Y:S02]  /*a340*/  FFMA.FTZ R221, R221, c[0x0][0x2d0], -R9.reuse ;  /* 0x0000b400dddd7a23 */ /* 0x100fe40000010809 */
[--C-:B------:R-:W-:Y:S01]  /*a350*/  FFMA.FTZ R131, R30, c[0x0][0x2d0], -R9.reuse ;  /* 0x0000b4001e837a23 */ /* 0x100fe20000010809 */
[----:B------:R-:W-:Y:S01]  /*a360*/  MUFU.EX2 R212, R11 ;  /* 0x0000000b00d47308 */ /* 0x000fe20000000800 */
[--C-:B--2---:R-:W-:Y:S01]  /*a370*/  FFMA.FTZ R0, R207, c[0x0][0x2d0], -R9.reuse ;  /* 0x0000b400cf007a23 */ /* 0x104fe20000010809 */
[----:B------:R-:W-:Y:S01]  /*a380*/  F2FP.PACK_AB R207, R15, R55 ;  /* 0x000000370fcf723e */ /* 0x000fe200000000ff */
[--C-:B------:R-:W-:Y:S02]  /*a390*/  FFMA.FTZ R233, R27, c[0x0][0x2d0], -R9.reuse ;  /* 0x0000b4001be97a23 */ /* 0x100fe40000010809 */
[--C-:B------:R-:W-:Y:S02]  /*a3a0*/  FFMA.FTZ R240, R19, c[0x0][0x2d0], -R9.reuse ;  /* 0x0000b40013f07a23 */ /* 0x100fe40000010809 */
[--C-:B------:R-:W-:Y:S02]  /*a3b0*/  FFMA.FTZ R241, R18, c[0x0][0x2d0], -R9.reuse ;  /* 0x0000b40012f17a23 */ /* 0x100fe40000010809 */
[--C-:B------:R-:W-:Y:S01]  /*a3c0*/  FFMA.FTZ R29, R29, c[0x0][0x2d0], -R9.reuse ;  /* 0x0000b4001d1d7a23 */ /* 0x100fe20000010809 */
[----:B------:R2:W-:Y:S01]  /*a3d0*/  MUFU.EX2 R244, R0 ;  /* 0x0000000000f47308 */ /* 0x0005e20000000800 */
[--C-:B------:R-:W-:Y:S02]  /*a3e0*/  FFMA.FTZ R31, R31, c[0x0][0x2d0], -R9.reuse ;  /* 0x0000b4001f1f7a23 */ /* 0x100fe40000010809 */
[--C-:B------:R-:W-:Y:S02]  /*a3f0*/  FFMA.FTZ R45, R28, c[0x0][0x2d0], -R9.reuse ;  /* 0x0000b4001c2d7a23 */ /* 0x100fe40000010809 */
[----:B-1----:R-:W-:Y:S02]  /*a400*/  FFMA.FTZ R3, R50, c[0x0][0x2d0], -R10 ;  /* 0x0000b40032037a23 */ /* 0x002fe4000001080a */
[----:B------:R-:W-:Y:S02]  /*a410*/  FFMA.FTZ R50, R38, c[0x0][0x2d0], -R8 ;  /* 0x0000b40026327a23 */ /* 0x000fe40000010808 */
[----:B------:R-:W1:Y:S01]  /*a420*/  LDSM.16.MT88.4 R36, [R226+0x100] ;  /* 0x00010000e224783b */ /* 0x000e620000004200 */
[----:B------:R3:W3:Y:S01]  /*a430*/  MUFU.EX2 R252, R3 ;  /* 0x0000000300fc7308 */ /* 0x0006e20000000800 */
[----:B--2---:R-:W-:Y:S01]  /*a440*/  FFMA.FTZ R0, R208, c[0x0][0x2d0], -R9 ;  /* 0x0000b400d0007a23 */ /* 0x004fe20000010809 */
[----:B----4-:R-:W-:Y:S08]  /*a450*/  F2FP.PACK_AB R208, R63, R246 ;  /* 0x000000f63fd0723e */ /* 0x010ff000000000ff */
[----:B------:R2:W4:Y:S01]  /*a460*/  MUFU.EX2 R251, R0 ;  /* 0x0000000000fb7308 */ /* 0x0005220000000800 */
[----:B---3--:R-:W-:Y:S02]  /*a470*/  FSEL R3, R136, RZ, P2 ;  /* 0x000000ff88037208 */ /* 0x008fe40001000000 */
[----:B------:R-:W-:Y:S03]  /*a480*/  F2FP.PACK_AB R210, R242, R252 ;  /* 0x000000fcf2d2723e */ /* 0x000fe600000000ff */
[----:B------:R-:W-:Y:S02]  /*a490*/  FADD.FTZ R4, -R3, R133 ;  /* 0x0000008503047221 */ /* 0x000fe40000010100 */
[----:B------:R-:W-:Y:S02]  /*a4a0*/  FADD.FTZ R3, -R2, R138 ;  /* 0x0000008a02037221 */ /* 0x000fe40000010100 */
[----:B------:R-:W-:Y:S01]  /*a4b0*/  FFMA.FTZ R138, R51, c[0x0][0x2d0], -R9 ;  /* 0x0000b400338a7a23 */ /* 0x000fe20000010809 */
[----:B--2---:R-:W-:Y:S02]  /*a4c0*/  FSEL R0, R134, RZ, P0 ;  /* 0x000000ff86007208 */ /* 0x004fe40000000000 */
[----:B----4-:R-:W-:Y:S02]  /*a4d0*/  F2FP.PACK_AB R209, R251, R244 ;  /* 0x000000f4fbd1723e */ /* 0x010fe400000000ff */
[----:B------:R-:W-:Y:S01]  /*a4e0*/  PLOP3.LUT P0, PT, PT, PT, UP0, 0x80, 0x0 ;  /* 0x000000000000781c */ /* 0x000fe20003f0f008 */
[----:B------:R-:W-:Y:S02]  /*a4f0*/  FADD.FTZ R2, -R0, R139 ;  /* 0x0000008b00027221 */ /* 0x000fe40000010100 */
[----:B------:R-:W-:Y:S02]  /*a500*/  FFMA.FTZ R0, R213, c[0x0][0x2d0], -R9 ;  /* 0x0000b400d5007a23 */ /* 0x000fe40000010809 */
[----:B------:R-:W-:Y:S02]  /*a510*/  FFMA.FTZ R139, R211, c[0x0][0x2d0], -R7 ;  /* 0x0000b400d38b7a23 */ /* 0x000fe40000010807 */
[----:B------:R2:W3:Y:S01]  /*a520*/  MUFU.EX2 R243, R0 ;  /* 0x0000000000f37308 */ /* 0x0004e20000000800 */
[----:B------:R-:W-:Y:S02]  /*a530*/  FFMA.FTZ R213, R42, c[0x0][0x2d0], -R8 ;  /* 0x0000b4002ad57a23 */ /* 0x000fe40000010808 */
[----:B--2---:R-:W-:Y:S01]  /*a540*/  FMUL.FTZ R0, R5, c[0x0][0x2d0] ;  /* 0x0000b40005007a20 */ /* 0x004fe20000410000 */
[----:B---3--:R-:W-:Y:S06]  /*a550*/  F2FP.PACK_AB R211, R243, R212 ;  /* 0x000000d4f3d3723e */ /* 0x008fec00000000ff */
[----:B------:R2:W3:Y:S02]  /*a560*/  MUFU.EX2 R133, R0 ;  /* 0x0000000000857308 */ /* 0x0004e40000000800 */
[----:B--2---:R-:W-:Y:S02]  /*a570*/  FMUL.FTZ R0, R4, c[0x0][0x2d0] ;  /* 0x0000b40004007a20 */ /* 0x004fe40000410000 */
[C---:B---3--:R-:W-:Y:S06]  /*a580*/  FMUL.FTZ R4, R133.reuse, R140 ;  /* 0x0000008c85047220 */ /* 0x048fec0000410000 */
[----:B------:R2:W3:Y:S01]  /*a590*/  MUFU.EX2 R132, R0 ;  /* 0x0000000000847308 */ /* 0x0004e20000000800 */
[C---:B------:R-:W-:Y:S02]  /*a5a0*/  FMUL.FTZ R5, R133.reuse, R141 ;  /* 0x0000008d85057220 */ /* 0x040fe40000410000 */
[C---:B------:R-:W-:Y:S01]  /*a5b0*/  FMUL.FTZ R16, R133.reuse, R152 ;  /* 0x0000009885107220 */ /* 0x040fe20000410000 */
[----:B------:R-:W-:Y:S01]  /*a5c0*/  MOV R152, R64 ;  /* 0x0000004000987202 */ /* 0x000fe20000000f00 */
        /* <DEDUP_REMOVED lines=11> */
[----:B--2---:R-:W-:Y:S02]  /*a680*/  FMUL.FTZ R0, R3, c[0x0][0x2d0] ;  /* 0x0000b40003007a20 */ /* 0x004fe40000410000 */
[C---:B---3--:R-:W-:Y:S02]  /*a690*/  FMUL.FTZ R6, R132.reuse, R142 ;  /* 0x0000008e84067220 */ /* 0x048fe40000410000 */
[----:B------:R2:W3:Y:S01]  /*a6a0*/  MUFU.EX2 R3, R0 ;  /* 0x0000000000037308 */ /* 0x0004e20000000800 */
[C---:B------:R-:W-:Y:S02]  /*a6b0*/  FMUL.FTZ R7, R132.reuse, R143 ;  /* 0x0000008f84077220 */ /* 0x040fe40000410000 */
[----:B------:R-:W-:Y:S01]  /*a6c0*/  LDSM.16.MT88.4 R140, [R227+0x100] ;  /* 0x00010000e38c783b */ /* 0x000fe20000004200 */
[C---:B------:R-:W-:Y:S02]  /*a6d0*/  FMUL.FTZ R18, R132.reuse, R154 ;  /* 0x0000009a84127220 */ /* 0x040fe40000410000 */
[----:B------:R-:W-:Y:S02]  /*a6e0*/  IMAD.MOV.U32 R154, RZ, RZ, R57 ;  /* 0x000000ffff9a7224 */ /* 0x000fe400078e0039 */
[-C--:B------:R-:W-:Y:S05]  /*a6f0*/  HMMA.16816.F32 R4, R204, R20.reuse, R4 ;  /* 0x00000014cc04723c */ /* 0x080fea0000001804 */
[C---:B------:R-:W-:Y:S01]  /*a700*/  FMUL.FTZ R19, R132.reuse, R155 ;  /* 0x0000009b84137220 */ /* 0x040fe20000410000 */
[----:B------:R-:W-:Y:S01]  /*a710*/  MOV R155, R56 ;  /* 0x00000038009b7202 */ /* 0x000fe20000000f00 */
[C---:B------:R-:W-:Y:S01]  /*a720*/  FMUL.FTZ R34, R132.reuse, R170 ;  /* 0x000000aa84227220 */ /* 0x040fe20000410000 */
[----:B------:R-:W-:Y:S01]  /*a730*/  MOV R170, R58 ;  /* 0x0000003a00aa7202 */ /* 0x000fe20000000f00 */
[C---:B------:R-:W-:Y:S03]  /*a740*/  FMUL.FTZ R51, R132.reuse, R187 ;  /* 0x000000bb84337220 */ /* 0x040fe60000410000 */
[C---:B------:R-:W-:Y:S02]  /*a750*/  FMUL.FTZ R70, R132.reuse, R70 ;  /* 0x0000004684467220 */ /* 0x040fe40000410000 */
[----:B------:R-:W-:Y:S02]  /*a760*/  FMUL.FTZ R71, R132, R71 ;  /* 0x0000004784477220 */ /* 0x000fe40000410000 */
[----:B--2---:R-:W-:Y:S02]  /*a770*/  FMUL.FTZ R0, R2, c[0x0][0x2d0] ;  /* 0x0000b40002007a20 */ /* 0x004fe40000410000 */
[----:B------:R-:W-:Y:S02]  /*a780*/  FFMA.FTZ R2, R47, c[0x0][0x2d0], -R9 ;  /* 0x0000b4002f027a23 */ /* 0x000fe40000010809 */
[C---:B---3--:R-:W-:Y:S02]  /*a790*/  FMUL.FTZ R8, R3.reuse, R144 ;  /* 0x0000009003087220 */ /* 0x048fe40000410000 */
[----:B------:R-:W2:Y:S01]  /*a7a0*/  MUFU.EX2 R0, R0 ;  /* 0x0000000000007308 */ /* 0x000ea20000000800 */
[C---:B------:R-:W-:Y:S01]  /*a7b0*/  FMUL.FTZ R9, R3.reuse, R145 ;  /* 0x0000009103097220 */ /* 0x040fe20000410000 */
[----:B------:R-:W-:Y:S01]  /*a7c0*/  MOV R145, R40 ;  /* 0x0000002800917202 */ /* 0x000fe20000000f00 */
[C---:B------:R-:W-:Y:S02]  /*a7d0*/  FMUL.FTZ R12, R3.reuse, R148 ;  /* 0x00000094030c7220 */ /* 0x040fe40000410000 */
[C---:B------:R-:W-:Y:S02]  /*a7e0*/  FMUL.FTZ R13, R3.reuse, R149 ;  /* 0x00000095030d7220 */ /* 0x040fe40000410000 */
[----:B------:R-:W-:Y:S02]  /*a7f0*/  IMAD.MOV.U32 R149, RZ, RZ, R15 ;  /* 0x000000ffff957224 */ /* 0x000fe400078e000f */
[C---:B------:R-:W-:Y:S01]  /*a800*/  FMUL.FTZ R24, R3.reuse, R160 ;  /* 0x000000a003187220 */ /* 0x040fe20000410000 */
[----:B------:R-:W-:Y:S01]  /*a810*/  MOV R160, R29 ;  /* 0x0000001d00a07202 */ /* 0x000fe20000000f00 */
[C---:B------:R-:W-:Y:S02]  /*a820*/  FMUL.FTZ R29, R3.reuse, R165 ;  /* 0x000000a5031d7220 */ /* 0x040fe40000410000 */
[----:B------:R-:W-:Y:S02]  /*a830*/  IMAD.MOV.U32 R165, RZ, RZ, R54 ;  /* 0x000000ffffa57224 */ /* 0x000fe400078e0036 */
[C---:B------:R-:W-:Y:S01]  /*a840*/  FMUL.FTZ R25, R3.reuse, R161 ;  /* 0x000000a103197220 */ /* 0x040fe20000410000 */
[----:B------:R-:W-:Y:S01]  /*a850*/  MOV R161, R48 ;  /* 0x0000003000a17202 */ /* 0x000fe20000000f00 */
[C---:B------:R-:W-:Y:S02]  /*a860*/  FMUL.FTZ R28, R3.reuse, R164 ;  /* 0x000000a4031c7220 */ /* 0x040fe40000410000 */
[----:B------:R-:W-:Y:S02]  /*a870*/  FMUL.FTZ R40, R3, R176 ;  /* 0x000000b003287220 */ /* 0x000fe40000410000 */
[----:B------:R-:W-:Y:S01]  /*a880*/  FMUL.FTZ R48, R133, R184 ;  /* 0x000000b885307220 */ /* 0x000fe20000410000 */
[----:B------:R-:W-:Y:S01]  /*a890*/  MUFU.EX2 R176, R217 ;  /* 0x000000d900b07308 */ /* 0x000fe20000000800 */
[----:B------:R-:W-:Y:S02]  /*a8a0*/  IMAD.MOV.U32 R164, RZ, RZ, R59 ;  /* 0x000000ffffa47224 */ /* 0x000fe400078e003b */
[C---:B--2---:R-:W-:Y:S02]  /*a8b0*/  FMUL.FTZ R10, R0.reuse, R146 ;  /* 0x00000092000a7220 */ /* 0x044fe40000410000 */
[C---:B------:R-:W-:Y:S01]  /*a8c0*/  FMUL.FTZ R11, R0.reuse, R147 ;  /* 0x00000093000b7220 */ /* 0x040fe20000410000 */
[----:B------:R-:W-:Y:S01]  /*a8d0*/  MOV R147, R14 ;  /* 0x0000000e00937202 */ /* 0x000fe20000000f00 */
[----:B------:R-:W-:Y:S02]  /*a8e0*/  IMAD.MOV.U32 R146, RZ, RZ, R32 ;  /* 0x000000ffff927224 */ /* 0x000fe400078e0020 */
[----:B------:R-:W-:Y:S02]  /*a8f0*/  IMAD.MOV.U32 R144, RZ, RZ, R65 ;  /* 0x000000ffff907224 */ /* 0x000fe400078e0041 */
[C---:B------:R-:W-:Y:S01]  /*a900*/  FMUL.FTZ R15, R0.reuse, R151 ;  /* 0x00000097000f7220 */ /* 0x040fe20000410000 */
[C---:B------:R-:W-:Y:S04]  /*a910*/  HMMA.16816.F32 R8, R208.reuse, R20, R8 ;  /* 0x00000014d008723c */ /* 0x040fe80000001808 */
[C---:B------:R-:W-:Y:S01]  /*a920*/  FMUL.FTZ R14, R0.reuse, R150 ;  /* 0x00000096000e7220 */ /* 0x040fe20000410000 */
[----:B------:R-:W-:Y:S01]  /*a930*/  MOV R150, R33 ;  /* 0x0000002100967202 */ /* 0x000fe20000000f00 */
[----:B------:R-:W-:Y:S02]  /*a940*/  IMAD.MOV.U32 R151, RZ, RZ, R53 ;  /* 0x000000ffff977224 */ /* 0x000fe400078e0035 */
[C---:B------:R-:W-:Y:S01]  /*a950*/  FMUL.FTZ R30, R0.reuse, R166 ;  /* 0x000000a6001e7220 */ /* 0x040fe20000410000 */
[----:B------:R-:W-:Y:S02]  /*a960*/  MOV R166, R52 ;  /* 0x0000003400a67202 */ /* 0x000fe40000000f00 */
[-C--:B------:R-:W-:Y:S03]  /*a970*/  HMMA.16816.F32 R12, R208, R22.reuse, R12 ;  /* 0x00000016d00c723c */ /* 0x080fe6000000180c */
[----:B------:R-:W-:Y:S02]  /*a980*/  FMUL.FTZ R42, R0, R178 ;  /* 0x000000b2002a7220 */ /* 0x000fe40000410000 */
[----:B------:R-:W-:Y:S01]  /*a990*/  MUFU.EX2 R178, R215 ;  /* 0x000000d700b27308 */ /* 0x000fe20000000800 */
[----:B------:R-:W-:Y:S02]  /*a9a0*/  FMUL.FTZ R56, R3, R192 ;  /* 0x000000c003387220 */ /* 0x000fe40000410000 */
[C---:B------:R-:W-:Y:S04]  /*a9b0*/  HMMA.16816.F32 R16, R204.reuse, R22, R16 ;  /* 0x00000016cc10723c */ /* 0x040fe80000001810 */
[C---:B------:R-:W-:Y:S01]  /*a9c0*/  FMUL.FTZ R20, R133.reuse, R156 ;  /* 0x0000009c85147220 */ /* 0x040fe20000410000 */
[----:B------:R-:W-:Y:S01]  /*a9d0*/  MOV R156, R50 ;  /* 0x00000032009c7202 */ /* 0x000fe20000000f00 */
[----:B------:R-:W-:Y:S02]  /*a9e0*/  FMUL.FTZ R21, R133, R157 ;  /* 0x0000009d85157220 */ /* 0x000fe40000410000 */
[C---:B------:R-:W-:Y:S01]  /*a9f0*/  FMUL.FTZ R22, R132.reuse, R158 ;  /* 0x0000009e84167220 */ /* 0x040fe20000410000 */
[----:B------:R-:W-:Y:S03]  /*aa00*/  MOV R158, R43 ;  /* 0x0000002b009e7202 */ /* 0x000fe60000000f00 */
[----:B------:R-:W-:Y:S02]  /*aa10*/  FMUL.FTZ R23, R132, R159 ;  /* 0x0000009f84177220 */ /* 0x000fe40000410000 */
[----:B------:R-:W-:Y:S02]  /*aa20*/  FMUL.FTZ R26, R0, R162 ;  /* 0x000000a2001a7220 */ /* 0x000fe40000410000 */
[----:B------:R-:W-:Y:S02]  /*aa30*/  IMAD.MOV.U32 R162, RZ, RZ, R35 ;  /* 0x000000ffffa27224 */ /* 0x000fe400078e0023 */
[----:B------:R-:W-:Y:S01]  /*aa40*/  FMUL.FTZ R35, R132, R171 ;  /* 0x000000ab84237220 */ /* 0x000fe20000410000 */
[-C--:B-1----:R-:W-:Y:S03]  /*aa50*/  HMMA.16816.F32 R20, R204, R36.reuse, R20 ;  /* 0x00000024cc14723c */ /* 0x082fe60000001814 */
[----:B------:R-:W-:Y:S01]  /*aa60*/  MOV R171, R55 ;  /* 0x0000003700ab7202 */ /* 0x000fe20000000f00 */
[----:B------:R-:W-:Y:S01]  /*aa70*/  FMUL.FTZ R27, R0, R163 ;  /* 0x000000a3001b7220 */ /* 0x000fe20000410000 */
[----:B------:R-:W1:Y:S01]  /*aa80*/  LDSM.16.MT88.4 R52, [R228+0x100] ;  /* 0x00010000e434783b */ /* 0x000e620000004200 */
[----:B------:R-:W-:Y:S01]  /*aa90*/  IMAD.MOV.U32 R157, RZ, RZ, R49 ;  /* 0x000000ffff9d7224 */ /* 0x000fe200078e0031 */
[----:B------:R-:W-:Y:S01]  /*aaa0*/  MOV R163, R31 ;  /* 0x0000001f00a37202 */ /* 0x000fe20000000f00 */
[----:B------:R-:W-:Y:S03]  /*aab0*/  FMUL.FTZ R50, R132, R186 ;  /* 0x000000ba84327220 */ /* 0x000fe60000410000 */
[C---:B------:R-:W-:Y:S04]  /*aac0*/  HMMA.16816.F32 R24, R208.reuse, R36, R24 ;  /* 0x00000024d018723c */ /* 0x040fe80000001818 */
[C---:B------:R-:W-:Y:S01]  /*aad0*/  FMUL.FTZ R31, R0.reuse, R167 ;  /* 0x000000a7001f7220 */ /* 0x040fe20000410000 */
[----:B------:R-:W-:Y:S01]  /*aae0*/  MOV R167, R45 ;  /* 0x0000002d00a77202 */ /* 0x000fe20000000f00 */
[----:B------:R-:W-:Y:S02]  /*aaf0*/  FMUL.FTZ R57, R3, R193 ;  /* 0x000000c103397220 */ /* 0x000fe40000410000 */
[C---:B------:R-:W-:Y:S03]  /*ab00*/  FMUL.FTZ R58, R0.reuse, R194 ;  /* 0x000000c2003a7220 */ /* 0x040fe60000410000 */
[-C--:B------:R-:W-:Y:S03]  /*ab10*/  HMMA.16816.F32 R28, R208, R38.reuse, R28 ;  /* 0x00000026d01c723c */ /* 0x080fe6000000181c */
[C---:B------:R-:W-:Y:S01]  /*ab20*/  FMUL.FTZ R32, R133.reuse, R168 ;  /* 0x000000a885207220 */ /* 0x040fe20000410000 */
[----:B------:R-:W-:Y:S01]  /*ab30*/  MOV R168, R63 ;  /* 0x0000003f00a87202 */ /* 0x000fe20000000f00 */
[C---:B------:R-:W-:Y:S02]  /*ab40*/  FMUL.FTZ R33, R133.reuse, R169 ;  /* 0x000000a985217220 */ /* 0x040fe40000410000 */
[----:B------:R-:W-:Y:S02]  /*ab50*/  FMUL.FTZ R59, R0, R195 ;  /* 0x000000c3003b7220 */ /* 0x000fe40000410000 */
[----:B------:R2:W-:Y:S03]  /*ab60*/  MUFU.EX2 R195, R139 ;  /* 0x0000008b00c37308 */ /* 0x0005e60000000800 */
[C---:B------:R-:W-:Y:S04]  /*ab70*/  HMMA.16816.F32 R32, R204.reuse, R38, R32 ;  /* 0x00000026cc20723c */ /* 0x040fe80000001820 */
[C---:B------:R-:W-:Y:S01]  /*ab80*/  FMUL.FTZ R36, R133.reuse, R172 ;  /* 0x000000ac85247220 */ /* 0x040fe20000410000 */
[----:B------:R-:W-:Y:S01]  /*ab90*/  MOV R172, R44 ;  /* 0x0000002c00ac7202 */ /* 0x000fe20000000f00 */
[----:B------:R-:W-:Y:S01]  /*aba0*/  FMUL.FTZ R37, R133, R173 ;  /* 0x000000ad85257220 */ /* 0x000fe20000410000 */
[----:B------:R-:W-:Y:S01]  /*abb0*/  MOV R173, R41 ;  /* 0x0000002900ad7202 */ /* 0x000fe20000000f00 */
[C---:B------:R-:W-:Y:S01]  /*abc0*/  FMUL.FTZ R38, R132.reuse, R174 ;  /* 0x000000ae84267220 */ /* 0x040fe20000410000 */
[----:B------:R-:W-:Y:S03]  /*abd0*/  MOV R174, R66 ;  /* 0x0000004200ae7202 */ /* 0x000fe60000000f00 */
[----:B------:R-:W-:Y:S01]  /*abe0*/  FMUL.FTZ R39, R132, R175 ;  /* 0x000000af84277220 */ /* 0x000fe20000410000 */
[----:B------:R3:W-:Y:S01]  /*abf0*/  MUFU.EX2 R217, R174 ;  /* 0x000000ae00d97308 */ /* 0x0007e20000000800 */
[----:B------:R-:W-:Y:S01]  /*ac00*/  IMAD.MOV.U32 R148, RZ, RZ, R61 ;  /* 0x000000ffff947224 */ /* 0x000fe200078e003d */
[----:B------:R-:W-:Y:S01]  /*ac10*/  MOV R175, R170 ;  /* 0x000000aa00af7202 */ /* 0x000fe20000000f00 */
[C---:B------:R-:W-:Y:S01]  /*ac20*/  FMUL.FTZ R60, R3.reuse, R196 ;  /* 0x000000c4033c7220 */ /* 0x040fe20000410000 */
[----:B------:R-:W-:Y:S01]  /*ac30*/  MOV R170, R162 ;  /* 0x000000a200aa7202 */ /* 0x000fe20000000f00 */
[C---:B------:R-:W-:Y:S01]  /*ac40*/  FMUL.FTZ R61, R3.reuse, R197 ;  /* 0x000000c5033d7220 */ /* 0x040fe20000410000 */
[-C--:B-1----:R-:W-:Y:S03]  /*ac50*/  HMMA.16816.F32 R36, R204, R52.reuse, R36 ;  /* 0x00000034cc24723c */ /* 0x082fe60000001824 */
[C---:B------:R-:W-:Y:S01]  /*ac60*/  FMUL.FTZ R41, R3.reuse, R177 ;  /* 0x000000b103297220 */ /* 0x040fe20000410000 */
[----:B------:R-:W-:Y:S01]  /*ac70*/  MOV R162, R149 ;  /* 0x0000009500a27202 */ /* 0x000fe20000000f00 */
[C---:B------:R-:W-:Y:S01]  /*ac80*/  FMUL.FTZ R43, R0.reuse, R179 ;  /* 0x000000b3002b7220 */ /* 0x040fe20000410000 */
[----:B------:R-:W-:Y:S01]  /*ac90*/  MUFU.EX2 R196, R213 ;  /* 0x000000d500c47308 */ /* 0x000fe20000000800 */
[----:B------:R-:W-:Y:S01]  /*aca0*/  IMAD.MOV.U32 R149, RZ, RZ, R131 ;  /* 0x000000ffff957224 */ /* 0x000fe200078e0083 */
[----:B------:R-:W-:Y:S01]  /*acb0*/  MOV R177, R171 ;  /* 0x000000ab00b17202 */ /* 0x000fe20000000f00 */
[----:B------:R-:W4:Y:S03]  /*acc0*/  LDL.LU R131, [R1+0x80] ;  /* 0x0000800001837983 */ /* 0x000f260000300800 */
[C---:B------:R-:W-:Y:S01]  /*acd0*/  HMMA.16816.F32 R40, R208.reuse, R52, R40 ;  /* 0x00000034d028723c */ /* 0x040fe20000001828 */
[----:B--2---:R-:W2:Y:S03]  /*ace0*/  LDL.LU R139, [R1+0x10] ;  /* 0x00001000018b7983 */ /* 0x004ea60000300800 */
[C---:B------:R-:W-:Y:S01]  /*acf0*/  FMUL.FTZ R44, R3.reuse, R180 ;  /* 0x000000b4032c7220 */ /* 0x040fe20000410000 */
[----:B------:R-:W-:Y:S01]  /*ad00*/  MOV R184, R177 ;  /* 0x000000b100b87202 */ /* 0x000fe20000000f00 */
[----:B------:R-:W-:Y:S01]  /*ad10*/  FMUL.FTZ R45, R3, R181 ;  /* 0x000000b5032d7220 */ /* 0x000fe20000410000 */
[----:B------:R-:W-:Y:S01]  /*ad20*/  MUFU.EX2 R177, R221 ;  /* 0x000000dd00b17308 */ /* 0x000fe20000000800 */
[C---:B------:R-:W-:Y:S01]  /*ad30*/  FMUL.FTZ R46, R0.reuse, R182 ;  /* 0x000000b6002e7220 */ /* 0x040fe20000410000 */
[----:B------:R-:W-:Y:S03]  /*ad40*/  MOV R182, R173 ;  /* 0x000000ad00b67202 */ /* 0x000fe60000000f00 */
[C---:B------:R-:W-:Y:S01]  /*ad50*/  FMUL.FTZ R47, R0.reuse, R183 ;  /* 0x000000b7002f7220 */ /* 0x040fe20000410000 */
[----:B------:R-:W-:Y:S01]  /*ad60*/  MOV R173, R168 ;  /* 0x000000a800ad7202 */ /* 0x000fe20000000f00 */
[C---:B------:R-:W-:Y:S02]  /*ad70*/  FMUL.FTZ R52, R133.reuse, R188 ;  /* 0x000000bc85347220 */ /* 0x040fe40000410000 */
[C---:B------:R-:W-:Y:S01]  /*ad80*/  FMUL.FTZ R53, R133.reuse, R189 ;  /* 0x000000bd85357220 */ /* 0x040fe20000410000 */
[----:B------:R-:W-:Y:S01]  /*ad90*/  MUFU.EX2 R180, R214 ;  /* 0x000000d600b47308 */ /* 0x000fe20000000800 */
[----:B------:R-:W-:Y:S01]  /*ada0*/  FMUL.FTZ R63, R0, R199 ;  /* 0x000000c7003f7220 */ /* 0x000fe20000410000 */
[-C--:B------:R-:W-:Y:S03]  /*adb0*/  HMMA.16816.F32 R44, R208, R54.reuse, R44 ;  /* 0x00000036d02c723c */ /* 0x080fe6000000182c */
[C---:B------:R-:W-:Y:S01]  /*adc0*/  FMUL.FTZ R49, R133.reuse, R185 ;  /* 0x000000b985317220 */ /* 0x040fe20000410000 */
[----:B------:R-:W-:Y:S01]  /*add0*/  MOV R185, R173 ;  /* 0x000000ad00b97202 */ /* 0x000fe20000000f00 */
[----:B------:R-:W-:Y:S02]  /*ade0*/  IMAD.MOV.U32 R159, RZ, RZ, R67 ;  /* 0x000000ffff9f7224 */ /* 0x000fe400078e0043 */
[----:B------:R-:W-:Y:S01]  /*adf0*/  FMUL.FTZ R65, R133, R201 ;  /* 0x000000c985417220 */ /* 0x000fe20000410000 */
[----:B------:R1:W-:Y:S01]  /*ae00*/  MUFU.EX2 R214, R182 ;  /* 0x000000b600d67308 */ /* 0x0003e20000000800 */
[----:B------:R-:W-:Y:S01]  /*ae10*/  FMUL.FTZ R66, R132, R202 ;  /* 0x000000ca84427220 */ /* 0x000fe20000410000 */
[C---:B------:R-:W-:Y:S04]  /*ae20*/  HMMA.16816.F32 R48, R204.reuse, R54, R48 ;  /* 0x00000036cc30723c */ /* 0x040fe80000001830 */
[----:B------:R-:W-:Y:S01]  /*ae30*/  IMAD.MOV.U32 R169, RZ, RZ, R62 ;  /* 0x000000ffffa97224 */ /* 0x000fe200078e003e */
[----:B------:R-:W-:Y:S01]  /*ae40*/  MOV R201, R148 ;  /* 0x0000009400c97202 */ /* 0x000fe20000000f00 */
[----:B------:R-:W-:Y:S02]  /*ae50*/  FMUL.FTZ R62, R0, R198 ;  /* 0x000000c6003e7220 */ /* 0x000fe40000410000 */
[C---:B------:R-:W-:Y:S01]  /*ae60*/  FMUL.FTZ R54, R132.reuse, R190 ;  /* 0x000000be84367220 */ /* 0x040fe20000410000 */
[----:B------:R-:W-:Y:S03]  /*ae70*/  MUFU.EX2 R173, R223 ;  /* 0x000000df00ad7308 */ /* 0x000fe60000000800 */
[C---:B------:R-:W-:Y:S01]  /*ae80*/  FMUL.FTZ R55, R132.reuse, R191 ;  /* 0x000000bf84377220 */ /* 0x040fe20000410000 */
[----:B------:R-:W-:Y:S01]  /*ae90*/  MOV R190, R185 ;  /* 0x000000b900be7202 */ /* 0x000fe20000000f00 */
[----:B------:R-:W-:Y:S02]  /*aea0*/  FMUL.FTZ R67, R132, R203 ;  /* 0x000000cb84437220 */ /* 0x000fe40000410000 */
[C---:B------:R-:W-:Y:S02]  /*aeb0*/  FMUL.FTZ R72, R3.reuse, R72 ;  /* 0x0000004803487220 */ /* 0x040fe40000410000 */
[C---:B------:R-:W-:Y:S01]  /*aec0*/  FMUL.FTZ R73, R3.reuse, R73 ;  /* 0x0000004903497220 */ /* 0x040fe20000410000 */
[-C--:B------:R-:W-:Y:S01]  /*aed0*/  HMMA.16816.F32 R52, R204, R140.reuse, R52 ;  /* 0x0000008ccc34723c */ /* 0x080fe20000001834 */
[----:B------:R-:W-:Y:S02]  /*aee0*/  MUFU.EX2 R202, R201 ;  /* 0x000000c900ca7308 */ /* 0x000fe40000000800 */
[C---:B------:R-:W-:Y:S02]  /*aef0*/  FMUL.FTZ R74, R0.reuse, R74 ;  /* 0x0000004a004a7220 */ /* 0x040fe40000410000 */
[C---:B------:R-:W-:Y:S02]  /*af00*/  FMUL.FTZ R75, R0.reuse, R75 ;  /* 0x0000004b004b7220 */ /* 0x040fe40000410000 */
[C---:B------:R-:W-:Y:S01]  /*af10*/  FMUL.FTZ R76, R3.reuse, R76 ;  /* 0x0000004c034c7220 */ /* 0x040fe20000410000 */
[C---:B------:R-:W-:Y:S03]  /*af20*/  HMMA.16816.F32 R56, R208.reuse, R140, R56 ;  /* 0x0000008cd038723c */ /* 0x040fe60000001838 */
[----:B------:R-:W-:Y:S01]  /*af30*/  MUFU.EX2 R199, R138 ;  /* 0x0000008a00c77308 */ /* 0x000fe20000000800 */
[C---:B------:R-:W-:Y:S02]  /*af40*/  FMUL.FTZ R77, R3.reuse, R77 ;  /* 0x0000004d034d7220 */ /* 0x040fe40000410000 */
[C---:B------:R-:W-:Y:S02]  /*af50*/  FMUL.FTZ R78, R0.reuse, R78 ;  /* 0x0000004e004e7220 */ /* 0x040fe40000410000 */
[-C--:B------:R-:W-:Y:S04]  /*af60*/  HMMA.16816.F32 R60, R208, R142.reuse, R60 ;  /* 0x0000008ed03c723c */ /* 0x080fe8000000183c */
[----:B------:R-:W-:Y:S01]  /*af70*/  FMUL.FTZ R79, R0, R79 ;  /* 0x0000004f004f7220 */ /* 0x000fe20000410000 */
[----:B------:R1:W-:Y:S01]  /*af80*/  MUFU.EX2 R179, R216 ;  /* 0x000000d800b37308 */ /* 0x0003e20000000800 */
[C---:B------:R-:W-:Y:S02]  /*af90*/  FMUL.FTZ R82, R132.reuse, R82 ;  /* 0x0000005284527220 */ /* 0x040fe40000410000 */
[C---:B------:R-:W-:Y:S01]  /*afa0*/  HMMA.16816.F32 R64, R204.reuse, R142, R64 ;  /* 0x0000008ecc40723c */ /* 0x040fe20000001840 */
[----:B------:R-:W1:Y:S03]  /*afb0*/  LDSM.16.MT88.4 R140, [R225+0x2100] ;  /* 0x00210000e18c783b */ /* 0x000e660000004200 */
[C---:B------:R-:W-:Y:S02]  /*afc0*/  FMUL.FTZ R83, R132.reuse, R83 ;  /* 0x0000005384537220 */ /* 0x040fe40000410000 */
[C---:B------:R-:W-:Y:S02]  /*afd0*/  FMUL.FTZ R86, R132.reuse, R86 ;  /* 0x0000005684567220 */ /* 0x040fe40000410000 */
[----:B------:R-:W-:Y:S04]  /*afe0*/  FMUL.FTZ R87, R132, R87 ;  /* 0x0000005784577220 */ /* 0x000fe80000410000 */
        /* <DEDUP_REMOVED lines=9> */
[C---:B------:R-:W-:Y:S02]  /*b080*/  FMUL.FTZ R99, R132.reuse, R99 ;  /* 0x0000006384637220 */ /* 0x040fe40000410000 */
[C---:B------:R-:W-:Y:S02]  /*b090*/  FMUL.FTZ R100, R133.reuse, R100 ;  /* 0x0000006485647220 */ /* 0x040fe40000410000 */
[----:B------:R-:W-:Y:S02]  /*b0a0*/  FMUL.FTZ R101, R133, R101 ;  /* 0x0000006585657220 */ /* 0x000fe40000410000 */
[C---:B------:R-:W-:Y:S02]  /*b0b0*/  FMUL.FTZ R102, R132.reuse, R102 ;  /* 0x0000006684667220 */ /* 0x040fe40000410000 */
[----:B------:R-:W-:Y:S02]  /*b0c0*/  FMUL.FTZ R103, R132, R103 ;  /* 0x0000006784677220 */ /* 0x000fe40000410000 */
[C---:B------:R-:W-:Y:S01]  /*b0d0*/  FMUL.FTZ R104, R3.reuse, R104 ;  /* 0x0000006803687220 */ /* 0x040fe20000410000 */
[-C--:B-1----:R-:W-:Y:S03]  /*b0e0*/  HMMA.16816.F32 R68, R204, R140.reuse, R68 ;  /* 0x0000008ccc44723c */ /* 0x082fe60000001844 */
[C---:B------:R-:W-:Y:S02]  /*b0f0*/  FMUL.FTZ R105, R3.reuse, R105 ;  /* 0x0000006903697220 */ /* 0x040fe40000410000 */
[C---:B------:R-:W-:Y:S02]  /*b100*/  FMUL.FTZ R106, R0.reuse, R106 ;  /* 0x0000006a006a7220 */ /* 0x040fe40000410000 */
[C---:B------:R-:W-:Y:S01]  /*b110*/  FMUL.FTZ R107, R0.reuse, R107 ;  /* 0x0000006b006b7220 */ /* 0x040fe20000410000 */
[C---:B------:R-:W-:Y:S04]  /*b120*/  HMMA.16816.F32 R72, R208.reuse, R140, R72 ;  /* 0x0000008cd048723c */ /* 0x040fe80000001848 */
[C---:B------:R-:W-:Y:S02]  /*b130*/  FMUL.FTZ R108, R3.reuse, R108 ;  /* 0x0000006c036c7220 */ /* 0x040fe40000410000 */
[----:B------:R-:W-:Y:S02]  /*b140*/  FMUL.FTZ R109, R3, R109 ;  /* 0x0000006d036d7220 */ /* 0x000fe40000410000 */
[-C--:B------:R-:W-:Y:S04]  /*b150*/  HMMA.16816.F32 R76, R208, R142.reuse, R76 ;  /* 0x0000008ed04c723c */ /* 0x080fe8000000184c */
[C---:B------:R-:W-:Y:S02]  /*b160*/  FMUL.FTZ R110, R0.reuse, R110 ;  /* 0x0000006e006e7220 */ /* 0x040fe40000410000 */
[----:B------:R-:W-:Y:S02]  /*b170*/  FMUL.FTZ R111, R0, R111 ;  /* 0x0000006f006f7220 */ /* 0x000fe40000410000 */
[C---:B------:R-:W-:Y:S01]  /*b180*/  HMMA.16816.F32 R80, R204.reuse, R142, R80 ;  /* 0x0000008ecc50723c */ /* 0x040fe20000001850 */
[----:B------:R-:W1:Y:S03]  /*b190*/  LDSM.16.MT88.4 R140, [R226+0x2100] ;  /* 0x00210000e28c783b */ /* 0x000e660000004200 */
[C---:B------:R-:W-:Y:S02]  /*b1a0*/  FMUL.FTZ R112, R133.reuse, R112 ;  /* 0x0000007085707220 */ /* 0x040fe40000410000 */
[C---:B------:R-:W-:Y:S02]  /*b1b0*/  FMUL.FTZ R113, R133.reuse, R113 ;  /* 0x0000007185717220 */ /* 0x040fe40000410000 */
[C---:B------:R-:W-:Y:S04]  /*b1c0*/  FMUL.FTZ R114, R132.reuse, R114 ;  /* 0x0000007284727220 */ /* 0x040fe80000410000 */
[C---:B------:R-:W-:Y:S02]  /*b1d0*/  FMUL.FTZ R115, R132.reuse, R115 ;  /* 0x0000007384737220 */ /* 0x040fe40000410000 */
[C---:B------:R-:W-:Y:S02]  /*b1e0*/  FMUL.FTZ R118, R132.reuse, R118 ;  /* 0x0000007684767220 */ /* 0x040fe40000410000 */
[C---:B------:R-:W-:Y:S02]  /*b1f0*/  FMUL.FTZ R119, R132.reuse, R119 ;  /* 0x0000007784777220 */ /* 0x040fe40000410000 */
[----:B------:R-:W-:Y:S02]  /*b200*/  FMUL.FTZ R130, R132, R130 ;  /* 0x0000008284827220 */ /* 0x000fe40000410000 */
[----:B------:R-:W-:Y:S01]  /*b210*/  IMAD.MOV.U32 R181, RZ, RZ, R172 ;  /* 0x000000ffffb57224 */ /* 0x000fe200078e00ac */
[----:B------:R-:W-:Y:S01]  /*b220*/  MOV R172, R167 ;  /* 0x000000a700ac7202 */ /* 0x000fe20000000f00 */
[----:B---3--:R-:W-:Y:S01]  /*b230*/  IMAD.MOV.U32 R174, RZ, RZ, R169 ;  /* 0x000000ffffae7224 */ /* 0x008fe200078e00a9 */
        /* <DEDUP_REMOVED lines=8> */
[----:B------:R-:W3:Y:S01]  /*b2c0*/  MUFU.EX2 R175, R220 ;  /* 0x000000dc00af7308 */ /* 0x000ee20000000800 */
[----:B------:R-:W-:Y:S01]  /*b2d0*/  MOV R183, R181 ;  /* 0x000000b500b77202 */ /* 0x000fe20000000f00 */
[----:B------:R-:W-:Y:S01]  /*b2e0*/  IMAD.MOV.U32 R192, RZ, RZ, R190 ;  /* 0x000000ffffc07224 */ /* 0x000fe200078e00be */
[----:B------:R-:W-:Y:S01]  /*b2f0*/  MOV R182, R174 ;  /* 0x000000ae00b67202 */ /* 0x000fe20000000f00 */
[C---:B------:R-:W-:Y:S01]  /*b300*/  FMUL.FTZ R116, R133.reuse, R116 ;  /* 0x0000007485747220 */ /* 0x040fe20000410000 */
[----:B------:R-:W-:Y:S01]  /*b310*/  MOV R185, R169 ;  /* 0x000000a900b97202 */ /* 0x000fe20000000f00 */
[----:B------:R-:W-:Y:S01]  /*b320*/  FMUL.FTZ R117, R133, R117 ;  /* 0x0000007585757220 */ /* 0x000fe20000410000 */
[----:B------:R-:W-:Y:S01]  /*b330*/  MOV R169, R155 ;  /* 0x0000009b00a97202 */ /* 0x000fe20000000f00 */
[C---:B------:R-:W-:Y:S01]  /*b340*/  FMUL.FTZ R120, R3.reuse, R120 ;  /* 0x0000007803787220 */ /* 0x040fe20000410000 */
[----:B------:R-:W-:Y:S01]  /*b350*/  MOV R200, R150 ;  /* 0x0000009600c87202 */ /* 0x000fe20000000f00 */
[-C--:B-1----:R-:W-:Y:S01]  /*b360*/  HMMA.16816.F32 R84, R204, R140.reuse, R84 ;  /* 0x0000008ccc54723c */ /* 0x082fe20000001854 */
[----:B------:R1:W1:Y:S02]  /*b370*/  MUFU.EX2 R174, R222 ;  /* 0x000000de00ae7308 */ /* 0x0002640000000800 */
[----:B------:R-:W-:Y:S01]  /*b380*/  MOV R197, R185 ;  /* 0x000000b900c57202 */ /* 0x000fe20000000f00 */
[----:B------:R-:W-:Y:S01]  /*b390*/  FMUL.FTZ R121, R3, R121 ;  /* 0x0000007903797220 */ /* 0x000fe20000410000 */
[----:B------:R-:W-:Y:S01]  /*b3a0*/  MOV R216, R192 ;  /* 0x000000c000d87202 */ /* 0x000fe20000000f00 */
[C---:B------:R-:W-:Y:S01]  /*b3b0*/  FMUL.FTZ R122, R0.reuse, R122 ;  /* 0x0000007a007a7220 */ /* 0x040fe20000410000 */
[----:B------:R-:W-:Y:S01]  /*b3c0*/  MOV R188, R172 ;  /* 0x000000ac00bc7202 */ /* 0x000fe20000000f00 */
[C---:B------:R-:W-:Y:S03]  /*b3d0*/  HMMA.16816.F32 R88, R208.reuse, R140, R88 ;  /* 0x0000008cd058723c */ /* 0x040fe60000001858 */
[----:B------:R-:W-:Y:S01]  /*b3e0*/  MUFU.EX2 R181, R219 ;  /* 0x000000db00b57308 */ /* 0x000fe20000000800 */
[C---:B------:R-:W-:Y:S01]  /*b3f0*/  FMUL.FTZ R123, R0.reuse, R123 ;  /* 0x0000007b007b7220 */ /* 0x040fe20000410000 */
[----:B---3--:R-:W-:Y:S01]  /*b400*/  F2FP.PACK_AB R148, R175, R173 ;  /* 0x000000adaf94723e */ /* 0x008fe200000000ff */
[C---:B------:R-:W-:Y:S02]  /*b410*/  FMUL.FTZ R124, R3.reuse, R124 ;  /* 0x0000007c037c7220 */ /* 0x040fe40000410000 */
[-C--:B------:R-:W-:Y:S04]  /*b420*/  HMMA.16816.F32 R92, R208, R142.reuse, R92 ;  /* 0x0000008ed05c723c */ /* 0x080fe8000000185c */
[----:B------:R-:W-:Y:S01]  /*b430*/  FMUL.FTZ R125, R3, R125 ;  /* 0x0000007d037d7220 */ /* 0x000fe20000410000 */
[----:B------:R-:W-:Y:S01]  /*b440*/  MUFU.EX2 R203, R200 ;  /* 0x000000c800cb7308 */ /* 0x000fe20000000800 */
[C---:B------:R-:W-:Y:S02]  /*b450*/  FMUL.FTZ R126, R0.reuse, R126 ;  /* 0x0000007e007e7220 */ /* 0x040fe40000410000 */
[C---:B------:R-:W-:Y:S01]  /*b460*/  HMMA.16816.F32 R96, R204.reuse, R142, R96 ;  /* 0x0000008ecc60723c */ /* 0x040fe20000001860 */
[----:B------:R-:W3:Y:S03]  /*b470*/  LDSM.16.MT88.4 R140, [R228+0x2100] ;  /* 0x00210000e48c783b */ /* 0x000ee60000004200 */
[----:B------:R-:W-:Y:S02]  /*b480*/  FMUL.FTZ R127, R0, R127 ;  /* 0x0000007f007f7220 */ /* 0x000fe40000410000 */
[----:B------:R-:W-:Y:S01]  /*b490*/  IMAD.MOV.U32 R171, RZ, RZ, R163 ;  /* 0x000000ffffab7224 */ /* 0x000fe200078e00a3 */
[----:B------:R-:W-:Y:S01]  /*b4a0*/  MUFU.EX2 R201, R197 ;  /* 0x000000c500c97308 */ /* 0x000fe20000000800 */
[----:B------:R-:W-:Y:S01]  /*b4b0*/  MOV R163, R151 ;  /* 0x0000009700a37202 */ /* 0x000fe20000000f00 */
[----:B-1----:R-:W-:Y:S03]  /*b4c0*/  LDSM.16.MT88.4 R220, [R228+0x3900] ;  /* 0x00390000e4dc783b */ /* 0x002fe60000004200 */
[----:B------:R-:W-:Y:S01]  /*b4d0*/  MOV R151, R145 ;  /* 0x0000009100977202 */ /* 0x000fe20000000f00 */
[----:B------:R-:W-:Y:S01]  /*b4e0*/  IMAD.MOV.U32 R187, RZ, RZ, R171 ;  /* 0x000000ffffbb7224 */ /* 0x000fe200078e00ab */
[----:B------:R-:W-:Y:S01]  /*b4f0*/  MOV R171, R167 ;  /* 0x000000a700ab7202 */ /* 0x000fe20000000f00 */
[----:B------:R-:W-:Y:S01]  /*b500*/  IMAD.MOV.U32 R167, RZ, RZ, R154 ;  /* 0x000000ffffa77224 */ /* 0x000fe200078e009a */
[----:B------:R-:W-:Y:S01]  /*b510*/  MOV R198, R151 ;  /* 0x0000009700c67202 */ /* 0x000fe20000000f00 */
[----:B------:R-:W-:Y:S01]  /*b520*/  LDSM.16.MT88.4 R144, [R225+0x900] ;  /* 0x00090000e190783b */ /* 0x000fe20000004200 */
[----:B------:R-:W-:Y:S01]  /*b530*/  MUFU.EX2 R192, R160 ;  /* 0x000000a000c07308 */ /* 0x000fe20000000800 */
[----:B------:R-:W-:Y:S01]  /*b540*/  MOV R193, R187 ;  /* 0x000000bb00c17202 */ /* 0x000fe20000000f00 */
[C---:B------:R-:W-:Y:S01]  /*b550*/  FMUL.FTZ R128, R133.reuse, R128 ;  /* 0x0000008085807220 */ /* 0x040fe20000410000 */
[----:B------:R-:W-:Y:S01]  /*b560*/  MOV R187, R157 ;  /* 0x0000009d00bb7202 */ /* 0x000fe20000000f00 */
[----:B------:R-:W-:Y:S01]  /*b570*/  FMUL.FTZ R129, R133, R129 ;  /* 0x0000008185817220 */ /* 0x000fe20000410000 */
[----:B------:R-:W-:Y:S01]  /*b580*/  MOV R194, R171 ;  /* 0x000000ab00c27202 */ /* 0x000fe20000000f00 */
[----:B------:R-:W-:Y:S02]  /*b590*/  IMAD.MOV.U32 R171, RZ, RZ, R156 ;  /* 0x000000ffffab7224 */ /* 0x000fe400078e009c */
[----:B------:R-:W-:Y:S01]  /*b5a0*/  IMAD.MOV.U32 R189, RZ, RZ, R186 ;  /* 0x000000ffffbd7224 */ /* 0x000fe200078e00ba */
[----:B------:R-:W-:Y:S01]  /*b5b0*/  MOV R186, R170 ;  /* 0x000000aa00ba7202 */ /* 0x000fe20000000f00 */
[----:B------:R1:W-:Y:S01]  /*b5c0*/  MUFU.EX2 R200, R198 ;  /* 0x000000c600c87308 */ /* 0x0003e20000000800 */
[----:B------:R-:W-:Y:S01]  /*b5d0*/  MOV R170, R163 ;  /* 0x000000a300aa7202 */ /* 0x000fe20000000f00 */
[----:B------:R-:W-:Y:S01]  /*b5e0*/  IMAD.MOV.U32 R163, RZ, RZ, R159 ;  /* 0x000000ffffa37224 */ /* 0x000fe200078e009f */
[----:B------:R-:W-:Y:S01]  /*b5f0*/  MOV R159, R153 ;  /* 0x00000099009f7202 */ /* 0x000fe20000000f00 */
[----:B------:R-:W-:Y:S01]  /*b600*/  IMAD.MOV.U32 R172, RZ, RZ, R168 ;  /* 0x000000ffffac7224 */ /* 0x000fe200078e00a8 */
[----:B------:R-:W-:Y:S02]  /*b610*/  MOV R168, R158 ;  /* 0x0000009e00a87202 */ /* 0x000fe40000000f00 */
[----:B------:R-:W-:Y:S01]  /*b620*/  MOV R158, R152 ;  /* 0x00000098009e7202 */ /* 0x000fe20000000f00 */
[----:B------:R-:W-:Y:S01]  /*b630*/  IMAD.MOV.U32 R190, RZ, RZ, R172 ;  /* 0x000000ffffbe7224 */ /* 0x000fe200078e00ac */
[----:B------:R-:W-:Y:S01]  /*b640*/  LDSM.16.MT88.4 R152, [R226+0x900] ;  /* 0x00090000e298783b */ /* 0x000fe20000004200 */
[----:B------:R-:W-:Y:S01]  /*b650*/  MUFU.EX2 R187, R187 ;  /* 0x000000bb00bb7308 */ /* 0x000fe20000000800 */
[----:B------:R-:W-:Y:S01]  /*b660*/  MOV R185, R158 ;  /* 0x0000009e00b97202 */ /* 0x000fe20000000f00 */
[----:B------:R-:W-:Y:S01]  /*b670*/  IMAD.MOV.U32 R172, RZ, RZ, R149 ;  /* 0x000000ffffac7224 */ /* 0x000fe200078e0095 */
[-C--:B---3--:R-:W-:Y:S03]  /*b680*/  HMMA.16816.F32 R100, R204, R140.reuse, R100 ;  /* 0x0000008ccc64723c */ /* 0x088fe60000001864 */
[----:B------:R-:W-:Y:S02]  /*b690*/  F2FP.PACK_AB R149, R177, R174 ;  /* 0x000000aeb195723e */ /* 0x000fe400000000ff */
[----:B------:R-:W-:Y:S01]  /*b6a0*/  MOV R191, R170 ;  /* 0x000000aa00bf7202 */ /* 0x000fe20000000f00 */
[----:B------:R-:W-:Y:S01]  /*b6b0*/  IMAD.MOV.U32 R170, RZ, RZ, R159 ;  /* 0x000000ffffaa7224 */ /* 0x000fe200078e009f */
[----:B------:R-:W-:Y:S01]  /*b6c0*/  MUFU.EX2 R185, R185 ;  /* 0x000000b900b97308 */ /* 0x000fe20000000800 */
[C---:B------:R-:W-:Y:S01]  /*b6d0*/  HMMA.16816.F32 R104, R208.reuse, R140, R104 ;  /* 0x0000008cd068723c */ /* 0x040fe20000001868 */
[----:B------:R-:W-:Y:S03]  /*b6e0*/  LDSM.16.MT88.4 R156, [R228+0x900] ;  /* 0x00090000e49c783b */ /* 0x000fe60000004200 */
[----:B-1----:R-:W-:Y:S01]  /*b6f0*/  IMAD.MOV.U32 R198, RZ, RZ, R189 ;  /* 0x000000ffffc67224 */ /* 0x002fe200078e00bd */
[----:B------:R-:W-:Y:S03]  /*b700*/  MOV R197, R184 ;  /* 0x000000b800c57202 */ /* 0x000fe60000000f00 */
[-C--:B------:R-:W-:Y:S01]  /*b710*/  HMMA.16816.F32 R108, R208, R142.reuse, R108 ;  /* 0x0000008ed06c723c */ /* 0x080fe2000000186c */
[----:B------:R1:W-:Y:S07]  /*b720*/  MUFU.EX2 R184, R172 ;  /* 0x000000ac00b87308 */ /* 0x0003ee0000000800 */
[C---:B------:R-:W-:Y:S01]  /*b730*/  HMMA.16816.F32 R112, R204.reuse, R142, R112 ;  /* 0x0000008ecc70723c */ /* 0x040fe20000001870 */
[----:B------:R-:W3:Y:S02]  /*b740*/  LDSM.16.MT88.4 R140, [R227+0x2100] ;  /* 0x00210000e38c783b */ /* 0x000ee40000004200 */
[----:B------:R-:W-:Y:S10]  /*b750*/  MUFU.EX2 R186, R186 ;  /* 0x000000ba00ba7308 */ /* 0x000ff40000000800 */
[----:B------:R2:W-:Y:S01]  /*b760*/  MUFU.EX2 R189, R170 ;  /* 0x000000aa00bd7308 */ /* 0x0005e20000000800 */
[----:B-1----:R-:W-:Y:S02]  /*b770*/  MOV R172, R169 ;  /* 0x000000a900ac7202 */ /* 0x002fe40000000f00 */
[----:B------:R-:W-:Y:S07]  /*b780*/  MOV R169, R162 ;  /* 0x000000a200a97202 */ /* 0x000fee0000000f00 */
[----:B------:R-:W-:Y:S01]  /*b790*/  MUFU.EX2 R191, R191 ;  /* 0x000000bf00bf7308 */ /* 0x000fe20000000800 */
[----:B----4-:R-:W-:Y:S09]  /*b7a0*/  FMUL.FTZ R131, R132, R131 ;  /* 0x0000008384837220 */ /* 0x010ff20000410000 */
[----:B------:R-:W-:Y:S01]  /*b7b0*/  MUFU.EX2 R194, R194 ;  /* 0x000000c200c27308 */ /* 0x000fe20000000800 */
[----:B--2---:R-:W-:Y:S01]  /*b7c0*/  FFMA.FTZ R133, R133, R139, R249 ;  /* 0x0000008b85857223 */ /* 0x004fe200000100f9 */
[----:B------:R-:W-:Y:S01]  /*b7d0*/  MOV R170, R163 ;  /* 0x000000a300aa7202 */ /* 0x000fe20000000f00 */
[-C--:B---3--:R-:W-:Y:S07]  /*b7e0*/  HMMA.16816.F32 R116, R204, R140.reuse, R116 ;  /* 0x0000008ccc74723c */ /* 0x088fee0000001874 */
[----:B------:R-:W-:Y:S01]  /*b7f0*/  MUFU.EX2 R190, R190 ;  /* 0x000000be00be7308 */ /* 0x000fe20000000800 */
[C---:B------:R-:W-:Y:S09]  /*b800*/  HMMA.16816.F32 R120, R208.reuse, R140, R120 ;  /* 0x0000008cd078723c */ /* 0x040ff20000001878 */
[----:B------:R-:W-:Y:S03]  /*b810*/  MUFU.EX2 R188, R188 ;  /* 0x000000bc00bc7308 */ /* 0x000fe60000000800 */
[----:B------:R-:W-:Y:S01]  /*b820*/  F2FP.PACK_AB R140, R179, R176 ;  /* 0x000000b0b38c723e */ /* 0x000fe200000000ff */
[-C--:B------:R-:W-:Y:S03]  /*b830*/  HMMA.16816.F32 R124, R208, R142.reuse, R124 ;  /* 0x0000008ed07c723c */ /* 0x080fe6000000187c */
[----:B------:R-:W-:Y:S03]  /*b840*/  F2FP.PACK_AB R141, R180, R178 ;  /* 0x000000b2b48d723e */ /* 0x000fe600000000ff */
[----:B------:R1:W2:Y:S02]  /*b850*/  MUFU.EX2 R210, R2 ;  /* 0x0000000200d27308 */ /* 0x0002a40000000800 */
[----:B------:R-:W-:Y:S07]  /*b860*/  HMMA.16816.F32 R128, R204, R142, R128 ;  /* 0x0000008ecc80723c */ /* 0x000fee0000001880 */
[----:B------:R-:W-:Y:S01]  /*b870*/  F2FP.PACK_AB R142, R217, R195 ;  /* 0x000000c3d98e723e */ /* 0x000fe200000000ff */
[----:B------:R-:W3:Y:S01]  /*b880*/  MUFU.EX2 R211, R218 ;  /* 0x000000da00d37308 */ /* 0x000ee20000000800 */
[----:B------:R-:W-:Y:S07]  /*b890*/  F2FP.PACK_AB R143, R214, R196 ;  /* 0x000000c4d68f723e */ /* 0x000fee00000000ff */
[-C--:B------:R-:W-:Y:S02]  /*b8a0*/  HMMA.16816.F32 R4, R140, R144.reuse, R4 ;  /* 0x000000908c04723c */ /* 0x080fe40000001804 */
[----:B------:R-:W4:Y:S01]  /*b8b0*/  MUFU.EX2 R209, R193 ;  /* 0x000000c100d17308 */ /* 0x000f220000000800 */
[----:B-1----:R-:W4:Y:S02]  /*b8c0*/  LDL.LU R2, [R1+0x18] ;  /* 0x0000180001027983 */ /* 0x002f240000300800 */
[----:B--2---:R-:W-:Y:S07]  /*b8d0*/  F2FP.PACK_AB R151, R210, R199 ;  /* 0x000000c7d297723e */ /* 0x004fee00000000ff */
[----:B------:R1:W2:Y:S01]  /*b8e0*/  MUFU.EX2 R193, R171 ;  /* 0x000000ab00c17308 */ /* 0x0002a20000000800 */
[----:B---3--:R-:W-:Y:S07]  /*b8f0*/  F2FP.PACK_AB R150, R211, R181 ;  /* 0x000000b5d396723e */ /* 0x008fee00000000ff */
[C---:B------:R-:W-:Y:S08]  /*b900*/  HMMA.16816.F32 R8, R148.reuse, R144, R8 ;  /* 0x000000909408723c */ /* 0x040ff00000001808 */
[-C--:B------:R-:W-:Y:S04]  /*b910*/  HMMA.16816.F32 R12, R148, R146.reuse, R12 ;  /* 0x00000092940c723c */ /* 0x080fe8000000180c */
[----:B-1----:R-:W-:Y:S02]  /*b920*/  IMAD.MOV.U32 R171, RZ, RZ, R168 ;  /* 0x000000ffffab7224 */ /* 0x002fe400078e00a8 */
[----:B------:R-:W-:Y:S02]  /*b930*/  IMAD.MOV.U32 R168, RZ, RZ, R161 ;  /* 0x000000ffffa87224 */ /* 0x000fe400078e00a1 */
[C---:B------:R-:W-:Y:S01]  /*b940*/  HMMA.16816.F32 R16, R140.reuse, R146, R16 ;  /* 0x000000928c10723c */ /* 0x040fe20000001810 */
[----:B------:R-:W1:Y:S01]  /*b950*/  LDSM.16.MT88.4 R144, [R227+0x900] ;  /* 0x00090000e390783b */ /* 0x000e620000004200 */
[----:B------:R-:W-:Y:S06]  /*b960*/  MUFU.EX2 R208, R171 ;  /* 0x000000ab00d07308 */ /* 0x000fec0000000800 */
[-C--:B------:R-:W-:Y:S01]  /*b970*/  HMMA.16816.F32 R20, R140, R152.reuse, R20 ;  /* 0x000000988c14723c */ /* 0x080fe20000001814 */
[----:B------:R-:W-:Y:S03]  /*b980*/  LDSM.16.MT88.4 R160, [R226+0x1100] ;  /* 0x00110000e2a0783b */ /* 0x000fe60000004200 */
[----:B------:R-:W-:Y:S04]  /*b990*/  MUFU.EX2 R249, R168 ;  /* 0x000000a800f97308 */ /* 0x000fe80000000800 */
        /* <DEDUP_REMOVED lines=8> */
[----:B------:R-:W2:Y:S07]  /*ba20*/  LDSM.16.MT88.4 R156, [R226+0x2900] ;  /* 0x00290000e29c783b */ /* 0x000eae0000004200 */
[-C--:B-1----:R-:W-:Y:S08]  /*ba30*/  HMMA.16816.F32 R52, R140, R144.reuse, R52 ;  /* 0x000000908c34723c */ /* 0x082ff00000001834 */
[C---:B------:R-:W-:Y:S08]  /*ba40*/  HMMA.16816.F32 R56, R148.reuse, R144, R56 ;  /* 0x000000909438723c */ /* 0x040ff00000001838 */
[-C--:B------:R-:W-:Y:S08]  /*ba50*/  HMMA.16816.F32 R60, R148, R146.reuse, R60 ;  /* 0x00000092943c723c */ /* 0x080ff0000000183c */
[C---:B------:R-:W-:Y:S01]  /*ba60*/  HMMA.16816.F32 R64, R140.reuse, R146, R64 ;  /* 0x000000928c40723c */ /* 0x040fe20000001840 */
[----:B------:R-:W1:Y:S07]  /*ba70*/  LDSM.16.MT88.4 R144, [R228+0x2900] ;  /* 0x00290000e490783b */ /* 0x000e6e0000004200 */
[-C--:B---3--:R-:W-:Y:S08]  /*ba80*/  HMMA.16816.F32 R68, R140, R152.reuse, R68 ;  /* 0x000000988c44723c */ /* 0x088ff00000001844 */
[C---:B------:R-:W-:Y:S08]  /*ba90*/  HMMA.16816.F32 R72, R148.reuse, R152, R72 ;  /* 0x000000989448723c */ /* 0x040ff00000001848 */
[-C--:B------:R-:W-:Y:S08]  /*baa0*/  HMMA.16816.F32 R76, R148, R154.reuse, R76 ;  /* 0x0000009a944c723c */ /* 0x080ff0000000184c */
[C---:B------:R-:W-:Y:S01]  /*bab0*/  HMMA.16816.F32 R80, R140.reuse, R154, R80 ;  /* 0x0000009a8c50723c */ /* 0x040fe20000001850 */
[----:B------:R-:W3:Y:S07]  /*bac0*/  LDSM.16.MT88.4 R152, [R227+0x2900] ;  /* 0x00290000e398783b */ /* 0x000eee0000004200 */
[-C--:B--2---:R-:W-:Y:S08]  /*bad0*/  HMMA.16816.F32 R84, R140, R156.reuse, R84 ;  /* 0x0000009c8c54723c */ /* 0x084ff00000001854 */
[C---:B------:R-:W-:Y:S08]  /*bae0*/  HMMA.16816.F32 R88, R148.reuse, R156, R88 ;  /* 0x0000009c9458723c */ /* 0x040ff00000001858 */
[-C--:B------:R-:W-:Y:S08]  /*baf0*/  HMMA.16816.F32 R92, R148, R158.reuse, R92 ;  /* 0x0000009e945c723c */ /* 0x080ff0000000185c */
[C---:B------:R-:W-:Y:S01]  /*bb00*/  HMMA.16816.F32 R96, R140.reuse, R158, R96 ;  /* 0x0000009e8c60723c */ /* 0x040fe20000001860 */
[----:B------:R-:W2:Y:S07]  /*bb10*/  LDSM.16.MT88.4 R156, [R225+0x1100] ;  /* 0x00110000e19c783b */ /* 0x000eae0000004200 */
[-C--:B-1----:R-:W-:Y:S08]  /*bb20*/  HMMA.16816.F32 R100, R140, R144.reuse, R100 ;  /* 0x000000908c64723c */ /* 0x082ff00000001864 */
[C---:B------:R-:W-:Y:S07]  /*bb30*/  HMMA.16816.F32 R104, R148.reuse, R144, R104 ;  /* 0x000000909468723c */ /* 0x040fee0000001868 */
[----:B------:R-:W-:Y:S01]  /*bb40*/  F2FP.PACK_AB R144, R186, R201 ;  /* 0x000000c9ba90723e */ /* 0x000fe200000000ff */
[-C--:B------:R-:W-:Y:S04]  /*bb50*/  HMMA.16816.F32 R108, R148, R146.reuse, R108 ;  /* 0x00000092946c723c */ /* 0x080fe8000000186c */
[----:B----4-:R-:W-:Y:S04]  /*bb60*/  F2FP.PACK_AB R145, R184, R209 ;  /* 0x000000d1b891723e */ /* 0x010fe800000000ff */
[C---:B------:R-:W-:Y:S07]  /*bb70*/  HMMA.16816.F32 R112, R140.reuse, R146, R112 ;  /* 0x000000928c70723c */ /* 0x040fee0000001870 */
[----:B------:R-:W-:Y:S01]  /*bb80*/  F2FP.PACK_AB R146, R189, R193 ;  /* 0x000000c1bd92723e */ /* 0x000fe200000000ff */
[-C--:B---3--:R-:W-:Y:S04]  /*bb90*/  HMMA.16816.F32 R116, R140, R152.reuse, R116 ;  /* 0x000000988c74723c */ /* 0x088fe80000001874 */
[----:B------:R-:W-:Y:S04]  /*bba0*/  F2FP.PACK_AB R147, R188, R192 ;  /* 0x000000c0bc93723e */ /* 0x000fe800000000ff */
[C---:B------:R-:W-:Y:S08]  /*bbb0*/  HMMA.16816.F32 R120, R148.reuse, R152, R120 ;  /* 0x000000989478723c */ /* 0x040ff00000001878 */
[-C--:B------:R-:W-:Y:S01]  /*bbc0*/  HMMA.16816.F32 R124, R148, R154.reuse, R124 ;  /* 0x0000009a947c723c */ /* 0x080fe2000000187c */
[----:B------:R-:W1:Y:S07]  /*bbd0*/  LDSM.16.MT88.4 R148, [R228+0x1100] ;  /* 0x00110000e494783b */ /* 0x000e6e0000004200 */
[----:B------:R-:W-:Y:S01]  /*bbe0*/  HMMA.16816.F32 R128, R140, R154, R128 ;  /* 0x0000009a8c80723c */ /* 0x000fe20000001880 */
[----:B------:R-:W3:Y:S06]  /*bbf0*/  LDSM.16.MT88.4 R152, [R227+0x1100] ;  /* 0x00110000e398783b */ /* 0x000eec0000004200 */
[----:B------:R-:W-:Y:S02]  /*bc00*/  F2FP.PACK_AB R140, R203, R202 ;  /* 0x000000cacb8c723e */ /* 0x000fe400000000ff */
[----:B------:R-:W-:Y:S03]  /*bc10*/  F2FP.PACK_AB R141, R187, R200 ;  /* 0x000000c8bb8d723e */ /* 0x000fe600000000ff */
[----:B------:R-:W-:Y:S02]  /*bc20*/  F2FP.PACK_AB R142, R191, R185 ;  /* 0x000000b9bf8e723e */ /* 0x000fe400000000ff */
[----:B------:R-:W-:Y:S07]  /*bc30*/  F2FP.PACK_AB R143, R190, R194 ;  /* 0x000000c2be8f723e */ /* 0x000fee00000000ff */
[-C--:B--2---:R-:W-:Y:S08]  /*bc40*/  HMMA.16816.F32 R4, R140, R156.reuse, R4 ;  /* 0x0000009c8c04723c */ /* 0x084ff00000001804 */
[C---:B------:R-:W-:Y:S08]  /*bc50*/  HMMA.16816.F32 R8, R144.reuse, R156, R8 ;  /* 0x0000009c9008723c */ /* 0x040ff00000001808 */
[-C--:B------:R-:W-:Y:S04]  /*bc60*/  HMMA.16816.F32 R12, R144, R158.reuse, R12 ;  /* 0x0000009e900c723c */ /* 0x080fe8000000180c */
[----:B------:R-:W-:Y:S04]  /*bc70*/  FFMA.FTZ R132, R132, R2, R247 ;  /* 0x0000000284847223 */ /* 0x000fe800000100f7 */
[C---:B------:R-:W-:Y:S01]  /*bc80*/  HMMA.16816.F32 R16, R140.reuse, R158, R16 ;  /* 0x0000009e8c10723c */ /* 0x040fe20000001810 */
[----:B------:R-:W2:Y:S01]  /*bc90*/  LDL.LU R2, [R1+0x14] ;  /* 0x0000140001027983 */ /* 0x000ea20000300800 */
[----:B------:R-:W-:Y:S03]  /*bca0*/  MUFU.EX2 R247, R233 ;  /* 0x000000e900f77308 */ /* 0x000fe60000000800 */
[----:B------:R-:W4:Y:S03]  /*bcb0*/  LDSM.16.MT88.4 R156, [R225+0x3100] ;  /* 0x00310000e19c783b */ /* 0x000f260000004200 */
        /* <DEDUP_REMOVED lines=8> */
[C---:B------:R-:W-:Y:S01]  /*bd40*/  HMMA.16816.F32 R48, R140.reuse, R150, R48 ;  /* 0x000000968c30723c */ /* 0x040fe20000001830 */
[----:B------:R-:W-:Y:S07]  /*bd50*/  LDSM.16.MT88.4 R148, [R227+0x3100] ;  /* 0x00310000e394783b */ /* 0x000fee0000004200 */
[-C--:B---3--:R-:W-:Y:S08]  /*bd60*/  HMMA.16816.F32 R52, R140, R152.reuse, R52 ;  /* 0x000000988c34723c */ /* 0x088ff00000001834 */
[C---:B------:R-:W-:Y:S08]  /*bd70*/  HMMA.16816.F32 R56, R144.reuse, R152, R56 ;  /* 0x000000989038723c */ /* 0x040ff00000001838 */
[-C--:B------:R-:W-:Y:S08]  /*bd80*/  HMMA.16816.F32 R60, R144, R154.reuse, R60 ;  /* 0x0000009a903c723c */ /* 0x080ff0000000183c */
[C---:B------:R-:W-:Y:S01]  /*bd90*/  HMMA.16816.F32 R64, R140.reuse, R154, R64 ;  /* 0x0000009a8c40723c */ /* 0x040fe20000001840 */
[----:B------:R-:W-:Y:S07]  /*bda0*/  LDSM.16.MT88.4 R152, [R225+0x1900] ;  /* 0x00190000e198783b */ /* 0x000fee0000004200 */
[-C--:B----4-:R-:W-:Y:S08]  /*bdb0*/  HMMA.16816.F32 R68, R140, R156.reuse, R68 ;  /* 0x0000009c8c44723c */ /* 0x090ff00000001844 */
[C---:B------:R-:W-:Y:S07]  /*bdc0*/  HMMA.16816.F32 R72, R144.reuse, R156, R72 ;  /* 0x0000009c9048723c */ /* 0x040fee0000001848 */
[----:B------:R-:W-:Y:S01]  /*bdd0*/  MOV R157, R203 ;  /* 0x000000cb009d7202 */ /* 0x000fe20000000f00 */
[-C--:B------:R-:W-:Y:S08]  /*bde0*/  HMMA.16816.F32 R76, R144, R158.reuse, R76 ;  /* 0x0000009e904c723c */ /* 0x080ff0000000184c */
[C---:B------:R-:W-:Y:S08]  /*bdf0*/  HMMA.16816.F32 R80, R140.reuse, R158, R80 ;  /* 0x0000009e8c50723c */ /* 0x040ff00000001850 */
[-C--:B------:R-:W-:Y:S08]  /*be00*/  HMMA.16816.F32 R84, R140, R160.reuse, R84 ;  /* 0x000000a08c54723c */ /* 0x080ff00000001854 */
[C---:B------:R-:W-:Y:S08]  /*be10*/  HMMA.16816.F32 R88, R144.reuse, R160, R88 ;  /* 0x000000a09058723c */ /* 0x040ff00000001858 */
[-C--:B------:R-:W-:Y:S08]  /*be20*/  HMMA.16816.F32 R92, R144, R162.reuse, R92 ;  /* 0x000000a2905c723c */ /* 0x080ff0000000185c */
[C---:B------:R-:W-:Y:S04]  /*be30*/  HMMA.16816.F32 R96, R140.reuse, R162, R96 ;  /* 0x000000a28c60723c */ /* 0x040fe80000001860 */
[----:B--2---:R-:W-:Y:S02]  /*be40*/  FFMA.FTZ R139, R3, R2, R246 ;  /* 0x00000002038b7223 */ /* 0x004fe400000100f6 */
[----:B------:R-:W2:Y:S01]  /*be50*/  LDL.LU R2, [R1+0x1c] ;  /* 0x00001c0001027983 */ /* 0x000ea20000300800 */
[----:B------:R-:W-:Y:S01]  /*be60*/  FADD.FTZ R3, R250, R133 ;  /* 0x00000085fa037221 */ /* 0x000fe20000010000 */
[----:B------:R-:W-:Y:S04]  /*be70*/  MUFU.EX2 R246, R240 ;  /* 0x000000f000f67308 */ /* 0x000fe80000000800 */
[----:B------:R-:W-:Y:S04]  /*be80*/  FADD.FTZ R3, R198, R3 ;  /* 0x00000003c6037221 */ /* 0x000fe80000010000 */
[----:B------:R-:W-:Y:S02]  /*be90*/  FADD.FTZ R172, R172, R3 ;  /* 0x00000003acac7221 */ /* 0x000fe40000010000 */
[----:B------:R-:W-:Y:S10]  /*bea0*/  MUFU.EX2 R198, R165 ;  /* 0x000000a500c67308 */ /* 0x000ff40000000800 */
[----:B------:R-:W-:Y:S01]  /*beb0*/  MUFU.EX2 R133, R235 ;  /* 0x000000eb00857308 */ /* 0x000fe20000000800 */
[----:B--2---:R-:W-:Y:S02]  /*bec0*/  FFMA.FTZ R138, R0, R2, R244 ;  /* 0x00000002008a7223 */ /* 0x004fe400000100f4 */
[----:B------:R-:W-:Y:S07]  /*bed0*/  FADD.FTZ R2, R248, R132 ;  /* 0x00000084f8027221 */ /* 0x000fee0000010000 */
[----:B------:R-:W-:Y:S01]  /*bee0*/  MUFU.EX2 R244, R224 ;  /* 0x000000e000f47308 */ /* 0x000fe20000000800 */
[----:B------:R-:W-:Y:S01]  /*bef0*/  FADD.FTZ R0, R216, R139 ;  /* 0x0000008bd8007221 */ /* 0x000fe20000010000 */
[----:B------:R-:W-:Y:S01]  /*bf00*/  MOV R216, R183 ;  /* 0x000000b700d87202 */ /* 0x000fe20000000f00 */
[----:B------:R-:W-:Y:S01]  /*bf10*/  FADD.FTZ R2, R197, R2 ;  /* 0x00000002c5027221 */ /* 0x000fe20000010000 */
[----:B------:R-:W-:Y:S01]  /*bf20*/  MOV R197, R182 ;  /* 0x000000b600c57202 */ /* 0x000fe20000000f00 */
[----:B------:R-:W-:Y:S02]  /*bf30*/  FADD.FTZ R132, R251, R138 ;  /* 0x0000008afb847221 */ /* 0x000fe40000010000 */
[----:B------:R-:W-:Y:S02]  /*bf40*/  FADD.FTZ R3, R169, R2 ;  /* 0x00000002a9037221 */ /* 0x000fe40000010000 */
[----:B------:R-:W-:Y:S01]  /*bf50*/  IMAD.MOV.U32 R169, RZ, RZ, R167 ;  /* 0x000000ffffa97224 */ /* 0x000fe200078e00a7 */
[----:B------:R-:W1:Y:S01]  /*bf60*/  MUFU.EX2 R183, R166 ;  /* 0x000000a600b77308 */ /* 0x000e620000000800 */
[----:B------:R-:W-:Y:S02]  /*bf70*/  FADD.FTZ R0, R252, R0 ;  /* 0x00000000fc007221 */ /* 0x000fe40000010000 */
[----:B------:R-:W-:Y:S02]  /*bf80*/  FADD.FTZ R132, R212, R132 ;  /* 0x00000084d4847221 */ /* 0x000fe40000010000 */
[----:B------:R-:W-:Y:S02]  /*bf90*/  FADD.FTZ R0, R242, R0 ;  /* 0x00000000f2007221 */ /* 0x000fe40000010000 */
[----:B------:R-:W-:Y:S02]  /*bfa0*/  FADD.FTZ R2, R243, R132 ;  /* 0x00000084f3027221 */ /* 0x000fe40000010000 */
[----:B------:R-:W-:Y:S01]  /*bfb0*/  FADD.FTZ R0, R173, R0 ;  /* 0x00000000ad007221 */ /* 0x000fe20000010000 */
[----:B------:R2:W-:Y:S01]  /*bfc0*/  MUFU.EX2 R182, R164 ;  /* 0x000000a400b67308 */ /* 0x0005e20000000800 */
[----:B------:R-:W-:Y:S01]  /*bfd0*/  FADD.FTZ R2, R174, R2 ;  /* 0x00000002ae027221 */ /* 0x000fe20000010000 */
[----:B------:R-:W-:Y:S01]  /*bfe0*/  MOV R173, R210 ;  /* 0x000000d200ad7202 */ /* 0x000fe20000000f00 */
[----:B------:R-:W-:Y:S02]  /*bff0*/  IMAD.MOV.U32 R174, RZ, RZ, R202 ;  /* 0x000000ffffae7224 */ /* 0x000fe400078e00ca */
[----:B------:R-:W-:Y:S01]  /*c000*/  FADD.FTZ R132, R176, R172 ;  /* 0x000000acb0847221 */ /* 0x000fe20000010000 */
[----:B------:R-:W-:Y:S01]  /*c010*/  MOV R172, R217 ;  /* 0x000000d900ac7202 */ /* 0x000fe20000000f00 */
[----:B------:R-:W-:Y:S01]  /*c020*/  FADD.FTZ R3, R178, R3 ;  /* 0x00000003b2037221 */ /* 0x000fe20000010000 */
[----:B------:R-:W-:Y:S01]  /*c030*/  MOV R176, R214 ;  /* 0x000000d600b07202 */ /* 0x000fe20000000f00 */
[----:B------:R-:W-:Y:S01]  /*c040*/  FADD.FTZ R179, R179, R132 ;  /* 0x00000084b3b37221 */ /* 0x000fe20000010000 */
[----:B------:R3:W-:Y:S01]  /*c050*/  MUFU.EX2 R248, R239 ;  /* 0x000000ef00f87308 */ /* 0x0007e20000000800 */
[----:B------:R-:W-:Y:S01]  /*c060*/  LDSM.16.MT88.4 R212, [R225+0x3900] ;  /* 0x00390000e1d4783b */ /* 0x000fe20000004200 */
[----:B------:R-:W-:Y:S01]  /*c070*/  FADD.FTZ R132, R175, R0 ;  /* 0x00000000af847221 */ /* 0x000fe20000010000 */
[----:B------:R-:W-:Y:S01]  /*c080*/  MOV R175, R201 ;  /* 0x000000c900af7202 */ /* 0x000fe20000000f00 */
[----:B------:R-:W-:Y:S01]  /*c090*/  IMAD.MOV.U32 R0, RZ, RZ, R200 ;  /* 0x000000ffff007224 */ /* 0x000fe200078e00c8 */
[----:B-1----:R-:W-:Y:S01]  /*c0a0*/  F2FP.PACK_AB R204, R198, R183 ;  /* 0x000000b7c6cc723e */ /* 0x002fe200000000ff */
[----:B------:R-:W-:Y:S02]  /*c0b0*/  IMAD.MOV.U32 R178, RZ, RZ, R211 ;  /* 0x000000ffffb27224 */ /* 0x000fe400078e00d3 */
[----:B------:R-:W-:Y:S01]  /*c0c0*/  FADD.FTZ R180, R180, R3 ;  /* 0x00000003b4b47221 */ /* 0x000fe20000010000 */
[----:B------:R-:W-:Y:S01]  /*c0d0*/  LDSM.16.MT88.4 R200, [R227+0x1900] ;  /* 0x00190000e3c8783b */ /* 0x000fe20000004200 */
[----:B------:R-:W1:Y:S01]  /*c0e0*/  MUFU.EX2 R139, R231 ;  /* 0x000000e7008b7308 */ /* 0x000e620000000800 */
[----:B------:R-:W-:Y:S01]  /*c0f0*/  FADD.FTZ R3, R177, R2 ;  /* 0x00000002b1037221 */ /* 0x000fe20000010000 */
[----:B------:R-:W-:Y:S02]  /*c100*/  MOV R2, R208 ;  /* 0x000000d000027202 */ /* 0x000fe40000000f00 */
[----:B------:R-:W-:Y:S02]  /*c110*/  MOV R177, R209 ;  /* 0x000000d100b17202 */ /* 0x000fe40000000f00 */
[----:B------:R-:W-:Y:S01]  /*c120*/  F2FP.PACK_AB R209, R246, R247 ;  /* 0x000000f7f6d1723e */ /* 0x000fe200000000ff */
[----:B--2---:R-:W2:Y:S03]  /*c130*/  LDSM.16.MT88.4 R164, [R228+0x3100] ;  /* 0x00310000e4a4783b */ /* 0x004ea60000004200 */
[----:B------:R-:W-:Y:S05]  /*c140*/  MUFU.EX2 R252, R170 ;  /* 0x000000aa00fc7308 */ /* 0x000fea0000000800 */
[----:B---3--:R3:W5:Y:S04]  /*c150*/  LDL.LU R239, [R1+0x7c] ;  /* 0x00007c0001ef7983 */ /* 0x0087680000300800 */
[----:B------:R3:W5:Y:S01]  /*c160*/  LDL.LU R233, [R1+0x78] ;  /* 0x0000780001e97983 */ /* 0x0007620000300800 */
[----:B------:R4:W3:Y:S03]  /*c170*/  MUFU.EX2 R250, R169 ;  /* 0x000000a900fa7308 */ /* 0x0008e60000000800 */
[----:B------:R2:W5:Y:S01]  /*c180*/  LDL.LU R240, [R1+0x74] ;  /* 0x0000740001f07983 */ /* 0x0005620000300800 */
[----:B-1----:R-:W-:Y:S03]  /*c190*/  F2FP.PACK_AB R210, R139, R244 ;  /* 0x000000f48bd2723e */ /* 0x002fe600000000ff */
[----:B------:R1:W5:Y:S03]  /*c1a0*/  LDL.LU R224, [R1+0x70] ;  /* 0x0000700001e07983 */ /* 0x0003660000300800 */
[----:B------:R1:W1:Y:S01]  /*c1b0*/  MUFU.EX2 R251, R216 ;  /* 0x000000d800fb7308 */ /* 0x0002620000000800 */
[----:B------:R1:W5:Y:S09]  /*c1c0*/  LDL.LU R231, [R1+0x6c] ;  /* 0x00006c0001e77983 */ /* 0x0003720000300800 */
[----:B------:R1:W-:Y:S01]  /*c1d0*/  MUFU.EX2 R138, R241 ;  /* 0x000000f1008a7308 */ /* 0x0003e20000000800 */
[----:B----4-:R-:W4:Y:S01]  /*c1e0*/  LDSM.16.MT88.4 R168, [R226+0x1900] ;  /* 0x00190000e2a8783b */ /* 0x010f220000004200 */
[----:B---3--:R-:W-:Y:S01]  /*c1f0*/  F2FP.PACK_AB R207, R250, R252 ;  /* 0x000000fcfacf723e */ /* 0x008fe200000000ff */
[-C--:B--2---:R-:W-:Y:S07]  /*c200*/  HMMA.16816.F32 R100, R140, R164.reuse, R100 ;  /* 0x000000a48c64723c */ /* 0x084fee0000001864 */
[----:B------:R-:W2:Y:S01]  /*c210*/  MUFU.EX2 R197, R197 ;  /* 0x000000c500c57308 */ /* 0x000ea20000000800 */
[----:B-1----:R-:W-:Y:S01]  /*c220*/  LDSM.16.MT88.4 R216, [R226+0x3900] ;  /* 0x00390000e2d8783b */ /* 0x002fe20000004200 */
[C---:B------:R-:W-:Y:S04]  /*c230*/  HMMA.16816.F32 R104, R144.reuse, R164, R104 ;  /* 0x000000a49068723c */ /* 0x040fe80000001868 */
[----:B------:R-:W-:Y:S02]  /*c240*/  F2FP.PACK_AB R206, R208, R251 ;  /* 0x000000fbd0ce723e */ /* 0x000fe400000000ff */
[----:B------:R-:W-:Y:S02]  /*c250*/  F2FP.PACK_AB R208, R248, R249 ;  /* 0x000000f9f8d0723e */ /* 0x000fe400000000ff */
[-C--:B------:R-:W-:Y:S01]  /*c260*/  HMMA.16816.F32 R108, R144, R166.reuse, R108 ;  /* 0x000000a6906c723c */ /* 0x080fe2000000186c */
[----:B------:R1:W5:Y:S03]  /*c270*/  LDL.LU R241, [R1+0x68] ;  /* 0x0000680001f17983 */ /* 0x0003660000300800 */
[----:B------:R-:W-:Y:S01]  /*c280*/  MOV R165, R187 ;  /* 0x000000bb00a57202 */ /* 0x000fe20000000f00 */
[----:B------:R1:W5:Y:S01]  /*c290*/  LDL.LU R242, [R1+0x64] ;  /* 0x0000640001f27983 */ /* 0x0003620000300800 */
[----:B------:R-:W-:Y:S02]  /*c2a0*/  MOV R164, R186 ;  /* 0x000000ba00a47202 */ /* 0x000fe40000000f00 */
[C---:B------:R-:W-:Y:S01]  /*c2b0*/  HMMA.16816.F32 R112, R140.reuse, R166, R112 ;  /* 0x000000a68c70723c */ /* 0x040fe20000001870 */
[----:B------:R1:W5:Y:S03]  /*c2c0*/  LDL.LU R243, [R1+0x60] ;  /* 0x0000600001f37983 */ /* 0x0003660000300800 */
[----:B--2---:R-:W-:Y:S01]  /*c2d0*/  F2FP.PACK_AB R205, R197, R182 ;  /* 0x000000b6c5cd723e */ /* 0x004fe200000000ff */
[----:B------:R1:W5:Y:S01]  /*c2e0*/  LDL.LU R235, [R1+0x5c] ;  /* 0x00005c0001eb7983 */ /* 0x0003620000300800 */
[----:B------:R-:W-:Y:S01]  /*c2f0*/  F2FP.PACK_AB R211, R133, R138 ;  /* 0x0000008a85d3723e */ /* 0x000fe200000000ff */
[----:B------:R-:W-:Y:S01]  /*c300*/  IMAD.MOV.U32 R166, RZ, RZ, R185 ;  /* 0x000000ffffa67224 */ /* 0x000fe200078e00b9 */
[-C--:B------:R-:W-:Y:S04]  /*c310*/  HMMA.16816.F32 R116, R140, R148.reuse, R116 ;  /* 0x000000948c74723c */ /* 0x080fe80000001874 */
[----:B------:R-:W-:Y:S02]  /*c320*/  MOV R167, R184 ;  /* 0x000000b800a77202 */ /* 0x000fe40000000f00 */
[----:B------:R-:W2:Y:S02]  /*c330*/  LDSM.16.MT88.4 R184, [R228+0x1900] ;  /* 0x00190000e4b8783b */ /* 0x000ea40000004200 */
[C---:B------:R-:W-:Y:S08]  /*c340*/  HMMA.16816.F32 R120, R144.reuse, R148, R120 ;  /* 0x000000949078723c */ /* 0x040ff00000001878 */
[-C--:B------:R-:W-:Y:S08]  /*c350*/  HMMA.16816.F32 R124, R144, R150.reuse, R124 ;  /* 0x00000096907c723c */ /* 0x080ff0000000187c */
[----:B------:R-:W-:Y:S08]  /*c360*/  HMMA.16816.F32 R128, R140, R150, R128 ;  /* 0x000000968c80723c */ /* 0x000ff00000001880 */
[-C--:B------:R-:W-:Y:S01]  /*c370*/  HMMA.16816.F32 R140, R204, R152.reuse, R4 ;  /* 0x00000098cc8c723c */ /* 0x080fe20000001804 */
[----:B------:R-:W3:Y:S07]  /*c380*/  LDSM.16.MT88.4 R4, [R227+0x3900] ;  /* 0x00390000e304783b */ /* 0x000eee0000004200 */
[C---:B------:R-:W-:Y:S07]  /*c390*/  HMMA.16816.F32 R144, R208.reuse, R152, R8 ;  /* 0x00000098d090723c */ /* 0x040fee0000001808 */
[----:B------:R-:W-:Y:S01]  /*c3a0*/  IMAD.MOV.U32 R11, RZ, RZ, R157 ;  /* 0x000000ffff0b7224 */ /* 0x000fe200078e009d */
[-C--:B------:R-:W-:Y:S04]  /*c3b0*/  HMMA.16816.F32 R148, R208, R154.reuse, R12 ;  /* 0x0000009ad094723c */ /* 0x080fe8000000180c */
[----:B------:R-:W-:Y:S01]  /*c3c0*/  MOV R9, R174 ;  /* 0x000000ae00097202 */ /* 0x000fe20000000f00 */
[----:B------:R-:W-:Y:S01]  /*c3d0*/  IMAD.MOV.U32 R8, RZ, RZ, R0 ;  /* 0x000000ffff087224 */ /* 0x000fe200078e0000 */
[----:B------:R-:W-:Y:S01]  /*c3e0*/  MOV R10, R173 ;  /* 0x000000ad000a7202 */ /* 0x000fe20000000f00 */
[----:B------:R-:W-:Y:S01]  /*c3f0*/  IMAD.MOV.U32 R0, RZ, RZ, R196 ;  /* 0x000000ffff007224 */ /* 0x000fe200078e00c4 */
[C---:B------:R-:W-:Y:S04]  /*c400*/  HMMA.16816.F32 R152, R204.reuse, R154, R16 ;  /* 0x0000009acc98723c */ /* 0x040fe80000001810 */
[----:B------:R-:W-:Y:S02]  /*c410*/  MOV R15, R2 ;  /* 0x00000002000f7202 */ /* 0x000fe40000000f00 */
[----:B------:R-:W-:Y:S01]  /*c420*/  MOV R13, R198 ;  /* 0x000000c6000d7202 */ /* 0x000fe20000000f00 */
[----:B------:R-:W-:Y:S01]  /*c430*/  IMAD.MOV.U32 R16, RZ, RZ, R190 ;  /* 0x000000ffff107224 */ /* 0x000fe200078e00be */
[-C--:B----4-:R-:W-:Y:S04]  /*c440*/  HMMA.16816.F32 R156, R204, R168.reuse, R20 ;  /* 0x000000a8cc9c723c */ /* 0x090fe80000001814 */
[----:B------:R-:W-:Y:S02]  /*c450*/  MOV R14, R197 ;  /* 0x000000c5000e7202 */ /* 0x000fe40000000f00 */
[----:B------:R-:W-:Y:S01]  /*c460*/  MOV R19, R183 ;  /* 0x000000b700137202 */ /* 0x000fe20000000f00 */
[----:B------:R-:W-:Y:S01]  /*c470*/  IMAD.MOV.U32 R21, RZ, RZ, R193 ;  /* 0x000000ffff157224 */ /* 0x000fe200078e00c1 */
[C---:B------:R-:W-:Y:S04]  /*c480*/  HMMA.16816.F32 R160, R208.reuse, R168, R24 ;  /* 0x000000a8d0a0723c */ /* 0x040fe80000001818 */
[----:B------:R-:W-:Y:S02]  /*c490*/  MOV R12, R182 ;  /* 0x000000b6000c7202 */ /* 0x000fe40000000f00 */
[----:B------:R-:W-:Y:S01]  /*c4a0*/  MOV R17, R189 ;  /* 0x000000bd00117202 */ /* 0x000fe20000000f00 */
[----:B------:R-:W-:Y:S01]  /*c4b0*/  IMAD.MOV.U32 R25, RZ, RZ, R164 ;  /* 0x000000ffff197224 */ /* 0x000fe200078e00a4 */
        /* <DEDUP_REMOVED lines=10> */
[----:B------:R-:W-:Y:S01]  /*c560*/  MOV R31, R11 ;  /* 0x0000000b001f7202 */ /* 0x000fe20000000f00 */
[----:B------:R-:W-:Y:S01]  /*c570*/  IMAD.MOV.U32 R28, RZ, RZ, R178 ;  /* 0x000000ffff1c7224 */ /* 0x000fe200078e00b2 */
[----:B------:R-:W-:Y:S01]  /*c580*/  MOV R34, R172 ;  /* 0x000000ac00227202 */ /* 0x000fe20000000f00 */
[----:B------:R-:W-:Y:S01]  /*c590*/  IMAD.MOV.U32 R33, RZ, RZ, R199 ;  /* 0x000000ffff217224 */ /* 0x000fe200078e00c7 */
[-C--:B--2---:R-:W-:Y:S03]  /*c5a0*/  HMMA.16816.F32 R172, R204, R184.reuse, R36 ;  /* 0x000000b8ccac723c */ /* 0x084fe60000001824 */
[----:B------:R-:W-:Y:S01]  /*c5b0*/  MOV R35, R176 ;  /* 0x000000b000237202 */ /* 0x000fe20000000f00 */
[----:B------:R-:W-:Y:S01]  /*c5c0*/  IMAD.MOV.U32 R32, RZ, RZ, R180 ;  /* 0x000000ffff207224 */ /* 0x000fe200078e00b4 */
[----:B------:R-:W-:Y:S01]  /*c5d0*/  MOV R22, R192 ;  /* 0x000000c000167202 */ /* 0x000fe20000000f00 */
[----:B------:R-:W-:Y:S01]  /*c5e0*/  IMAD.MOV.U32 R11, RZ, RZ, R181 ;  /* 0x000000ffff0b7224 */ /* 0x000fe200078e00b5 */
[----:B------:R-:W-:Y:S01]  /*c5f0*/  MOV R39, R179 ;  /* 0x000000b300277202 */ /* 0x000fe20000000f00 */
[----:B------:R-:W-:Y:S01]  /*c600*/  FADD.FTZ R3, R33, R3 ;  /* 0x0000000321037221 */ /* 0x000fe20000010000 */
[C---:B------:R-:W-:Y:S04]  /*c610*/  HMMA.16816.F32 R176, R208.reuse, R184, R40 ;  /* 0x000000b8d0b0723c */ /* 0x040fe80000001828 */
[----:B------:R-:W-:Y:S01]  /*c620*/  FADD.FTZ R10, R10, R3 ;  /* 0x000000030a0a7221 */ /* 0x000fe20000010000 */
[----:B------:R-:W-:Y:S01]  /*c630*/  MOV R2, R195 ;  /* 0x000000c300027202 */ /* 0x000fe20000000f00 */
        /* <DEDUP_REMOVED lines=14> */
[----:B------:R-:W-:Y:S01]  /*c720*/  FADD.FTZ R11, R11, R132 ;  /* 0x000000840b0b7221 */ /* 0x000fe20000010000 */
[----:B------:R-:W-:Y:S03]  /*c730*/  MOV R132, R137 ;  /* 0x0000008900847202 */ /* 0x000fe60000000f00 */
[C---:B------:R-:W-:Y:S04]  /*c740*/  HMMA.16816.F32 R200, R204.reuse, R202, R64 ;  /* 0x000000caccc8723c */ /* 0x040fe80000001840 */
[----:B------:R-:W-:Y:S04]  /*c750*/  FADD.FTZ R11, R28, R11 ;  /* 0x0000000b1c0b7221 */ /* 0x000fe80000010000 */
        /* <DEDUP_REMOVED lines=47> */
[----:B------:R-:W-:Y:S01]  /*ca50*/  MOV R138, R135 ;  /* 0x00000087008a7202 */ /* 0x000fe20000000f00 */
[----:B------:R-:W-:Y:S03]  /*ca60*/  IMAD.MOV.U32 R133, RZ, RZ, R136 ;  /* 0x000000ffff857224 */ /* 0x000fe600078e0088 */
[----:B------:R1:W-:Y:S01]  /*ca70*/  STL [R1+0x1c], R0 ;  /* 0x00001c0001007387 */ /* 0x0003e20000100800 */
[----:B------:R-:W-:-:S05]  /*ca80*/  @P0 BRA `(.L_x_1490) ;  /* 0xffffac4000000947 */ /* 0x000fca000383ffff */
.L_x_1489:
[----:B---3--:R-:W-:-:S13]  /*ca90*/  ISETP.LE.AND P0, PT, RZ, UR25, PT ;  /* 0x00000019ff007c0c */ /* 0x008fda000bf03270 */
[----:B------:R-:W-:Y:S05]  /*caa0*/  @!P0 BRA `(.L_x_1491) ;  /* 0x00004a9000008947 */ /* 0x000fea0003800000 */
[----:B------:R-:W2:Y:S01]  /*cab0*/  LDL.64 R12, [R1+0x48] ;  /* 0x00004800010c7983 */ /* 0x000ea20000100a00 */
[----:B------:R-:W-:-:S03]  /*cac0*/  ULDC.64 UR4, c[0x0][0x1e0] ;  /* 0x0000780000047ab9 */ /* 0x000fc60000000a00 */
[----:B------:R-:W3:Y:S04]  /*cad0*/  LDL.64 R6, [R1+0x50] ;  /* 0x0000500001067983 */ /* 0x000ee80000100a00 */
[----:B------:R-:W4:Y:S04]  /*cae0*/  LDL.64 R8, [R1+0x38] ;  /* 0x0000380001087983 */ /* 0x000f280000100a00 */
[----:B-1----:R-:W4:Y:S01]  /*caf0*/  LDL.64 R4, [R1+0x40] ;  /* 0x0000400001047983 */ /* 0x002f220000100a00 */
[----:B------:R-:W-:Y:S01]  /*cb00*/  UIADD3 UR12, UP0, UR12, 0x80, URZ ;  /* 0x000000800c0c7890 */ /* 0x000fe2000ff1e03f */
[----:B------:R-:W-:Y:S01]  /*cb10*/  IMAD.MOV.U32 R3, RZ, RZ, R136 ;  /* 0x000000ffff037224 */ /* 0x000fe200078e0088 */
[----:B------:R-:W-:Y:S01]  /*cb20*/  USHF.L.U64.HI UR6, UR4, 0x5, UR5 ;  /* 0x0000000504067899 */ /* 0x000fe20008010205 */
[----:B------:R-:W-:Y:S01]  /*cb30*/  MOV R2, R137 ;  /* 0x0000008900027202 */ /* 0x000fe20000000f00 */
[----:B------:R-:W-:Y:S01]  /*cb40*/  USHF.L.U32 UR8, UR4, 0x5, URZ ;  /* 0x0000000504087899 */ /* 0x000fe2000800063f */
[----:B-----5:R-:W-:Y:S01]  /*cb50*/  IMAD.MOV.U32 R138, RZ, RZ, R134 ;  /* 0x000000ffff8a7224 */ /* 0x020fe200078e0086 */
[----:B------:R-:W-:Y:S01]  /*cb60*/  MOV R132, R135 ;  /* 0x0000008700847202 */ /* 0x000fe20000000f00 */
[----:B------:R-:W-:-:S02]  /*cb70*/  UMOV UR7, 0x6 ;  /* 0x0000000600077882 */ /* 0x000fc40000000000 */
[----:B------:R-:W-:Y:S02]  /*cb80*/  ULDC.64 UR4, c[0x0][0x208] ;  /* 0x0000820000047ab9 */ /* 0x000fe40000000a00 */
[----:B------:R-:W-:Y:S02]  /*cb90*/  USHF.L.U64.HI UR7, UR4, UR7, UR5 ;  /* 0x0000000704077299 */ /* 0x000fe40008010205 */
[----:B------:R-:W-:Y:S02]  /*cba0*/  USHF.L.U32 UR11, UR4, 0x6, URZ ;  /* 0x00000006040b7899 */ /* 0x000fe4000800063f */
[----:B------:R-:W-:Y:S01]  /*cbb0*/  UIADD3.X UR9, URZ, UR9, URZ, UP0, !UPT ;  /* 0x000000093f097290 */ /* 0x000fe200087fe43f */
[----:B--2---:R-:W-:Y:S02]  /*cbc0*/  IADD3 R0, P0, R12, 0x40, RZ ;  /* 0x000000400c007810 */ /* 0x004fe40007f1e0ff */
[----:B---3--:R-:W-:-:S03]  /*cbd0*/  IADD3 R10, P1, R6, 0x40, RZ ;  /* 0x00000040060a7810 */ /* 0x008fc60007f3e0ff */
[----:B------:R1:W-:Y:S02]  /*cbe0*/  STL [R1+0x2c], R0 ;  /* 0x00002c0001007387 */ /* 0x0003e40000100800 */
[----:B----4-:R-:W-:Y:S02]  /*cbf0*/  IMAD.X R11, RZ, RZ, R5, P1 ;  /* 0x000000ffff0b7224 */ /* 0x010fe400008e0605 */
[----:B------:R-:W-:Y:S01]  /*cc00*/  IMAD.MOV.U32 R4, RZ, RZ, R6 ;  /* 0x000000ffff047224 */ /* 0x000fe200078e0006 */
[----:B-1----:R-:W-:-:S05]  /*cc10*/  IADD3.X R0, RZ, R9, RZ, P0, !PT ;  /* 0x00000009ff007210 */ /* 0x002fca00007fe4ff */
[----:B------:R1:W-:Y:S04]  /*cc20*/  STL [R1+0x28], R0 ;  /* 0x0000280001007387 */ /* 0x0003e80000100800 */
[----:B------:R1:W-:Y:S04]  /*cc30*/  STL.64 [R1+0x20], R10 ;  /* 0x0000200a01007387 */ /* 0x0003e80000100a00 */
[----:B------:R1:W-:Y:S02]  /*cc40*/  STL.64 [R1+0x40], R4 ;  /* 0x0000400401007387 */ /* 0x0003e40000100a00 */
.L_x_1492:
[----:B------:R-:W2:Y:S01]  /*cc50*/  LDL.64 R134, [R1+0x40] ;  /* 0x0000400001867983 */ /* 0x000ea20000100a00 */
[----:B------:R-:W-:Y:S04]  /*cc60*/  DEPBAR.LE SB0, 0x0 ;  /* 0x000080000000791a */ /* 0x000fe80000000000 */
[----:B------:R-:W-:Y:S01]  /*cc70*/  USHF.R.S32.HI UR5, URZ, 0x1f, UR25 ;  /* 0x0000001f3f057899 */ /* 0x000fe20008011419 */
[----:B------:R-:W3:Y:S01]  /*cc80*/  LDL.64 R246, [R1+0x20] ;  /* 0x0000200001f67983 */ /* 0x000ee20000100a00 */
[----:B------:R-:W-:Y:S01]  /*cc90*/  UIMAD UR4, UR7, UR25, URZ ;  /* 0x00000019070472a4 */ /* 0x000fe2000f8e023f */
[----:B------:R-:W-:Y:S01]  /*cca0*/  MOV R133, UR11 ;  /* 0x0000000b00857c02 */ /* 0x000fe20008000f00 */
[----:B------:R-:W-:Y:S02]  /*ccb0*/  UISETP.GT.AND UP0, UPT, UR25, URZ, UPT ;  /* 0x0000003f1900728c */ /* 0x000fe4000bf04270 */
[----:B------:R-:W-:Y:S01]  /*ccc0*/  UIMAD UR4, UR5, UR11, UR4 ;  /* 0x0000000b050472a4 */ /* 0x000fe2000f8e0204 */
[----:B------:R-:W-:Y:S08]  /*ccd0*/  BAR.SYNC.DEFER_BLOCKING 0x0 ;  /* 0x0000000000007b1d */ /* 0x000ff00000010000 */
[----:B------:R-:W-:Y:S04]  /*cce0*/  STL [R1+0x80], R128 ;  /* 0x0000808001007387 */ /* 0x000fe80000100800 */
[----:B------:R-:W-:Y:S04]  /*ccf0*/  STL [R1+0x7c], R129 ;  /* 0x00007c8101007387 */ /* 0x000fe80000100800 */
[----:B------:R-:W-:Y:S04]  /*cd00*/  STL [R1+0x78], R130 ;  /* 0x0000788201007387 */ /* 0x000fe80000100800 */
[----:B------:R-:W-:Y:S04]  /*cd10*/  STL [R1+0x74], R131 ;  /* 0x0000748301007387 */ /* 0x000fe80000100800 */
[----:B-----5:R-:W-:Y:S08]  /*cd20*/  LDSM.16.M88.4 R64, [R231+0x8100] ;  /* 0x00810000e740783b */ /* 0x020ff00000000200 */
[----:B----4-:R-:W4:Y:S08]  /*cd30*/  LDSM.16.M88.4 R16, [R224+0x4100] ;  /* 0x00410000e010783b */ /* 0x010f300000000200 */
[----:B------:R-:W1:Y:S08]  /*cd40*/  LDSM.16.M88.4 R60, [R231+0xa100] ;  /* 0x00a10000e73c783b */ /* 0x000e700000000200 */
[----:B------:R-:W1:Y:S08]  /*cd50*/  LDSM.16.M88.4 R32, [R224+0x4900] ;  /* 0x00490000e020783b */ /* 0x000e700000000200 */
[----:B------:R-:W1:Y:S08]  /*cd60*/  LDSM.16.M88.4 R48, [R224+0x5100] ;  /* 0x00510000e030783b */ /* 0x000e700000000200 */
[----:B------:R-:W1:Y:S02]  /*cd70*/  LDSM.16.M88.4 R204, [R224+0x5900] ;  /* 0x00590000e0cc783b */ /* 0x000e640000000200 */
[-C--:B-1--4-:R-:W-:Y:S06]  /*cd80*/  HMMA.16816.F32 R4, R64, R16.reuse, RZ ;  /* 0x000000104004723c */ /* 0x092fec00000018ff */
[----:B------:R-:W-:Y:S02]  /*cd90*/  LDSM.16.M88.4 R208, [R233+0x8100] ;  /* 0x00810000e9d0783b */ /* 0x000fe40000000200 */
[C---:B------:R-:W-:Y:S06]  /*cda0*/  HMMA.16816.F32 R8, R60.reuse, R16, RZ ;  /* 0x000000103c08723c */ /* 0x040fec00000018ff */
[----:B------:R-:W1:Y:S02]  /*cdb0*/  LDSM.16.M88.4 R212, [R235] ;  /* 0x00000000ebd4783b */ /* 0x000e640000000200 */
[-C--:B------:R-:W-:Y:S06]  /*cdc0*/  HMMA.16816.F32 R12, R60, R18.reuse, RZ ;  /* 0x000000123c0c723c */ /* 0x080fec00000018ff */
[----:B------:R-:W4:Y:S02]  /*cdd0*/  LDSM.16.M88.4 R216, [R233+0xa100] ;  /* 0x00a10000e9d8783b */ /* 0x000f240000000200 */
[C---:B------:R-:W-:Y:S06]  /*cde0*/  HMMA.16816.F32 R16, R64.reuse, R18, RZ ;  /* 0x000000124010723c */ /* 0x040fec00000018ff */
[----:B------:R-:W-:Y:S02]  /*cdf0*/  LDSM.16.M88.4 R220, [R242] ;  /* 0x00000000f2dc783b */ /* 0x000fe40000000200 */
[-C--:B------:R-:W-:Y:S06]  /*ce00*/  HMMA.16816.F32 R20, R64, R32.reuse, RZ ;  /* 0x000000204014723c */ /* 0x080fec00000018ff */
        /* <DEDUP_REMOVED lines=21> */
[C---:B------:R-:W-:Y:S08]  /*cf60*/  HMMA.16816.F32 R16, R208.reuse, R214, R16 ;  /* 0x000000d6d010723c */ /* 0x040ff00000001810 */
[-C--:B------:R-:W-:Y:S08]  /*cf70*/  HMMA.16816.F32 R20, R208, R204.reuse, R20 ;  /* 0x000000ccd014723c */ /* 0x080ff00000001814 */
[C---:B------:R-:W-:Y:S08]  /*cf80*/  HMMA.16816.F32 R24, R216.reuse, R204, R24 ;  /* 0x000000ccd818723c */ /* 0x040ff00000001818 */
[-C--:B------:R-:W-:Y:S08]  /*cf90*/  HMMA.16816.F32 R28, R216, R206.reuse, R28 ;  /* 0x000000ced81c723c */ /* 0x080ff0000000181c */
[C---:B------:R-:W-:Y:S01]  /*cfa0*/  HMMA.16816.F32 R32, R208.reuse, R206, R32 ;  /* 0x000000ced020723c */ /* 0x040fe20000001820 */
[----:B------:R-:W1:Y:S07]  /*cfb0*/  LDSM.16.M88.4 R204, [R241] ;  /* 0x00000000f1cc783b */ /* 0x000e6e0000000200 */
[-C--:B------:R-:W-:Y:S08]  /*cfc0*/  HMMA.16816.F32 R36, R208, R220.reuse, R36 ;  /* 0x000000dcd024723c */ /* 0x080ff00000001824 */
[C---:B------:R-:W-:Y:S08]  /*cfd0*/  HMMA.16816.F32 R40, R216.reuse, R220, R40 ;  /* 0x000000dcd828723c */ /* 0x040ff00000001828 */
[-C--:B------:R-:W-:Y:S04]  /*cfe0*/  HMMA.16816.F32 R44, R216, R222.reuse, R44 ;  /* 0x000000ded82c723c */ /* 0x080fe8000000182c */
[----:B--2---:R-:W-:Y:S04]  /*cff0*/  IMAD.WIDE.U32 R136, R133, UR25, R134 ;  /* 0x0000001985887c25 */ /* 0x004fe8000f8e0086 */
[C---:B------:R-:W-:Y:S04]  /*d000*/  HMMA.16816.F32 R48, R208.reuse, R222, R48 ;  /* 0x000000ded030723c */ /* 0x040fe80000001830 */
[----:B------:R-:W-:Y:S02]  /*d010*/  IADD3 R0, R137, UR4, RZ ;  /* 0x0000000489007c10 */ /* 0x000fe4000fffe0ff */
[C---:B------:R-:W-:Y:S02]  /*d020*/  LEA R134, P0, R136.reuse, c[0x0][0x1f8], 0x1 ;  /* 0x00007e0088867a11 */ /* 0x040fe400078008ff */
[-C--:B-1----:R-:W-:Y:S04]  /*d030*/  HMMA.16816.F32 R52, R208, R204.reuse, R52 ;  /* 0x000000ccd034723c */ /* 0x082fe80000001834 */
[----:B------:R-:W-:Y:S01]  /*d040*/  LEA.HI.X R135, R136, c[0x0][0x1fc], R0, 0x1, P0 ;  /* 0x00007f0088877a11 */ /* 0x000fe200000f0c00 */
[----:B---3--:R-:W-:Y:S01]  /*d050*/  IMAD.WIDE.U32 R136, R133, UR25, R246 ;  /* 0x0000001985887c25 */ /* 0x008fe2000f8e00f6 */
[----:B------:R-:W-:Y:S02]  /*d060*/  UIADD3 UR25, UR25, -0x1, URZ ;  /* 0xffffffff19197890 */ /* 0x000fe4000fffe03f */
[C---:B------:R-:W-:Y:S01]  /*d070*/  HMMA.16816.F32 R56, R216.reuse, R204, R56 ;  /* 0x000000ccd838723c */ /* 0x040fe20000001838 */
[----:B------:R-:W-:Y:S01]  /*d080*/  @!PT LDS RZ, [RZ] ;  /* 0x00000000fffff984 */ /* 0x000fe20000000800 */
[----:B------:R-:W-:Y:S01]  /*d090*/  @!PT LDS RZ, [RZ] ;  /* 0x00000000fffff984 */ /* 0x000fe20000000800 */
[----:B------:R-:W-:Y:S01]  /*d0a0*/  @!PT LDS RZ, [RZ] ;  /* 0x00000000fffff984 */ /* 0x000fe20000000800 */
[----:B------:R1:W-:Y:S01]  /*d0b0*/  LDGSTS.E.BYPASS.LTC128B.128 [R245+0x100], [R134.64], !P5 ;  /* 0x0010000086f57fae */ /* 0x0003e2000e901d52 */
[----:B------:R-:W-:Y:S02]  /*d0c0*/  @UP0 USHF.R.S32.HI UR13, URZ, 0x1f, UR25 ;  /* 0x0000001f3f0d0899 */ /* 0x000fe40008011419 */
[----:B------:R-:W-:Y:S01]  /*d0d0*/  IADD3 R0, R137, UR4, RZ ;  /* 0x0000000489007c10 */ /* 0x000fe2000fffe0ff */
[----:B------:R-:W-:Y:S01]  /*d0e0*/  ULDC.64 UR4, c[0x0][0x1e0] ;  /* 0x0000780000047ab9 */ /* 0x000fe20000000a00 */
[C---:B------:R-:W-:Y:S02]  /*d0f0*/  LEA R212, P0, R136.reuse, c[0x0][0x1f8], 0x1 ;  /* 0x00007e0088d47a11 */ /* 0x040fe400078008ff */
[-C--:B------:R-:W-:Y:S03]  /*d100*/  HMMA.16816.F32 R60, R216, R206.reuse, R60 ;  /* 0x000000ced83c723c */ /* 0x080fe6000000183c */
[----:B------:R-:W-:Y:S01]  /*d110*/  @UP0 UIMAD UR13, UR13, UR4, URZ ;  /* 0x000000040d0d02a4 */ /* 0x000fe2000f8e023f */
[----:B------:R-:W-:Y:S01]  /*d120*/  LEA.HI.X R213, R136, c[0x0][0x1fc], R0, 0x1, P0 ;  /* 0x00007f0088d57a11 */ /* 0x000fe200000f0c00 */
[----:B------:R-:W-:Y:S02]  /*d130*/  @UP0 UIMAD.WIDE.U32 UR20, UR25, UR4, URZ ;  /* 0x00000004191402a5 */ /* 0x000fe4000f8e003f */
[----:B------:R-:W-:Y:S01]  /*d140*/  @UP0 UIMAD UR13, UR25, UR5, UR13 ;  /* 0x00000005190d02a4 */ /* 0x000fe2000f8e020d */
[----:B------:R-:W-:Y:S01]  /*d150*/  HMMA.16816.F32 R64, R208, R206, R64 ;  /* 0x000000ced040723c */ /* 0x000fe20000001840 */
[----:B------:R2:W-:Y:S01]  /*d160*/  LDGSTS.E.BYPASS.LTC128B.128 [R245+0x2100], [R212.64], !P4 ;  /* 0x02100000d4f57fae */ /* 0x0005e2000e101d52 */
[----:B------:R-:W-:Y:S02]  /*d170*/  @UP0 USHF.L.U32 UR4, UR20, 0x6, URZ ;  /* 0x0000000614040899 */ /* 0x000fe4000800063f */
[----:B------:R-:W-:Y:S04]  /*d180*/  @UP0 UIADD3 UR13, UR21, UR13, URZ ;  /* 0x0000000d150d0290 */ /* 0x000fe8000fffe03f */
[----:B------:R-:W-:Y:S01]  /*d190*/  @UP0 USHF.L.U64.HI UR13, UR20, 0x6, UR13 ;  /* 0x00000006140d0899 */ /* 0x000fe2000801020d */
[----:B-1----:R-:W-:Y:S04]  /*d1a0*/  IADD3 R134, P0, R134, UR10, RZ ;  /* 0x0000000a86867c10 */ /* 0x002fe8000ff1e0ff */
[----:B------:R-:W-:Y:S02]  /*d1b0*/  IADD3.X R135, R135, UR14, RZ, P0, !PT ;  /* 0x0000000e87877c10 */ /* 0x000fe400087fe4ff */
[----:B------:R-:W-:Y:S03]  /*d1c0*/  IADD3 R136, P1, R134, UR10, RZ ;  /* 0x0000000a86887c10 */ /* 0x000fe6000ff3e0ff */
[----:B------:R1:W-:Y:S01]  /*d1d0*/  LDGSTS.E.BYPASS.LTC128B.128 [R245+0x900], [R134.64], !P5 ;  /* 0x0090000086f57fae */ /* 0x0003e2000e901d52 */
[----:B------:R-:W-:Y:S02]  /*d1e0*/  IADD3.X R137, R135, UR14, RZ, P1, !PT ;  /* 0x0000000e87897c10 */ /* 0x000fe40008ffe4ff */
[----:B------:R-:W-:Y:S02]  /*d1f0*/  IADD3 R204, P1, R136, UR10, RZ ;  /* 0x0000000a88cc7c10 */ /* 0x000fe4000ff3e0ff */
[----:B--2---:R-:W-:Y:S03]  /*d200*/  IADD3 R212, P0, R134, UR16, RZ ;  /* 0x0000001086d47c10 */ /* 0x004fe6000ff1e0ff */
[----:B------:R1:W-:Y:S01]  /*d210*/  LDGSTS.E.BYPASS.LTC128B.128 [R245+0x2900], [R134.64+0x80], !P4 ;  /* 0x0290008086f57fae */ /* 0x0003e2000e101d52 */
[----:B------:R-:W-:Y:S02]  /*d220*/  IADD3.X R205, R137, UR14, RZ, P1, !PT ;  /* 0x0000000e89cd7c10 */ /* 0x000fe40008ffe4ff */
[----:B------:R-:W-:Y:S05]  /*d230*/  IADD3.X R213, R135, UR15, RZ, P0, !PT ;  /* 0x0000000f87d57c10 */ /* 0x000fea00087fe4ff */
[----:B------:R2:W-:Y:S08]  /*d240*/  LDGSTS.E.BYPASS.LTC128B.128 [R245+0x1100], [R136.64], !P5 ;  /* 0x0110000088f57fae */ /* 0x0005f0000e901d52 */
        /* <DEDUP_REMOVED lines=8> */
[----:B------:R-:W1:Y:S08]  /*d2d0*/  LDSM.16.M88.4 R220, [R232+0xa100] ;  /* 0x00a10000e8dc783b */ /* 0x000e700000000200 */
[----:B----4-:R-:W4:Y:S08]  /*d2e0*/  LDSM.16.M88.4 R204, [R230+0x4900] ;  /* 0x00490000e6cc783b */ /* 0x010f300000000200 */
[----:B------:R-:W0:Y:S08]  /*d2f0*/  LDGDEPBAR ;  /* 0x00000000000079af */ /* 0x000e300000000000 */
[----:B------:R-:W2:Y:S01]  /*d300*/  LDSM.16.M88.4 R208, [R230+0x5100] ;  /* 0x00510000e6d0783b */ /* 0x000ea20000000200 */
[-C--:B---3--:R-:W-:Y:S08]  /*d310*/  HMMA.16816.F32 R4, R212, R216.reuse, R4 ;  /* 0x000000d8d404723c */ /* 0x088ff00000001804 */
        /* <DEDUP_REMOVED lines=13> */
[----:B------:R-:W2:Y:S07]  /*d3f0*/  LDSM.16.M88.4 R208, [R229] ;  /* 0x00000000e5d0783b */ /* 0x000eae0000000200 */
[-C--:B-1----:R-:W-:Y:S08]  /*d400*/  HMMA.16816.F32 R52, R212, R216.reuse, R52 ;  /* 0x000000d8d434723c */ /* 0x082ff00000001834 */
[C---:B------:R-:W-:Y:S08]  /*d410*/  HMMA.16816.F32 R56, R220.reuse, R216, R56 ;  /* 0x000000d8dc38723c */ /* 0x040ff00000001838 */
[-C--:B------:R-:W-:Y:S01]  /*d420*/  HMMA.16816.F32 R60, R220, R218.reuse, R60 ;  /* 0x000000dadc3c723c */ /* 0x080fe2000000183c */
[----:B------:R-:W1:Y:S07]  /*d430*/  LDSM.16.M88.4 R220, [R234+0xa100] ;  /* 0x00a10000eadc783b */ /* 0x000e6e0000000200 */
[----:B------:R-:W-:Y:S01]  /*d440*/  HMMA.16816.F32 R64, R212, R218, R64 ;  /* 0x000000dad440723c */ /* 0x000fe20000001840 */
[----:B------:R-:W3:Y:S07]  /*d450*/  LDSM.16.M88.4 R212, [R229+0x800] ;  /* 0x00080000e5d4783b */ /* 0x000eee0000000200 */
[-C--:B--2---:R-:W-:Y:S01]  /*d460*/  HMMA.16816.F32 R4, R204, R208.reuse, R4 ;  /* 0x000000d0cc04723c */ /* 0x084fe20000001804 */
[----:B------:R-:W-:Y:S07]  /*d470*/  LDSM.16.M88.4 R216, [R229+0x1800] ;  /* 0x00180000e5d8783b */ /* 0x000fee0000000200 */
[C---:B-1----:R-:W-:Y:S08]  /*d480*/  HMMA.16816.F32 R8, R220.reuse, R208, R8 ;  /* 0x000000d0dc08723c */ /* 0x042ff00000001808 */
[-C--:B------:R-:W-:Y:S08]  /*d490*/  HMMA.16816.F32 R12, R220, R210.reuse, R12 ;  /* 0x000000d2dc0c723c */ /* 0x080ff0000000180c */
[C---:B------:R-:W-:Y:S01]  /*d4a0*/  HMMA.16816.F32 R16, R204.reuse, R210, R16 ;  /* 0x000000d2cc10723c */ /* 0x040fe20000001810 */
[----:B------:R-:W1:Y:S07]  /*d4b0*/  LDSM.16.M88.4 R208, [R229+0x1000] ;  /* 0x00100000e5d0783b */ /* 0x000e6e0000000200 */
[-C--:B---3--:R-:W-:Y:S08]  /*d4c0*/  HMMA.16816.F32 R20, R204, R212.reuse, R20 ;  /* 0x000000d4cc14723c */ /* 0x088ff00000001814 */
[C---:B------:R-:W-:Y:S08]  /*d4d0*/  HMMA.16816.F32 R24, R220.reuse, R212, R24 ;  /* 0x000000d4dc18723c */ /* 0x040ff00000001818 */
        /* <DEDUP_REMOVED lines=11> */
[----:B------:R-:W2:Y:S07]  /*d590*/  LDSM.16.M88.4 R220, [R231+0xe100] ;  /* 0x00e10000e7dc783b */ /* 0x000eae0000000200 */
[----:B------:R-:W-:Y:S01]  /*d5a0*/  HMMA.16816.F32 R64, R204, R218, R64 ;  /* 0x000000dacc40723c */ /* 0x000fe20000001840 */
[----:B------:R-:W3:Y:S07]  /*d5b0*/  LDSM.16.M88.4 R204, [R224+0x6900] ;  /* 0x00690000e0cc783b */ /* 0x000eee0000000200 */
[-C--:B-1----:R-:W-:Y:S01]  /*d5c0*/  HMMA.16816.F32 R4, R208, R212.reuse, R4 ;  /* 0x000000d4d004723c */ /* 0x082fe20000001804 */
[----:B------:R-:W-:Y:S07]  /*d5d0*/  LDSM.16.M88.4 R216, [R224+0x7900] ;  /* 0x00790000e0d8783b */ /* 0x000fee0000000200 */
        /* <DEDUP_REMOVED lines=13> */
[----:B------:R-:W1:Y:S07]  /*d6b0*/  LDSM.16.M88.4 R212, [R240] ;  /* 0x00000000f0d4783b */ /* 0x000e6e0000000200 */
[-C--:B------:R-:W-:Y:S08]  /*d6c0*/  HMMA.16816.F32 R52, R208, R216.reuse, R52 ;  /* 0x000000d8d034723c */ /* 0x080ff00000001834 */
[C---:B------:R-:W-:Y:S08]  /*d6d0*/  HMMA.16816.F32 R56, R220.reuse, R216, R56 ;  /* 0x000000d8dc38723c */ /* 0x040ff00000001838 */
[-C--:B------:R-:W-:Y:S01]  /*d6e0*/  HMMA.16816.F32 R60, R220, R218.reuse, R60 ;  /* 0x000000dadc3c723c */ /* 0x080fe2000000183c */
[----:B------:R-:W2:Y:S07]  /*d6f0*/  LDSM.16.M88.4 R220, [R233+0xe100] ;  /* 0x00e10000e9dc783b */ /* 0x000eae0000000200 */
[----:B------:R-:W-:Y:S01]  /*d700*/  HMMA.16816.F32 R64, R208, R218, R64 ;  /* 0x000000dad040723c */ /* 0x000fe20000001840 */
[----:B------:R-:W3:Y:S07]  /*d710*/  LDSM.16.M88.4 R208, [R239] ;  /* 0x00000000efd0783b */ /* 0x000eee0000000200 */
[-C--:B-1----:R-:W-:Y:S01]  /*d720*/  HMMA.16816.F32 R4, R204, R212.reuse, R4 ;  /* 0x000000d4cc04723c */ /* 0x082fe20000001804 */
[----:B------:R-:W-:Y:S07]  /*d730*/  LDSM.16.M88.4 R216, [R237] ;  /* 0x00000000edd8783b */ /* 0x000fee0000000200 */
        /* <DEDUP_REMOVED lines=40> */
[----:B------:R-:W-:Y:S08]  /*d9c0*/  HMMA.16816.F32 R64, R208, R218, R64 ;  /* 0x000000dad040723c */ /* 0x000ff00000001840 */
[-C--:B-1----:R-:W-:Y:S11]  /*d9d0*/  HMMA.16816.F32 R4, R204, R212.reuse, R4 ;  /* 0x000000d4cc04723c */ /* 0x082ff60000001804 */
[----:B------:R-:W-:Y:S11]  /*d9e0*/  @!UPT UIADD3 URZ, URZ, URZ, URZ ;  /* 0x0000003f3f3ff290 */ /* 0x000ff6000fffe03f */
[----:B------:R-:W-:Y:S02]  /*d9f0*/  @!UPT UIADD3 URZ, URZ, URZ, URZ ;  /* 0x0000003f3f3ff290 */ /* 0x000fe4000fffe03f */
[----:B------:R-:W-:Y:S01]  /*da00*/  FMUL.FTZ R4, R4, c[0x0][0x320] ;  /* 0x0000c80004047a20 */ /* 0x000fe20000410000 */
[C---:B--2---:R-:W-:Y:S03]  /*da10*/  HMMA.16816.F32 R8, R220.reuse, R212, R8 ;  /* 0x000000d4dc08723c */ /* 0x044fe60000001808 */
[----:B------:R-:W1:Y:S01]  /*da20*/  MUFU.TANH R209, R4 ;  /* 0x0000000400d17308 */ /* 0x000e620000002400 */
[----:B------:R-:W-:Y:S02]  /*da30*/  FMUL.FTZ R5, R5, c[0x0][0x320] ;  /* 0x0000c80005057a20 */ /* 0x000fe40000410000 */
[----:B------:R-:W-:Y:S02]  /*da40*/  FMUL.FTZ R6, R6, c[0x0][0x320] ;  /* 0x0000c80006067a20 */ /* 0x000fe40000410000 */
[----:B------:R-:W-:Y:S01]  /*da50*/  FMUL.FTZ R7, R7, c[0x0][0x320] ;  /* 0x0000c80007077a20 */ /* 0x000fe20000410000 */
[-C--:B------:R-:W-:Y:S04]  /*da60*/  HMMA.16816.F32 R12, R220, R214.reuse, R12 ;  /* 0x000000d6dc0c723c */ /* 0x080fe8000000180c */
[----:B------:R-:W2:Y:S04]  /*da70*/  MUFU.TANH R208, R5 ;  /* 0x0000000500d07308 */ /* 0x000ea80000002400 */
[C---:B------:R-:W-:Y:S06]  /*da80*/  HMMA.16816.F32 R16, R204.reuse, R214, R16 ;  /* 0x000000d6cc10723c */ /* 0x040fec0000001810 */
[----:B------:R-:W2:Y:S01]  /*da90*/  MUFU.TANH R211, R6 ;  /* 0x0000000600d37308 */ /* 0x000ea20000002400 */
[----:B------:R-:W-:Y:S02]  /*daa0*/  FMUL.FTZ R8, R8, c[0x0][0x320] ;  /* 0x0000c80008087a20 */ /* 0x000fe40000410000 */
[----:B------:R-:W-:Y:S03]  /*dab0*/  FMUL.FTZ R9, R9, c[0x0][0x320] ;  /* 0x0000c80009097a20 */ /* 0x000fe60000410000 */
[----:B------:R-:W-:Y:S02]  /*dac0*/  FMUL.FTZ R10, R10, c[0x0][0x320] ;  /* 0x0000c8000a0a7a20 */ /* 0x000fe40000410000 */
[----:B------:R-:W-:Y:S02]  /*dad0*/  FMUL.FTZ R11, R11, c[0x0][0x320] ;  /* 0x0000c8000b0b7a20 */ /* 0x000fe40000410000 */
        /* <DEDUP_REMOVED lines=9> */
[----:B------:R-:W-:Y:S05]  /*db70*/  FMUL.FTZ R19, R19, c[0x0][0x320] ;  /* 0x0000c80013137a20 */ /* 0x000fea0000410000 */
[----:B------:R-:W-:Y:S01]  /*db80*/  MUFU.TANH R213, R9 ;  /* 0x0000000900d57308 */ /* 0x000fe20000002400 */
[----:B----4-:R-:W4:Y:S09]  /*db90*/  LDSM.16.M88.4 R4, [R229+0x2800] ;  /* 0x00280000e504783b */ /* 0x010f320000000200 */
[----:B------:R-:W-:Y:S10]  /*dba0*/  MUFU.TANH R216, R10 ;  /* 0x0000000a00d87308 */ /* 0x000ff40000002400 */
[----:B------:R1:W-:Y:S10]  /*dbb0*/  MUFU.TANH R217, R11 ;  /* 0x0000000b00d97308 */ /* 0x0003f40000002400 */
[----:B------:R-:W2:Y:S10]  /*dbc0*/  MUFU.TANH R16, R16 ;  /* 0x0000001000107308 */ /* 0x000eb40000002400 */
        /* <DEDUP_REMOVED lines=8> */
[----:B------:R-:W-:Y:S01]  /*dc50*/  MUFU.TANH R19, R19 ;  /* 0x0000001300137308 */ /* 0x000fe20000002400 */
[----:B------:R-:W4:Y:S01]  /*dc60*/  LDSM.16.M88.4 R4, [R229+0x3800] ;  /* 0x00380000e504783b */ /* 0x000f220000000200 */
[----:B------:R-:W-:Y:S04]  /*dc70*/  DEPBAR.LE SB0, 0x0 ;  /* 0x000080000000791a */ /* 0x000fe80000000000 */
[----:B------:R-:W-:Y:S02]  /*dc80*/  FMUL.FTZ R20, R20, c[0x0][0x320] ;  /* 0x0000c80014147a20 */ /* 0x000fe40000410000 */
[----:B------:R-:W-:Y:S02]  /*dc90*/  FMUL.FTZ R21, R21, c[0x0][0x320] ;  /* 0x0000c80015157a20 */ /* 0x000fe40000410000 */
[----:B------:R-:W-:Y:S01]  /*dca0*/  MUFU.TANH R246, R20 ;  /* 0x0000001400f67308 */ /* 0x000fe20000002400 */
        /* <DEDUP_REMOVED lines=9> */
[----:B------:R-:W-:Y:S01]  /*dd40*/  MUFU.TANH R218, R32 ;  /* 0x0000002000da7308 */ /* 0x000fe20000002400 */
[-C--:B------:R-:W-:Y:S03]  /*dd50*/  HMMA.16816.F32 R44, R220, R10.reuse, R44 ;  /* 0x0000000adc2c723c */ /* 0x080fe6000000182c */
[----:B------:R-:W-:Y:S02]  /*dd60*/  FMUL.FTZ R33, R33, c[0x0][0x320] ;  /* 0x0000c80021217a20 */ /* 0x000fe40000410000 */
[----:B------:R-:W-:Y:S02]  /*dd70*/  FMUL.FTZ R35, R35, c[0x0][0x320] ;  /* 0x0000c80023237a20 */ /* 0x000fe40000410000 */
[----:B------:R-:W-:Y:S01]  /*dd80*/  FMUL.FTZ R36, R36, c[0x0][0x320] ;  /* 0x0000c80024247a20 */ /* 0x000fe20000410000 */
[C---:B------:R-:W-:Y:S01]  /*dd90*/  HMMA.16816.F32 R48, R204.reuse, R10, R48 ;  /* 0x0000000acc30723c */ /* 0x040fe20000001830 */
[----:B------:R-:W-:Y:S01]  /*dda0*/  MUFU.TANH R219, R33 ;  /* 0x0000002100db7308 */ /* 0x000fe20000002400 */
[----:B------:R-:W3:Y:S02]  /*ddb0*/  LDL R11, [R1+0x2c] ;  /* 0x00002c00010b7983 */ /* 0x000ee40000100800 */
[----:B------:R-:W-:Y:S02]  /*ddc0*/  FMUL.FTZ R37, R37, c[0x0][0x320] ;  /* 0x0000c80025257a20 */ /* 0x000fe40000410000 */
[----:B------:R-:W3:Y:S01]  /*ddd0*/  LDL R10, [R1+0x28] ;  /* 0x00002800010a7983 */ /* 0x000ee20000100800 */
[----:B------:R-:W-:Y:S01]  /*dde0*/  FMUL.FTZ R41, R41, c[0x0][0x320] ;  /* 0x0000c80029297a20 */ /* 0x000fe20000410000 */
[-C--:B----4-:R-:W-:Y:S03]  /*ddf0*/  HMMA.16816.F32 R52, R204, R4.reuse, R52 ;  /* 0x00000004cc34723c */ /* 0x090fe60000001834 */
[----:B------:R-:W1:Y:S01]  /*de00*/  MUFU.TANH R0, R36 ;  /* 0x0000002400007308 */ /* 0x000e620000002400 */
[----:B------:R-:W-:Y:S02]  /*de10*/  FMUL.FTZ R38, R38, c[0x0][0x320] ;  /* 0x0000c80026267a20 */ /* 0x000fe40000410000 */
[----:B------:R-:W-:Y:S02]  /*de20*/  FMUL.FTZ R39, R39, c[0x0][0x320] ;  /* 0x0000c80027277a20 */ /* 0x000fe40000410000 */
[C---:B------:R-:W-:Y:S04]  /*de30*/  HMMA.16816.F32 R56, R220.reuse, R4, R56 ;  /* 0x00000004dc38723c */ /* 0x040fe80000001838 */
[----:B------:R-:W-:Y:S01]  /*de40*/  FMUL.FTZ R44, R44, c[0x0][0x320] ;  /* 0x0000c8002c2c7a20 */ /* 0x000fe20000410000 */
[----:B------:R1:W-:Y:S01]  /*de50*/  MUFU.TANH R129, R41 ;  /* 0x0000002900817308 */ /* 0x0003e20000002400 */
[----:B------:R-:W-:Y:S01]  /*de60*/  FMUL.FTZ R42, R42, c[0x0][0x320] ;  /* 0x0000c8002a2a7a20 */ /* 0x000fe20000410000 */
[----:B------:R-:W-:Y:S01]  /*de70*/  FMNMX.FTZ R5, R209, R2, !PT ;  /* 0x00000002d1057209 */ /* 0x000fe20007810000 */
[-C--:B------:R-:W-:Y:S04]  /*de80*/  HMMA.16816.F32 R60, R220, R6.reuse, R60 ;  /* 0x00000006dc3c723c */ /* 0x080fe8000000183c */
[----:B------:R-:W-:Y:S01]  /*de90*/  FMUL.FTZ R51, R51, c[0x0][0x320] ;  /* 0x0000c80033337a20 */ /* 0x000fe20000410000 */
[----:B--2---:R-:W-:Y:S01]  /*dea0*/  FMNMX.FTZ R5, R208, R5, !PT ;  /* 0x00000005d0057209 */ /* 0x004fe20007810000 */
[----:B------:R-:W-:Y:S01]  /*deb0*/  FMUL.FTZ R49, R49, c[0x0][0x320] ;  /* 0x0000c80031317a20 */ /* 0x000fe20000410000 */
[----:B------:R-:W-:Y:S01]  /*dec0*/  MUFU.TANH R9, R42 ;  /* 0x0000002a00097308 */ /* 0x000fe20000002400 */
[----:B------:R-:W-:Y:S04]  /*ded0*/  HMMA.16816.F32 R64, R204, R6, R64 ;  /* 0x00000006cc40723c */ /* 0x000fe80000001840 */
[----:B------:R-:W-:Y:S01]  /*dee0*/  FMUL.FTZ R52, R52, c[0x0][0x320] ;  /* 0x0000c80034347a20 */ /* 0x000fe20000410000 */
[----:B------:R-:W-:Y:S01]  /*def0*/  FMNMX.FTZ R4, R211, R3, !PT ;  /* 0x00000003d3047209 */ /* 0x000fe20007810000 */
[----:B------:R-:W-:Y:S01]  /*df00*/  FMUL.FTZ R53, R53, c[0x0][0x320] ;  /* 0x0000c80035357a20 */ /* 0x000fe20000410000 */
[----:B------:R-:W-:Y:S01]  /*df10*/  FMNMX.FTZ R5, R16, R5, !PT ;  /* 0x0000000510057209 */ /* 0x000fe20007810000 */
[----:B------:R-:W-:Y:S01]  /*df20*/  FMUL.FTZ R57, R57, c[0x0][0x320] ;  /* 0x0000c80039397a20 */ /* 0x000fe20000410000 */
[----:B------:R-:W2:Y:S03]  /*df30*/  MUFU.TANH R249, R22 ;  /* 0x0000001600f97308 */ /* 0x000ea60000002400 */
[----:B------:R-:W-:Y:S01]  /*df40*/  FMUL.FTZ R54, R54, c[0x0][0x320] ;  /* 0x0000c80036367a20 */ /* 0x000fe20000410000 */
[----:B------:R-:W-:Y:S01]  /*df50*/  FMNMX.FTZ R5, R17, R5, !PT ;  /* 0x0000000511057209 */ /* 0x000fe20007810000 */
[----:B------:R-:W-:Y:S01]  /*df60*/  FMUL.FTZ R55, R55, c[0x0][0x320] ;  /* 0x0000c80037377a20 */ /* 0x000fe20000410000 */
[----:B-1----:R-:W-:Y:S01]  /*df70*/  MOV R41, R0 ;  /* 0x0000000000297202 */ /* 0x002fe20000000f00 */
[----:B------:R-:W-:Y:S01]  /*df80*/  FMUL.FTZ R59, R59, c[0x0][0x320] ;  /* 0x0000c8003b3b7a20 */ /* 0x000fe20000410000 */
[----:B------:R-:W-:Y:S01]  /*df90*/  FMNMX.FTZ R5, R246, R5, !PT ;  /* 0x00000005f6057209 */ /* 0x000fe20007810000 */
[----:B------:R-:W-:Y:S01]  /*dfa0*/  FMUL.FTZ R23, R23, c[0x0][0x320] ;  /* 0x0000c80017177a20 */ /* 0x000fe20000410000 */
[----:B------:R-:W1:Y:S01]  /*dfb0*/  MUFU.TANH R133, R37 ;  /* 0x0000002500857308 */ /* 0x000e620000002400 */
[----:B------:R-:W-:Y:S01]  /*dfc0*/  FMUL.FTZ R29, R29, c[0x0][0x320] ;  /* 0x0000c8001d1d7a20 */ /* 0x000fe20000410000 */
[----:B------:R-:W-:Y:S01]  /*dfd0*/  FMNMX.FTZ R5, R244, R5, !PT ;  /* 0x00000005f4057209 */ /* 0x000fe20007810000 */
[----:B------:R-:W-:Y:S01]  /*dfe0*/  FMUL.FTZ R50, R50, c[0x0][0x320] ;  /* 0x0000c80032327a20 */ /* 0x000fe20000410000 */
[----:B------:R-:W-:Y:S01]  /*dff0*/  FMNMX.FTZ R0, R212, R132, !PT ;  /* 0x00000084d4007209 */ /* 0x000fe20007810000 */
[----:B------:R-:W-:Y:S01]  /*e000*/  FMUL.FTZ R66, R66, c[0x0][0x320] ;  /* 0x0000c80042427a20 */ /* 0x000fe20000410000 */
[----:B------:R-:W-:Y:S01]  /*e010*/  FMNMX.FTZ R5, R218, R5, !PT ;  /* 0x00000005da057209 */ /* 0x000fe20007810000 */
[----:B------:R-:W-:Y:S01]  /*e020*/  FMUL.FTZ R64, R64, c[0x0][0x320] ;  /* 0x0000c80040407a20 */ /* 0x000fe20000410000 */
[----:B------:R-:W-:Y:S01]  /*e030*/  FMNMX.FTZ R6, R210, R4, !PT ;  /* 0x00000004d2067209 */ /* 0x000fe20007810000 */
[----:B------:R-:W-:Y:S01]  /*e040*/  FMUL.FTZ R65, R65, c[0x0][0x320] ;  /* 0x0000c80041417a20 */ /* 0x000fe20000410000 */
[----:B------:R-:W-:Y:S01]  /*e050*/  MUFU.TANH R22, R51 ;  /* 0x0000003300167308 */ /* 0x000fe20000002400 */
        /* <DEDUP_REMOVED lines=9> */
[----:B------:R1:W-:Y:S01]  /*e0f0*/  MUFU.TANH R51, R66 ;  /* 0x0000004200337308 */ /* 0x0003e20000002400 */
[----:B------:R-:W-:Y:S01]  /*e100*/  FMUL.FTZ R25, R25, c[0x0][0x320] ;  /* 0x0000c80019197a20 */ /* 0x000fe20000410000 */
[----:B------:R-:W-:Y:S01]  /*e110*/  FMNMX.FTZ R0, R19, R0, !PT ;  /* 0x0000000013007209 */ /* 0x000fe20007810000 */
[----:B------:R-:W-:Y:S02]  /*e120*/  FMUL.FTZ R24, R24, c[0x0][0x320] ;  /* 0x0000c80018187a20 */ /* 0x000fe40000410000 */
[----:B------:R-:W-:Y:S01]  /*e130*/  FMUL.FTZ R28, R28, c[0x0][0x320] ;  /* 0x0000c8001c1c7a20 */ /* 0x000fe20000410000 */
[----:B--2---:R-:W-:Y:S01]  /*e140*/  FMNMX.FTZ R0, R249, R0, !PT ;  /* 0x00000000f9007209 */ /* 0x004fe20007810000 */
        /* <DEDUP_REMOVED lines=10> */
[----:B------:R-:W-:Y:S01]  /*e1f0*/  FMUL.FTZ R26, R26, c[0x0][0x320] ;  /* 0x0000c8001a1a7a20 */ /* 0x000fe20000410000 */
[----:B-1----:R-:W-:Y:S01]  /*e200*/  MOV R66, R133 ;  /* 0x0000008500427202 */ /* 0x002fe20000000f00 */
[----:B------:R-:W-:Y:S03]  /*e210*/  FMUL.FTZ R27, R27, c[0x0][0x320] ;  /* 0x0000c8001b1b7a20 */ /* 0x000fe60000410000 */
[----:B------:R-:W-:Y:S02]  /*e220*/  FMNMX.FTZ R5, R66, R5, !PT ;  /* 0x0000000542057209 */ /* 0x000fe40007810000 */
[----:B------:R2:W-:Y:S10]  /*e230*/  MUFU.TANH R30, R64 ;  /* 0x00000040001e7308 */ /* 0x0005f40000002400 */
[----:B------:R-:W-:Y:S10]  /*e240*/  MUFU.TANH R20, R44 ;  /* 0x0000002c00147308 */ /* 0x000ff40000002400 */
[----:B------:R-:W1:Y:S01]  /*e250*/  MUFU.TANH R44, R48 ;  /* 0x00000030002c7308 */ /* 0x000e620000002400 */
[----:B--2---:R-:W-:Y:S09]  /*e260*/  MOV R64, R128 ;  /* 0x0000008000407202 */ /* 0x004ff20000000f00 */
[----:B------:R-:W2:Y:S10]  /*e270*/  MUFU.TANH R33, R49 ;  /* 0x0000003100217308 */ /* 0x000eb40000002400 */
[----:B------:R-:W4:Y:S01]  /*e280*/  MUFU.TANH R32, R52 ;  /* 0x0000003400207308 */ /* 0x000f220000002400 */
[----:B-1----:R-:W-:Y:S09]  /*e290*/  FMNMX.FTZ R5, R44, R5, !PT ;  /* 0x000000052c057209 */ /* 0x002ff20007810000 */
[----:B------:R-:W-:Y:S01]  /*e2a0*/  MUFU.TANH R241, R31 ;  /* 0x0000001f00f17308 */ /* 0x000fe20000002400 */
[----:B--2---:R-:W-:Y:S09]  /*e2b0*/  FMNMX.FTZ R5, R33, R5, !PT ;  /* 0x0000000521057209 */ /* 0x004ff20007810000 */
[----:B------:R-:W1:Y:S01]  /*e2c0*/  MUFU.TANH R31, R53 ;  /* 0x00000035001f7308 */ /* 0x000e620000002400 */
[----:B----4-:R-:W-:Y:S09]  /*e2d0*/  FMNMX.FTZ R5, R32, R5, !PT ;  /* 0x0000000520057209 */ /* 0x010ff20007810000 */
[----:B------:R-:W2:Y:S10]  /*e2e0*/  MUFU.TANH R128, R65 ;  /* 0x0000004100807308 */ /* 0x000eb40000002400 */
[----:B------:R-:W-:Y:S01]  /*e2f0*/  MUFU.TANH R248, R34 ;  /* 0x0000002200f87308 */ /* 0x000fe20000002400 */
[----:B-1----:R-:W-:Y:S04]  /*e300*/  FMNMX.FTZ R5, R31, R5, !PT ;  /* 0x000000051f057209 */ /* 0x002fe80007810000 */
[----:B------:R-:W-:Y:S05]  /*e310*/  FMNMX.FTZ R5, R30, R5, !PT ;  /* 0x000000051e057209 */ /* 0x000fea0007810000 */
[----:B------:R1:W-:Y:S01]  /*e320*/  MUFU.TANH R247, R35 ;  /* 0x0000002300f77308 */ /* 0x0003e20000002400 */
[----:B--2---:R-:W-:Y:S05]  /*e330*/  FMNMX.FTZ R5, R128, R5, !PT ;  /* 0x0000000580057209 */ /* 0x004fea0007810000 */
[----:B------:R-:W2:Y:S04]  /*e340*/  SHFL.BFLY PT, R8, R5, 0x2, 0x1f ;  /* 0x0c401f0005087f89 */ /* 0x000ea800000e0000 */
[----:B------:R-:W-:Y:S10]  /*e350*/  MUFU.TANH R251, R25 ;  /* 0x0000001900fb7308 */ /* 0x000ff40000002400 */
[----:B------:R4:W-:Y:S01]  /*e360*/  MUFU.TANH R25, R59 ;  /* 0x0000003b00197308 */ /* 0x0009e20000002400 */
[----:B-1----:R-:W3:Y:S09]  /*e370*/  LDL.64 R34, [R1+0x48] ;  /* 0x0000480001227983 */ /* 0x002ef20000100a00 */
[----:B------:R-:W1:Y:S01]  /*e380*/  MUFU.TANH R13, R13 ;  /* 0x0000000d000d7308 */ /* 0x000e620000002400 */
[----:B--2---:R-:W-:Y:S09]  /*e390*/  FMNMX.FTZ R5, R5, R8, !PT ;  /* 0x0000000805057209 */ /* 0x004ff20007810000 */
[----:B------:R-:W2:Y:S01]  /*e3a0*/  MUFU.TANH R252, R23 ;  /* 0x0000001700fc7308 */ /* 0x000ea20000002400 */
[----:B----4-:R-:W-:Y:S02]  /*e3b0*/  MOV R59, R9 ;  /* 0x00000009003b7202 */ /* 0x010fe40000000f00 */
[----:B------:R-:W4:Y:S07]  /*e3c0*/  LDL.64 R8, [R1+0x38] ;  /* 0x0000380001087983 */ /* 0x000f2e0000100a00 */
[----:B------:R-:W2:Y:S01]  /*e3d0*/  MUFU.TANH R243, R24 ;  /* 0x0000001800f37308 */ /* 0x000ea20000002400 */
[----:B-1----:R-:W-:Y:S09]  /*e3e0*/  FMNMX.FTZ R6, R13, R4, !PT ;  /* 0x000000040d067209 */ /* 0x002ff20007810000 */
[----:B------:R-:W1:Y:S01]  /*e3f0*/  MUFU.TANH R250, R28 ;  /* 0x0000001c00fa7308 */ /* 0x000e620000002400 */
[----:B--2---:R-:W-:Y:S04]  /*e400*/  FMNMX.FTZ R0, R252, R0, !PT ;  /* 0x00000000fc007209 */ /* 0x004fe80007810000 */
[----:B------:R-:W-:Y:S05]  /*e410*/  FMNMX.FTZ R0, R248, R0, !PT ;  /* 0x00000000f8007209 */ /* 0x000fea0007810000 */
[----:B------:R-:W2:Y:S01]  /*e420*/  MUFU.TANH R21, R29 ;  /* 0x0000001d00157308 */ /* 0x000ea20000002400 */
[----:B------:R-:W-:Y:S02]  /*e430*/  FMNMX.FTZ R0, R247, R0, !PT ;  /* 0x00000000f7007209 */ /* 0x000fe40007810000 */
[----:B------:R-:W-:Y:S04]  /*e440*/  FMNMX.FTZ R6, R243, R6, !PT ;  /* 0x00000006f3067209 */ /* 0x000fe80007810000 */
[----:B------:R-:W-:Y:S03]  /*e450*/  FMNMX.FTZ R6, R251, R6, !PT ;  /* 0x00000006fb067209 */ /* 0x000fe60007810000 */
[----:B------:R-:W2:Y:S01]  /*e460*/  MUFU.TANH R130, R38 ;  /* 0x0000002600827308 */ /* 0x000ea20000002400 */
[----:B-1----:R-:W-:Y:S09]  /*e470*/  FMNMX.FTZ R6, R250, R6, !PT ;  /* 0x00000006fa067209 */ /* 0x002ff20007810000 */
[----:B------:R-:W1:Y:S01]  /*e480*/  MUFU.TANH R23, R39 ;  /* 0x0000002700177308 */ /* 0x000e620000002400 */
[----:B--2---:R-:W-:Y:S09]  /*e490*/  FMNMX.FTZ R6, R21, R6, !PT ;  /* 0x0000000615067209 */ /* 0x004ff20007810000 */
[----:B------:R-:W-:Y:S01]  /*e4a0*/  MUFU.TANH R24, R27 ;  /* 0x0000001b00187308 */ /* 0x000fe20000002400 */
[----:B------:R-:W-:Y:S09]  /*e4b0*/  FMNMX.FTZ R0, R130, R0, !PT ;  /* 0x0000000082007209 */ /* 0x000ff20007810000 */
[----:B------:R-:W2:Y:S01]  /*e4c0*/  MUFU.TANH R27, R40 ;  /* 0x00000028001b7308 */ /* 0x000ea20000002400 */
[----:B-1----:R-:W-:Y:S09]  /*e4d0*/  FMNMX.FTZ R0, R23, R0, !PT ;  /* 0x0000000017007209 */ /* 0x002ff20007810000 */
[----:B------:R-:W1:Y:S10]  /*e4e0*/  MUFU.TANH R235, R50 ;  /* 0x0000003200eb7308 */ /* 0x000e740000002400 */
[----:B------:R-:W1:Y:S01]  /*e4f0*/  MUFU.TANH R131, R45 ;  /* 0x0000002d00837308 */ /* 0x000e620000002400 */
[----:B--2---:R-:W-:Y:S02]  /*e500*/  FMNMX.FTZ R6, R27, R6, !PT ;  /* 0x000000061b067209 */ /* 0x004fe40007810000 */
[----:B------:R-:W-:Y:S02]  /*e510*/  MOV R40, R241 ;  /* 0x000000f100287202 */ /* 0x000fe40000000f00 */
[----:B------:R-:W-:Y:S05]  /*e520*/  FMNMX.FTZ R6, R129, R6, !PT ;  /* 0x0000000681067209 */ /* 0x000fea0007810000 */
[----:B------:R-:W2:Y:S01]  /*e530*/  MUFU.TANH R49, R54 ;  /* 0x0000003600317308 */ /* 0x000ea20000002400 */
[----:B------:R-:W-:Y:S02]  /*e540*/  FMNMX.FTZ R6, R20, R6, !PT ;  /* 0x0000000614067209 */ /* 0x000fe40007810000 */
[----:B-1----:R-:W-:Y:S04]  /*e550*/  FMNMX.FTZ R0, R235, R0, !PT ;  /* 0x00000000eb007209 */ /* 0x002fe80007810000 */
[----:B------:R-:W-:Y:S03]  /*e560*/  FMNMX.FTZ R0, R22, R0, !PT ;  /* 0x0000000016007209 */ /* 0x000fe60007810000 */
[----:B------:R-:W-:Y:S01]  /*e570*/  MUFU.TANH R29, R60 ;  /* 0x0000003c001d7308 */ /* 0x000fe20000002400 */
[----:B------:R-:W-:Y:S02]  /*e580*/  FMNMX.FTZ R6, R131, R6, !PT ;  /* 0x0000000683067209 */ /* 0x000fe40007810000 */
[----:B------:R-:W-:Y:S07]  /*e590*/  MOV R45, R242 ;  /* 0x000000f2002d7202 */ /* 0x000fee0000000f00 */
[----:B------:R-:W1:Y:S01]  /*e5a0*/  MUFU.TANH R137, R56 ;  /* 0x0000003800897308 */ /* 0x000e620000002400 */
[----:B--2---:R-:W-:Y:S09]  /*e5b0*/  FMNMX.FTZ R0, R49, R0, !PT ;  /* 0x0000000031007209 */ /* 0x004ff20007810000 */
[----:B------:R-:W2:Y:S10]  /*e5c0*/  MUFU.TANH R50, R55 ;  /* 0x0000003700327308 */ /* 0x000eb40000002400 */
[----:B------:R-:W2:Y:S01]  /*e5d0*/  MUFU.TANH R65, R61 ;  /* 0x0000003d00417308 */ /* 0x000ea20000002400 */
[----:B-1----:R-:W-:Y:S02]  /*e5e0*/  MOV R60, R137 ;  /* 0x00000089003c7202 */ /* 0x002fe40000000f00 */
[----:B------:R-:W1:Y:S07]  /*e5f0*/  SHFL.BFLY PT, R137, R5, 0x1, 0x1f ;  /* 0x0c201f0005897f89 */ /* 0x000e6e00000e0000 */
[----:B------:R-:W1:Y:S01]  /*e600*/  MUFU.TANH R14, R14 ;  /* 0x0000000e000e7308 */ /* 0x000e620000002400 */
[----:B--2---:R-:W-:Y:S02]  /*e610*/  FMNMX.FTZ R4, R50, R0, !PT ;  /* 0x0000000032047209 */ /* 0x004fe40007810000 */
[----:B------:R-:W-:Y:S02]  /*e620*/  FMNMX.FTZ R0, R60, R6, !PT ;  /* 0x000000063c007209 */ /* 0x000fe40007810000 */
[----:B------:R-:W-:Y:S05]  /*e630*/  FMNMX.FTZ R6, R216, R138, !PT ;  /* 0x0000008ad8067209 */ /* 0x000fea0007810000 */
[----:B------:R-:W2:Y:S01]  /*e640*/  MUFU.TANH R15, R15 ;  /* 0x0000000f000f7308 */ /* 0x000ea20000002400 */
[----:B------:R-:W-:Y:S02]  /*e650*/  FMNMX.FTZ R0, R64, R0, !PT ;  /* 0x0000000040007209 */ /* 0x000fe40007810000 */
[----:B------:R-:W-:Y:S02]  /*e660*/  FMNMX.FTZ R6, R217, R6, !PT ;  /* 0x00000006d9067209 */ /* 0x000fe40007810000 */
[----:B------:R-:W-:Y:S02]  /*e670*/  FMNMX.FTZ R0, R29, R0, !PT ;  /* 0x000000001d007209 */ /* 0x000fe40007810000 */
[----:B------:R-:W-:Y:S02]  /*e680*/  FMNMX.FTZ R4, R51, R4, !PT ;  /* 0x0000000433047209 */ /* 0x000fe40007810000 */
[----:B------:R-:W-:Y:S01]  /*e690*/  FMNMX.FTZ R0, R65, R0, !PT ;  /* 0x0000000041007209 */ /* 0x000fe20007810000 */
[----:B------:R-:W2:Y:S01]  /*e6a0*/  MUFU.TANH R139, R26 ;  /* 0x0000001a008b7308 */ /* 0x000ea20000002400 */
[----:B-1----:R-:W-:Y:S02]  /*e6b0*/  FMNMX.FTZ R137, R5, R137, !PT ;  /* 0x0000008905897209 */ /* 0x002fe40007810000 */
[----:B------:R-:W-:Y:S01]  /*e6c0*/  MOV R61, R33 ;  /* 0x00000021003d7202 */ /* 0x000fe20000000f00 */
[----:B------:R-:W1:Y:S01]  /*e6d0*/  SHFL.BFLY PT, R135, R0, 0x2, 0x1f ;  /* 0x0c401f0000877f89 */ /* 0x000e6200000e0000 */
[----:B------:R-:W-:Y:S01]  /*e6e0*/  FMNMX.FTZ R6, R14, R6, !PT ;  /* 0x000000060e067209 */ /* 0x000fe20007810000 */
[----:B------:R-:W-:Y:S04]  /*e6f0*/  FMUL.FTZ R207, R137, c[0x0][0x2d0] ;  /* 0x0000b40089cf7a20 */ /* 0x000fe80000410000 */
[----:B------:R-:W1:Y:S01]  /*e700*/  MUFU.TANH R56, R67 ;  /* 0x0000004300387308 */ /* 0x000e620000002400 */
[----:B--2---:R-:W-:Y:S09]  /*e710*/  FMNMX.FTZ R6, R15, R6, !PT ;  /* 0x000000060f067209 */ /* 0x004ff20007810000 */
[----:B------:R-:W2:Y:S01]  /*e720*/  MUFU.TANH R67, R43 ;  /* 0x0000002b00437308 */ /* 0x000ea20000002400 */
[----:B------:R-:W-:Y:S04]  /*e730*/  MOV R28, R139 ;  /* 0x0000008b001c7202 */ /* 0x000fe80000000f00 */
[----:B------:R-:W-:Y:S02]  /*e740*/  FMNMX.FTZ R6, R28, R6, !PT ;  /* 0x000000061c067209 */ /* 0x000fe40007810000 */
[----:B-1----:R-:W-:Y:S03]  /*e750*/  FMNMX.FTZ R135, R0, R135, !PT ;  /* 0x0000008700877209 */ /* 0x002fe60007810000 */
[----:B------:R-:W1:Y:S01]  /*e760*/  MUFU.TANH R26, R46 ;  /* 0x0000002e001a7308 */ /* 0x000e620000002400 */
[----:B------:R-:W-:Y:S02]  /*e770*/  FMNMX.FTZ R6, R24, R6, !PT ;  /* 0x0000000618067209 */ /* 0x000fe40007810000 */
[----:B------:R-:W-:Y:S02]  /*e780*/  FMNMX.FTZ R4, R56, R4, !PT ;  /* 0x0000000438047209 */ /* 0x000fe40007810000 */
[----:B------:R-:W-:Y:S03]  /*e790*/  FMNMX.FTZ R6, R45, R6, !PT ;  /* 0x000000062d067209 */ /* 0x000fe60007810000 */
[----:B------:R-:W1:Y:S01]  /*e7a0*/  SHFL.BFLY PT, R7, R4, 0x2, 0x1f ;  /* 0x0c401f0004077f89 */ /* 0x000e6200000e0000 */
[----:B------:R-:W-:Y:S01]  /*e7b0*/  FMNMX.FTZ R0, R40, R6, !PT ;  /* 0x0000000628007209 */ /* 0x000fe20007810000 */
[----:B------:R1:W1:Y:S03]  /*e7c0*/  MUFU.TANH R57, R47 ;  /* 0x0000002f00397308 */ /* 0x0002660000002400 */
[----:B------:R-:W-:Y:S01]  /*e7d0*/  FMNMX.FTZ R6, R59, R0, !PT ;  /* 0x000000003b067209 */ /* 0x000fe20007810000 */
[----:B------:R-:W-:Y:S01]  /*e7e0*/  FMUL.FTZ R0, R63, c[0x0][0x320] ;  /* 0x0000c8003f007a20 */ /* 0x000fe20000410000 */
[----:B------:R-:W-:Y:S02]  /*e7f0*/  MOV R63, R21 ;  /* 0x00000015003f7202 */ /* 0x000fe40000000f00 */
[----:B--2---:R-:W-:Y:S03]  /*e800*/  FMNMX.FTZ R6, R67, R6, !PT ;  /* 0x0000000643067209 */ /* 0x004fe60007810000 */
[----:B------:R2:W-:Y:S01]  /*e810*/  MUFU.TANH R139, R0 ;  /* 0x00000000008b7308 */ /* 0x0005e20000002400 */
[----:B-1----:R-:W-:Y:S09]  /*e820*/  FMNMX.FTZ R5, R26, R6, !PT ;  /* 0x000000061a057209 */ /* 0x002ff20007810000 */
[----:B------:R-:W1:Y:S01]  /*e830*/  MUFU.TANH R48, R58 ;  /* 0x0000003a00307308 */ /* 0x000e620000002400 */
[----:B------:R-:W-:Y:S02]  /*e840*/  FMNMX.FTZ R4, R4, R7, !PT ;  /* 0x0000000704047209 */ /* 0x000fe40007810000 */
[----:B------:R-:W1:Y:S01]  /*e850*/  SHFL.BFLY PT, R7, R135, 0x1, 0x1f ;  /* 0x0c201f0087077f89 */ /* 0x000e6200000e0000 */
[----:B------:R-:W-:Y:S06]  /*e860*/  MOV R47, R27 ;  /* 0x0000001b002f7202 */ /* 0x000fec0000000f00 */
[----:B------:R1:W-:Y:S01]  /*e870*/  MUFU.TANH R204, R62 ;  /* 0x0000003e00cc7308 */ /* 0x0003e20000002400 */
[----:B------:R-:W1:Y:S01]  /*e880*/  SHFL.BFLY PT, R136, R4, 0x1, 0x1f ;  /* 0x0c201f0004887f89 */ /* 0x000e6200000e0000 */
[----:B--2---:R-:W-:Y:S01]  /*e890*/  FADD.FTZ R0, -R137, R2 ;  /* 0x0000000289007221 */ /* 0x004fe20000010100 */
[----:B------:R-:W-:Y:S03]  /*e8a0*/  FMNMX.FTZ R2, R57, R5, !PT ;  /* 0x0000000539027209 */ /* 0x000fe60007810000 */
[----:B------:R-:W-:Y:S04]  /*e8b0*/  FMUL.FTZ R0, R0, c[0x0][0x2d0] ;  /* 0x0000b40000007a20 */ /* 0x000fe80000410000 */
[----:B------:R2:W2:Y:S01]  /*e8c0*/  MUFU.EX2 R134, R0 ;  /* 0x0000000000867308 */ /* 0x0004a20000000800 */
[----:B-1----:R-:W-:Y:S02]  /*e8d0*/  FMNMX.FTZ R2, R48, R2, !PT ;  /* 0x0000000230027209 */ /* 0x002fe40007810000 */
[----:B------:R-:W-:Y:S02]  /*e8e0*/  MOV R58, R23 ;  /* 0x00000017003a7202 */ /* 0x000fe40000000f00 */
[----:B------:R-:W-:Y:S05]  /*e8f0*/  FMNMX.FTZ R135, R135, R7, !PT ;  /* 0x0000000787877209 */ /* 0x000fea0007810000 */
[----:B------:R-:W-:Y:S01]  /*e900*/  FMUL.FTZ R205, R135, c[0x0][0x2d0] ;  /* 0x0000b40087cd7a20 */ /* 0x000fe20000410000 */
[----:B------:R-:W-:Y:S02]  /*e910*/  MOV R62, R22 ;  /* 0x00000016003e7202 */ /* 0x000fe40000000f00 */
[----:B------:R-:W-:Y:S01]  /*e920*/  FMNMX.FTZ R136, R4, R136, !PT ;  /* 0x0000008804887209 */ /* 0x000fe20007810000 */
[----:B------:R-:W-:Y:S02]  /*e930*/  FFMA.FTZ R7, R212, c[0x0][0x2d0], -R205 ;  /* 0x0000b400d4077a23 */ /* 0x000fe400000108cd */
[----:B------:R-:W-:Y:S02]  /*e940*/  FFMA.FTZ R4, R209, c[0x0][0x2d0], -R207 ;  /* 0x0000b400d1047a23 */ /* 0x000fe400000108cf */
[C---:B------:R-:W-:Y:S01]  /*e950*/  FMUL.FTZ R206, R136.reuse, c[0x0][0x2d0] ;  /* 0x0000b40088ce7a20 */ /* 0x040fe20000410000 */
[----:B------:R-:W-:Y:S01]  /*e960*/  MUFU.EX2 R212, R7 ;  /* 0x0000000700d47308 */ /* 0x000fe20000000800 */
[----:B--2---:R-:W-:Y:S01]  /*e970*/  FMNMX.FTZ R0, R25, R2, !PT ;  /* 0x0000000219007209 */ /* 0x004fe20007810000 */
[----:B------:R-:W-:Y:S02]  /*e980*/  FADD.FTZ R2, -R136, R3 ;  /* 0x0000000388027221 */ /* 0x000fe40000010100 */
[----:B------:R-:W-:Y:S01]  /*e990*/  FMUL.FTZ R33, R134, R169 ;  /* 0x000000a986217220 */ /* 0x000fe20000410000 */
[----:B------:R-:W-:Y:S01]  /*e9a0*/  FMNMX.FTZ R0, R204, R0, !PT ;  /* 0x00000000cc007209 */ /* 0x000fe20007810000 */
[----:B------:R-:W-:Y:S04]  /*e9b0*/  FMUL.FTZ R2, R2, c[0x0][0x2d0] ;  /* 0x0000b40002027a20 */ /* 0x000fe80000410000 */
[----:B------:R3:W-:Y:S01]  /*e9c0*/  MUFU.EX2 R215, R4 ;  /* 0x0000000400d77308 */ /* 0x0007e20000000800 */
[C---:B------:R-:W-:Y:S01]  /*e9d0*/  FMUL.FTZ R68, R134.reuse, R68 ;  /* 0x0000004486447220 */ /* 0x040fe20000410000 */
[----:B------:R-:W-:Y:S01]  /*e9e0*/  FMNMX.FTZ R0, R139, R0, !PT ;  /* 0x000000008b007209 */ /* 0x000fe20007810000 */
[C---:B------:R-:W-:Y:S02]  /*e9f0*/  FMUL.FTZ R69, R134.reuse, R69 ;  /* 0x0000004586457220 */ /* 0x040fe40000410000 */
[C---:B------:R-:W-:Y:S02]  /*ea00*/  FMUL.FTZ R80, R134.reuse, R80 ;  /* 0x0000005086507220 */ /* 0x040fe40000410000 */
[----:B------:R-:W1:Y:S01]  /*ea10*/  SHFL.BFLY PT, R3, R0, 0x2, 0x1f ;  /* 0x0c401f0000037f89 */ /* 0x000e6200000e0000 */
[C---:B------:R-:W-:Y:S02]  /*ea20*/  FMUL.FTZ R81, R134.reuse, R81 ;  /* 0x0000005186517220 */ /* 0x040fe40000410000 */
[----:B------:R2:W2:Y:S01]  /*ea30*/  MUFU.EX2 R133, R2 ;  /* 0x0000000200857308 */ /* 0x0004a20000000800 */
[C---:B------:R-:W-:Y:S02]  /*ea40*/  FMUL.FTZ R84, R134.reuse, R84 ;  /* 0x0000005486547220 */ /* 0x040fe40000410000 */
[C---:B------:R-:W-:Y:S02]  /*ea50*/  FMUL.FTZ R85, R134.reuse, R85 ;  /* 0x0000005586557220 */ /* 0x040fe40000410000 */
[C---:B------:R-:W-:Y:S02]  /*ea60*/  FMUL.FTZ R96, R134.reuse, R96 ;  /* 0x0000006086607220 */ /* 0x040fe40000410000 */
[C---:B------:R-:W-:Y:S02]  /*ea70*/  FMUL.FTZ R97, R134.reuse, R97 ;  /* 0x0000006186617220 */ /* 0x040fe40000410000 */
[C---:B------:R-:W-:Y:S02]  /*ea80*/  FMUL.FTZ R100, R134.reuse, R100 ;  /* 0x0000006486647220 */ /* 0x040fe40000410000 */
[C---:B------:R-:W-:Y:S02]  /*ea90*/  FMUL.FTZ R101, R134.reuse, R101 ;  /* 0x0000006586657220 */ /* 0x040fe40000410000 */
[C---:B------:R-:W-:Y:S01]  /*eaa0*/  FMUL.FTZ R112, R134.reuse, R112 ;  /* 0x0000007086707220 */ /* 0x040fe20000410000 */
[----:B---3--:R-:W-:Y:S01]  /*eab0*/  @P0 IADD3 R4, P2, R11, UR4, RZ ;  /* 0x000000040b040c10 */ /* 0x008fe2000ff5e0ff */
[C---:B------:R-:W-:Y:S02]  /*eac0*/  FMUL.FTZ R113, R134.reuse, R113 ;  /* 0x0000007186717220 */ /* 0x040fe40000410000 */
[C---:B------:R-:W-:Y:S02]  /*ead0*/  FMUL.FTZ R116, R134.reuse, R116 ;  /* 0x0000007486747220 */ /* 0x040fe40000410000 */
[----:B------:R-:W-:Y:S01]  /*eae0*/  FMUL.FTZ R117, R134, R117 ;  /* 0x0000007586757220 */ /* 0x000fe20000410000 */
[----:B-1----:R-:W-:Y:S01]  /*eaf0*/  FMNMX.FTZ R0, R0, R3, !PT ;  /* 0x0000000300007209 */ /* 0x002fe20007810000 */
[--C-:B------:R-:W-:Y:S02]  /*eb00*/  FFMA.FTZ R3, R17, c[0x0][0x2d0], -R207.reuse ;  /* 0x0000b40011037a23 */ /* 0x100fe400000108cf */
[----:B--2---:R-:W-:Y:S02]  /*eb10*/  FADD.FTZ R2, -R135, R132 ;  /* 0x0000008487027221 */ /* 0x004fe40000010100 */
[----:B------:R1:W-:Y:S01]  /*eb20*/  MUFU.EX2 R241, R3 ;  /* 0x0000000300f17308 */ /* 0x0003e20000000800 */
[----:B------:R-:W-:Y:S01]  /*eb30*/  FMUL.FTZ R17, R134, R153 ;  /* 0x0000009986117220 */ /* 0x000fe20000410000 */
[----:B------:R-:W-:Y:S01]  /*eb40*/  MOV R153, R24 ;  /* 0x0000001800997202 */ /* 0x000fe20000000f00 */
[----:B------:R-:W-:Y:S02]  /*eb50*/  FMUL.FTZ R2, R2, c[0x0][0x2d0] ;  /* 0x0000b40002027a20 */ /* 0x000fe40000410000 */
[C---:B------:R-:W-:Y:S01]  /*eb60*/  FMUL.FTZ R35, R133.reuse, R171 ;  /* 0x000000ab85237220 */ /* 0x040fe20000410000 */
[----:B------:R-:W-:Y:S01]  /*eb70*/  MOV R171, R44 ;  /* 0x0000002c00ab7202 */ /* 0x000fe20000000f00 */
        /* <DEDUP_REMOVED lines=14> */
[C---:B------:R-:W-:Y:S02]  /*ec60*/  FMUL.FTZ R115, R133.reuse, R115 ;  /* 0x0000007385737220 */ /* 0x040fe40000410000 */
[--C-:B--2---:R-:W-:Y:S02]  /*ec70*/  FFMA.FTZ R2, R208, c[0x0][0x2d0], -R207.reuse ;  /* 0x0000b400d0027a23 */ /* 0x104fe400000108cf */
[C---:B---3--:R-:W-:Y:S01]  /*ec80*/  FMUL.FTZ R24, R132.reuse, R160 ;  /* 0x000000a084187220 */ /* 0x048fe20000410000 */
[----:B------:R-:W-:Y:S01]  /*ec90*/  MOV R160, R57 ;  /* 0x0000003900a07202 */ /* 0x000fe20000000f00 */
        /* <DEDUP_REMOVED lines=14> */
[----:B--2---:R-:W-:Y:S02]  /*ed80*/  FFMA.FTZ R2, R16, c[0x0][0x2d0], -R207 ;  /* 0x0000b40010027a23 */ /* 0x004fe400000108cf */
[----:B------:R-:W-:Y:S01]  /*ed90*/  FMUL.FTZ R16, R134, R152 ;  /* 0x0000009886107220 */ /* 0x000fe20000410000 */
        /* <DEDUP_REMOVED lines=11> */
[C---:B------:R-:W-:Y:S01]  /*ee50*/  FMUL.FTZ R18, R133.reuse, R154 ;  /* 0x0000009a85127220 */ /* 0x040fe20000410000 */
[----:B------:R-:W-:Y:S01]  /*ee60*/  MOV R154, R65 ;  /* 0x00000041009a7202 */ /* 0x000fe20000000f00 */
[----:B------:R1:W-:Y:S01]  /*ee70*/  MUFU.EX2 R231, R3 ;  /* 0x0000000300e77308 */ /* 0x0003e20000000800 */
[----:B------:R-:W-:Y:S02]  /*ee80*/  FMUL.FTZ R65, R134, R201 ;  /* 0x000000c986417220 */ /* 0x000fe40000410000 */
[----:B------:R-:W-:Y:S01]  /*ee90*/  FMUL.FTZ R125, R132, R125 ;  /* 0x0000007d847d7220 */ /* 0x000fe20000410000 */
[----:B--2---:R-:W2:Y:S01]  /*eea0*/  SHFL.BFLY PT, R2, R0, 0x1, 0x1f ;  /* 0x0c201f0000027f89 */ /* 0x004ea200000e0000 */
[----:B-1----:R-:W-:Y:S01]  /*eeb0*/  @P0 IADD3 R3, P1, R34, UR4, RZ ;  /* 0x0000000422030c10 */ /* 0x002fe2000ff3e0ff */
[----:B------:R-:W-:Y:S01]  /*eec0*/  FMUL.FTZ R34, R133, R170 ;  /* 0x000000aa85227220 */ /* 0x000fe20000410000 */
[----:B------:R-:W-:Y:S02]  /*eed0*/  MOV R170, R59 ;  /* 0x0000003b00aa7202 */ /* 0x000fe40000000f00 */
[----:B------:R-:W-:Y:S02]  /*eee0*/  @P0 LEA R6, P3, R3, c[0x0][0x1c8], 0x1 ;  /* 0x0000720003060a11 */ /* 0x000fe400078608ff */
[----:B----4-:R-:W-:Y:S02]  /*eef0*/  @P0 IADD3.X R5, R9, UR13, RZ, P1, !PT ;  /* 0x0000000d09050c10 */ /* 0x010fe40008ffe4ff */
[----:B------:R-:W-:Y:S02]  /*ef00*/  @P0 LEA R8, P1, R4, c[0x0][0x1c8], 0x1 ;  /* 0x0000720004080a11 */ /* 0x000fe400078208ff */
[----:B------:R-:W-:Y:S01]  /*ef10*/  @P0 LEA.HI.X R7, R3, c[0x0][0x1cc], R5, 0x1, P3 ;  /* 0x0000730003070a11 */ /* 0x000fe200018f0c05 */
[----:B------:R-:W-:Y:S01]  /*ef20*/  FFMA.FTZ R3, R213, c[0x0][0x2d0], -R205 ;  /* 0x0000b400d5037a23 */ /* 0x000fe200000108cd */
[----:B------:R-:W-:Y:S02]  /*ef30*/  @P0 IADD3.X R9, R10, UR13, RZ, P2, !PT ;  /* 0x0000000d0a090c10 */ /* 0x000fe400097fe4ff */
[----:B--2---:R-:W-:Y:S01]  /*ef40*/  FMNMX.FTZ R2, R0, R2, !PT ;  /* 0x0000000200027209 */ /* 0x004fe20007810000 */
[----:B------:R1:W-:Y:S01]  /*ef50*/  @P0 LDGSTS.E.BYPASS.LTC128B.128 [R245+0x4100], [R6.64], !P5 ;  /* 0x0410000006f50fae */ /* 0x0003e2000e901d52 */
[----:B------:R-:W-:Y:S01]  /*ef60*/  @P0 LEA.HI.X R9, R4, c[0x0][0x1cc], R9, 0x1, P1 ;  /* 0x0000730004090a11 */ /* 0x000fe200008f0c09 */
[----:B------:R2:W-:Y:S01]  /*ef70*/  MUFU.EX2 R213, R3 ;  /* 0x0000000300d57308 */ /* 0x0005e20000000800 */
[----:B------:R-:W-:Y:S01]  /*ef80*/  @P0 IADD3 R4, P2, R6, UR8, RZ ;  /* 0x0000000806040c10 */ /* 0x000fe2000ff5e0ff */
[----:B------:R-:W-:Y:S02]  /*ef90*/  FFMA.FTZ R0, R19, c[0x0][0x2d0], -R206 ;  /* 0x0000b40013007a23 */ /* 0x000fe400000108ce */
[----:B------:R-:W-:Y:S01]  /*efa0*/  FMUL.FTZ R19, R133, R155 ;  /* 0x0000009b85137220 */ /* 0x000fe20000410000 */
[----:B------:R-:W-:Y:S01]  /*efb0*/  @P0 IADD3.X R5, R7, UR6, RZ, P2, !PT ;  /* 0x0000000607050c10 */ /* 0x000fe200097fe4ff */
[----:B------:R3:W-:Y:S04]  /*efc0*/  @P0 LDGSTS.E.BYPASS.LTC128B.128 [R245+0x6100], [R8.64], !P4 ;  /* 0x0610000008f50fae */ /* 0x0007e8000e101d52 */
[----:B------:R4:W4:Y:S04]  /*efd0*/  MUFU.EX2 R242, R0 ;  /* 0x0000000000f27308 */ /* 0x0009280000000800 */
[----:B------:R4:W-:Y:S08]  /*efe0*/  @P0 LDGSTS.E.BYPASS.LTC128B.128 [R245+0x4900], [R4.64], !P5 ;  /* 0x0490000004f50fae */ /* 0x0009f0000e901d52 */
[----:B------:R4:W-:Y:S01]  /*eff0*/  @P0 LDGSTS.E.BYPASS.LTC128B.128 [R245+0x6900], [R4.64+0x80], !P4 ;  /* 0x0690008004f50fae */ /* 0x0009e2000e101d52 */
[--C-:B--2---:R-:W-:Y:S01]  /*f000*/  FFMA.FTZ R3, R12, c[0x0][0x2d0], -R205.reuse ;  /* 0x0000b4000c037a23 */ /* 0x104fe200000108cd */
[----:B-1----:R-:W-:Y:S01]  /*f010*/  @P0 IADD3 R6, P1, R4, UR8, RZ ;  /* 0x0000000804060c10 */ /* 0x002fe2000ff3e0ff */
[----:B------:R-:W-:Y:S01]  /*f020*/  FMUL.FTZ R12, R132, R148 ;  /* 0x00000094840c7220 */ /* 0x000fe20000410000 */
[----:B------:R-:W-:Y:S01]  /*f030*/  MOV R148, R31 ;  /* 0x0000001f00947202 */ /* 0x000fe20000000f00 */
[----:B------:R1:W-:Y:S01]  /*f040*/  MUFU.EX2 R220, R3 ;  /* 0x0000000300dc7308 */ /* 0x0003e20000000800 */
[C---:B------:R-:W-:Y:S02]  /*f050*/  @P0 IADD3.X R7, R5.reuse, UR6, RZ, P1, !PT ;  /* 0x0000000605070c10 */ /* 0x040fe40008ffe4ff */
[----:B------:R-:W-:Y:S02]  /*f060*/  @P0 IADD3 R10, P1, R4, UR12, RZ ;  /* 0x0000000c040a0c10 */ /* 0x000fe4000ff3e0ff */
[----:B---3--:R-:W-:Y:S01]  /*f070*/  @P0 IADD3 R8, P2, R6, UR8, RZ ;  /* 0x0000000806080c10 */ /* 0x008fe2000ff5e0ff */
[----:B------:R2:W-:Y:S01]  /*f080*/  @P0 LDGSTS.E.BYPASS.LTC128B.128 [R245+0x5100], [R6.64], !P5 ;  /* 0x0510000006f50fae */ /* 0x0005e2000e901d52 */
[----:B------:R-:W-:Y:S01]  /*f090*/  @P0 IADD3.X R11, R5, UR9, RZ, P1, !PT ;  /* 0x00000009050b0c10 */ /* 0x000fe20008ffe4ff */
[----:B----4-:R-:W-:Y:S01]  /*f0a0*/  FADD.FTZ R0, -R2, R138 ;  /* 0x0000008a02007221 */ /* 0x010fe20000010100 */
[----:B------:R-:W-:Y:S02]  /*f0b0*/  @P0 IADD3.X R9, R7, UR6, RZ, P2, !PT ;  /* 0x0000000607090c10 */ /* 0x000fe400097fe4ff */
[----:B------:R-:W-:Y:S01]  /*f0c0*/  MOV R138, R20 ;  /* 0x00000014008a7202 */ /* 0x000fe20000000f00 */
[----:B------:R-:W-:Y:S02]  /*f0d0*/  FMUL.FTZ R0, R0, c[0x0][0x2d0] ;  /* 0x0000b40000007a20 */ /* 0x000fe40000410000 */
[----:B------:R3:W-:Y:S04]  /*f0e0*/  @P0 LDGSTS.E.BYPASS.LTC128B.128 [R245+0x7100], [R10.64], !P4 ;  /* 0x071000000af50fae */ /* 0x0007e8000e101d52 */
[----:B------:R-:W3:Y:S01]  /*f0f0*/  MUFU.EX2 R0, R0 ;  /* 0x0000000000007308 */ /* 0x000ee20000000800 */
[----:B------:R-:W-:Y:S03]  /*f100*/  @P0 IADD3 R4, P1, R6, UR12, RZ ;  /* 0x0000000c06040c10 */ /* 0x000fe6000ff3e0ff */
[----:B------:R4:W-:Y:S01]  /*f110*/  @P0 LDGSTS.E.BYPASS.LTC128B.128 [R245+0x5900], [R8.64], !P5 ;  /* 0x0590000008f50fae */ /* 0x0009e2000e901d52 */
[----:B-1----:R-:W-:Y:S01]  /*f120*/  FFMA.FTZ R3, R13, c[0x0][0x2d0], -R205 ;  /* 0x0000b4000d037a23 */ /* 0x002fe200000108cd */
[----:B------:R-:W-:Y:S01]  /*f130*/  @P0 IADD3.X R5, R7, UR9, RZ, P1, !PT ;  /* 0x0000000907050c10 */ /* 0x000fe20008ffe4ff */
[----:B------:R-:W-:Y:S01]  /*f140*/  FMUL.FTZ R13, R132, R149 ;  /* 0x00000095840d7220 */ /* 0x000fe20000410000 */
[----:B------:R-:W-:Y:S02]  /*f150*/  MOV R149, R30 ;  /* 0x0000001e00957202 */ /* 0x000fe40000000f00 */
[----:B------:R-:W1:Y:S02]  /*f160*/  MUFU.EX2 R221, R3 ;  /* 0x0000000300dd7308 */ /* 0x000e640000000800 */
[----:B------:R1:W-:Y:S01]  /*f170*/  @P0 LDGSTS.E.BYPASS.LTC128B.128 [R245+0x7900], [R4.64], !P4 ;  /* 0x0790000004f50fae */ /* 0x0003e2000e101d52 */
[----:B--2---:R-:W-:Y:S01]  /*f180*/  FMUL.FTZ R7, R133, R143 ;  /* 0x0000008f85077220 */ /* 0x004fe20000410000 */
[----:B------:R-:W-:Y:S06]  /*f190*/  F2FP.PACK_AB R143, R242, R231 ;  /* 0x000000e7f28f723e */ /* 0x000fec00000000ff */
[----:B------:R-:W2:Y:S01]  /*f1a0*/  LDSM.16.MT88.4 R20, [R225+0x100] ;  /* 0x00010000e114783b */ /* 0x000ea20000004200 */
[C---:B---3--:R-:W-:Y:S02]  /*f1b0*/  FMUL.FTZ R10, R0.reuse, R146 ;  /* 0x00000092000a7220 */ /* 0x048fe40000410000 */
[C---:B------:R-:W-:Y:S05]  /*f1c0*/  FMUL.FTZ R11, R0.reuse, R147 ;  /* 0x00000093000b7220 */ /* 0x040fea0000410000 */
[----:B------:R-:W3:Y:S01]  /*f1d0*/  LDSM.16.MT88.4 R36, [R226+0x100] ;  /* 0x00010000e224783b */ /* 0x000ee20000004200 */
[----:B------:R-:W-:Y:S02]  /*f1e0*/  FMUL.FTZ R42, R0, R178 ;  /* 0x000000b2002a7220 */ /* 0x000fe40000410000 */
[C---:B----4-:R-:W-:Y:S01]  /*f1f0*/  FMUL.FTZ R8, R132.reuse, R144 ;  /* 0x0000009084087220 */ /* 0x050fe20000410000 */
[----:B------:R-:W-:Y:S01]  /*f200*/  F2FP.PACK_AB R144, R213, R212 ;  /* 0x000000d4d590723e */ /* 0x000fe200000000ff */
[----:B------:R-:W-:Y:S01]  /*f210*/  FMUL.FTZ R9, R132, R145 ;  /* 0x0000009184097220 */ /* 0x000fe20000410000 */
[----:B-1----:R-:W-:Y:S01]  /*f220*/  F2FP.PACK_AB R146, R221, R220 ;  /* 0x000000dcdd92723e */ /* 0x002fe200000000ff */
[----:B------:R-:W-:Y:S01]  /*f230*/  FMUL.FTZ R3, R2, c[0x0][0x2d0] ;  /* 0x0000b40002037a20 */ /* 0x000fe20000410000 */
[----:B------:R-:W1:Y:S01]  /*f240*/  LDSM.16.MT88.4 R52, [R228+0x100] ;  /* 0x00010000e434783b */ /* 0x000e620000004200 */
[----:B------:R-:W-:Y:S01]  /*f250*/  FMUL.FTZ R26, R0, R162 ;  /* 0x000000a2001a7220 */ /* 0x000fe20000410000 */
[----:B------:R-:W-:Y:S01]  /*f260*/  MOV R162, R51 ;  /* 0x0000003300a27202 */ /* 0x000fe20000000f00 */
[--C-:B------:R-:W-:Y:S01]  /*f270*/  FFMA.FTZ R4, R217, c[0x0][0x2d0], -R3.reuse ;  /* 0x0000b400d9047a23 */ /* 0x100fe20000010803 */
[----:B------:R-:W-:Y:S01]  /*f280*/  MOV R217, R32 ;  /* 0x0000002000d97202 */ /* 0x000fe20000000f00 */
[--C-:B------:R-:W-:Y:S01]  /*f290*/  FFMA.FTZ R6, R216, c[0x0][0x2d0], -R3.reuse ;  /* 0x0000b400d8067a23 */ /* 0x100fe20000010803 */
[----:B------:R-:W-:Y:S01]  /*f2a0*/  MOV R216, R25 ;  /* 0x0000001900d87202 */ /* 0x000fe20000000f00 */
[----:B------:R4:W-:Y:S01]  /*f2b0*/  MUFU.EX2 R209, R4 ;  /* 0x0000000400d17308 */ /* 0x0009e20000000800 */
[----:B------:R-:W-:Y:S01]  /*f2c0*/  FMUL.FTZ R5, R134, R141 ;  /* 0x0000008d86057220 */ /* 0x000fe20000410000 */
[----:B------:R-:W-:Y:S01]  /*f2d0*/  F2FP.PACK_AB R141, R222, R214 ;  /* 0x000000d6de8d723e */ /* 0x000fe200000000ff */
[----:B------:R-:W-:Y:S01]  /*f2e0*/  FMUL.FTZ R25, R132, R161 ;  /* 0x000000a184197220 */ /* 0x000fe20000410000 */
[----:B------:R-:W-:Y:S01]  /*f2f0*/  MOV R169, R217 ;  /* 0x000000d900a97202 */ /* 0x000fe20000000f00 */
[C---:B------:R-:W-:Y:S01]  /*f300*/  FMUL.FTZ R27, R0.reuse, R163 ;  /* 0x000000a3001b7220 */ /* 0x040fe20000410000 */
[----:B------:R-:W-:Y:S01]  /*f310*/  MOV R163, R50 ;  /* 0x0000003200a37202 */ /* 0x000fe20000000f00 */
[----:B------:R-:W-:Y:S01]  /*f320*/  FMUL.FTZ R43, R0, R179 ;  /* 0x000000b3002b7220 */ /* 0x000fe20000410000 */
[----:B------:R-:W-:Y:S01]  /*f330*/  MOV R179, R45 ;  /* 0x0000002d00b37202 */ /* 0x000fe20000000f00 */
[----:B------:R-:W-:Y:S01]  /*f340*/  FMUL.FTZ R45, R132, R181 ;  /* 0x000000b5842d7220 */ /* 0x000fe20000410000 */
[----:B------:R1:W1:Y:S01]  /*f350*/  MUFU.EX2 R208, R6 ;  /* 0x0000000600d07308 */ /* 0x0002620000000800 */
[C---:B------:R-:W-:Y:S01]  /*f360*/  FMUL.FTZ R59, R0.reuse, R195 ;  /* 0x000000c3003b7220 */ /* 0x040fe20000410000 */
[----:B------:R-:W-:Y:S01]  /*f370*/  MOV R217, R48 ;  /* 0x0000003000d97202 */ /* 0x000fe20000000f00 */
[C---:B------:R-:W-:Y:S01]  /*f380*/  FMUL.FTZ R30, R0.reuse, R166 ;  /* 0x000000a6001e7220 */ /* 0x040fe20000410000 */
[----:B------:R-:W-:Y:S01]  /*f390*/  MOV R166, R66 ;  /* 0x0000004200a67202 */ /* 0x000fe20000000f00 */
[----:B------:R-:W-:Y:S01]  /*f3a0*/  FMUL.FTZ R31, R0, R167 ;  /* 0x000000a7001f7220 */ /* 0x000fe20000410000 */
[----:B------:R-:W-:Y:S01]  /*f3b0*/  MOV R167, R149 ;  /* 0x0000009500a77202 */ /* 0x000fe20000000f00 */
[----:B------:R-:W-:Y:S01]  /*f3c0*/  FMUL.FTZ R32, R134, R168 ;  /* 0x000000a886207220 */ /* 0x000fe20000410000 */
[----:B------:R-:W-:Y:S01]  /*f3d0*/  MOV R168, R148 ;  /* 0x0000009400a87202 */ /* 0x000fe20000000f00 */
[C---:B------:R-:W-:Y:S01]  /*f3e0*/  FMUL.FTZ R46, R0.reuse, R182 ;  /* 0x000000b6002e7220 */ /* 0x040fe20000410000 */
[----:B------:R-:W-:Y:S01]  /*f3f0*/  MOV R182, R153 ;  /* 0x0000009900b67202 */ /* 0x000fe20000000f00 */
[C---:B------:R-:W-:Y:S01]  /*f400*/  FMUL.FTZ R50, R133.reuse, R186 ;  /* 0x000000ba85327220 */ /* 0x040fe20000410000 */
[----:B------:R-:W-:Y:S01]  /*f410*/  MOV R153, R47 ;  /* 0x0000002f00997202 */ /* 0x000fe20000000f00 */
[----:B------:R-:W-:Y:S01]  /*f420*/  FMUL.FTZ R47, R0, R183 ;  /* 0x000000b7002f7220 */ /* 0x000fe20000410000 */
[----:B------:R-:W-:Y:S01]  /*f430*/  MOV R161, R56 ;  /* 0x0000003800a17202 */ /* 0x000fe20000000f00 */
[--C-:B----4-:R-:W-:Y:S01]  /*f440*/  FFMA.FTZ R4, R14, c[0x0][0x2d0], -R3.reuse ;  /* 0x0000b4000e047a23 */ /* 0x110fe20000010803 */
[----:B------:R-:W0:Y:S01]  /*f450*/  LDGDEPBAR ;  /* 0x00000000000079af */ /* 0x000e220000000000 */
[----:B------:R-:W-:Y:S01]  /*f460*/  FMUL.FTZ R14, R0, R150 ;  /* 0x00000096000e7220 */ /* 0x000fe20000410000 */
[----:B------:R-:W-:Y:S01]  /*f470*/  MOV R150, R29 ;  /* 0x0000001d00967202 */ /* 0x000fe20000000f00 */
[----:B------:R4:W-:Y:S01]  /*f480*/  MUFU.EX2 R210, R4 ;  /* 0x0000000400d27308 */ /* 0x0009e20000000800 */
[----:B------:R-:W-:Y:S01]  /*f490*/  FMUL.FTZ R29, R132, R165 ;  /* 0x000000a5841d7220 */ /* 0x000fe20000410000 */
[----:B------:R-:W-:Y:S01]  /*f4a0*/  MOV R165, R49 ;  /* 0x0000003100a57202 */ /* 0x000fe20000000f00 */
[C---:B------:R-:W-:Y:S01]  /*f4b0*/  FMUL.FTZ R49, R134.reuse, R185 ;  /* 0x000000b986317220 */ /* 0x040fe20000410000 */
[----:B------:R-:W-:Y:S01]  /*f4c0*/  MOV R185, R243 ;  /* 0x000000f300b97202 */ /* 0x000fe20000000f00 */
[----:B-1----:R-:W-:Y:S01]  /*f4d0*/  FMUL.FTZ R6, R133, R142 ;  /* 0x0000008e85067220 */ /* 0x002fe20000410000 */
[----:B------:R-:W-:Y:S01]  /*f4e0*/  F2FP.PACK_AB R142, R241, R224 ;  /* 0x000000e0f18e723e */ /* 0x000fe200000000ff */
[----:B------:R-:W-:Y:S01]  /*f4f0*/  FMUL.FTZ R48, R134, R184 ;  /* 0x000000b886307220 */ /* 0x000fe20000410000 */
[----:B------:R-:W-:Y:S01]  /*f500*/  F2FP.PACK_AB R145, R209, R208 ;  /* 0x000000d0d191723e */ /* 0x000fe200000000ff */
[C---:B------:R-:W-:Y:S01]  /*f510*/  FMUL.FTZ R51, R133.reuse, R187 ;  /* 0x000000bb85337220 */ /* 0x040fe20000410000 */
[----:B------:R-:W-:Y:S01]  /*f520*/  MOV R184, R63 ;  /* 0x0000003f00b87202 */ /* 0x000fe20000000f00 */
[----:B------:R-:W-:Y:S01]  /*f530*/  FMUL.FTZ R63, R0, R199 ;  /* 0x000000c7003f7220 */ /* 0x000fe20000410000 */
[----:B------:R-:W-:Y:S01]  /*f540*/  MOV R155, R150 ;  /* 0x00000096009b7202 */ /* 0x000fe20000000f00 */
[----:B------:R-:W-:Y:S01]  /*f550*/  FMUL.FTZ R56, R132, R192 ;  /* 0x000000c084387220 */ /* 0x000fe20000410000 */
[----:B------:R-:W-:Y:S01]  /*f560*/  MOV R187, R184 ;  /* 0x000000b800bb7202 */ /* 0x000fe20000000f00 */
[----:B------:R-:W-:Y:S01]  /*f570*/  FMUL.FTZ R66, R133, R202 ;  /* 0x000000ca85427220 */ /* 0x000fe20000410000 */
[----:B------:R-:W-:Y:S01]  /*f580*/  MOV R184, R179 ;  /* 0x000000b300b87202 */ /* 0x000fe20000000f00 */
[C---:B------:R-:W-:Y:S02]  /*f590*/  FMUL.FTZ R74, R0.reuse, R74 ;  /* 0x0000004a004a7220 */ /* 0x040fe40000410000 */
[C---:B------:R-:W-:Y:S02]  /*f5a0*/  FMUL.FTZ R75, R0.reuse, R75 ;  /* 0x0000004b004b7220 */ /* 0x040fe40000410000 */
[C---:B------:R-:W-:Y:S02]  /*f5b0*/  FMUL.FTZ R78, R0.reuse, R78 ;  /* 0x0000004e004e7220 */ /* 0x040fe40000410000 */
[C---:B------:R-:W-:Y:S02]  /*f5c0*/  FMUL.FTZ R79, R0.reuse, R79 ;  /* 0x0000004f004f7220 */ /* 0x040fe40000410000 */
[----:B----4-:R-:W-:Y:S02]  /*f5d0*/  FFMA.FTZ R4, R15, c[0x0][0x2d0], -R3 ;  /* 0x0000b4000f047a23 */ /* 0x010fe40000010803 */
[----:B------:R-:W-:Y:S01]  /*f5e0*/  FMUL.FTZ R15, R0, R151 ;  /* 0x00000097000f7220 */ /* 0x000fe20000410000 */
[----:B------:R-:W-:Y:S01]  /*f5f0*/  MOV R151, R28 ;  /* 0x0000001c00977202 */ /* 0x000fe20000000f00 */
[----:B------:R-:W1:Y:S01]  /*f600*/  MUFU.EX2 R211, R4 ;  /* 0x0000000400d37308 */ /* 0x000e620000000800 */
[----:B------:R-:W-:Y:S01]  /*f610*/  FMUL.FTZ R28, R132, R164 ;  /* 0x000000a4841c7220 */ /* 0x000fe20000410000 */
[----:B------:R-:W-:Y:S01]  /*f620*/  MOV R164, R138 ;  /* 0x0000008a00a47202 */ /* 0x000fe20000000f00 */
[----:B------:R-:W-:Y:S01]  /*f630*/  FFMA.FTZ R138, R246, c[0x0][0x2d0], -R207 ;  /* 0x0000b400f68a7a23 */ /* 0x000fe200000108cf */
[----:B------:R-:W-:Y:S01]  /*f640*/  MOV R183, R151 ;  /* 0x0000009700b77202 */ /* 0x000fe20000000f00 */
[C---:B------:R-:W-:Y:S01]  /*f650*/  FMUL.FTZ R90, R0.reuse, R90 ;  /* 0x0000005a005a7220 */ /* 0x040fe20000410000 */
[----:B------:R-:W4:Y:S01]  /*f660*/  LDSM.16.MT88.4 R148, [R227+0x100] ;  /* 0x00010000e394783b */ /* 0x000f220000004200 */
[C---:B------:R-:W-:Y:S01]  /*f670*/  FMUL.FTZ R91, R0.reuse, R91 ;  /* 0x0000005b005b7220 */ /* 0x040fe20000410000 */
        /* <DEDUP_REMOVED lines=10> */
[----:B-1----:R-:W-:Y:S01]  /*f720*/  F2FP.PACK_AB R147, R211, R210 ;  /* 0x000000d2d393723e */ /* 0x002fe200000000ff */
[----:B------:R-:W-:Y:S01]  /*f730*/  FMUL.FTZ R4, R134, R140 ;  /* 0x0000008c86047220 */ /* 0x000fe20000410000 */
[----:B------:R-:W-:Y:S01]  /*f740*/  F2FP.PACK_AB R140, R223, R215 ;  /* 0x000000d7df8c723e */ /* 0x000fe200000000ff */
[----:B------:R-:W-:Y:S02]  /*f750*/  FFMA.FTZ R246, R217, c[0x0][0x2d0], -R3 ;  /* 0x0000b400d9f67a23 */ /* 0x000fe40000010803 */
[C---:B------:R-:W-:Y:S02]  /*f760*/  FMUL.FTZ R126, R0.reuse, R126 ;  /* 0x0000007e007e7220 */ /* 0x040fe40000410000 */
[----:B------:R-:W-:Y:S02]  /*f770*/  FMUL.FTZ R127, R0, R127 ;  /* 0x0000007f007f7220 */ /* 0x000fe40000410000 */
[-C--:B--2---:R-:W-:Y:S01]  /*f780*/  HMMA.16816.F32 R4, R140, R20.reuse, R4 ;  /* 0x000000148c04723c */ /* 0x084fe20000001804 */
[----:B------:R-:W-:Y:S04]  /*f790*/  MUFU.EX2 R246, R246 ;  /* 0x000000f600f67308 */ /* 0x000fe80000000800 */
[----:B---3--:R-:W-:Y:S02]  /*f7a0*/  FFMA.FTZ R138, R244, c[0x0][0x2d0], -R207 ;  /* 0x0000b400f48a7a23 */ /* 0x008fe400000108cf */
[--C-:B------:R-:W-:Y:S01]  /*f7b0*/  FFMA.FTZ R244, R216, c[0x0][0x2d0], -R3.reuse ;  /* 0x0000b400d8f47a23 */ /* 0x100fe20000010803 */
[C---:B------:R-:W-:Y:S04]  /*f7c0*/  HMMA.16816.F32 R8, R144.reuse, R20, R8 ;  /* 0x000000149008723c */ /* 0x040fe80000001808 */
[----:B------:R-:W-:Y:S01]  /*f7d0*/  FFMA.FTZ R204, R204, c[0x0][0x2d0], -R3 ;  /* 0x0000b400cccc7a23 */ /* 0x000fe20000010803 */
[----:B------:R-:W-:Y:S02]  /*f7e0*/  MUFU.EX2 R244, R244 ;  /* 0x000000f400f47308 */ /* 0x000fe40000000800 */
[C---:B------:R-:W-:Y:S01]  /*f7f0*/  FMUL.FTZ R20, R134.reuse, R156 ;  /* 0x0000009c86147220 */ /* 0x040fe20000410000 */
[-C--:B------:R-:W-:Y:S04]  /*f800*/  HMMA.16816.F32 R12, R144, R22.reuse, R12 ;  /* 0x00000016900c723c */ /* 0x080fe8000000180c */
[----:B------:R-:W-:Y:S01]  /*f810*/  MOV R156, R152 ;  /* 0x00000098009c7202 */ /* 0x000fe20000000f00 */
[----:B------:R-:W-:Y:S01]  /*f820*/  FMUL.FTZ R21, R134, R157 ;  /* 0x0000009d86157220 */ /* 0x000fe20000410000 */
[----:B------:R-:W-:Y:S01]  /*f830*/  MOV R157, R67 ;  /* 0x00000043009d7202 */ /* 0x000fe20000000f00 */
[C---:B------:R-:W-:Y:S01]  /*f840*/  FMUL.FTZ R67, R133.reuse, R203 ;  /* 0x000000cb85437220 */ /* 0x040fe20000410000 */
[C---:B------:R-:W-:Y:S04]  /*f850*/  HMMA.16816.F32 R16, R140.reuse, R22, R16 ;  /* 0x000000168c10723c */ /* 0x040fe80000001810 */
[--C-:B------:R-:W-:Y:S03]  /*f860*/  FFMA.FTZ R152, R252, c[0x0][0x2d0], -R206.reuse ;  /* 0x0000b400fc987a23 */ /* 0x100fe600000108ce */
[C---:B------:R-:W-:Y:S01]  /*f870*/  FMUL.FTZ R22, R133.reuse, R158 ;  /* 0x0000009e85167220 */ /* 0x040fe20000410000 */
[----:B------:R-:W-:Y:S01]  /*f880*/  MOV R158, R64 ;  /* 0x00000040009e7202 */ /* 0x000fe20000000f00 */
[C---:B------:R-:W-:Y:S01]  /*f890*/  FMUL.FTZ R23, R133.reuse, R159 ;  /* 0x0000009f85177220 */ /* 0x040fe20000410000 */
[----:B------:R-:W-:Y:S02]  /*f8a0*/  MUFU.EX2 R243, R152 ;  /* 0x0000009800f37308 */ /* 0x000fe40000000800 */
[----:B------:R-:W-:Y:S01]  /*f8b0*/  MOV R159, R60 ;  /* 0x0000003c009f7202 */ /* 0x000fe20000000f00 */
[----:B------:R-:W-:Y:S02]  /*f8c0*/  FMUL.FTZ R60, R132, R196 ;  /* 0x000000c4843c7220 */ /* 0x000fe40000410000 */
[C---:B------:R-:W-:Y:S01]  /*f8d0*/  FMUL.FTZ R64, R134.reuse, R200 ;  /* 0x000000c886407220 */ /* 0x040fe20000410000 */
[-C--:B------:R-:W-:Y:S08]  /*f8e0*/  HMMA.16816.F32 R20, R140, R36.reuse, R20 ;  /* 0x000000248c14723c */ /* 0x080ff00000001814 */
[C---:B------:R-:W-:Y:S07]  /*f8f0*/  HMMA.16816.F32 R24, R144.reuse, R36, R24 ;  /* 0x000000249018723c */ /* 0x040fee0000001818 */
[----:B------:R-:W-:Y:S01]  /*f900*/  FMUL.FTZ R37, R134, R173 ;  /* 0x000000ad86257220 */ /* 0x000fe20000410000 */
[-C--:B------:R-:W-:Y:S04]  /*f910*/  HMMA.16816.F32 R28, R144, R38.reuse, R28 ;  /* 0x00000026901c723c */ /* 0x080fe8000000181c */
[----:B------:R-:W-:Y:S01]  /*f920*/  MOV R173, R58 ;  /* 0x0000003a00ad7202 */ /* 0x000fe20000000f00 */
[----:B------:R-:W-:Y:S02]  /*f930*/  FMUL.FTZ R58, R0, R194 ;  /* 0x000000c2003a7220 */ /* 0x000fe40000410000 */
[----:B------:R1:W-:Y:S01]  /*f940*/  MUFU.EX2 R194, R138 ;  /* 0x0000008a00c27308 */ /* 0x0003e20000000800 */
        /* <DEDUP_REMOVED lines=9> */
[----:B------:R-:W-:Y:S01]  /*f9e0*/  FMUL.FTZ R38, R133, R174 ;  /* 0x000000ae85267220 */ /* 0x000fe20000410000 */
[----:B------:R-:W-:Y:S01]  /*f9f0*/  MOV R174, R62 ;  /* 0x0000003e00ae7202 */ /* 0x000fe20000000f00 */
[----:B------:R-:W-:Y:S01]  /*fa00*/  FMUL.FTZ R62, R0, R198 ;  /* 0x000000c6003e7220 */ /* 0x000fe20000410000 */
[----:B------:R-:W-:Y:S04]  /*fa10*/  MOV R183, R176 ;  /* 0x000000b000b77202 */ /* 0x000fe80000000f00 */
        /* <DEDUP_REMOVED lines=8> */
[----:B-1----:R-:W-:Y:S03]  /*faa0*/  FFMA.FTZ R138, R219, c[0x0][0x2d0], -R207 ;  /* 0x0000b400db8a7a23 */ /* 0x002fe600000108cf */
[C---:B------:R-:W-:Y:S01]  /*fab0*/  FMUL.FTZ R54, R133.reuse, R190 ;  /* 0x000000be85367220 */ /* 0x040fe20000410000 */
[----:B------:R-:W-:Y:S01]  /*fac0*/  LDSM.16.MT88.4 R216, [R226+0x3900] ;  /* 0x00390000e2d8783b */ /* 0x000fe20000004200 */
[----:B------:R1:W-:Y:S03]  /*fad0*/  MUFU.EX2 R195, R138 ;  /* 0x0000008a00c37308 */ /* 0x0003e60000000800 */
[----:B------:R-:W-:Y:S07]  /*fae0*/  FMUL.FTZ R55, R133, R191 ;  /* 0x000000bf85377220 */ /* 0x000fee0000410000 */
[-C--:B----4-:R-:W-:Y:S08]  /*faf0*/  HMMA.16816.F32 R52, R140, R148.reuse, R52 ;  /* 0x000000948c34723c */ /* 0x090ff00000001834 */
[C---:B------:R-:W-:Y:S08]  /*fb00*/  HMMA.16816.F32 R56, R144.reuse, R148, R56 ;  /* 0x000000949038723c */ /* 0x040ff00000001838 */
[-C--:B------:R-:W-:Y:S04]  /*fb10*/  HMMA.16816.F32 R60, R144, R150.reuse, R60 ;  /* 0x00000096903c723c */ /* 0x080fe8000000183c */
[--C-:B-1----:R-:W-:Y:S04]  /*fb20*/  FFMA.FTZ R138, R249, c[0x0][0x2d0], -R206.reuse ;  /* 0x0000b400f98a7a23 */ /* 0x102fe800000108ce */
[C---:B------:R-:W-:Y:S01]  /*fb30*/  HMMA.16816.F32 R64, R140.reuse, R150, R64 ;  /* 0x000000968c40723c */ /* 0x040fe20000001840 */
[----:B------:R1:W-:Y:S01]  /*fb40*/  MUFU.EX2 R177, R138 ;  /* 0x0000008a00b17308 */ /* 0x0003e20000000800 */
[----:B------:R-:W2:Y:S02]  /*fb50*/  LDSM.16.MT88.4 R148, [R225+0x2100] ;  /* 0x00210000e194783b */ /* 0x000ea40000004200 */
[--C-:B-1----:R-:W-:Y:S07]  /*fb60*/  FFMA.FTZ R138, R248, c[0x0][0x2d0], -R206.reuse ;  /* 0x0000b400f88a7a23 */ /* 0x102fee00000108ce */
[----:B------:R1:W-:Y:S01]  /*fb70*/  MUFU.EX2 R180, R138 ;  /* 0x0000008a00b47308 */ /* 0x0003e20000000800 */
[-C--:B--2---:R-:W-:Y:S08]  /*fb80*/  HMMA.16816.F32 R68, R140, R148.reuse, R68 ;  /* 0x000000948c44723c */ /* 0x084ff00000001844 */
[C---:B------:R-:W-:Y:S04]  /*fb90*/  HMMA.16816.F32 R72, R144.reuse, R148, R72 ;  /* 0x000000949048723c */ /* 0x040fe80000001848 */
[--C-:B-1----:R-:W-:Y:S04]  /*fba0*/  FFMA.FTZ R138, R247, c[0x0][0x2d0], -R206.reuse ;  /* 0x0000b400f78a7a23 */ /* 0x102fe800000108ce */
[-C--:B------:R-:W-:Y:S01]  /*fbb0*/  HMMA.16816.F32 R76, R144, R150.reuse, R76 ;  /* 0x00000096904c723c */ /* 0x080fe2000000184c */
[----:B------:R1:W-:Y:S07]  /*fbc0*/  MUFU.EX2 R198, R138 ;  /* 0x0000008a00c67308 */ /* 0x0003ee0000000800 */
[C---:B------:R-:W-:Y:S01]  /*fbd0*/  HMMA.16816.F32 R80, R140.reuse, R150, R80 ;  /* 0x000000968c50723c */ /* 0x040fe20000001850 */
[----:B------:R-:W2:Y:S03]  /*fbe0*/  LDSM.16.MT88.4 R148, [R226+0x2100] ;  /* 0x00210000e294783b */ /* 0x000ea60000004200 */
[--C-:B-1----:R-:W-:Y:S01]  /*fbf0*/  FFMA.FTZ R138, R185, c[0x0][0x2d0], -R205.reuse ;  /* 0x0000b400b98a7a23 */ /* 0x102fe200000108cd */
[----:B------:R-:W-:Y:S02]  /*fc00*/  MOV R185, R182 ;  /* 0x000000b600b97202 */ /* 0x000fe40000000f00 */
[----:B------:R-:W-:Y:S01]  /*fc10*/  MOV R182, R175 ;  /* 0x000000af00b67202 */ /* 0x000fe20000000f00 */
[----:B------:R1:W-:Y:S01]  /*fc20*/  MUFU.EX2 R176, R138 ;  /* 0x0000008a00b07308 */ /* 0x0003e20000000800 */
[----:B------:R-:W-:Y:S01]  /*fc30*/  MOV R175, R235 ;  /* 0x000000eb00af7202 */ /* 0x000fe20000000f00 */
[-C--:B--2---:R-:W-:Y:S03]  /*fc40*/  HMMA.16816.F32 R84, R140, R148.reuse, R84 ;  /* 0x000000948c54723c */ /* 0x084fe60000001854 */
[--C-:B-1----:R-:W-:Y:S05]  /*fc50*/  FFMA.FTZ R138, R251, c[0x0][0x2d0], -R205.reuse ;  /* 0x0000b400fb8a7a23 */ /* 0x102fea00000108cd */
[C---:B------:R-:W-:Y:S01]  /*fc60*/  HMMA.16816.F32 R88, R144.reuse, R148, R88 ;  /* 0x000000949058723c */ /* 0x040fe20000001858 */
[----:B------:R1:W2:Y:S07]  /*fc70*/  MUFU.EX2 R235, R138 ;  /* 0x0000008a00eb7308 */ /* 0x0002ae0000000800 */
[-C--:B------:R-:W-:Y:S08]  /*fc80*/  HMMA.16816.F32 R92, R144, R150.reuse, R92 ;  /* 0x00000096905c723c */ /* 0x080ff0000000185c */
[C---:B------:R-:W-:Y:S01]  /*fc90*/  HMMA.16816.F32 R96, R140.reuse, R150, R96 ;  /* 0x000000968c60723c */ /* 0x040fe20000001860 */
[----:B------:R-:W3:Y:S03]  /*fca0*/  LDSM.16.MT88.4 R148, [R228+0x2100] ;  /* 0x00210000e494783b */ /* 0x000ee60000004200 */
[--C-:B-1----:R-:W-:Y:S04]  /*fcb0*/  FFMA.FTZ R138, R250, c[0x0][0x2d0], -R205.reuse ;  /* 0x0000b400fa8a7a23 */ /* 0x102fe800000108cd */
[----:B------:R1:W-:Y:S04]  /*fcc0*/  MUFU.EX2 R179, R138 ;  /* 0x0000008a00b37308 */ /* 0x0003e80000000800 */
[--C-:B-1----:R-:W-:Y:S01]  /*fcd0*/  FFMA.FTZ R138, R187, c[0x0][0x2d0], -R205.reuse ;  /* 0x0000b400bb8a7a23 */ /* 0x102fe200000108cd */
[----:B------:R-:W-:Y:S02]  /*fce0*/  MOV R187, R186 ;  /* 0x000000ba00bb7202 */ /* 0x000fe40000000f00 */
[----:B------:R-:W-:Y:S01]  /*fcf0*/  MOV R186, R185 ;  /* 0x000000b900ba7202 */ /* 0x000fe20000000f00 */
[-C--:B---3--:R-:W-:Y:S02]  /*fd00*/  HMMA.16816.F32 R100, R140, R148.reuse, R100 ;  /* 0x000000948c64723c */ /* 0x088fe40000001864 */
[----:B------:R1:W-:Y:S01]  /*fd10*/  MUFU.EX2 R199, R138 ;  /* 0x0000008a00c77308 */ /* 0x0003e20000000800 */
[----:B------:R-:W-:Y:S02]  /*fd20*/  MOV R185, R184 ;  /* 0x000000b800b97202 */ /* 0x000fe40000000f00 */
[----:B------:R-:W-:Y:S02]  /*fd30*/  MOV R184, R183 ;  /* 0x000000b700b87202 */ /* 0x000fe40000000f00 */
[----:B------:R-:W-:Y:S01]  /*fd40*/  MOV R183, R182 ;  /* 0x000000b600b77202 */ /* 0x000fe20000000f00 */
[C---:B------:R-:W-:Y:S04]  /*fd50*/  HMMA.16816.F32 R104, R144.reuse, R148, R104 ;  /* 0x000000949068723c */ /* 0x040fe80000001868 */
[----:B------:R-:W-:Y:S02]  /*fd60*/  MOV R182, R175 ;  /* 0x000000af00b67202 */ /* 0x000fe40000000f00 */
[----:B------:R-:W-:Y:S02]  /*fd70*/  MOV R175, R174 ;  /* 0x000000ae00af7202 */ /* 0x000fe40000000f00 */
[-C--:B------:R-:W-:Y:S04]  /*fd80*/  HMMA.16816.F32 R108, R144, R150.reuse, R108 ;  /* 0x00000096906c723c */ /* 0x080fe8000000186c */
[----:B------:R-:W-:Y:S01]  /*fd90*/  MOV R174, R173 ;  /* 0x000000ad00ae7202 */ /* 0x000fe20000000f00 */
[--C-:B------:R-:W-:Y:S01]  /*fda0*/  FFMA.FTZ R152, R175, c[0x0][0x2d0], -R206.reuse ;  /* 0x0000b400af987a23 */ /* 0x100fe200000108ce */
[----:B------:R-:W-:Y:S01]  /*fdb0*/  MOV R173, R172 ;  /* 0x000000ac00ad7202 */ /* 0x000fe20000000f00 */
[----:B------:R-:W-:Y:S01]  /*fdc0*/  FFMA.FTZ R175, R155, c[0x0][0x2d0], -R205 ;  /* 0x0000b4009baf7a23 */ /* 0x000fe200000108cd */
[C---:B------:R-:W-:Y:S01]  /*fdd0*/  HMMA.16816.F32 R112, R140.reuse, R150, R112 ;  /* 0x000000968c70723c */ /* 0x040fe20000001870 */
[----:B------:R-:W3:Y:S02]  /*fde0*/  LDSM.16.MT88.4 R148, [R227+0x2100] ;  /* 0x00210000e394783b */ /* 0x000ee40000004200 */
[----:B------:R-:W-:Y:S01]  /*fdf0*/  MUFU.EX2 R252, R175 ;  /* 0x000000af00fc7308 */ /* 0x000fe20000000800 */
[----:B------:R-:W-:Y:S01]  /*fe00*/  MOV R172, R166 ;  /* 0x000000a600ac7202 */ /* 0x000fe20000000f00 */
[--C-:B-1----:R-:W-:Y:S01]  /*fe10*/  FFMA.FTZ R138, R187, c[0x0][0x2d0], -R3.reuse ;  /* 0x0000b400bb8a7a23 */ /* 0x102fe20000010803 */
[----:B------:R-:W-:Y:S02]  /*fe20*/  MOV R187, R185 ;  /* 0x000000b900bb7202 */ /* 0x000fe40000000f00 */
[----:B------:R-:W-:Y:S04]  /*fe30*/  MOV R185, R183 ;  /* 0x000000b700b97202 */ /* 0x000fe80000000f00 */
[----:B------:R-:W-:Y:S02]  /*fe40*/  MOV R183, R174 ;  /* 0x000000ae00b77202 */ /* 0x000fe40000000f00 */
[----:B------:R-:W-:Y:S02]  /*fe50*/  MOV R174, R172 ;  /* 0x000000ac00ae7202 */ /* 0x000fe40000000f00 */
[----:B------:R-:W-:Y:S02]  /*fe60*/  MOV R172, R164 ;  /* 0x000000a400ac7202 */ /* 0x000fe40000000f00 */
[----:B------:R1:W-:Y:S01]  /*fe70*/  MUFU.EX2 R164, R138 ;  /* 0x0000008a00a47308 */ /* 0x0003e20000000800 */
[----:B------:R-:W-:Y:S02]  /*fe80*/  MOV R166, R128 ;  /* 0x0000008000a67202 */ /* 0x000fe40000000f00 */
[----:B------:R-:W4:Y:S01]  /*fe90*/  LDL.LU R128, [R1+0x80] ;  /* 0x0000800001807983 */ /* 0x000f220000300800 */
[----:B------:R-:W-:Y:S02]  /*fea0*/  MOV R188, R186 ;  /* 0x000000ba00bc7202 */ /* 0x000fe40000000f00 */
[----:B------:R-:W-:Y:S02]  /*feb0*/  MOV R186, R184 ;  /* 0x000000b800ba7202 */ /* 0x000fe40000000f00 */
[----:B------:R-:W-:Y:S02]  /*fec0*/  MOV R184, R173 ;  /* 0x000000ad00b87202 */ /* 0x000fe40000000f00 */
[----:B------:R-:W-:Y:S02]  /*fed0*/  MOV R173, R129 ;  /* 0x0000008100ad7202 */ /* 0x000fe40000000f00 */
[----:B------:R-:W4:Y:S01]  /*fee0*/  LDL.LU R129, [R1+0x7c] ;  /* 0x00007c0001817983 */ /* 0x000f220000300800 */
[-C--:B---3--:R-:W-:Y:S03]  /*fef0*/  HMMA.16816.F32 R116, R140, R148.reuse, R116 ;  /* 0x000000948c74723c */ /* 0x088fe60000001874 */
[--C-:B-1----:R-:W-:Y:S01]  /*ff00*/  FFMA.FTZ R138, R188, c[0x0][0x2d0], -R3.reuse ;  /* 0x0000b400bc8a7a23 */ /* 0x102fe20000010803 */
[----:B------:R-:W-:Y:S02]  /*ff10*/  MOV R188, R187 ;  /* 0x000000bb00bc7202 */ /* 0x000fe40000000f00 */
[----:B------:R-:W-:Y:S01]  /*ff20*/  MOV R187, R186 ;  /* 0x000000ba00bb7202 */ /* 0x000fe20000000f00 */
[----:B------:R1:W3:Y:S01]  /*ff30*/  MUFU.EX2 R201, R138 ;  /* 0x0000008a00c97308 */ /* 0x0002e20000000800 */
[C---:B------:R-:W-:Y:S04]  /*ff40*/  HMMA.16816.F32 R120, R144.reuse, R148, R120 ;  /* 0x000000949078723c */ /* 0x040fe80000001878 */
[----:B------:R-:W-:Y:S02]  /*ff50*/  MOV R186, R185 ;  /* 0x000000b900ba7202 */ /* 0x000fe40000000f00 */
[----:B------:R-:W-:Y:S02]  /*ff60*/  MOV R185, R174 ;  /* 0x000000ae00b97202 */ /* 0x000fe40000000f00 */
[-C--:B------:R-:W-:Y:S01]  /*ff70*/  HMMA.16816.F32 R124, R144, R150.reuse, R124 ;  /* 0x00000096907c723c */ /* 0x080fe2000000187c */
[----:B------:R-:W4:Y:S03]  /*ff80*/  LDSM.16.MT88.4 R144, [R225+0x900] ;  /* 0x00090000e190783b */ /* 0x000f260000004200 */
[----:B------:R-:W-:Y:S02]  /*ff90*/  MOV R174, R153 ;  /* 0x0000009900ae7202 */ /* 0x000fe40000000f00 */
[----:B------:R-:W-:Y:S02]  /*ffa0*/  MOV R153, R130 ;  /* 0x0000008200997202 */ /* 0x000fe40000000f00 */
[----:B------:R-:W-:Y:S01]  /*ffb0*/  MOV R189, R186 ;  /* 0x000000ba00bd7202 */ /* 0x000fe20000000f00 */
[----:B------:R-:W4:Y:S03]  /*ffc0*/  LDL.LU R130, [R1+0x78] ;  /* 0x0000780001827983 */ /* 0x000f260000300800 */
[----:B------:R-:W-:Y:S01]  /*ffd0*/  MOV R186, R171 ;  /* 0x000000ab00ba7202 */ /* 0x000fe20000000f00 */
[--C-:B------:R-:W-:Y:S01]  /*ffe0*/  FFMA.FTZ R153, R153, c[0x0][0x2d0], -R206.reuse ;  /* 0x0000b40099997a23 */ /* 0x100fe200000108ce */
[----:B------:R-:W-:Y:S01]  /*fff0*/  MOV R171, R131 ;  /* 0x0000008300ab7202 */ /* 0x000fe20000000f00 */
[--C-:B-1----:R-:W-:Y:S01]  /*10000*/  FFMA.FTZ R138, R188, c[0x0][0x2d0], -R3.reuse ;  /* 0x0000b400bc8a7a23 */ /* 0x102fe20000010803 */
[----:B------:R-:W4:Y:S01]  /*10010*/  LDL.LU R131, [R1+0x74] ;  /* 0x0000740001837983 */ /* 0x000f220000300800 */
[----:B--2---:R-:W-:Y:S02]  /*10020*/  F2FP.PACK_AB R148, R235, R176 ;  /* 0x000000b0eb94723e */ /* 0x004fe400000000ff */
[----:B------:R1:W-:Y:S01]  /*10030*/  MUFU.EX2 R188, R138 ;  /* 0x0000008a00bc7308 */ /* 0x0003e20000000800 */
[----:B---3--:R-:W-:Y:S01]  /*10040*/  F2FP.PACK_AB R149, R201, R164 ;  /* 0x000000a4c995723e */ /* 0x008fe200000000ff */
[----:B-1----:R-:W-:Y:S08]  /*10050*/  FFMA.FTZ R138, R189, c[0x0][0x2d0], -R3 ;  /* 0x0000b400bd8a7a23 */ /* 0x002ff00000010803 */
[----:B------:R1:W2:Y:S02]  /*10060*/  MUFU.EX2 R200, R138 ;  /* 0x0000008a00c87308 */ /* 0x0002a40000000800 */
[--C-:B-1----:R-:W-:Y:S08]  /*10070*/  FFMA.FTZ R138, R187, c[0x0][0x2d0], -R207.reuse ;  /* 0x0000b400bb8a7a23 */ /* 0x102ff000000108cf */
[----:B------:R-:W-:Y:S10]  /*10080*/  MUFU.EX2 R187, R153 ;  /* 0x0000009900bb7308 */ /* 0x000ff40000000800 */
[----:B------:R1:W-:Y:S02]  /*10090*/  MUFU.EX2 R202, R138 ;  /* 0x0000008a00ca7308 */ /* 0x0003e40000000800 */
[--C-:B-1----:R-:W-:Y:S08]  /*100a0*/  FFMA.FTZ R138, R185, c[0x0][0x2d0], -R207.reuse ;  /* 0x0000b400b98a7a23 */ /* 0x102ff000000108cf */
[----:B------:R1:W3:Y:S02]  /*100b0*/  MUFU.EX2 R185, R138 ;  /* 0x0000008a00b97308 */ /* 0x0002e40000000800 */
[--C-:B-1----:R-:W-:Y:S08]  /*100c0*/  FFMA.FTZ R138, R186, c[0x0][0x2d0], -R207.reuse ;  /* 0x0000b400ba8a7a23 */ /* 0x102ff000000108cf */
[----:B------:R1:W-:Y:S02]  /*100d0*/  MUFU.EX2 R192, R138 ;  /* 0x0000008a00c07308 */ /* 0x0003e40000000800 */
[----:B-1----:R-:W-:Y:S08]  /*100e0*/  FFMA.FTZ R138, R184, c[0x0][0x2d0], -R207 ;  /* 0x0000b400b88a7a23 */ /* 0x002ff000000108cf */
[----:B------:R1:W-:Y:S02]  /*100f0*/  MUFU.EX2 R189, R138 ;  /* 0x0000008a00bd7308 */ /* 0x0003e40000000800 */
[--C-:B-1----:R-:W-:Y:S08]  /*10100*/  FFMA.FTZ R138, R183, c[0x0][0x2d0], -R206.reuse ;  /* 0x0000b400b78a7a23 */ /* 0x102ff000000108ce */
[----:B------:R-:W-:Y:S10]  /*10110*/  MUFU.EX2 R183, R152 ;  /* 0x0000009800b77308 */ /* 0x000ff40000000800 */
[----:B------:R1:W-:Y:S02]  /*10120*/  MUFU.EX2 R184, R138 ;  /* 0x0000008a00b87308 */ /* 0x0003e40000000800 */
[--C-:B-1----:R-:W-:Y:S08]  /*10130*/  FFMA.FTZ R138, R182, c[0x0][0x2d0], -R206.reuse ;  /* 0x0000b400b68a7a23 */ /* 0x102ff000000108ce */
[----:B------:R1:W-:Y:S02]  /*10140*/  MUFU.EX2 R191, R138 ;  /* 0x0000008a00bf7308 */ /* 0x0003e40000000800 */
[--C-:B-1----:R-:W-:Y:S02]  /*10150*/  FFMA.FTZ R138, R174, c[0x0][0x2d0], -R205.reuse ;  /* 0x0000b400ae8a7a23 */ /* 0x102fe400000108cd */
[--C-:B------:R-:W-:Y:S06]  /*10160*/  FFMA.FTZ R174, R158, c[0x0][0x2d0], -R205.reuse ;  /* 0x0000b4009eae7a23 */ /* 0x100fec00000108cd */
[----:B------:R1:W-:Y:S01]  /*10170*/  MUFU.EX2 R186, R138 ;  /* 0x0000008a00ba7308 */ /* 0x0003e20000000800 */
[C---:B----4-:R-:W-:Y:S09]  /*10180*/  FMUL.FTZ R128, R134.reuse, R128 ;  /* 0x0000008086807220 */ /* 0x050ff20000410000 */
[----:B------:R-:W-:Y:S01]  /*10190*/  MUFU.EX2 R174, R174 ;  /* 0x000000ae00ae7308 */ /* 0x000fe20000000800 */
[----:B------:R-:W-:Y:S02]  /*101a0*/  FMUL.FTZ R129, R134, R129 ;  /* 0x0000008186817220 */ /* 0x000fe40000410000 */
[----:B-1----:R-:W-:Y:S02]  /*101b0*/  FFMA.FTZ R138, R173, c[0x0][0x2d0], -R205 ;  /* 0x0000b400ad8a7a23 */ /* 0x002fe400000108cd */
[----:B------:R-:W-:Y:S05]  /*101c0*/  FFMA.FTZ R173, R169, c[0x0][0x2d0], -R207 ;  /* 0x0000b400a9ad7a23 */ /* 0x000fea00000108cf */
[----:B------:R1:W-:Y:S01]  /*101d0*/  MUFU.EX2 R193, R138 ;  /* 0x0000008a00c17308 */ /* 0x0003e20000000800 */
[--C-:B------:R-:W-:Y:S02]  /*101e0*/  FFMA.FTZ R169, R165, c[0x0][0x2d0], -R206.reuse ;  /* 0x0000b400a5a97a23 */ /* 0x100fe400000108ce */
[--C-:B------:R-:W-:Y:S07]  /*101f0*/  FFMA.FTZ R165, R159, c[0x0][0x2d0], -R205.reuse ;  /* 0x0000b4009fa57a23 */ /* 0x100fee00000108cd */
[----:B------:R-:W-:Y:S10]  /*10200*/  MUFU.EX2 R196, R169 ;  /* 0x000000a900c47308 */ /* 0x000ff40000000800 */
[----:B------:R-:W-:Y:S01]  /*10210*/  MUFU.EX2 R197, R165 ;  /* 0x000000a500c57308 */ /* 0x000fe20000000800 */
[----:B------:R-:W-:Y:S02]  /*10220*/  FMUL.FTZ R130, R133, R130 ;  /* 0x0000008285827220 */ /* 0x000fe40000410000 */
[----:B-1----:R-:W-:Y:S02]  /*10230*/  FFMA.FTZ R138, R172, c[0x0][0x2d0], -R205 ;  /* 0x0000b400ac8a7a23 */ /* 0x002fe400000108cd */
[----:B------:R-:W-:Y:S02]  /*10240*/  FFMA.FTZ R172, R168, c[0x0][0x2d0], -R207 ;  /* 0x0000b400a8ac7a23 */ /* 0x000fe400000108cf */
[--C-:B------:R-:W-:Y:S02]  /*10250*/  FFMA.FTZ R168, R163, c[0x0][0x2d0], -R206.reuse ;  /* 0x0000b400a3a87a23 */ /* 0x100fe400000108ce */
[----:B------:R-:W-:Y:S01]  /*10260*/  FMUL.FTZ R131, R133, R131 ;  /* 0x0000008385837220 */ /* 0x000fe20000410000 */
[----:B------:R1:W-:Y:S06]  /*10270*/  MUFU.EX2 R190, R138 ;  /* 0x0000008a00be7308 */ /* 0x0003ec0000000800 */
[----:B------:R-:W-:Y:S04]  /*10280*/  HMMA.16816.F32 R128, R140, R150, R128 ;  /* 0x000000968c80723c */ /* 0x000fe80000001880 */
[----:B------:R-:W4:Y:S03]  /*10290*/  MUFU.EX2 R168, R168 ;  /* 0x000000a800a87308 */ /* 0x000f260000000800 */
[----:B------:R-:W-:Y:S02]  /*102a0*/  F2FP.PACK_AB R141, R243, R177 ;  /* 0x000000b1f38d723e */ /* 0x000fe400000000ff */
[----:B------:R-:W-:Y:S03]  /*102b0*/  F2FP.PACK_AB R140, R194, R178 ;  /* 0x000000b2c28c723e */ /* 0x000fe600000000ff */
[----:B------:R-:W-:Y:S02]  /*102c0*/  F2FP.PACK_AB R142, R195, R181 ;  /* 0x000000b5c38e723e */ /* 0x000fe400000000ff */
[----:B------:R-:W-:Y:S01]  /*102d0*/  F2FP.PACK_AB R143, R198, R180 ;  /* 0x000000b4c68f723e */ /* 0x000fe200000000ff */
[----:B------:R-:W-:Y:S01]  /*102e0*/  MUFU.EX2 R173, R173 ;  /* 0x000000ad00ad7308 */ /* 0x000fe20000000800 */
[----:B------:R-:W-:Y:S02]  /*102f0*/  F2FP.PACK_AB R150, R199, R179 ;  /* 0x000000b3c796723e */ /* 0x000fe400000000ff */
[----:B--2---:R-:W-:Y:S01]  /*10300*/  F2FP.PACK_AB R151, R200, R188 ;  /* 0x000000bcc897723e */ /* 0x004fe200000000ff */
[--C-:B-1----:R-:W-:Y:S01]  /*10310*/  FFMA.FTZ R138, R171, c[0x0][0x2d0], -R205.reuse ;  /* 0x0000b400ab8a7a23 */ /* 0x102fe200000108cd */
[----:B---3--:R-:W-:Y:S01]  /*10320*/  MOV R165, R185 ;  /* 0x000000b900a57202 */ /* 0x008fe20000000f00 */
[-C--:B------:R-:W-:Y:S03]  /*10330*/  HMMA.16816.F32 R4, R140, R144.reuse, R4 ;  /* 0x000000908c04723c */ /* 0x080fe60000001804 */
[----:B------:R-:W-:Y:S01]  /*10340*/  FFMA.FTZ R205, R154, c[0x0][0x2d0], -R205 ;  /* 0x0000b4009acd7a23 */ /* 0x000fe200000108cd */
[----:B------:R1:W2:Y:S01]  /*10350*/  MUFU.EX2 R182, R138 ;  /* 0x0000008a00b67308 */ /* 0x0002a20000000800 */
[----:B------:R-:W-:Y:S01]  /*10360*/  LDSM.16.MT88.4 R152, [R226+0x1100] ;  /* 0x00110000e298783b */ /* 0x000fe20000004200 */
[----:B------:R-:W-:Y:S01]  /*10370*/  FFMA.FTZ R171, R167, c[0x0][0x2d0], -R207 ;  /* 0x0000b400a7ab7a23 */ /* 0x000fe200000108cf */
[----:B----4-:R-:W-:Y:S01]  /*10380*/  MOV R175, R168 ;  /* 0x000000a800af7202 */ /* 0x010fe20000000f00 */
[C---:B------:R-:W-:Y:S04]  /*10390*/  HMMA.16816.F32 R8, R148.reuse, R144, R8 ;  /* 0x000000909408723c */ /* 0x040fe80000001808 */
[--C-:B------:R-:W-:Y:S02]  /*103a0*/  FFMA.FTZ R167, R162, c[0x0][0x2d0], -R206.reuse ;  /* 0x0000b400a2a77a23 */ /* 0x100fe400000108ce */
[----:B------:R3:W-:Y:S02]  /*103b0*/  MUFU.EX2 R251, R205 ;  /* 0x000000cd00fb7308 */ /* 0x0007e40000000800 */
[-C--:B------:R-:W-:Y:S08]  /*103c0*/  HMMA.16816.F32 R12, R148, R146.reuse, R12 ;  /* 0x00000092940c723c */ /* 0x080ff0000000180c */
[C---:B------:R-:W-:Y:S01]  /*103d0*/  HMMA.16816.F32 R16, R140.reuse, R146, R16 ;  /* 0x000000928c10723c */ /* 0x040fe20000001810 */
[----:B------:R-:W4:Y:S01]  /*103e0*/  LDSM.16.MT88.4 R144, [R226+0x900] ;  /* 0x00090000e290783b */ /* 0x000f220000004200 */
[----:B------:R-:W-:Y:S02]  /*103f0*/  MUFU.EX2 R172, R172 ;  /* 0x000000ac00ac7308 */ /* 0x000fe40000000800 */
[----:B-1----:R-:W-:Y:S02]  /*10400*/  FFMA.FTZ R138, R170, c[0x0][0x2d0], -R3 ;  /* 0x0000b400aa8a7a23 */ /* 0x002fe40000010803 */
[----:B------:R-:W-:Y:S02]  /*10410*/  FFMA.FTZ R170, R166, c[0x0][0x2d0], -R207 ;  /* 0x0000b400a6aa7a23 */ /* 0x000fe400000108cf */
[----:B------:R-:W-:Y:S04]  /*10420*/  FFMA.FTZ R166, R161, c[0x0][0x2d0], -R206 ;  /* 0x0000b400a1a67a23 */ /* 0x000fe800000108ce */
[----:B------:R-:W-:Y:S01]  /*10430*/  MUFU.EX2 R206, R171 ;  /* 0x000000ab00ce7308 */ /* 0x000fe20000000800 */
[----:B---3--:R-:W-:Y:S09]  /*10440*/  F2FP.PACK_AB R205, R175, R196 ;  /* 0x000000c4afcd723e */ /* 0x008ff200000000ff */
[----:B------:R1:W-:Y:S10]  /*10450*/  MUFU.EX2 R248, R138 ;  /* 0x0000008a00f87308 */ /* 0x0003f40000000800 */
[----:B------:R-:W-:Y:S01]  /*10460*/  MUFU.EX2 R166, R166 ;  /* 0x000000a600a67308 */ /* 0x000fe20000000800 */
[-C--:B----4-:R-:W-:Y:S03]  /*10470*/  HMMA.16816.F32 R20, R140, R144.reuse, R20 ;  /* 0x000000908c14723c */ /* 0x090fe60000001814 */
[--C-:B-1----:R-:W-:Y:S02]  /*10480*/  FFMA.FTZ R138, R157, c[0x0][0x2d0], -R3.reuse ;  /* 0x0000b4009d8a7a23 */ /* 0x102fe40000010803 */
[----:B------:R-:W3:Y:S03]  /*10490*/  LDL.LU R157, [R1+0x10] ;  /* 0x00001000019d7983 */ /* 0x000ee60000300800 */
[C---:B------:R-:W-:Y:S01]  /*104a0*/  HMMA.16816.F32 R24, R148.reuse, R144, R24 ;  /* 0x000000909418723c */ /* 0x040fe20000001818 */
[----:B------:R1:W-:Y:S07]  /*104b0*/  MUFU.EX2 R249, R138 ;  /* 0x0000008a00f97308 */ /* 0x0003ee0000000800 */
[-C--:B------:R-:W-:Y:S08]  /*104c0*/  HMMA.16816.F32 R28, R148, R146.reuse, R28 ;  /* 0x00000092941c723c */ /* 0x080ff0000000181c */
[C---:B------:R-:W-:Y:S01]  /*104d0*/  HMMA.16816.F32 R32, R140.reuse, R146, R32 ;  /* 0x000000928c20723c */ /* 0x040fe20000001820 */
[----:B------:R-:W4:Y:S03]  /*104e0*/  LDSM.16.MT88.4 R144, [R228+0x900] ;  /* 0x00090000e490783b */ /* 0x000f260000004200 */
[--C-:B-1----:R-:W-:Y:S05]  /*104f0*/  FFMA.FTZ R138, R156, c[0x0][0x2d0], -R3.reuse ;  /* 0x0000b4009c8a7a23 */ /* 0x102fea0000010803 */
[----:B------:R-:W2:Y:S01]  /*10500*/  LDL.LU R156, [R1+0x18] ;  /* 0x00001800019c7983 */ /* 0x000ea20000300800 */
[----:B------:R1:W-:Y:S02]  /*10510*/  MUFU.EX2 R247, R138 ;  /* 0x0000008a00f77308 */ /* 0x0003e40000000800 */
[--C-:B-1----:R-:W-:Y:S02]  /*10520*/  FFMA.FTZ R138, R160, c[0x0][0x2d0], -R3.reuse ;  /* 0x0000b400a08a7a23 */ /* 0x102fe40000010803 */
[----:B------:R-:W-:Y:S01]  /*10530*/  LDSM.16.MT88.4 R160, [R227+0x1100] ;  /* 0x00110000e3a0783b */ /* 0x000fe20000004200 */
[----:B------:R-:W-:Y:S01]  /*10540*/  FFMA.FTZ R3, R139, c[0x0][0x2d0], -R3 ;  /* 0x0000b4008b037a23 */ /* 0x000fe20000010803 */
[-C--:B----4-:R-:W-:Y:S04]  /*10550*/  HMMA.16816.F32 R36, R140, R144.reuse, R36 ;  /* 0x000000908c24723c */ /* 0x090fe80000001824 */
[----:B------:R2:W1:Y:S04]  /*10560*/  MUFU.EX2 R250, R138 ;  /* 0x0000008a00fa7308 */ /* 0x0004680000000800 */
[C---:B------:R-:W-:Y:S08]  /*10570*/  HMMA.16816.F32 R40, R148.reuse, R144, R40 ;  /* 0x000000909428723c */ /* 0x040ff00000001828 */
[-C--:B------:R-:W-:Y:S08]  /*10580*/  HMMA.16816.F32 R44, R148, R146.reuse, R44 ;  /* 0x00000092942c723c */ /* 0x080ff0000000182c */
[C---:B------:R-:W-:Y:S01]  /*10590*/  HMMA.16816.F32 R48, R140.reuse, R146, R48 ;  /* 0x000000928c30723c */ /* 0x040fe20000001830 */
[----:B------:R-:W4:Y:S07]  /*105a0*/  LDSM.16.MT88.4 R144, [R227+0x900] ;  /* 0x00090000e390783b */ /* 0x000f2e0000004200 */
[-C--:B----4-:R-:W-:Y:S08]  /*105b0*/  HMMA.16816.F32 R52, R140, R144.reuse, R52 ;  /* 0x000000908c34723c */ /* 0x090ff00000001834 */
        /* <DEDUP_REMOVED lines=13> */
[----:B------:R-:W4:Y:S03]  /*10690*/  LDSM.16.MT88.4 R144, [R228+0x2900] ;  /* 0x00290000e490783b */ /* 0x000f260000004200 */
[----:B---3--:R-:W-:Y:S04]  /*106a0*/  FFMA.FTZ R139, R134, R157, R215 ;  /* 0x0000009d868b7223 */ /* 0x008fe800000100d7 */
[-C--:B----4-:R-:W-:Y:S08]  /*106b0*/  HMMA.16816.F32 R100, R140, R144.reuse, R100 ;  /* 0x000000908c64723c */ /* 0x090ff00000001864 */
[C---:B------:R-:W-:Y:S04]  /*106c0*/  HMMA.16816.F32 R104, R148.reuse, R144, R104 ;  /* 0x000000909468723c */ /* 0x040fe80000001868 */
[----:B--2---:R-:W-:Y:S02]  /*106d0*/  FFMA.FTZ R138, R133, R156, R214 ;  /* 0x0000009c858a7223 */ /* 0x004fe400000100d6 */
[----:B------:R-:W-:Y:S02]  /*106e0*/  LDSM.16.MT88.4 R156, [R228+0x1100] ;  /* 0x00110000e49c783b */ /* 0x000fe40000004200 */
[-C--:B------:R-:W-:Y:S08]  /*106f0*/  HMMA.16816.F32 R108, R148, R146.reuse, R108 ;  /* 0x00000092946c723c */ /* 0x080ff0000000186c */
[C---:B------:R-:W-:Y:S01]  /*10700*/  HMMA.16816.F32 R112, R140.reuse, R146, R112 ;  /* 0x000000928c70723c */ /* 0x040fe20000001870 */
[----:B------:R-:W2:Y:S07]  /*10710*/  LDSM.16.MT88.4 R144, [R227+0x2900] ;  /* 0x00290000e390783b */ /* 0x000eae0000004200 */
[-C--:B--2---:R-:W-:Y:S08]  /*10720*/  HMMA.16816.F32 R116, R140, R144.reuse, R116 ;  /* 0x000000908c74723c */ /* 0x084ff00000001874 */
[C---:B------:R-:W-:Y:S01]  /*10730*/  HMMA.16816.F32 R120, R148.reuse, R144, R120 ;  /* 0x000000909478723c */ /* 0x040fe20000001878 */
[----:B------:R-:W2:Y:S04]  /*10740*/  LDL.LU R145, [R1+0x14] ;  /* 0x0000140001917983 */ /* 0x000ea80000300800 */
[----:B------:R-:W3:Y:S03]  /*10750*/  LDL.LU R144, [R1+0x1c] ;  /* 0x00001c0001907983 */ /* 0x000ee60000300800 */
[-C--:B------:R-:W-:Y:S01]  /*10760*/  HMMA.16816.F32 R124, R148, R146.reuse, R124 ;  /* 0x00000092947c723c */ /* 0x080fe2000000187c */
[----:B------:R-:W4:Y:S07]  /*10770*/  LDSM.16.MT88.4 R148, [R225+0x1100] ;  /* 0x00110000e194783b */ /* 0x000f2e0000004200 */
[----:B------:R-:W-:Y:S07]  /*10780*/  HMMA.16816.F32 R128, R140, R146, R128 ;  /* 0x000000928c80723c */ /* 0x000fee0000001880 */
[----:B------:R-:W-:Y:S02]  /*10790*/  F2FP.PACK_AB R140, R185, R202 ;  /* 0x000000cab98c723e */ /* 0x000fe400000000ff */
[----:B------:R-:W-:Y:S03]  /*107a0*/  F2FP.PACK_AB R141, R184, R187 ;  /* 0x000000bbb88d723e */ /* 0x000fe600000000ff */
[----:B------:R-:W-:Y:S02]  /*107b0*/  F2FP.PACK_AB R142, R189, R192 ;  /* 0x000000c0bd8e723e */ /* 0x000fe400000000ff */
[----:B------:R-:W-:Y:S02]  /*107c0*/  F2FP.PACK_AB R143, R183, R191 ;  /* 0x000000bfb78f723e */ /* 0x000fe400000000ff */
[----:B------:R-:W-:Y:S02]  /*107d0*/  F2FP.PACK_AB R146, R182, R190 ;  /* 0x000000beb692723e */ /* 0x000fe400000000ff */
[----:B-1----:R-:W-:Y:S03]  /*107e0*/  F2FP.PACK_AB R147, R250, R247 ;  /* 0x000000f7fa93723e */ /* 0x002fe600000000ff */
[-C--:B----4-:R-:W-:Y:S03]  /*107f0*/  HMMA.16816.F32 R4, R140, R148.reuse, R4 ;  /* 0x000000948c04723c */ /* 0x090fe60000001804 */
[----:B--2---:R-:W-:Y:S01]  /*10800*/  FFMA.FTZ R133, R132, R145, R212 ;  /* 0x0000009184857223 */ /* 0x004fe200000100d4 */
[----:B------:R-:W-:Y:S01]  /*10810*/  F2FP.PACK_AB R145, R249, R248 ;  /* 0x000000f8f991723e */ /* 0x000fe200000000ff */
[----:B------:R1:W2:Y:S01]  /*10820*/  MUFU.EX2 R132, R170 ;  /* 0x000000aa00847308 */ /* 0x0002a20000000800 */
[----:B---3--:R-:W-:Y:S01]  /*10830*/  FFMA.FTZ R134, R0, R144, R208 ;  /* 0x0000009000867223 */ /* 0x008fe200000100d0 */
[----:B------:R-:W-:Y:S01]  /*10840*/  F2FP.PACK_AB R144, R193, R186 ;  /* 0x000000bac190723e */ /* 0x000fe200000000ff */
[----:B------:R-:W-:Y:S01]  /*10850*/  FADD.FTZ R0, R222, R138 ;  /* 0x0000008ade007221 */ /* 0x000fe20000010000 */
[----:B------:R-:W-:Y:S03]  /*10860*/  F2FP.PACK_AB R208, R174, R197 ;  /* 0x000000c5aed0723e */ /* 0x000fe600000000ff */
[----:B------:R-:W-:Y:S02]  /*10870*/  FADD.FTZ R133, R213, R133 ;  /* 0x00000085d5857221 */ /* 0x000fe40000010000 */
[----:B------:R-:W-:Y:S01]  /*10880*/  LDSM.16.MT88.4 R212, [R225+0x3900] ;  /* 0x00390000e1d4783b */ /* 0x000fe20000004200 */
[----:B------:R-:W-:Y:S01]  /*10890*/  FADD.FTZ R0, R231, R0 ;  /* 0x00000000e7007221 */ /* 0x000fe20000010000 */
[C---:B------:R-:W-:Y:S01]  /*108a0*/  HMMA.16816.F32 R8, R144.reuse, R148, R8 ;  /* 0x000000949008723c */ /* 0x040fe20000001808 */
[----:B------:R3:W-:Y:S03]  /*108b0*/  MUFU.EX2 R138, R3 ;  /* 0x00000003008a7308 */ /* 0x0007e60000000800 */
[----:B------:R-:W-:Y:S02]  /*108c0*/  FADD.FTZ R133, R220, R133 ;  /* 0x00000085dc857221 */ /* 0x000fe40000010000 */
[----:B------:R-:W-:Y:S01]  /*108d0*/  FADD.FTZ R134, R209, R134 ;  /* 0x00000086d1867221 */ /* 0x000fe20000010000 */
[----:B------:R-:W-:Y:S01]  /*108e0*/  F2FP.PACK_AB R209, R244, R246 ;  /* 0x000000f6f4d1723e */ /* 0x000fe200000000ff */
[-C--:B------:R-:W-:Y:S04]  /*108f0*/  HMMA.16816.F32 R12, R144, R150.reuse, R12 ;  /* 0x00000096900c723c */ /* 0x080fe8000000180c */
[----:B------:R-:W-:Y:S01]  /*10900*/  FADD.FTZ R134, R210, R134 ;  /* 0x00000086d2867221 */ /* 0x000fe20000010000 */
[----:B------:R-:W-:Y:S01]  /*10910*/  F2FP.PACK_AB R210, R251, R252 ;  /* 0x000000fcfbd2723e */ /* 0x000fe200000000ff */
[----:B-1----:R-:W-:Y:S02]  /*10920*/  LDSM.16.MT88.4 R168, [R226+0x1900] ;  /* 0x00190000e2a8783b */ /* 0x002fe40000004200 */
[C---:B------:R-:W-:Y:S04]  /*10930*/  HMMA.16816.F32 R16, R140.reuse, R150, R16 ;  /* 0x000000968c10723c */ /* 0x040fe80000001810 */
[----:B------:R-:W-:Y:S02]  /*10940*/  FADD.FTZ R134, R211, R134 ;  /* 0x00000086d3867221 */ /* 0x000fe40000010000 */
[----:B------:R-:W1:Y:S02]  /*10950*/  LDSM.16.MT88.4 R148, [R225+0x3100] ;  /* 0x00310000e194783b */ /* 0x000e640000004200 */
[-C--:B------:R-:W-:Y:S04]  /*10960*/  HMMA.16816.F32 R20, R140, R152.reuse, R20 ;  /* 0x000000988c14723c */ /* 0x080fe80000001814 */
[----:B---3--:R-:W-:Y:S02]  /*10970*/  FADD.FTZ R3, R242, R0 ;  /* 0x00000000f2037221 */ /* 0x008fe40000010000 */
[----:B------:R-:W-:Y:S01]  /*10980*/  FADD.FTZ R0, R221, R133 ;  /* 0x00000085dd007221 */ /* 0x000fe20000010000 */
[----:B------:R-:W-:Y:S01]  /*10990*/  MOV R133, R166 ;  /* 0x000000a600857202 */ /* 0x000fe20000000f00 */
[C---:B------:R-:W-:Y:S04]  /*109a0*/  HMMA.16816.F32 R24, R144.reuse, R152, R24 ;  /* 0x000000989018723c */ /* 0x040fe80000001818 */
[----:B------:R-:W-:Y:S01]  /*109b0*/  MOV R166, R184 ;  /* 0x000000b800a67202 */ /* 0x000fe20000000f00 */
[----:B------:R-:W-:Y:S01]  /*109c0*/  FADD.FTZ R0, R176, R0 ;  /* 0x00000000b0007221 */ /* 0x000fe20000010000 */
[----:B------:R-:W-:Y:S01]  /*109d0*/  MOV R176, R206 ;  /* 0x000000ce00b07202 */ /* 0x000fe20000000f00 */
[----:B------:R-:W-:Y:S01]  /*109e0*/  FADD.FTZ R3, R177, R3 ;  /* 0x00000003b1037221 */ /* 0x000fe20000010000 */
[-C--:B------:R-:W-:Y:S04]  /*109f0*/  HMMA.16816.F32 R28, R144, R154.reuse, R28 ;  /* 0x0000009a901c723c */ /* 0x080fe8000000181c */
[----:B------:R-:W-:Y:S01]  /*10a00*/  MOV R177, R200 ;  /* 0x000000c800b17202 */ /* 0x000fe20000000f00 */
[----:B------:R-:W-:Y:S02]  /*10a10*/  FADD.FTZ R3, R243, R3 ;  /* 0x00000003f3037221 */ /* 0x000fe40000010000 */
[----:B------:R-:W-:Y:S01]  /*10a20*/  FADD.FTZ R0, R235, R0 ;  /* 0x00000000eb007221 */ /* 0x000fe20000010000 */
[C---:B------:R-:W-:Y:S01]  /*10a30*/  HMMA.16816.F32 R32, R140.reuse, R154, R32 ;  /* 0x0000009a8c20723c */ /* 0x040fe20000001820 */
[----:B------:R-:W3:Y:S03]  /*10a40*/  LDSM.16.MT88.4 R152, [R226+0x3100] ;  /* 0x00310000e298783b */ /* 0x000ee60000004200 */
[----:B------:R-:W-:Y:S04]  /*10a50*/  FADD.FTZ R134, R164, R134 ;  /* 0x00000086a4867221 */ /* 0x000fe80000010000 */
        /* <DEDUP_REMOVED lines=9> */
[----:B------:R-:W2:Y:S07]  /*10af0*/  LDSM.16.MT88.4 R160, [R227+0x3100] ;  /* 0x00310000e3a0783b */ /* 0x000eae0000004200 */
[-C--:B-1----:R-:W-:Y:S08]  /*10b00*/  HMMA.16816.F32 R68, R140, R148.reuse, R68 ;  /* 0x000000948c44723c */ /* 0x082ff00000001844 */
[C---:B------:R-:W-:Y:S01]  /*10b10*/  HMMA.16816.F32 R72, R144.reuse, R148, R72 ;  /* 0x000000949048723c */ /* 0x040fe20000001848 */
[----:B------:R1:W1:Y:S06]  /*10b20*/  MUFU.EX2 R149, R167 ;  /* 0x000000a700957308 */ /* 0x00026c0000000800 */
[----:B------:R-:W-:Y:S01]  /*10b30*/  MOV R148, R202 ;  /* 0x000000ca00947202 */ /* 0x000fe20000000f00 */
[-C--:B------:R-:W-:Y:S08]  /*10b40*/  HMMA.16816.F32 R76, R144, R150.reuse, R76 ;  /* 0x00000096904c723c */ /* 0x080ff0000000184c */
[C---:B------:R-:W-:Y:S07]  /*10b50*/  HMMA.16816.F32 R80, R140.reuse, R150, R80 ;  /* 0x000000968c50723c */ /* 0x040fee0000001850 */
[----:B------:R-:W-:Y:S01]  /*10b60*/  MOV R151, R187 ;  /* 0x000000bb00977202 */ /* 0x000fe20000000f00 */
[-C--:B---3--:R-:W-:Y:S04]  /*10b70*/  HMMA.16816.F32 R84, R140, R152.reuse, R84 ;  /* 0x000000988c54723c */ /* 0x088fe80000001854 */
[----:B-1----:R-:W-:Y:S02]  /*10b80*/  MOV R167, R186 ;  /* 0x000000ba00a77202 */ /* 0x002fe40000000f00 */
[----:B------:R-:W-:Y:S01]  /*10b90*/  LDSM.16.MT88.4 R184, [R228+0x1900] ;  /* 0x00190000e4b8783b */ /* 0x000fe20000004200 */
[----:B--2---:R-:W-:Y:S01]  /*10ba0*/  MOV R150, R132 ;  /* 0x0000008400967202 */ /* 0x004fe20000000f00 */
[C---:B------:R-:W-:Y:S04]  /*10bb0*/  HMMA.16816.F32 R88, R144.reuse, R152, R88 ;  /* 0x000000989058723c */ /* 0x040fe80000001858 */
[----:B------:R-:W-:Y:S01]  /*10bc0*/  FADD.FTZ R132, R223, R139 ;  /* 0x0000008bdf847221 */ /* 0x000fe20000010000 */
[----:B------:R-:W-:Y:S01]  /*10bd0*/  F2FP.PACK_AB R206, R150, R176 ;  /* 0x000000b096ce723e */ /* 0x000fe200000000ff */
[----:B------:R-:W-:Y:S01]  /*10be0*/  LDSM.16.MT88.4 R220, [R228+0x3900] ;  /* 0x00390000e4dc783b */ /* 0x000fe20000004200 */
[----:B------:R-:W-:Y:S01]  /*10bf0*/  F2FP.PACK_AB R207, R133, R149 ;  /* 0x0000009585cf723e */ /* 0x000fe200000000ff */
[-C--:B------:R-:W-:Y:S01]  /*10c00*/  HMMA.16816.F32 R92, R144, R154.reuse, R92 ;  /* 0x0000009a905c723c */ /* 0x080fe2000000185c */
[----:B------:R1:W2:Y:S03]  /*10c10*/  MUFU.EX2 R139, R204 ;  /* 0x000000cc008b7308 */ /* 0x0002a60000000800 */
[----:B------:R-:W-:Y:S02]  /*10c20*/  FADD.FTZ R132, R224, R132 ;  /* 0x00000084e0847221 */ /* 0x000fe40000010000 */
[----:B------:R3:W5:Y:S02]  /*10c30*/  LDL.LU R224, [R1+0x70] ;  /* 0x0000700001e07983 */ /* 0x0007640000300800 */
[C---:B------:R-:W-:Y:S02]  /*10c40*/  HMMA.16816.F32 R96, R140.reuse, R154, R96 ;  /* 0x0000009a8c60723c */ /* 0x040fe40000001860 */
[----:B------:R-:W3:Y:S02]  /*10c50*/  LDSM.16.MT88.4 R152, [R225+0x1900] ;  /* 0x00190000e198783b */ /* 0x000ee40000004200 */
[----:B------:R-:W-:Y:S04]  /*10c60*/  FADD.FTZ R132, R241, R132 ;  /* 0x00000084f1847221 */ /* 0x000fe80000010000 */
[-C--:B----4-:R-:W-:Y:S02]  /*10c70*/  HMMA.16816.F32 R100, R140, R156.reuse, R100 ;  /* 0x0000009c8c64723c */ /* 0x090fe40000001864 */
[----:B------:R4:W5:Y:S02]  /*10c80*/  LDL.LU R231, [R1+0x6c] ;  /* 0x00006c0001e77983 */ /* 0x0009640000300800 */
[----:B------:R-:W-:Y:S01]  /*10c90*/  FADD.FTZ R132, R178, R132 ;  /* 0x00000084b2847221 */ /* 0x000fe20000010000 */
[----:B------:R-:W-:Y:S01]  /*10ca0*/  MOV R178, R201 ;  /* 0x000000c900b27202 */ /* 0x000fe20000000f00 */
[----:B------:R4:W5:Y:S02]  /*10cb0*/  LDL.LU R241, [R1+0x68] ;  /* 0x0000680001f17983 */ /* 0x0009640000300800 */
[C---:B------:R-:W-:Y:S02]  /*10cc0*/  HMMA.16816.F32 R104, R144.reuse, R156, R104 ;  /* 0x0000009c9068723c */ /* 0x040fe40000001868 */
[----:B------:R-:W3:Y:S02]  /*10cd0*/  LDSM.16.MT88.4 R200, [R227+0x1900] ;  /* 0x00190000e3c8783b */ /* 0x000ee40000004200 */
[----:B-1----:R-:W-:Y:S02]  /*10ce0*/  F2FP.PACK_AB R204, R172, R173 ;  /* 0x000000adaccc723e */ /* 0x002fe400000000ff */
[----:B--2---:R-:W-:Y:S02]  /*10cf0*/  F2FP.PACK_AB R211, R138, R139 ;  /* 0x0000008b8ad3723e */ /* 0x004fe400000000ff */
[-C--:B------:R-:W-:Y:S02]  /*10d00*/  HMMA.16816.F32 R108, R144, R158.reuse, R108 ;  /* 0x0000009e906c723c */ /* 0x080fe4000000186c */
[----:B------:R4:W5:Y:S04]  /*10d10*/  LDL.LU R242, [R1+0x64] ;  /* 0x0000640001f27983 */ /* 0x0009680000300800 */
[----:B------:R4:W5:Y:S02]  /*10d20*/  LDL.LU R243, [R1+0x60] ;  /* 0x0000600001f37983 */ /* 0x0009640000300800 */
[C---:B------:R-:W-:Y:S02]  /*10d30*/  HMMA.16816.F32 R112, R140.reuse, R158, R112 ;  /* 0x0000009e8c70723c */ /* 0x040fe40000001870 */
[----:B------:R4:W5:Y:S06]  /*10d40*/  LDL.LU R235, [R1+0x5c] ;  /* 0x00005c0001eb7983 */ /* 0x00096c0000300800 */
[-C--:B------:R-:W-:Y:S08]  /*10d50*/  HMMA.16816.F32 R116, R140, R160.reuse, R116 ;  /* 0x000000a08c74723c */ /* 0x080ff00000001874 */
[C---:B------:R-:W-:Y:S08]  /*10d60*/  HMMA.16816.F32 R120, R144.reuse, R160, R120 ;  /* 0x000000a09078723c */ /* 0x040ff00000001878 */
[-C--:B------:R-:W-:Y:S08]  /*10d70*/  HMMA.16816.F32 R124, R144, R162.reuse, R124 ;  /* 0x000000a2907c723c */ /* 0x080ff0000000187c */
[----:B------:R-:W-:Y:S08]  /*10d80*/  HMMA.16816.F32 R128, R140, R162, R128 ;  /* 0x000000a28c80723c */ /* 0x000ff00000001880 */
[-C--:B---3--:R-:W-:Y:S01]  /*10d90*/  HMMA.16816.F32 R140, R204, R152.reuse, R4 ;  /* 0x00000098cc8c723c */ /* 0x088fe20000001804 */
[----:B------:R-:W1:Y:S07]  /*10da0*/  LDSM.16.MT88.4 R4, [R227+0x3900] ;  /* 0x00390000e304783b */ /* 0x000e6e0000004200 */
[C---:B------:R-:W-:Y:S07]  /*10db0*/  HMMA.16816.F32 R144, R208.reuse, R152, R8 ;  /* 0x00000098d090723c */ /* 0x040fee0000001808 */
[----:B------:R-:W-:Y:S02]  /*10dc0*/  MOV R8, R150 ;  /* 0x0000009600087202 */ /* 0x000fe40000000f00 */
[----:B------:R-:W-:Y:S03]  /*10dd0*/  MOV R11, R149 ;  /* 0x00000095000b7202 */ /* 0x000fe60000000f00 */
[----:B------:R-:W-:Y:S02]  /*10de0*/  MOV R9, R151 ;  /* 0x0000009700097202 */ /* 0x000fe40000000f00 */
[----:B------:R-:W-:Y:S02]  /*10df0*/  MOV R10, R148 ;  /* 0x00000094000a7202 */ /* 0x000fe40000000f00 */
[-C--:B------:R-:W-:Y:S07]  /*10e00*/  HMMA.16816.F32 R148, R208, R154.reuse, R12 ;  /* 0x0000009ad094723c */ /* 0x080fee000000180c */
[----:B------:R-:W-:Y:S01]  /*10e10*/  MOV R15, R167 ;  /* 0x000000a7000f7202 */ /* 0x000fe20000000f00 */
        /* <DEDUP_REMOVED lines=22> */
[----:B------:R-:W-:Y:S01]  /*10f80*/  MOV R21, R182 ;  /* 0x000000b600157202 */ /* 0x000fe20000000f00 */
[----:B------:R-:W-:Y:S01]  /*10f90*/  FADD.FTZ R0, R39, R0 ;  /* 0x0000000027007221 */ /* 0x000fe20000010000 */
[----:B------:R-:W-:Y:S01]  /*10fa0*/  MOV R38, R180 ;  /* 0x000000b400267202 */ /* 0x000fe20000000f00 */
[----:B------:R-:W-:Y:S01]  /*10fb0*/  FADD.FTZ R12, R12, R134 ;  /* 0x000000860c0c7221 */ /* 0x000fe20000010000 */
[----:B------:R-:W-:Y:S02]  /*10fc0*/  MOV R37, R181 ;  /* 0x000000b500257202 */ /* 0x000fe40000000f00 */
[-C--:B------:R-:W-:Y:S03]  /*10fd0*/  HMMA.16816.F32 R180, R208, R186.reuse, R44 ;  /* 0x000000bad0b4723c */ /* 0x080fe6000000182c */
[----:B------:R-:W-:Y:S01]  /*10fe0*/  MOV R30, R14 ;  /* 0x0000000e001e7202 */ /* 0x000fe20000000f00 */
[----:B------:R-:W-:Y:S01]  /*10ff0*/  FADD.FTZ R3, R38, R3 ;  /* 0x0000000326037221 */ /* 0x000fe20000010000 */
[----:B------:R-:W-:Y:S02]  /*11000*/  MOV R14, R11 ;  /* 0x0000000b000e7202 */ /* 0x000fe40000000f00 */
        /* <DEDUP_REMOVED lines=10> */
[----:B------:R-:W-:Y:S02]  /*110b0*/  MOV R11, R195 ;  /* 0x000000c3000b7202 */ /* 0x000fe40000000f00 */
[----:B------:R-:W-:Y:S02]  /*110c0*/  MOV R8, R194 ;  /* 0x000000c200087202 */ /* 0x000fe40000000f00 */
[C---:B------:R-:W-:Y:S04]  /*110d0*/  HMMA.16816.F32 R192, R208.reuse, R200, R56 ;  /* 0x000000c8d0c0723c */ /* 0x040fe80000001838 */
[----:B------:R-:W-:Y:S01]  /*110e0*/  MOV R35, R9 ;  /* 0x0000000900237202 */ /* 0x000fe20000000f00 */
[----:B------:R-:W-:Y:S01]  /*110f0*/  FADD.FTZ R8, R8, R132 ;  /* 0x0000008408087221 */ /* 0x000fe20000010000 */
[----:B------:R-:W-:Y:S02]  /*11100*/  MOV R34, R10 ;  /* 0x0000000a00227202 */ /* 0x000fe40000000f00 */
[----:B------:R-:W-:Y:S01]  /*11110*/  MOV R9, R199 ;  /* 0x000000c700097202 */ /* 0x000fe20000000f00 */
[----:B------:R-:W-:Y:S03]  /*11120*/  FADD.FTZ R8, R37, R8 ;  /* 0x0000000825087221 */ /* 0x000fe60000010000 */
[----:B------:R-:W-:Y:S01]  /*11130*/  MOV R10, R198 ;  /* 0x000000c6000a7202 */ /* 0x000fe20000000f00 */
[----:B------:R-:W-:Y:S01]  /*11140*/  FADD.FTZ R11, R11, R8 ;  /* 0x000000080b0b7221 */ /* 0x000fe20000010000 */
[-C--:B------:R-:W-:Y:S03]  /*11150*/  HMMA.16816.F32 R196, R208, R202.reuse, R60 ;  /* 0x000000cad0c4723c */ /* 0x080fe6000000183c */
[----:B------:R-:W-:Y:S01]  /*11160*/  FADD.FTZ R10, R10, R3 ;  /* 0x000000030a0a7221 */ /* 0x000fe20000010000 */
[-C--:B------:R-:W-:Y:S01]  /*11170*/  MOV R134, R2.reuse ;  /* 0x0000000200867202 */ /* 0x080fe20000000f00 */
        /* <DEDUP_REMOVED lines=55> */
[----:B------:R1:W-:Y:S01]  /*114f0*/  STL [R1+0x14], R3 ;  /* 0x0000140301007387 */ /* 0x0003e20000100800 */
[----:B------:R-:W-:Y:S03]  /*11500*/  MOV R2, R137 ;  /* 0x0000008900027202 */ /* 0x000fe60000000f00 */
[----:B------:R4:W-:Y:S01]  /*11510*/  STL [R1+0x1c], R0 ;  /* 0x00001c0001007387 */ /* 0x0009e20000100800 */
[----:B-1----:R-:W-:Y:S01]  /*11520*/  MOV R3, R136 ;  /* 0x0000008800037202 */ /* 0x002fe20000000f00 */
[----:B------:R-:W-:-:S05]  /*11530*/  @P0 BRA `(.L_x_1492) ;  /* 0xffffb71000000947 */ /* 0x000fca000383ffff */
.L_x_1491:
[----:B-1--4-:R-:W2:Y:S04]  /*11540*/  LDL.LU R0, [R1+0x10] ;  /* 0x0000100001007983 */ /* 0x012ea80000300800 */
        /* <DEDUP_REMOVED lines=184> */
.L_x_1473:
        /* <DEDUP_REMOVED lines=184> */
.L_x_1494:
        /* <DEDUP_REMOVED lines=151> */
.L_x_1496:
[----:B--234-:R-:W-:Y:S05]  /*135c0*/  BSYNC B0 ;  /* 0x0000000000007941 */ /* 0x01cfea0003800000 */
.L_x_1495:
        /* <DEDUP_REMOVED lines=16> */
.L_x_1498:
[----:B------:R-:W-:Y:S05]  /*136d0*/  BSYNC B0 ;  /* 0x0000000000007941 */ /* 0x000fea0003800000 */
.L_x_1497:
        /* <DEDUP_REMOVED lines=16> */
.L_x_1500:
[----:B------:R-:W-:Y:S05]  /*137e0*/  BSYNC B0 ;  /* 0x0000000000007941 */ /* 0x000fea0003800000 */
.L_x_1499:
        /* <DEDUP_REMOVED lines=16> */
.L_x_1502:
[----:B------:R-:W-:Y:S05]  /*138f0*/  BSYNC B0 ;  /* 0x0000000000007941 */ /* 0x000fea0003800000 */
.L_x_1501:
        /* <DEDUP_REMOVED lines=16> */
.L_x_1504:
[----:B------:R-:W-:Y:S05]  /*13a00*/  BSYNC B0 ;  /* 0x0000000000007941 */ /* 0x000fea0003800000 */
.L_x_1503:
        /* <DEDUP_REMOVED lines=16> */
.L_x_1506:
[----:B------:R-:W-:Y:S05]  /*13b10*/  BSYNC B0 ;  /* 0x0000000000007941 */ /* 0x000fea0003800000 */
.L_x_1505:
        /* <DEDUP_REMOVED lines=16> */
.L_x_1508:
[----:B------:R-:W-:Y:S05]  /*13c20*/  BSYNC B0 ;  /* 0x0000000000007941 */ /* 0x000fea0003800000 */
.L_x_1507:
        /* <DEDUP_REMOVED lines=17> */
.L_x_1493:
        /* <DEDUP_REMOVED lines=19> */
.L_x_1509:
        /* <DEDUP_REMOVED lines=42> */
.L_x_1511:
[----:B------:R-:W-:Y:S05]  /*14110*/  BSYNC B0 ;  /* 0x0000000000007941 */ /* 0x000fea0003800000 */
.L_x_1510:
        /* <DEDUP_REMOVED lines=59> */
.L_x_1513:
[----:B------:R-:W-:Y:S05]  /*144d0*/  BSYNC B0 ;  /* 0x0000000000007941 */ /* 0x000fea0003800000 */
.L_x_1512:
        /* <DEDUP_REMOVED lines=15> */
.L_x_1515:
[----:B------:R-:W-:Y:S05]  /*145d0*/  BSYNC B0 ;  /* 0x0000000000007941 */ /* 0x000fea0003800000 */
.L_x_1514:
        /* <DEDUP_REMOVED lines=15> */
.L_x_1517:
[----:B------:R-:W-:Y:S05]  /*146d0*/  BSYNC B0 ;  /* 0x0000000000007941 */ /* 0x000fea0003800000 */
.L_x_1516:
        /* <DEDUP_REMOVED lines=15> */
.L_x_1519:
[----:B------:R-:W-:Y:S05]  /*147d0*/  BSYNC B0 ;  /* 0x0000000000007941 */ /* 0x000fea0003800000 */
.L_x_1518:
        /* <DEDUP_REMOVED lines=15> */
.L_x_1521:
[----:B------:R-:W-:Y:S05]  /*148d0*/  BSYNC B0 ;  /* 0x0000000000007941 */ /* 0x000fea0003800000 */
.L_x_1520:
        /* <DEDUP_REMOVED lines=15> */
.L_x_1523:
[----:B------:R-:W-:Y:S05]  /*149d0*/  BSYNC B0 ;  /* 0x0000000000007941 */ /* 0x000fea0003800000 */
.L_x_1522:
        /* <DEDUP_REMOVED lines=15> */
.L_x_1525:
[----:B------:R-:W-:Y:S05]  /*14ad0*/  BSYNC B0 ;  /* 0x0000000000007941 */ /* 0x000fea0003800000 */
.L_x_1524:
        /* <DEDUP_REMOVED lines=16> */
.L_x_1526:
        /* <DEDUP_REMOVED lines=10> */
.L_x_1732:


//--------------------- .text._ZN7cutlass13device_kernelIN5flash19enable_sm80_to_sm89INS1_16FlashAttnFwdSm80INS1_25CollectiveMainloopFwdSm80ILi4ELi1ELb0EN4cute5tupleIJNS5_1CILi128EEENS7_ILi64EEES8_EEELi128ENS_6half_tEfNS_4arch4Sm80ELb1ELb0ELb1ELb1ELb0ELb1ELb1ELb0EEENS1_21CollectiveEpilogueFwdINS6_IJS8_S8_S9_EEENS6_IJNS7_ILi1EEESH_SH_EEESB_SD_Li128ELb1ELb1ELb0ELb0EEENS1_19SingleTileSchedulerILb1ELb0ELb1ELi128EEEEEEEEEvNT_6ParamsE --------------------------
	.section	.text._ZN7cutlass13device_kernelIN5flash19enable_sm80_to_sm89INS1_16FlashAttnFwdSm80INS1_25CollectiveMainloopFwdSm80ILi4ELi1ELb0EN4cute5tupleIJNS5_1CILi128EEENS7_ILi64EEES8_EEELi128ENS_6half_tEfNS_4arch4Sm80ELb1ELb0ELb1ELb1ELb0ELb1ELb1ELb0EEENS1_21CollectiveEpilogueFwdINS6_IJS8_S8_S9_EEENS6_IJNS7_ILi1EEESH_SH_EEESB_SD_Li128ELb1ELb1ELb0ELb0EEENS1_19SingleTileSchedulerILb1ELb0ELb1ELi128EEEEEEEEEvNT_6ParamsE,"ax",@progbits
	.sectioninfo	@"SHI_REGISTERS=255"
	.align	128
.text._ZN7cutlass13device_kernelIN5flash19enable_sm80_to_sm89INS1_16FlashAttnFwdSm80INS1_25CollectiveMainloopFwdSm80ILi4ELi1ELb0EN4cute5tupleIJNS5_1CILi128EEENS7_ILi64EEES8_EEELi128ENS_6half_tEfNS_4arch4Sm80ELb1ELb0ELb1ELb1ELb0ELb1ELb1ELb0EEENS1_21CollectiveEpilogueFwdINS6_IJS8_S8_S9_EEENS6_IJNS7_ILi1EEESH_SH_EEESB_SD_Li128ELb1ELb1ELb0ELb0EEENS1_19SingleTileSchedulerILb1ELb0ELb1ELi128EEEEEEEEEvNT_6ParamsE:
        .type           _ZN7cutlass13device_kernelIN5flash19enable_sm80_to_sm89INS1_16FlashAttnFwdSm80INS1_25CollectiveMainloopFwdSm80ILi4ELi1ELb0EN4cute5tupleIJNS5_1CILi128EEENS7_ILi64EEES8_EEELi128ENS_6half_tEfNS_4arch4Sm80ELb1ELb0ELb1ELb1ELb0ELb1ELb1ELb0EEENS1_21CollectiveEpilogueFwdINS6_IJS8_S8_S9_EEENS6_IJNS7_ILi1EEESH_SH_EEESB_SD_Li128ELb1ELb1ELb0ELb0EEENS1_19SingleTileSchedulerILb1ELb0ELb1ELi128EEEEEEEEEvNT_6ParamsE,@function
        .size           _ZN7cutlass13device_kernelIN5flash19enable_sm80_to_sm89INS1_16FlashAttnFwdSm80INS1_25CollectiveMainloopFwdSm80ILi4ELi1ELb0EN4cute5tupleIJNS5_1CILi128EEENS7_ILi64EEES8_EEELi128ENS_6half_tEfNS_4arch4Sm80ELb1ELb0ELb1ELb1ELb0ELb1ELb1ELb0EEENS1_21CollectiveEpilogueFwdINS6_IJS8_S8_S9_EEENS6_IJNS7_ILi1EEESH_SH_EEESB_SD_Li128ELb1ELb1ELb0ELb0EEENS1_19SingleTileSchedulerILb1ELb0ELb1ELi128EEEEEEEEEvNT_6ParamsE,(.L_x_1733 - _ZN7cutlass13device_kernelIN5flash19enable_sm80_to_sm89INS1_16FlashAttnFwdSm80INS1_25CollectiveMainloopFwdSm80ILi4ELi1ELb0EN4cute5tupleIJNS5_1CILi128EEENS7_ILi64EEES8_EEELi128ENS_6half_tEfNS_4arch4Sm80ELb1ELb0ELb1ELb1ELb0ELb1ELb1ELb0EEENS1_21CollectiveEpilogueFwdINS6_IJS8_S8_S9_EEENS6_IJNS7_ILi1EEESH_SH_EEESB_SD_Li128ELb1ELb1ELb0ELb0EEENS1_19SingleTileSchedulerILb1ELb0ELb1ELi128EEEEEEEEEvNT_6ParamsE)
        .other          _ZN7cutlass13device_kernelIN5flash19enable_sm80_to_sm89INS1_16FlashAttnFwdSm80INS1_25CollectiveMainloopFwdSm80ILi4ELi1ELb0EN4cute5tupleIJNS5_1CILi128EEENS7_ILi64EEES8_EEELi128ENS_6half_tEfNS_4arch4Sm80ELb1ELb0ELb1ELb1ELb0ELb1ELb1ELb0EEENS1_21CollectiveEpilogueFwdINS6_IJS8_S8_S9_EEENS6_IJNS7_ILi1EEESH_SH_EEESB_SD_Li128ELb1ELb1ELb0ELb0EEENS1_19SingleTileSchedulerILb1ELb0ELb1ELi128EEEEEEEEEvNT_6ParamsE,@"STO_CUDA_ENTRY STV_DEFAULT"
_ZN7cutlass13device_kernelIN5flash19enable_sm80_to_sm89INS1_16FlashAttnFwdSm80INS1_25CollectiveMainloopFwdSm80ILi4ELi1ELb0EN4cute5tupleIJNS5_1CILi128EEENS7_ILi64EEES8_EEELi128ENS_6half_tEfNS_4arch4Sm80ELb1ELb0ELb1ELb1ELb0ELb1ELb1ELb0EEENS1_21CollectiveEpilogueFwdINS6_IJS8_S8_S9_EEENS6_IJNS7_ILi1EEESH_SH_EEESB_SD_Li128ELb1ELb1ELb0ELb0EEENS1_19SingleTileSchedulerILb1ELb0ELb1ELi128EEEEEEEEEvNT_6ParamsE:
[----:B------:R-:W-:Y:S02]  /*0000*/  MOV R1, c[0x0][0x28] ;  /* 0x00000a0000017a02 */ /* 0x000fe40000000f00 */
[----:B------:R-:W1:Y:S01]  /*0010*/  S2R R177, SR_TID.X ;  /* 0x0000000000b17919 */ /* 0x000e620000002100 */
[----:B------:R-:W-:Y:S01]  /*0020*/  IMAD.MOV.U32 R38, RZ, RZ, 0x4 ;  /* 0x00000004ff267424 */ /* 0x000fe200078e00ff */
[----:B------:R-:W2:Y:S01]  /*0030*/  S2UR UR18, SR_CTAID.X ;  /* 0x00000000001279c3 */ /* 0x000ea20000002500 */
[----:B------:R-:W-:Y:S01]  /*0040*/  ULDC.64 UR28, c[0x0][0x118] ;  /* 0x00004600001c7ab9 */ /* 0x000fe20000000a00 */
[----:B------:R-:W3:Y:S01]  /*0050*/  S2R R4, SR_CTAID.Z ;  /* 0x0000000000047919 */ /* 0x000ee20000002700 */
[----:B------:R-:W-:-:S05]  /*0060*/  IADD3 R1, R1, -0xa0, RZ ;  /* 0xffffff6001017810 */ /* 0x000fca0007ffe0ff */
[----:B------:R-:W4:Y:S01]  /*0070*/  S2UR UR26, SR_CTAID.Z ;  /* 0x00000000001a79c3 */ /* 0x000f220000002700 */
[----:B-1----:R-:W-:Y:S01]  /*0080*/  SHF.R.U32.HI R0, RZ, 0x5, R177 ;  /* 0x00000005ff007819 */ /* 0x002fe200000116b1 */
[----:B---3--:R-:W-:-:S05]  /*0090*/  IMAD.WIDE R2, R4, R38, c[0x0][0x568] ;  /* 0x00015a0004027625 */ /* 0x008fca00078e0226 */
[----:B------:R-:W1:Y:S02]  /*00a0*/  SHFL.IDX PT, R0, R0, RZ, 0x1f ;  /* 0x00001fff00007589 */ /* 0x000e6400000e0000 */
[----:B-1----:R-:W-:-:S13]  /*00b0*/  ISETP.NE.AND P0, PT, R0, RZ, PT ;  /* 0x000000ff0000720c */ /* 0x002fda0003f05270 */
[----:B--2-4-:R-:W-:Y:S05]  /*00c0*/  @!P0 BRA `(.L_x_1527) ;  /* 0x0000017000008947 */ /* 0x014fea0003800000 */
[----:B------:R-:W-:-:S04]  /*00d0*/  ISETP.NE.U32.AND P0, PT, RZ, c[0x0][0x568], PT ;  /* 0x00015a00ff007a0c */ /* 0x000fc80003f05070 */
[----:B------:R-:W-:-:S13]  /*00e0*/  ISETP.NE.AND.EX P0, PT, RZ, c[0x0][0x56c], PT, P0 ;  /* 0x00015b00ff007a0c */ /* 0x000fda0003f05300 */
[----:B------:R-:W-:Y:S05]  /*00f0*/  @!P0 BRA `(.L_x_1528) ;  /* 0x0000003000008947 */ /* 0x000fea0003800000 */
[----:B------:R-:W2:Y:S02]  /*0100*/  LDG.E R0, [R2.64] ;  /* 0x0000001c02007981 */ /* 0x000ea4000c1e1900 */
[----:B--2---:R1:W2:Y:S02]  /*0110*/  R2UR UR5, R0 ;  /* 0x00000000000573c2 */ /* 0x0042a400000e0000 */
[----:B-12---:R-:W-:Y:S05]  /*0120*/  BRA `(.L_x_1529) ;  /* 0x000000b000007947 */ /* 0x006fea0003800000 */
.L_x_1528:
[----:B------:R-:W-:-:S04]  /*0130*/  ISETP.NE.U32.AND P0, PT, RZ, c[0x0][0x560], PT ;  /* 0x00015800ff007a0c */ /* 0x000fc80003f05070 */
[----:B------:R-:W-:-:S13]  /*0140*/  ISETP.NE.AND.EX P0, PT, RZ, c[0x0][0x564], PT, P0 ;  /* 0x00015900ff007a0c */ /* 0x000fda0003f05300 */
[----:B------:R-:W-:Y:S05]  /*0150*/  @!P0 BRA `(.L_x_1530) ;  /* 0x0000007000008947 */ /* 0x000fea0003800000 */
[----:B------:R-:W-:-:S05]  /*0160*/  IMAD.WIDE R2, R4, R38, c[0x0][0x560] ;  /* 0x0001580004027625 */ /* 0x000fca00078e0226 */
[----:B------:R-:W2:Y:S04]  /*0170*/  LDG.E R4, [R2.64] ;  /* 0x0000001c02047981 */ /* 0x000ea8000c1e1900 */
[----:B------:R-:W3:Y:S01]  /*0180*/  LDG.E R0, [R2.64+0x4] ;  /* 0x0000041c02007981 */ /* 0x000ee2000c1e1900 */
[----:B--2---:R-:W1:Y:S08]  /*0190*/  R2UR UR4, R4 ;  /* 0x00000000040473c2 */ /* 0x004e7000000e0000 */
[----:B---3--:R-:W1:Y:S02]  /*01a0*/  R2UR UR5, R0 ;  /* 0x00000000000573c2 */ /* 0x008e6400000e0000 */
[----:B-1----:R-:W-:Y:S01]  /*01b0*/  UIADD3 UR5, -UR4, UR5, URZ ;  /* 0x0000000504057290 */ /* 0x002fe2000fffe13f */
[----:B------:R-:W-:Y:S05]  /*01c0*/  BRA `(.L_x_1529) ;  /* 0x0000001000007947 */ /* 0x000fea0003800000 */
.L_x_1530:
[----:B------:R-:W-:Y:S02]  /*01d0*/  ULDC UR5, c[0x0][0x54c] ;  /* 0x0001530000057ab9 */ /* 0x000fe40000000800 */
.L_x_1529:
[----:B------:R-:W-:Y:S02]  /*01e0*/  ULDC UR4, c[0x0][0x548] ;  /* 0x0001520000047ab9 */ /* 0x000fe40000000800 */
[----:B------:R-:W-:-:S02]  /*01f0*/  USHF.L.U32 UR18, UR18, 0x7, URZ ;  /* 0x0000000712127899 */ /* 0x000fc4000800063f */
[----:B------:R-:W-:-:S04]  /*0200*/  UIMAD UR4, UR5, UR4, URZ ;  /* 0x00000004050472a4 */ /* 0x000fc8000f8e023f */
[----:B------:R-:W-:-:S04]  /*0210*/  UISETP.GE.AND UP0, UPT, UR18, UR4, UPT ;  /* 0x000000041200728c */ /* 0x000fc8000bf06270 */
[----:B------:R-:W-:Y:S01]  /*0220*/  USEL UR26, UR26, 0xffffffff, !UP0 ;  /* 0xffffffff1a1a7887 */ /* 0x000fe2000c000000 */
[----:B------:R-:W-:Y:S05]  /*0230*/  BRA `(.L_x_1531) ;  /* 0x0000016000007947 */ /* 0x000fea0003800000 */
.L_x_1527:
[----:B------:R-:W-:-:S04]  /*0240*/  ISETP.NE.U32.AND P0, PT, RZ, c[0x0][0x568], PT ;  /* 0x00015a00ff007a0c */ /* 0x000fc80003f05070 */
[----:B------:R-:W-:-:S13]  /*0250*/  ISETP.NE.AND.EX P0, PT, RZ, c[0x0][0x56c], PT, P0 ;  /* 0x00015b00ff007a0c */ /* 0x000fda0003f05300 */
[----:B------:R-:W-:Y:S05]  /*0260*/  @!P0 BRA `(.L_x_1532) ;  /* 0x0000003000008947 */ /* 0x000fea0003800000 */
[----:B------:R-:W2:Y:S02]  /*0270*/  LDG.E R0, [R2.64] ;  /* 0x0000001c02007981 */ /* 0x000ea4000c1e1900 */
[----:B--2---:R1:W2:Y:S02]  /*0280*/  R2UR UR5, R0 ;  /* 0x00000000000573c2 */ /* 0x0042a400000e0000 */
[----:B-12---:R-:W-:Y:S05]  /*0290*/  BRA `(.L_x_1533) ;  /* 0x000000b000007947 */ /* 0x006fea0003800000 */
.L_x_1532:
        /* <DEDUP_REMOVED lines=10> */
.L_x_1534:
[----:B------:R-:W-:Y:S02]  /*0340*/  ULDC UR5, c[0x0][0x54c] ;  /* 0x0001530000057ab9 */ /* 0x000fe40000000800 */
.L_x_1533:
[----:B------:R-:W-:Y:S02]  /*0350*/  ULDC UR4, c[0x0][0x548] ;  /* 0x0001520000047ab9 */ /* 0x000fe40000000800 */
[----:B------:R-:W-:-:S02]  /*0360*/  USHF.L.U32 UR18, UR18, 0x7, URZ ;  /* 0x0000000712127899 */ /* 0x000fc4000800063f */
[----:B------:R-:W-:-:S04]  /*0370*/  UIMAD UR4, UR5, UR4, URZ ;  /* 0x00000004050472a4 */ /* 0x000fc8000f8e023f */
[----:B------:R-:W-:-:S04]  /*0380*/  UISETP.GE.AND UP0, UPT, UR18, UR4, UPT ;  /* 0x000000041200728c */ /* 0x000fc8000bf06270 */
[----:B------:R-:W-:-:S06]  /*0390*/  USEL UR26, UR26, 0xffffffff, !UP0 ;  /* 0xffffffff1a1a7887 */ /* 0x000fcc000c000000 */
.L_x_1531:
[----:B------:R-:W-:-:S13]  /*03a0*/  ISETP.LE.AND P0, PT, RZ, UR26, PT ;  /* 0x0000001aff007c0c */ /* 0x000fda000bf03270 */
[----:B------:R-:W-:Y:S05]  /*03b0*/  @!P0 EXIT ;  /* 0x000000000000894d */ /* 0x000fea0003800000 */
[----:B------:R-:W-:Y:S01]  /*03c0*/  ISETP.NE.U32.AND P0, PT, RZ, c[0x0][0x370], PT ;  /* 0x0000dc00ff007a0c */ /* 0x000fe20003f05070 */
[----:B------:R-:W-:Y:S01]  /*03d0*/  ULDC.64 UR4, c[0x0][0x358] ;  /* 0x0000d60000047ab9 */ /* 0x000fe20000000a00 */
[----:B------:R-:W-:Y:S01]  /*03e0*/  ISETP.NE.U32.AND P1, PT, RZ, c[0x0][0x360], PT ;  /* 0x0000d800ff007a0c */ /* 0x000fe20003f25070 */
[----:B------:R-:W-:Y:S01]  /*03f0*/  IMAD.U32 R0, RZ, RZ, UR26 ;  /* 0x0000001aff007e24 */ /* 0x000fe2000f8e00ff */
[----:B------:R-:W-:Y:S01]  /*0400*/  ISETP.NE.AND.EX P3, PT, RZ, c[0x0][0x374], PT, P0 ;  /* 0x0000dd00ff007a0c */ /* 0x000fe20003f65300 */
[----:B------:R-:W-:Y:S01]  /*0410*/  IMAD.U32 R4, RZ, RZ, UR26 ;  /* 0x0000001aff047e24 */ /* 0x000fe2000f8e00ff */
[----:B------:R-:W-:Y:S01]  /*0420*/  ISETP.NE.AND.EX P1, PT, RZ, c[0x0][0x364], PT, P1 ;  /* 0x0000d900ff007a0c */ /* 0x000fe20003f25310 */
[----:B------:R-:W-:Y:S01]  /*0430*/  UISETP.NE.U32.AND UP3, UPT, URZ, UR4, UPT ;  /* 0x000000043f00728c */ /* 0x000fe2000bf65070 */
[----:B------:R-:W-:Y:S02]  /*0440*/  ISETP.NE.U32.AND P2, PT, RZ, c[0x0][0x348], PT ;  /* 0x0000d200ff007a0c */ /* 0x000fe40003f45070 */
[----:B------:R-:W-:Y:S01]  /*0450*/  ISETP.NE.U32.AND P4, PT, RZ, c[0x0][0x350], PT ;  /* 0x0000d400ff007a0c */ /* 0x000fe20003f85070 */
[----:B------:R-:W-:Y:S01]  /*0460*/  UISETP.NE.AND.EX UP3, UPT, URZ, UR5, UPT, UP3 ;  /* 0x000000053f00728c */ /* 0x000fe2000bf65330 */
[----:B------:R-:W-:-:S02]  /*0470*/  ISETP.NE.AND.EX P2, PT, RZ, c[0x0][0x34c], PT, P2 ;  /* 0x0000d300ff007a0c */ /* 0x000fc40003f45320 */
[----:B------:R-:W-:Y:S02]  /*0480*/  ISETP.NE.AND.EX P4, PT, RZ, c[0x0][0x354], PT, P4 ;  /* 0x0000d500ff007a0c */ /* 0x000fe40003f85340 */
[----:B------:R-:W-:Y:S01]  /*0490*/  MOV R5, UR26 ;  /* 0x0000001a00057c02 */ /* 0x000fe20008000f00 */
[----:B------:R-:W-:Y:S01]  /*04a0*/  @P3 IMAD.WIDE R2, R38, R0, c[0x0][0x370] ;  /* 0x0000dc0026023625 */ /* 0x000fe200078e0200 */
[----:B------:R-:W-:-:S03]  /*04b0*/  PLOP3.LUT P0, PT, PT, PT, UP3, 0x80, 0x0 ;  /* 0x000000000000781c */ /* 0x000fc60003f0f038 */
[C---:B------:R-:W-:Y:S01]  /*04c0*/  @P1 IMAD.WIDE R6, R38.reuse, R4, c[0x0][0x360] ;  /* 0x0000d80026061625 */ /* 0x040fe200078e0204 */
[----:B------:R1:W2:Y:S03]  /*04d0*/  @P3 LDG.E R11, [R2.64] ;  /* 0x0000001c020b3981 */ /* 0x0002a6000c1e1900 */
[----:B------:R-:W-:Y:S01]  /*04e0*/  IMAD.WIDE R4, R38, R5, c[0x0][0x348] ;  /* 0x0000d20026047625 */ /* 0x000fe200078e0205 */
[----:B------:R-:W-:-:S04]  /*04f0*/  MOV R10, RZ ;  /* 0x000000ff000a7202 */ /* 0x000fc80000000f00 */
[----:B------:R-:W3:Y:S01]  /*0500*/  @P2 LDG.E R9, [R4.64] ;  /* 0x0000001c04092981 */ /* 0x000ee2000c1e1900 */
[----:B-1----:R-:W-:-:S03]  /*0510*/  IMAD.WIDE R2, R38, R0, c[0x0][0x350] ;  /* 0x0000d40026027625 */ /* 0x002fc600078e0200 */
[----:B------:R1:W4:Y:S04]  /*0520*/  @P1 LDG.E R0, [R6.64] ;  /* 0x0000001c06001981 */ /* 0x000328000c1e1900 */
[----:B------:R-:W4:Y:S01]  /*0530*/  @P4 LDG.E R8, [R2.64] ;  /* 0x0000001c02084981 */ /* 0x000f22000c1e1900 */
[----:B-1----:R-:W-:-:S04]  /*0540*/  IMAD.U32 R6, RZ, RZ, UR26 ;  /* 0x0000001aff067e24 */ /* 0x002fc8000f8e00ff */
[----:B------:R-:W-:-:S05]  /*0550*/  IMAD.WIDE R6, R38, R6, c[0x0][0x358] ;  /* 0x0000d60026067625 */ /* 0x000fca00078e0206 */
[----:B------:R1:W5:Y:S01]  /*0560*/  @P0 LDG.E R10, [R6.64] ;  /* 0x0000001c060a0981 */ /* 0x000362000c1e1900 */
[----:B------:R-:W1:Y:S01]  /*0570*/  S2UR UR16, SR_CTAID.Y ;  /* 0x00000000001079c3 */ /* 0x000e620000002600 */
[----:B------:R-:W-:Y:S02]  /*0580*/  UMOV UR21, URZ ;  /* 0x0000003f00157c82 */ /* 0x000fe40008000000 */
[----:B------:R-:W-:Y:S02]  /*0590*/  ULDC UR24, c[0x0][0x168] ;  /* 0x00005a0000187ab9 */ /* 0x000fe40000000800 */
[----:B------:R-:W-:Y:S02]  /*05a0*/  UMOV UR22, URZ ;  /* 0x0000003f00167c82 */ /* 0x000fe40008000000 */
[----:B------:R-:W-:Y:S02]  /*05b0*/  UMOV UR20, URZ ;  /* 0x0000003f00147c82 */ /* 0x000fe40008000000 */
[----:B------:R-:W-:-:S02]  /*05c0*/  ULDC UR7, c[0x0][0x1d0] ;  /* 0x0000740000077ab9 */ /* 0x000fc40000000800 */
[----:B------:R-:W-:Y:S02]  /*05d0*/  ULDC UR23, c[0x0][0x228] ;  /* 0x00008a0000177ab9 */ /* 0x000fe40000000800 */
[----:B-1----:R-:W-:Y:S01]  /*05e0*/  USHF.R.S32.HI UR15, URZ, 0x1f, UR16 ;  /* 0x0000001f3f0f7899 */ /* 0x002fe20008011410 */
[----:B--2---:R1:W2:Y:S08]  /*05f0*/  @P3 R2UR UR21, R11 ;  /* 0x000000000b1533c2 */ /* 0x0042b000000e0000 */
[----:B---3--:R1:W3:Y:S08]  /*0600*/  @P2 R2UR UR22, R9 ;  /* 0x00000000091623c2 */ /* 0x0082f000000e0000 */
[----:B----4-:R1:W4:Y:S08]  /*0610*/  @P1 R2UR UR24, R0 ;  /* 0x00000000001813c2 */ /* 0x01033000000e0000 */
[----:B------:R1:W1:Y:S01]  /*0620*/  @P4 R2UR UR20, R8 ;  /* 0x00000000081443c2 */ /* 0x00026200000e0000 */
[----:B------:R-:W-:Y:S05]  /*0630*/  @P1 BRA `(.L_x_1535) ;  /* 0x0000006000001947 */ /* 0x000fea0003800000 */
[----:B--23--:R-:W-:Y:S05]  /*0640*/  @!P2 BRA `(.L_x_1535) ;  /* 0x000000500000a947 */ /* 0x00cfea0003800000 */
[----:B-1----:R1:W2:Y:S04]  /*0650*/  LDG.E R0, [R4.64] ;  /* 0x0000001c04007981 */ /* 0x0022a8000c1e1900 */
[----:B-1----:R-:W3:Y:S01]  /*0660*/  LDG.E R4, [R4.64+0x4] ;  /* 0x0000041c04047981 */ /* 0x002ee2000c1e1900 */
[----:B--2-4-:R-:W1:Y:S08]  /*0670*/  R2UR UR24, R0 ;  /* 0x00000000001873c2 */ /* 0x014e7000000e0000 */
[----:B---3--:R-:W1:Y:S02]  /*0680*/  R2UR UR4, R4 ;  /* 0x00000000040473c2 */ /* 0x008e6400000e0000 */
[----:B-1----:R-:W-:-:S06]  /*0690*/  UIADD3 UR24, -UR24, UR4, URZ ;  /* 0x0000000418187290 */ /* 0x002fcc000fffe13f */
.L_x_1535:
[----:B--23--:R-:W-:-:S04]  /*06a0*/  ISETP.NE.U32.AND P1, PT, RZ, c[0x0][0x368], PT ;  /* 0x0000da00ff007a0c */ /* 0x00cfc80003f25070 */
[----:B------:R-:W-:-:S13]  /*06b0*/  ISETP.NE.AND.EX P1, PT, RZ, c[0x0][0x36c], PT, P1 ;  /* 0x0000db00ff007a0c */ /* 0x000fda0003f25310 */
[----:B------:R-:W-:Y:S05]  /*06c0*/  @!P1 BRA `(.L_x_1536) ;  /* 0x0000005000009947 */ /* 0x000fea0003800000 */
[----:B-1----:R-:W-:-:S05]  /*06d0*/  MOV R0, UR26 ;  /* 0x0000001a00007c02 */ /* 0x002fca0008000f00 */
[----:B------:R-:W-:-:S05]  /*06e0*/  IMAD.WIDE R2, R38, R0, c[0x0][0x368] ;  /* 0x0000da0026027625 */ /* 0x000fca00078e0200 */
[----:B------:R-:W2:Y:S02]  /*06f0*/  LDG.E R0, [R2.64] ;  /* 0x0000001c02007981 */ /* 0x000ea4000c1e1900 */
[----:B--2---:R1:W2:Y:S02]  /*0700*/  R2UR UR7, R0 ;  /* 0x00000000000773c2 */ /* 0x0042a400000e0000 */
[----:B-12---:R-:W-:Y:S05]  /*0710*/  BRA `(.L_x_1537) ;  /* 0x0000006000007947 */ /* 0x006fea0003800000 */
.L_x_1536:
[----:B------:R-:W-:Y:S05]  /*0720*/  @!P4 BRA `(.L_x_1537) ;  /* 0x000000500000c947 */ /* 0x000fea0003800000 */
[----:B-1----:R1:W2:Y:S04]  /*0730*/  LDG.E R0, [R2.64] ;  /* 0x0000001c02007981 */ /* 0x0022a8000c1e1900 */
[----:B-1----:R-:W3:Y:S01]  /*0740*/  LDG.E R2, [R2.64+0x4] ;  /* 0x0000041c02027981 */ /* 0x002ee2000c1e1900 */
[----:B--2---:R-:W1:Y:S08]  /*0750*/  R2UR UR7, R0 ;  /* 0x00000000000773c2 */ /* 0x004e7000000e0000 */
[----:B---3--:R-:W1:Y:S02]  /*0760*/  R2UR UR4, R2 ;  /* 0x00000000020473c2 */ /* 0x008e6400000e0000 */
[----:B-1----:R-:W-:-:S06]  /*0770*/  UIADD3 UR7, -UR7, UR4, URZ ;  /* 0x0000000407077290 */ /* 0x002fcc000fffe13f */
.L_x_1537:
[----:B------:R2:W3:Y:S04]  /*0780*/  @P0 LDG.E R4, [R6.64] ;  /* 0x0000001c06040981 */ /* 0x0004e8000c1e1900 */
[----:B--2---:R-:W2:Y:S01]  /*0790*/  @P0 LDG.E R6, [R6.64+0x4] ;  /* 0x0000041c06060981 */ /* 0x004ea2000c1e1900 */
[----:B------:R-:W-:Y:S01]  /*07a0*/  ISETP.NE.U32.AND P1, PT, RZ, c[0x0][0x378], PT ;  /* 0x0000de00ff007a0c */ /* 0x000fe20003f25070 */
[----:B-1----:R-:W-:-:S03]  /*07b0*/  IMAD.U32 R0, RZ, RZ, UR26 ;  /* 0x0000001aff007e24 */ /* 0x002fc6000f8e00ff */
[----:B------:R-:W-:-:S13]  /*07c0*/  ISETP.NE.AND.EX P1, PT, RZ, c[0x0][0x37c], PT, P1 ;  /* 0x0000df00ff007a0c */ /* 0x000fda0003f25310 */
[----:B------:R-:W-:-:S05]  /*07d0*/  @P1 IMAD.WIDE R2, R38, R0, c[0x0][0x378] ;  /* 0x0000de0026021625 */ /* 0x000fca00078e0200 */
[----:B----4-:R-:W4:Y:S01]  /*07e0*/  @P1 LDG.E R0, [R2.64] ;  /* 0x0000001c02001981 */ /* 0x010f22000c1e1900 */
[----:B------:R-:W-:Y:S02]  /*07f0*/  ULDC UR6, c[0x0][0x2c4] ;  /* 0x0000b10000067ab9 */ /* 0x000fe40000000800 */
[----:B------:R-:W-:Y:S02]  /*0800*/  UISETP.NE.AND UP2, UPT, UR6, 0x1, UPT ;  /* 0x000000010600788c */ /* 0x000fe4000bf45270 */
[----:B------:R-:W-:Y:S02]  /*0810*/  UIADD3 UR6, -UR21, UR7, URZ ;  /* 0x0000000715067290 */ /* 0x000fe4000fffe13f */
[----:B------:R-:W-:-:S07]  /*0820*/  UMOV UR19, UR7 ;  /* 0x0000000700137c82 */ /* 0x000fce0008000000 */
[----:B------:R-:W-:Y:S01]  /*0830*/  @UP2 UIADD3 UR8, UR18, 0x7f, URZ ;  /* 0x0000007f12082890 */ /* 0x000fe2000fffe03f */
[----:B---3--:R-:W1:Y:S08]  /*0840*/  @P0 R2UR UR4, R4 ;  /* 0x00000000040403c2 */ /* 0x008e7000000e0000 */
[----:B--2---:R-:W1:Y:S08]  /*0850*/  @P0 R2UR UR5, R6 ;  /* 0x00000000060503c2 */ /* 0x004e7000000e0000 */
[----:B----4-:R2:W3:Y:S01]  /*0860*/  @P1 R2UR UR19, R0 ;  /* 0x00000000001313c2 */ /* 0x0104e200000e0000 */
[----:B-1----:R-:W-:-:S03]  /*0870*/  @UP3 UIADD3 UR23, -UR4, UR5, URZ ;  /* 0x0000000504173290 */ /* 0x002fc6000fffe13f */
[----:B------:R-:W-:Y:S02]  /*0880*/  ULDC.64 UR4, c[0x0][0x2c8] ;  /* 0x0000b20000047ab9 */ /* 0x000fe40000000a00 */
[----:B------:R-:W-:Y:S02]  /*0890*/  UIMAD.WIDE.U32 UR8, UR8, UR4, URZ ;  /* 0x00000004080872a5 */ /* 0x000fe4000f8e003f */
[----:B------:R-:W-:Y:S02]  /*08a0*/  UIADD3 UR13, UR6, UR23, URZ ;  /* 0x00000017060d7290 */ /* 0x000fe4000fffe03f */
[----:B------:R-:W-:Y:S02]  /*08b0*/  UIADD3 UR4, UR18, 0x7f, URZ ;  /* 0x0000007f12047890 */ /* 0x000fe4000fffe03f */
[----:B------:R-:W-:Y:S02]  /*08c0*/  UIADD3 UR11, UR13, 0x40, -UR24 ;  /* 0x000000400d0b7890 */ /* 0x000fe4000fffe818 */
[----:B------:R-:W-:-:S02]  /*08d0*/  @UP2 USHF.R.U32.HI UR4, URZ, UR5, UR9 ;  /* 0x000000053f042299 */ /* 0x000fc40008011609 */
[----:B------:R-:W-:Y:S02]  /*08e0*/  UIADD3 UR9, UR13, 0x3f, URZ ;  /* 0x0000003f0d097890 */ /* 0x000fe4000fffe03f */
[----:B------:R-:W-:Y:S02]  /*08f0*/  UIADD3 UR5, UR11, UR4, URZ ;  /* 0x000000040b057290 */ /* 0x000fe4000fffe03f */
[----:B------:R-:W-:Y:S02]  /*0900*/  USHF.R.S32.HI UR8, URZ, 0x1f, UR9 ;  /* 0x0000001f3f087899 */ /* 0x000fe40008011409 */
[----:B------:R-:W-:Y:S02]  /*0910*/  USHF.R.S32.HI UR4, URZ, 0x1f, UR5 ;  /* 0x0000001f3f047899 */ /* 0x000fe40008011405 */
[----:B------:R-:W-:Y:S02]  /*0920*/  ULEA.HI UR8, UR8, UR9, URZ, 0x6 ;  /* 0x0000000908087291 */ /* 0x000fe4000f8f303f */
[----:B------:R-:W-:-:S02]  /*0930*/  ULEA.HI UR4, UR4, UR5, URZ, 0x6 ;  /* 0x0000000504047291 */ /* 0x000fc4000f8f303f */
[----:B------:R-:W-:Y:S02]  /*0940*/  USHF.R.S32.HI UR12, URZ, 0x6, UR8 ;  /* 0x000000063f0c7899 */ /* 0x000fe40008011408 */
[----:B------:R-:W-:-:S04]  /*0950*/  USHF.R.S32.HI UR4, URZ, 0x6, UR4 ;  /* 0x000000063f047899 */ /* 0x000fc80008011404 */
[----:B------:R-:W-:-:S04]  /*0960*/  UISETP.LT.AND UP0, UPT, UR12, UR4, UPT ;  /* 0x000000040c00728c */ /* 0x000fc8000bf01270 */
[----:B------:R-:W-:Y:S02]  /*0970*/  USEL UR5, UR12, UR4, UP0 ;  /* 0x000000040c057287 */ /* 0x000fe40008000000 */
[----:B------:R-:W-:Y:S02]  /*0980*/  UIADD3 UR4, -UR6, URZ, URZ ;  /* 0x0000003f06047290 */ /* 0x000fe4000fffe13f */
[----:B------:R-:W-:Y:S02]  /*0990*/  ULEA UR6, UR5, -UR6, 0x6 ;  /* 0x8000000605067291 */ /* 0x000fe4000f8e303f */
[----:B------:R-:W-:Y:S02]  /*09a0*/  UISETP.LT.AND UP1, UPT, URZ, UR4, UPT ;  /* 0x000000043f00728c */ /* 0x000fe4000bf21270 */
[----:B------:R-:W-:Y:S02]  /*09b0*/  UISETP.LT.AND UP0, UPT, UR6, UR23, UPT ;  /* 0x000000170600728c */ /* 0x000fe4000bf01270 */
[----:B------:R-:W-:-:S02]  /*09c0*/  USEL UR4, URZ, UR4, !UP1 ;  /* 0x000000043f047287 */ /* 0x000fc4000c800000 */
[----:B------:R-:W-:Y:S02]  /*09d0*/  USEL UR5, UR6, UR23, UP0 ;  /* 0x0000001706057287 */ /* 0x000fe40008000000 */
[----:B------:R-:W-:Y:S02]  /*09e0*/  USHF.R.U32.HI UR10, URZ, 0x6, UR4 ;  /* 0x000000063f0a7899 */ /* 0x000fe40008011604 */
[----:B------:R-:W-:-:S05]  /*09f0*/  UISETP.GT.AND UP0, UPT, UR5, UR4, UPT ;  /* 0x000000040500728c */ /* 0x000fca000bf04270 */
[----:B------:R-:W-:-:S06]  /*0a00*/  UMOV UR9, UR10 ;  /* 0x0000000a00097c82 */ /* 0x000fcc0008000000 */
[----:B------:R-:W-:-:S04]  /*0a10*/  @UP0 UIADD3 UR5, UR5, 0x3f, URZ ;  /* 0x0000003f05050890 */ /* 0x000fc8000fffe03f */
[----:B------:R-:W-:-:S04]  /*0a20*/  @UP0 USHF.R.S32.HI UR4, URZ, 0x1f, UR5 ;  /* 0x0000001f3f040899 */ /* 0x000fc80008011405 */
[----:B------:R-:W-:-:S04]  /*0a30*/  @UP0 ULEA.HI UR4, UR4, UR5, URZ, 0x6 ;  /* 0x0000000504040291 */ /* 0x000fc8000f8f303f */
[----:B------:R-:W-:-:S04]  /*0a40*/  @UP0 USHF.R.S32.HI UR9, URZ, 0x6, UR4 ;  /* 0x000000063f090899 */ /* 0x000fc80008011404 */
[----:B------:R-:W-:-:S06]  /*0a50*/  UISETP.GT.AND UP0, UPT, UR9, UR10, UPT ;  /* 0x0000000a0900728c */ /* 0x000fcc000bf04270 */
[----:B------:R-:W-:-:S13]  /*0a60*/  PLOP3.LUT P0, PT, PT, PT, UP0, 0x80, 0x0 ;  /* 0x000000000000781c */ /* 0x000fda0003f0f008 */
[----:B------:R-:W-:Y:S05]  /*0a70*/  @!P0 BRA `(.L_x_1538) ;  /* 0x0000793000008947 */ /* 0x000fea0003800000 */
[----:B--23--:R-:W-:Y:S01]  /*0a80*/  ISETP.NE.U32.AND P0, PT, RZ, c[0x0][0x340], PT ;  /* 0x0000d000ff007a0c */ /* 0x00cfe20003f05070 */
[----:B------:R-:W-:Y:S01]  /*0a90*/  IMAD.U32 R0, RZ, RZ, UR26 ;  /* 0x0000001aff007e24 */ /* 0x000fe2000f8e00ff */
[----:B------:R-:W-:Y:S01]  /*0aa0*/  SHF.R.S32.HI R4, RZ, 0x1f, R177 ;  /* 0x0000001fff047819 */ /* 0x000fe200000114b1 */
[----:B------:R-:W-:Y:S01]  /*0ab0*/  ULDC.64 UR4, c[0x0][0x240] ;  /* 0x0000900000047ab9 */ /* 0x000fe20000000a00 */
[----:B------:R-:W-:-:S13]  /*0ac0*/  ISETP.NE.AND.EX P3, PT, RZ, c[0x0][0x344], PT, P0 ;  /* 0x0000d100ff007a0c */ /* 0x000fda0003f65300 */
[----:B------:R-:W-:-:S05]  /*0ad0*/  @P3 IMAD.WIDE R2, R38, R0, c[0x0][0x340] ;  /* 0x0000d00026023625 */ /* 0x000fca00078e0200 */
[----:B------:R1:W2:Y:S01]  /*0ae0*/  @P3 LDG.E R18, [R2.64] ;  /* 0x0000001c02123981 */ /* 0x0002a2000c1e1900 */
[----:B------:R-:W-:Y:S01]  /*0af0*/  LEA.HI R0, R4, R177, RZ, 0x3 ;  /* 0x000000b104007211 */ /* 0x000fe200078f18ff */
[----:B------:R-:W-:Y:S01]  /*0b00*/  UIMAD UR4, UR15, UR4, URZ ;  /* 0x000000040f0472a4 */ /* 0x000fe2000f8e023f */
[----:B------:R-:W-:Y:S01]  /*0b10*/  IMAD.MOV.U32 R160, RZ, RZ, c[0x0][0x238] ;  /* 0x00008e00ffa07624 */ /* 0x000fe200078e00ff */
[----:B------:R-:W-:Y:S01]  /*0b20*/  USHF.R.S32.HI UR6, URZ, 0x1f, UR26 ;  /* 0x0000001f3f067899 */ /* 0x000fe2000801141a */
[----:B------:R-:W-:Y:S01]  /*0b30*/  SHF.R.S32.HI R93, RZ, 0x3, R0 ;  /* 0x00000003ff5d7819 */ /* 0x000fe20000011400 */
[----:B------:R-:W-:Y:S01]  /*0b40*/  UIMAD UR8, UR16, UR5, UR4 ;  /* 0x00000005100872a4 */ /* 0x000fe2000f8e0204 */
[----:B------:R-:W-:Y:S01]  /*0b50*/  LOP3.LUT R0, R0, 0xfffffff8, RZ, 0xc0, !PT ;  /* 0xfffffff800007812 */ /* 0x000fe200078ec0ff */
[----:B------:R-:W-:Y:S01]  /*0b60*/  USEL UR35, UR6, URZ, !UP3 ;  /* 0x0000003f06237287 */ /* 0x000fe2000d800000 */
[----:B------:R-:W-:Y:S01]  /*0b70*/  SHF.R.S32.HI R37, RZ, 0x1f, R93 ;  /* 0x0000001fff257819 */ /* 0x000fe2000001145d */
[----:B------:R-:W-:Y:S01]  /*0b80*/  ULDC.64 UR4, c[0x0][0x248] ;  /* 0x0000920000047ab9 */ /* 0x000fe20000000a00 */
[----:B-----5:R-:W-:Y:S01]  /*0b90*/  IADD3 R140, P0, R93, R10, RZ ;  /* 0x0000000a5d8c7210 */ /* 0x020fe20007f1e0ff */
[----:B------:R-:W-:Y:S01]  /*0ba0*/  IMAD.IADD R28, R177, 0x1, -R0 ;  /* 0x00000001b11c7824 */ /* 0x000fe200078e0a00 */
[----:B------:R-:W-:Y:S01]  /*0bb0*/  UIMAD UR4, UR35, UR4, URZ ;  /* 0x00000004230472a4 */ /* 0x000fe2000f8e023f */
[----:B------:R-:W-:Y:S01]  /*0bc0*/  IADD3 R123, -R93, UR23, RZ ;  /* 0x000000175d7b7c10 */ /* 0x000fe2000fffe1ff */
[----:B------:R-:W-:Y:S01]  /*0bd0*/  UIADD3 UR17, UR9, -0x1, URZ ;  /* 0xffffffff09117890 */ /* 0x000fe2000fffe03f */
[----:B------:R-:W-:Y:S01]  /*0be0*/  IMAD.SHL.U32 R32, R28, 0x8, RZ ;  /* 0x000000081c207824 */ /* 0x000fe200078e00ff */
[----:B------:R-:W-:Y:S01]  /*0bf0*/  LEA.HI.X.SX32 R153, R10, R37, 0x1, P0 ;  /* 0x000000250a997211 */ /* 0x000fe200000f0eff */
[----:B------:R-:W-:Y:S01]  /*0c00*/  USEL UR43, UR26, URZ, !UP3 ;  /* 0x0000003f1a2b7287 */ /* 0x000fe2000d800000 */
[----:B------:R-:W-:Y:S01]  /*0c10*/  LEA.HI R4, R4, R177, RZ, 0x6 ;  /* 0x000000b104047211 */ /* 0x000fe200078f30ff */
[----:B------:R-:W-:Y:S01]  /*0c20*/  UMOV UR37, 0x6 ;  /* 0x0000000600257882 */ /* 0x000fe20000000000 */
[----:B------:R-:W-:Y:S01]  /*0c30*/  SHF.R.S32.HI R33, RZ, 0x1f, R32 ;  /* 0x0000001fff217819 */ /* 0x000fe20000011420 */
[----:B------:R-:W-:Y:S01]  /*0c40*/  IMAD R0, R153, c[0x0][0x238], RZ ;  /* 0x00008e0099007a24 */ /* 0x000fe200078e02ff */
[----:B------:R-:W-:Y:S01]  /*0c50*/  USHF.R.S32.HI UR9, URZ, 0x1f, UR17 ;  /* 0x0000001f3f097899 */ /* 0x000fe20008011411 */
[----:B------:R-:W-:Y:S01]  /*0c60*/  IMAD.U32 R96, RZ, RZ, UR43 ;  /* 0x0000002bff607e24 */ /* 0x000fe2000f8e00ff */
[----:B------:R-:W-:Y:S01]  /*0c70*/  IADD3 R90, R32, 0x40, RZ ;  /* 0x00000040205a7810 */ /* 0x000fe20007ffe0ff */
[----:B------:R-:W-:Y:S01]  /*0c80*/  IMAD R0, R140, c[0x0][0x23c], R0 ;  /* 0x00008f008c007a24 */ /* 0x000fe200078e0200 */
[----:B------:R-:W-:Y:S01]  /*0c90*/  ISETP.GE.AND P6, PT, R32, c[0x0][0x1d4], PT ;  /* 0x0000750020007a0c */ /* 0x000fe20003fc6270 */
[----:B-1----:R-:W-:Y:S01]  /*0ca0*/  IMAD.WIDE.U32 R2, R140, c[0x0][0x238], R32 ;  /* 0x00008e008c027a25 */ /* 0x002fe200078e0020 */
[----:B------:R-:W-:Y:S01]  /*0cb0*/  ISETP.GE.AND P5, PT, R90, c[0x0][0x1d4], PT ;  /* 0x000075005a007a0c */ /* 0x000fe20003fa6270 */
[----:B------:R-:W-:Y:S01]  /*0cc0*/  USHF.R.S32.HI UR36, URZ, 0x1f, UR19 ;  /* 0x0000001f3f247899 */ /* 0x000fe20008011413 */
[----:B------:R-:W-:Y:S01]  /*0cd0*/  IADD3 R158, R93, 0x10, RZ ;  /* 0x000000105d9e7810 */ /* 0x000fe20007ffe0ff */
[----:B------:R-:W-:Y:S01]  /*0ce0*/  IMAD.IADD R3, R3, 0x1, R0 ;  /* 0x0000000103037824 */ /* 0x000fe200078e0200 */
[C---:B------:R-:W-:Y:S01]  /*0cf0*/  IADD3 R157, R93.reuse, 0x20, RZ ;  /* 0x000000205d9d7810 */ /* 0x040fe20007ffe0ff */
[----:B------:R-:W-:Y:S01]  /*0d00*/  IMAD.U32 R0, RZ, RZ, UR16 ;  /* 0x00000010ff007e24 */ /* 0x000fe2000f8e00ff */
[----:B------:R-:W-:Y:S01]  /*0d10*/  IADD3 R156, R93, 0x30, RZ ;  /* 0x000000305d9c7810 */ /* 0x000fe20007ffe0ff */
[----:B------:R-:W-:Y:S01]  /*0d20*/  IMAD.SHL.U32 R175, R160, 0x40, RZ ;  /* 0x00000040a0af7824 */ /* 0x000fe200078e00ff */
[----:B------:R-:W-:Y:S01]  /*0d30*/  ULDC UR27, c[0x0][0x1e4] ;  /* 0x00007900001b7ab9 */ /* 0x000fe20000000800 */
[----:B------:R-:W-:Y:S01]  /*0d40*/  IMAD.WIDE.U32 R2, R0, c[0x0][0x240], R2 ;  /* 0x0000900000027a25 */ /* 0x000fe200078e0002 */
[----:B------:R-:W-:Y:S01]  /*0d50*/  ULDC.U8 UR48, c[0x0][0x298] ;  /* 0x0000a60000307ab9 */ /* 0x000fe20000000000 */
[----:B------:R-:W-:Y:S01]  /*0d60*/  P2R R154, PR, RZ, 0x20 ;  /* 0x00000020ff9a7803 */ /* 0x000fe20000000000 */
[----:B------:R-:W-:Y:S01]  /*0d70*/  UMOV UR49, 0x30 ;  /* 0x0000003000317882 */ /* 0x000fe20000000000 */
[----:B------:R-:W-:Y:S01]  /*0d80*/  IMAD.U32 R0, RZ, RZ, UR17 ;  /* 0x00000011ff007e24 */ /* 0x000fe2000f8e00ff */
[----:B------:R-:W-:Y:S01]  /*0d90*/  IADD3 R3, R3, UR8, RZ ;  /* 0x0000000803037c10 */ /* 0x000fe2000fffe0ff */
[----:B------:R-:W-:Y:S01]  /*0da0*/  UIMAD UR8, UR43, UR5, UR4 ;  /* 0x000000052b0872a4 */ /* 0x000fe2000f8e0204 */
[----:B------:R-:W-:Y:S01]  /*0db0*/  IMAD.SHL.U32 R5, R93, 0x40, RZ ;  /* 0x000000405d057824 */ /* 0x000fe200078e00ff */
[----:B------:R-:W-:Y:S01]  /*0dc0*/  ULDC UR39, c[0x0][0x280] ;  /* 0x0000a00000277ab9 */ /* 0x000fe20000000800 */
[----:B------:R-:W-:Y:S01]  /*0dd0*/  IMAD R8, R0, -0x40, R123 ;  /* 0xffffffc000087824 */ /* 0x000fe200078e027b */
[----:B------:R-:W-:Y:S01]  /*0de0*/  ULDC.64 UR4, c[0x0][0x238] ;  /* 0x00008e0000047ab9 */ /* 0x000fe20000000a00 */
[----:B------:R-:W-:Y:S01]  /*0df0*/  IMAD.WIDE.U32 R128, R96, c[0x0][0x248], R2 ;  /* 0x0000920060807a25 */ /* 0x000fe200078e0002 */
[----:B------:R-:W-:Y:S01]  /*0e00*/  USHF.L.U64.HI UR14, UR4, UR37, UR5 ;  /* 0x00000025040e7299 */ /* 0x000fe20008010205 */
[----:B------:R-:W-:Y:S01]  /*0e10*/  LOP3.LUT R21, R5, 0x1c0, RZ, 0xc0, !PT ;  /* 0x000001c005157812 */ /* 0x000fe200078ec0ff */
[----:B------:R-:W-:Y:S01]  /*0e20*/  UIMAD.WIDE.U32 UR30, UR4, 0x20, URZ ;  /* 0x00000020041e78a5 */ /* 0x000fe2000f8e003f */
[C---:B------:R-:W-:Y:S01]  /*0e30*/  ISETP.GE.AND P0, PT, R8.reuse, 0x1, PT ;  /* 0x000000010800780c */ /* 0x040fe20003f06270 */
[----:B------:R-:W-:Y:S01]  /*0e40*/  UIMAD UR5, UR14, UR17, URZ ;  /* 0x000000110e0572a4 */ /* 0x000fe2000f8e023f */
[----:B------:R-:W-:Y:S01]  /*0e50*/  IADD3 R127, R129, UR8, RZ ;  /* 0x00000008817f7c10 */ /* 0x000fe2000fffe0ff */
[----:B------:R-:W-:Y:S01]  /*0e60*/  IMAD.MOV.U32 R126, RZ, RZ, R128 ;  /* 0x000000ffff7e7224 */ /* 0x000fe200078e0080 */
[----:B------:R-:W-:Y:S01]  /*0e70*/  ISETP.GE.AND P2, PT, R8, 0x11, PT ;  /* 0x000000110800780c */ /* 0x000fe20003f46270 */
[----:B------:R-:W-:Y:S01]  /*0e80*/  IMAD.SHL.U32 R4, R4, 0x8, RZ ;  /* 0x0000000804047824 */ /* 0x000fe200078e00ff */
[----:B------:R-:W-:Y:S01]  /*0e90*/  SHF.R.U32.HI R36, RZ, 0x3, R21 ;  /* 0x00000003ff247819 */ /* 0x000fe20000011615 */
[----:B------:R-:W-:Y:S01]  /*0ea0*/  IMAD.U32 R0, RZ, RZ, UR5 ;  /* 0x00000005ff007e24 */ /* 0x000fe2000f8e00ff */
[----:B------:R-:W-:Y:S01]  /*0eb0*/  ULDC.64 UR4, c[0x0][0x1e0] ;  /* 0x0000780000047ab9 */ /* 0x000fe20000000a00 */
[----:B------:R-:W-:Y:S01]  /*0ec0*/  IMAD.WIDE.U32 R2, R175, UR17, R126 ;  /* 0x00000011af027c25 */ /* 0x000fe2000f8e007e */
[----:B------:R-:W-:Y:S01]  /*0ed0*/  LOP3.LUT R31, R4, 0xfffffe00, RZ, 0xc0, !PT ;  /* 0xfffffe00041f7812 */ /* 0x000fe200078ec0ff */
[----:B------:R-:W-:Y:S01]  /*0ee0*/  ULDC UR40, c[0x0][0x290] ;  /* 0x0000a40000287ab9 */ /* 0x000fe20000000800 */
[----:B------:R-:W-:Y:S01]  /*0ef0*/  LOP3.LUT R4, R21, 0x38, R32, 0xf8, !PT ;  /* 0x0000003815047812 */ /* 0x000fe200078ef820 */
[----:B------:R-:W-:Y:S01]  /*0f00*/  IMAD R0, R175, UR9, R0 ;  /* 0x00000009af007c24 */ /* 0x000fe2000f8e0200 */
[C---:B------:R-:W-:Y:S01]  /*0f10*/  @P0 LEA R6, P1, R2.reuse, c[0x0][0x220], 0x1 ;  /* 0x0000880002060a11 */ /* 0x040fe200078208ff */
[----:B------:R-:W-:Y:S01]  /*0f20*/  IMAD.MOV.U32 R9, RZ, RZ, c[0x0][0x23c] ;  /* 0x00008f00ff097624 */ /* 0x000fe200078e00ff */
[----:B------:R-:W-:Y:S01]  /*0f30*/  LOP3.LUT R75, R31, R4, R36, 0xf6, !PT ;  /* 0x000000041f4b7212 */ /* 0x000fe200078ef624 */
[----:B------:R-:W-:Y:S01]  /*0f40*/  IMAD.IADD R3, R3, 0x1, R0 ;  /* 0x0000000103037824 */ /* 0x000fe200078e0200 */
[----:B------:R-:W-:Y:S01]  /*0f50*/  UIADD3 UR9, UR20, UR7, URZ ;  /* 0x0000000714097290 */ /* 0x000fe2000fffe03f */
[----:B------:R-:W-:Y:S01]  /*0f60*/  IMAD.SHL.U32 R121, R9, 0x20, RZ ;  /* 0x0000002009797824 */ /* 0x000fe200078e00ff */
[----:B------:R-:W-:Y:S01]  /*0f70*/  UIMAD.WIDE.U32 UR46, UR39, 0x30, URZ ;  /* 0x00000030272e78a5 */ /* 0x000fe2000f8e003f */
[----:B------:R-:W-:Y:S01]  /*0f80*/  IMAD.SHL.U32 R75, R75, 0x2, RZ ;  /* 0x000000024b4b7824 */ /* 0x000fe200078e00ff */
[----:B------:R-:W-:Y:S01]  /*0f90*/  @P0 LEA.HI.X R7, R2, c[0x0][0x224], R3, 0x1, P1 ;  /* 0x0000890002070a11 */ /* 0x000fe200008f0c03 */
[----:B------:R-:W-:Y:S01]  /*0fa0*/  IMAD.MOV.U32 R176, RZ, RZ, c[0x0][0x27c] ;  /* 0x00009f00ffb07624 */ /* 0x000fe200078e00ff */
[C---:B------:R-:W-:Y:S01]  /*0fb0*/  @P2 LEA R0, P1, R160.reuse, R2, 0x4 ;  /* 0x00000002a0002211 */ /* 0x040fe200078220ff */
[----:B------:R-:W-:Y:S01]  /*0fc0*/  USHF.R.S32.HI UR8, URZ, 0x1f, UR9 ;  /* 0x0000001f3f087899 */ /* 0x000fe20008011409 */
[----:B------:R-:W-:Y:S01]  /*0fd0*/  IADD3 R121, R121, UR31, RZ ;  /* 0x0000001f79797c10 */ /* 0x000fe2000fffe0ff */
[----:B------:R-:W-:Y:S01]  /*0fe0*/  @!PT LDS RZ, [RZ] ;  /* 0x00000000fffff984 */ /* 0x000fe20000000800 */
[----:B------:R-:W-:Y:S01]  /*0ff0*/  @!PT LDS RZ, [RZ] ;  /* 0x00000000fffff984 */ /* 0x000fe20000000800 */
[----:B------:R-:W-:Y:S01]  /*1000*/  @!PT LDS RZ, [RZ] ;  /* 0x00000000fffff984 */ /* 0x000fe20000000800 */
[----:B------:R1:W-:Y:S01]  /*1010*/  @P0 LDGSTS.E.BYPASS.LTC128B.128 [R75+0x4100], [R6.64], !P6 ;  /* 0x04100000064b0fae */ /* 0x0003e2000f101d5c */
[----:B------:R-:W-:Y:S01]  /*1020*/  @P2 LEA.HI.X R5, R160, R3, R9, 0x4, P1 ;  /* 0x00000003a0052211 */ /* 0x000fe200008f2409 */
[----:B------:R-:W-:Y:S01]  /*1030*/  UIMAD UR7, UR8, UR4, URZ ;  /* 0x00000004080772a4 */ /* 0x000fe2000f8e023f */
[----:B------:R-:W-:Y:S01]  /*1040*/  @P2 LEA R4, P1, R0, c[0x0][0x220], 0x1 ;  /* 0x0000880000042a11 */ /* 0x000fe200078208ff */
[----:B------:R1:W-:Y:S01]  /*1050*/  @P0 LDGSTS.E.BYPASS.LTC128B.128 [R75+0x6100], [R6.64+0x80], !P5 ;  /* 0x06100080064b0fae */ /* 0x0003e2000e901d5c */
[----:B------:R-:W-:Y:S01]  /*1060*/  ISETP.GT.AND P0, PT, R8, 0x30, PT ;  /* 0x000000300800780c */ /* 0x000fe20003f04270 */
[----:B------:R-:W-:Y:S01]  /*1070*/  UIMAD.WIDE.U32 UR32, UR9, UR4, URZ ;  /* 0x00000004092072a5 */ /* 0x000fe2000f8e003f */
[----:B------:R-:W-:Y:S01]  /*1080*/  @P2 LEA.HI.X R5, R0, c[0x0][0x224], R5, 0x1, P1 ;  /* 0x0000890000052a11 */ /* 0x000fe200008f0c05 */
[----:B------:R-:W-:Y:S01]  /*1090*/  UIMAD UR7, UR9, UR5, UR7 ;  /* 0x00000005090772a4 */ /* 0x000fe2000f8e0207 */
[----:B------:R-:W-:Y:S01]  /*10a0*/  ISETP.GE.AND P1, PT, R8, 0x21, PT ;  /* 0x000000210800780c */ /* 0x000fe20003f26270 */
[----:B------:R-:W-:Y:S01]  /*10b0*/  IMAD.SHL.U32 R28, R28, 0x4, RZ ;  /* 0x000000041c1c7824 */ /* 0x000fe200078e00ff */
[----:B------:R-:W-:Y:S01]  /*10c0*/  ULDC.64 UR4, c[0x0][0x1e8] ;  /* 0x00007a0000047ab9 */ /* 0x000fe20000000a00 */
[----:B------:R3:W-:Y:S01]  /*10d0*/  @P2 LDGSTS.E.BYPASS.LTC128B.128 [R75+0x4900], [R4.64], !P6 ;  /* 0x04900000044b2fae */ /* 0x0007e2000f101d5c */
[----:B------:R-:W-:Y:S01]  /*10e0*/  UIADD3 UR33, UR33, UR7, URZ ;  /* 0x0000000721217290 */ /* 0x000fe2000fffe03f */
[----:B------:R-:W-:Y:S01]  /*10f0*/  IMAD R8, R37, c[0x0][0x290], RZ ;  /* 0x0000a40025087a24 */ /* 0x000fe200078e02ff */
[----:B------:R-:W-:Y:S01]  /*1100*/  SHF.R.S32.HI R29, RZ, 0x1f, R28 ;  /* 0x0000001fff1d7819 */ /* 0x000fe2000001141c */
[----:B------:R3:W-:Y:S01]  /*1110*/  @P2 LDGSTS.E.BYPASS.LTC128B.128 [R75+0x6900], [R4.64+0x80], !P5 ;  /* 0x06900080044b2fae */ /* 0x0007e2000e901d5c */
[C---:B------:R-:W-:Y:S01]  /*1120*/  IMAD.WIDE.U32 R12, R93.reuse, c[0x0][0x280], R32 ;  /* 0x0000a0005d0c7a25 */ /* 0x040fe200078e0020 */
[----:B------:R-:W-:Y:S01]  /*1130*/  UIMAD.WIDE.U32 UR44, UR40, 0x30, URZ ;  /* 0x00000030282c78a5 */ /* 0x000fe2000f8e003f */
[----:B------:R-:W-:Y:S01]  /*1140*/  P2R R155, PR, RZ, 0x40 ;  /* 0x00000040ff9b7803 */ /* 0x000fe20000000000 */
[----:B------:R-:W-:Y:S01]  /*1150*/  USHF.L.U32 UR38, UR40, 0x6, URZ ;  /* 0x0000000628267899 */ /* 0x000fe2000800063f */
[C---:B------:R-:W-:Y:S01]  /*1160*/  IMAD R8, R93.reuse, c[0x0][0x294], R8 ;  /* 0x0000a5005d087a24 */ /* 0x040fe200078e0208 */
[----:B------:R-:W-:Y:S01]  /*1170*/  @P1 IADD3 R0, P2, R2, UR30, RZ ;  /* 0x0000001e02001c10 */ /* 0x000fe2000ff5e0ff */
[----:B------:R-:W-:-:S04]  /*1180*/  IMAD.WIDE.U32 R14, R93, c[0x0][0x290], R32 ;  /* 0x0000a4005d0e7a25 */ /* 0x000fc800078e0020 */
[----:B------:R-:W-:Y:S02]  /*1190*/  IMAD.U32 R16, RZ, RZ, UR16 ;  /* 0x00000010ff107e24 */ /* 0x000fe4000f8e00ff */
[----:B------:R-:W-:-:S04]  /*11a0*/  IMAD.WIDE.U32 R166, R93, c[0x0][0x1e0], RZ ;  /* 0x000078005da67a25 */ /* 0x000fc800078e00ff */
[----:B-1----:R-:W-:Y:S02]  /*11b0*/  @P0 IMAD R6, R9, 0x30, RZ ;  /* 0x0000003009060824 */ /* 0x002fe400078e02ff */
[----:B------:R-:W-:-:S04]  /*11c0*/  IMAD.WIDE.U32 R16, R16, c[0x0][0x210], R32 ;  /* 0x0000840010107a25 */ /* 0x000fc800078e0020 */
[----:B------:R-:W-:Y:S02]  /*11d0*/  IMAD.MOV.U32 R174, RZ, RZ, c[0x0][0x1e0] ;  /* 0x00007800ffae7624 */ /* 0x000fe400078e00ff */
[----:B------:R-:W-:Y:S02]  /*11e0*/  IMAD.MOV.U32 R161, RZ, RZ, c[0x0][0x290] ;  /* 0x0000a400ffa17624 */ /* 0x000fe400078e00ff */
[----:B---3--:R-:W-:Y:S01]  /*11f0*/  @P0 IMAD.WIDE.U32 R4, R160, 0x30, R2 ;  /* 0x00000030a0040825 */ /* 0x008fe200078e0002 */
[-C--:B------:R-:W-:Y:S02]  /*1200*/  SHF.L.U64.HI R165, R174, R38.reuse, c[0x0][0x1e4] ;  /* 0x00007900aea57619 */ /* 0x080fe40000010226 */
[----:B------:R-:W-:Y:S01]  /*1210*/  SHF.L.U64.HI R162, R161, R38, c[0x0][0x294] ;  /* 0x0000a500a1a27619 */ /* 0x000fe20000010226 */
[----:B------:R-:W-:Y:S01]  /*1220*/  @P1 IMAD.X R2, R121, 0x1, R3, P2 ;  /* 0x0000000179021824 */ /* 0x000fe200010e0603 */
[----:B------:R-:W-:Y:S01]  /*1230*/  @P0 LEA R24, P2, R4, c[0x0][0x220], 0x1 ;  /* 0x0000880004180a11 */ /* 0x000fe200078408ff */
[----:B------:R-:W-:-:S02]  /*1240*/  @P0 IMAD.IADD R3, R5, 0x1, R6 ;  /* 0x0000000105030824 */ /* 0x000fc400078e0206 */
[----:B------:R-:W-:-:S03]  /*1250*/  IMAD.WIDE.U32 R6, R93, c[0x0][0x290], R28 ;  /* 0x0000a4005d067a25 */ /* 0x000fc600078e001c */
[----:B------:R-:W-:Y:S01]  /*1260*/  @P0 LEA.HI.X R25, R4, c[0x0][0x224], R3, 0x1, P2 ;  /* 0x0000890004190a11 */ /* 0x000fe200010f0c03 */
[----:B------:R-:W-:Y:S01]  /*1270*/  IMAD.U32 R3, RZ, RZ, UR26 ;  /* 0x0000001aff037e24 */ /* 0x000fe2000f8e00ff */
[C---:B------:R-:W-:Y:S01]  /*1280*/  @P1 LEA R22, P2, R0.reuse, c[0x0][0x220], 0x1 ;  /* 0x0000880000161a11 */ /* 0x040fe200078408ff */
[----:B------:R-:W-:Y:S02]  /*1290*/  IMAD.IADD R7, R7, 0x1, R8 ;  /* 0x0000000107077824 */ /* 0x000fe400078e0208 */
[----:B------:R-:W-:Y:S01]  /*12a0*/  IMAD.MOV.U32 R159, RZ, RZ, 0x5 ;  /* 0x00000005ff9f7424 */ /* 0x000fe200078e00ff */
[----:B------:R-:W-:Y:S01]  /*12b0*/  @P1 LEA.HI.X R23, R0, c[0x0][0x224], R2, 0x1, P2 ;  /* 0x0000890000171a11 */ /* 0x000fe200010f0c02 */
[----:B------:R-:W-:Y:S01]  /*12c0*/  IMAD.U32 R2, RZ, RZ, UR6 ;  /* 0x00000006ff027e24 */ /* 0x000fe2000f8e00ff */
[----:B------:R-:W-:Y:S01]  /*12d0*/  ISETP.GE.AND P2, PT, R32, c[0x0][0x27c], PT ;  /* 0x00009f0020007a0c */ /* 0x000fe20003f46270 */
[----:B------:R-:W-:Y:S01]  /*12e0*/  IMAD.SHL.U32 R0, R176, 0x2, RZ ;  /* 0x00000002b0007824 */ /* 0x000fe200078e00ff */
[----:B------:R-:W-:Y:S01]  /*12f0*/  UIMAD UR6, UR15, UR4, URZ ;  /* 0x000000040f0672a4 */ /* 0x000fe2000f8e023f */
[----:B------:R1:W-:Y:S01]  /*1300*/  @P1 LDGSTS.E.BYPASS.LTC128B.128 [R75+0x5100], [R22.64], !P6 ;  /* 0x05100000164b1fae */ /* 0x0003e2000f101d5c */
[----:B------:R-:W-:Y:S01]  /*1310*/  SEL R4, RZ, c[0x0][0x27c], !P2 ;  /* 0x00009f00ff047a07 */ /* 0x000fe20005000000 */
[----:B------:R-:W-:Y:S01]  /*1320*/  IMAD.MOV.U32 R164, RZ, RZ, c[0x0][0x280] ;  /* 0x0000a000ffa47624 */ /* 0x000fe200078e00ff */
[----:B------:R-:W-:Y:S01]  /*1330*/  UIMAD UR5, UR16, UR5, UR6 ;  /* 0x00000005100572a4 */ /* 0x000fe2000f8e0206 */
[----:B------:R1:W-:Y:S01]  /*1340*/  @P1 LDGSTS.E.BYPASS.LTC128B.128 [R75+0x7100], [R22.64+0x80], !P5 ;  /* 0x07100080164b1fae */ /* 0x0003e2000e901d5c */
[----:B------:R-:W-:Y:S01]  /*1350*/  IADD3 R151, P1, R93, UR9, RZ ;  /* 0x000000095d977c10 */ /* 0x000fe2000ff3e0ff */
[----:B------:R-:W-:Y:S01]  /*1360*/  ULDC.64 UR6, c[0x0][0x260] ;  /* 0x0000980000067ab9 */ /* 0x000fe20000000a00 */
[----:B------:R-:W-:Y:S01]  /*1370*/  IMAD.WIDE.U32 R172, R158, c[0x0][0x1e0], RZ ;  /* 0x000078009eac7a25 */ /* 0x000fe200078e00ff */
[----:B------:R-:W-:Y:S01]  /*1380*/  UIMAD UR6, UR15, UR6, URZ ;  /* 0x000000060f0672a4 */ /* 0x000fe2000f8e023f */
[----:B------:R1:W-:Y:S01]  /*1390*/  @P0 LDGSTS.E.BYPASS.LTC128B.128 [R75+0x5900], [R24.64], !P6 ;  /* 0x05900000184b0fae */ /* 0x0003e2000f101d5c */
[----:B------:R-:W-:Y:S01]  /*13a0*/  @P2 IADD3 R0, -R0, c[0x0][0x1d4], RZ ;  /* 0x0000750000002a10 */ /* 0x000fe20007ffe1ff */
[----:B------:R-:W-:Y:S01]  /*13b0*/  IMAD.WIDE.U32 R170, R157, c[0x0][0x1e0], RZ ;  /* 0x000078009daa7a25 */ /* 0x000fe200078e00ff */
[----:B------:R-:W-:Y:S01]  /*13c0*/  ISETP.GE.AND P2, PT, R176, 0x1, PT ;  /* 0x00000001b000780c */ /* 0x000fe20003f46270 */
[----:B------:R-:W-:Y:S01]  /*13d0*/  UIMAD UR6, UR16, UR7, UR6 ;  /* 0x00000007100672a4 */ /* 0x000fe2000f8e0206 */
[----:B------:R1:W-:Y:S01]  /*13e0*/  @P0 LDGSTS.E.BYPASS.LTC128B.128 [R75+0x7900], [R24.64+0x80], !P5 ;  /* 0x07900080184b0fae */ /* 0x0003e2000e901d5c */
[----:B------:R-:W-:Y:S01]  /*13f0*/  IADD3.X R150, R37, UR8, RZ, P1, !PT ;  /* 0x0000000825967c10 */ /* 0x000fe20008ffe4ff */
[----:B------:R-:W-:Y:S01]  /*1400*/  IMAD.WIDE.U32 R168, R156, c[0x0][0x1e0], RZ ;  /* 0x000078009ca87a25 */ /* 0x000fe200078e00ff */
[-C--:B------:R-:W-:Y:S01]  /*1410*/  SHF.L.U64.HI R174, R174, R159.reuse, c[0x0][0x1e4] ;  /* 0x00007900aeae7619 */ /* 0x080fe2000001029f */
[----:B------:R-:W0:Y:S01]  /*1420*/  LDGDEPBAR ;  /* 0x00000000000079af */ /* 0x000e220000000000 */
[----:B------:R-:W-:-:S02]  /*1430*/  SHF.L.U64.HI R163, R164, R159, c[0x0][0x284] ;  /* 0x0000a100a4a37619 */ /* 0x000fc4000001029f */
[-C--:B------:R-:W-:Y:S02]  /*1440*/  SHF.L.U64.HI R161, R161, R159.reuse, c[0x0][0x294] ;  /* 0x0000a500a1a17619 */ /* 0x080fe4000001029f */
[C---:B------:R-:W-:Y:S01]  /*1450*/  SHF.L.U64.HI R159, R160.reuse, R159, c[0x0][0x23c] ;  /* 0x00008f00a09f7619 */ /* 0x040fe2000001029f */
[----:B------:R-:W-:Y:S01]  /*1460*/  IMAD.SHL.U32 R160, R160, 0x20, RZ ;  /* 0x00000020a0a07824 */ /* 0x000fe200078e00ff */
[----:B------:R-:W-:Y:S01]  /*1470*/  SHF.L.U64.HI R164, R164, R38, c[0x0][0x284] ;  /* 0x0000a100a4a47619 */ /* 0x000fe20000010226 */
[----:B------:R-:W-:Y:S01]  /*1480*/  BAR.SYNC.DEFER_BLOCKING 0x0 ;  /* 0x0000000000007b1d */ /* 0x000fe20000010000 */
[----:B------:R-:W-:Y:S02]  /*1490*/  ISETP.GE.AND P5, PT, R32, c[0x0][0x1d4], PT ;  /* 0x0000750020007a0c */ /* 0x000fe40003fa6270 */
[----:B--2---:R-:W-:Y:S01]  /*14a0*/  @P3 SHF.R.S32.HI R19, RZ, 0x1f, R18 ;  /* 0x0000001fff133819 */ /* 0x004fe20000011412 */
[----:B------:R-:W-:Y:S02]  /*14b0*/  @!P3 IMAD.MOV.U32 R19, RZ, RZ, R2 ;  /* 0x000000ffff13b224 */ /* 0x000fe400078e0002 */
[----:B------:R-:W-:-:S02]  /*14c0*/  IMAD.U32 R2, RZ, RZ, UR30 ;  /* 0x0000001eff027e24 */ /* 0x000fc4000f8e00ff */
[----:B------:R-:W-:Y:S01]  /*14d0*/  @!P3 IMAD.MOV.U32 R18, RZ, RZ, R3 ;  /* 0x000000ffff12b224 */ /* 0x000fe200078e0003 */
[----:B------:R-:W-:Y:S01]  /*14e0*/  ISETP.NE.AND P3, PT, RZ, UR48, PT ;  /* 0x00000030ff007c0c */ /* 0x000fe2000bf65270 */
[----:B------:R-:W-:Y:S01]  /*14f0*/  IMAD.U32 R3, RZ, RZ, UR31 ;  /* 0x0000001fff037e24 */ /* 0x000fe2000f8e00ff */
[----:B------:R-:W-:Y:S01]  /*1500*/  IADD3 R122, P2, R2, 0x80, RZ ;  /* 0x00000080027a7810 */ /* 0x000fe20007f5e0ff */
[----:B------:R-:W-:Y:S01]  /*1510*/  IMAD.IADD R2, R32, 0x1, R4 ;  /* 0x0000000120027824 */ /* 0x000fe200078e0204 */
[----:B------:R-:W-:Y:S01]  /*1520*/  SHF.R.S32.HI R3, RZ, 0x1f, R0 ;  /* 0x0000001fff037819 */ /* 0x000fe20000011400 */
[----:B------:R-:W-:Y:S01]  /*1530*/  UIMAD.WIDE.U32 UR30, UR16, UR4, UR32 ;  /* 0x00000004101e72a5 */ /* 0x000fe2000f8e0020 */
[----:B------:R-:W-:Y:S01]  /*1540*/  P2R R152, PR, RZ, 0x8 ;  /* 0x00000008ff987803 */ /* 0x000fe20000000000 */
[----:B------:R-:W-:Y:S01]  /*1550*/  IMAD.X R121, RZ, RZ, R121, P2 ;  /* 0x000000ffff797224 */ /* 0x000fe200010e0679 */
[----:B------:R-:W-:Y:S01]  /*1560*/  LEA.HI R34, R3, R0, RZ, 0x4 ;  /* 0x0000000003227211 */ /* 0x000fe200078f20ff */
[----:B------:R-:W-:Y:S01]  /*1570*/  UIADD3 UR25, UR31, UR5, URZ ;  /* 0x000000051f197290 */ /* 0x000fe2000fffe03f */
[----:B------:R-:W-:Y:S01]  /*1580*/  SHF.R.S32.HI R0, RZ, 0x1f, R2 ;  /* 0x0000001fff007819 */ /* 0x000fe20000011402 */
[----:B------:R-:W-:Y:S01]  /*1590*/  IMAD.U32 R4, RZ, RZ, UR30 ;  /* 0x0000001eff047e24 */ /* 0x000fe2000f8e00ff */
[----:B------:R-:W-:Y:S01]  /*15a0*/  ULDC.64 UR4, c[0x0][0x210] ;  /* 0x0000840000047ab9 */ /* 0x000fe20000000a00 */
[----:B------:R-:W-:Y:S01]  /*15b0*/  IMAD.U32 R5, RZ, RZ, UR31 ;  /* 0x0000001fff057e24 */ /* 0x000fe2000f8e00ff */
[CC--:B------:R-:W-:Y:S01]  /*15c0*/  LEA.HI R20, R0.reuse, R2.reuse, RZ, 0x3 ;  /* 0x0000000200147211 */ /* 0x0c0fe200078f18ff */
[----:B------:R-:W-:Y:S01]  /*15d0*/  IMAD.MOV.U32 R88, RZ, RZ, R4 ;  /* 0x000000ffff587224 */ /* 0x000fe200078e0004 */
[----:B------:R-:W-:Y:S01]  /*15e0*/  LEA.HI R35, R0, R2, RZ, 0x6 ;  /* 0x0000000200237211 */ /* 0x000fe200078f30ff */
[----:B------:R-:W-:Y:S01]  /*15f0*/  IMAD.U32 R2, RZ, RZ, UR16 ;  /* 0x00000010ff027e24 */ /* 0x000fe2000f8e00ff */
[----:B------:R-:W-:Y:S01]  /*1600*/  UIMAD UR4, UR15, UR4, URZ ;  /* 0x000000040f0472a4 */ /* 0x000fe2000f8e023f */
[----:B------:R-:W-:Y:S01]  /*1610*/  IMAD R0, R37, c[0x0][0x280], RZ ;  /* 0x0000a00025007a24 */ /* 0x000fe200078e02ff */
[----:B------:R-:W-:Y:S01]  /*1620*/  LOP3.LUT R110, R20, 0xfffffff8, RZ, 0xc0, !PT ;  /* 0xfffffff8146e7812 */ /* 0x000fe200078ec0ff */
[----:B------:R-:W-:Y:S01]  /*1630*/  IMAD.WIDE.U32 R2, R2, c[0x0][0x260], R32 ;  /* 0x0000980002027a25 */ /* 0x000fe200078e0020 */
[----:B------:R-:W-:-:S02]  /*1640*/  UIMAD UR4, UR16, UR5, UR4 ;  /* 0x00000005100472a4 */ /* 0x000fc4000f8e0204 */
[----:B------:R-:W-:Y:S01]  /*1650*/  SHF.R.S32.HI R120, RZ, 0x1f, R110 ;  /* 0x0000001fff787819 */ /* 0x000fe2000001146e */
[----:B------:R-:W-:Y:S01]  /*1660*/  IMAD R0, R93, c[0x0][0x284], R0 ;  /* 0x0000a1005d007a24 */ /* 0x000fe200078e0200 */
[----:B------:R-:W-:Y:S01]  /*1670*/  IADD3 R11, R3, UR6, RZ ;  /* 0x00000006030b7c10 */ /* 0x000fe2000fffe0ff */
[----:B------:R-:W-:Y:S01]  /*1680*/  IMAD.WIDE.U32 R4, R93, c[0x0][0x280], R28 ;  /* 0x0000a0005d047a25 */ /* 0x000fe200078e001c */
[----:B------:R-:W-:Y:S01]  /*1690*/  IADD3 R17, R17, UR4, RZ ;  /* 0x0000000411117c10 */ /* 0x000fe2000fffe0ff */
[----:B------:R-:W-:Y:S02]  /*16a0*/  ULDC.64 UR6, c[0x0][0x1e0] ;  /* 0x0000780000067ab9 */ /* 0x000fe40000000a00 */
[----:B------:R-:W-:Y:S01]  /*16b0*/  IMAD.IADD R9, R5, 0x1, R0 ;  /* 0x0000000105097824 */ /* 0x000fe200078e0200 */
[----:B------:R-:W-:Y:S01]  /*16c0*/  USHF.L.U32 UR30, UR6, 0x4, URZ ;  /* 0x00000004061e7899 */ /* 0x000fe2000800063f */
[----:B------:R-:W-:Y:S01]  /*16d0*/  IMAD.IADD R5, R0, 0x1, R13 ;  /* 0x0000000100057824 */ /* 0x000fe200078e020d */
[----:B------:R-:W-:Y:S01]  /*16e0*/  ULDC.64 UR4, c[0x0][0x280] ;  /* 0x0000a00000047ab9 */ /* 0x000fe20000000a00 */
[----:B------:R-:W-:Y:S01]  /*16f0*/  IMAD.IADD R3, R8, 0x1, R15 ;  /* 0x0000000108037824 */ /* 0x000fe200078e020f */
[----:B------:R-:W-:Y:S01]  /*1700*/  UIMAD UR4, UR36, UR4, URZ ;  /* 0x00000004240472a4 */ /* 0x000fe2000f8e023f */
[----:B------:R-:W-:Y:S01]  /*1710*/  IMAD.MOV.U32 R8, RZ, RZ, R4 ;  /* 0x000000ffff087224 */ /* 0x000fe200078e0004 */
[----:B------:R-:W-:Y:S01]  /*1720*/  UIMAD UR34, UR7, 0x30, URZ ;  /* 0x00000030072278a4 */ /* 0x000fe2000f8e023f */
[----:B------:R-:W-:Y:S01]  /*1730*/  IMAD.U32 R0, RZ, RZ, UR19 ;  /* 0x00000013ff007e24 */ /* 0x000fe2000f8e00ff */
[----:B------:R-:W-:Y:S01]  /*1740*/  USHF.L.U64.HI UR27, UR6, UR37, UR27 ;  /* 0x00000025061b7299 */ /* 0x000fe2000801021b */
[----:B------:R-:W-:Y:S01]  /*1750*/  IMAD.MOV.U32 R4, RZ, RZ, R12 ;  /* 0x000000ffff047224 */ /* 0x000fe200078e000c */
[----:B------:R-:W-:Y:S01]  /*1760*/  UIMAD.WIDE.U32 UR32, UR6, 0x30, URZ ;  /* 0x00000030062078a5 */ /* 0x000fe2000f8e003f */
[----:B------:R-:W-:Y:S01]  /*1770*/  IMAD.WIDE.U32 R104, R0, c[0x0][0x280], R8 ;  /* 0x0000a00000687a25 */ /* 0x000fe200078e0008 */
[----:B------:R-:W-:-:S02]  /*1780*/  USHF.L.U32 UR31, UR6, 0x6, URZ ;  /* 0x00000006061f7899 */ /* 0x000fc4000800063f */
[----:B------:R-:W-:Y:S01]  /*1790*/  UIMAD UR41, UR19, UR5, UR4 ;  /* 0x00000005132972a4 */ /* 0x000fe2000f8e0204 */
[----:B------:R-:W-:Y:S02]  /*17a0*/  IMAD.U32 R9, RZ, RZ, UR19 ;  /* 0x00000013ff097e24 */ /* 0x000fe4000f8e00ff */
[----:B------:R-:W-:Y:S01]  /*17b0*/  IMAD.U32 R8, RZ, RZ, UR19 ;  /* 0x00000013ff087e24 */ /* 0x000fe2000f8e00ff */
[----:B------:R-:W-:Y:S01]  /*17c0*/  ULDC.64 UR4, c[0x0][0x268] ;  /* 0x00009a0000047ab9 */ /* 0x000fe20000000a00 */
[----:B------:R-:W-:Y:S01]  /*17d0*/  IMAD.MOV.U32 R10, RZ, RZ, R2 ;  /* 0x000000ffff0a7224 */ /* 0x000fe200078e0002 */
[----:B------:R-:W-:Y:S01]  /*17e0*/  UIMAD UR4, UR35, UR4, URZ ;  /* 0x00000004230472a4 */ /* 0x000fe2000f8e023f */
[----:B------:R-:W-:Y:S01]  /*17f0*/  IMAD.MOV.U32 R2, RZ, RZ, R14 ;  /* 0x000000ffff027224 */ /* 0x000fe200078e000e */
[----:B------:R-:W-:Y:S01]  /*1800*/  IADD3 R118, R105, UR41, RZ ;  /* 0x0000002969767c10 */ /* 0x000fe2000fffe0ff */
[----:B------:R-:W-:Y:S01]  /*1810*/  IMAD.WIDE.U32 R102, R9, c[0x0][0x290], R6 ;  /* 0x0000a40009667a25 */ /* 0x000fe200078e0006 */
[----:B------:R-:W-:Y:S01]  /*1820*/  SHF.R.S32.HI R6, RZ, 0x1f, R158 ;  /* 0x0000001fff067819 */ /* 0x000fe2000001149e */
[----:B------:R-:W-:-:S02]  /*1830*/  UIMAD UR43, UR43, UR5, UR4 ;  /* 0x000000052b2b72a4 */ /* 0x000fc4000f8e0204 */
[----:B------:R-:W-:Y:S01]  /*1840*/  IMAD.WIDE.U32 R100, R8, c[0x0][0x280], R4 ;  /* 0x0000a00008647a25 */ /* 0x000fe200078e0004 */
[----:B------:R-:W-:Y:S01]  /*1850*/  SHF.R.S32.HI R5, RZ, 0x1f, R157 ;  /* 0x0000001fff057819 */ /* 0x000fe2000001149d */
[----:B------:R-:W-:Y:S01]  /*1860*/  ULDC UR35, c[0x0][0x284] ;  /* 0x0000a10000237ab9 */ /* 0x000fe20000000800 */
[----:B------:R-:W-:Y:S01]  /*1870*/  LEA.HI R6, R6, R158, RZ, 0x3 ;  /* 0x0000009e06067211 */ /* 0x000fe200078f18ff */
[----:B------:R-:W-:Y:S01]  /*1880*/  IMAD.WIDE.U32 R98, R0, c[0x0][0x290], R2 ;  /* 0x0000a40000627a25 */ /* 0x000fe200078e0002 */
[----:B------:R-:W-:Y:S01]  /*1890*/  SHF.R.S32.HI R0, RZ, 0x1f, R156 ;  /* 0x0000001fff007819 */ /* 0x000fe2000001149c */
[----:B------:R-:W-:Y:S01]  /*18a0*/  ULDC UR4, c[0x0][0x294] ;  /* 0x0000a50000047ab9 */ /* 0x000fe20000000800 */
[----:B------:R-:W-:Y:S01]  /*18b0*/  LEA.HI R5, R5, R157, RZ, 0x3 ;  /* 0x0000009d05057211 */ /* 0x000fe200078f18ff */
[----:B------:R-:W-:Y:S01]  /*18c0*/  IMAD.SHL.U32 R7, R6, 0x40, RZ ;  /* 0x0000004006077824 */ /* 0x000fe200078e00ff */
[----:B------:R-:W-:Y:S01]  /*18d0*/  LEA.HI R0, R0, R156, RZ, 0x3 ;  /* 0x0000009c00007211 */ /* 0x000fe200078f18ff */
[----:B------:R-:W-:Y:S01]  /*18e0*/  IMAD.SHL.U32 R4, R158, 0x40, RZ ;  /* 0x000000409e047824 */ /* 0x000fe200078e00ff */
[----:B------:R-:W-:Y:S01]  /*18f0*/  LOP3.LUT R8, R21, 0x38, R20, 0xf8, !PT ;  /* 0x0000003815087812 */ /* 0x000fe200078ef814 */
[----:B------:R-:W-:Y:S01]  /*1900*/  IMAD.SHL.U32 R6, R5, 0x40, RZ ;  /* 0x0000004005067824 */ /* 0x000fe200078e00ff */
[----:B------:R-:W-:Y:S01]  /*1910*/  SHF.R.S32.HI R5, RZ, 0x4, R34 ;  /* 0x00000004ff057819 */ /* 0x000fe20000011422 */
[----:B------:R-:W-:Y:S01]  /*1920*/  IMAD.SHL.U32 R3, R157, 0x40, RZ ;  /* 0x000000409d037824 */ /* 0x000fe200078e00ff */
[----:B------:R-:W-:Y:S01]  /*1930*/  LOP3.LUT R4, R4, 0x1c0, RZ, 0xc0, !PT ;  /* 0x000001c004047812 */ /* 0x000fe200078ec0ff */
[----:B------:R-:W-:Y:S01]  /*1940*/  IMAD.SHL.U32 R2, R156, 0x40, RZ ;  /* 0x000000409c027824 */ /* 0x000fe200078e00ff */
[----:B------:R-:W-:Y:S01]  /*1950*/  LEA.HI.SX32 R5, R20, R5, 0x1d ;  /* 0x0000000514057211 */ /* 0x000fe200078feaff */
[----:B------:R-:W-:Y:S01]  /*1960*/  IMAD.SHL.U32 R0, R0, 0x40, RZ ;  /* 0x0000004000007824 */ /* 0x000fe200078e00ff */
[----:B------:R-:W-:Y:S01]  /*1970*/  LOP3.LUT R3, R3, 0x1c0, RZ, 0xc0, !PT ;  /* 0x000001c003037812 */ /* 0x000fe200078ec0ff */
[----:B------:R-:W-:Y:S01]  /*1980*/  IMAD.WIDE.U32 R96, R96, c[0x0][0x268], R10 ;  /* 0x00009a0060607a25 */ /* 0x000fe200078e000a */
[----:B------:R-:W-:Y:S01]  /*1990*/  LOP3.LUT R2, R2, 0x1c0, RZ, 0xc0, !PT ;  /* 0x000001c002027812 */ /* 0x000fe200078ec0ff */
[----:B------:R-:W-:Y:S01]  /*19a0*/  USHF.L.U32 UR5, UR39, 0x5, URZ ;  /* 0x0000000527057899 */ /* 0x000fe2000800063f */
[----:B------:R-:W-:Y:S01]  /*19b0*/  LOP3.LUT R9, R0, 0xfffffe00, RZ, 0xc0, !PT ;  /* 0xfffffe0000097812 */ /* 0x000fe200078ec0ff */
[----:B------:R-:W-:Y:S01]  /*19c0*/  IMAD.SHL.U32 R0, R35, 0x40, RZ ;  /* 0x0000004023007824 */ /* 0x000fe200078e00ff */
[----:B------:R-:W-:Y:S01]  /*19d0*/  LOP3.LUT R11, R7, 0xfffffe00, RZ, 0xc0, !PT ;  /* 0xfffffe00070b7812 */ /* 0x000fe200078ec0ff */
[----:B------:R-:W-:Y:S01]  /*19e0*/  IMAD.SHL.U32 R92, R5, 0x8, RZ ;  /* 0x00000008055c7824 */ /* 0x000fe200078e00ff */
[----:B------:R-:W-:Y:S01]  /*19f0*/  LOP3.LUT R10, R6, 0xfffffe00, RZ, 0xc0, !PT ;  /* 0xfffffe00060a7812 */ /* 0x000fe200078ec0ff */
[----:B------:R-:W-:Y:S01]  /*1a00*/  IMAD.U32 R89, RZ, RZ, UR25 ;  /* 0x00000019ff597e24 */ /* 0x000fe2000f8e00ff */
[----:B------:R-:W-:Y:S01]  /*1a10*/  SHF.R.U32.HI R26, RZ, 0x3, R4 ;  /* 0x00000003ff1a7819 */ /* 0x000fe20000011604 */
[----:B------:R-:W-:Y:S01]  /*1a20*/  USHF.L.U32 UR25, UR6, 0x5, URZ ;  /* 0x0000000506197899 */ /* 0x000fe2000800063f */
[----:B------:R-:W-:-:S02]  /*1a30*/  LOP3.LUT R7, R4, 0x38, R20, 0xf8, !PT ;  /* 0x0000003804077812 */ /* 0x000fc400078ef814 */
[----:B------:R-:W-:Y:S01]  /*1a40*/  SHF.R.S32.HI R6, RZ, 0x1f, R5 ;  /* 0x0000001fff067819 */ /* 0x000fe20000011405 */
[----:B------:R-:W-:Y:S01]  /*1a50*/  ULDC.64 UR6, c[0x0][0x290] ;  /* 0x0000a40000067ab9 */ /* 0x000fe20000000a00 */
[----:B------:R-:W-:Y:S01]  /*1a60*/  SHF.R.U32.HI R27, RZ, 0x3, R3 ;  /* 0x00000003ff1b7819 */ /* 0x000fe20000011603 */
[----:B------:R-:W-:Y:S01]  /*1a70*/  UIMAD UR6, UR36, UR6, URZ ;  /* 0x00000006240672a4 */ /* 0x000fe2000f8e023f */
[----:B------:R-:W-:Y:S01]  /*1a80*/  SHF.R.U32.HI R30, RZ, 0x3, R2 ;  /* 0x00000003ff1e7819 */ /* 0x000fe20000011602 */
[----:B------:R-:W-:Y:S01]  /*1a90*/  USHF.L.U32 UR36, UR39, 0x6, URZ ;  /* 0x0000000627247899 */ /* 0x000fe2000800063f */
[--C-:B------:R-:W-:Y:S01]  /*1aa0*/  LOP3.LUT R12, R3, 0x38, R20.reuse, 0xf8, !PT ;  /* 0x00000038030c7812 */ /* 0x100fe200078ef814 */
[----:B------:R-:W-:Y:S01]  /*1ab0*/  UIMAD UR42, UR19, UR7, UR6 ;  /* 0x00000007132a72a4 */ /* 0x000fe2000f8e0206 */
[----:B------:R-:W-:Y:S01]  /*1ac0*/  LOP3.LUT R14, R2, 0x38, R20, 0xf8, !PT ;  /* 0x00000038020e7812 */ /* 0x000fe200078ef814 */
[----:B------:R-:W-:Y:S01]  /*1ad0*/  UIMAD UR7, UR49, UR35, URZ ;  /* 0x00000023310772a4 */ /* 0x000fe2000f8e023f */
[----:B------:R-:W-:Y:S01]  /*1ae0*/  LOP3.LUT R13, R8, R36, RZ, 0x3c, !PT ;  /* 0x00000024080d7212 */ /* 0x000fe200078e3cff */
[----:B------:R-:W-:Y:S01]  /*1af0*/  UIMAD UR49, UR49, UR4, URZ ;  /* 0x00000004313172a4 */ /* 0x000fe2000f8e023f */
[----:B------:R-:W-:Y:S01]  /*1b00*/  LOP3.LUT R0, R0, 0xfffff000, RZ, 0xc0, !PT ;  /* 0xfffff00000007812 */ /* 0x000fe200078ec0ff */
[----:B------:R-:W-:Y:S01]  /*1b10*/  USHF.L.U64.HI UR35, UR39, UR37, UR35 ;  /* 0x0000002527237299 */ /* 0x000fe20008010223 */
[----:B------:R-:W-:Y:S01]  /*1b20*/  LEA.HI R15, R6, R5, RZ, 0x3 ;  /* 0x00000005060f7211 */ /* 0x000fe200078f18ff */
[----:B------:R-:W-:Y:S01]  /*1b30*/  USHF.L.U64.HI UR37, UR40, UR37, UR4 ;  /* 0x0000002528257299 */ /* 0x000fe20008010204 */
[----:B------:R-:W-:Y:S01]  /*1b40*/  LOP3.LUT R8, R7, R26, RZ, 0x3c, !PT ;  /* 0x0000001a07087212 */ /* 0x000fe200078e3cff */
[----:B------:R-:W-:Y:S01]  /*1b50*/  USHF.L.U32 UR6, UR40, 0x5, URZ ;  /* 0x0000000528067899 */ /* 0x000fe2000800063f */
[----:B------:R-:W-:Y:S01]  /*1b60*/  LOP3.LUT R7, R12, R27, RZ, 0x3c, !PT ;  /* 0x0000001b0c077212 */ /* 0x000fe200078e3cff */
[----:B------:R-:W-:Y:S01]  /*1b70*/  UIADD3 UR4, UR33, UR34, URZ ;  /* 0x0000002221047290 */ /* 0x000fe2000fffe03f */
[----:B------:R-:W-:Y:S01]  /*1b80*/  LOP3.LUT R6, R14, R30, RZ, 0x3c, !PT ;  /* 0x0000001e0e067212 */ /* 0x000fe200078e3cff */
[----:B------:R-:W-:Y:S01]  /*1b90*/  USHF.L.U32 UR39, UR39, 0x4, URZ ;  /* 0x0000000427277899 */ /* 0x000fe2000800063f */
[-C--:B------:R-:W-:Y:S01]  /*1ba0*/  IADD3 R34, R13, R0.reuse, R31 ;  /* 0x000000000d227210 */ /* 0x080fe20007ffe01f */
[----:B------:R-:W-:Y:S01]  /*1bb0*/  USHF.L.U32 UR40, UR40, 0x4, URZ ;  /* 0x0000000428287899 */ /* 0x000fe2000800063f */
[-C--:B------:R-:W-:Y:S01]  /*1bc0*/  IADD3 R14, R8, R0.reuse, R11 ;  /* 0x00000000080e7210 */ /* 0x080fe20007ffe00b */
[----:B------:R-:W-:Y:S01]  /*1bd0*/  UIADD3 UR7, UR47, UR7, URZ ;  /* 0x000000072f077290 */ /* 0x000fe2000fffe03f */
[-C--:B------:R-:W-:Y:S01]  /*1be0*/  IADD3 R13, R7, R0.reuse, R10 ;  /* 0x00000000070d7210 */ /* 0x080fe20007ffe00a */
[----:B------:R-:W-:Y:S01]  /*1bf0*/  IMAD.SHL.U32 R144, R34, 0x2, RZ ;  /* 0x0000000222907824 */ /* 0x000fe200078e00ff */
[----:B------:R-:W-:Y:S01]  /*1c00*/  IADD3 R12, R6, R0, R9 ;  /* 0x00000000060c7210 */ /* 0x000fe20007ffe009 */
[----:B------:R-:W-:Y:S01]  /*1c10*/  IMAD.SHL.U32 R0, R15, 0x200, RZ ;  /* 0x000002000f007824 */ /* 0x000fe200078e00ff */
[--C-:B------:R-:W-:Y:S01]  /*1c20*/  LOP3.LUT R2, R2, 0x38, R92.reuse, 0xf8, !PT ;  /* 0x0000003802027812 */ /* 0x100fe200078ef85c */
[----:B------:R-:W-:Y:S01]  /*1c30*/  IMAD.SHL.U32 R143, R14, 0x2, RZ ;  /* 0x000000020e8f7824 */ /* 0x000fe200078e00ff */
[--C-:B------:R-:W-:Y:S01]  /*1c40*/  LOP3.LUT R5, R21, 0x38, R92.reuse, 0xf8, !PT ;  /* 0x0000003815057812 */ /* 0x100fe200078ef85c */
[----:B------:R-:W-:Y:S01]  /*1c50*/  IMAD.SHL.U32 R142, R13, 0x2, RZ ;  /* 0x000000020d8e7824 */ /* 0x000fe200078e00ff */
[----:B------:R-:W-:Y:S01]  /*1c60*/  LOP3.LUT R0, R0, 0xfffff000, RZ, 0xc0, !PT ;  /* 0xfffff00000007812 */ /* 0x000fe200078ec0ff */
[----:B------:R-:W-:Y:S01]  /*1c70*/  IMAD.SHL.U32 R141, R12, 0x2, RZ ;  /* 0x000000020c8d7824 */ /* 0x000fe200078e00ff */
[----:B------:R-:W-:Y:S01]  /*1c80*/  LOP3.LUT R2, R2, R30, RZ, 0x3c, !PT ;  /* 0x0000001e02027212 */ /* 0x000fe200078e3cff */
[----:B------:R-:W-:Y:S01]  /*1c90*/  UIADD3 UR34, UR45, UR49, URZ ;  /* 0x000000312d227290 */ /* 0x000fe2000fffe03f */
[----:B------:R-:W-:-:S02]  /*1ca0*/  LOP3.LUT R4, R4, 0x38, R92, 0xf8, !PT ;  /* 0x0000003804047812 */ /* 0x000fc400078ef85c */
[----:B------:R-:W-:Y:S02]  /*1cb0*/  LOP3.LUT R3, R3, 0x38, R92, 0xf8, !PT ;  /* 0x0000003803037812 */ /* 0x000fe400078ef85c */
[----:B------:R-:W-:Y:S02]  /*1cc0*/  IADD3 R9, R2, R0, R9 ;  /* 0x0000000002097210 */ /* 0x000fe40007ffe009 */
[----:B------:R-:W-:Y:S02]  /*1cd0*/  LOP3.LUT R5, R5, R36, RZ, 0x3c, !PT ;  /* 0x0000002405057212 */ /* 0x000fe400078e3cff */
[----:B------:R-:W-:Y:S01]  /*1ce0*/  LOP3.LUT R4, R4, R26, RZ, 0x3c, !PT ;  /* 0x0000001a04047212 */ /* 0x000fe200078e3cff */
[----:B------:R-:W-:Y:S01]  /*1cf0*/  IMAD.SHL.U32 R136, R9, 0x2, RZ ;  /* 0x0000000209887824 */ /* 0x000fe200078e00ff */
[----:B------:R-:W-:Y:S02]  /*1d00*/  LOP3.LUT R3, R3, R27, RZ, 0x3c, !PT ;  /* 0x0000001b03037212 */ /* 0x000fe400078e3cff */
[----:B------:R-:W-:-:S02]  /*1d10*/  SEL R2, R19, RZ, !P4 ;  /* 0x000000ff13027207 */ /* 0x000fc40006000000 */
[-C--:B------:R-:W-:Y:S02]  /*1d20*/  IADD3 R8, R5, R0.reuse, R31 ;  /* 0x0000000005087210 */ /* 0x080fe40007ffe01f */
[-C--:B------:R-:W-:Y:S02]  /*1d30*/  IADD3 R11, R4, R0.reuse, R11 ;  /* 0x00000000040b7210 */ /* 0x080fe40007ffe00b */
[----:B------:R-:W-:Y:S01]  /*1d40*/  IADD3 R10, R3, R0, R10 ;  /* 0x00000000030a7210 */ /* 0x000fe20007ffe00a */
[----:B------:R-:W-:Y:S01]  /*1d50*/  IMAD R3, R2, c[0x0][0x1f0], RZ ;  /* 0x00007c0002037a24 */ /* 0x000fe200078e02ff */
[----:B------:R-:W-:Y:S01]  /*1d60*/  SEL R0, R18, RZ, !P4 ;  /* 0x000000ff12007207 */ /* 0x000fe20006000000 */
[----:B------:R-:W-:Y:S01]  /*1d70*/  IMAD R2, R2, c[0x0][0x218], RZ ;  /* 0x0000860002027a24 */ /* 0x000fe200078e02ff */
[----:B------:R-:W-:Y:S01]  /*1d80*/  SHF.R.S32.HI R4, RZ, 0x1f, R158 ;  /* 0x0000001fff047819 */ /* 0x000fe2000001149e */
[----:B------:R-:W-:Y:S01]  /*1d90*/  IMAD.SHL.U32 R139, R8, 0x2, RZ ;  /* 0x00000002088b7824 */ /* 0x000fe200078e00ff */
[----:B------:R-:W-:Y:S01]  /*1da0*/  SHF.R.S32.HI R5, RZ, 0x1f, R157 ;  /* 0x0000001fff057819 */ /* 0x000fe2000001149d */
[C---:B------:R-:W-:Y:S01]  /*1db0*/  IMAD R91, R0.reuse, c[0x0][0x1f4], R3 ;  /* 0x00007d00005b7a24 */ /* 0x040fe200078e0203 */
[----:B------:R-:W-:Y:S01]  /*1dc0*/  SHF.R.S32.HI R7, RZ, 0x1f, R156 ;  /* 0x0000001fff077819 */ /* 0x000fe2000001149c */
[----:B------:R-:W-:Y:S01]  /*1dd0*/  IMAD R106, R0, c[0x0][0x21c], R2 ;  /* 0x00008700006a7a24 */ /* 0x000fe200078e0202 */
[----:B------:R-:W-:Y:S01]  /*1de0*/  IADD3 R31, R28, 0x20, RZ ;  /* 0x000000201c1f7810 */ /* 0x000fe20007ffe0ff */
[----:B------:R-:W-:Y:S01]  /*1df0*/  IMAD.WIDE.U32 R88, R0, c[0x0][0x1f0], R88 ;  /* 0x00007c0000587a25 */ /* 0x000fe200078e0058 */
[----:B------:R-:W-:-:S02]  /*1e00*/  IADD3 R107, R97, UR43, RZ ;  /* 0x0000002b616b7c10 */ /* 0x000fc4000fffe0ff */
[----:B------:R-:W-:Y:S01]  /*1e10*/  IADD3 R116, R101, UR41, RZ ;  /* 0x0000002965747c10 */ /* 0x000fe2000fffe0ff */
[----:B------:R-:W-:Y:S01]  /*1e20*/  IMAD.WIDE.U32 R94, R0, c[0x0][0x218], R16 ;  /* 0x00008600005e7a25 */ /* 0x000fe200078e0010 */
[----:B------:R-:W-:Y:S02]  /*1e30*/  IADD3 R0, P0, R93, 0x10, RZ ;  /* 0x000000105d007810 */ /* 0x000fe40007f1e0ff */
[----:B------:R-:W-:Y:S01]  /*1e40*/  IADD3 R117, R103, UR42, RZ ;  /* 0x0000002a67757c10 */ /* 0x000fe2000fffe0ff */
[----:B------:R-:W-:Y:S01]  /*1e50*/  IMAD R3, R37, c[0x0][0x1e0], RZ ;  /* 0x0000780025037a24 */ /* 0x000fe200078e02ff */
[----:B------:R-:W-:Y:S01]  /*1e60*/  IADD3 R115, R99, UR42, RZ ;  /* 0x0000002a63737c10 */ /* 0x000fe2000fffe0ff */
[----:B------:R-:W-:Y:S01]  /*1e70*/  IMAD.X R2, RZ, RZ, R37, P0 ;  /* 0x000000ffff027224 */ /* 0x000fe200000e0625 */
[----:B------:R-:W-:Y:S01]  /*1e80*/  IADD3 R134, P0, R32, R166, RZ ;  /* 0x000000a620867210 */ /* 0x000fe20007f1e0ff */
[----:B------:R-:W-:Y:S01]  /*1e90*/  IMAD.WIDE.U32 R124, R0, c[0x0][0x1e0], RZ ;  /* 0x00007800007c7a25 */ /* 0x000fe200078e00ff */
[----:B------:R-:W-:-:S03]  /*1ea0*/  SHF.R.S32.HI R119, RZ, 0x1f, R92 ;  /* 0x0000001fff777819 */ /* 0x000fc6000001145c */
[----:B------:R-:W-:Y:S01]  /*1eb0*/  IMAD R2, R2, c[0x0][0x1e0], RZ ;  /* 0x0000780002027a24 */ /* 0x000fe200078e02ff */
[----:B------:R-:W-:Y:S01]  /*1ec0*/  IADD3 R135, P1, R124, UR30, RZ ;  /* 0x0000001e7c877c10 */ /* 0x000fe2000ff3e0ff */
[----:B------:R-:W-:Y:S02]  /*1ed0*/  IMAD R3, R93, c[0x0][0x1e4], R3 ;  /* 0x000079005d037a24 */ /* 0x000fe400078e0203 */
[----:B------:R-:W-:Y:S02]  /*1ee0*/  IMAD R6, R0, c[0x0][0x1e4], R2 ;  /* 0x0000790000067a24 */ /* 0x000fe400078e0202 */
[----:B------:R-:W-:Y:S02]  /*1ef0*/  IMAD.IADD R133, R167, 0x1, R3 ;  /* 0x00000001a7857824 */ /* 0x000fe400078e0203 */
[----:B------:R-:W-:Y:S02]  /*1f00*/  IMAD.IADD R132, R125, 0x1, R6 ;  /* 0x000000017d847824 */ /* 0x000fe400078e0206 */
[----:B------:R-:W-:Y:S01]  /*1f10*/  IMAD.X R130, R33, 0x1, R133, P0 ;  /* 0x0000000121827824 */ /* 0x000fe200000e0685 */
[----:B------:R-:W-:Y:S01]  /*1f20*/  IADD3 R149, P0, R135, UR30, RZ ;  /* 0x0000001e87957c10 */ /* 0x000fe2000ff1e0ff */
[----:B------:R-:W-:-:S02]  /*1f30*/  IMAD.X R131, R165, 0x1, R132, P1 ;  /* 0x00000001a5837824 */ /* 0x000fc400008e0684 */
[----:B------:R-:W-:Y:S02]  /*1f40*/  IMAD.IADD R91, R89, 0x1, R91 ;  /* 0x00000001595b7824 */ /* 0x000fe400078e025b */
[----:B------:R-:W-:Y:S01]  /*1f50*/  IMAD.X R146, R165, 0x1, R131, P0 ;  /* 0x00000001a5927824 */ /* 0x000fe200000e0683 */
[----:B------:R-:W-:Y:S01]  /*1f60*/  IADD3 R109, P0, R134, R88, RZ ;  /* 0x00000058866d7210 */ /* 0x000fe20007f1e0ff */
[----:B------:R-:W-:Y:S02]  /*1f70*/  IMAD R2, R4, c[0x0][0x1e0], RZ ;  /* 0x0000780004027a24 */ /* 0x000fe400078e02ff */
[----:B------:R-:W-:Y:S02]  /*1f80*/  IMAD R0, R5, c[0x0][0x1e0], RZ ;  /* 0x0000780005007a24 */ /* 0x000fe400078e02ff */
[----:B------:R-:W-:Y:S01]  /*1f90*/  IMAD.X R108, R130, 0x1, R91, P0 ;  /* 0x00000001826c7824 */ /* 0x000fe200000e065b */
[----:B------:R-:W-:Y:S01]  /*1fa0*/  IADD3 R112, P0, R88, 0x40, RZ ;  /* 0x0000004058707810 */ /* 0x000fe20007f1e0ff */
[----:B------:R-:W-:-:S02]  /*1fb0*/  IMAD R4, R7, c[0x0][0x1e0], RZ ;  /* 0x0000780007047a24 */ /* 0x000fc400078e02ff */
[----:B------:R-:W-:Y:S02]  /*1fc0*/  IMAD R5, R158, c[0x0][0x1e4], R2 ;  /* 0x000079009e057a24 */ /* 0x000fe400078e0202 */
[----:B------:R-:W-:Y:S01]  /*1fd0*/  IMAD.X R111, RZ, RZ, R91, P0 ;  /* 0x000000ffff6f7224 */ /* 0x000fe200000e065b */
[----:B------:R-:W-:Y:S01]  /*1fe0*/  IADD3 R114, P0, R109, 0x40, RZ ;  /* 0x000000406d727810 */ /* 0x000fe20007f1e0ff */
[----:B------:R-:W-:Y:S02]  /*1ff0*/  IMAD R2, R157, c[0x0][0x1e4], R0 ;  /* 0x000079009d027a24 */ /* 0x000fe400078e0200 */
[----:B------:R-:W-:Y:S02]  /*2000*/  IMAD R0, R156, c[0x0][0x1e4], R4 ;  /* 0x000079009c007a24 */ /* 0x000fe400078e0204 */
[----:B------:R-:W-:Y:S02]  /*2010*/  IMAD.IADD R148, R173, 0x1, R5 ;  /* 0x00000001ad947824 */ /* 0x000fe400078e0205 */
[----:B------:R-:W-:-:S02]  /*2020*/  IMAD.IADD R147, R171, 0x1, R2 ;  /* 0x00000001ab937824 */ /* 0x000fc400078e0202 */
[----:B------:R-:W-:Y:S02]  /*2030*/  IMAD.IADD R145, R169, 0x1, R0 ;  /* 0x00000001a9917824 */ /* 0x000fe400078e0200 */
[----:B------:R-:W-:Y:S02]  /*2040*/  IMAD.IADD R106, R95, 0x1, R106 ;  /* 0x000000015f6a7824 */ /* 0x000fe400078e026a */
[----:B------:R-:W-:Y:S02]  /*2050*/  IMAD.X R113, RZ, RZ, R108, P0 ;  /* 0x000000ffff717224 */ /* 0x000fe400000e066c */
[----:B------:R-:W-:Y:S02]  /*2060*/  IMAD.SHL.U32 R138, R11, 0x2, RZ ;  /* 0x000000020b8a7824 */ /* 0x000fe400078e00ff */
[----:B-1----:R-:W-:Y:S02]  /*2070*/  IMAD.SHL.U32 R137, R10, 0x2, RZ ;  /* 0x000000020a897824 */ /* 0x002fe400078e00ff */
.L_x_1585:
[----:B------:R-:W-:Y:S01]  /*2080*/  USHF.R.S32.HI UR43, URZ, 0x1f, UR17 ;  /* 0x0000001f3f2b7899 */ /* 0x000fe20008011411 */
[----:B------:R-:W-:Y:S04]  /*2090*/  DEPBAR.LE SB0, 0x0 ;  /* 0x000080000000791a */ /* 0x000fe80000000000 */
[----:B------:R-:W-:Y:S01]  /*20a0*/  UIMAD UR42, UR27, UR17, URZ ;  /* 0x000000111b2a72a4 */ /* 0x000fe2000f8e023f */
[----:B------:R-:W-:Y:S01]  /*20b0*/  BAR.SYNC.DEFER_BLOCKING 0x0 ;  /* 0x0000000000007b1d */ /* 0x000fe20000010000 */
[----:B------:R-:W-:Y:S01]  /*20c0*/  UIMAD.WIDE.U32 UR52, UR31, UR17, URZ ;  /* 0x000000111f3472a5 */ /* 0x000fe2000f8e003f */
[----:B------:R-:W-:Y:S01]  /*20d0*/  ISETP.GE.AND P0, PT, R176, 0x1, PT ;  /* 0x00000001b000780c */ /* 0x000fe20003f06270 */
[----:B------:R-:W-:Y:S04]  /*20e0*/  UIMAD UR42, UR43, UR31, UR42 ;  /* 0x0000001f2b2a72a4 */ /* 0x000fe8000f8e022a */
[----:B------:R-:W-:Y:S01]  /*20f0*/  UIADD3 UR42, UR53, UR42, URZ ;  /* 0x0000002a352a7290 */ /* 0x000fe2000fffe03f */
[----:B------:R-:W-:Y:S07]  /*2100*/  BSSY B2, `(.L_x_1539) ;  /* 0x000053c000027945 */ /* 0x000fee0003800000 */
[----:B--2---:R-:W-:-:S05]  /*2110*/  @!P0 BRA `(.L_x_1540) ;  /* 0x00004e9000008947 */ /* 0x004fca0003800000 */
[----:B------:R-:W-:Y:S01]  /*2120*/  UIMAD UR41, UR35, UR17, URZ ;  /* 0x00000011232972a4 */ /* 0x000fe2000f8e023f */
[----:B------:R-:W-:Y:S01]  /*2130*/  ISETP.NE.AND P0, PT, R152, RZ, PT ;  /* 0x000000ff9800720c */ /* 0x000fe20003f05270 */
[----:B------:R-:W-:Y:S02]  /*2140*/  UIMAD UR9, UR37, UR17, URZ ;  /* 0x00000011250972a4 */ /* 0x000fe4000f8e023f */
[----:B------:R-:W-:Y:S02]  /*2150*/  UIMAD UR8, UR17, -0x40, UR23 ;  /* 0xffffffc0110878a4 */ /* 0x000fe4000f8e0217 */
[----:B------:R-:W-:Y:S02]  /*2160*/  UIMAD.WIDE.U32 UR50, UR36, UR17, URZ ;  /* 0x00000011243272a5 */ /* 0x000fe4000f8e003f */
[----:B------:R-:W-:Y:S02]  /*2170*/  UIMAD.WIDE.U32 UR48, UR38, UR17, URZ ;  /* 0x00000011263072a5 */ /* 0x000fe4000f8e003f */
[----:B------:R-:W-:Y:S02]  /*2180*/  UIMAD UR41, UR43, UR36, UR41 ;  /* 0x000000242b2972a4 */ /* 0x000fe4000f8e0229 */
[----:B------:R-:W-:Y:S02]  /*2190*/  UIMAD UR9, UR43, UR38, UR9 ;  /* 0x000000262b0972a4 */ /* 0x000fe4000f8e0209 */
[----:B------:R-:W-:Y:S02]  /*21a0*/  UISETP.LT.AND UP0, UPT, UR8, 0x40, UPT ;  /* 0x000000400800788c */ /* 0x000fe4000bf01270 */
[----:B------:R-:W-:Y:S02]  /*21b0*/  UIADD3 UR41, UR51, UR41, URZ ;  /* 0x0000002933297290 */ /* 0x000fe4000fffe03f */
[----:B------:R-:W-:Y:S02]  /*21c0*/  UIADD3 UR9, UR49, UR9, URZ ;  /* 0x0000000931097290 */ /* 0x000fe4000fffe03f */
[----:B------:R-:W-:Y:S01]  /*21d0*/  USEL UR8, UR8, 0x40, UP0 ;  /* 0x0000004008087887 */ /* 0x000fe20008000000 */
[----:B------:R-:W-:-:S05]  /*21e0*/  @!P0 BRA `(.L_x_1541) ;  /* 0x0000299000008947 */ /* 0x000fca0003800000 */
[----:B------:R-:W-:Y:S01]  /*21f0*/  ISETP.GE.AND P2, PT, R93, UR8, PT ;  /* 0x000000085d007c0c */ /* 0x000fe2000bf46270 */
[----:B------:R-:W-:Y:S01]  /*2200*/  BSSY B0, `(.L_x_1542) ;  /* 0x000001b000007945 */ /* 0x000fe20003800000 */
[----:B------:R-:W-:Y:S01]  /*2210*/  CS2R R48, SRZ ;  /* 0x0000000000307805 */ /* 0x000fe2000001ff00 */
[----:B------:R-:W-:Y:S01]  /*2220*/  CS2R R44, SRZ ;  /* 0x00000000002c7805 */ /* 0x000fe2000001ff00 */
[----:B------:R-:W-:Y:S01]  /*2230*/  CS2R R38, SRZ ;  /* 0x0000000000267805 */ /* 0x000fe2000001ff00 */
[----:B------:R-:W-:Y:S01]  /*2240*/  CS2R R12, SRZ ;  /* 0x00000000000c7805 */ /* 0x000fe2000001ff00 */
[----:B------:R-:W-:Y:S07]  /*2250*/  CS2R R2, SRZ ;  /* 0x0000000000027805 */ /* 0x000fee000001ff00 */
[----:B------:R-:W-:-:S05]  /*2260*/  @P2 BRA `(.L_x_1543) ;  /* 0x0000014000002947 */ /* 0x000fca0003800000 */
[----:B------:R-:W-:Y:S01]  /*2270*/  IADD3 R0, P0, R104, UR50, RZ ;  /* 0x0000003268007c10 */ /* 0x000fe2000ff1e0ff */
[----:B------:R-:W-:Y:S01]  /*2280*/  CS2R R38, SRZ ;  /* 0x0000000000267805 */ /* 0x000fe2000001ff00 */
[----:B------:R-:W-:Y:S01]  /*2290*/  CS2R R44, SRZ ;  /* 0x00000000002c7805 */ /* 0x000fe2000001ff00 */
[----:B------:R-:W-:Y:S01]  /*22a0*/  CS2R R12, SRZ ;  /* 0x00000000000c7805 */ /* 0x000fe2000001ff00 */
[----:B------:R-:W-:Y:S02]  /*22b0*/  IADD3.X R3, R118, UR41, RZ, P0, !PT ;  /* 0x0000002976037c10 */ /* 0x000fe400087fe4ff */
[----:B------:R-:W-:Y:S04]  /*22c0*/  IADD3 R2, P0, R102, UR48, RZ ;  /* 0x0000003066027c10 */ /* 0x000fe8000ff1e0ff */
[----:B------:R-:W-:Y:S02]  /*22d0*/  IADD3.X R5, R117, UR9, RZ, P0, !PT ;  /* 0x0000000975057c10 */ /* 0x000fe400087fe4ff */
        /* <DEDUP_REMOVED lines=13> */
.L_x_1543:
[----:B------:R-:W-:Y:S05]  /*23b0*/  BSYNC B0 ;  /* 0x0000000000007941 */ /* 0x000fea0003800000 */
.L_x_1542:
[----:B------:R-:W-:Y:S01]  /*23c0*/  ISETP.GE.AND P3, PT, R158, UR8, PT ;  /* 0x000000089e007c0c */ /* 0x000fe2000bf66270 */
        /* <DEDUP_REMOVED lines=19> */
[----:B------:R-:W-:Y:S01]  /*2500*/  IMAD.U32 R4, RZ, RZ, UR50 ;  /* 0x00000032ff047e24 */ /* 0x000fe2000f8e00ff */
[----:B------:R-:W-:Y:S01]  /*2510*/  CS2R R46, SRZ ;  /* 0x00000000002e7805 */ /* 0x000fe2000001ff00 */
[----:B------:R-:W-:Y:S01]  /*2520*/  CS2R R14, SRZ ;  /* 0x00000000000e7805 */ /* 0x000fe2000001ff00 */
[----:B------:R-:W-:Y:S01]  /*2530*/  CS2R R48, SRZ ;  /* 0x0000000000307805 */ /* 0x000fe2000001ff00 */
[----:B------:R-:W-:Y:S01]  /*2540*/  CS2R R16, SRZ ;  /* 0x0000000000107805 */ /* 0x000fe2000001ff00 */
[----:B------:R-:W-:Y:S01]  /*2550*/  IADD3 R0, P1, P0, R104, UR39, R4 ;  /* 0x0000002768007c10 */ /* 0x000fe2000f83e004 */
[----:B------:R-:W-:Y:S02]  /*2560*/  IMAD.U32 R4, RZ, RZ, UR48 ;  /* 0x00000030ff047e24 */ /* 0x000fe4000f8e00ff */
[----:B------:R-:W-:Y:S01]  /*2570*/  IMAD.U32 R5, RZ, RZ, UR51 ;  /* 0x00000033ff057e24 */ /* 0x000fe2000f8e00ff */
[----:B------:R-:W-:Y:S01]  /*2580*/  IADD3.X R6, R118, UR41, R164, P1, P0 ;  /* 0x0000002976067c10 */ /* 0x000fe20008fe04a4 */
[----:B------:R-:W-:Y:S01]  /*2590*/  IMAD.U32 R5, RZ, RZ, UR49 ;  /* 0x00000031ff057e24 */ /* 0x000fe2000f8e00ff */
        /* <DEDUP_REMOVED lines=14> */
.L_x_1545:
[----:B------:R-:W-:Y:S05]  /*2680*/  BSYNC B0 ;  /* 0x0000000000007941 */ /* 0x000fea0003800000 */
.L_x_1544:
[----:B------:R-:W-:Y:S01]  /*2690*/  ISETP.GE.AND P6, PT, R157, UR8, PT ;  /* 0x000000089d007c0c */ /* 0x000fe2000bfc6270 */
        /* <DEDUP_REMOVED lines=43> */
.L_x_1547:
[----:B------:R-:W-:Y:S05]  /*2950*/  BSYNC B0 ;  /* 0x0000000000007941 */ /* 0x000fea0003800000 */
.L_x_1546:
        /* <DEDUP_REMOVED lines=18> */
[----:B------:R-:W-:Y:S01]  /*2a80*/  IMAD.U32 R4, RZ, RZ, UR50 ;  /* 0x00000032ff047e24 */ /* 0x000fe2000f8e00ff */
[----:B------:R-:W-:Y:S01]  /*2a90*/  CS2R R54, SRZ ;  /* 0x0000000000367805 */ /* 0x000fe2000001ff00 */
[----:B------:R-:W-:Y:S01]  /*2aa0*/  IMAD.U32 R5, RZ, RZ, UR51 ;  /* 0x00000033ff057e24 */ /* 0x000fe2000f8e00ff */
[----:B------:R-:W-:Y:S01]  /*2ab0*/  CS2R R22, SRZ ;  /* 0x0000000000167805 */ /* 0x000fe2000001ff00 */
[----:B------:R-:W-:Y:S01]  /*2ac0*/  IMAD.U32 R5, RZ, RZ, UR41 ;  /* 0x00000029ff057e24 */ /* 0x000fe2000f8e00ff */
[----:B------:R-:W-:Y:S01]  /*2ad0*/  IADD3 R0, P1, P0, R104, UR46, R4 ;  /* 0x0000002e68007c10 */ /* 0x000fe2000f83e004 */
[----:B------:R-:W-:Y:S01]  /*2ae0*/  IMAD.U32 R4, RZ, RZ, UR48 ;  /* 0x00000030ff047e24 */ /* 0x000fe2000f8e00ff */
[----:B------:R-:W-:Y:S01]  /*2af0*/  CS2R R56, SRZ ;  /* 0x0000000000387805 */ /* 0x000fe2000001ff00 */
[----:B------:R-:W-:Y:S01]  /*2b00*/  CS2R R24, SRZ ;  /* 0x0000000000187805 */ /* 0x000fe2000001ff00 */
[----:B------:R-:W-:Y:S01]  /*2b10*/  IADD3.X R9, R118, UR7, R5, P1, P0 ;  /* 0x0000000776097c10 */ /* 0x000fe20008fe0405 */
[----:B------:R-:W-:Y:S01]  /*2b20*/  IMAD.U32 R5, RZ, RZ, UR49 ;  /* 0x00000031ff057e24 */ /* 0x000fe2000f8e00ff */
[----:B------:R-:W-:Y:S01]  /*2b30*/  IADD3 R5, P1, P0, R102, UR44, R4 ;  /* 0x0000002c66057c10 */ /* 0x000fe2000f83e004 */
[----:B------:R-:W-:Y:S05]  /*2b40*/  IMAD.U32 R6, RZ, RZ, UR9 ;  /* 0x00000009ff067e24 */ /* 0x000fea000f8e00ff */
        /* <DEDUP_REMOVED lines=13> */
.L_x_1549:
[----:B------:R-:W-:Y:S05]  /*2c20*/  BSYNC B0 ;  /* 0x0000000000007941 */ /* 0x000fea0003800000 */
.L_x_1548:
        /* <DEDUP_REMOVED lines=14> */
[----:B------:R-:W-:Y:S01]  /*2d10*/  IADD3 R65, P0, R134, UR52, RZ ;  /* 0x0000003486417c10 */ /* 0x000fe2000ff1e0ff */
[----:B------:R-:W-:Y:S03]  /*2d20*/  BSSY B0, `(.L_x_1552) ;  /* 0x000003b000007945 */ /* 0x000fe60003800000 */
[----:B------:R-:W-:Y:S01]  /*2d30*/  IADD3.X R68, R130, UR42, RZ, P0, !PT ;  /* 0x0000002a82447c10 */ /* 0x000fe200087fe4ff */
        /* <DEDUP_REMOVED lines=57> */
.L_x_1553:
[----:B------:R-:W-:Y:S05]  /*30d0*/  BSYNC B0 ;  /* 0x0000000000007941 */ /* 0x000fea0003800000 */
.L_x_1552:
        /* <DEDUP_REMOVED lines=59> */
.L_x_1551:
[----:B------:R-:W-:Y:S05]  /*3490*/  BSYNC B1 ;  /* 0x0000000000017941 */ /* 0x000fea0003800000 */
.L_x_1550:
[----:B------:R-:W-:Y:S01]  /*34a0*/  BSSY B1, `(.L_x_1554) ;  /* 0x000007a000017945 */ /* 0x000fe20003800000 */
[----:B------:R-:W-:-:S05]  /*34b0*/  @P3 BRA `(.L_x_1555) ;  /* 0x0000078000003947 */ /* 0x000fca0003800000 */
[----:B------:R-:W-:Y:S01]  /*34c0*/  IADD3 R40, P1, P0, R124, UR52, R32 ;  /* 0x000000347c287c10 */ /* 0x000fe2000f83e020 */
[----:B------:R-:W-:Y:S03]  /*34d0*/  BSSY B0, `(.L_x_1556) ;  /* 0x000003b000007945 */ /* 0x000fe60003800000 */
[----:B-1----:R-:W-:Y:S01]  /*34e0*/  IADD3.X R42, R132, UR42, R33, P1, P0 ;  /* 0x0000002a842a7c10 */ /* 0x002fe20008fe0421 */
        /* <DEDUP_REMOVED lines=57> */
.L_x_1557:
[----:B------:R-:W-:Y:S05]  /*3880*/  BSYNC B0 ;  /* 0x0000000000007941 */ /* 0x000fea0003800000 */
.L_x_1556:
        /* <DEDUP_REMOVED lines=59> */
.L_x_1555:
[----:B------:R-:W-:Y:S05]  /*3c40*/  BSYNC B1 ;  /* 0x0000000000017941 */ /* 0x000fea0003800000 */
.L_x_1554:
        /* <DEDUP_REMOVED lines=62> */
.L_x_1561:
[----:B------:R-:W-:Y:S05]  /*4030*/  BSYNC B0 ;  /* 0x0000000000007941 */ /* 0x000fea0003800000 */
.L_x_1560:
        /* <DEDUP_REMOVED lines=59> */
.L_x_1559:
[----:B------:R-:W-:Y:S05]  /*43f0*/  BSYNC B1 ;  /* 0x0000000000017941 */ /* 0x000fea0003800000 */
.L_x_1558:
[----:B------:R-:W-:-:S05]  /*4400*/  @P4 BRA `(.L_x_1562) ;  /* 0x000030b000004947 */ /* 0x000fca0003800000 */
[----:B-1----:R-:W-:Y:S01]  /*4410*/  IADD3 R26, P1, P0, R149, UR52, R32 ;  /* 0x00000034951a7c10 */ /* 0x002fe2000f83e020 */
[----:B------:R-:W-:Y:S03]  /*4420*/  BSSY B0, `(.L_x_1563) ;  /* 0x000003a000007945 */ /* 0x000fe60003800000 */
[----:B------:R-:W-:Y:S01]  /*4430*/  IADD3.X R27, R146, UR42, R33, P1, P0 ;  /* 0x0000002a921b7c10 */ /* 0x000fe20008fe0421 */
        /* <DEDUP_REMOVED lines=56> */
.L_x_1564:
[----:B------:R-:W-:Y:S05]  /*47c0*/  BSYNC B0 ;  /* 0x0000000000007941 */ /* 0x000fea0003800000 */
.L_x_1563:
        /* <DEDUP_REMOVED lines=59> */
.L_x_1541:
[----:B------:R-:W-:Y:S01]  /*4b80*/  ISETP.GE.AND P0, PT, R156, UR8, PT ;  /* 0x000000089c007c0c */ /* 0x000fe2000bf06270 */
[----:B------:R-:W-:Y:S01]  /*4b90*/  CS2R R18, SRZ ;  /* 0x0000000000127805 */ /* 0x000fe2000001ff00 */
[----:B------:R-:W-:Y:S01]  /*4ba0*/  CS2R R16, SRZ ;  /* 0x0000000000107805 */ /* 0x000fe2000001ff00 */
[----:B------:R-:W-:Y:S01]  /*4bb0*/  CS2R R62, SRZ ;  /* 0x00000000003e7805 */ /* 0x000fe2000001ff00 */
[----:B------:R-:W-:Y:S01]  /*4bc0*/  ISETP.GE.OR P4, PT, R32, c[0x0][0x27c], P0 ;  /* 0x00009f0020007a0c */ /* 0x000fe20000786670 */
[----:B------:R-:W-:Y:S01]  /*4bd0*/  IMAD.U32 R4, RZ, RZ, UR50 ;  /* 0x00000032ff047e24 */ /* 0x000fe2000f8e00ff */
[----:B------:R-:W-:Y:S01]  /*4be0*/  CS2R R60, SRZ ;  /* 0x00000000003c7805 */ /* 0x000fe2000001ff00 */
[----:B------:R-:W-:Y:S01]  /*4bf0*/  IMAD.U32 R0, RZ, RZ, UR41 ;  /* 0x00000029ff007e24 */ /* 0x000fe2000f8e00ff */
        /* <DEDUP_REMOVED lines=9> */
[----:B------:R-:W-:Y:S01]  /*4c90*/  @!P4 IADD3 R11, P1, P0, R100, UR46, R4 ;  /* 0x0000002e640bcc10 */ /* 0x000fe2000f83e004 */
[----:B------:R-:W-:Y:S01]  /*4ca0*/  IMAD.U32 R2, RZ, RZ, UR48 ;  /* 0x00000030ff027e24 */ /* 0x000fe2000f8e00ff */
[----:B------:R-:W-:Y:S01]  /*4cb0*/  CS2R R40, SRZ ;  /* 0x0000000000287805 */ /* 0x000fe2000001ff00 */
[----:B------:R-:W-:Y:S01]  /*4cc0*/  IMAD.U32 R5, RZ, RZ, UR51 ;  /* 0x00000033ff057e24 */ /* 0x000fe2000f8e00ff */
[----:B------:R-:W-:Y:S01]  /*4cd0*/  @!P4 IADD3.X R12, R116, UR7, R0, P1, P0 ;  /* 0x00000007740ccc10 */ /* 0x000fe20008fe0400 */
[----:B------:R-:W-:Y:S01]  /*4ce0*/  IMAD.U32 R0, RZ, RZ, UR9 ;  /* 0x00000009ff007e24 */ /* 0x000fe2000f8e00ff */
[----:B------:R-:W-:Y:S01]  /*4cf0*/  @!P4 IADD3 R13, P1, P0, R98, UR44, R2 ;  /* 0x0000002c620dcc10 */ /* 0x000fe2000f83e002 */
[----:B------:R-:W-:Y:S01]  /*4d00*/  IMAD.U32 R3, RZ, RZ, UR49 ;  /* 0x00000031ff037e24 */ /* 0x000fe2000f8e00ff */
[----:B------:R-:W-:Y:S02]  /*4d10*/  BSSY B0, `(.L_x_1565) ;  /* 0x00000cd000007945 */ /* 0x000fe40003800000 */
[C---:B------:R-:W-:Y:S02]  /*4d20*/  @!P4 IADD3.X R14, R115.reuse, UR34, R0, P1, P0 ;  /* 0x00000022730ecc10 */ /* 0x040fe40008fe0400 */
[----:B------:R-:W-:Y:S04]  /*4d30*/  ISETP.GE.AND P0, PT, R158, UR8, PT ;  /* 0x000000089e007c0c */ /* 0x000fe8000bf06270 */
[----:B------:R-:W-:Y:S11]  /*4d40*/  ISETP.GE.OR P3, PT, R32, c[0x0][0x27c], P0 ;  /* 0x00009f0020007a0c */ /* 0x000ff60000766670 */
[----:B------:R-:W-:Y:S02]  /*4d50*/  @!UPT UIADD3 URZ, URZ, URZ, URZ ;  /* 0x0000003f3f3ff290 */ /* 0x000fe4000fffe03f */
[----:B------:R-:W-:Y:S04]  /*4d60*/  @!P3 IADD3 R0, P1, P0, R100, UR39, R4 ;  /* 0x000000276400bc10 */ /* 0x000fe8000f83e004 */
[----:B------:R-:W-:Y:S02]  /*4d70*/  @!P3 IADD3.X R5, R116, UR41, R164, P1, P0 ;  /* 0x000000297405bc10 */ /* 0x000fe40008fe04a4 */
[----:B------:R-:W-:Y:S04]  /*4d80*/  @!P3 IADD3 R3, P1, P0, R98, UR40, R2 ;  /* 0x000000286203bc10 */ /* 0x000fe8000f83e002 */
[----:B------:R-:W-:Y:S02]  /*4d90*/  @!P3 IADD3.X R6, R115, UR9, R162, P1, P0 ;  /* 0x000000097306bc10 */ /* 0x000fe40008fe04a2 */
[----:B------:R-:W-:Y:S04]  /*4da0*/  ISETP.GE.AND P0, PT, R157, UR8, PT ;  /* 0x000000089d007c0c */ /* 0x000fe8000bf06270 */
        /* <DEDUP_REMOVED lines=23> */
[----:B------:R-:W-:Y:S04]  /*4f20*/  ISETP.GE.AND P0, PT, R93, UR8, PT ;  /* 0x000000085d007c0c */ /* 0x000fe8000bf06270 */
[----:B------:R-:W-:Y:S01]  /*4f30*/  ISETP.GE.OR P0, PT, R32, c[0x0][0x27c], P0 ;  /* 0x00009f0020007a0c */ /* 0x000fe20000706670 */
[----:B------:R-:W4:Y:S08]  /*4f40*/  @!P4 LDG.E.128 R68, [R10.64] ;  /* 0x0000001c0a44c981 */ /* 0x000f30000c1e1d00 */
[----:B------:R-:W4:Y:S01]  /*4f50*/  @!P4 LDG.E.128 R24, [R12.64] ;  /* 0x0000001c0c18c981 */ /* 0x000f22000c1e1d00 */
[----:B---3--:R-:W-:Y:S03]  /*4f60*/  CS2R R6, SRZ ;  /* 0x0000000000067805 */ /* 0x008fe6000001ff00 */
[----:B------:R-:W-:Y:S04]  /*4f70*/  @!P0 IADD3 R0, P1, R100, UR50, RZ ;  /* 0x0000003264008c10 */ /* 0x000fe8000ff3e0ff */
[----:B------:R-:W-:Y:S02]  /*4f80*/  @!P0 IADD3.X R2, R116, UR41, RZ, P1, !PT ;  /* 0x0000002974028c10 */ /* 0x000fe40008ffe4ff */
[C---:B------:R-:W-:Y:S04]  /*4f90*/  @!P0 LEA R14, P1, R0.reuse, c[0x0][0x270], 0x1 ;  /* 0x00009c00000e8a11 */ /* 0x040fe800078208ff */
[----:B------:R-:W-:Y:S02]  /*4fa0*/  @!P0 LEA.HI.X R15, R0, c[0x0][0x274], R2, 0x1, P1 ;  /* 0x00009d00000f8a11 */ /* 0x000fe400008f0c02 */
[----:B------:R-:W-:Y:S03]  /*4fb0*/  @!P0 IADD3 R0, P1, R98, UR48, RZ ;  /* 0x0000003062008c10 */ /* 0x000fe6000ff3e0ff */
[----:B------:R1:W5:Y:S01]  /*4fc0*/  @!P0 LDG.E.128 R40, [R14.64] ;  /* 0x0000001c0e288981 */ /* 0x000362000c1e1d00 */
[----:B------:R-:W-:Y:S02]  /*4fd0*/  @!P0 IADD3.X R3, R115, UR9, RZ, P1, !PT ;  /* 0x0000000973038c10 */ /* 0x000fe40008ffe4ff */
[C---:B------:R-:W-:Y:S04]  /*4fe0*/  @!P0 LEA R2, P1, R0.reuse, c[0x0][0x288], 0x1 ;  /* 0x0000a20000028a11 */ /* 0x040fe800078208ff */
[----:B------:R-:W-:Y:S02]  /*4ff0*/  @!P0 LEA.HI.X R3, R0, c[0x0][0x28c], R3, 0x1, P1 ;  /* 0x0000a30000038a11 */ /* 0x000fe400008f0c03 */
[----:B------:R-:W-:Y:S03]  /*5000*/  ISETP.GE.OR P1, PT, R93, UR8, P5 ;  /* 0x000000085d007c0c */ /* 0x000fe6000af26670 */
        /* <DEDUP_REMOVED lines=40> */
[----:B------:R-:W-:Y:S01]  /*5290*/  IADD3 R0, P1, R166, UR52, RZ ;  /* 0x00000034a6007c10 */ /* 0x000fe2000ff3e0ff */
[----:B------:R-:W1:Y:S01]  /*52a0*/  LDS.128 R56, [R139+0x4100] ;  /* 0x004100008b387984 */ /* 0x000e620000000c00 */
[----:B------:R-:W-:Y:S01]  /*52b0*/  @!P0 SHF.R.U32.HI R9, RZ, 0x10, R5 ;  /* 0x00000010ff098819 */ /* 0x000fe20000011605 */
[----:B------:R-:W-:Y:S01]  /*52c0*/  IMAD.MOV.U32 R50, RZ, RZ, R42 ;  /* 0x000000ffff327224 */ /* 0x000fe200078e002a */
[----:B------:R-:W-:Y:S02]  /*52d0*/  IADD3.X R2, R133, UR42, RZ, P1, !PT ;  /* 0x0000002a85027c10 */ /* 0x000fe40008ffe4ff */
[----:B------:R-:W-:Y:S02]  /*52e0*/  IADD3 R3, P2, P1, R88, R0, R110 ;  /* 0x0000000058037210 */ /* 0x000fe4000795e06e */
[--C-:B------:R-:W-:Y:S01]  /*52f0*/  @!P0 SHF.R.U64 R10, R6, 0x10, R7.reuse ;  /* 0x00000010060a8819 */ /* 0x100fe20000001207 */
[----:B------:R-:W2:Y:S01]  /*5300*/  LDS.128 R12, [R144+0x4100] ;  /* 0x00410000900c7984 */ /* 0x000ea20000000c00 */
[C---:B------:R-:W-:Y:S02]  /*5310*/  IADD3.X R8, R91.reuse, R2, R120, P2, P1 ;  /* 0x000000025b087210 */ /* 0x040fe400017e2478 */
[----:B------:R-:W-:Y:S02]  /*5320*/  ISETP.GE.AND P1, PT, R92, c[0x0][0x1d4], PT ;  /* 0x000075005c007a0c */ /* 0x000fe40003f26270 */
[----:B------:R-:W-:Y:S02]  /*5330*/  MOV R11, R7 ;  /* 0x00000007000b7202 */ /* 0x000fe40000000f00 */
[----:B------:R-:W-:Y:S02]  /*5340*/  @!P0 SHF.R.U32.HI R30, RZ, 0x10, R7 ;  /* 0x00000010ff1e8819 */ /* 0x000fe40000011607 */
[--C-:B------:R-:W-:Y:S02]  /*5350*/  @!P0 SHF.R.U64 R48, R40, 0x10, R41.reuse ;  /* 0x0000001028308819 */ /* 0x100fe40000001229 */
[----:B------:R-:W-:Y:S02]  /*5360*/  @!P0 SHF.R.U32.HI R47, RZ, 0x10, R41 ;  /* 0x00000010ff2f8819 */ /* 0x000fe40000011629 */
[--C-:B------:R-:W-:Y:S02]  /*5370*/  @!P0 SHF.R.U64 R49, R42, 0x10, R43.reuse ;  /* 0x000000102a318819 */ /* 0x100fe4000000122b */
[----:B------:R-:W-:Y:S02]  /*5380*/  MOV R51, R43 ;  /* 0x0000002b00337202 */ /* 0x000fe40000000f00 */
[----:B------:R-:W-:Y:S01]  /*5390*/  @!P1 IADD3 R0, P3, P2, R88, R0, R92 ;  /* 0x0000000058009210 */ /* 0x000fe20007a7e05c */
[----:B------:R-:W-:Y:S01]  /*53a0*/  @!P0 HADD2.F32 R49, -RZ, R49.H0_H0 ;  /* 0x20000031ff318230 */ /* 0x000fe20000004100 */
[----:B------:R-:W-:Y:S01]  /*53b0*/  @!P0 SHF.R.U32.HI R52, RZ, 0x10, R43 ;  /* 0x00000010ff348819 */ /* 0x000fe2000001162b */
[----:B------:R-:W-:Y:S01]  /*53c0*/  @!P0 HADD2.F32 R43, -RZ, R45.H0_H0 ;  /* 0x2000002dff2b8230 */ /* 0x000fe20000004100 */
[----:B------:R-:W-:Y:S02]  /*53d0*/  @!P1 IADD3.X R2, R91, R2, R119, P3, P2 ;  /* 0x000000025b029210 */ /* 0x000fe40001fe4477 */
[C---:B------:R-:W-:Y:S01]  /*53e0*/  LEA R80, P2, R3.reuse, c[0x0][0x1c8], 0x1 ;  /* 0x0000720003507a11 */ /* 0x040fe200078408ff */
[----:B------:R-:W-:Y:S03]  /*53f0*/  @!P0 HADD2.F32 R52, -RZ, R52.H0_H0 ;  /* 0x20000034ff348230 */ /* 0x000fe60000004100 */
[----:B------:R-:W-:Y:S01]  /*5400*/  LEA.HI.X R81, R3, c[0x0][0x1cc], R8, 0x1, P2 ;  /* 0x0000730003517a11 */ /* 0x000fe200010f0c08 */
[--C-:B------:R-:W-:Y:S01]  /*5410*/  IMAD.MOV.U32 R3, RZ, RZ, R5.reuse ;  /* 0x000000ffff037224 */ /* 0x100fe200078e0005 */
[----:B------:R-:W-:Y:S02]  /*5420*/  @!P1 LEA R78, P2, R0, c[0x0][0x1c8], 0x1 ;  /* 0x00007200004e9a11 */ /* 0x000fe400078408ff */
[----:B------:R-:W-:Y:S01]  /*5430*/  @!P0 SHF.R.U64 R5, R4, 0x10, R5 ;  /* 0x0000001004058819 */ /* 0x000fe20000001205 */
[----:B-1----:R-:W-:Y:S01]  /*5440*/  @!P0 IMAD.MOV.U32 R46, RZ, RZ, R56 ;  /* 0x000000ffff2e8224 */ /* 0x002fe200078e0038 */
[----:B------:R-:W-:Y:S01]  /*5450*/  @!P1 LEA.HI.X R79, R0, c[0x0][0x1cc], R2, 0x1, P2 ;  /* 0x00007300004f9a11 */ /* 0x000fe200010f0c02 */
[----:B------:R-:W-:Y:S01]  /*5460*/  @!P0 IMAD.MOV.U32 R44, RZ, RZ, R57 ;  /* 0x000000ffff2c8224 */ /* 0x000fe200078e0039 */
[----:B------:R-:W-:Y:S01]  /*5470*/  MOV R0, R4 ;  /* 0x0000000400007202 */ /* 0x000fe20000000f00 */
[----:B------:R-:W-:Y:S01]  /*5480*/  @!P0 HADD2.F32 R3, -RZ, R3.H0_H0 ;  /* 0x20000003ff038230 */ /* 0x000fe20000004100 */
[----:B------:R-:W-:Y:S01]  /*5490*/  MOV R4, R40 ;  /* 0x0000002800047202 */ /* 0x000fe20000000f00 */
[----:B------:R-:W-:Y:S01]  /*54a0*/  @!P0 HADD2.F32 R40, -RZ, R46.H0_H0 ;  /* 0x2000002eff288230 */ /* 0x000fe20000004100 */
[----:B--2---:R-:W-:Y:S01]  /*54b0*/  @!P0 MOV R8, R12 ;  /* 0x0000000c00088202 */ /* 0x004fe20000000f00 */
[----:B------:R-:W-:Y:S01]  /*54c0*/  @!P0 HADD2.F32 R0, -RZ, R0.H0_H0 ;  /* 0x20000000ff008230 */ /* 0x000fe20000004100 */
[----:B------:R-:W-:Y:S01]  /*54d0*/  @!P0 MOV R7, R13 ;  /* 0x0000000d00078202 */ /* 0x000fe20000000f00 */
[----:B------:R-:W-:Y:S02]  /*54e0*/  @!P0 HADD2.F32 R41, -RZ, R4.H0_H0 ;  /* 0x20000004ff298230 */ /* 0x000fe40000004100 */
[----:B------:R-:W-:Y:S01]  /*54f0*/  @!P0 HADD2.F32 R2, -RZ, R8.H0_H0 ;  /* 0x20000008ff028230 */ /* 0x000fe20000004100 */
[-C--:B------:R-:W-:Y:S01]  /*5500*/  @!P0 FMUL.FTZ R76, R40, R0.reuse ;  /* 0x00000000284c8220 */ /* 0x080fe20000410000 */
[--C-:B------:R-:W-:Y:S02]  /*5510*/  @!P0 HADD2.F32 R42, -RZ, R44.reuse.H0_H0 ;  /* 0x2000002cff2a8230 */ /* 0x100fe40000004100 */
        /* <DEDUP_REMOVED lines=12> */
[----:B------:R-:W-:Y:S01]  /*55e0*/  @!P0 HADD2.F32 R5, -RZ, R5.H0_H0 ;  /* 0x20000005ff058230 */ /* 0x000fe20000004100 */
[----:B------:R-:W-:Y:S01]  /*55f0*/  @!P0 IMAD.MOV.U32 R46, RZ, RZ, R58 ;  /* 0x000000ffff2e8224 */ /* 0x000fe200078e003a */
[----:B------:R-:W-:Y:S01]  /*5600*/  @!P0 HADD2.F32 R8, -RZ, R8.H1_H1 ;  /* 0x30000008ff088230 */ /* 0x000fe20000004100 */
[----:B------:R-:W-:Y:S01]  /*5610*/  @!P0 FMUL.FTZ R3, R4, R3 ;  /* 0x0000000304038220 */ /* 0x000fe20000410000 */
[----:B------:R-:W-:Y:S01]  /*5620*/  @!P0 HADD2.F32 R41, -RZ, R48.H0_H0 ;  /* 0x20000030ff298230 */ /* 0x000fe20000004100 */
        /* <DEDUP_REMOVED lines=40> */
[C---:B------:R-:W-:Y:S02]  /*58b0*/  @!P0 FFMA.FTZ R76, R10.reuse, R52, -R76 ;  /* 0x000000340a4c8223 */ /* 0x040fe4000001084c */
[C---:B------:R-:W-:Y:S02]  /*58c0*/  @!P0 FFMA.FTZ R77, R11.reuse, R50, -R8 ;  /* 0x000000320b4d8223 */ /* 0x040fe40000010808 */
        /* <DEDUP_REMOVED lines=17> */
.L_x_1566:
[----:B-1----:R-:W-:Y:S05]  /*59e0*/  BSYNC B0 ;  /* 0x0000000000007941 */ /* 0x002fea0003800000 */
.L_x_1565:
[----:B------:R-:W-:Y:S01]  /*59f0*/  ISETP.GE.OR P1, PT, R158, UR8, P5 ;  /* 0x000000089e007c0c */ /* 0x000fe2000af26670 */
[----:B------:R-:W-:Y:S01]  /*5a00*/  @!UPT UIADD3 URZ, URZ, URZ, URZ ;  /* 0x0000003f3f3ff290 */ /* 0x000fe2000fffe03f */
[----:B------:R-:W-:Y:S11]  /*5a10*/  BSSY B0, `(.L_x_1567) ;  /* 0x0000071000007945 */ /* 0x000ff60003800000 */
[----:B------:R-:W-:-:S05]  /*5a20*/  @P1 BRA `(.L_x_1568) ;  /* 0x000006f000001947 */ /* 0x000fca0003800000 */
[----:B------:R-:W-:Y:S01]  /*5a30*/  IADD3 R0, P1, R172, UR52, RZ ;  /* 0x00000034ac007c10 */ /* 0x000fe2000ff3e0ff */
[----:B------:R-:W1:Y:S01]  /*5a40*/  LDS.128 R48, [R138+0x4100] ;  /* 0x004100008a307984 */ /* 0x000e620000000c00 */
[--C-:B------:R-:W-:Y:S01]  /*5a50*/  @!P0 SHF.R.U32.HI R8, RZ, 0x10, R17.reuse ;  /* 0x00000010ff088819 */ /* 0x100fe20000011611 */
[----:B------:R-:W-:Y:S01]  /*5a60*/  @!P0 HADD2.F32 R44, -RZ, R54.H0_H0 ;  /* 0x20000036ff2c8230 */ /* 0x000fe20000004100 */
[----:B------:R-:W-:Y:S02]  /*5a70*/  IADD3.X R2, R148, UR42, RZ, P1, !PT ;  /* 0x0000002a94027c10 */ /* 0x000fe40008ffe4ff */
[----:B------:R-:W-:Y:S02]  /*5a80*/  IADD3 R3, P2, P1, R88, R0, R110 ;  /* 0x0000000058037210 */ /* 0x000fe4000795e06e */
[----:B-----5:R-:W-:Y:S01]  /*5a90*/  @!P0 SHF.R.U64 R5, R16, 0x10, R17 ;  /* 0x0000001010058819 */ /* 0x020fe20000001211 */
[----:B------:R-:W2:Y:S01]  /*5aa0*/  LDS.128 R12, [R143+0x4100] ;  /* 0x004100008f0c7984 */ /* 0x000ea20000000c00 */
[C---:B------:R-:W-:Y:S01]  /*5ab0*/  IADD3.X R4, R91.reuse, R2, R120, P2, P1 ;  /* 0x000000025b047210 */ /* 0x040fe200017e2478 */
        /* <DEDUP_REMOVED lines=16> */
[C---:B------:R-:W-:Y:S01]  /*5bc0*/  @!P1 LEA R56, P2, R0.reuse, c[0x0][0x1c8], 0x1 ;  /* 0x0000720000389a11 */ /* 0x040fe200078408ff */
[----:B-1----:R-:W-:Y:S01]  /*5bd0*/  @!P0 IMAD.MOV.U32 R17, RZ, RZ, R49 ;  /* 0x000000ffff118224 */ /* 0x002fe200078e0031 */
[----:B------:R-:W-:Y:S02]  /*5be0*/  @!P0 MOV R40, R48 ;  /* 0x0000003000288202 */ /* 0x000fe40000000f00 */
[----:B------:R-:W-:Y:S01]  /*5bf0*/  @!P1 LEA.HI.X R57, R0, c[0x0][0x1cc], R2, 0x1, P2 ;  /* 0x0000730000399a11 */ /* 0x000fe200010f0c02 */
[----:B------:R-:W-:Y:S02]  /*5c00*/  @!P0 HADD2.F32 R0, -RZ, R34.H0_H0 ;  /* 0x20000022ff008230 */ /* 0x000fe40000004100 */
[----:B------:R-:W-:Y:S01]  /*5c10*/  @!P0 HADD2.F32 R11, -RZ, R40.H0_H0 ;  /* 0x20000028ff0b8230 */ /* 0x000fe20000004100 */
[----:B--2---:R-:W-:Y:S01]  /*5c20*/  @!P0 MOV R7, R12 ;  /* 0x0000000c00078202 */ /* 0x004fe20000000f00 */
[----:B------:R-:W-:Y:S01]  /*5c30*/  @!P0 HADD2.F32 R18, -RZ, R17.H0_H0 ;  /* 0x20000011ff128230 */ /* 0x000fe20000004100 */
[----:B------:R-:W-:Y:S02]  /*5c40*/  @!P0 MOV R6, R13 ;  /* 0x0000000d00068202 */ /* 0x000fe40000000f00 */
[CC--:B------:R-:W-:Y:S01]  /*5c50*/  @!P0 FMUL.FTZ R34, R11.reuse, R0.reuse ;  /* 0x000000000b228220 */ /* 0x0c0fe20000410000 */
[--C-:B------:R-:W-:Y:S01]  /*5c60*/  @!P0 HADD2.F32 R2, -RZ, R7.reuse.H0_H0 ;  /* 0x20000007ff028230 */ /* 0x100fe20000004100 */
[----:B------:R-:W-:Y:S01]  /*5c70*/  @!P0 FMUL.FTZ R30, R18, R3 ;  /* 0x00000003121e8220 */ /* 0x000fe20000410000 */
[--C-:B------:R-:W-:Y:S02]  /*5c80*/  @!P0 HADD2.F32 R4, -RZ, R6.reuse.H0_H0 ;  /* 0x20000006ff048230 */ /* 0x100fe40000004100 */
[----:B------:R-:W-:Y:S01]  /*5c90*/  @!P0 HADD2.F32 R6, -RZ, R6.H1_H1 ;  /* 0x30000006ff068230 */ /* 0x000fe20000004100 */
[C---:B------:R-:W-:Y:S01]  /*5ca0*/  @!P0 FMUL.FTZ R0, R2.reuse, R0 ;  /* 0x0000000002008220 */ /* 0x040fe20000410000 */
[----:B------:R-:W-:Y:S01]  /*5cb0*/  @!P0 HADD2.F32 R7, -RZ, R7.H1_H1 ;  /* 0x30000007ff078230 */ /* 0x000fe20000004100 */
        /* <DEDUP_REMOVED lines=70> */
.L_x_1568:
[----:B------:R-:W-:Y:S05]  /*6120*/  BSYNC B0 ;  /* 0x0000000000007941 */ /* 0x000fea0003800000 */
.L_x_1567:
[----:B------:R-:W-:Y:S01]  /*6130*/  ISETP.GE.OR P1, PT, R157, UR8, P5 ;  /* 0x000000089d007c0c */ /* 0x000fe2000af26670 */
[----:B------:R-:W-:Y:S01]  /*6140*/  @!UPT UIADD3 URZ, URZ, URZ, URZ ;  /* 0x0000003f3f3ff290 */ /* 0x000fe2000fffe03f */
[----:B------:R-:W-:Y:S11]  /*6150*/  BSSY B0, `(.L_x_1569) ;  /* 0x0000071000007945 */ /* 0x000ff60003800000 */
[----:B------:R-:W-:-:S05]  /*6160*/  @P1 BRA `(.L_x_1570) ;  /* 0x000006f000001947 */ /* 0x000fca0003800000 */
[----:B------:R-:W-:Y:S01]  /*6170*/  IADD3 R0, P1, R170, UR52, RZ ;  /* 0x00000034aa007c10 */ /* 0x000fe2000ff3e0ff */
[----:B------:R-:W2:Y:S01]  /*6180*/  LDS.128 R44, [R137+0x4100] ;  /* 0x00410000892c7984 */ /* 0x000ea20000000c00 */
[----:B------:R-:W-:Y:S01]  /*6190*/  @!P0 SHF.R.U64 R10, R22, 0x10, R23 ;  /* 0x00000010160a8819 */ /* 0x000fe20000001217 */
[--C-:B------:R-:W-:Y:S01]  /*61a0*/  @!P0 HADD2.F32 R16, -RZ, R55.reuse.H0_H0 ;  /* 0x20000037ff108230 */ /* 0x100fe20000004100 */
[----:B------:R-:W-:Y:S01]  /*61b0*/  IADD3.X R2, R147, UR42, RZ, P1, !PT ;  /* 0x0000002a93027c10 */ /* 0x000fe20008ffe4ff */
[----:B------:R-:W-:Y:S01]  /*61c0*/  @!P0 HADD2.F32 R19, -RZ, R55.H1_H1 ;  /* 0x30000037ff138230 */ /* 0x000fe20000004100 */
[----:B------:R-:W-:Y:S02]  /*61d0*/  IADD3 R3, P2, P1, R88, R0, R110 ;  /* 0x0000000058037210 */ /* 0x000fe4000795e06e */
[--C-:B-----5:R-:W-:Y:S01]  /*61e0*/  @!P0 SHF.R.U32.HI R5, RZ, 0x10, R21.reuse ;  /* 0x00000010ff058819 */ /* 0x120fe20000011615 */
[----:B-1----:R-:W1:Y:S01]  /*61f0*/  LDS.128 R12, [R142+0x4100] ;  /* 0x004100008e0c7984 */ /* 0x002e620000000c00 */
[C---:B------:R-:W-:Y:S02]  /*6200*/  IADD3.X R4, R91.reuse, R2, R120, P2, P1 ;  /* 0x000000025b047210 */ /* 0x040fe400017e2478 */
        /* <DEDUP_REMOVED lines=16> */
[C---:B------:R-:W-:Y:S01]  /*6310*/  @!P1 LEA R50, P2, R0.reuse, c[0x0][0x1c8], 0x1 ;  /* 0x0000720000329a11 */ /* 0x040fe200078408ff */
[----:B--2---:R-:W-:Y:S01]  /*6320*/  @!P0 IMAD.MOV.U32 R17, RZ, RZ, R45 ;  /* 0x000000ffff118224 */ /* 0x004fe200078e002d */
[----:B------:R-:W-:Y:S02]  /*6330*/  @!P0 MOV R22, R44 ;  /* 0x0000002c00168202 */ /* 0x000fe40000000f00 */
[----:B------:R-:W-:Y:S01]  /*6340*/  @!P1 LEA.HI.X R51, R0, c[0x0][0x1cc], R2, 0x1, P2 ;  /* 0x0000730000339a11 */ /* 0x000fe200010f0c02 */
[----:B------:R-:W-:Y:S02]  /*6350*/  @!P0 HADD2.F32 R0, -RZ, R36.H0_H0 ;  /* 0x20000024ff008230 */ /* 0x000fe40000004100 */
[----:B------:R-:W-:Y:S01]  /*6360*/  @!P0 HADD2.F32 R11, -RZ, R22.H0_H0 ;  /* 0x20000016ff0b8230 */ /* 0x000fe20000004100 */
[----:B-1----:R-:W-:Y:S01]  /*6370*/  @!P0 MOV R7, R12 ;  /* 0x0000000c00078202 */ /* 0x002fe20000000f00 */
[----:B------:R-:W-:Y:S01]  /*6380*/  @!P0 HADD2.F32 R18, -RZ, R17.H0_H0 ;  /* 0x20000011ff128230 */ /* 0x000fe20000004100 */
[----:B------:R-:W-:Y:S02]  /*6390*/  @!P0 MOV R6, R13 ;  /* 0x0000000d00068202 */ /* 0x000fe40000000f00 */
[CC--:B------:R-:W-:Y:S01]  /*63a0*/  @!P0 FMUL.FTZ R35, R11.reuse, R0.reuse ;  /* 0x000000000b238220 */ /* 0x0c0fe20000410000 */
[----:B------:R-:W-:Y:S01]  /*63b0*/  @!P0 HADD2.F32 R36, -RZ, R72.H0_H0 ;  /* 0x20000048ff248230 */ /* 0x000fe20000004100 */
[----:B------:R-:W-:Y:S01]  /*63c0*/  @!P0 FMUL.FTZ R20, R18, R3 ;  /* 0x0000000312148220 */ /* 0x000fe20000410000 */
[--C-:B------:R-:W-:Y:S02]  /*63d0*/  @!P0 HADD2.F32 R2, -RZ, R7.reuse.H0_H0 ;  /* 0x20000007ff028230 */ /* 0x100fe40000004100 */
[--C-:B------:R-:W-:Y:S02]  /*63e0*/  @!P0 HADD2.F32 R4, -RZ, R6.reuse.H0_H0 ;  /* 0x20000006ff048230 */ /* 0x100fe40000004100 */
[----:B------:R-:W-:Y:S01]  /*63f0*/  @!P0 HADD2.F32 R6, -RZ, R6.H1_H1 ;  /* 0x30000006ff068230 */ /* 0x000fe20000004100 */
[C---:B------:R-:W-:Y:S01]  /*6400*/  @!P0 FMUL.FTZ R0, R2.reuse, R0 ;  /* 0x0000000002008220 */ /* 0x040fe20000410000 */
[----:B------:R-:W-:Y:S01]  /*6410*/  @!P0 HADD2.F32 R7, -RZ, R7.H1_H1 ;  /* 0x30000007ff078230 */ /* 0x000fe20000004100 */
        /* <DEDUP_REMOVED lines=68> */
.L_x_1570:
[----:B------:R-:W-:Y:S05]  /*6860*/  BSYNC B0 ;  /* 0x0000000000007941 */ /* 0x000fea0003800000 */
.L_x_1569:
[----:B-1----:R-:W-:Y:S04]  /*6870*/  IADD3 R53, P1, R168, UR52, RZ ;  /* 0x00000034a8357c10 */ /* 0x002fe8000ff3e0ff */
[----:B------:R-:W-:Y:S02]  /*6880*/  IADD3.X R54, R145, UR42, RZ, P1, !PT ;  /* 0x0000002a91367c10 */ /* 0x000fe40008ffe4ff */
[----:B------:R-:W-:Y:S11]  /*6890*/  ISETP.GE.OR P1, PT, R156, UR8, P5 ;  /* 0x000000089c007c0c */ /* 0x000ff6000af26670 */
[----:B------:R-:W-:Y:S02]  /*68a0*/  @!UPT UIADD3 URZ, URZ, URZ, URZ ;  /* 0x0000003f3f3ff290 */ /* 0x000fe4000fffe03f */
[----:B------:R-:W-:-:S05]  /*68b0*/  @P1 BRA `(.L_x_1562) ;  /* 0x00000c0000001947 */ /* 0x000fca0003800000 */
[----:B------:R-:W-:Y:S01]  /*68c0*/  IADD3 R0, P2, P1, R88, R53, R110 ;  /* 0x0000003558007210 */ /* 0x000fe2000795e06e */
[----:B-----5:R-:W1:Y:S01]  /*68d0*/  LDS.128 R40, [R136+0x4100] ;  /* 0x0041000088287984 */ /* 0x020e620000000c00 */
[----:B------:R-:W-:Y:S01]  /*68e0*/  @!P0 SHF.R.U32.HI R2, RZ, 0x10, R25 ;  /* 0x00000010ff028819 */ /* 0x000fe20000011619 */
[--C-:B------:R-:W-:Y:S01]  /*68f0*/  @!P0 HADD2.F32 R22, -RZ, R73.reuse.H0_H0 ;  /* 0x20000049ff168230 */ /* 0x100fe20000004100 */
[----:B------:R-:W-:Y:S01]  /*6900*/  IADD3.X R3, R91, R54, R120, P2, P1 ;  /* 0x000000365b037210 */ /* 0x000fe200017e2478 */
[----:B------:R-:W-:Y:S01]  /*6910*/  @!P0 HADD2.F32 R18, -RZ, R73.H1_H1 ;  /* 0x30000049ff128230 */ /* 0x000fe20000004100 */
[C---:B------:R-:W-:Y:S01]  /*6920*/  LEA R48, P1, R0.reuse, c[0x0][0x1c8], 0x1 ;  /* 0x0000720000307a11 */ /* 0x040fe200078208ff */
[----:B------:R-:W-:Y:S01]  /*6930*/  @!P0 HADD2.F32 R2, -RZ, R2.H0_H0 ;  /* 0x20000002ff028230 */ /* 0x000fe20000004100 */
[----:B------:R-:W-:Y:S01]  /*6940*/  @!P0 SHF.R.U32.HI R7, RZ, 0x10, R69 ;  /* 0x00000010ff078819 */ /* 0x000fe20000011645 */
[----:B------:R-:W2:Y:S01]  /*6950*/  LDS.128 R12, [R141+0x4100] ;  /* 0x004100008d0c7984 */ /* 0x000ea20000000c00 */
[----:B------:R-:W-:Y:S01]  /*6960*/  LEA.HI.X R49, R0, c[0x0][0x1cc], R3, 0x1, P1 ;  /* 0x0000730000317a11 */ /* 0x000fe200008f0c03 */
[----:B------:R-:W-:Y:S01]  /*6970*/  @!P0 HADD2.F32 R3, -RZ, R38.H0_H0 ;  /* 0x20000026ff038230 */ /* 0x000fe20000004100 */
[----:B------:R-:W-:Y:S01]  /*6980*/  @!P0 SHF.R.U64 R5, R24, 0x10, R25 ;  /* 0x0000001018058819 */ /* 0x000fe20000001219 */
[----:B------:R-:W-:Y:S01]  /*6990*/  @!P0 HADD2.F32 R24, -RZ, R7.H0_H0 ;  /* 0x20000007ff188230 */ /* 0x000fe20000004100 */
[----:B------:R-:W-:Y:S01]  /*69a0*/  @!P0 SHF.R.U64 R20, R68, 0x10, R69 ;  /* 0x0000001044148819 */ /* 0x000fe20000001245 */
[----:B------:R-:W-:Y:S01]  /*69b0*/  @!P0 HADD2.F32 R35, -RZ, R74.H0_H0 ;  /* 0x2000004aff238230 */ /* 0x000fe20000004100 */
[--C-:B------:R-:W-:Y:S01]  /*69c0*/  @!P0 SHF.R.U32.HI R8, RZ, 0x10, R27.reuse ;  /* 0x00000010ff088819 */ /* 0x100fe2000001161b */
[----:B------:R-:W-:Y:S01]  /*69d0*/  @!P0 HADD2.F32 R5, -RZ, R5.H0_H0 ;  /* 0x20000005ff058230 */ /* 0x000fe20000004100 */
[----:B------:R-:W-:Y:S01]  /*69e0*/  @!P0 SHF.R.U64 R10, R26, 0x10, R27 ;  /* 0x000000101a0a8819 */ /* 0x000fe2000000121b */
[----:B------:R-:W-:Y:S01]  /*69f0*/  @!P0 HADD2.F32 R20, -RZ, R20.H0_H0 ;  /* 0x20000014ff148230 */ /* 0x000fe20000004100 */
[--C-:B------:R-:W-:Y:S01]  /*6a00*/  @!P0 SHF.R.U32.HI R37, RZ, 0x10, R71.reuse ;  /* 0x00000010ff258819 */ /* 0x100fe20000011647 */
[----:B------:R-:W-:Y:S01]  /*6a10*/  @!P0 HADD2.F32 R26, -RZ, R74.H1_H1 ;  /* 0x3000004aff1a8230 */ /* 0x000fe20000004100 */
[----:B------:R-:W-:Y:S01]  /*6a20*/  @!P0 SHF.R.U64 R30, R70, 0x10, R71 ;  /* 0x00000010461e8819 */ /* 0x000fe20000001247 */
[----:B------:R-:W-:Y:S01]  /*6a30*/  @!P0 HADD2.F32 R16, -RZ, R8.H0_H0 ;  /* 0x20000008ff108230 */ /* 0x000fe20000004100 */
[----:B------:R-:W-:Y:S01]  /*6a40*/  ISETP.GE.AND P1, PT, R92, c[0x0][0x1d4], PT ;  /* 0x000075005c007a0c */ /* 0x000fe20003f26270 */
[----:B------:R-:W-:Y:S02]  /*6a50*/  @!P0 HADD2.F32 R8, -RZ, R10.H0_H0 ;  /* 0x2000000aff088230 */ /* 0x000fe40000004100 */
[----:B------:R-:W-:Y:S02]  /*6a60*/  @!P0 HADD2.F32 R37, -RZ, R37.H0_H0 ;  /* 0x20000025ff258230 */ /* 0x000fe40000004100 */
[----:B------:R-:W-:Y:S01]  /*6a70*/  @!P0 HADD2.F32 R30, -RZ, R30.H0_H0 ;  /* 0x2000001eff1e8230 */ /* 0x000fe20000004100 */
[----:B-1----:R-:W-:Y:S01]  /*6a80*/  @!P0 IMAD.MOV.U32 R27, RZ, RZ, R42 ;  /* 0x000000ffff1b8224 */ /* 0x002fe200078e002a */
[----:B------:R-:W-:Y:S02]  /*6a90*/  @!P0 MOV R6, R41 ;  /* 0x0000002900068202 */ /* 0x000fe40000000f00 */
[----:B------:R-:W-:Y:S03]  /*6aa0*/  @!P0 MOV R25, R43 ;  /* 0x0000002b00198202 */ /* 0x000fe60000000f00 */
[--C-:B------:R-:W-:Y:S01]  /*6ab0*/  @!P0 HADD2.F32 R21, -RZ, R6.reuse.H0_H0 ;  /* 0x20000006ff158230 */ /* 0x100fe20000004100 */
[----:B--2---:R-:W-:Y:S01]  /*6ac0*/  @!P0 MOV R0, R13 ;  /* 0x0000000d00008202 */ /* 0x004fe20000000f00 */
[----:B------:R-:W-:Y:S03]  /*6ad0*/  @!P0 HADD2.F32 R23, -RZ, R6.H1_H1 ;  /* 0x30000006ff178230 */ /* 0x000fe60000004100 */
[-C--:B------:R-:W-:Y:S01]  /*6ae0*/  @!P0 FMUL.FTZ R6, R21, R3.reuse ;  /* 0x0000000315068220 */ /* 0x080fe20000410000 */
[--C-:B------:R-:W-:Y:S01]  /*6af0*/  @!P0 HADD2.F32 R34, -RZ, R25.reuse.H0_H0 ;  /* 0x20000019ff228230 */ /* 0x100fe20000004100 */
[----:B------:R-:W-:Y:S01]  /*6b00*/  @!P0 FMUL.FTZ R7, R23, R2 ;  /* 0x0000000217078220 */ /* 0x000fe20000410000 */
[--C-:B------:R-:W-:Y:S02]  /*6b10*/  @!P0 HADD2.F32 R4, -RZ, R0.reuse.H0_H0 ;  /* 0x20000000ff048230 */ /* 0x100fe40000004100 */
[----:B------:R-:W-:Y:S02]  /*6b20*/  @!P0 HADD2.F32 R0, -RZ, R0.H1_H1 ;  /* 0x30000000ff008230 */ /* 0x000fe40000004100 */
[----:B------:R-:W-:Y:S01]  /*6b30*/  @!P0 HADD2.F32 R36, -RZ, R25.H1_H1 ;  /* 0x30000019ff248230 */ /* 0x000fe20000004100 */
[C---:B------:R-:W-:Y:S01]  /*6b40*/  @!P0 FFMA.FTZ R55, R4.reuse, R22, -R6 ;  /* 0x0000001604378223 */ /* 0x040fe20000010806 */
[----:B------:R-:W-:Y:S01]  /*6b50*/  @!P0 MOV R6, R40 ;  /* 0x0000002800068202 */ /* 0x000fe20000000f00 */
[----:B------:R-:W-:Y:S01]  /*6b60*/  @!P0 FMUL.FTZ R3, R4, R3 ;  /* 0x0000000304038220 */ /* 0x000fe20000410000 */
[--C-:B------:R-:W-:Y:S01]  /*6b70*/  @!P0 HADD2.F32 R25, -RZ, R27.reuse.H0_H0 ;  /* 0x2000001bff198230 */ /* 0x100fe20000004100 */
[C---:B------:R-:W-:Y:S01]  /*6b80*/  @!P0 FMUL.FTZ R4, R0.reuse, R2 ;  /* 0x0000000200048220 */ /* 0x040fe20000410000 */
[----:B------:R-:W-:Y:S01]  /*6b90*/  @!P0 MOV R2, R12 ;  /* 0x0000000c00028202 */ /* 0x000fe20000000f00 */
[----:B------:R-:W-:Y:S01]  /*6ba0*/  @!P0 FFMA.FTZ R52, R0, R24, -R7 ;  /* 0x0000001800348223 */ /* 0x000fe20000010807 */
[----:B------:R-:W-:Y:S02]  /*6bb0*/  @!P0 HADD2.F32 R17, -RZ, R6.H0_H0 ;  /* 0x20000006ff118230 */ /* 0x000fe40000004100 */
[----:B------:R-:W-:Y:S01]  /*6bc0*/  @!P0 HADD2.F32 R0, -RZ, R38.H1_H1 ;  /* 0x30000026ff008230 */ /* 0x000fe20000004100 */
[----:B------:R-:W-:Y:S01]  /*6bd0*/  @!P0 FMUL.FTZ R38, R36, R16 ;  /* 0x0000001024268220 */ /* 0x000fe20000410000 */
[----:B------:R-:W-:Y:S02]  /*6be0*/  @!P0 HADD2.F32 R19, -RZ, R6.H1_H1 ;  /* 0x30000006ff138230 */ /* 0x000fe40000004100 */
[--C-:B------:R-:W-:Y:S02]  /*6bf0*/  @!P0 HADD2.F32 R6, -RZ, R2.reuse.H1_H1 ;  /* 0x30000002ff068230 */ /* 0x100fe40000004100 */
[----:B------:R-:W-:Y:S01]  /*6c00*/  @!P0 HADD2.F32 R7, -RZ, R2.H0_H0 ;  /* 0x20000002ff078230 */ /* 0x000fe20000004100 */
[----:B------:R-:W-:Y:S01]  /*6c10*/  @!P0 FMUL.FTZ R2, R17, R0 ;  /* 0x0000000011028220 */ /* 0x000fe20000410000 */
[----:B------:R-:W-:Y:S01]  /*6c20*/  @!P0 HADD2.F32 R27, -RZ, R27.H1_H1 ;  /* 0x3000001bff1b8230 */ /* 0x000fe20000004100 */
[-C--:B------:R-:W-:Y:S02]  /*6c30*/  @!P0 FMUL.FTZ R9, R19, R5.reuse ;  /* 0x0000000513098220 */ /* 0x080fe40000410000 */
[C---:B------:R-:W-:Y:S02]  /*6c40*/  @!P0 FFMA.FTZ R51, R7.reuse, R18, -R2 ;  /* 0x0000001207338223 */ /* 0x040fe40000010802 */
[C---:B------:R-:W-:Y:S01]  /*6c50*/  @!P0 FMUL.FTZ R2, R6.reuse, R5 ;  /* 0x0000000506028220 */ /* 0x040fe20000410000 */
[----:B------:R-:W-:Y:S01]  /*6c60*/  @!P0 MOV R5, R15 ;  /* 0x0000000f00058202 */ /* 0x000fe20000000f00 */
[----:B------:R-:W-:Y:S01]  /*6c70*/  @!P0 FFMA.FTZ R50, R6, R20, -R9 ;  /* 0x0000001406328223 */ /* 0x000fe20000010809 */
[----:B------:R-:W-:Y:S01]  /*6c80*/  @!P0 MOV R6, R14 ;  /* 0x0000000e00068202 */ /* 0x000fe20000000f00 */
[----:B------:R-:W-:Y:S01]  /*6c90*/  @!P0 FMUL.FTZ R0, R7, R0 ;  /* 0x0000000007008220 */ /* 0x000fe20000410000 */
[--C-:B------:R-:W-:Y:S01]  /*6ca0*/  @!P0 HADD2.F32 R9, -RZ, R39.reuse.H0_H0 ;  /* 0x20000027ff098230 */ /* 0x100fe20000004100 */
[----:B------:R-:W-:Y:S01]  /*6cb0*/  @!P0 FMUL.FTZ R44, R27, R8 ;  /* 0x000000081b2c8220 */ /* 0x000fe20000410000 */
[----:B------:R-:W-:Y:S01]  /*6cc0*/  @!P0 HADD2.F32 R7, -RZ, R39.H1_H1 ;  /* 0x30000027ff078230 */ /* 0x000fe20000004100 */
[----:B------:R-:W-:Y:S01]  /*6cd0*/  @!P0 FFMA.FTZ R0, R17, R18, R0 ;  /* 0x0000001211008223 */ /* 0x000fe20000010000 */
[--C-:B------:R-:W-:Y:S01]  /*6ce0*/  @!P0 HADD2.F32 R11, -RZ, R5.reuse.H0_H0 ;  /* 0x20000005ff0b8230 */ /* 0x100fe20000004100 */
[----:B------:R-:W-:Y:S01]  /*6cf0*/  @!P0 FMUL.FTZ R39, R34, R9 ;  /* 0x0000000922278220 */ /* 0x000fe20000410000 */
[----:B------:R-:W-:Y:S01]  /*6d00*/  @!P0 HADD2.F32 R10, -RZ, R5.H1_H1 ;  /* 0x30000005ff0a8230 */ /* 0x000fe20000004100 */
[----:B------:R-:W-:Y:S01]  /*6d10*/  @!P0 FMUL.FTZ R45, R25, R7 ;  /* 0x00000007192d8220 */ /* 0x000fe20000410000 */
[--C-:B------:R-:W-:Y:S01]  /*6d20*/  @!P0 HADD2.F32 R5, -RZ, R6.reuse.H0_H0 ;  /* 0x20000006ff058230 */ /* 0x100fe20000004100 */
[----:B------:R-:W-:Y:S01]  /*6d30*/  @!P0 FFMA.FTZ R39, R11, R35, -R39 ;  /* 0x000000230b278223 */ /* 0x000fe20000010827 */
[----:B------:R-:W-:Y:S01]  /*6d40*/  @!P0 HADD2.F32 R6, -RZ, R6.H1_H1 ;  /* 0x30000006ff068230 */ /* 0x000fe20000004100 */
[----:B------:R-:W-:Y:S02]  /*6d50*/  @!P0 FFMA.FTZ R38, R10, R37, -R38 ;  /* 0x000000250a268223 */ /* 0x000fe40000010826 */
[----:B------:R-:W-:Y:S01]  /*6d60*/  @!P0 FFMA.FTZ R47, R5, R26, -R45 ;  /* 0x0000001a052f8223 */ /* 0x000fe2000001082d */
[----:B------:R-:W-:Y:S01]  /*6d70*/  @!P0 F2FP.PACK_AB R45, R52, R55 ;  /* 0x00000037342d823e */ /* 0x000fe200000000ff */
[----:B------:R-:W-:Y:S01]  /*6d80*/  @!P0 FFMA.FTZ R46, R6, R30, -R44 ;  /* 0x0000001e062e8223 */ /* 0x000fe2000001082c */
[----:B------:R-:W-:Y:S01]  /*6d90*/  @!P0 F2FP.PACK_AB R39, R38, R39 ;  /* 0x000000272627823e */ /* 0x000fe200000000ff */
[----:B------:R-:W-:Y:S01]  /*6da0*/  @!P0 FFMA.FTZ R2, R19, R20, R2 ;  /* 0x0000001413028223 */ /* 0x000fe20000010002 */
[----:B------:R-:W-:Y:S01]  /*6db0*/  @!P0 F2FP.PACK_AB R44, R50, R51 ;  /* 0x00000033322c823e */ /* 0x000fe200000000ff */
[----:B------:R-:W-:Y:S01]  /*6dc0*/  @!P0 FMUL.FTZ R5, R5, R7 ;  /* 0x0000000705058220 */ /* 0x000fe20000410000 */
[----:B------:R-:W-:Y:S01]  /*6dd0*/  @!P0 F2FP.PACK_AB R38, R46, R47 ;  /* 0x0000002f2e26823e */ /* 0x000fe200000000ff */
[----:B------:R-:W-:Y:S01]  /*6de0*/  @!P0 IMAD.MOV.U32 R15, RZ, RZ, R39 ;  /* 0x000000ffff0f8224 */ /* 0x000fe200078e0027 */
[----:B------:R-:W-:Y:S01]  /*6df0*/  @!P0 MOV R12, R44 ;  /* 0x0000002c000c8202 */ /* 0x000fe20000000f00 */
[----:B------:R-:W-:Y:S01]  /*6e00*/  @!P0 FFMA.FTZ R3, R21, R22, R3 ;  /* 0x0000001615038223 */ /* 0x000fe20000010003 */
[----:B------:R-:W-:Y:S01]  /*6e10*/  @!P0 MOV R13, R45 ;  /* 0x0000002d000d8202 */ /* 0x000fe20000000f00 */
[----:B------:R-:W-:Y:S01]  /*6e20*/  @!P0 FMUL.FTZ R6, R6, R8 ;  /* 0x0000000806068220 */ /* 0x000fe20000410000 */
[----:B------:R-:W-:Y:S01]  /*6e30*/  @!P0 MOV R14, R38 ;  /* 0x00000026000e8202 */ /* 0x000fe20000000f00 */
[----:B------:R-:W-:Y:S01]  /*6e40*/  @!P0 FFMA.FTZ R4, R23, R24, R4 ;  /* 0x0000001817048223 */ /* 0x000fe20000010004 */
[----:B------:R-:W-:Y:S01]  /*6e50*/  @!P0 F2FP.PACK_AB R0, R2, R0 ;  /* 0x000000000200823e */ /* 0x000fe200000000ff */
[----:B------:R-:W-:Y:S02]  /*6e60*/  @!P0 FMUL.FTZ R7, R11, R9 ;  /* 0x000000090b078220 */ /* 0x000fe40000410000 */
[----:B------:R1:W-:Y:S01]  /*6e70*/  STG.E.128 [R48.64], R12 ;  /* 0x0000000c30007986 */ /* 0x0003e2000c101d1c */
[----:B------:R-:W-:Y:S01]  /*6e80*/  @!P0 F2FP.PACK_AB R3, R4, R3 ;  /* 0x000000030403823e */ /* 0x000fe200000000ff */
[----:B------:R-:W-:Y:S01]  /*6e90*/  @!P0 FFMA.FTZ R5, R25, R26, R5 ;  /* 0x0000001a19058223 */ /* 0x000fe20000010005 */
[----:B------:R-:W-:Y:S01]  /*6ea0*/  @!P0 MOV R40, R0 ;  /* 0x0000000000288202 */ /* 0x000fe20000000f00 */
[----:B------:R-:W-:Y:S01]  /*6eb0*/  @!P0 FMUL.FTZ R8, R10, R16 ;  /* 0x000000100a088220 */ /* 0x000fe20000410000 */
[----:B------:R-:W-:Y:S01]  /*6ec0*/  @!P0 MOV R41, R3 ;  /* 0x0000000300298202 */ /* 0x000fe20000000f00 */
[----:B------:R-:W-:Y:S02]  /*6ed0*/  @!P0 FFMA.FTZ R6, R27, R30, R6 ;  /* 0x0000001e1b068223 */ /* 0x000fe40000010006 */
[----:B------:R-:W-:Y:S02]  /*6ee0*/  @!P0 FFMA.FTZ R7, R34, R35, R7 ;  /* 0x0000002322078223 */ /* 0x000fe40000010007 */
[----:B------:R-:W-:Y:S01]  /*6ef0*/  @!P0 FFMA.FTZ R8, R36, R37, R8 ;  /* 0x0000002524088223 */ /* 0x000fe20000010008 */
[----:B------:R-:W-:Y:S04]  /*6f00*/  @!P0 F2FP.PACK_AB R5, R6, R5 ;  /* 0x000000050605823e */ /* 0x000fe800000000ff */
        /* <DEDUP_REMOVED lines=10> */
.L_x_1540:
[----:B------:R-:W-:Y:S01]  /*6fb0*/  UIMAD UR8, UR17, -0x40, UR23 ;  /* 0xffffffc0110878a4 */ /* 0x000fe2000f8e0217 */
[----:B------:R-:W-:Y:S03]  /*6fc0*/  BSSY B0, `(.L_x_1571) ;  /* 0x0000013000007945 */ /* 0x000fe60003800000 */
[----:B------:R-:W-:Y:S04]  /*6fd0*/  UISETP.LT.AND UP0, UPT, UR8, 0x40, UPT ;  /* 0x000000400800788c */ /* 0x000fe8000bf01270 */
[----:B------:R-:W-:Y:S06]  /*6fe0*/  USEL UR8, UR8, 0x40, UP0 ;  /* 0x0000004008087887 */ /* 0x000fec0008000000 */
[----:B------:R-:W-:Y:S11]  /*6ff0*/  ISETP.GE.AND P0, PT, R93, UR8, PT ;  /* 0x000000085d007c0c */ /* 0x000ff6000bf06270 */
[----:B------:R-:W-:Y:S02]  /*7000*/  @!UPT UIADD3 URZ, URZ, URZ, URZ ;  /* 0x0000003f3f3ff290 */ /* 0x000fe4000fffe03f */
[----:B------:R-:W-:-:S05]  /*7010*/  @P0 BRA `(.L_x_1572) ;  /* 0x000000d000000947 */ /* 0x000fca0003800000 */
[----:B------:R-:W-:Y:S01]  /*7020*/  ISETP.GE.AND P1, PT, R90, c[0x0][0x1d4], PT ;  /* 0x000075005a007a0c */ /* 0x000fe20003f26270 */
[----:B------:R-:W1:Y:S01]  /*7030*/  @!P5 LDS.128 R12, [R75+0x4100] ;  /* 0x004100004b0cd984 */ /* 0x000e620000000c00 */
[----:B------:R-:W-:Y:S04]  /*7040*/  @!P5 IADD3 R0, P0, R109, UR52, RZ ;  /* 0x000000346d00dc10 */ /* 0x000fe8000ff1e0ff */
[----:B------:R-:W-:Y:S02]  /*7050*/  @!P5 IADD3.X R2, R108, UR42, RZ, P0, !PT ;  /* 0x0000002a6c02dc10 */ /* 0x000fe400087fe4ff */
[C---:B------:R-:W-:Y:S04]  /*7060*/  @!P5 LEA R4, P0, R0.reuse, c[0x0][0x1c8], 0x1 ;  /* 0x000072000004da11 */ /* 0x040fe800078008ff */
[----:B------:R-:W-:Y:S01]  /*7070*/  @!P5 LEA.HI.X R5, R0, c[0x0][0x1cc], R2, 0x1, P0 ;  /* 0x000073000005da11 */ /* 0x000fe200000f0c02 */
[----:B------:R-:W2:Y:S01]  /*7080*/  @!P1 LDS.128 R8, [R75+0x6100] ;  /* 0x006100004b089984 */ /* 0x000ea20000000c00 */
[----:B------:R-:W-:Y:S04]  /*7090*/  @!P1 IADD3 R0, P0, R114, UR52, RZ ;  /* 0x0000003472009c10 */ /* 0x000fe8000ff1e0ff */
[----:B------:R-:W-:Y:S02]  /*70a0*/  @!P1 IADD3.X R3, R113, UR42, RZ, P0, !PT ;  /* 0x0000002a71039c10 */ /* 0x000fe400087fe4ff */
[C---:B------:R-:W-:Y:S04]  /*70b0*/  @!P1 LEA R2, P0, R0.reuse, c[0x0][0x1c8], 0x1 ;  /* 0x0000720000029a11 */ /* 0x040fe800078008ff */
[----:B------:R-:W-:Y:S01]  /*70c0*/  @!P1 LEA.HI.X R3, R0, c[0x0][0x1cc], R3, 0x1, P0 ;  /* 0x0000730000039a11 */ /* 0x000fe200000f0c03 */
[----:B-1----:R1:W-:Y:S04]  /*70d0*/  @!P5 STG.E.128 [R4.64], R12 ;  /* 0x0000000c0400d986 */ /* 0x0023e8000c101d1c */
[----:B--2---:R1:W-:Y:S04]  /*70e0*/  @!P1 STG.E.128 [R2.64], R8 ;  /* 0x0000000802009986 */ /* 0x0043e8000c101d1c */
.L_x_1572:
[----:B------:R-:W-:Y:S05]  /*70f0*/  BSYNC B0 ;  /* 0x0000000000007941 */ /* 0x000fea0003800000 */
.L_x_1571:
[----:B------:R-:W-:Y:S01]  /*7100*/  ISETP.GE.AND P0, PT, R158, UR8, PT ;  /* 0x000000089e007c0c */ /* 0x000fe2000bf06270 */
[----:B------:R-:W-:Y:S01]  /*7110*/  @!UPT UIADD3 URZ, URZ, URZ, URZ ;  /* 0x0000003f3f3ff290 */ /* 0x000fe2000fffe03f */
[----:B------:R-:W-:Y:S11]  /*7120*/  BSSY B0, `(.L_x_1573) ;  /* 0x0000012000007945 */ /* 0x000ff60003800000 */
[----:B------:R-:W-:-:S05]  /*7130*/  @P0 BRA `(.L_x_1574) ;  /* 0x0000010000000947 */ /* 0x000fca0003800000 */
[----:B------:R-:W-:Y:S01]  /*7140*/  ISETP.GE.AND P1, PT, R90, c[0x0][0x1d4], PT ;  /* 0x000075005a007a0c */ /* 0x000fe20003f26270 */
[----:B-1----:R-:W1:Y:S01]  /*7150*/  @!P5 LDS.128 R12, [R75+0x4900] ;  /* 0x004900004b0cd984 */ /* 0x002e620000000c00 */
[----:B------:R-:W-:Y:S06]  /*7160*/  UIADD3 UR9, UP0, UR30, UR52, URZ ;  /* 0x000000341e097290 */ /* 0x000fec000ff1e03f */
[----:B------:R-:W-:Y:S04]  /*7170*/  PLOP3.LUT P0, PT, PT, PT, UP0, 0x80, 0x0 ;  /* 0x000000000000781c */ /* 0x000fe80003f0f008 */
[----:B------:R-:W-:Y:S01]  /*7180*/  IADD3.X R0, R165, UR42, RZ, P0, !PT ;  /* 0x0000002aa5007c10 */ /* 0x000fe200087fe4ff */
[----:B------:R-:W2:Y:S01]  /*7190*/  @!P1 LDS.128 R8, [R75+0x6900] ;  /* 0x006900004b089984 */ /* 0x000ea20000000c00 */
[----:B------:R-:W-:Y:S05]  /*71a0*/  @!P5 IADD3 R2, P0, R109, UR9, RZ ;  /* 0x000000096d02dc10 */ /* 0x000fea000ff1e0ff */
[----:B------:R-:W-:Y:S01]  /*71b0*/  @!P5 IMAD.X R3, R108, 0x1, R0, P0 ;  /* 0x000000016c03d824 */ /* 0x000fe200000e0600 */
[C---:B------:R-:W-:Y:S04]  /*71c0*/  @!P5 LEA R4, P0, R2.reuse, c[0x0][0x1c8], 0x1 ;  /* 0x000072000204da11 */ /* 0x040fe800078008ff */
[----:B------:R-:W-:Y:S02]  /*71d0*/  @!P5 LEA.HI.X R5, R2, c[0x0][0x1cc], R3, 0x1, P0 ;  /* 0x000073000205da11 */ /* 0x000fe400000f0c03 */
[----:B------:R-:W-:Y:S05]  /*71e0*/  @!P1 IADD3 R3, P0, R114, UR9, RZ ;  /* 0x0000000972039c10 */ /* 0x000fea000ff1e0ff */
[----:B------:R-:W-:Y:S01]  /*71f0*/  @!P1 IMAD.X R0, R0, 0x1, R113, P0 ;  /* 0x0000000100009824 */ /* 0x000fe200000e0671 */
[C---:B------:R-:W-:Y:S04]  /*7200*/  @!P1 LEA R2, P0, R3.reuse, c[0x0][0x1c8], 0x1 ;  /* 0x0000720003029a11 */ /* 0x040fe800078008ff */
[----:B------:R-:W-:Y:S01]  /*7210*/  @!P1 LEA.HI.X R3, R3, c[0x0][0x1cc], R0, 0x1, P0 ;  /* 0x0000730003039a11 */ /* 0x000fe200000f0c00 */
[----:B-1----:R1:W-:Y:S04]  /*7220*/  @!P5 STG.E.128 [R4.64], R12 ;  /* 0x0000000c0400d986 */ /* 0x0023e8000c101d1c */
[----:B--2---:R1:W-:Y:S04]  /*7230*/  @!P1 STG.E.128 [R2.64], R8 ;  /* 0x0000000802009986 */ /* 0x0043e8000c101d1c */
.L_x_1574:
[----:B------:R-:W-:Y:S05]  /*7240*/  BSYNC B0 ;  /* 0x0000000000007941 */ /* 0x000fea0003800000 */
.L_x_1573:
        /* <DEDUP_REMOVED lines=20> */
.L_x_1576:
[----:B------:R-:W-:Y:S05]  /*7390*/  BSYNC B0 ;  /* 0x0000000000007941 */ /* 0x000fea0003800000 */
.L_x_1575:
[----:B------:R-:W-:Y:S11]  /*73a0*/  ISETP.GE.AND P0, PT, R156, UR8, PT ;  /* 0x000000089c007c0c */ /* 0x000ff6000bf06270 */
[----:B------:R-:W-:Y:S02]  /*73b0*/  @!UPT UIADD3 URZ, URZ, URZ, URZ ;  /* 0x0000003f3f3ff290 */ /* 0x000fe4000fffe03f */
[----:B------:R-:W-:-:S05]  /*73c0*/  @P0 BRA `(.L_x_1562) ;  /* 0x000000f000000947 */ /* 0x000fca0003800000 */
[----:B------:R-:W-:Y:S01]  /*73d0*/  ISETP.GE.AND P1, PT, R90, c[0x0][0x1d4], PT ;  /* 0x000075005a007a0c */ /* 0x000fe20003f26270 */
[----:B-1----:R-:W1:Y:S01]  /*73e0*/  @!P5 LDS.128 R12, [R75+0x5900] ;  /* 0x005900004b0cd984 */ /* 0x002e620000000c00 */
[----:B------:R-:W-:Y:S04]  /*73f0*/  UIADD3 UR9, UP0, UR32, UR52, URZ ;  /* 0x0000003420097290 */ /* 0x000fe8000ff1e03f */
[----:B------:R-:W-:Y:S02]  /*7400*/  UIADD3.X UR8, UR42, UR4, URZ, UP0, !UPT ;  /* 0x000000042a087290 */ /* 0x000fe400087fe43f */
[----:B------:R-:W-:Y:S04]  /*7410*/  @!P5 IADD3 R0, P0, R109, UR9, RZ ;  /* 0x000000096d00dc10 */ /* 0x000fe8000ff1e0ff */
[----:B------:R-:W-:Y:S01]  /*7420*/  @!P5 IADD3.X R2, R108, UR8, RZ, P0, !PT ;  /* 0x000000086c02dc10 */ /* 0x000fe200087fe4ff */
[----:B------:R-:W2:Y:S01]  /*7430*/  @!P1 LDS.128 R8, [R75+0x7900] ;  /* 0x007900004b089984 */ /* 0x000ea20000000c00 */
[C---:B------:R-:W-:Y:S04]  /*7440*/  @!P5 LEA R4, P0, R0.reuse, c[0x0][0x1c8], 0x1 ;  /* 0x000072000004da11 */ /* 0x040fe800078008ff */
[----:B------:R-:W-:Y:S02]  /*7450*/  @!P5 LEA.HI.X R5, R0, c[0x0][0x1cc], R2, 0x1, P0 ;  /* 0x000073000005da11 */ /* 0x000fe400000f0c02 */
[----:B------:R-:W-:Y:S04]  /*7460*/  @!P1 IADD3 R0, P0, R114, UR9, RZ ;  /* 0x0000000972009c10 */ /* 0x000fe8000ff1e0ff */
[----:B------:R-:W-:Y:S02]  /*7470*/  @!P1 IADD3.X R3, R113, UR8, RZ, P0, !PT ;  /* 0x0000000871039c10 */ /* 0x000fe400087fe4ff */
[C---:B------:R-:W-:Y:S04]  /*7480*/  @!P1 LEA R2, P0, R0.reuse, c[0x0][0x1c8], 0x1 ;  /* 0x0000720000029a11 */ /* 0x040fe800078008ff */
[----:B------:R-:W-:Y:S01]  /*7490*/  @!P1 LEA.HI.X R3, R0, c[0x0][0x1cc], R3, 0x1, P0 ;  /* 0x0000730000039a11 */ /* 0x000fe200000f0c03 */
[----:B-1----:R1:W-:Y:S04]  /*74a0*/  @!P5 STG.E.128 [R4.64], R12 ;  /* 0x0000000c0400d986 */ /* 0x0023e8000c101d1c */
[----:B--2---:R1:W-:Y:S04]  /*74b0*/  @!P1 STG.E.128 [R2.64], R8 ;  /* 0x0000000802009986 */ /* 0x0043e8000c101d1c */
.L_x_1562:
[----:B------:R-:W-:Y:S05]  /*74c0*/  BSYNC B2 ;  /* 0x0000000000027941 */ /* 0x000fea0003800000 */
.L_x_1539:
[----:B------:R-:W-:Y:S01]  /*74d0*/  USHF.L.U32 UR8, UR17, 0x6, URZ ;  /* 0x0000000611087899 */ /* 0x000fe2000800063f */
[----:B------:R-:W-:Y:S01]  /*74e0*/  ISETP.NE.AND P6, PT, R154, RZ, PT ;  /* 0x000000ff9a00720c */ /* 0x000fe20003fc5270 */
[----:B------:R-:W-:Y:S01]  /*74f0*/  USHF.L.U64.HI UR43, UR17, 0x6, UR43 ;  /* 0x00000006112b7899 */ /* 0x000fe2000801022b */
[----:B------:R-:W-:Y:S01]  /*7500*/  BSSY B0, `(.L_x_1577) ;  /* 0x0000052000007945 */ /* 0x000fe20003800000 */
[----:B------:R-:W-:Y:S02]  /*7510*/  UIADD3 UR9, -UR8, UR23, URZ ;  /* 0x0000001708097290 */ /* 0x000fe4000fffe13f */
[----:B-1---5:R-:W-:Y:S02]  /*7520*/  IADD3 R5, R123, -UR8, RZ ;  /* 0x800000087b057c10 */ /* 0x022fe4000fffe0ff */
[----:B------:R-:W-:Y:S01]  /*7530*/  IADD3 R0, P0, R140, UR8, RZ ;  /* 0x000000088c007c10 */ /* 0x000fe2000ff1e0ff */
[----:B------:R-:W-:Y:S01]  /*7540*/  UISETP.LT.AND UP0, UPT, UR9, 0x40, UPT ;  /* 0x000000400900788c */ /* 0x000fe2000bf01270 */
[C---:B------:R-:W-:Y:S02]  /*7550*/  ISETP.GE.AND P2, PT, R5.reuse, 0x11, PT ;  /* 0x000000110500780c */ /* 0x040fe40003f46270 */
[C---:B------:R-:W-:Y:S01]  /*7560*/  ISETP.GE.AND P3, PT, R5.reuse, 0x1, PT ;  /* 0x000000010500780c */ /* 0x040fe20003f66270 */
[----:B------:R-:W-:Y:S01]  /*7570*/  USEL UR9, UR9, 0x40, UP0 ;  /* 0x0000004009097887 */ /* 0x000fe20008000000 */
[----:B------:R-:W-:Y:S02]  /*7580*/  ISETP.GE.AND P1, PT, R5, 0x21, PT ;  /* 0x000000210500780c */ /* 0x000fe40003f26270 */
[----:B------:R-:W-:Y:S07]  /*7590*/  IADD3.X R4, R153, UR43, RZ, P0, !PT ;  /* 0x0000002b99047c10 */ /* 0x000fee00087fe4ff */
[----:B------:R-:W-:Y:S02]  /*75a0*/  @P2 IADD3 R7, P0, R0, 0x10, RZ ;  /* 0x0000001000072810 */ /* 0x000fe40007f1e0ff */
[----:B------:R-:W-:Y:S02]  /*75b0*/  @P3 IMAD R6, R4, c[0x0][0x258], RZ ;  /* 0x0000960004063a24 */ /* 0x000fe400078e02ff */
[----:B--2---:R-:W-:Y:S02]  /*75c0*/  @P3 IMAD.MOV.U32 R2, RZ, RZ, R96 ;  /* 0x000000ffff023224 */ /* 0x004fe400078e0060 */
[----:B------:R-:W-:Y:S02]  /*75d0*/  @P3 IMAD.MOV.U32 R3, RZ, RZ, R107 ;  /* 0x000000ffff033224 */ /* 0x000fe400078e006b */
[----:B------:R-:W-:Y:S01]  /*75e0*/  @P2 IMAD.X R8, RZ, RZ, R4, P0 ;  /* 0x000000ffff082224 */ /* 0x000fe200000e0604 */
[C---:B------:R-:W-:Y:S01]  /*75f0*/  @P1 IADD3 R12, P0, R0.reuse, 0x20, RZ ;  /* 0x00000020000c1810 */ /* 0x040fe20007f1e0ff */
[C---:B------:R-:W-:Y:S04]  /*7600*/  @P3 IMAD.WIDE.U32 R2, R0.reuse, c[0x0][0x258], R2 ;  /* 0x0000960000023a25 */ /* 0x040fe800078e0002 */
[----:B------:R-:W-:Y:S02]  /*7610*/  @P3 IMAD R6, R0, c[0x0][0x25c], R6 ;  /* 0x0000970000063a24 */ /* 0x000fe400078e0206 */
[----:B------:R-:W-:Y:S01]  /*7620*/  @P1 IMAD.X R13, RZ, RZ, R4, P0 ;  /* 0x000000ffff0d1224 */ /* 0x000fe200000e0604 */
[C---:B------:R-:W-:Y:S01]  /*7630*/  @P3 LEA R10, P0, R2.reuse, c[0x0][0x250], 0x1 ;  /* 0x00009400020a3a11 */ /* 0x040fe200078008ff */
[----:B------:R-:W-:Y:S02]  /*7640*/  @P3 IMAD.IADD R6, R3, 0x1, R6 ;  /* 0x0000000103063824 */ /* 0x000fe400078e0206 */
[----:B------:R-:W-:Y:S03]  /*7650*/  @P2 IMAD.MOV.U32 R3, RZ, RZ, R107 ;  /* 0x000000ffff032224 */ /* 0x000fe600078e006b */
[----:B------:R-:W-:Y:S01]  /*7660*/  @P3 LEA.HI.X R11, R2, c[0x0][0x254], R6, 0x1, P0 ;  /* 0x00009500020b3a11 */ /* 0x000fe200000f0c06 */
[----:B------:R-:W-:Y:S01]  /*7670*/  @P2 IMAD R6, R8, c[0x0][0x258], RZ ;  /* 0x0000960008062a24 */ /* 0x000fe200078e02ff */
[-C--:B------:R-:W-:Y:S03]  /*7680*/  @P2 MOV R2, R96.reuse ;  /* 0x0000006000022202 */ /* 0x080fe60000000f00 */
[C---:B------:R-:W-:Y:S02]  /*7690*/  @P2 IMAD R6, R7.reuse, c[0x0][0x25c], R6 ;  /* 0x0000970007062a24 */ /* 0x040fe400078e0206 */
[----:B------:R-:W-:Y:S04]  /*76a0*/  @P2 IMAD.WIDE.U32 R2, R7, c[0x0][0x258], R2 ;  /* 0x0000960007022a25 */ /* 0x000fe800078e0002 */
[----:B------:R-:W-:Y:S01]  /*76b0*/  @P2 IMAD.IADD R6, R3, 0x1, R6 ;  /* 0x0000000103062824 */ /* 0x000fe200078e0206 */
[C---:B------:R-:W-:Y:S01]  /*76c0*/  @P2 LEA R8, P0, R2.reuse, c[0x0][0x250], 0x1 ;  /* 0x0000940002082a11 */ /* 0x040fe200078008ff */
[----:B------:R-:W-:Y:S03]  /*76d0*/  @P1 IMAD.MOV.U32 R3, RZ, RZ, R107 ;  /* 0x000000ffff031224 */ /* 0x000fe600078e006b */
[----:B------:R-:W-:Y:S02]  /*76e0*/  @P2 LEA.HI.X R9, R2, c[0x0][0x254], R6, 0x1, P0 ;  /* 0x0000950002092a11 */ /* 0x000fe400000f0c06 */
[----:B------:R-:W-:Y:S02]  /*76f0*/  ISETP.GE.AND P0, PT, R5, 0x31, PT ;  /* 0x000000310500780c */ /* 0x000fe40003f06270 */
[----:B------:R-:W-:Y:S05]  /*7700*/  @P1 MOV R2, R96 ;  /* 0x0000006000021202 */ /* 0x000fea0000000f00 */
[----:B------:R-:W-:Y:S06]  /*7710*/  @P1 IMAD.WIDE.U32 R2, R12, c[0x0][0x258], R2 ;  /* 0x000096000c021a25 */ /* 0x000fec00078e0002 */
[----:B------:R-:W-:Y:S01]  /*7720*/  @P0 IADD3 R5, P4, R0, 0x30, RZ ;  /* 0x0000003000050810 */ /* 0x000fe20007f9e0ff */
[----:B------:R-:W-:Y:S04]  /*7730*/  @P1 IMAD R0, R13, c[0x0][0x258], RZ ;  /* 0x000096000d001a24 */ /* 0x000fe800078e02ff */
[----:B------:R-:W-:Y:S02]  /*7740*/  @P1 IMAD R0, R12, c[0x0][0x25c], R0 ;  /* 0x000097000c001a24 */ /* 0x000fe400078e0200 */
[----:B------:R-:W-:Y:S01]  /*7750*/  @P0 IMAD.X R4, RZ, RZ, R4, P4 ;  /* 0x000000ffff040224 */ /* 0x000fe200020e0604 */
[C---:B------:R-:W-:Y:S01]  /*7760*/  @P1 LEA R6, P4, R2.reuse, c[0x0][0x250], 0x1 ;  /* 0x0000940002061a11 */ /* 0x040fe200078808ff */
[----:B------:R-:W-:Y:S01]  /*7770*/  @P1 IMAD.IADD R0, R3, 0x1, R0 ;  /* 0x0000000103001824 */ /* 0x000fe200078e0200 */
[----:B------:R-:W-:Y:S04]  /*7780*/  @P0 MOV R3, R107 ;  /* 0x0000006b00030202 */ /* 0x000fe80000000f00 */
[----:B------:R-:W-:Y:S01]  /*7790*/  @P1 LEA.HI.X R7, R2, c[0x0][0x254], R0, 0x1, P4 ;  /* 0x0000950002071a11 */ /* 0x000fe200020f0c00 */
[----:B------:R-:W-:Y:S02]  /*77a0*/  @P0 IMAD R0, R4, c[0x0][0x258], RZ ;  /* 0x0000960004000a24 */ /* 0x000fe400078e02ff */
[----:B------:R-:W-:Y:S02]  /*77b0*/  @P0 IMAD.MOV.U32 R2, RZ, RZ, R96 ;  /* 0x000000ffff020224 */ /* 0x000fe400078e0060 */
[C---:B------:R-:W-:Y:S02]  /*77c0*/  @P0 IMAD R0, R5.reuse, c[0x0][0x25c], R0 ;  /* 0x0000970005000a24 */ /* 0x040fe400078e0200 */
[----:B------:R-:W-:Y:S04]  /*77d0*/  @P0 IMAD.WIDE.U32 R2, R5, c[0x0][0x258], R2 ;  /* 0x0000960005020a25 */ /* 0x000fe800078e0002 */
[----:B------:R-:W-:Y:S01]  /*77e0*/  @P0 IMAD.IADD R0, R3, 0x1, R0 ;  /* 0x0000000103000824 */ /* 0x000fe200078e0200 */
[C---:B------:R-:W-:Y:S04]  /*77f0*/  @P0 LEA R4, P4, R2.reuse, c[0x0][0x250], 0x1 ;  /* 0x0000940002040a11 */ /* 0x040fe800078808ff */
[----:B------:R-:W-:Y:S02]  /*7800*/  @P0 LEA.HI.X R5, R2, c[0x0][0x254], R0, 0x1, P4 ;  /* 0x0000950002050a11 */ /* 0x000fe400020f0c00 */
[----:B------:R-:W-:Y:S11]  /*7810*/  ISETP.NE.AND P4, PT, R155, RZ, PT ;  /* 0x000000ff9b00720c */ /* 0x000ff60003f85270 */
[----:B------:R-:W-:Y:S02]  /*7820*/  @!UPT UIADD3 URZ, URZ, URZ, URZ ;  /* 0x0000003f3f3ff290 */ /* 0x000fe4000fffe03f */
        /* <DEDUP_REMOVED lines=8> */
[----:B------:R2:W-:Y:S01]  /*78b0*/  @P1 LDGSTS.E.BYPASS.LTC128B.128 [R75+0x3100], [R6.64+0x80], !P6 ;  /* 0x03100080064b1fae */ /* 0x0005e2000f101d5c */
[----:B------:R-:W-:Y:S04]  /*78c0*/  ISETP.GE.AND P1, PT, R93, UR9, PT ;  /* 0x000000095d007c0c */ /* 0x000fe8000bf26270 */
[----:B------:R1:W-:Y:S05]  /*78d0*/  @P0 LDGSTS.E.BYPASS.LTC128B.128 [R75+0x1900], [R4.64], !P4 ;  /* 0x01900000044b0fae */ /* 0x0003ea000e101d5c */
[----:B------:R1:W-:Y:S05]  /*78e0*/  @P0 LDGSTS.E.BYPASS.LTC128B.128 [R75+0x3900], [R4.64+0x80], !P6 ;  /* 0x03900080044b0fae */ /* 0x0003ea000f101d5c */
[----:B------:R-:W0:Y:S01]  /*78f0*/  LDGDEPBAR ;  /* 0x00000000000079af */ /* 0x000e220000000000 */
[----:B--2---:R-:W-:Y:S04]  /*7900*/  IADD3 R6, P0, R151, UR8, RZ ;  /* 0x0000000897067c10 */ /* 0x004fe8000ff1e0ff */
[----:B------:R-:W-:Y:S01]  /*7910*/  IADD3.X R7, R150, UR43, RZ, P0, !PT ;  /* 0x0000002b96077c10 */ /* 0x000fe200087fe4ff */
        /* <DEDUP_REMOVED lines=16> */
.L_x_1578:
[----:B-1----:R-:W-:Y:S05]  /*7a20*/  BSYNC B0 ;  /* 0x0000000000007941 */ /* 0x002fea0003800000 */
.L_x_1577:
[----:B------:R-:W-:Y:S01]  /*7a30*/  ISETP.GE.AND P0, PT, R158, UR9, PT ;  /* 0x000000099e007c0c */ /* 0x000fe2000bf06270 */
        /* <DEDUP_REMOVED lines=18> */
.L_x_1580:
[----:B------:R-:W-:Y:S05]  /*7b60*/  BSYNC B0 ;  /* 0x0000000000007941 */ /* 0x000fea0003800000 */
.L_x_1579:
[----:B------:R-:W-:Y:S01]  /*7b70*/  ISETP.GE.AND P0, PT, R157, UR9, PT ;  /* 0x000000099d007c0c */ /* 0x000fe2000bf06270 */
        /* <DEDUP_REMOVED lines=18> */
.L_x_1582:
[----:B------:R-:W-:Y:S05]  /*7ca0*/  BSYNC B0 ;  /* 0x0000000000007941 */ /* 0x000fea0003800000 */
.L_x_1581:
        /* <DEDUP_REMOVED lines=19> */
.L_x_1584:
[----:B------:R-:W-:Y:S05]  /*7de0*/  BSYNC B0 ;  /* 0x0000000000007941 */ /* 0x000fea0003800000 */
.L_x_1583:
[----:B------:R-:W-:Y:S02]  /*7df0*/  UISETP.GT.AND UP0, UPT, UR17, UR10, UPT ;  /* 0x0000000a1100728c */ /* 0x000fe4000bf04270 */
[----:B------:R-:W-:Y:S04]  /*7e00*/  UIADD3 UR17, UR17, -0x1, URZ ;  /* 0xffffffff11117890 */ /* 0x000fe8000fffe03f */
[----:B------:R-:W-:Y:S02]  /*7e10*/  PLOP3.LUT P0, PT, PT, PT, UP0, 0x80, 0x0 ;  /* 0x000000000000781c */ /* 0x000fe40003f0f008 */
[----:B------:R-:W-:Y:S02]  /*7e20*/  PLOP3.LUT P1, PT, PT, PT, UP0, 0x80, 0x0 ;  /* 0x000000000000781c */ /* 0x000fe40003f2f008 */
[----:B------:R-:W-:Y:S01]  /*7e30*/  PLOP3.LUT P2, PT, PT, PT, UP0, 0x80, 0x0 ;  /* 0x000000000000781c */ /* 0x000fe20003f4f008 */
[----:B------:R-:W-:Y:S02]  /*7e40*/  @UP0 UIMAD UR8, UR14, UR17, URZ ;  /* 0x000000110e0802a4 */ /* 0x000fe4000f8e023f */
[----:B------:R-:W-:Y:S04]  /*7e50*/  @UP0 USHF.R.S32.HI UR9, URZ, 0x1f, UR17 ;  /* 0x0000001f3f090899 */ /* 0x000fe80008011411 */
[----:B------:R-:W-:Y:S02]  /*7e60*/  IMAD.U32 R0, RZ, RZ, UR8 ;  /* 0x00000008ff007e24 */ /* 0x000fe4000f8e00ff */
[----:B-1----:R-:W-:Y:S02]  /*7e70*/  @P0 IMAD.MOV.U32 R2, RZ, RZ, R128 ;  /* 0x000000ffff020224 */ /* 0x002fe400078e0080 */
[----:B------:R-:W-:Y:S01]  /*7e80*/  @P0 IMAD.MOV.U32 R3, RZ, RZ, R127 ;  /* 0x000000ffff030224 */ /* 0x000fe200078e007f */
[----:B------:R-:W-:Y:S03]  /*7e90*/  PLOP3.LUT P0, PT, PT, PT, UP0, 0x80, 0x0 ;  /* 0x000000000000781c */ /* 0x000fe60003f0f008 */
[C---:B------:R-:W-:Y:S01]  /*7ea0*/  @P1 IMAD.WIDE.U32 R2, R175.reuse, UR17, R2 ;  /* 0x00000011af021c25 */ /* 0x040fe2000f8e0002 */
[----:B------:R-:W-:Y:S09]  /*7eb0*/  PLOP3.LUT P1, PT, PT, PT, UP0, 0x80, 0x0 ;  /* 0x000000000000781c */ /* 0x000ff20003f2f008 */
[----:B------:R-:W-:Y:S01]  /*7ec0*/  @P0 IMAD R0, R175, UR9, R0 ;  /* 0x00000009af000c24 */ /* 0x000fe2000f8e0200 */
[----:B------:R-:W-:Y:S03]  /*7ed0*/  PLOP3.LUT P0, PT, PT, PT, UP0, 0x80, 0x0 ;  /* 0x000000000000781c */ /* 0x000fe60003f0f008 */
[----:B------:R-:W-:Y:S01]  /*7ee0*/  @P1 IMAD.IADD R3, R3, 0x1, R0 ;  /* 0x0000000103031824 */ /* 0x000fe200078e0200 */
[----:B------:R-:W-:Y:S09]  /*7ef0*/  PLOP3.LUT P1, PT, PT, PT, UP0, 0x80, 0x0 ;  /* 0x000000000000781c */ /* 0x000ff20003f2f008 */
[C---:B------:R-:W-:Y:S11]  /*7f00*/  @P0 LEA R0, P0, R2.reuse, c[0x0][0x220], 0x1 ;  /* 0x0000880002000a11 */ /* 0x040ff600078008ff */
[----:B------:R-:W-:Y:S02]  /*7f10*/  @!UPT UIADD3 URZ, URZ, URZ, URZ ;  /* 0x0000003f3f3ff290 */ /* 0x000fe4000fffe03f */
[----:B------:R-:W-:Y:S02]  /*7f20*/  @P1 LEA.HI.X R3, R2, c[0x0][0x224], R3, 0x1, P0 ;  /* 0x0000890002031a11 */ /* 0x000fe400000f0c03 */
[----:B------:R-:W-:Y:S11]  /*7f30*/  PLOP3.LUT P0, PT, PT, PT, UP0, 0x80, 0x0 ;  /* 0x000000000000781c */ /* 0x000ff60003f0f008 */
[----:B------:R-:W-:Y:S02]  /*7f40*/  @!UPT UIADD3 URZ, URZ, URZ, URZ ;  /* 0x0000003f3f3ff290 */ /* 0x000fe4000fffe03f */
[--C-:B------:R-:W-:Y:S11]  /*7f50*/  @P0 IADD3 R11, P1, P0, R160, 0x80, R0.reuse ;  /* 0x00000080a00b0810 */ /* 0x100ff6000783e000 */
[----:B------:R-:W-:Y:S02]  /*7f60*/  @!UPT UIADD3 URZ, URZ, URZ, URZ ;  /* 0x0000003f3f3ff290 */ /* 0x000fe4000fffe03f */
[----:B------:R-:W-:Y:S02]  /*7f70*/  @P2 IADD3.X R10, R159, RZ, R3, P1, P0 ;  /* 0x000000ff9f0a2210 */ /* 0x000fe40000fe0403 */
[----:B------:R-:W-:Y:S02]  /*7f80*/  PLOP3.LUT P0, PT, PT, PT, UP0, 0x80, 0x0 ;  /* 0x000000000000781c */ /* 0x000fe40003f0f008 */
[----:B------:R-:W-:Y:S11]  /*7f90*/  PLOP3.LUT P1, PT, PT, PT, UP0, 0x80, 0x0 ;  /* 0x000000000000781c */ /* 0x000ff60003f2f008 */
[-C--:B------:R-:W-:Y:S11]  /*7fa0*/  @P0 IADD3 R7, P0, R0, R160.reuse, RZ ;  /* 0x000000a000070210 */ /* 0x080ff60007f1e0ff */
[----:B------:R-:W-:Y:S02]  /*7fb0*/  @!UPT UIADD3 URZ, URZ, URZ, URZ ;  /* 0x0000003f3f3ff290 */ /* 0x000fe4000fffe03f */
[--C-:B------:R-:W-:Y:S01]  /*7fc0*/  @P1 IMAD.X R6, R3, 0x1, R159.reuse, P0 ;  /* 0x0000000103061824 */ /* 0x100fe200000e069f */
[----:B------:R-:W-:Y:S02]  /*7fd0*/  PLOP3.LUT P0, PT, PT, PT, UP0, 0x80, 0x0 ;  /* 0x000000000000781c */ /* 0x000fe40003f0f008 */
[----:B------:R-:W-:Y:S11]  /*7fe0*/  PLOP3.LUT P1, PT, PT, PT, UP0, 0x80, 0x0 ;  /* 0x000000000000781c */ /* 0x000ff60003f2f008 */
[C---:B------:R-:W-:Y:S11]  /*7ff0*/  @P0 IADD3 R9, P0, R7.reuse, R160, RZ ;  /* 0x000000a007090210 */ /* 0x040ff60007f1e0ff */
[----:B------:R-:W-:Y:S02]  /*8000*/  @!UPT UIADD3 URZ, URZ, URZ, URZ ;  /* 0x0000003f3f3ff290 */ /* 0x000fe4000fffe03f */
[C---:B------:R-:W-:Y:S01]  /*8010*/  @P1 IMAD.X R8, R6.reuse, 0x1, R159, P0 ;  /* 0x0000000106081824 */ /* 0x040fe200000e069f */
[----:B------:R-:W-:Y:S02]  /*8020*/  PLOP3.LUT P0, PT, PT, PT, UP0, 0x80, 0x0 ;  /* 0x000000000000781c */ /* 0x000fe40003f0f008 */
[----:B------:R-:W-:Y:S11]  /*8030*/  PLOP3.LUT P1, PT, PT, PT, UP0, 0x80, 0x0 ;  /* 0x000000000000781c */ /* 0x000ff60003f2f008 */
[----:B------:R-:W-:Y:S11]  /*8040*/  @P0 IADD3 R13, P0, R7, R122, RZ ;  /* 0x0000007a070d0210 */ /* 0x000ff60007f1e0ff */
[----:B------:R-:W-:Y:S02]  /*8050*/  @!UPT UIADD3 URZ, URZ, URZ, URZ ;  /* 0x0000003f3f3ff290 */ /* 0x000fe4000fffe03f */
[----:B------:R-:W-:Y:S01]  /*8060*/  @P1 IMAD.X R12, R6, 0x1, R121, P0 ;  /* 0x00000001060c1824 */ /* 0x000fe200000e0679 */
        /* <DEDUP_REMOVED lines=12> */
[----:B------:R-:W-:Y:S01]  /*8130*/  @P0 IMAD.MOV.U32 R2, RZ, RZ, R0 ;  /* 0x000000ffff020224 */ /* 0x000fe200078e0000 */
[----:B------:R-:W-:Y:S04]  /*8140*/  PLOP3.LUT P0, PT, PT, PT, UP0, 0x80, 0x0 ;  /* 0x000000000000781c */ /* 0x000fe80003f0f008 */
[----:B------:R-:W-:Y:S01]  /*8150*/  @!PT LDS RZ, [RZ] ;  /* 0x00000000fffff984 */ /* 0x000fe20000000800 */
[----:B------:R-:W-:Y:S01]  /*8160*/  @!PT LDS RZ, [RZ] ;  /* 0x00000000fffff984 */ /* 0x000fe20000000800 */
[----:B------:R-:W-:Y:S01]  /*8170*/  @!PT LDS RZ, [RZ] ;  /* 0x00000000fffff984 */ /* 0x000fe20000000800 */
[----:B------:R1:W-:Y:S01]  /*8180*/  @P1 LDGSTS.E.BYPASS.LTC128B.128 [R75+0x4100], [R2.64], !P4 ;  /* 0x04100000024b1fae */ /* 0x0003e2000e101d5c */
[----:B------:R-:W-:Y:S08]  /*8190*/  PLOP3.LUT P1, PT, PT, PT, UP0, 0x80, 0x0 ;  /* 0x000000000000781c */ /* 0x000ff00003f2f008 */
[----:B------:R1:W-:Y:S01]  /*81a0*/  @P0 LDGSTS.E.BYPASS.LTC128B.128 [R75+0x6100], [R2.64+0x80], !P6 ;  /* 0x06100080024b0fae */ /* 0x0003e2000f101d5c */
[----:B------:R-:W-:Y:S04]  /*81b0*/  PLOP3.LUT P0, PT, PT, PT, UP0, 0x80, 0x0 ;  /* 0x000000000000781c */ /* 0x000fe80003f0f008 */
[----:B-1----:R-:W-:Y:S02]  /*81c0*/  @P1 IMAD.MOV.U32 R2, RZ, RZ, R7 ;  /* 0x000000ffff021224 */ /* 0x002fe400078e0007 */
[----:B------:R-:W-:Y:S01]  /*81d0*/  @P1 IMAD.MOV.U32 R3, RZ, RZ, R6 ;  /* 0x000000ffff031224 */ /* 0x000fe200078e0006 */
[----:B------:R-:W-:Y:S06]  /*81e0*/  PLOP3.LUT P1, PT, PT, PT, UP0, 0x80, 0x0 ;  /* 0x000000000000781c */ /* 0x000fec0003f2f008 */
[----:B------:R1:W-:Y:S01]  /*81f0*/  @P0 LDGSTS.E.BYPASS.LTC128B.128 [R75+0x4900], [R2.64], !P4 ;  /* 0x04900000024b0fae */ /* 0x0003e2000e101d5c */
[----:B------:R-:W-:Y:S06]  /*8200*/  PLOP3.LUT P0, PT, PT, PT, UP0, 0x80, 0x0 ;  /* 0x000000000000781c */ /* 0x000fec0003f0f008 */
[----:B-1----:R-:W-:Y:S02]  /*8210*/  @P1 IMAD.MOV.U32 R2, RZ, RZ, R11 ;  /* 0x000000ffff021224 */ /* 0x002fe400078e000b */
[----:B------:R-:W-:Y:S01]  /*8220*/  @P1 IMAD.MOV.U32 R3, RZ, RZ, R10 ;  /* 0x000000ffff031224 */ /* 0x000fe200078e000a */
[----:B------:R-:W-:Y:S04]  /*8230*/  PLOP3.LUT P1, PT, PT, PT, UP0, 0x80, 0x0 ;  /* 0x000000000000781c */ /* 0x000fe80003f2f008 */
[----:B------:R1:W-:Y:S01]  /*8240*/  @P0 LDGSTS.E.BYPASS.LTC128B.128 [R75+0x6900], [R2.64], !P6 ;  /* 0x06900000024b0fae */ /* 0x0003e2000f101d5c */
[----:B------:R-:W-:Y:S08]  /*8250*/  PLOP3.LUT P0, PT, PT, PT, UP0, 0x80, 0x0 ;  /* 0x000000000000781c */ /* 0x000ff00003f0f008 */
[----:B-1----:R-:W-:Y:S02]  /*8260*/  @P1 IMAD.MOV.U32 R2, RZ, RZ, R9 ;  /* 0x000000ffff021224 */ /* 0x002fe400078e0009 */
[----:B------:R-:W-:Y:S01]  /*8270*/  @P1 IMAD.MOV.U32 R3, RZ, RZ, R8 ;  /* 0x000000ffff031224 */ /* 0x000fe200078e0008 */
[----:B------:R-:W-:Y:S04]  /*8280*/  PLOP3.LUT P1, PT, PT, PT, UP0, 0x80, 0x0 ;  /* 0x000000000000781c */ /* 0x000fe80003f2f008 */
[----:B------:R1:W-:Y:S01]  /*8290*/  @P0 LDGSTS.E.BYPASS.LTC128B.128 [R75+0x5100], [R2.64], !P4 ;  /* 0x05100000024b0fae */ /* 0x0003e2000e101d5c */
[----:B------:R-:W-:Y:S08]  /*82a0*/  PLOP3.LUT P0, PT, PT, PT, UP0, 0x80, 0x0 ;  /* 0x000000000000781c */ /* 0x000ff00003f0f008 */
[----:B-1----:R-:W-:Y:S02]  /*82b0*/  @P1 IMAD.MOV.U32 R2, RZ, RZ, R13 ;  /* 0x000000ffff021224 */ /* 0x002fe400078e000d */
[----:B------:R-:W-:Y:S01]  /*82c0*/  @P1 IMAD.MOV.U32 R3, RZ, RZ, R12 ;  /* 0x000000ffff031224 */ /* 0x000fe200078e000c */
[----:B------:R-:W-:Y:S02]  /*82d0*/  PLOP3.LUT P1, PT, PT, PT, UP0, 0x80, 0x0 ;  /* 0x000000000000781c */ /* 0x000fe40003f2f008 */
[----:B------:R-:W-:Y:S02]  /*82e0*/  PLOP3.LUT P1, PT, PT, PT, UP0, 0x80, 0x0 ;  /* 0x000000000000781c */ /* 0x000fe40003f2f008 */
[----:B------:R1:W-:Y:S01]  /*82f0*/  @P0 LDGSTS.E.BYPASS.LTC128B.128 [R75+0x7100], [R2.64], !P6 ;  /* 0x07100000024b0fae */ /* 0x0003e2000f101d5c */
[----:B------:R-:W-:Y:S10]  /*8300*/  PLOP3.LUT P0, PT, PT, PT, UP0, 0x80, 0x0 ;  /* 0x000000000000781c */ /* 0x000ff40003f0f008 */
[----:B------:R2:W-:Y:S03]  /*8310*/  @P1 LDGSTS.E.BYPASS.LTC128B.128 [R75+0x5900], [R4.64], !P4 ;  /* 0x05900000044b1fae */ /* 0x0005e6000e101d5c */
[----:B-1----:R-:W-:Y:S02]  /*8320*/  @P0 IMAD.MOV.U32 R2, RZ, RZ, R15 ;  /* 0x000000ffff020224 */ /* 0x002fe400078e000f */
[----:B------:R-:W-:Y:S01]  /*8330*/  @P0 IMAD.MOV.U32 R3, RZ, RZ, R14 ;  /* 0x000000ffff030224 */ /* 0x000fe200078e000e */
[----:B------:R-:W-:Y:S11]  /*8340*/  PLOP3.LUT P0, PT, PT, PT, UP0, 0x80, 0x0 ;  /* 0x000000000000781c */ /* 0x000ff60003f0f008 */
[----:B------:R-:W-:Y:S02]  /*8350*/  @!UPT UIADD3 URZ, URZ, URZ, URZ ;  /* 0x0000003f3f3ff290 */ /* 0x000fe4000fffe03f */
[----:B------:R2:W-:Y:S01]  /*8360*/  @P0 LDGSTS.E.BYPASS.LTC128B.128 [R75+0x7900], [R2.64], !P6 ;  /* 0x07900000024b0fae */ /* 0x0005e2000f101d5c */
[----:B------:R-:W-:Y:S05]  /*8370*/  PLOP3.LUT P0, PT, PT, PT, UP0, 0x80, 0x0 ;  /* 0x000000000000781c */ /* 0x000fea0003f0f008 */
[----:B------:R-:W0:Y:S08]  /*8380*/  LDGDEPBAR ;  /* 0x00000000000079af */ /* 0x000e300000000000 */
[----:B------:R-:W-:-:S05]  /*8390*/  @P0 BRA `(.L_x_1585) ;  /* 0xffff9ce000000947 */ /* 0x000fca000383ffff */
[----:B------:R-:W-:Y:S06]  /*83a0*/  BAR.SYNC.DEFER_BLOCKING 0x0 ;  /* 0x0000000000007b1d */ /* 0x000fec0000010000 */
.L_x_1538:
[----:B--23--:R-:W-:Y:S01]  /*83b0*/  UIADD3 UR6, UR18, 0x7f, URZ ;  /* 0x0000007f12067890 */ /* 0x00cfe2000fffe03f */
[----:B------:R-:W-:Y:S01]  /*83c0*/  PLOP3.LUT P4, PT, PT, PT, PT, 0x80, 0x0 ;  /* 0x000000000000781c */ /* 0x000fe20003f8f070 */
[----:B------:R-:W-:Y:S01]  /*83d0*/  ULDC.64 UR4, c[0x0][0x2c8] ;  /* 0x0000b20000047ab9 */ /* 0x000fe20000000a00 */
[----:B------:R-:W-:Y:S01]  /*83e0*/  CS2R R126, SRZ ;  /* 0x00000000007e7805 */ /* 0x000fe2000001ff00 */
[----:B------:R-:W-:Y:S01]  /*83f0*/  UIMAD.WIDE.U32 UR8, UR6, UR4, URZ ;  /* 0x00000004060872a5 */ /* 0x000fe2000f8e003f */
[----:B------:R-:W-:Y:S01]  /*8400*/  CS2R R124, SRZ ;  /* 0x00000000007c7805 */ /* 0x000fe2000001ff00 */
[----:B------:R-:W-:Y:S01]  /*8410*/  UIADD3 UR20, UR20, UR21, URZ ;  /* 0x0000001514147290 */ /* 0x000fe2000fffe03f */
[----:B------:R-:W-:Y:S01]  /*8420*/  IMAD.MOV.U32 R11, RZ, RZ, RZ ;  /* 0x000000ffff0b7224 */ /* 0x000fe200078e00ff */
[----:B------:R-:W-:Y:S01]  /*8430*/  @UP2 USHF.R.U32.HI UR6, URZ, UR5, UR9 ;  /* 0x000000053f062299 */ /* 0x000fe20008011609 */
[----:B------:R-:W-:Y:S01]  /*8440*/  IMAD.MOV.U32 R130, RZ, RZ, RZ ;  /* 0x000000ffff827224 */ /* 0x000fe200078e00ff */
[----:B------:R-:W-:Y:S01]  /*8450*/  CS2R R12, SRZ ;  /* 0x00000000000c7805 */ /* 0x000fe2000001ff00 */
[----:B------:R-:W-:Y:S01]  /*8460*/  MOV R128, RZ ;  /* 0x000000ff00807202 */ /* 0x000fe20000000f00 */
[----:B------:R-:W-:Y:S01]  /*8470*/  UIADD3 UR6, UR11, UR6, URZ ;  /* 0x000000060b067290 */ /* 0x000fe2000fffe03f */
[----:B------:R-:W-:Y:S01]  /*8480*/  IMAD.MOV.U32 R122, RZ, RZ, RZ ;  /* 0x000000ffff7a7224 */ /* 0x000fe200078e00ff */
[----:B------:R-:W-:Y:S01]  /*8490*/  CS2R R14, SRZ ;  /* 0x00000000000e7805 */ /* 0x000fe2000001ff00 */
[----:B------:R-:W-:Y:S01]  /*84a0*/  MOV R120, RZ ;  /* 0x000000ff00787202 */ /* 0x000fe20000000f00 */
[----:B------:R-:W-:Y:S01]  /*84b0*/  USHF.R.S32.HI UR4, URZ, 0x1f, UR6 ;  /* 0x0000001f3f047899 */ /* 0x000fe20008011406 */
[----:B------:R-:W-:Y:S01]  /*84c0*/  IMAD.MOV.U32 R118, RZ, RZ, RZ ;  /* 0x000000ffff767224 */ /* 0x000fe200078e00ff */
[----:B------:R-:W-:Y:S01]  /*84d0*/  CS2R R16, SRZ ;  /* 0x0000000000107805 */ /* 0x000fe2000001ff00 */
[----:B------:R-:W-:Y:S01]  /*84e0*/  MOV R116, RZ ;  /* 0x000000ff00747202 */ /* 0x000fe20000000f00 */
[----:B------:R-:W-:Y:S01]  /*84f0*/  ULEA.HI UR4, UR4, UR6, URZ, 0x6 ;  /* 0x0000000604047291 */ /* 0x000fe2000f8f303f */
[----:B------:R-:W-:Y:S01]  /*8500*/  IMAD.MOV.U32 R110, RZ, RZ, RZ ;  /* 0x000000ffff6e7224 */ /* 0x000fe200078e00ff */
[----:B------:R-:W-:Y:S01]  /*8510*/  CS2R R18, SRZ ;  /* 0x0000000000127805 */ /* 0x000fe2000001ff00 */
[----:B------:R-:W-:Y:S01]  /*8520*/  MOV R108, RZ ;  /* 0x000000ff006c7202 */ /* 0x000fe20000000f00 */
[----:B------:R-:W-:Y:S01]  /*8530*/  USHF.R.S32.HI UR4, URZ, 0x6, UR4 ;  /* 0x000000063f047899 */ /* 0x000fe20008011404 */
[----:B------:R-:W-:Y:S01]  /*8540*/  IMAD.MOV.U32 R114, RZ, RZ, RZ ;  /* 0x000000ffff727224 */ /* 0x000fe200078e00ff */
[----:B------:R-:W-:Y:S01]  /*8550*/  CS2R R20, SRZ ;  /* 0x0000000000147805 */ /* 0x000fe2000001ff00 */
[----:B------:R-:W-:Y:S01]  /*8560*/  MOV R112, RZ ;  /* 0x000000ff00707202 */ /* 0x000fe20000000f00 */
[----:B------:R-:W-:Y:S01]  /*8570*/  UISETP.LT.AND UP0, UPT, UR12, UR4, UPT ;  /* 0x000000040c00728c */ /* 0x000fe2000bf01270 */
[----:B------:R-:W-:Y:S01]  /*8580*/  IMAD.MOV.U32 R106, RZ, RZ, RZ ;  /* 0x000000ffff6a7224 */ /* 0x000fe200078e00ff */
[----:B------:R-:W-:Y:S01]  /*8590*/  CS2R R22, SRZ ;  /* 0x0000000000167805 */ /* 0x000fe2000001ff00 */
[----:B------:R-:W-:Y:S01]  /*85a0*/  MOV R104, RZ ;  /* 0x000000ff00687202 */ /* 0x000fe20000000f00 */
[----:B------:R-:W-:Y:S01]  /*85b0*/  USEL UR12, UR12, UR4, UP0 ;  /* 0x000000040c0c7287 */ /* 0x000fe20008000000 */
[----:B------:R-:W-:Y:S01]  /*85c0*/  IMAD.MOV.U32 R102, RZ, RZ, RZ ;  /* 0x000000ffff667224 */ /* 0x000fe200078e00ff */
[----:B------:R-:W-:Y:S01]  /*85d0*/  CS2R R24, SRZ ;  /* 0x0000000000187805 */ /* 0x000fe2000001ff00 */
[----:B------:R-:W-:Y:S01]  /*85e0*/  MOV R100, RZ ;  /* 0x000000ff00647202 */ /* 0x000fe20000000f00 */
[----:B------:R-:W-:Y:S01]  /*85f0*/  UISETP.GE.AND UP0, UPT, UR12, 0x1, UPT ;  /* 0x000000010c00788c */ /* 0x000fe2000bf06270 */
[----:B------:R-:W-:Y:S01]  /*8600*/  IMAD.MOV.U32 R94, RZ, RZ, RZ ;  /* 0x000000ffff5e7224 */ /* 0x000fe200078e00ff */
[----:B------:R-:W-:Y:S01]  /*8610*/  CS2R R26, SRZ ;  /* 0x00000000001a7805 */ /* 0x000fe2000001ff00 */
[----:B------:R-:W-:Y:S01]  /*8620*/  MOV R92, RZ ;  /* 0x000000ff005c7202 */ /* 0x000fe20000000f00 */
[----:B------:R-:W-:Y:S01]  /*8630*/  IMAD.MOV.U32 R98, RZ, RZ, RZ ;  /* 0x000000ffff627224 */ /* 0x000fe200078e00ff */
[----:B------:R-:W-:Y:S01]  /*8640*/  CS2R R28, SRZ ;  /* 0x00000000001c7805 */ /* 0x000fe2000001ff00 */
[----:B------:R-:W-:Y:S01]  /*8650*/  PLOP3.LUT P0, PT, PT, PT, UP0, 0x80, 0x0 ;  /* 0x000000000000781c */ /* 0x000fe20003f0f008 */
        /* <DEDUP_REMOVED lines=64> */
[----:B------:R-:W2:Y:S01]  /*8a60*/  LDL.LU R161, [R1+0x18] ;  /* 0x0000180001a17983 */ /* 0x000ea20000300800 */
[----:B------:R-:W-:-:S02]  /*8a70*/  ULDC.64 UR4, c[0x0][0x340] ;  /* 0x0000d00000047ab9 */ /* 0x000fc40000000a00 */
[----:B------:R-:W-:Y:S02]  /*8a80*/  UISETP.NE.U32.AND UP1, UPT, URZ, UR4, UPT ;  /* 0x000000043f00728c */ /* 0x000fe4000bf25070 */
[----:B------:R-:W-:Y:S02]  /*8a90*/  ULDC.64 UR6, c[0x0][0x340] ;  /* 0x0000d00000067ab9 */ /* 0x000fe40000000a00 */
[----:B------:R-:W-:-:S06]  /*8aa0*/  UISETP.NE.AND.EX UP1, UPT, URZ, UR5, UPT, UP1 ;  /* 0x000000053f00728c */ /* 0x000fcc000bf25310 */
[----:B------:R-:W-:-:S05]  /*8ab0*/  PLOP3.LUT P0, PT, PT, PT, UP1, 0x80, 0x0 ;  /* 0x000000000000781c */ /* 0x000fca0003f0f018 */
[----:B------:R-:W-:Y:S02]  /*8ac0*/  @UP1 UMOV UR4, 0x4 ;  /* 0x0000000400041882 */ /* 0x000fe40000000000 */
[----:B------:R-:W-:-:S06]  /*8ad0*/  @UP1 UIMAD.WIDE UR4, UR26, UR4, UR6 ;  /* 0x000000041a0412a5 */ /* 0x000fcc000f8e0206 */
[----:B------:R-:W-:Y:S02]  /*8ae0*/  IMAD.U32 R2, RZ, RZ, UR4 ;  /* 0x00000004ff027e24 */ /* 0x000fe4000f8e00ff */
[----:B------:R-:W-:Y:S01]  /*8af0*/  IMAD.U32 R3, RZ, RZ, UR5 ;  /* 0x00000005ff037e24 */ /* 0x000fe2000f8e00ff */
[----:B------:R-:W-:Y:S01]  /*8b00*/  SHF.R.S32.HI R157, RZ, 0x1f, R177 ;  /* 0x0000001fff9d7819 */ /* 0x000fe200000114b1 */
[----:B------:R-:W-:Y:S02]  /*8b10*/  USHF.R.S32.HI UR6, URZ, 0x1f, UR22 ;  /* 0x0000001f3f067899 */ /* 0x000fe40008011416 */
[----:B------:R-:W-:Y:S01]  /*8b20*/  ULDC.64 UR4, c[0x0][0x178] ;  /* 0x00005e0000047ab9 */ /* 0x000fe20000000a00 */
[----:B------:R1:W3:Y:S01]  /*8b30*/  @P0 LDG.E R13, [R2.64] ;  /* 0x0000001c020d0981 */ /* 0x0002e2000c1e1900 */
[----:B------:R-:W-:Y:S01]  /*8b40*/  UIMAD UR6, UR6, UR4, URZ ;  /* 0x00000004060672a4 */ /* 0x000fe2000f8e023f */
[----:B------:R-:W-:Y:S01]  /*8b50*/  PLOP3.LUT P2, PT, PT, PT, UP2, 0x80, 0x0 ;  /* 0x000000000000781c */ /* 0x000fe20003f4f028 */
[----:B------:R-:W-:Y:S01]  /*8b60*/  UIMAD.WIDE.U32 UR8, UR22, UR4, URZ ;  /* 0x00000004160872a5 */ /* 0x000fe2000f8e003f */
[----:B------:R-:W-:Y:S01]  /*8b70*/  LEA.HI R134, R157, R177, RZ, 0x4 ;  /* 0x000000b19d867211 */ /* 0x000fe200078f20ff */
[----:B------:R-:W-:Y:S01]  /*8b80*/  UIMAD UR22, UR22, UR5, UR6 ;  /* 0x00000005161672a4 */ /* 0x000fe2000f8e0206 */
[----:B------:R-:W-:Y:S01]  /*8b90*/  IMAD.MOV.U32 R18, RZ, RZ, 0x10 ;  /* 0x00000010ff127424 */ /* 0x000fe200078e00ff */
[----:B------:R-:W-:Y:S01]  /*8ba0*/  USHF.R.S32.HI UR10, URZ, 0x1f, UR20 ;  /* 0x0000001f3f0a7899 */ /* 0x000fe20008011414 */
[----:B------:R-:W-:Y:S01]  /*8bb0*/  IMAD.MOV.U32 R17, RZ, RZ, 0x20 ;  /* 0x00000020ff117424 */ /* 0x000fe200078e00ff */
[----:B------:R-:W-:Y:S01]  /*8bc0*/  ULDC.64 UR6, c[0x0][0x348] ;  /* 0x0000d20000067ab9 */ /* 0x000fe20000000a00 */
[----:B------:R-:W-:Y:S01]  /*8bd0*/  BSSY B0, `(.L_x_1587) ;  /* 0x000008b000007945 */ /* 0x000fe20003800000 */
[----:B------:R-:W-:-:S02]  /*8be0*/  UISETP.NE.U32.AND UP0, UPT, URZ, UR6, UPT ;  /* 0x000000063f00728c */ /* 0x000fc4000bf05070 */
[----:B------:R-:W-:Y:S02]  /*8bf0*/  ULDC.64 UR4, c[0x0][0x1b8] ;  /* 0x00006e0000047ab9 */ /* 0x000fe40000000a00 */
[----:B------:R-:W-:Y:S02]  /*8c00*/  UIADD3 UR23, UR9, UR22, URZ ;  /* 0x0000001609177290 */ /* 0x000fe4000fffe03f */
[----:B------:R-:W-:Y:S02]  /*8c10*/  UIMAD UR6, UR15, UR4, URZ ;  /* 0x000000040f0672a4 */ /* 0x000fe4000f8e023f */
[----:B------:R-:W-:Y:S02]  /*8c20*/  UISETP.NE.AND.EX UP0, UPT, URZ, UR7, UPT, UP0 ;  /* 0x000000073f00728c */ /* 0x000fe4000bf05300 */
[----:B------:R-:W-:Y:S02]  /*8c30*/  USHF.R.S32.HI UR9, URZ, 0x1f, UR26 ;  /* 0x0000001f3f097899 */ /* 0x000fe4000801141a */
[----:B------:R-:W-:Y:S01]  /*8c40*/  UMOV UR22, UR8 ;  /* 0x0000000800167c82 */ /* 0x000fe20008000000 */
[----:B-1----:R-:W-:Y:S01]  /*8c50*/  LEA.HI R2, R157, R177, RZ, 0x3 ;  /* 0x000000b19d027211 */ /* 0x002fe200078f18ff */
[----:B------:R-:W-:-:S02]  /*8c60*/  UIMAD UR6, UR16, UR5, UR6 ;  /* 0x00000005100672a4 */ /* 0x000fc4000f8e0206 */
[----:B------:R-:W-:Y:S01]  /*8c70*/  UIMAD.WIDE.U32 UR22, UR16, UR4, UR22 ;  /* 0x00000004101672a5 */ /* 0x000fe2000f8e0016 */
[----:B------:R-:W-:Y:S01]  /*8c80*/  LOP3.LUT R0, R2, 0xfffffff8, RZ, 0xc0, !PT ;  /* 0xfffffff802007812 */ /* 0x000fe200078ec0ff */
[----:B------:R-:W-:Y:S01]  /*8c90*/  USEL UR7, UR9, URZ, !UP0 ;  /* 0x0000003f09077287 */ /* 0x000fe2000c000000 */
[----:B------:R-:W-:Y:S01]  /*8ca0*/  SHF.R.S32.HI R76, RZ, 0x3, R2 ;  /* 0x00000003ff4c7819 */ /* 0x000fe20000011402 */
[----:B------:R-:W-:Y:S02]  /*8cb0*/  ULDC.64 UR4, c[0x0][0x1c0] ;  /* 0x0000700000047ab9 */ /* 0x000fe40000000a00 */
[----:B------:R-:W-:Y:S01]  /*8cc0*/  IMAD.IADD R53, R177, 0x1, -R0 ;  /* 0x00000001b1357824 */ /* 0x000fe200078e0a00 */
[C---:B------:R-:W-:Y:S01]  /*8cd0*/  IADD3 R2, P3, R76.reuse, UR20, RZ ;  /* 0x000000144c027c10 */ /* 0x040fe2000ff7e0ff */
[----:B------:R-:W-:Y:S01]  /*8ce0*/  USEL UR8, UR26, URZ, !UP0 ;  /* 0x0000003f1a087287 */ /* 0x000fe2000c000000 */
[----:B------:R-:W-:Y:S01]  /*8cf0*/  IADD3 R14, R76, UR18, RZ ;  /* 0x000000124c0e7c10 */ /* 0x000fe2000fffe0ff */
[C---:B------:R-:W-:Y:S01]  /*8d00*/  IMAD.SHL.U32 R38, R53.reuse, 0x8, RZ ;  /* 0x0000000835267824 */ /* 0x040fe200078e00ff */
[----:B------:R-:W-:Y:S01]  /*8d10*/  UIMAD UR7, UR7, UR4, URZ ;  /* 0x00000004070772a4 */ /* 0x000fe2000f8e023f */
[----:B------:R-:W-:Y:S01]  /*8d20*/  IMAD.SHL.U32 R16, R53, 0x8, RZ ;  /* 0x0000000835107824 */ /* 0x000fe200078e00ff */
[----:B------:R-:W-:-:S02]  /*8d30*/  UIADD3 UR23, UR23, UR6, URZ ;  /* 0x0000000617177290 */ /* 0x000fc4000fffe03f */
[----:B------:R-:W-:Y:S01]  /*8d40*/  IADD3 R0, R38, 0x40, RZ ;  /* 0x0000004026007810 */ /* 0x000fe20007ffe0ff */
[----:B------:R-:W-:Y:S01]  /*8d50*/  UIMAD UR5, UR8, UR5, UR7 ;  /* 0x00000005080572a4 */ /* 0x000fe2000f8e0207 */
[----:B------:R-:W-:Y:S01]  /*8d60*/  SHF.R.S32.HI R39, RZ, 0x1f, R38 ;  /* 0x0000001fff277819 */ /* 0x000fe20000011426 */
[----:B------:R-:W-:Y:S01]  /*8d70*/  UIMAD.WIDE.U32 UR22, UR8, UR4, UR22 ;  /* 0x00000004081672a5 */ /* 0x000fe2000f8e0016 */
[----:B------:R-:W-:Y:S01]  /*8d80*/  ISETP.GE.AND P1, PT, R0, c[0x0][0x1d4], PT ;  /* 0x0000750000007a0c */ /* 0x000fe20003f26270 */
[----:B------:R-:W-:Y:S01]  /*8d90*/  IMAD R0, R53, 0x10, R76 ;  /* 0x0000001035007824 */ /* 0x000fe200078e024c */
[----:B------:R-:W-:Y:S01]  /*8da0*/  ULDC.64 UR6, c[0x0][0x1e8] ;  /* 0x00007a0000067ab9 */ /* 0x000fe20000000a00 */
[----:B------:R-:W-:Y:S01]  /*8db0*/  IADD3 R15, R16, 0x40, RZ ;  /* 0x00000040100f7810 */ /* 0x000fe20007ffe0ff */
[----:B------:R-:W-:Y:S02]  /*8dc0*/  UIADD3 UR5, UR23, UR5, URZ ;  /* 0x0000000517057290 */ /* 0x000fe4000fffe03f */
[----:B------:R-:W-:Y:S01]  /*8dd0*/  IADD3 R7, R0, UR18, RZ ;  /* 0x0000001200077c10 */ /* 0x000fe2000fffe0ff */
[----:B------:R-:W-:Y:S01]  /*8de0*/  @!UP1 UMOV UR8, UR26 ;  /* 0x0000001a00089c82 */ /* 0x000fe20008000000 */
[----:B------:R-:W-:Y:S01]  /*8df0*/  LOP3.LUT R0, R134, 0xfffffff0, RZ, 0xc0, !PT ;  /* 0xfffffff086007812 */ /* 0x000fe200078ec0ff */
[----:B------:R-:W-:Y:S01]  /*8e00*/  UIMAD UR6, UR15, UR6, URZ ;  /* 0x000000060f0672a4 */ /* 0x000fe2000f8e023f */
[----:B------:R-:W-:Y:S01]  /*8e10*/  ISETP.GE.AND P4, PT, R15, c[0x0][0x198], PT ;  /* 0x000066000f007a0c */ /* 0x000fe20003f86270 */
[----:B------:R-:W-:Y:S01]  /*8e20*/  @P2 IMAD.HI.U32 R3, R7, c[0x0][0x2c8], RZ ;  /* 0x0000b20007032a27 */ /* 0x000fe200078e00ff */
[----:B------:R-:W-:Y:S01]  /*8e30*/  ISETP.NE.U32.AND P2, PT, RZ, c[0x0][0x350], PT ;  /* 0x0000d400ff007a0c */ /* 0x000fe20003f45070 */
[----:B------:R-:W-:-:S02]  /*8e40*/  UIMAD UR6, UR16, UR7, UR6 ;  /* 0x00000007100672a4 */ /* 0x000fc4000f8e0206 */
[----:B------:R-:W-:Y:S01]  /*8e50*/  IMAD.IADD R6, R177, 0x1, -R0 ;  /* 0x00000001b1067824 */ /* 0x000fe200078e0a00 */
[----:B------:R-:W-:Y:S01]  /*8e60*/  LEA.HI.X.SX32 R0, R76, UR10, 0x1, P3 ;  /* 0x0000000a4c007c11 */ /* 0x000fe200098f0eff */
[----:B-----5:R-:W-:Y:S01]  /*8e70*/  IMAD.MOV.U32 R10, RZ, RZ, R7 ;  /* 0x000000ffff0a7224 */ /* 0x020fe200078e0007 */
[----:B------:R-:W-:Y:S01]  /*8e80*/  ISETP.NE.AND.EX P2, PT, RZ, c[0x0][0x354], PT, P2 ;  /* 0x0000d500ff007a0c */ /* 0x000fe20003f45320 */
[----:B------:R-:W-:Y:S01]  /*8e90*/  ULDC UR20, c[0x0][0x2c4] ;  /* 0x0000b10000147ab9 */ /* 0x000fe20000000800 */
[----:B------:R-:W-:Y:S01]  /*8ea0*/  SHF.R.S32.HI R4, RZ, 0x1f, R6 ;  /* 0x0000001fff047819 */ /* 0x000fe20000011406 */
[----:B------:R-:W-:Y:S01]  /*8eb0*/  UIMAD UR20, UR24, UR20, URZ ;  /* 0x00000014181472a4 */ /* 0x000fe2000f8e023f */
[----:B------:R-:W-:Y:S02]  /*8ec0*/  ISETP.GE.AND P3, PT, R16, c[0x0][0x198], PT ;  /* 0x0000660010007a0c */ /* 0x000fe40003f66270 */
[----:B------:R-:W-:Y:S01]  /*8ed0*/  LEA.HI R133, R4, R6, RZ, 0x3 ;  /* 0x0000000604857211 */ /* 0x000fe200078f18ff */
[----:B------:R-:W-:-:S02]  /*8ee0*/  IMAD.WIDE.U32 R4, R2, c[0x0][0x1e0], R38 ;  /* 0x0000780002047a25 */ /* 0x000fc400078e0026 */
[----:B------:R-:W-:Y:S02]  /*8ef0*/  ISETP.GE.AND P6, PT, R14, UR20, PT ;  /* 0x000000140e007c0c */ /* 0x000fe4000bfc6270 */
[----:B------:R-:W-:-:S05]  /*8f00*/  LOP3.LUT R8, R133, 0xfffffff8, RZ, 0xc0, !PT ;  /* 0xfffffff885087812 */ /* 0x000fca00078ec0ff */
[----:B------:R-:W-:Y:S02]  /*8f10*/  IMAD.IADD R132, R6, 0x1, -R8 ;  /* 0x0000000106847824 */ /* 0x000fe400078e0a08 */
[----:B------:R-:W-:Y:S02]  /*8f20*/  IMAD.U32 R8, RZ, RZ, UR22 ;  /* 0x00000016ff087e24 */ /* 0x000fe4000f8e00ff */
[----:B------:R-:W-:Y:S01]  /*8f30*/  IMAD.MOV.U32 R6, RZ, RZ, R4 ;  /* 0x000000ffff067224 */ /* 0x000fe200078e0004 */
[----:B--2---:R-:W-:-:S04]  /*8f40*/  LOP3.LUT R161, R161, 0xfffffffd, RZ, 0xc0, !PT ;  /* 0xfffffffda1a17812 */ /* 0x004fc800078ec0ff */
[----:B------:R-:W-:Y:S02]  /*8f50*/  @P1 LOP3.LUT R161, R161, 0x2, RZ, 0xfc, !PT ;  /* 0x00000002a1a11812 */ /* 0x000fe400078efcff */
[----:B------:R-:W-:Y:S02]  /*8f60*/  PLOP3.LUT P1, PT, PT, PT, UP2, 0x80, 0x0 ;  /* 0x000000000000781c */ /* 0x000fe40003f2f028 */
[----:B------:R-:W-:-:S11]  /*8f70*/  LOP3.LUT R161, R161, 0xfffffffe, RZ, 0xc0, !PT ;  /* 0xfffffffea1a17812 */ /* 0x000fd600078ec0ff */
[----:B------:R-:W-:Y:S01]  /*8f80*/  @P1 SHF.R.U32.HI R10, RZ, c[0x0][0x2cc], R3 ;  /* 0x0000b300ff0a1a19 */ /* 0x000fe20000011603 */
[C---:B------:R-:W-:Y:S02]  /*8f90*/  IMAD R3, R0.reuse, c[0x0][0x1e0], RZ ;  /* 0x0000780000037a24 */ /* 0x040fe400078e02ff */
[----:B------:R-:W-:Y:S02]  /*8fa0*/  IMAD R0, R0, c[0x0][0x208], RZ ;  /* 0x0000820000007a24 */ /* 0x000fe400078e02ff */
[C---:B------:R-:W-:Y:S02]  /*8fb0*/  IMAD R9, R2.reuse, c[0x0][0x1e4], R3 ;  /* 0x0000790002097a24 */ /* 0x040fe400078e0203 */
[C---:B------:R-:W-:Y:S02]  /*8fc0*/  IMAD R11, R2.reuse, c[0x0][0x20c], R0 ;  /* 0x00008300020b7a24 */ /* 0x040fe400078e0200 */
[----:B------:R-:W-:Y:S02]  /*8fd0*/  IMAD.MOV R0, RZ, RZ, -R10 ;  /* 0x000000ffff007224 */ /* 0x000fe400078e0a0a */
[----:B------:R-:W-:-:S04]  /*8fe0*/  IMAD.WIDE.U32 R2, R2, c[0x0][0x208], R38 ;  /* 0x0000820002027a25 */ /* 0x000fc800078e0026 */
[----:B------:R-:W-:Y:S01]  /*8ff0*/  IMAD R12, R0, c[0x0][0x2c4], R7 ;  /* 0x0000b100000c7a24 */ /* 0x000fe200078e0207 */
[----:B------:R-:W-:Y:S01]  /*9000*/  SHF.R.S32.HI R0, RZ, 0x1f, R10 ;  /* 0x0000001fff007819 */ /* 0x000fe2000001140a */
[----:B------:R-:W-:Y:S01]  /*9010*/  IMAD.IADD R7, R5, 0x1, R9 ;  /* 0x0000000105077824 */ /* 0x000fe200078e0209 */
[----:B------:R-:W-:Y:S01]  /*9020*/  IADD3 R5, R3, R11, RZ ;  /* 0x0000000b03057210 */ /* 0x000fe20007ffe0ff */
[----:B------:R-:W-:Y:S02]  /*9030*/  IMAD.MOV.U32 R4, RZ, RZ, R2 ;  /* 0x000000ffff047224 */ /* 0x000fe400078e0002 */
[----:B------:R-:W-:Y:S01]  /*9040*/  IMAD.U32 R3, RZ, RZ, UR5 ;  /* 0x00000005ff037e24 */ /* 0x000fe2000f8e00ff */
[----:B------:R-:W-:Y:S01]  /*9050*/  ULDC.64 UR4, c[0x0][0x210] ;  /* 0x0000840000047ab9 */ /* 0x000fe20000000a00 */
[----:B------:R-:W-:Y:S01]  /*9060*/  IMAD R0, R0, c[0x0][0x1b0], RZ ;  /* 0x00006c0000007a24 */ /* 0x000fe200078e02ff */
[----:B------:R-:W-:Y:S01]  /*9070*/  UIMAD UR4, UR15, UR4, URZ ;  /* 0x000000040f0472a4 */ /* 0x000fe2000f8e023f */
[----:B------:R-:W-:-:S02]  /*9080*/  IMAD.MOV.U32 R2, RZ, RZ, R8 ;  /* 0x000000ffff027224 */ /* 0x000fc400078e0008 */
[C---:B------:R-:W-:Y:S01]  /*9090*/  IMAD R0, R10.reuse, c[0x0][0x1b4], R0 ;  /* 0x00006d000a007a24 */ /* 0x040fe200078e0200 */
[----:B------:R-:W-:Y:S01]  /*90a0*/  UIMAD UR4, UR16, UR5, UR4 ;  /* 0x00000005100472a4 */ /* 0x000fe2000f8e0204 */
[----:B------:R-:W-:-:S04]  /*90b0*/  IMAD.WIDE.U32 R2, R10, c[0x0][0x1b0], R2 ;  /* 0x00006c000a027a25 */ /* 0x000fc800078e0002 */
[----:B------:R-:W-:Y:S01]  /*90c0*/  IMAD.IADD R3, R3, 0x1, R0 ;  /* 0x0000000103037824 */ /* 0x000fe200078e0200 */
[----:B------:R-:W-:Y:S01]  /*90d0*/  SHF.R.S32.HI R0, RZ, 0x1f, R12 ;  /* 0x0000001fff007819 */ /* 0x000fe2000001140c */
[----:B------:R-:W-:Y:S02]  /*90e0*/  IMAD.U32 R9, RZ, RZ, UR23 ;  /* 0x00000017ff097e24 */ /* 0x000fe4000f8e00ff */
[----:B------:R-:W-:Y:S02]  /*90f0*/  IMAD.U32 R9, RZ, RZ, UR16 ;  /* 0x00000010ff097e24 */ /* 0x000fe4000f8e00ff */
[----:B------:R-:W-:Y:S02]  /*9100*/  IMAD R0, R0, c[0x0][0x1a8], RZ ;  /* 0x00006a0000007a24 */ /* 0x000fe400078e02ff */
[----:B------:R-:W-:Y:S01]  /*9110*/  IMAD.WIDE.U32 R8, R9, c[0x0][0x1e8], R6 ;  /* 0x00007a0009087a25 */ /* 0x000fe200078e0006 */
[----:B------:R-:W-:-:S03]  /*9120*/  MOV R6, UR16 ;  /* 0x0000001000067c02 */ /* 0x000fc60008000f00 */
[C---:B------:R-:W-:Y:S01]  /*9130*/  IMAD R0, R12.reuse, c[0x0][0x1ac], R0 ;  /* 0x00006b000c007a24 */ /* 0x040fe200078e0200 */
[----:B------:R-:W-:Y:S01]  /*9140*/  IADD3 R9, R9, UR6, RZ ;  /* 0x0000000609097c10 */ /* 0x000fe2000fffe0ff */
[----:B------:R-:W-:-:S04]  /*9150*/  IMAD.WIDE.U32 R2, R12, c[0x0][0x1a8], R2 ;  /* 0x00006a000c027a25 */ /* 0x000fc800078e0002 */
[----:B------:R-:W-:Y:S01]  /*9160*/  IMAD.WIDE.U32 R6, R6, c[0x0][0x210], R4 ;  /* 0x0000840006067a25 */ /* 0x000fe200078e0004 */
[----:B---3--:R-:W-:-:S03]  /*9170*/  @P0 SHF.R.S32.HI R5, RZ, 0x1f, R13 ;  /* 0x0000001fff050819 */ /* 0x008fc6000001140d */
[----:B------:R-:W-:Y:S01]  /*9180*/  @P0 IMAD.MOV.U32 R4, RZ, RZ, R13 ;  /* 0x000000ffff040224 */ /* 0x000fe200078e000d */
[C---:B------:R-:W-:Y:S01]  /*9190*/  LEA R13, P1, R2.reuse, c[0x0][0x160], 0x1 ;  /* 0x00005800020d7a11 */ /* 0x040fe200078208ff */
[----:B------:R-:W-:Y:S01]  /*91a0*/  IMAD.IADD R0, R3, 0x1, R0 ;  /* 0x0000000103007824 */ /* 0x000fe200078e0200 */
[----:B------:R-:W-:Y:S01]  /*91b0*/  IADD3 R7, R7, UR4, RZ ;  /* 0x0000000407077c10 */ /* 0x000fe2000fffe0ff */
[----:B------:R-:W-:Y:S02]  /*91c0*/  @!P0 IMAD.U32 R5, RZ, RZ, UR9 ;  /* 0x00000009ff058e24 */ /* 0x000fe4000f8e00ff */
[----:B------:R-:W-:Y:S01]  /*91d0*/  @!P0 IMAD.U32 R4, RZ, RZ, UR8 ;  /* 0x00000008ff048e24 */ /* 0x000fe2000f8e00ff */
[----:B------:R-:W-:Y:S01]  /*91e0*/  LEA.HI.X R12, R2, c[0x0][0x164], R0, 0x1, P1 ;  /* 0x00005900020c7a11 */ /* 0x000fe200008f0c00 */
[----:B------:R-:W-:Y:S01]  /*91f0*/  IMAD.SHL.U32 R3, R76, 0x40, RZ ;  /* 0x000000404c037824 */ /* 0x000fe200078e00ff */
[----:B------:R-:W-:Y:S02]  /*9200*/  LEA.HI R2, R157, R177, RZ, 0x6 ;  /* 0x000000b19d027211 */ /* 0x000fe400078f30ff */
[----:B------:R-:W-:-:S02]  /*9210*/  ISETP.GE.AND P0, PT, R38, c[0x0][0x1d4], PT ;  /* 0x0000750026007a0c */ /* 0x000fc40003f06270 */
[----:B------:R-:W-:Y:S02]  /*9220*/  SEL R0, R5, RZ, !P2 ;  /* 0x000000ff05007207 */ /* 0x000fe40005000000 */
[----:B------:R-:W-:Y:S01]  /*9230*/  SHF.L.U32 R2, R2, 0x3, RZ ;  /* 0x0000000302027819 */ /* 0x000fe200000006ff */
[----:B------:R1:W2:Y:S01]  /*9240*/  SHFL.IDX PT, R5, R12, RZ, 0x181f ;  /* 0x00181fff0c057589 */ /* 0x0002a200000e0000 */
[----:B------:R-:W-:Y:S02]  /*9250*/  SEL R10, R4, RZ, !P2 ;  /* 0x000000ff040a7207 */ /* 0x000fe40005000000 */
[----:B------:R-:W-:Y:S01]  /*9260*/  LOP3.LUT R29, R2, 0xfffffe00, RZ, 0xc0, !PT ;  /* 0xfffffe00021d7812 */ /* 0x000fe200078ec0ff */
[C---:B------:R-:W-:Y:S01]  /*9270*/  IMAD R2, R0.reuse, c[0x0][0x1f0], RZ ;  /* 0x00007c0000027a24 */ /* 0x040fe200078e02ff */
[----:B------:R-:W-:Y:S01]  /*9280*/  LOP3.LUT R19, R3, 0x1c0, RZ, 0xc0, !PT ;  /* 0x000001c003137812 */ /* 0x000fe200078ec0ff */
[----:B------:R-:W-:Y:S01]  /*9290*/  IMAD R0, R0, c[0x0][0x218], RZ ;  /* 0x0000860000007a24 */ /* 0x000fe200078e02ff */
[----:B------:R-:W-:Y:S01]  /*92a0*/  R2P PR, R132, 0x6 ;  /* 0x0000000684007804 */ /* 0x000fe20000000000 */
[C---:B------:R-:W-:Y:S01]  /*92b0*/  IMAD R11, R10.reuse, c[0x0][0x1f4], R2 ;  /* 0x00007d000a0b7a24 */ /* 0x040fe200078e0202 */
[----:B------:R-:W-:Y:S01]  /*92c0*/  @P0 LOP3.LUT R161, R161, 0x1, RZ, 0xfc, !PT ;  /* 0x00000001a1a10812 */ /* 0x000fe200078efcff */
[C---:B------:R-:W-:Y:S01]  /*92d0*/  IMAD R2, R10.reuse, c[0x0][0x21c], R0 ;  /* 0x000087000a027a24 */ /* 0x040fe200078e0200 */
[----:B------:R-:W-:Y:S01]  /*92e0*/  LOP3.LUT R3, R19, 0x38, R38, 0xf8, !PT ;  /* 0x0000003813037812 */ /* 0x000fe200078ef826 */
[C---:B------:R-:W-:Y:S01]  /*92f0*/  IMAD.WIDE.U32 R138, R10.reuse, c[0x0][0x218], R6 ;  /* 0x000086000a8a7a25 */ /* 0x040fe200078e0006 */
[----:B------:R-:W-:Y:S01]  /*9300*/  SHF.R.U32.HI R30, RZ, 0x3, R19 ;  /* 0x00000003ff1e7819 */ /* 0x000fe20000011613 */
[----:B------:R1:W-:Y:S01]  /*9310*/  STL [R1+0x18], R161 ;  /* 0x000018a101007387 */ /* 0x0003e20000100800 */
[----:B------:R-:W-:Y:S01]  /*9320*/  SEL R0, R17, 0xffffffe0, !P2 ;  /* 0xffffffe011007807 */ /* 0x000fe20005000000 */
[----:B------:R-:W-:Y:S01]  /*9330*/  IMAD.WIDE.U32 R20, R10, c[0x0][0x1f0], R8 ;  /* 0x00007c000a147a25 */ /* 0x000fe200078e0008 */
[----:B------:R-:W-:Y:S01]  /*9340*/  LOP3.LUT R244, R29, R3, R30, 0xf6, !PT ;  /* 0x000000031df47212 */ /* 0x000fe200078ef61e */
[----:B------:R1:W3:Y:S01]  /*9350*/  SHFL.IDX PT, R4, R13, RZ, 0x181f ;  /* 0x00181fff0d047589 */ /* 0x0002e200000e0000 */
[----:B------:R-:W-:Y:S01]  /*9360*/  SEL R3, R18, 0xfffffff0, !P1 ;  /* 0xfffffff012037807 */ /* 0x000fe20004800000 */
[----:B------:R-:W-:-:S02]  /*9370*/  IMAD.IADD R137, R139, 0x1, R2 ;  /* 0x000000018b897824 */ /* 0x000fc400078e0202 */
[----:B------:R-:W-:Y:S01]  /*9380*/  IMAD.IADD R23, R21, 0x1, R11 ;  /* 0x0000000115177824 */ /* 0x000fe200078e020b */
[----:B------:R1:W-:Y:S04]  /*9390*/  STL.64 [R1+0x48], R20 ;  /* 0x0000481401007387 */ /* 0x0003e80000100a00 */
[----:B------:R1:W-:Y:S04]  /*93a0*/  STL.64 [R1+0x58], R138 ;  /* 0x0000588a01007387 */ /* 0x0003e80000100a00 */
[----:B------:R1:W-:Y:S04]  /*93b0*/  STL [R1+0x54], R137 ;  /* 0x0000548901007387 */ /* 0x0003e80000100800 */
[----:B------:R1:W-:Y:S01]  /*93c0*/  STL [R1+0x44], R23 ;  /* 0x0000441701007387 */ /* 0x0003e20000100800 */
[----:B------:R-:W-:Y:S05]  /*93d0*/  @P6 BRA `(.L_x_1588) ;  /* 0x000000a000006947 */ /* 0x000fea0003800000 */
[----:B--2---:R-:W-:Y:S02]  /*93e0*/  SHF.R.S32.HI R2, RZ, 0x1f, R15 ;  /* 0x0000001fff027819 */ /* 0x004fe4000001140f */
[----:B---3--:R-:W-:-:S02]  /*93f0*/  LEA R6, P0, R16, R4, 0x1 ;  /* 0x0000000410067211 */ /* 0x008fc400078008ff */
        /* <DEDUP_REMOVED lines=8> */
.L_x_1588:
[----:B--2---:R-:W-:Y:S05]  /*9480*/  BSYNC B0 ;  /* 0x0000000000007941 */ /* 0x004fea0003800000 */
.L_x_1587:
[----:B------:R-:W-:Y:S01]  /*9490*/  IADD3 R2, R14, 0x10, RZ ;  /* 0x000000100e027810 */ /* 0x000fe20007ffe0ff */
[----:B------:R2:W4:Y:S01]  /*94a0*/  SHFL.IDX PT, R5, R12, 0x1, 0x181f ;  /* 0x00381f000c057f89 */ /* 0x00052200000e0000 */
[----:B------:R-:W-:Y:S02]  /*94b0*/  BSSY B0, `(.L_x_1589) ;  /* 0x000000f000007945 */ /* 0x000fe40003800000 */
[----:B------:R-:W-:Y:S01]  /*94c0*/  ISETP.GE.AND P0, PT, R2, UR20, PT ;  /* 0x0000001402007c0c */ /* 0x000fe2000bf06270 */
[----:B---3--:R2:W3:Y:S03]  /*94d0*/  SHFL.IDX PT, R4, R13, 0x1, 0x181f ;  /* 0x00381f000d047f89 */ /* 0x0084e600000e0000 */
[----:B------:R-:W-:-:S09]  /*94e0*/  P2R R18, PR, RZ, 0x1 ;  /* 0x00000001ff127803 */ /* 0x000fd20000000000 */
[----:B------:R-:W-:Y:S05]  /*94f0*/  @P0 BRA `(.L_x_1590) ;  /* 0x000000a000000947 */ /* 0x000fea0003800000 */
[----:B------:R-:W-:Y:S02]  /*9500*/  SHF.R.S32.HI R2, RZ, 0x1f, R15 ;  /* 0x0000001fff027819 */ /* 0x000fe4000001140f */
[----:B---3--:R-:W-:Y:S02]  /*9510*/  LEA R6, P0, R16, R4, 0x1 ;  /* 0x0000000410067211 */ /* 0x008fe400078008ff */
[----:B------:R-:W-:Y:S02]  /*9520*/  LEA.HI R2, R2, R15, RZ, 0x3 ;  /* 0x0000000f02027211 */ /* 0x000fe400078f18ff */
[----:B----4-:R-:W-:Y:S02]  /*9530*/  LEA.HI.X R7, R16, R5, R39, 0x1, P0 ;  /* 0x0000000510077211 */ /* 0x010fe400000f0c27 */
[----:B------:R-:W-:Y:S01]  /*9540*/  LOP3.LUT R8, R2, 0xfffffff8, RZ, 0xc0, !PT ;  /* 0xfffffff802087812 */ /* 0x000fe200078ec0ff */
[----:B------:R-:W-:-:S04]  /*9550*/  IMAD.SHL.U32 R2, R244, 0x2, RZ ;  /* 0x00000002f4027824 */ /* 0x000fc800078e00ff */
[----:B------:R-:W-:Y:S01]  /*9560*/  IMAD.WIDE R4, R8, 0x2, R4 ;  /* 0x0000000208047825 */ /* 0x000fe200078e0204 */
[----:B------:R-:W-:Y:S01]  /*9570*/  @!PT LDS RZ, [RZ] ;  /* 0x00000000fffff984 */ /* 0x000fe20000000800 */
[----:B------:R3:W-:Y:S04]  /*9580*/  LDGSTS.E.BYPASS.LTC128B.128 [R2+0x8900], [R6.64], !P3 ;  /* 0x0890000006027fae */ /* 0x0007e8000d901d5c */
[----:B------:R3:W-:Y:S02]  /*9590*/  LDGSTS.E.BYPASS.LTC128B.128 [R2+0xc900], [R4.64], !P4 ;  /* 0x0c90000004027fae */ /* 0x0007e4000e101d5c */
.L_x_1590:
[----:B------:R-:W-:Y:S05]  /*95a0*/  BSYNC B0 ;  /* 0x0000000000007941 */ /* 0x000fea0003800000 */
.L_x_1589:
[----:B---3--:R-:W-:Y:S01]  /*95b0*/  IADD3 R2, R14, 0x20, RZ ;  /* 0x000000200e027810 */ /* 0x008fe20007ffe0ff */
[----:B----4-:R3:W4:Y:S01]  /*95c0*/  SHFL.IDX PT, R5, R12, 0x2, 0x181f ;  /* 0x00581f000c057f89 */ /* 0x01072200000e0000 */
[----:B------:R-:W-:Y:S02]  /*95d0*/  BSSY B0, `(.L_x_1591) ;  /* 0x000000f000007945 */ /* 0x000fe40003800000 */
[----:B------:R-:W-:Y:S01]  /*95e0*/  ISETP.GE.AND P0, PT, R2, UR20, PT ;  /* 0x0000001402007c0c */ /* 0x000fe2000bf06270 */
[----:B------:R3:W1:Y:S03]  /*95f0*/  SHFL.IDX PT, R4, R13, 0x2, 0x181f ;  /* 0x00581f000d047f89 */ /* 0x00066600000e0000 */
[----:B------:R-:W-:-:S09]  /*9600*/  P2R R48, PR, RZ, 0x1 ;  /* 0x00000001ff307803 */ /* 0x000fd20000000000 */
[----:B------:R-:W-:Y:S05]  /*9610*/  @P0 BRA `(.L_x_1592) ;  /* 0x000000a000000947 */ /* 0x000fea0003800000 */
[----:B------:R-:W-:Y:S02]  /*9620*/  SHF.R.S32.HI R2, RZ, 0x1f, R15 ;  /* 0x0000001fff027819 */ /* 0x000fe4000001140f */
[----:B-1----:R-:W-:Y:S02]  /*9630*/  LEA R6, P0, R16, R4, 0x1 ;  /* 0x0000000410067211 */ /* 0x002fe400078008ff */
        /* <DEDUP_REMOVED lines=8> */
.L_x_1592:
[----:B------:R-:W-:Y:S05]  /*96c0*/  BSYNC B0 ;  /* 0x0000000000007941 */ /* 0x000fea0003800000 */
.L_x_1591:
[----:B-1----:R-:W-:Y:S01]  /*96d0*/  IADD3 R2, R14, 0x30, RZ ;  /* 0x000000300e027810 */ /* 0x002fe20007ffe0ff */
[----:B----4-:R1:W4:Y:S01]  /*96e0*/  SHFL.IDX PT, R5, R12, 0x3, 0x181f ;  /* 0x00781f000c057f89 */ /* 0x01032200000e0000 */
[----:B------:R-:W-:Y:S02]  /*96f0*/  BSSY B0, `(.L_x_1593) ;  /* 0x000000f000007945 */ /* 0x000fe40003800000 */
[----:B------:R-:W-:Y:S01]  /*9700*/  ISETP.GE.AND P0, PT, R2, UR20, PT ;  /* 0x0000001402007c0c */ /* 0x000fe2000bf06270 */
[----:B------:R1:W2:Y:S03]  /*9710*/  SHFL.IDX PT, R4, R13, 0x3, 0x181f ;  /* 0x00781f000d047f89 */ /* 0x0002a600000e0000 */
[----:B------:R-:W-:-:S09]  /*9720*/  P2R R49, PR, RZ, 0x1 ;  /* 0x00000001ff317803 */ /* 0x000fd20000000000 */
[----:B------:R-:W-:Y:S05]  /*9730*/  @P0 BRA `(.L_x_1594) ;  /* 0x000000a000000947 */ /* 0x000fea0003800000 */
[----:B------:R-:W-:Y:S02]  /*9740*/  SHF.R.S32.HI R2, RZ, 0x1f, R15 ;  /* 0x0000001fff027819 */ /* 0x000fe4000001140f */
[----:B--2---:R-:W-:Y:S02]  /*9750*/  LEA R6, P0, R16, R4, 0x1 ;  /* 0x0000000410067211 */ /* 0x004fe400078008ff */
        /* <DEDUP_REMOVED lines=8> */
.L_x_1594:
[----:B------:R-:W-:Y:S05]  /*97e0*/  BSYNC B0 ;  /* 0x0000000000007941 */ /* 0x000fea0003800000 */
.L_x_1593:
[----:B--2---:R-:W-:Y:S01]  /*97f0*/  IADD3 R2, R14, 0x40, RZ ;  /* 0x000000400e027810 */ /* 0x004fe20007ffe0ff */
        /* <DEDUP_REMOVED lines=16> */
.L_x_1596:
[----:B------:R-:W-:Y:S05]  /*9900*/  BSYNC B0 ;  /* 0x0000000000007941 */ /* 0x000fea0003800000 */
.L_x_1595:
        /* <DEDUP_REMOVED lines=17> */
.L_x_1598:
[----:B------:R-:W-:Y:S05]  /*9a20*/  BSYNC B0 ;  /* 0x0000000000007941 */ /* 0x000fea0003800000 */
.L_x_1597:
        /* <DEDUP_REMOVED lines=17> */
.L_x_1600:
[----:B------:R-:W-:Y:S05]  /*9b40*/  BSYNC B0 ;  /* 0x0000000000007941 */ /* 0x000fea0003800000 */
.L_x_1599:
[----:B-1----:R-:W1:Y:S01]  /*9b50*/  SHFL.IDX PT, R6, R13, 0x7, 0x181f ;  /* 0x00f81f000d067f89 */ /* 0x002e6200000e0000 */
[----:B------:R-:W-:Y:S01]  /*9b60*/  IADD3 R2, R14, 0x70, RZ ;  /* 0x000000700e027810 */ /* 0x000fe20007ffe0ff */
[----:B------:R-:W-:Y:S01]  /*9b70*/  UIADD3 UR15, UR12, -0x1, URZ ;  /* 0xffffffff0c0f7890 */ /* 0x000fe2000fffe03f */
[----:B------:R-:W-:Y:S01]  /*9b80*/  IADD3 R8, -R76, UR13, RZ ;  /* 0x0000000d4c087c10 */ /* 0x000fe2000fffe1ff */
[----:B------:R5:W2:Y:S01]  /*9b90*/  SHFL.IDX PT, R7, R12, 0x7, 0x181f ;  /* 0x00f81f000c077f89 */ /* 0x000aa200000e0000 */
[----:B------:R-:W-:Y:S01]  /*9ba0*/  ISETP.GE.AND P5, PT, R2, UR20, PT ;  /* 0x0000001402007c0c */ /* 0x000fe2000bfa6270 */
[----:B------:R-:W-:Y:S01]  /*9bb0*/  ULDC.64 UR8, c[0x0][0x1e0] ;  /* 0x0000780000087ab9 */ /* 0x000fe20000000a00 */
[----:B------:R-:W-:Y:S01]  /*9bc0*/  IMAD.MOV.U32 R158, RZ, RZ, R22 ;  /* 0x000000ffff9e7224 */ /* 0x000fe200078e0016 */
[----:B------:R-:W-:Y:S01]  /*9bd0*/  UMOV UR11, 0x6 ;  /* 0x00000006000b7882 */ /* 0x000fe20000000000 */
[----:B------:R-:W-:Y:S01]  /*9be0*/  IMAD.U32 R2, RZ, RZ, UR15 ;  /* 0x0000000fff027e24 */ /* 0x000fe2000f8e00ff */
[----:B------:R-:W-:Y:S01]  /*9bf0*/  USHF.L.U32 UR10, UR8, 0x6, URZ ;  /* 0x00000006080a7899 */ /* 0x000fe2000800063f */
[----:B------:R-:W-:Y:S01]  /*9c00*/  IMAD.MOV.U32 R159, RZ, RZ, R23 ;  /* 0x000000ffff9f7224 */ /* 0x000fe200078e0017 */
[----:B------:R-:W-:Y:S01]  /*9c10*/  USHF.L.U64.HI UR11, UR8, UR11, UR9 ;  /* 0x0000000b080b7299 */ /* 0x000fe20008010209 */
[----:B------:R-:W-:Y:S01]  /*9c20*/  IMAD R2, R2, -0x40, R8 ;  /* 0xffffffc002027824 */ /* 0x000fe200078e0208 */
[----:B------:R-:W-:Y:S01]  /*9c30*/  USHF.R.S32.HI UR14, URZ, 0x1f, UR15 ;  /* 0x0000001f3f0e7899 */ /* 0x000fe2000801140f */
[----:B------:R-:W-:Y:S01]  /*9c40*/  IMAD.MOV.U32 R158, RZ, RZ, R20 ;  /* 0x000000ffff9e7224 */ /* 0x000fe200078e0014 */
[----:B------:R-:W-:Y:S01]  /*9c50*/  UIMAD UR4, UR11, UR15, URZ ;  /* 0x0000000f0b0472a4 */ /* 0x000fe2000f8e023f */
[----:B------:R-:W-:Y:S01]  /*9c60*/  IMAD.U32 R154, RZ, RZ, UR10 ;  /* 0x0000000aff9a7e24 */ /* 0x000fe2000f8e00ff */
[----:B------:R-:W-:Y:S01]  /*9c70*/  ISETP.GE.AND P2, PT, R2, 0x11, PT ;  /* 0x000000110200780c */ /* 0x000fe20003f46270 */
[----:B------:R-:W-:Y:S01]  /*9c80*/  @!P5 IMAD.SHL.U32 R10, R244, 0x2, RZ ;  /* 0x00000002f40ad824 */ /* 0x000fe200078e00ff */
[----:B------:R-:W-:Y:S01]  /*9c90*/  ISETP.GE.AND P1, PT, R2, 0x21, PT ;  /* 0x000000210200780c */ /* 0x000fe20003f26270 */
[----:B------:R-:W-:Y:S01]  /*9ca0*/  UIMAD UR4, UR14, UR10, UR4 ;  /* 0x0000000a0e0472a4 */ /* 0x000fe2000f8e0204 */
[----:B------:R-:W-:Y:S01]  /*9cb0*/  IMAD.MOV.U32 R20, RZ, RZ, c[0x0][0x1e0] ;  /* 0x00007800ff147624 */ /* 0x000fe200078e00ff */
[----:B------:R-:W-:Y:S01]  /*9cc0*/  @!P5 SHF.R.S32.HI R8, RZ, 0x1f, R15 ;  /* 0x0000001fff08d819 */ /* 0x000fe2000001140f */
[----:B------:R-:W-:Y:S01]  /*9cd0*/  UIMAD.WIDE.U32 UR22, UR8, 0x20, URZ ;  /* 0x00000020081678a5 */ /* 0x000fe2000f8e003f */
[----:B-1----:R-:W-:Y:S01]  /*9ce0*/  @!P5 LEA R4, P0, R16, R6, 0x1 ;  /* 0x000000061004d211 */ /* 0x002fe200078008ff */
[----:B------:R-:W-:Y:S01]  /*9cf0*/  USHF.L.U32 UR17, UR9, 0x5, URZ ;  /* 0x0000000509117899 */ /* 0x000fe2000800063f */
[----:B--23-5:R-:W-:Y:S01]  /*9d00*/  IMAD.U32 R12, RZ, RZ, UR9 ;  /* 0x00000009ff0c7e24 */ /* 0x02cfe2000f8e00ff */
[----:B------:R-:W-:Y:S01]  /*9d10*/  @!P5 LEA.HI R8, R8, R15, RZ, 0x3 ;  /* 0x0000000f0808d211 */ /* 0x000fe200078f18ff */
[----:B------:R1:W-:Y:S01]  /*9d20*/  STL.64 [R1+0x40], R158 ;  /* 0x0000409e01007387 */ /* 0x0003e20000100a00 */
[----:B----4-:R-:W-:Y:S01]  /*9d30*/  @!P5 LEA.HI.X R5, R16, R7, R39, 0x1, P0 ;  /* 0x000000071005d211 */ /* 0x010fe200000f0c27 */
[----:B------:R-:W-:Y:S01]  /*9d40*/  UIADD3 UR17, UR23, UR17, URZ ;  /* 0x0000001117117290 */ /* 0x000fe2000fffe03f */
[----:B------:R-:W-:-:S02]  /*9d50*/  @!P5 LOP3.LUT R8, R8, 0xfffffff8, RZ, 0xc0, !PT ;  /* 0xfffffff80808d812 */ /* 0x000fc400078ec0ff */
[----:B------:R-:W-:Y:S01]  /*9d60*/  P2R R17, PR, RZ, 0x40 ;  /* 0x00000040ff117803 */ /* 0x000fe20000000000 */
[----:B------:R-:W-:Y:S01]  /*9d70*/  @!PT LDS RZ, [RZ] ;  /* 0x00000000fffff984 */ /* 0x000fe20000000800 */
[----:B------:R2:W-:Y:S01]  /*9d80*/  @!P5 LDGSTS.E.BYPASS.LTC128B.128 [R10+0xb900], [R4.64], !P3 ;  /* 0x0b900000040adfae */ /* 0x0005e2000d901d5c */
[----:B------:R-:W-:Y:S01]  /*9d90*/  ISETP.GE.AND P3, PT, R2, 0x1, PT ;  /* 0x000000010200780c */ /* 0x000fe20003f66270 */
[----:B------:R-:W-:Y:S01]  /*9da0*/  @!P5 IMAD.WIDE R6, R8, 0x2, R6 ;  /* 0x000000020806d825 */ /* 0x000fe200078e0206 */
[----:B------:R-:W-:Y:S02]  /*9db0*/  LOP3.LUT P6, RZ, R161, 0x1, RZ, 0xc0, !PT ;  /* 0x00000001a1ff7812 */ /* 0x000fe400078cc0ff */
[----:B------:R-:W-:Y:S02]  /*9dc0*/  LEA.HI R155, R157, R177, RZ, 0x5 ;  /* 0x000000b19d9b7211 */ /* 0x000fe400078f28ff */
[----:B------:R3:W-:Y:S02]  /*9dd0*/  @!P5 LDGSTS.E.BYPASS.LTC128B.128 [R10+0xf900], [R6.64], !P4 ;  /* 0x0f900000060adfae */ /* 0x0007e4000e101d5c */
[----:B------:R-:W-:-:S02]  /*9de0*/  SHF.R.S32.HI R156, RZ, 0x5, R155 ;  /* 0x00000005ff9c7819 */ /* 0x000fc4000001149b */
[----:B------:R-:W0:Y:S01]  /*9df0*/  LDGDEPBAR ;  /* 0x00000000000079af */ /* 0x000e220000000000 */
[----:B--2---:R-:W-:-:S05]  /*9e00*/  IMAD.WIDE.U32 R4, R154, UR15, R158 ;  /* 0x0000000f9a047c25 */ /* 0x004fca000f8e009e */
[----:B------:R-:W-:Y:S01]  /*9e10*/  IADD3 R5, R5, UR4, RZ ;  /* 0x0000000405057c10 */ /* 0x000fe2000fffe0ff */
[----:B------:R-:W-:Y:S01]  /*9e20*/  BAR.SYNC.DEFER_BLOCKING 0x0 ;  /* 0x0000000000007b1d */ /* 0x000fe20000010000 */
[----:B------:R-:W-:-:S04]  /*9e30*/  @P2 LEA R9, P0, R20, R4, 0x4 ;  /* 0x0000000414092211 */ /* 0x000fc800078020ff */
[----:B------:R-:W-:Y:S02]  /*9e40*/  @P2 LEA.HI.X R12, R20, R5, R12, 0x4, P0 ;  /* 0x00000005140c2211 */ /* 0x000fe400000f240c */
[----:B------:R-:W-:-:S04]  /*9e50*/  @P1 IADD3 R11, P0, R4, UR22, RZ ;  /* 0x00000016040b1c10 */ /* 0x000fc8000ff1e0ff */
[----:B------:R-:W-:Y:S02]  /*9e60*/  @P1 IADD3.X R13, R5, UR17, RZ, P0, !PT ;  /* 0x00000011050d1c10 */ /* 0x000fe400087fe4ff */
[----:B------:R-:W-:-:S04]  /*9e70*/  @P2 LEA R8, P0, R9, c[0x0][0x1c8], 0x1 ;  /* 0x0000720009082a11 */ /* 0x000fc800078008ff */
[----:B------:R-:W-:Y:S02]  /*9e80*/  @P2 LEA.HI.X R9, R9, c[0x0][0x1cc], R12, 0x1, P0 ;  /* 0x0000730009092a11 */ /* 0x000fe400000f0c0c */
[----:B------:R-:W-:-:S04]  /*9e90*/  @P1 LEA R12, P0, R11, c[0x0][0x1c8], 0x1 ;  /* 0x000072000b0c1a11 */ /* 0x000fc800078008ff */
[----:B------:R-:W-:Y:S02]  /*9ea0*/  @P1 LEA.HI.X R13, R11, c[0x0][0x1cc], R13, 0x1, P0 ;  /* 0x000073000b0d1a11 */ /* 0x000fe400000f0c0d */
[----:B---3--:R-:W-:-:S04]  /*9eb0*/  @P3 LEA R10, P0, R4, c[0x0][0x1c8], 0x1 ;  /* 0x00007200040a3a11 */ /* 0x008fc800078008ff */
[----:B------:R-:W-:Y:S02]  /*9ec0*/  @P3 LEA.HI.X R11, R4, c[0x0][0x1cc], R5, 0x1, P0 ;  /* 0x00007300040b3a11 */ /* 0x000fe400000f0c05 */
[----:B------:R-:W-:-:S13]  /*9ed0*/  ISETP.GE.AND P0, PT, R2, 0x31, PT ;  /* 0x000000310200780c */ /* 0x000fda0003f06270 */
[----:B------:R-:W-:Y:S01]  /*9ee0*/  VOTEU.ANY UP0, P0 ;  /* 0x00000000003f7886 */ /* 0x000fe20000000100 */
[----:B------:R-:W-:-:S04]  /*9ef0*/  @P0 IMAD.WIDE.U32 R4, R20, 0x30, R4 ;  /* 0x0000003014040825 */ /* 0x000fc800078e0004 */
[----:B------:R-:W-:Y:S01]  /*9f00*/  @UP0 UIMAD UR9, UR9, 0x30, URZ ;  /* 0x00000030090908a4 */ /* 0x000fe2000f8e023f */
[----:B------:R-:W-:-:S05]  /*9f10*/  @P0 LEA R6, P4, R4, c[0x0][0x1c8], 0x1 ;  /* 0x0000720004060a11 */ /* 0x000fca00078808ff */
[----:B------:R-:W-:-:S04]  /*9f20*/  @P0 IADD3 R2, R5, UR9, RZ ;  /* 0x0000000905020c10 */ /* 0x000fc8000fffe0ff */
[----:B------:R-:W-:Y:S01]  /*9f30*/  @P0 LEA.HI.X R7, R4, c[0x0][0x1cc], R2, 0x1, P4 ;  /* 0x0000730004070a11 */ /* 0x000fe200020f0c02 */
[----:B------:R-:W-:Y:S01]  /*9f40*/  @P3 IMAD.SHL.U32 R2, R244, 0x2, RZ ;  /* 0x00000002f4023824 */ /* 0x000fe200078e00ff */
[----:B------:R-:W-:-:S04]  /*9f50*/  LOP3.LUT P4, RZ, R161, 0x2, RZ, 0xc0, !PT ;  /* 0x00000002a1ff7812 */ /* 0x000fc8000788c0ff */
[----:B------:R-:W-:Y:S01]  /*9f60*/  @!PT LDS RZ, [RZ] ;  /* 0x00000000fffff984 */ /* 0x000fe20000000800 */
[----:B------:R-:W-:Y:S01]  /*9f70*/  @!PT LDS RZ, [RZ] ;  /* 0x00000000fffff984 */ /* 0x000fe20000000800 */
[----:B------:R-:W-:Y:S01]  /*9f80*/  @!PT LDS RZ, [RZ] ;  /* 0x00000000fffff984 */ /* 0x000fe20000000800 */
[----:B------:R2:W-:Y:S01]  /*9f90*/  @P3 LDGSTS.E.BYPASS.LTC128B.128 [R2+0x4100], [R10.64], !P6 ;  /* 0x041000000a023fae */ /* 0x0005e2000f101d5c */
[----:B------:R-:W-:-:S08]  /*9fa0*/  ISETP.NE.AND P6, PT, R17, RZ, PT ;  /* 0x000000ff1100720c */ /* 0x000fd00003fc5270 */
[----:B------:R2:W-:Y:S01]  /*9fb0*/  @P3 LDGSTS.E.BYPASS.LTC128B.128 [R2+0x6100], [R10.64+0x80], !P4 ;  /* 0x061000800a023fae */ /* 0x0005e2000e101d5c */
[----:B------:R-:W-:Y:S01]  /*9fc0*/  LOP3.LUT P3, RZ, R161, 0x1, RZ, 0xc0, !PT ;  /* 0x00000001a1ff7812 */ /* 0x000fe2000786c0ff */
[----:B--2---:R-:W-:-:S12]  /*9fd0*/  @P2 IMAD.SHL.U32 R2, R244, 0x2, RZ ;  /* 0x00000002f4022824 */ /* 0x004fd800078e00ff */
[----:B------:R2:W-:Y:S04]  /*9fe0*/  @P2 LDGSTS.E.BYPASS.LTC128B.128 [R2+0x4900], [R8.64], !P3 ;  /* 0x0490000008022fae */ /* 0x0005e8000d901d5c */
[----:B------:R2:W-:Y:S02]  /*9ff0*/  @P2 LDGSTS.E.BYPASS.LTC128B.128 [R2+0x6900], [R8.64+0x80], !P4 ;  /* 0x0690008008022fae */ /* 0x0005e4000e101d5c */
[----:B--2---:R-:W-:-:S05]  /*a000*/  @P1 IMAD.SHL.U32 R2, R244, 0x2, RZ ;  /* 0x00000002f4021824 */ /* 0x004fca00078e00ff */
[----:B------:R2:W-:Y:S04]  /*a010*/  @P1 LDGSTS.E.BYPASS.LTC128B.128 [R2+0x5100], [R12.64], !P3 ;  /* 0x051000000c021fae */ /* 0x0005e8000d901d5c */
[----:B------:R2:W-:Y:S02]  /*a020*/  @P1 LDGSTS.E.BYPASS.LTC128B.128 [R2+0x7100], [R12.64+0x80], !P4 ;  /* 0x071000800c021fae */ /* 0x0005e4000e101d5c */
[----:B--2---:R-:W-:-:S05]  /*a030*/  @P0 IMAD.SHL.U32 R2, R244, 0x2, RZ ;  /* 0x00000002f4020824 */ /* 0x004fca00078e00ff */
[----:B------:R1:W-:Y:S04]  /*a040*/  @P0 LDGSTS.E.BYPASS.LTC128B.128 [R2+0x5900], [R6.64], !P3 ;  /* 0x0590000006020fae */ /* 0x0003e8000d901d5c */
[----:B------:R1:W-:Y:S01]  /*a050*/  @P0 LDGSTS.E.BYPASS.LTC128B.128 [R2+0x7900], [R6.64+0x80], !P4 ;  /* 0x0790008006020fae */ /* 0x0003e2000e101d5c */
[----:B------:R-:W-:-:S03]  /*a060*/  ISETP.LT.AND P0, PT, RZ, c[0x0][0x27c], PT ;  /* 0x00009f00ff007a0c */ /* 0x000fc60003f01270 */
[----:B------:R-:W0:Y:S10]  /*a070*/  LDGDEPBAR ;  /* 0x00000000000079af */ /* 0x000e340000000000 */
[----:B------:R-:W-:Y:S05]  /*a080*/  @P0 BRA `(.L_x_1601) ;  /* 0x0000002000000947 */ /* 0x000fea0003800000 */
[----:B------:R-:W-:-:S04]  /*a090*/  DEPBAR.LE SB0, 0x1 ;  /* 0x000080400000791a */ /* 0x000fc80000000000 */
[----:B------:R-:W-:Y:S05]  /*a0a0*/  BRA `(.L_x_1602) ;  /* 0x0000942000007947 */ /* 0x000fea0003800000 */
.L_x_1601:
[----:B------:R-:W-:Y:S01]  /*a0b0*/  USHF.R.S32.HI UR9, URZ, 0x1f, UR19 ;  /* 0x0000001f3f097899 */ /* 0x000fe20008011413 */
[----:B------:R-:W-:Y:S01]  /*a0c0*/  BSSY B2, `(.L_x_1602) ;  /* 0x0000940000027945 */ /* 0x000fe20003800000 */
[----:B------:R-:W-:Y:S01]  /*a0d0*/  ULDC.64 UR6, c[0x0][0x280] ;  /* 0x0000a00000067ab9 */ /* 0x000fe20000000a00 */
[----:B-1----:R-:W-:Y:S01]  /*a0e0*/  IMAD R2, R53, 0x10, R14 ;  /* 0x0000001035027824 */ /* 0x002fe200078e020e */
[----:B------:R-:W-:Y:S01]  /*a0f0*/  ULDC.64 UR4, c[0x0][0x290] ;  /* 0x0000a40000047ab9 */ /* 0x000fe20000000a00 */
[----:B------:R-:W-:Y:S01]  /*a100*/  SHF.L.U32 R36, R244, 0x1, RZ ;  /* 0x00000001f4247819 */ /* 0x000fe200000006ff */
[----:B------:R-:W-:Y:S02]  /*a110*/  UIMAD.WIDE.U32 UR30, UR19, UR6, URZ ;  /* 0x00000006131e72a5 */ /* 0x000fe4000f8e003f */
[----:B------:R-:W-:Y:S02]  /*a120*/  UIMAD UR6, UR9, UR6, URZ ;  /* 0x00000006090672a4 */ /* 0x000fe4000f8e023f */
[----:B------:R-:W-:-:S02]  /*a130*/  UIMAD UR9, UR9, UR4, URZ ;  /* 0x00000004090972a4 */ /* 0x000fc4000f8e023f */
[----:B------:R-:W-:Y:S02]  /*a140*/  UIMAD.WIDE.U32 UR32, UR19, UR4, URZ ;  /* 0x00000004132072a5 */ /* 0x000fe4000f8e003f */
[----:B------:R-:W-:Y:S02]  /*a150*/  UIMAD UR6, UR19, UR7, UR6 ;  /* 0x00000007130672a4 */ /* 0x000fe4000f8e0206 */
[----:B------:R-:W-:Y:S02]  /*a160*/  ULDC.U8 UR4, c[0x0][0x298] ;  /* 0x0000a60000047ab9 */ /* 0x000fe40000000000 */
[----:B------:R-:W-:Y:S01]  /*a170*/  ISETP.NE.AND P0, PT, RZ, UR4, PT ;  /* 0x00000004ff007c0c */ /* 0x000fe2000bf05270 */
[----:B------:R-:W-:Y:S02]  /*a180*/  UIMAD UR5, UR19, UR5, UR9 ;  /* 0x00000005130572a4 */ /* 0x000fe4000f8e0209 */
[----:B------:R-:W-:Y:S02]  /*a190*/  UIADD3 UR6, UR6, UR31, URZ ;  /* 0x0000001f06067290 */ /* 0x000fe4000fffe03f */
[----:B------:R-:W-:-:S08]  /*a1a0*/  UIADD3 UR5, UR5, UR33, URZ ;  /* 0x0000002105057290 */ /* 0x000fd0000fffe03f */
[----:B------:R-:W-:Y:S05]  /*a1b0*/  @!P0 BRA `(.L_x_1603) ;  /* 0x000048a000008947 */ /* 0x000fea0003800000 */
[----:B------:R-:W-:Y:S01]  /*a1c0*/  PLOP3.LUT P0, PT, PT, PT, UP2, 0x80, 0x0 ;  /* 0x000000000000781c */ /* 0x000fe20003f0f028 */
[----:B------:R-:W-:Y:S01]  /*a1d0*/  IMAD.U32 R6, RZ, RZ, UR30 ;  /* 0x0000001eff067e24 */ /* 0x000fe2000f8e00ff */
[----:B------:R-:W-:Y:S01]  /*a1e0*/  MOV R7, UR31 ;  /* 0x0000001f00077c02 */ /* 0x000fe20008000f00 */
[----:B------:R-:W-:Y:S01]  /*a1f0*/  IMAD.SHL.U32 R37, R53, 0x4, RZ ;  /* 0x0000000435257824 */ /* 0x000fe200078e00ff */
[----:B------:R-:W-:Y:S01]  /*a200*/  BSSY B0, `(.L_x_1604) ;  /* 0x000003a000007945 */ /* 0x000fe20003800000 */
[----:B------:R-:W-:Y:S01]  /*a210*/  IMAD.U32 R5, RZ, RZ, UR6 ;  /* 0x00000006ff057e24 */ /* 0x000fe2000f8e00ff */
[----:B------:R-:W-:Y:S01]  /*a220*/  CS2R R34, SRZ ;  /* 0x0000000000227805 */ /* 0x000fe2000001ff00 */
[----:B------:R-:W-:Y:S01]  /*a230*/  CS2R R24, SRZ ;  /* 0x0000000000187805 */ /* 0x000fe2000001ff00 */
[----:B------:R-:W-:Y:S01]  /*a240*/  IADD3 R90, R37, 0x20, RZ ;  /* 0x00000020255a7810 */ /* 0x000fe20007ffe0ff */
[----:B------:R-:W-:Y:S01]  /*a250*/  CS2R R20, SRZ ;  /* 0x0000000000147805 */ /* 0x000fe2000001ff00 */
[----:B------:R-:W-:Y:S01]  /*a260*/  CS2R R26, SRZ ;  /* 0x00000000001a7805 */ /* 0x000fe2000001ff00 */
[----:B------:R-:W-:-:S02]  /*a270*/  CS2R R22, SRZ ;  /* 0x0000000000167805 */ /* 0x000fc4000001ff00 */
[----:B------:R-:W-:Y:S01]  /*a280*/  @P0 IMAD.HI.U32 R4, R2, c[0x0][0x2c8], RZ ;  /* 0x0000b20002040a27 */ /* 0x000fe200078e00ff */
[----:B------:R-:W-:-:S13]  /*a290*/  PLOP3.LUT P0, PT, PT, PT, UP2, 0x80, 0x0 ;  /* 0x000000000000781c */ /* 0x000fda0003f0f028 */
[----:B------:R-:W-:Y:S01]  /*a2a0*/  @P0 SHF.R.U32.HI R2, RZ, c[0x0][0x2cc], R4 ;  /* 0x0000b300ff020a19 */ /* 0x000fe20000011604 */
[----:B------:R-:W-:Y:S01]  /*a2b0*/  IMAD.MOV.U32 R4, RZ, RZ, R6 ;  /* 0x000000ffff047224 */ /* 0x000fe200078e0006 */
[----:B------:R-:W-:Y:S02]  /*a2c0*/  ISETP.GE.AND P0, PT, R37, c[0x0][0x27c], PT ;  /* 0x00009f0025007a0c */ /* 0x000fe40003f06270 */
[----:B------:R-:W-:Y:S01]  /*a2d0*/  SHF.R.S32.HI R8, RZ, 0x1f, R2 ;  /* 0x0000001fff087819 */ /* 0x000fe20000011402 */
[----:B------:R-:W-:Y:S01]  /*a2e0*/  IMAD.WIDE.U32 R4, R2, c[0x0][0x280], R4 ;  /* 0x0000a00002047a25 */ /* 0x000fe200078e0004 */
[----:B------:R-:W-:-:S03]  /*a2f0*/  SEL R12, RZ, 0x1, P0 ;  /* 0x00000001ff0c7807 */ /* 0x000fc60000000000 */
[----:B------:R-:W-:Y:S01]  /*a300*/  IMAD R7, R8, c[0x0][0x280], RZ ;  /* 0x0000a00008077a24 */ /* 0x000fe200078e02ff */
[----:B------:R-:W-:-:S03]  /*a310*/  LEA R16, P0, R4, c[0x0][0x270], 0x1 ;  /* 0x00009c0004107a11 */ /* 0x000fc600078008ff */
[----:B------:R-:W-:Y:S02]  /*a320*/  IMAD R6, R2, c[0x0][0x284], R7 ;  /* 0x0000a10002067a24 */ /* 0x000fe400078e0207 */
[----:B------:R-:W-:Y:S02]  /*a330*/  IMAD.U32 R7, RZ, RZ, UR33 ;  /* 0x00000021ff077e24 */ /* 0x000fe4000f8e00ff */
[----:B------:R-:W-:Y:S01]  /*a340*/  IMAD.IADD R6, R5, 0x1, R6 ;  /* 0x0000000105067824 */ /* 0x000fe200078e0206 */
[----:B------:R-:W-:Y:S01]  /*a350*/  MOV R5, UR5 ;  /* 0x0000000500057c02 */ /* 0x000fe20008000f00 */
[----:B------:R-:W-:-:S03]  /*a360*/  IMAD R7, R8, c[0x0][0x290], RZ ;  /* 0x0000a40008077a24 */ /* 0x000fc600078e02ff */
[----:B------:R-:W-:Y:S01]  /*a370*/  LEA.HI.X R15, R4, c[0x0][0x274], R6, 0x1, P0 ;  /* 0x00009d00040f7a11 */ /* 0x000fe200000f0c06 */
[----:B------:R-:W-:-:S05]  /*a380*/  IMAD.U32 R6, RZ, RZ, UR32 ;  /* 0x00000020ff067e24 */ /* 0x000fca000f8e00ff */
[----:B------:R-:W-:Y:S02]  /*a390*/  MOV R4, R6 ;  /* 0x0000000600047202 */ /* 0x000fe40000000f00 */
[----:B------:R1:W2:Y:S03]  /*a3a0*/  SHFL.IDX PT, R6, R16, RZ, 0x181f ;  /* 0x00181fff10067589 */ /* 0x0002a600000e0000 */
[----:B------:R-:W-:-:S04]  /*a3b0*/  IMAD.WIDE.U32 R4, R2, c[0x0][0x290], R4 ;  /* 0x0000a40002047a25 */ /* 0x000fc800078e0004 */
[----:B------:R-:W-:Y:S01]  /*a3c0*/  IMAD R2, R2, c[0x0][0x294], R7 ;  /* 0x0000a50002027a24 */ /* 0x000fe200078e0207 */
[----:B------:R-:W-:Y:S01]  /*a3d0*/  LEA R14, P0, R4, c[0x0][0x288], 0x1 ;  /* 0x0000a200040e7a11 */ /* 0x000fe200078008ff */
[----:B------:R1:W3:Y:S02]  /*a3e0*/  SHFL.IDX PT, R7, R15, RZ, 0x181f ;  /* 0x00181fff0f077589 */ /* 0x0002e400000e0000 */
[----:B------:R-:W-:-:S05]  /*a3f0*/  IMAD.IADD R2, R5, 0x1, R2 ;  /* 0x0000000105027824 */ /* 0x000fca00078e0202 */
[----:B------:R-:W-:Y:S02]  /*a400*/  LEA.HI.X R13, R4, c[0x0][0x28c], R2, 0x1, P0 ;  /* 0x0000a300040d7a11 */ /* 0x000fe400000f0c02 */
[----:B------:R-:W-:Y:S01]  /*a410*/  ISETP.GE.AND P0, PT, R90, c[0x0][0x27c], PT ;  /* 0x00009f005a007a0c */ /* 0x000fe20003f06270 */
[----:B------:R1:W4:Y:S03]  /*a420*/  SHFL.IDX PT, R4, R14, RZ, 0x181f ;  /* 0x00181fff0e047589 */ /* 0x00032600000e0000 */
[----:B------:R-:W-:Y:S01]  /*a430*/  SEL R2, RZ, 0xffffffff, P0 ;  /* 0xffffffffff027807 */ /* 0x000fe20000000000 */
[----:B------:R1:W1:Y:S03]  /*a440*/  SHFL.IDX PT, R5, R13, RZ, 0x181f ;  /* 0x00181fff0d057589 */ /* 0x00026600000e0000 */
[----:B------:R-:W-:-:S04]  /*a450*/  SHF.L.U32 R2, R2, 0x1, RZ ;  /* 0x0000000102027819 */ /* 0x000fc800000006ff */
[----:B------:R-:W-:Y:S01]  /*a460*/  LOP3.LUT R12, R2, 0x2, R12, 0xe2, !PT ;  /* 0x00000002020c7812 */ /* 0x000fe200078ee20c */
[----:B------:R-:W-:Y:S05]  /*a470*/  @P6 BRA `(.L_x_1605) ;  /* 0x0000012000006947 */ /* 0x000fea0003800000 */
[----:B--2---:R-:W-:Y:S01]  /*a480*/  LOP3.LUT R2, R12, 0x1, RZ, 0xc0, !PT ;  /* 0x000000010c027812 */ /* 0x004fe200078ec0ff */
[----:B------:R-:W-:Y:S01]  /*a490*/  CS2R R20, SRZ ;  /* 0x0000000000147805 */ /* 0x000fe2000001ff00 */
[----:B------:R-:W-:Y:S02]  /*a4a0*/  CS2R R22, SRZ ;  /* 0x0000000000167805 */ /* 0x000fe4000001ff00 */
[----:B------:R-:W-:-:S13]  /*a4b0*/  ISETP.NE.U32.AND P0, PT, R2, 0x1, PT ;  /* 0x000000010200780c */ /* 0x000fda0003f05070 */
[----:B---3--:R-:W-:-:S04]  /*a4c0*/  @!P0 IMAD.WIDE R10, R37, 0x2, R6 ;  /* 0x00000002250a8825 */ /* 0x008fc800078e0206 */
        /* <DEDUP_REMOVED lines=13> */
.L_x_1605:
[----:B--2---:R-:W-:Y:S05]  /*a5a0*/  BSYNC B0 ;  /* 0x0000000000007941 */ /* 0x004fea0003800000 */
.L_x_1604:
[----:B------:R-:W-:Y:S01]  /*a5b0*/  ISETP.NE.AND P0, PT, R18, RZ, PT ;  /* 0x000000ff1200720c */ /* 0x000fe20003f05270 */
[----:B-1---5:R-:W-:Y:S01]  /*a5c0*/  IMAD.MOV.U32 R10, RZ, RZ, R24 ;  /* 0x000000ffff0a7224 */ /* 0x022fe200078e0018 */
[----:B---3--:R1:W2:Y:S01]  /*a5d0*/  SHFL.IDX PT, R7, R15, 0x1, 0x181f ;  /* 0x00381f000f077f89 */ /* 0x0082a200000e0000 */
        /* <DEDUP_REMOVED lines=41> */
.L_x_1607:
[----:B------:R-:W-:Y:S05]  /*a870*/  BSYNC B0 ;  /* 0x0000000000007941 */ /* 0x000fea0003800000 */
.L_x_1606:
        /* <DEDUP_REMOVED lines=46> */
.L_x_1609:
[----:B-1----:R-:W-:Y:S05]  /*ab60*/  BSYNC B0 ;  /* 0x0000000000007941 */ /* 0x002fea0003800000 */
.L_x_1608:
        /* <DEDUP_REMOVED lines=44> */
.L_x_1611:
[----:B------:R-:W-:Y:S05]  /*ae30*/  BSYNC B0 ;  /* 0x0000000000007941 */ /* 0x000fea0003800000 */
.L_x_1610:
        /* <DEDUP_REMOVED lines=46> */
.L_x_1613:
[----:B-1----:R-:W-:Y:S05]  /*b120*/  BSYNC B0 ;  /* 0x0000000000007941 */ /* 0x002fea0003800000 */
.L_x_1612:
        /* <DEDUP_REMOVED lines=44> */
.L_x_1615:
[----:B------:R-:W-:Y:S05]  /*b3f0*/  BSYNC B0 ;  /* 0x0000000000007941 */ /* 0x000fea0003800000 */
.L_x_1614:
        /* <DEDUP_REMOVED lines=46> */
.L_x_1617:
[----:B-1----:R-:W-:Y:S05]  /*b6e0*/  BSYNC B0 ;  /* 0x0000000000007941 */ /* 0x002fea0003800000 */
.L_x_1616:
        /* <DEDUP_REMOVED lines=43> */
.L_x_1619:
[----:B------:R-:W-:Y:S05]  /*b9a0*/  BSYNC B0 ;  /* 0x0000000000007941 */ /* 0x000fea0003800000 */
.L_x_1618:
[----:B------:R-:W-:Y:S01]  /*b9b0*/  UIADD3 UR4, -UR18, UR20, URZ ;  /* 0x0000001412047290 */ /* 0x000fe2000fffe13f */
[----:B-----5:R-:W-:Y:S01]  /*b9c0*/  IMAD.MOV.U32 R2, RZ, RZ, R88 ;  /* 0x000000ffff027224 */ /* 0x020fe200078e0058 */
[----:B------:R-:W-:-:S04]  /*b9d0*/  DEPBAR.LE SB0, 0x1 ;  /* 0x000080400000791a */ /* 0x000fc80000000000 */
[----:B------:R-:W-:Y:S01]  /*b9e0*/  UISETP.LT.AND UP0, UPT, UR4, 0x80, UPT ;  /* 0x000000800400788c */ /* 0x000fe2000bf01270 */
[----:B------:R-:W-:Y:S01]  /*b9f0*/  PRMT R118, R118, 0x5410, R2 ;  /* 0x0000541076767816 */ /* 0x000fe20000000002 */
[----:B--2---:R-:W-:Y:S01]  /*ba00*/  IMAD.MOV.U32 R5, RZ, RZ, R89 ;  /* 0x000000ffff057224 */ /* 0x004fe200078e0059 */
[----:B------:R-:W-:Y:S01]  /*ba10*/  BSSY B1, `(.L_x_1620) ;  /* 0x000006c000017945 */ /* 0x000fe20003800000 */
[----:B------:R-:W-:Y:S01]  /*ba20*/  USEL UR4, UR4, 0x80, UP0 ;  /* 0x0000008004047887 */ /* 0x000fe20008000000 */
[----:B----4-:R-:W-:Y:S02]  /*ba30*/  IMAD.MOV.U32 R4, RZ, RZ, R82 ;  /* 0x000000ffff047224 */ /* 0x010fe400078e0052 */
[----:B------:R-:W-:Y:S01]  /*ba40*/  IMAD.MOV.U32 R2, RZ, RZ, R83 ;  /* 0x000000ffff027224 */ /* 0x000fe200078e0053 */
[----:B------:R-:W-:Y:S01]  /*ba50*/  PRMT R119, R119, 0x5410, R5 ;  /* 0x0000541077777816 */ /* 0x000fe20000000005 */
[----:B---3--:R-:W-:Y:S01]  /*ba60*/  IMAD.MOV.U32 R6, RZ, RZ, R86 ;  /* 0x000000ffff067224 */ /* 0x008fe200078e0056 */
[----:B------:R-:W-:Y:S01]  /*ba70*/  BAR.SYNC.DEFER_BLOCKING 0x0 ;  /* 0x0000000000007b1d */ /* 0x000fe20000010000 */
[----:B------:R-:W-:Y:S01]  /*ba80*/  ISETP.GE.AND P0, PT, R76, UR4, PT ;  /* 0x000000044c007c0c */ /* 0x000fe2000bf06270 */
[----:B------:R-:W-:Y:S01]  /*ba90*/  IMAD.MOV.U32 R5, RZ, RZ, R87 ;  /* 0x000000ffff057224 */ /* 0x000fe200078e0057 */
[----:B------:R-:W-:Y:S01]  /*baa0*/  PRMT R116, R116, 0x5410, R4 ;  /* 0x0000541074747816 */ /* 0x000fe20000000004 */
[----:B------:R-:W-:Y:S01]  /*bab0*/  IMAD.MOV.U32 R4, RZ, RZ, R84 ;  /* 0x000000ffff047224 */ /* 0x000fe200078e0054 */
[----:B------:R-:W-:Y:S01]  /*bac0*/  PRMT R117, R117, 0x5410, R2 ;  /* 0x0000541075757816 */ /* 0x000fe20000000002 */
[----:B------:R-:W-:Y:S01]  /*bad0*/  IMAD.MOV.U32 R2, RZ, RZ, R85 ;  /* 0x000000ffff027224 */ /* 0x000fe200078e0055 */
[----:B------:R-:W-:-:S02]  /*bae0*/  PRMT R118, R6, 0x7610, R118 ;  /* 0x0000761006767816 */ /* 0x000fc40000000076 */
        /* <DEDUP_REMOVED lines=21> */
[-C--:B------:R-:W-:Y:S01]  /*bc40*/  FMUL.FTZ R5, R7, R6.reuse ;  /* 0x0000000607057220 */ /* 0x080fe20000410000 */
[--C-:B------:R-:W-:Y:S01]  /*bc50*/  HADD2.F32 R10, -RZ, R4.reuse.H0_H0 ;  /* 0x20000004ff0a7230 */ /* 0x100fe20000004100 */
[C---:B------:R-:W-:Y:S01]  /*bc60*/  FMUL.FTZ R6, R8.reuse, R6 ;  /* 0x0000000608067220 */ /* 0x040fe20000410000 */
[----:B------:R-:W-:Y:S02]  /*bc70*/  HADD2.F32 R9, -RZ, R4.H1_H1 ;  /* 0x30000004ff097230 */ /* 0x000fe40000004100 */
[--C-:B------:R-:W-:Y:S02]  /*bc80*/  HADD2.F32 R2, -RZ, R18.reuse.H0_H0 ;  /* 0x20000012ff027230 */ /* 0x100fe40000004100 */
[----:B------:R-:W-:Y:S01]  /*bc90*/  HADD2.F32 R4, -RZ, R18.H1_H1 ;  /* 0x30000012ff047230 */ /* 0x000fe20000004100 */
[----:B------:R-:W-:-:S02]  /*bca0*/  FFMA.FTZ R18, R8, R16, -R5 ;  /* 0x0000001008127223 */ /* 0x000fc40000010805 */
[-C--:B------:R-:W-:Y:S02]  /*bcb0*/  FMUL.FTZ R11, R9, R2.reuse ;  /* 0x00000002090b7220 */ /* 0x080fe40000410000 */
[C---:B------:R-:W-:Y:S01]  /*bcc0*/  FMUL.FTZ R5, R10.reuse, R2 ;  /* 0x000000020a057220 */ /* 0x040fe20000410000 */
[----:B------:R-:W-:Y:S01]  /*bcd0*/  HADD2.F32 R2, -RZ, R77.H0_H0 ;  /* 0x2000004dff027230 */ /* 0x000fe20000004100 */
[----:B------:R-:W-:Y:S01]  /*bce0*/  FFMA.FTZ R16, R7, R16, R6 ;  /* 0x0000001007107223 */ /* 0x000fe20000010006 */
[----:B------:R-:W-:Y:S01]  /*bcf0*/  HADD2.F32 R6, -RZ, R17.H0_H0 ;  /* 0x20000011ff067230 */ /* 0x000fe20000004100 */
[-C--:B------:R-:W-:Y:S02]  /*bd00*/  FFMA.FTZ R11, R10, R4.reuse, -R11 ;  /* 0x000000040a0b7223 */ /* 0x080fe4000001080b */
[----:B------:R-:W-:Y:S01]  /*bd10*/  FFMA.FTZ R9, R9, R4, R5 ;  /* 0x0000000409097223 */ /* 0x000fe20000010005 */
[----:B------:R-:W-:Y:S01]  /*bd20*/  HADD2.F32 R4, -RZ, R77.H1_H1 ;  /* 0x3000004dff047230 */ /* 0x000fe20000004100 */
[----:B------:R-:W-:-:S02]  /*bd30*/  FMUL.FTZ R5, R12, R2 ;  /* 0x000000020c057220 */ /* 0x000fc40000410000 */
[----:B------:R-:W-:Y:S02]  /*bd40*/  FMUL.FTZ R2, R13, R2 ;  /* 0x000000020d027220 */ /* 0x000fe40000410000 */
        /* <DEDUP_REMOVED lines=11> */
.L_x_1623:
[----:B------:R-:W-:Y:S05]  /*be00*/  BSYNC B0 ;  /* 0x0000000000007941 */ /* 0x000fea0003800000 */
.L_x_1622:
        /* <DEDUP_REMOVED lines=44> */
.L_x_1621:
[----:B------:R-:W-:Y:S05]  /*c0d0*/  BSYNC B1 ;  /* 0x0000000000017941 */ /* 0x000fea0003800000 */
.L_x_1620:
[----:B------:R-:W-:Y:S01]  /*c0e0*/  IADD3 R2, R76, 0x10, RZ ;  /* 0x000000104c027810 */ /* 0x000fe20007ffe0ff */
[----:B------:R-:W-:Y:S03]  /*c0f0*/  BSSY B1, `(.L_x_1624) ;  /* 0x000005d000017945 */ /* 0x000fe60003800000 */
[----:B------:R-:W-:-:S13]  /*c100*/  ISETP.GE.AND P0, PT, R2, UR4, PT ;  /* 0x0000000402007c0c */ /* 0x000fda000bf06270 */
        /* <DEDUP_REMOVED lines=46> */
.L_x_1627:
[----:B------:R-:W-:Y:S05]  /*c3f0*/  BSYNC B0 ;  /* 0x0000000000007941 */ /* 0x000fea0003800000 */
.L_x_1626:
        /* <DEDUP_REMOVED lines=44> */
.L_x_1625:
[----:B------:R-:W-:Y:S05]  /*c6c0*/  BSYNC B1 ;  /* 0x0000000000017941 */ /* 0x000fea0003800000 */
.L_x_1624:
        /* <DEDUP_REMOVED lines=49> */
.L_x_1631:
[----:B------:R-:W-:Y:S05]  /*c9e0*/  BSYNC B0 ;  /* 0x0000000000007941 */ /* 0x000fea0003800000 */
.L_x_1630:
        /* <DEDUP_REMOVED lines=44> */
.L_x_1629:
[----:B------:R-:W-:Y:S05]  /*ccb0*/  BSYNC B1 ;  /* 0x0000000000017941 */ /* 0x000fea0003800000 */
.L_x_1628:
        /* <DEDUP_REMOVED lines=49> */
.L_x_1635:
[----:B------:R-:W-:Y:S05]  /*cfd0*/  BSYNC B0 ;  /* 0x0000000000007941 */ /* 0x000fea0003800000 */
.L_x_1634:
        /* <DEDUP_REMOVED lines=44> */
.L_x_1633:
[----:B------:R-:W-:Y:S05]  /*d2a0*/  BSYNC B1 ;  /* 0x0000000000017941 */ /* 0x000fea0003800000 */
.L_x_1632:
        /* <DEDUP_REMOVED lines=49> */
.L_x_1639:
[----:B------:R-:W-:Y:S05]  /*d5c0*/  BSYNC B0 ;  /* 0x0000000000007941 */ /* 0x000fea0003800000 */
.L_x_1638:
        /* <DEDUP_REMOVED lines=44> */
.L_x_1637:
[----:B------:R-:W-:Y:S05]  /*d890*/  BSYNC B1 ;  /* 0x0000000000017941 */ /* 0x000fea0003800000 */
.L_x_1636:
        /* <DEDUP_REMOVED lines=49> */
.L_x_1643:
[----:B------:R-:W-:Y:S05]  /*dbb0*/  BSYNC B0 ;  /* 0x0000000000007941 */ /* 0x000fea0003800000 */
.L_x_1642:
        /* <DEDUP_REMOVED lines=44> */
.L_x_1641:
[----:B------:R-:W-:Y:S05]  /*de80*/  BSYNC B1 ;  /* 0x0000000000017941 */ /* 0x000fea0003800000 */
.L_x_1640:
        /* <DEDUP_REMOVED lines=49> */
.L_x_1647:
[----:B------:R-:W-:Y:S05]  /*e1a0*/  BSYNC B0 ;  /* 0x0000000000007941 */ /* 0x000fea0003800000 */
.L_x_1646:
        /* <DEDUP_REMOVED lines=44> */
.L_x_1645:
[----:B------:R-:W-:Y:S05]  /*e470*/  BSYNC B1 ;  /* 0x0000000000017941 */ /* 0x000fea0003800000 */
.L_x_1644:
[----:B------:R-:W-:-:S04]  /*e480*/  IADD3 R2, R76, 0x70, RZ ;  /* 0x000000704c027810 */ /* 0x000fc80007ffe0ff */
        /* <DEDUP_REMOVED lines=47> */
.L_x_1650:
[----:B------:R-:W-:Y:S05]  /*e780*/  BSYNC B0 ;  /* 0x0000000000007941 */ /* 0x000fea0003800000 */
.L_x_1649:
        /* <DEDUP_REMOVED lines=45> */
.L_x_1603:
[----:B------:R-:W-:Y:S01]  /*ea60*/  PLOP3.LUT P0, PT, PT, PT, UP2, 0x80, 0x0 ;  /* 0x000000000000781c */ /* 0x000fe20003f0f028 */
[----:B------:R-:W-:Y:S01]  /*ea70*/  IMAD.U32 R6, RZ, RZ, UR30 ;  /* 0x0000001eff067e24 */ /* 0x000fe2000f8e00ff */
[----:B------:R-:W-:Y:S01]  /*ea80*/  CS2R R26, SRZ ;  /* 0x00000000001a7805 */ /* 0x000fe2000001ff00 */
[----:B------:R-:W-:Y:S01]  /*ea90*/  IMAD.U32 R7, RZ, RZ, UR31 ;  /* 0x0000001fff077e24 */ /* 0x000fe2000f8e00ff */
[----:B------:R-:W-:Y:S01]  /*eaa0*/  CS2R R24, SRZ ;  /* 0x0000000000187805 */ /* 0x000fe2000001ff00 */
[----:B------:R-:W-:Y:S01]  /*eab0*/  IMAD.U32 R5, RZ, RZ, UR6 ;  /* 0x00000006ff057e24 */ /* 0x000fe2000f8e00ff */
[----:B------:R-:W-:-:S07]  /*eac0*/  ISETP.NE.AND P3, PT, R18, RZ, PT ;  /* 0x000000ff1200720c */ /* 0x000fce0003f65270 */
[----:B------:R-:W-:Y:S01]  /*ead0*/  @P0 IMAD.HI.U32 R4, R2, c[0x0][0x2c8], RZ ;  /* 0x0000b20002040a27 */ /* 0x000fe200078e00ff */
[----:B------:R-:W-:-:S13]  /*eae0*/  PLOP3.LUT P0, PT, PT, PT, UP2, 0x80, 0x0 ;  /* 0x000000000000781c */ /* 0x000fda0003f0f028 */
[----:B------:R-:W-:Y:S01]  /*eaf0*/  @P0 SHF.R.U32.HI R2, RZ, c[0x0][0x2cc], R4 ;  /* 0x0000b300ff020a19 */ /* 0x000fe20000011604 */
[----:B------:R-:W-:-:S03]  /*eb00*/  IMAD.MOV.U32 R4, RZ, RZ, R6 ;  /* 0x000000ffff047224 */ /* 0x000fc600078e0006 */
[----:B------:R-:W-:Y:S01]  /*eb10*/  SHF.R.S32.HI R8, RZ, 0x1f, R2 ;  /* 0x0000001fff087819 */ /* 0x000fe20000011402 */
[----:B------:R-:W-:-:S04]  /*eb20*/  IMAD.WIDE.U32 R4, R2, c[0x0][0x280], R4 ;  /* 0x0000a00002047a25 */ /* 0x000fc800078e0004 */
[----:B------:R-:W-:Y:S01]  /*eb30*/  IMAD R7, R8, c[0x0][0x280], RZ ;  /* 0x0000a00008077a24 */ /* 0x000fe200078e02ff */
[----:B------:R-:W-:-:S03]  /*eb40*/  LEA R14, P0, R4, c[0x0][0x270], 0x1 ;  /* 0x00009c00040e7a11 */ /* 0x000fc600078008ff */
[----:B------:R-:W-:Y:S02]  /*eb50*/  IMAD R6, R2, c[0x0][0x284], R7 ;  /* 0x0000a10002067a24 */ /* 0x000fe400078e0207 */
[----:B------:R-:W-:Y:S02]  /*eb60*/  IMAD.U32 R7, RZ, RZ, UR33 ;  /* 0x00000021ff077e24 */ /* 0x000fe4000f8e00ff */
[----:B------:R-:W-:Y:S02]  /*eb70*/  IMAD.IADD R5, R5, 0x1, R6 ;  /* 0x0000000105057824 */ /* 0x000fe400078e0206 */
[----:B------:R-:W-:Y:S02]  /*eb80*/  IMAD.U32 R6, RZ, RZ, UR32 ;  /* 0x00000020ff067e24 */ /* 0x000fe4000f8e00ff */
[----:B------:R-:W-:Y:S01]  /*eb90*/  IMAD R7, R8, c[0x0][0x290], RZ ;  /* 0x0000a40008077a24 */ /* 0x000fe200078e02ff */
[----:B------:R-:W-:Y:S01]  /*eba0*/  LEA.HI.X R13, R4, c[0x0][0x274], R5, 0x1, P0 ;  /* 0x00009d00040d7a11 */ /* 0x000fe200000f0c05 */
[----:B------:R-:W-:Y:S01]  /*ebb0*/  IMAD.MOV.U32 R4, RZ, RZ, R6 ;  /* 0x000000ffff047224 */ /* 0x000fe200078e0006 */
[----:B------:R-:W-:Y:S01]  /*ebc0*/  MOV R5, UR5 ;  /* 0x0000000500057c02 */ /* 0x000fe20008000f00 */
[----:B------:R-:W1:Y:S04]  /*ebd0*/  SHFL.IDX PT, R6, R14, RZ, 0x181f ;  /* 0x00181fff0e067589 */ /* 0x000e6800000e0000 */
        /* <DEDUP_REMOVED lines=8> */
[----:B------:R-:W-:-:S02]  /*ec60*/  @!P0 SHF.L.U32 R4, R16, 0x1, RZ ;  /* 0x0000000110048819 */ /* 0x000fc400000006ff */
[----:B------:R-:W-:Y:S02]  /*ec70*/  @!P0 SHF.L.U64.HI R2, R16, 0x1, R39 ;  /* 0x0000000110028819 */ /* 0x000fe40000010227 */
        /* <DEDUP_REMOVED lines=10> */
[----:B--2---:R2:W1:Y:S01]  /*ed20*/  SHFL.IDX PT, R7, R14, 0x1, 0x181f ;  /* 0x00381f000e077f89 */ /* 0x00446200000e0000 */
        /* <DEDUP_REMOVED lines=8> */
[----:B---3--:R-:W-:Y:S02]  /*edb0*/  IMAD.MOV.U32 R6, RZ, RZ, R26 ;  /* 0x000000ffff067224 */ /* 0x008fe400078e001a */
[----:B-1----:R-:W-:Y:S02]  /*edc0*/  IMAD.MOV.U32 R4, RZ, RZ, R24 ;  /* 0x000000ffff047224 */ /* 0x002fe400078e0018 */
[----:B------:R-:W-:Y:S01]  /*edd0*/  IMAD.MOV.U32 R2, RZ, RZ, R25 ;  /* 0x000000ffff027224 */ /* 0x000fe200078e0019 */
[----:B------:R-:W-:Y:S02]  /*ede0*/  MOV R5, R27 ;  /* 0x0000001b00057202 */ /* 0x000fe40000000f00 */
[----:B------:R-:W-:-:S02]  /*edf0*/  PRMT R51, R6, 0x7610, R51 ;  /* 0x0000761006337816 */ /* 0x000fc40000000033 */
[----:B------:R-:W-:Y:S02]  /*ee00*/  PRMT R31, R4, 0x7610, R31 ;  /* 0x00007610041f7816 */ /* 0x000fe4000000001f */
[----:B------:R-:W-:Y:S02]  /*ee10*/  PRMT R28, R28, 0x5410, R2 ;  /* 0x000054101c1c7816 */ /* 0x000fe40000000002 */
[----:B------:R-:W-:Y:S01]  /*ee20*/  PRMT R32, R32, 0x5410, R5 ;  /* 0x0000541020207816 */ /* 0x000fe20000000005 */
[----:B----4-:R-:W-:Y:S01]  /*ee30*/  IMAD.MOV.U32 R6, RZ, RZ, R22 ;  /* 0x000000ffff067224 */ /* 0x010fe200078e0016 */
[----:B------:R-:W-:Y:S01]  /*ee40*/  MOV R5, R23 ;  /* 0x0000001700057202 */ /* 0x000fe20000000f00 */
[----:B------:R-:W-:Y:S02]  /*ee50*/  IMAD.MOV.U32 R4, RZ, RZ, R20 ;  /* 0x000000ffff047224 */ /* 0x000fe400078e0014 */
[----:B------:R-:W-:Y:S01]  /*ee60*/  IMAD.MOV.U32 R2, RZ, RZ, R21 ;  /* 0x000000ffff027224 */ /* 0x000fe200078e0015 */
[----:B------:R-:W-:-:S02]  /*ee70*/  PRMT R31, R31, 0x5410, R6 ;  /* 0x000054101f1f7816 */ /* 0x000fc40000000006 */
[----:B------:R-:W-:Y:S02]  /*ee80*/  PRMT R32, R5, 0x7610, R32 ;  /* 0x0000761005207816 */ /* 0x000fe40000000020 */
[----:B------:R-:W-:Y:S02]  /*ee90*/  PRMT R28, R4, 0x7610, R28 ;  /* 0x00007610041c7816 */ /* 0x000fe4000000001c */
[----:B------:R-:W-:Y:S01]  /*eea0*/  PRMT R15, R2, 0x7610, R15 ;  /* 0x00007610020f7816 */ /* 0x000fe2000000000f */
[----:B------:R-:W-:Y:S05]  /*eeb0*/  @P3 BRA `(.L_x_1652) ;  /* 0x000000c000003947 */ /* 0x000fea0003800000 */
[----:B--2---:R-:W-:Y:S01]  /*eec0*/  CS2R R44, SRZ ;  /* 0x00000000002c7805 */ /* 0x004fe2000001ff00 */
        /* <DEDUP_REMOVED lines=11> */
.L_x_1652:
[----:B--2---:R-:W-:Y:S05]  /*ef80*/  BSYNC B0 ;  /* 0x0000000000007941 */ /* 0x004fea0003800000 */
.L_x_1651:
[----:B-1----:R-:W1:Y:S01]  /*ef90*/  SHFL.IDX PT, R6, R14, 0x2, 0x181f ;  /* 0x00581f000e067f89 */ /* 0x002e6200000e0000 */
        /* <DEDUP_REMOVED lines=72> */
.L_x_1654:
[----:B-12---:R-:W-:Y:S05]  /*f420*/  BSYNC B0 ;  /* 0x0000000000007941 */ /* 0x006fea0003800000 */
.L_x_1653:
[----:B------:R-:W1:Y:S01]  /*f430*/  SHFL.IDX PT, R6, R14, 0x4, 0x181f ;  /* 0x00981f000e067f89 */ /* 0x000e6200000e0000 */
[----:B------:R-:W-:Y:S01]  /*f440*/  ISETP.NE.AND P0, PT, R52, RZ, PT ;  /* 0x000000ff3400720c */ /* 0x000fe20003f05270 */
[----:B------:R-:W-:Y:S01]  /*f450*/  CS2R R82, SRZ ;  /* 0x0000000000527805 */ /* 0x000fe2000001ff00 */
[----:B------:R-:W-:Y:S01]  /*f460*/  CS2R R80, SRZ ;  /* 0x0000000000507805 */ /* 0x000fe2000001ff00 */
[----:B------:R-:W2:Y:S01]  /*f470*/  SHFL.IDX PT, R4, R13, 0x4, 0x181f ;  /* 0x00981f000d047f89 */ /* 0x000ea200000e0000 */
[----:B------:R-:W-:Y:S02]  /*f480*/  ISETP.GE.OR P0, PT, R16, c[0x0][0x27c], P0 ;  /* 0x00009f0010007a0c */ /* 0x000fe40000706670 */
        /* <DEDUP_REMOVED lines=67> */
.L_x_1656:
[----:B-12---:R-:W-:Y:S05]  /*f8c0*/  BSYNC B0 ;  /* 0x0000000000007941 */ /* 0x006fea0003800000 */
.L_x_1655:
[----:B------:R-:W1:Y:S01]  /*f8d0*/  SHFL.IDX PT, R6, R14, 0x6, 0x181f ;  /* 0x00d81f000e067f89 */ /* 0x000e6200000e0000 */
[----:B------:R-:W-:Y:S01]  /*f8e0*/  ISETP.NE.AND P0, PT, R78, RZ, PT ;  /* 0x000000ff4e00720c */ /* 0x000fe20003f05270 */
[----:B------:R-:W-:Y:S01]  /*f8f0*/  CS2R R102, SRZ ;  /* 0x0000000000667805 */ /* 0x000fe2000001ff00 */
[----:B------:R-:W-:Y:S01]  /*f900*/  CS2R R100, SRZ ;  /* 0x0000000000647805 */ /* 0x000fe2000001ff00 */
[----:B------:R-:W2:Y:S01]  /*f910*/  SHFL.IDX PT, R7, R13, 0x6, 0x181f ;  /* 0x00d81f000d077f89 */ /* 0x000ea200000e0000 */
[----:B------:R-:W-:-:S03]  /*f920*/  ISETP.GE.OR P0, PT, R16, c[0x0][0x27c], P0 ;  /* 0x00009f0010007a0c */ /* 0x000fc60000706670 */
[----:B------:R-:W3:Y:S04]  /*f930*/  SHFL.IDX PT, R4, R12, 0x6, 0x181f ;  /* 0x00d81f000c047f89 */ /* 0x000ee800000e0000 */
[----:B------:R-:W4:Y:S06]  /*f940*/  SHFL.IDX PT, R8, R11, 0x6, 0x181f ;  /* 0x00d81f000b087f89 */ /* 0x000f2c00000e0000 */
        /* <DEDUP_REMOVED lines=12> */
[----:B------:R-:W-:Y:S01]  /*fa10*/  CS2R R106, SRZ ;  /* 0x00000000006a7805 */ /* 0x000fe2000001ff00 */
[----:B------:R2:W2:Y:S01]  /*fa20*/  SHFL.IDX PT, R10, R13, 0x7, 0x181f ;  /* 0x00f81f000d0a7f89 */ /* 0x0004a200000e0000 */
[----:B------:R-:W-:Y:S01]  /*fa30*/  CS2R R104, SRZ ;  /* 0x0000000000687805 */ /* 0x000fe2000001ff00 */
[----:B------:R-:W-:Y:S01]  /*fa40*/  PRMT R78, R78, 0x5410, R2 ;  /* 0x000054104e4e7816 */ /* 0x000fe20000000002 */
[----:B------:R-:W-:Y:S01]  /*fa50*/  IMAD.MOV.U32 R2, RZ, RZ, R73 ;  /* 0x000000ffff027224 */ /* 0x000fe200078e0049 */
[----:B------:R2:W2:Y:S01]  /*fa60*/  SHFL.IDX PT, R8, R12, 0x7, 0x181f ;  /* 0x00f81f000c087f89 */ /* 0x0004a200000e0000 */
[----:B------:R-:W-:Y:S01]  /*fa70*/  CS2R R94, SRZ ;  /* 0x00000000005e7805 */ /* 0x000fe2000001ff00 */
[----:B------:R-:W-:-:S02]  /*fa80*/  CS2R R92, SRZ ;  /* 0x00000000005c7805 */ /* 0x000fc4000001ff00 */
[----:B------:R-:W-:Y:S01]  /*fa90*/  PRMT R78, R2, 0x7610, R78 ;  /* 0x00007610024e7816 */ /* 0x000fe2000000004e */
[----:B------:R2:W2:Y:S01]  /*faa0*/  SHFL.IDX PT, R9, R11, 0x7, 0x181f ;  /* 0x00f81f000b097f89 */ /* 0x0004a200000e0000 */
[----:B-1----:R-:W-:-:S03]  /*fab0*/  IMAD.MOV.U32 R6, RZ, RZ, R90 ;  /* 0x000000ffff067224 */ /* 0x002fc600078e005a */
[----:B------:R1:W1:Y:S02]  /*fac0*/  SHFL.IDX PT, R7, R14, 0x7, 0x181f ;  /* 0x00f81f000e077f89 */ /* 0x00026400000e0000 */
[----:B------:R-:W-:Y:S01]  /*fad0*/  PRMT R123, R123, 0x5410, R6 ;  /* 0x000054107b7b7816 */ /* 0x000fe20000000006 */
[----:B------:R-:W-:Y:S02]  /*fae0*/  IMAD.MOV.U32 R6, RZ, RZ, R74 ;  /* 0x000000ffff067224 */ /* 0x000fe400078e004a */
[----:B---3--:R-:W-:Y:S02]  /*faf0*/  IMAD.MOV.U32 R5, RZ, RZ, R91 ;  /* 0x000000ffff057224 */ /* 0x008fe400078e005b */
[----:B------:R-:W-:Y:S01]  /*fb00*/  IMAD.MOV.U32 R4, RZ, RZ, R88 ;  /* 0x000000ffff047224 */ /* 0x000fe200078e0058 */
[----:B------:R-:W-:Y:S02]  /*fb10*/  PRMT R123, R6, 0x7610, R123 ;  /* 0x00007610067b7816 */ /* 0x000fe4000000007b */
        /* <DEDUP_REMOVED lines=35> */
.L_x_1658:
[----:B-1----:R-:W-:Y:S05]  /*fd50*/  BSYNC B0 ;  /* 0x0000000000007941 */ /* 0x002fea0003800000 */
.L_x_1657:
[----:B------:R-:W-:Y:S01]  /*fd60*/  UIADD3 UR4, -UR18, UR20, URZ ;  /* 0x0000001412047290 */ /* 0x000fe2000fffe13f */
[----:B-----5:R-:W-:Y:S01]  /*fd70*/  IMAD.MOV.U32 R2, RZ, RZ, R106 ;  /* 0x000000ffff027224 */ /* 0x020fe200078e006a */
[----:B------:R-:W-:-:S04]  /*fd80*/  DEPBAR.LE SB0, 0x1 ;  /* 0x000080400000791a */ /* 0x000fc80000000000 */
[----:B------:R-:W-:Y:S01]  /*fd90*/  UISETP.LT.AND UP0, UPT, UR4, 0x80, UPT ;  /* 0x000000800400788c */ /* 0x000fe2000bf01270 */
[----:B------:R-:W-:Y:S01]  /*fda0*/  PRMT R131, R131, 0x5410, R2 ;  /* 0x0000541083837816 */ /* 0x000fe20000000002 */
[----:B------:R-:W-:Y:S01]  /*fdb0*/  IMAD.MOV.U32 R5, RZ, RZ, R107 ;  /* 0x000000ffff057224 */ /* 0x000fe200078e006b */
[----:B------:R-:W-:Y:S01]  /*fdc0*/  MOV R6, R94 ;  /* 0x0000005e00067202 */ /* 0x000fe20000000f00 */
[----:B------:R-:W-:Y:S01]  /*fdd0*/  USEL UR4, UR4, 0x80, UP0 ;  /* 0x0000008004047887 */ /* 0x000fe20008000000 */
[----:B------:R-:W-:Y:S01]  /*fde0*/  IMAD.MOV.U32 R4, RZ, RZ, R104 ;  /* 0x000000ffff047224 */ /* 0x000fe200078e0068 */
[----:B------:R-:W-:Y:S01]  /*fdf0*/  BSSY B0, `(.L_x_1659) ;  /* 0x000006c000007945 */ /* 0x000fe20003800000 */
[----:B------:R-:W-:Y:S01]  /*fe00*/  IMAD.MOV.U32 R2, RZ, RZ, R105 ;  /* 0x000000ffff027224 */ /* 0x000fe200078e0069 */
[----:B------:R-:W-:Y:S01]  /*fe10*/  PRMT R131, R6, 0x7610, R131 ;  /* 0x0000761006837816 */ /* 0x000fe20000000083 */
[----:B------:R-:W-:Y:S01]  /*fe20*/  BAR.SYNC.DEFER_BLOCKING 0x0 ;  /* 0x0000000000007b1d */ /* 0x000fe20000010000 */
[----:B------:R-:W-:-:S02]  /*fe30*/  ISETP.GE.OR P0, PT, R76, UR4, P2 ;  /* 0x000000044c007c0c */ /* 0x000fc40009706670 */
[----:B------:R-:W-:Y:S01]  /*fe40*/  PRMT R129, R5, 0x5410, R2 ;  /* 0x0000541005817816 */ /* 0x000fe20000000002 */
[----:B------:R-:W-:Y:S01]  /*fe50*/  IMAD.MOV.U32 R5, RZ, RZ, R95 ;  /* 0x000000ffff057224 */ /* 0x000fe200078e005f */
[----:B------:R-:W-:Y:S01]  /*fe60*/  PRMT R130, R130, 0x5410, R4 ;  /* 0x0000541082827816 */ /* 0x000fe20000000004 */
[----:B------:R-:W-:Y:S01]  /*fe70*/  IMAD.MOV.U32 R4, RZ, RZ, R92 ;  /* 0x000000ffff047224 */ /* 0x000fe200078e005c */
[----:B------:R-:W-:-:S04]  /*fe80*/  MOV R2, R93 ;  /* 0x0000005d00027202 */ /* 0x000fc80000000f00 */
        /* <DEDUP_REMOVED lines=98> */
.L_x_1660:
[----:B------:R-:W-:Y:S05]  /*104b0*/  BSYNC B0 ;  /* 0x0000000000007941 */ /* 0x000fea0003800000 */
.L_x_1659:
[----:B------:R-:W-:Y:S01]  /*104c0*/  IADD3 R2, R76, 0x10, RZ ;  /* 0x000000104c027810 */ /* 0x000fe20007ffe0ff */
[----:B------:R-:W-:Y:S03]  /*104d0*/  BSSY B0, `(.L_x_1661) ;  /* 0x000006c000007945 */ /* 0x000fe60003800000 */
[----:B------:R-:W-:-:S13]  /*104e0*/  ISETP.GE.OR P0, PT, R2, UR4, P2 ;  /* 0x0000000402007c0c */ /* 0x000fda0009706670 */
        /* <DEDUP_REMOVED lines=106> */
.L_x_1662:
[----:B------:R-:W-:Y:S05]  /*10b90*/  BSYNC B0 ;  /* 0x0000000000007941 */ /* 0x000fea0003800000 */
.L_x_1661:
        /* <DEDUP_REMOVED lines=109> */
.L_x_1664:
[----:B------:R-:W-:Y:S05]  /*11270*/  BSYNC B0 ;  /* 0x0000000000007941 */ /* 0x000fea0003800000 */
.L_x_1663:
        /* <DEDUP_REMOVED lines=109> */
.L_x_1666:
[----:B------:R-:W-:Y:S05]  /*11950*/  BSYNC B0 ;  /* 0x0000000000007941 */ /* 0x000fea0003800000 */
.L_x_1665:
[----:B------:R-:W-:Y:S01]  /*11960*/  IADD3 R2, R76, 0x40, RZ ;  /* 0x000000404c027810 */ /* 0x000fe20007ffe0ff */
[----:B------:R-:W-:Y:S03]  /*11970*/  BSSY B0, `(.L_x_1667) ;  /* 0x000006c000007945 */ /* 0x000fe60003800000 */
[----:B------:R-:W-:-:S13]  /*11980*/  ISETP.GE.OR P0, PT, R2, UR4, P2 ;  /* 0x0000000402007c0c */ /* 0x000fda0009706670 */
        /* <DEDUP_REMOVED lines=106> */
.L_x_1668:
[----:B------:R-:W-:Y:S05]  /*12030*/  BSYNC B0 ;  /* 0x0000000000007941 */ /* 0x000fea0003800000 */
.L_x_1667:
        /* <DEDUP_REMOVED lines=109> */
.L_x_1670:
[----:B------:R-:W-:Y:S05]  /*12710*/  BSYNC B0 ;  /* 0x0000000000007941 */ /* 0x000fea0003800000 */
.L_x_1669:
        /* <DEDUP_REMOVED lines=109> */
.L_x_1672:
[----:B------:R-:W-:Y:S05]  /*12df0*/  BSYNC B0 ;  /* 0x0000000000007941 */ /* 0x000fea0003800000 */
.L_x_1671:
[----:B-1----:R-:W-:-:S04]  /*12e00*/  IADD3 R4, R76, 0x70, RZ ;  /* 0x000000704c047810 */ /* 0x002fc80007ffe0ff */
[----:B------:R-:W-:-:S13]  /*12e10*/  ISETP.GE.OR P0, PT, R4, UR4, P2 ;  /* 0x0000000404007c0c */ /* 0x000fda0009706670 */
        /* <DEDUP_REMOVED lines=69> */
[----:B------:R-:W-:Y:S01]  /*13270*/  HADD2.F32 R7, -RZ, R130.H1_H1 ;  /* 0x30000082ff077230 */ /* 0x000fe20000004100 */
[-C--:B------:R-:W-:Y:S01]  /*13280*/  FMUL.FTZ R6, R24, R4.reuse ;  /* 0x0000000418067220 */ /* 0x080fe20000410000 */
[----:B------:R-:W-:Y:S01]  /*13290*/  HADD2.F32 R2, -RZ, R131.H0_H0 ;  /* 0x20000083ff027230 */ /* 0x000fe20000004100 */
        /* <DEDUP_REMOVED lines=34> */
.L_x_1648:
[----:B------:R-:W-:Y:S05]  /*134c0*/  BSYNC B2 ;  /* 0x0000000000027941 */ /* 0x000fea0003800000 */
.L_x_1602:
[----:B-1----:R-:W-:Y:S01]  /*134d0*/  SHF.R.S32.HI R7, RZ, 0x4, R134 ;  /* 0x00000004ff077819 */ /* 0x002fe20000011486 */
[----:B------:R-:W-:Y:S01]  /*134e0*/  IMAD.SHL.U32 R6, R53, 0x40, RZ ;  /* 0x0000004035067824 */ /* 0x000fe200078e00ff */
[----:B------:R-:W-:-:S04]  /*134f0*/  DEPBAR.LE SB0, 0x0 ;  /* 0x000080000000791a */ /* 0x000fc80000000000 */
[----:B------:R-:W-:Y:S01]  /*13500*/  LEA.HI R2, R134, R7, RZ, 0x1 ;  /* 0x0000000786027211 */ /* 0x000fe200078f08ff */
[----:B------:R-:W-:Y:S01]  /*13510*/  IMAD.SHL.U32 R4, R132, 0x40, RZ ;  /* 0x0000004084047824 */ /* 0x000fe200078e00ff */
[----:B------:R-:W-:Y:S01]  /*13520*/  ULDC.64 UR4, c[0x0][0x208] ;  /* 0x0000820000047ab9 */ /* 0x000fe20000000a00 */
[----:B------:R-:W-:Y:S01]  /*13530*/  IMAD.SHL.U32 R5, R133, 0x40, RZ ;  /* 0x0000004085057824 */ /* 0x000fe200078e00ff */
[----:B------:R-:W-:Y:S01]  /*13540*/  LOP3.LUT R2, R2, 0xfffffffe, RZ, 0xc0, !PT ;  /* 0xfffffffe02027812 */ /* 0x000fe200078ec0ff */
[----:B------:R-:W-:Y:S01]  /*13550*/  IMAD.SHL.U32 R8, R76, 0x8, RZ ;  /* 0x000000084c087824 */ /* 0x000fe200078e00ff */
[----:B------:R-:W-:Y:S01]  /*13560*/  LOP3.LUT R4, R4, 0x1c0, RZ, 0xc0, !PT ;  /* 0x000001c004047812 */ /* 0x000fe200078ec0ff */
[----:B------:R-:W-:Y:S01]  /*13570*/  UIMAD UR6, UR14, UR4, URZ ;  /* 0x000000040e0672a4 */ /* 0x000fe2000f8e023f */
[----:B------:R-:W-:Y:S01]  /*13580*/  LOP3.LUT R153, R5, 0xfffffe00, RZ, 0xc0, !PT ;  /* 0xfffffe0005997812 */ /* 0x000fe200078ec0ff */
[----:B------:R-:W-:Y:S01]  /*13590*/  IMAD.IADD R7, R7, 0x1, -R2 ;  /* 0x0000000107077824 */ /* 0x000fe200078e0a02 */
[----:B------:R-:W-:Y:S01]  /*135a0*/  LOP3.LUT R2, R6, 0x1c0, RZ, 0xc0, !PT ;  /* 0x000001c006027812 */ /* 0x000fe200078ec0ff */
[----:B------:R-:W-:Y:S01]  /*135b0*/  UIMAD.WIDE.U32 UR20, UR15, UR4, URZ ;  /* 0x000000040f1472a5 */ /* 0x000fe2000f8e003f */
[----:B------:R-:W-:Y:S01]  /*135c0*/  LOP3.LUT P1, RZ, R53, 0x2, RZ, 0xc0, !PT ;  /* 0x0000000235ff7812 */ /* 0x000fe2000782c0ff */
[----:B------:R-:W-:Y:S01]  /*135d0*/  IMAD.SHL.U32 R6, R7, 0x8, RZ ;  /* 0x0000000807067824 */ /* 0x000fe200078e00ff */
[----:B------:R-:W-:Y:S01]  /*135e0*/  LOP3.LUT R5, R2, 0x8, R8, 0xf8, !PT ;  /* 0x0000000802057812 */ /* 0x000fe200078ef808 */
[----:B------:R-:W-:Y:S01]  /*135f0*/  UIMAD UR6, UR15, UR5, UR6 ;  /* 0x000000050f0672a4 */ /* 0x000fe2000f8e0206 */
[----:B------:R-:W-:Y:S01]  /*13600*/  SHF.R.U32.HI R2, RZ, 0x3, R2 ;  /* 0x00000003ff027819 */ /* 0x000fe20000011602 */
[----:B------:R-:W-:Y:S01]  /*13610*/  UIMAD UR19, UR15, -0x40, UR13 ;  /* 0xffffffc00f1378a4 */ /* 0x000fe2000f8e020d */
[----:B------:R-:W-:Y:S01]  /*13620*/  LOP3.LUT R8, R4, 0x8, R6, 0xf8, !PT ;  /* 0x0000000804087812 */ /* 0x000fe200078ef806 */
[----:B------:R-:W-:Y:S01]  /*13630*/  UMOV UR9, 0x5 ;  /* 0x0000000500097882 */ /* 0x000fe20000000000 */
[----:B------:R-:W-:Y:S01]  /*13640*/  SHF.R.U32.HI R6, RZ, 0x3, R4 ;  /* 0x00000003ff067819 */ /* 0x000fe20000011604 */
[----:B------:R-:W-:Y:S01]  /*13650*/  IMAD R4, R156, 0x400, R153 ;  /* 0x000004009c047824 */ /* 0x000fe200078e0299 */
[----:B------:R-:W-:Y:S01]  /*13660*/  LOP3.LUT R2, R5, R2, RZ, 0x3c, !PT ;  /* 0x0000000205027212 */ /* 0x000fe200078e3cff */
[----:B------:R-:W-:Y:S01]  /*13670*/  USHF.L.U64.HI UR7, UR4, UR9, UR5 ;  /* 0x0000000904077299 */ /* 0x000fe20008010205 */
[----:B------:R-:W-:Y:S01]  /*13680*/  LOP3.LUT R152, R8, R6, RZ, 0x3c, !PT ;  /* 0x0000000608987212 */ /* 0x000fe200078e3cff */
[----:B------:R-:W-:Y:S01]  /*13690*/  IMAD.SHL.U32 R244, R244, 0x2, RZ ;  /* 0x00000002f4f47824 */ /* 0x000fe200078e00ff */
[----:B------:R-:W-:Y:S01]  /*136a0*/  BAR.SYNC.DEFER_BLOCKING 0x0 ;  /* 0x0000000000007b1d */ /* 0x000fe20000010000 */
[----:B------:R-:W-:Y:S01]  /*136b0*/  IMAD R2, R7, 0x200, R2 ;  /* 0x0000020007027824 */ /* 0x000fe200078e0202 */
[C---:B------:R-:W-:Y:S01]  /*136c0*/  LOP3.LUT P4, RZ, R161.reuse, 0x1, RZ, 0xc0, !PT ;  /* 0x00000001a1ff7812 */ /* 0x040fe2000788c0ff */
[----:B------:R-:W-:Y:S01]  /*136d0*/  IMAD.IADD R4, R152, 0x1, R4 ;  /* 0x0000000198047824 */ /* 0x000fe200078e0204 */
[----:B------:R-:W-:Y:S01]  /*136e0*/  LOP3.LUT P6, RZ, R161, 0x2, RZ, 0xc0, !PT ;  /* 0x00000002a1ff7812 */ /* 0x000fe200078cc0ff */
[----:B------:R-:W-:-:S02]  /*136f0*/  IMAD.SHL.U32 R224, R2, 0x2, RZ ;  /* 0x0000000202e07824 */ /* 0x000fc400078e00ff */
[----:B------:R-:W-:-:S03]  /*13700*/  IMAD.SHL.U32 R231, R4, 0x2, RZ ;  /* 0x0000000204e77824 */ /* 0x000fc600078e00ff */
[----:B------:R-:W-:Y:S01]  /*13710*/  IADD3 R235, R224, 0x4120, RZ ;  /* 0x00004120e0eb7810 */ /* 0x000fe20007ffe0ff */
[C-C-:B------:R-:W-:Y:S02]  /*13720*/  IMAD R233, R3.reuse, 0x2, R231.reuse ;  /* 0x0000000203e97824 */ /* 0x140fe400078e02e7 */
[C---:B------:R-:W-:Y:S02]  /*13730*/  IMAD R232, R0.reuse, 0x2, R231 ;  /* 0x0000000200e87824 */ /* 0x040fe400078e02e7 */
[----:B------:R-:W-:Y:S02]  /*13740*/  IMAD R234, R0, 0x2, R233 ;  /* 0x0000000200ea7824 */ /* 0x000fe400078e02e9 */
[----:B------:R-:W-:Y:S01]  /*13750*/  IMAD R236, R3, 0x2, R232 ;  /* 0x0000000203ec7824 */ /* 0x000fe200078e02e8 */
[----:B------:R-:W-:Y:S04]  /*13760*/  LDSM.16.M88.4 R16, [R224+0x4100] ;  /* 0x00410000e010783b */ /* 0x000fe80000000200 */
[----:B------:R-:W1:Y:S04]  /*13770*/  LDSM.16.M88.4 R4, [R231+0xa100] ;  /* 0x00a10000e704783b */ /* 0x000e680000000200 */
[----:B------:R-:W2:Y:S04]  /*13780*/  LDSM.16.M88.4 R12, [R224+0x4900] ;  /* 0x00490000e00c783b */ /* 0x000ea80000000200 */
[----:B------:R-:W3:Y:S04]  /*13790*/  LDSM.16.M88.4 R20, [R224+0x5100] ;  /* 0x00510000e014783b */ /* 0x000ee80000000200 */
[----:B------:R-:W4:Y:S04]  /*137a0*/  LDSM.16.M88.4 R24, [R224+0x5900] ;  /* 0x00590000e018783b */ /* 0x000f280000000200 */
[----:B------:R-:W5:Y:S01]  /*137b0*/  LDSM.16.M88.4 R8, [R231+0x8100] ;  /* 0x00810000e708783b */ /* 0x000f620000000200 */
[C---:B-1----:R-:W-:Y:S08]  /*137c0*/  HMMA.16816.F32 R36, R4.reuse, R16, RZ ;  /* 0x000000100424723c */ /* 0x042ff000000018ff */
[C---:B--2---:R-:W-:Y:S08]  /*137d0*/  HMMA.16816.F32 R56, R4.reuse, R12, RZ ;  /* 0x0000000c0438723c */ /* 0x044ff000000018ff */
[C---:B---3--:R-:W-:Y:S08]  /*137e0*/  HMMA.16816.F32 R60, R4.reuse, R20, RZ ;  /* 0x00000014043c723c */ /* 0x048ff000000018ff */
[C---:B----4-:R-:W-:Y:S08]  /*137f0*/  HMMA.16816.F32 R64, R4.reuse, R24, RZ ;  /* 0x000000180440723c */ /* 0x050ff000000018ff */
[C---:B------:R-:W-:Y:S08]  /*13800*/  HMMA.16816.F32 R40, R4.reuse, R18, RZ ;  /* 0x000000120428723c */ /* 0x040ff000000018ff */
[C---:B------:R-:W-:Y:S08]  /*13810*/  HMMA.16816.F32 R80, R4.reuse, R14, RZ ;  /* 0x0000000e0450723c */ /* 0x040ff000000018ff */
[C---:B------:R-:W-:Y:S08]  /*13820*/  HMMA.16816.F32 R84, R4.reuse, R22, RZ ;  /* 0x000000160454723c */ /* 0x040ff000000018ff */
[----:B------:R-:W-:Y:S07]  /*13830*/  HMMA.16816.F32 R96, R4, R26, RZ ;  /* 0x0000001a0460723c */ /* 0x000fee00000018ff */
[----:B------:R-:W-:Y:S01]  /*13840*/  IMAD.U32 R5, RZ, RZ, UR21 ;  /* 0x00000015ff057e24 */ /* 0x000fe2000f8e00ff */
[----:B------:R-:W-:Y:S01]  /*13850*/  IADD3 R6, R224, 0x4100, RZ ;  /* 0x00004100e0067810 */ /* 0x000fe20007ffe0ff */
[----:B------:R-:W-:Y:S01]  /*13860*/  IMAD.U32 R4, RZ, RZ, UR20 ;  /* 0x00000014ff047e24 */ /* 0x000fe2000f8e00ff */
[----:B-----5:R-:W-:Y:S01]  /*13870*/  HMMA.16816.F32 R108, R8, R16, RZ ;  /* 0x00000010086c723c */ /* 0x020fe200000018ff */
[----:B------:R-:W-:Y:S01]  /*13880*/  IMAD.U32 R5, RZ, RZ, UR6 ;  /* 0x00000006ff057e24 */ /* 0x000fe2000f8e00ff */
[----:B------:R-:W-:Y:S01]  /*13890*/  USHF.L.U32 UR6, UR4, 0x5, URZ ;  /* 0x0000000504067899 */ /* 0x000fe2000800063f */
[----:B------:R-:W-:-:S02]  /*138a0*/  @P1 IADD3 R235, R6, -0x20, RZ ;  /* 0xffffffe006eb1810 */ /* 0x000fc40007ffe0ff */
[C---:B------:R-:W-:Y:S01]  /*138b0*/  LEA R2, P0, R4.reuse, R138, 0x6 ;  /* 0x0000008a04027211 */ /* 0x040fe200078030ff */
[----:B------:R-:W-:Y:S01]  /*138c0*/  UIADD3 UR4, UP0, UR6, 0x80, URZ ;  /* 0x0000008006047890 */ /* 0x000fe2000ff1e03f */
[----:B------:R-:W-:Y:S01]  /*138d0*/  IADD3 R5, R5, UR21, RZ ;  /* 0x0000001505057c10 */ /* 0x000fe2000fffe0ff */
[C---:B------:R-:W-:Y:S01]  /*138e0*/  HMMA.16816.F32 R112, R8.reuse, R18, RZ ;  /* 0x000000120870723c */ /* 0x040fe200000018ff */
[----:B------:R-:W-:Y:S01]  /*138f0*/  LDSM.16.M88.4 R32, [R235] ;  /* 0x00000000eb20783b */ /* 0x000fe20000000200 */
[----:B------:R-:W-:Y:S01]  /*13900*/  UIADD3.X UR14, URZ, UR7, URZ, UP0, !UPT ;  /* 0x000000073f0e7290 */ /* 0x000fe200087fe43f */
[----:B------:R-:W-:Y:S01]  /*13910*/  LEA.HI.X R5, R4, R137, R5, 0x6, P0 ;  /* 0x0000008904057211 */ /* 0x000fe200000f3405 */
[----:B------:R-:W-:Y:S01]  /*13920*/  UISETP.GE.AND UP0, UPT, UR12, 0x2, UPT ;  /* 0x000000020c00788c */ /* 0x000fe2000bf06270 */
[C---:B------:R-:W-:Y:S01]  /*13930*/  LEA R4, P0, R2.reuse, c[0x0][0x1f8], 0x1 ;  /* 0x00007e0002047a11 */ /* 0x040fe200078008ff */
[----:B------:R-:W-:Y:S01]  /*13940*/  LDSM.16.M88.4 R28, [R235+0x800] ;  /* 0x00080000eb1c783b */ /* 0x000fe20000000200 */
[----:B------:R-:W-:Y:S01]  /*13950*/  IADD3 R243, R235, 0x800, RZ ;  /* 0x00000800ebf37810 */ /* 0x000fe20007ffe0ff */
[----:B------:R-:W-:Y:S01]  /*13960*/  HMMA.16816.F32 R92, R8, R12, RZ ;  /* 0x0000000c085c723c */ /* 0x000fe200000018ff */
[----:B------:R-:W-:-:S02]  /*13970*/  LEA.HI.X R5, R2, c[0x0][0x1fc], R5, 0x1, P0 ;  /* 0x00007f0002057a11 */ /* 0x000fc400000f0c05 */
[----:B------:R-:W-:Y:S02]  /*13980*/  IADD3 R2, -R76, UR19, RZ ;  /* 0x000000134c027c10 */ /* 0x000fe4000fffe1ff */
[----:B------:R-:W-:Y:S02]  /*13990*/  IADD3 R6, P0, R4, UR6, RZ ;  /* 0x0000000604067c10 */ /* 0x000fe4000ff1e0ff */
[C---:B------:R-:W-:Y:S01]  /*139a0*/  ISETP.LT.OR P3, PT, R2.reuse, 0x1, P4 ;  /* 0x000000010200780c */ /* 0x040fe20002761670 */
[----:B------:R-:W-:Y:S01]  /*139b0*/  HMMA.16816.F32 R100, R8, R14, RZ ;  /* 0x0000000e0864723c */ /* 0x000fe200000018ff */
[C---:B------:R-:W-:Y:S01]  /*139c0*/  ISETP.LT.OR P2, PT, R2.reuse, 0x1, P6 ;  /* 0x000000010200780c */ /* 0x040fe20003741670 */
[----:B------:R-:W1:Y:S01]  /*139d0*/  LDSM.16.M88.4 R12, [R233+0xa100] ;  /* 0x00a10000e90c783b */ /* 0x000e620000000200 */
[----:B------:R-:W-:Y:S02]  /*139e0*/  ISETP.LT.OR P1, PT, R2, 0x11, P4 ;  /* 0x000000110200780c */ /* 0x000fe40002721670 */
[----:B------:R-:W-:-:S02]  /*139f0*/  IADD3.X R7, R5, UR7, RZ, P0, !PT ;  /* 0x0000000705077c10 */ /* 0x000fc400087fe4ff */
[C---:B------:R-:W-:Y:S01]  /*13a00*/  IADD3 R242, R235.reuse, 0x1000, RZ ;  /* 0x00001000ebf27810 */ /* 0x040fe20007ffe0ff */
[C---:B------:R-:W-:Y:S01]  /*13a10*/  HMMA.16816.F32 R88, R8.reuse, R20, RZ ;  /* 0x000000140858723c */ /* 0x040fe200000018ff */
[C---:B------:R-:W-:Y:S02]  /*13a20*/  IADD3 R241, R235.reuse, 0x1800, RZ ;  /* 0x00001800ebf17810 */ /* 0x040fe40007ffe0ff */
[C---:B------:R-:W-:Y:S02]  /*13a30*/  IADD3 R240, R235.reuse, 0x2000, RZ ;  /* 0x00002000ebf07810 */ /* 0x040fe40007ffe0ff */
[C---:B------:R-:W-:Y:S02]  /*13a40*/  IADD3 R239, R235.reuse, 0x2800, RZ ;  /* 0x00002800ebef7810 */ /* 0x040fe40007ffe0ff */
[C---:B------:R-:W-:Y:S01]  /*13a50*/  IADD3 R238, R235.reuse, 0x3000, RZ ;  /* 0x00003000ebee7810 */ /* 0x040fe20007ffe0ff */
[----:B------:R-:W-:Y:S01]  /*13a60*/  HMMA.16816.F32 R104, R8, R22, RZ ;  /* 0x000000160868723c */ /* 0x000fe200000018ff */
[----:B------:R-:W-:Y:S01]  /*13a70*/  LDSM.16.M88.4 R20, [R235+0x1800] ;  /* 0x00180000eb14783b */ /* 0x000fe20000000200 */
[----:B------:R-:W-:-:S06]  /*13a80*/  IADD3 R237, R235, 0x3800, RZ ;  /* 0x00003800ebed7810 */ /* 0x000fcc0007ffe0ff */
[C---:B------:R-:W-:Y:S08]  /*13a90*/  HMMA.16816.F32 R72, R8.reuse, R24, RZ ;  /* 0x000000180848723c */ /* 0x040ff000000018ff */
[----:B------:R-:W-:Y:S01]  /*13aa0*/  HMMA.16816.F32 R68, R8, R26, RZ ;  /* 0x0000001a0844723c */ /* 0x000fe200000018ff */
[----:B------:R-:W2:Y:S06]  /*13ab0*/  LDSM.16.M88.4 R24, [R235+0x1000] ;  /* 0x00100000eb18783b */ /* 0x000eac0000000200 */
[----:B------:R-:W-:Y:S01]  /*13ac0*/  IMAD.U32 R8, RZ, RZ, UR6 ;  /* 0x00000006ff087e24 */ /* 0x000fe2000f8e00ff */
[----:B-1----:R-:W-:Y:S04]  /*13ad0*/  HMMA.16816.F32 R76, R12, R30, R80 ;  /* 0x0000001e0c4c723c */ /* 0x002fe80000001850 */
[----:B------:R-:W-:-:S02]  /*13ae0*/  IADD3 R18, P5, P4, R8, 0x80, R4 ;  /* 0x0000008008127810 */ /* 0x000fc40007cbe004 */
[----:B------:R-:W1:Y:S02]  /*13af0*/  LDSM.16.M88.4 R8, [R233+0x8100] ;  /* 0x00810000e908783b */ /* 0x000e640000000200 */
[----:B------:R-:W-:Y:S02]  /*13b00*/  IADD3.X R19, RZ, UR7, R5, P5, P4 ;  /* 0x00000007ff137c10 */ /* 0x000fe4000afe8405 */
[----:B------:R-:W-:Y:S01]  /*13b10*/  @!PT LDS RZ, [RZ] ;  /* 0x00000000fffff984 */ /* 0x000fe20000000800 */
[----:B------:R-:W-:Y:S01]  /*13b20*/  @!PT LDS RZ, [RZ] ;  /* 0x00000000fffff984 */ /* 0x000fe20000000800 */
[----:B------:R-:W-:Y:S01]  /*13b30*/  @!PT LDS RZ, [RZ] ;  /* 0x00000000fffff984 */ /* 0x000fe20000000800 */
[----:B------:R3:W-:Y:S01]  /*13b40*/  LDGSTS.E.BYPASS.LTC128B.128 [R244+0x100], [R4.64], !P3 ;  /* 0x0010000004f47fae */ /* 0x0007e2000d901d5c */
[----:B------:R-:W-:Y:S01]  /*13b50*/  LOP3.LUT P3, RZ, R161, 0x1, RZ, 0xc0, !PT ;  /* 0x00000001a1ff7812 */ /* 0x000fe2000786c0ff */
[C---:B------:R-:W-:Y:S01]  /*13b60*/  HMMA.16816.F32 R36, R12.reuse, R32, R36 ;  /* 0x000000200c24723c */ /* 0x040fe20000001824 */
[C---:B------:R-:W-:Y:S01]  /*13b70*/  ISETP.LT.OR P4, PT, R2.reuse, 0x21, P6 ;  /* 0x000000210200780c */ /* 0x040fe20003781670 */
[----:B------:R3:W-:Y:S01]  /*13b80*/  LDGSTS.E.BYPASS.LTC128B.128 [R244+0x2100], [R4.64+0x80], !P2 ;  /* 0x0210008004f47fae */ /* 0x0007e2000d101d5c */
[C---:B------:R-:W-:Y:S02]  /*13b90*/  ISETP.LT.OR P2, PT, R2.reuse, 0x11, P6 ;  /* 0x000000110200780c */ /* 0x040fe40003741670 */
[----:B------:R-:W-:Y:S01]  /*13ba0*/  ISETP.LT.OR P5, PT, R2, 0x21, P3 ;  /* 0x000000210200780c */ /* 0x000fe20001fa1670 */
[----:B------:R4:W-:Y:S01]  /*13bb0*/  LDGSTS.E.BYPASS.LTC128B.128 [R244+0x900], [R6.64], !P1 ;  /* 0x0090000006f47fae */ /* 0x0009e2000c901d5c */
[----:B------:R-:W-:Y:S01]  /*13bc0*/  LOP3.LUT P3, RZ, R53, 0x4, RZ, 0xc0, !PT ;  /* 0x0000000435ff7812 */ /* 0x000fe2000786c0ff */
[C---:B------:R-:W-:Y:S08]  /*13bd0*/  HMMA.16816.F32 R124, R12.reuse, R34, R40 ;  /* 0x000000220c7c723c */ /* 0x040ff00000001828 */
[----:B------:R5:W-:Y:S01]  /*13be0*/  LDGSTS.E.BYPASS.LTC128B.128 [R244+0x2900], [R18.64], !P2 ;  /* 0x0290000012f47fae */ /* 0x000be2000d101d5c */
[C---:B------:R-:W-:Y:S08]  /*13bf0*/  HMMA.16816.F32 R56, R12.reuse, R28, R56 ;  /* 0x0000001c0c38723c */ /* 0x040ff00000001838 */
[----:B--2---:R-:W-:Y:S01]  /*13c00*/  HMMA.16816.F32 R84, R12, R26, R84 ;  /* 0x0000001a0c54723c */ /* 0x004fe20000001854 */
[----:B---3--:R-:W-:-:S04]  /*13c10*/  IADD3 R4, P1, R6, UR6, RZ ;  /* 0x0000000606047c10 */ /* 0x008fc8000ff3e0ff */
[----:B------:R-:W-:-:S03]  /*13c20*/  IADD3.X R5, R7, UR7, RZ, P1, !PT ;  /* 0x0000000707057c10 */ /* 0x000fc60008ffe4ff */
[C---:B-1----:R-:W-:Y:S01]  /*13c30*/  HMMA.16816.F32 R108, R8.reuse, R32, R108 ;  /* 0x00000020086c723c */ /* 0x042fe2000000186c */
[----:B------:R-:W-:Y:S02]  /*13c40*/  LOP3.LUT P1, RZ, R161, 0x1, RZ, 0xc0, !PT ;  /* 0x00000001a1ff7812 */ /* 0x000fe4000782c0ff */
[----:B----4-:R-:W-:Y:S01]  /*13c50*/  IADD3 R6, P0, R6, UR4, RZ ;  /* 0x0000000406067c10 */ /* 0x010fe2000ff1e0ff */
[----:B------:R1:W-:Y:S01]  /*13c60*/  LDGSTS.E.BYPASS.LTC128B.128 [R244+0x1100], [R4.64], !P5 ;  /* 0x0110000004f47fae */ /* 0x0003e2000e901d5c */
[C---:B------:R-:W-:Y:S02]  /*13c70*/  ISETP.LT.OR P2, PT, R2.reuse, 0x31, P1 ;  /* 0x000000310200780c */ /* 0x040fe40000f41670 */
[----:B------:R-:W-:Y:S01]  /*13c80*/  IADD3.X R7, R7, UR14, RZ, P0, !PT ;  /* 0x0000000e07077c10 */ /* 0x000fe200087fe4ff */
[C---:B------:R-:W-:Y:S01]  /*13c90*/  HMMA.16816.F32 R80, R8.reuse, R34, R112 ;  /* 0x000000220850723c */ /* 0x040fe20000001870 */
[----:B------:R-:W-:Y:S01]  /*13ca0*/  ISETP.LT.OR P1, PT, R2, 0x31, P6 ;  /* 0x000000310200780c */ /* 0x000fe20003721670 */
[----:B------:R-:W-:Y:S01]  /*13cb0*/  IMAD.MOV.U32 R2, RZ, RZ, 0x40 ;  /* 0x00000040ff027424 */ /* 0x000fe200078e00ff */
[----:B------:R-:W-:Y:S01]  /*13cc0*/  IADD3 R16, P0, R4, UR6, RZ ;  /* 0x0000000604107c10 */ /* 0x000fe2000ff1e0ff */
[----:B------:R2:W-:Y:S03]  /*13cd0*/  LDGSTS.E.BYPASS.LTC128B.128 [R244+0x3100], [R6.64], !P4 ;  /* 0x0310000006f47fae */ /* 0x0005e6000e101d5c */
[----:B------:R-:W-:Y:S01]  /*13ce0*/  IADD3.X R17, R5, UR7, RZ, P0, !PT ;  /* 0x0000000705117c10 */ /* 0x000fe200087fe4ff */
[----:B------:R-:W-:Y:S01]  /*13cf0*/  HMMA.16816.F32 R32, R8, R30, R100 ;  /* 0x0000001e0820723c */ /* 0x000fe20000001864 */
[----:B------:R-:W-:-:S03]  /*13d00*/  SEL R2, R2, 0xffffffc0, !P3 ;  /* 0xffffffc002027807 */ /* 0x000fc60005800000 */
[----:B------:R5:W-:Y:S02]  /*13d10*/  LDGSTS.E.BYPASS.LTC128B.128 [R244+0x1900], [R16.64], !P2 ;  /* 0x0190000010f47fae */ /* 0x000be4000d101d5c */
[----:B------:R-:W-:Y:S02]  /*13d20*/  IMAD.IADD R230, R224, 0x1, R2 ;  /* 0x00000001e0e67824 */ /* 0x000fe400078e0202 */
[----:B------:R-:W-:Y:S01]  /*13d30*/  HMMA.16816.F32 R120, R8, R28, R92 ;  /* 0x0000001c0878723c */ /* 0x000fe2000000185c */
[----:B------:R-:W-:Y:S01]  /*13d40*/  IMAD.IADD R229, R2, 0x1, R235 ;  /* 0x0000000102e57824 */ /* 0x000fe200078e02eb */
[----:B------:R-:W-:Y:S02]  /*13d50*/  LOP3.LUT R2, R152, R153, RZ, 0xfc, !PT ;  /* 0x0000009998027212 */ /* 0x000fe400078efcff */
[----:B-1----:R-:W-:-:S04]  /*13d60*/  IADD3 R4, P0, R4, UR4, RZ ;  /* 0x0000000404047c10 */ /* 0x002fc8000ff1e0ff */
[----:B------:R-:W-:Y:S01]  /*13d70*/  HMMA.16816.F32 R128, R8, R24, R88 ;  /* 0x000000180880723c */ /* 0x000fe20000001858 */
[----:B------:R-:W-:Y:S02]  /*13d80*/  IADD3.X R5, R5, UR14, RZ, P0, !PT ;  /* 0x0000000e05057c10 */ /* 0x000fe400087fe4ff */
[----:B------:R-:W-:-:S03]  /*13d90*/  PLOP3.LUT P0, PT, PT, PT, UP0, 0x80, 0x0 ;  /* 0x000000000000781c */ /* 0x000fc60003f0f008 */
[----:B------:R2:W-:Y:S02]  /*13da0*/  LDGSTS.E.BYPASS.LTC128B.128 [R244+0x3900], [R4.64], !P1 ;  /* 0x0390000004f47fae */ /* 0x0005e4000c901d5c */
[C---:B------:R-:W-:Y:S02]  /*13db0*/  HMMA.16816.F32 R132, R8.reuse, R20, R72 ;  /* 0x000000140884723c */ /* 0x040fe40000001848 */
[----:B------:R-:W-:Y:S04]  /*13dc0*/  LDSM.16.M88.4 R52, [R230+0x4100] ;  /* 0x00410000e634783b */ /* 0x000fe80000000200 */
[----:B-----5:R-:W1:Y:S02]  /*13dd0*/  LDSM.16.M88.4 R16, [R232+0xa100] ;  /* 0x00a10000e810783b */ /* 0x020e640000000200 */
[C---:B------:R-:W-:Y:S02]  /*13de0*/  HMMA.16816.F32 R104, R8.reuse, R26, R104 ;  /* 0x0000001a0868723c */ /* 0x040fe40000001868 */
[----:B------:R-:W3:Y:S04]  /*13df0*/  LDSM.16.M88.4 R44, [R230+0x5100] ;  /* 0x00510000e62c783b */ /* 0x000ee80000000200 */
[----:B------:R-:W4:Y:S02]  /*13e00*/  LDSM.16.M88.4 R48, [R230+0x4900] ;  /* 0x00490000e630783b */ /* 0x000f240000000200 */
[----:B------:R-:W-:Y:S02]  /*13e10*/  HMMA.16816.F32 R100, R8, R22, R68 ;  /* 0x000000160864723c */ /* 0x000fe40000001844 */
[----:B------:R-:W5:Y:S04]  /*13e20*/  LDSM.16.M88.4 R8, [R232+0x8100] ;  /* 0x00810000e808783b */ /* 0x000f680000000200 */
[----:B------:R-:W4:Y:S02]  /*13e30*/  LDSM.16.M88.4 R40, [R230+0x5900] ;  /* 0x00590000e628783b */ /* 0x000f240000000200 */
[C---:B------:R-:W-:Y:S02]  /*13e40*/  HMMA.16816.F32 R60, R12.reuse, R24, R60 ;  /* 0x000000180c3c723c */ /* 0x040fe4000000183c */
[----:B--2---:R-:W-:Y:S04]  /*13e50*/  LDSM.16.M88.4 R4, [R234+0xa100] ;  /* 0x00a10000ea04783b */ /* 0x004fe80000000200 */
[----:B------:R-:W2:Y:S02]  /*13e60*/  LDSM.16.M88.4 R28, [R229] ;  /* 0x00000000e51c783b */ /* 0x000ea40000000200 */
[C---:B------:R-:W-:Y:S02]  /*13e70*/  HMMA.16816.F32 R64, R12.reuse, R20, R64 ;  /* 0x000000140c40723c */ /* 0x040fe40000001840 */
[----:B------:R-:W2:Y:S04]  /*13e80*/  LDSM.16.M88.4 R24, [R229+0x800] ;  /* 0x00080000e518783b */ /* 0x000ea80000000200 */
[----:B------:R-:W0:Y:S02]  /*13e90*/  LDGDEPBAR ;  /* 0x00000000000079af */ /* 0x000e240000000000 */
[----:B------:R-:W-:Y:S02]  /*13ea0*/  HMMA.16816.F32 R96, R12, R22, R96 ;  /* 0x000000160c60723c */ /* 0x000fe40000001860 */
[----:B------:R-:W2:Y:S04]  /*13eb0*/  LDSM.16.M88.4 R20, [R229+0x1000] ;  /* 0x00100000e514783b */ /* 0x000ea80000000200 */
[----:B------:R-:W2:Y:S02]  /*13ec0*/  LDSM.16.M88.4 R12, [R234+0x8100] ;  /* 0x00810000ea0c783b */ /* 0x000ea40000000200 */
[C---:B-1----:R-:W-:Y:S02]  /*13ed0*/  HMMA.16816.F32 R72, R16.reuse, R52, R36 ;  /* 0x000000341048723c */ /* 0x042fe40000001824 */
[----:B------:R-:W1:Y:S06]  /*13ee0*/  LDSM.16.M88.4 R36, [R229+0x1800] ;  /* 0x00180000e524783b */ /* 0x000e6c0000000200 */
[C---:B---3--:R-:W-:Y:S08]  /*13ef0*/  HMMA.16816.F32 R68, R16.reuse, R46, R84 ;  /* 0x0000002e1044723c */ /* 0x048ff00000001854 */
[C---:B----4-:R-:W-:Y:S08]  /*13f00*/  HMMA.16816.F32 R112, R16.reuse, R48, R56 ;  /* 0x000000301070723c */ /* 0x050ff00000001838 */
[C---:B------:R-:W-:Y:S08]  /*13f10*/  HMMA.16816.F32 R116, R16.reuse, R44, R60 ;  /* 0x0000002c1074723c */ /* 0x040ff0000000183c */
[----:B------:R-:W-:Y:S08]  /*13f20*/  HMMA.16816.F32 R92, R16, R54, R124 ;  /* 0x00000036105c723c */ /* 0x000ff0000000187c */
[C---:B-----5:R-:W-:Y:S08]  /*13f30*/  HMMA.16816.F32 R84, R8.reuse, R52, R108 ;  /* 0x000000340854723c */ /* 0x060ff0000000186c */
[----:B------:R-:W-:Y:S08]  /*13f40*/  HMMA.16816.F32 R80, R8, R54, R80 ;  /* 0x000000360850723c */ /* 0x000ff00000001850 */
[C---:B------:R-:W-:Y:S08]  /*13f50*/  HMMA.16816.F32 R88, R16.reuse, R40, R64 ;  /* 0x000000281058723c */ /* 0x040ff00000001840 */
[C---:B------:R-:W-:Y:S08]  /*13f60*/  HMMA.16816.F32 R76, R16.reuse, R50, R76 ;  /* 0x00000032104c723c */ /* 0x040ff0000000184c */
[----:B------:R-:W-:Y:S08]  /*13f70*/  HMMA.16816.F32 R56, R16, R42, R96 ;  /* 0x0000002a1038723c */ /* 0x000ff00000001860 */
[C---:B------:R-:W-:Y:S08]  /*13f80*/  HMMA.16816.F32 R60, R8.reuse, R50, R32 ;  /* 0x00000032083c723c */ /* 0x040ff00000001820 */
[C---:B------:R-:W-:Y:S08]  /*13f90*/  HMMA.16816.F32 R52, R8.reuse, R44, R128 ;  /* 0x0000002c0834723c */ /* 0x040ff00000001880 */
[C---:B------:R-:W-:Y:S01]  /*13fa0*/  HMMA.16816.F32 R64, R8.reuse, R48, R120 ;  /* 0x000000300840723c */ /* 0x040fe20000001878 */
[----:B------:R-:W-:Y:S07]  /*13fb0*/  LDSM.16.M88.4 R48, [R224+0x6100] ;  /* 0x00610000e030783b */ /* 0x000fee0000000200 */
[C---:B------:R-:W-:Y:S08]  /*13fc0*/  HMMA.16816.F32 R44, R8.reuse, R46, R104 ;  /* 0x0000002e082c723c */ /* 0x040ff00000001868 */
[C---:B------:R-:W-:Y:S08]  /*13fd0*/  HMMA.16816.F32 R32, R8.reuse, R40, R132 ;  /* 0x000000280820723c */ /* 0x040ff00000001884 */
[----:B------:R-:W-:Y:S01]  /*13fe0*/  HMMA.16816.F32 R16, R8, R42, R100 ;  /* 0x0000002a0810723c */ /* 0x000fe20000001864 */
[----:B------:R-:W-:Y:S04]  /*13ff0*/  LDSM.16.M88.4 R8, [R231+0xe100] ;  /* 0x00e10000e708783b */ /* 0x000fe80000000200 */
[----:B------:R-:W3:Y:S03]  /*14000*/  LDSM.16.M88.4 R40, [R224+0x6900] ;  /* 0x00690000e028783b */ /* 0x000ee60000000200 */
[C---:B--2---:R-:W-:Y:S08]  /*14010*/  HMMA.16816.F32 R96, R4.reuse, R30, R92 ;  /* 0x0000001e0460723c */ /* 0x044ff0000000185c */
[C---:B------:R-:W-:Y:S08]  /*14020*/  HMMA.16816.F32 R100, R4.reuse, R24, R112 ;  /* 0x000000180464723c */ /* 0x040ff00000001870 */
[----:B------:R-:W-:Y:S08]  /*14030*/  HMMA.16816.F32 R140, R4, R20, R116 ;  /* 0x00000014048c723c */ /* 0x000ff00000001874 */
        /* <DEDUP_REMOVED lines=8> */
[C---:B-1----:R-:W-:Y:S01]  /*140c0*/  HMMA.16816.F32 R108, R12.reuse, R36, R32 ;  /* 0x000000240c6c723c */ /* 0x042fe20000001820 */
[----:B------:R-:W-:Y:S07]  /*140d0*/  LDSM.16.M88.4 R32, [R224+0x7100] ;  /* 0x00710000e020783b */ /* 0x000fee0000000200 */
[----:B------:R-:W-:Y:S01]  /*140e0*/  HMMA.16816.F32 R92, R12, R38, R16 ;  /* 0x000000260c5c723c */ /* 0x000fe20000001810 */
[----:B------:R-:W1:Y:S04]  /*140f0*/  LDSM.16.M88.4 R12, [R231+0xc100] ;  /* 0x00c10000e70c783b */ /* 0x000e680000000200 */
[----:B------:R-:W2:Y:S03]  /*14100*/  LDSM.16.M88.4 R16, [R224+0x7900] ;  /* 0x00790000e010783b */ /* 0x000ea60000000200 */
[C---:B------:R-:W-:Y:S01]  /*14110*/  HMMA.16816.F32 R76, R4.reuse, R26, R76 ;  /* 0x0000001a044c723c */ /* 0x040fe2000000184c */
[----:B------:R-:W-:Y:S07]  /*14120*/  LDSM.16.M88.4 R24, [R235+0x2800] ;  /* 0x00280000eb18783b */ /* 0x000fee0000000200 */
[C---:B------:R-:W-:Y:S01]  /*14130*/  HMMA.16816.F32 R104, R4.reuse, R22, R68 ;  /* 0x000000160468723c */ /* 0x040fe20000001844 */
[----:B------:R-:W4:Y:S07]  /*14140*/  LDSM.16.M88.4 R20, [R233+0xc100] ;  /* 0x00c10000e914783b */ /* 0x000f2e0000000200 */
[C---:B------:R-:W-:Y:S01]  /*14150*/  HMMA.16816.F32 R72, R4.reuse, R28, R72 ;  /* 0x0000001c0448723c */ /* 0x040fe20000001848 */
[----:B------:R-:W-:Y:S07]  /*14160*/  LDSM.16.M88.4 R28, [R235+0x2000] ;  /* 0x00200000eb1c783b */ /* 0x000fee0000000200 */
[C---:B------:R-:W-:Y:S08]  /*14170*/  HMMA.16816.F32 R136, R4.reuse, R36, R88 ;  /* 0x000000240488723c */ /* 0x040ff00000001858 */
[----:B------:R-:W-:Y:S01]  /*14180*/  HMMA.16816.F32 R132, R4, R38, R56 ;  /* 0x000000260484723c */ /* 0x000fe20000001838 */
[----:B------:R-:W5:Y:S07]  /*14190*/  LDSM.16.M88.4 R4, [R233+0xe100] ;  /* 0x00e10000e904783b */ /* 0x000f6e0000000200 */
[C---:B---3--:R-:W-:Y:S08]  /*141a0*/  HMMA.16816.F32 R60, R8.reuse, R40, R100 ;  /* 0x00000028083c723c */ /* 0x048ff00000001864 */
[----:B------:R-:W-:Y:S08]  /*141b0*/  HMMA.16816.F32 R56, R8, R42, R76 ;  /* 0x0000002a0838723c */ /* 0x000ff0000000184c */
[C---:B-1----:R-:W-:Y:S08]  /*141c0*/  HMMA.16816.F32 R36, R12.reuse, R40, R120 ;  /* 0x000000280c24723c */ /* 0x042ff00000001878 */
[----:B------:R-:W-:Y:S08]  /*141d0*/  HMMA.16816.F32 R40, R12, R42, R116 ;  /* 0x0000002a0c28723c */ /* 0x000ff00000001874 */
[C---:B------:R-:W-:Y:S08]  /*141e0*/  HMMA.16816.F32 R72, R8.reuse, R48, R72 ;  /* 0x000000300848723c */ /* 0x040ff00000001848 */
[----:B------:R-:W-:Y:S08]  /*141f0*/  HMMA.16816.F32 R68, R8, R50, R96 ;  /* 0x000000320844723c */ /* 0x000ff00000001860 */
[C---:B------:R-:W-:Y:S08]  /*14200*/  HMMA.16816.F32 R76, R12.reuse, R48, R128 ;  /* 0x000000300c4c723c */ /* 0x040ff00000001880 */
[----:B------:R-:W-:Y:S01]  /*14210*/  HMMA.16816.F32 R64, R12, R50, R124 ;  /* 0x000000320c40723c */ /* 0x000fe2000000187c */
[----:B------:R-:W-:Y:S07]  /*14220*/  LDSM.16.M88.4 R48, [R230+0x6100] ;  /* 0x00610000e630783b */ /* 0x000fee0000000200 */
[C---:B------:R-:W-:Y:S08]  /*14230*/  HMMA.16816.F32 R88, R8.reuse, R32, R140 ;  /* 0x000000200858723c */ /* 0x040ff0000000188c */
[C---:B------:R-:W-:Y:S08]  /*14240*/  HMMA.16816.F32 R104, R8.reuse, R34, R104 ;  /* 0x000000220868723c */ /* 0x040ff00000001868 */
[C---:B--2---:R-:W-:Y:S08]  /*14250*/  HMMA.16816.F32 R100, R8.reuse, R16, R136 ;  /* 0x000000100864723c */ /* 0x044ff00000001888 */
        /* <DEDUP_REMOVED lines=21> */
[C---:B------:R-:W-:Y:S08]  /*143b0*/  HMMA.16816.F32 R132, R4.reuse, R46, R104 ;  /* 0x0000002e0484723c */ /* 0x040ff00000001868 */
[C---:B------:R-:W-:Y:S08]  /*143c0*/  HMMA.16816.F32 R128, R4.reuse, R52, R100 ;  /* 0x000000340480723c */ /* 0x040ff00000001864 */
[----:B------:R-:W-:Y:S01]  /*143d0*/  HMMA.16816.F32 R124, R4, R54, R80 ;  /* 0x00000036047c723c */ /* 0x000fe20000001850 */
[----:B------:R-:W5:Y:S07]  /*143e0*/  LDSM.16.M88.4 R4, [R236+0xe100] ;  /* 0x00e10000ec04783b */ /* 0x000f6e0000000200 */
[C---:B------:R-:W-:Y:S01]  /*143f0*/  HMMA.16816.F32 R108, R20.reuse, R44, R8 ;  /* 0x0000002c146c723c */ /* 0x040fe20000001808 */
[----:B------:R-:W2:Y:S07]  /*14400*/  LDSM.16.M88.4 R8, [R234+0xc100] ;  /* 0x00c10000ea08783b */ /* 0x000eae0000000200 */
[C---:B------:R-:W-:Y:S01]  /*14410*/  HMMA.16816.F32 R104, R20.reuse, R46, R84 ;  /* 0x0000002e1468723c */ /* 0x040fe20000001854 */
[----:B------:R-:W-:Y:S07]  /*14420*/  LDSM.16.M88.4 R44, [R229+0x2000] ;  /* 0x00200000e52c783b */ /* 0x000fee0000000200 */
        /* <DEDUP_REMOVED lines=13> */
[C---:B------:R-:W-:Y:S08]  /*14500*/  HMMA.16816.F32 R80, R16.reuse, R38, R132 ;  /* 0x000000261050723c */ /* 0x040ff00000001884 */
[C---:B------:R-:W-:Y:S08]  /*14510*/  HMMA.16816.F32 R76, R16.reuse, R32, R128 ;  /* 0x00000020104c723c */ /* 0x040ff00000001880 */
[----:B------:R-:W-:Y:S08]  /*14520*/  HMMA.16816.F32 R64, R16, R34, R124 ;  /* 0x000000221040723c */ /* 0x000ff0000000187c */
[C---:B------:R-:W-:Y:S08]  /*14530*/  HMMA.16816.F32 R40, R12.reuse, R36, R108 ;  /* 0x000000240c28723c */ /* 0x040ff0000000186c */
        /* <DEDUP_REMOVED lines=9> */
[----:B------:R-:W-:Y:S08]  /*145d0*/  HMMA.16816.F32 R28, R8, R20, R16 ;  /* 0x00000014081c723c */ /* 0x000ff00000001810 */
        /* <DEDUP_REMOVED lines=8> */
[----:B------:R-:W-:Y:S01]  /*14660*/  HMMA.16816.F32 R20, R8, R22, R12 ;  /* 0x000000160814723c */ /* 0x000fe2000000180c */
[----:B------:R-:W-:Y:S06]  /*14670*/  BAR.SYNC.DEFER_BLOCKING 0x0 ;  /* 0x0000000000007b1d */ /* 0x000fec0000010000 */
[----:B------:R-:W-:Y:S05]  /*14680*/  @!P0 BRA `(.L_x_1673) ;  /* 0x0000026000008947 */ /* 0x000fea0003800000 */
[----:B------:R-:W-:Y:S01]  /*14690*/  UIADD3 UR5, UR12, -0x2, URZ ;  /* 0xfffffffe0c057890 */ /* 0x000fe2000fffe03f */
[----:B------:R-:W-:Y:S01]  /*146a0*/  LOP3.LUT P5, RZ, R161, 0x1, RZ, 0xc0, !PT ;  /* 0x00000001a1ff7812 */ /* 0x000fe200078ac0ff */
[----:B------:R-:W-:-:S02]  /*146b0*/  UIADD3 UR22, UP0, UR22, 0x80, URZ ;  /* 0x0000008016167890 */ /* 0x000fc4000ff1e03f */
[----:B------:R-:W-:Y:S02]  /*146c0*/  USHF.R.S32.HI UR4, URZ, 0x1f, UR5 ;  /* 0x0000001f3f047899 */ /* 0x000fe40008011405 */
[----:B------:R-:W-:Y:S01]  /*146d0*/  UIMAD UR11, UR11, UR5, URZ ;  /* 0x000000050b0b72a4 */ /* 0x000fe2000f8e023f */
[----:B------:R-:W-:Y:S01]  /*146e0*/  IMAD.WIDE.U32 R6, R154, UR5, R158 ;  /* 0x000000059a067c25 */ /* 0x000fe2000f8e009e */
[----:B------:R-:W-:Y:S02]  /*146f0*/  USHF.L.U32 UR5, UR8, 0x5, URZ ;  /* 0x0000000508057899 */ /* 0x000fe4000800063f */
[----:B------:R-:W-:Y:S02]  /*14700*/  UIMAD UR11, UR4, UR10, UR11 ;  /* 0x0000000a040b72a4 */ /* 0x000fe4000f8e020b */
[----:B------:R-:W-:Y:S01]  /*14710*/  LEA R4, P0, R6, c[0x0][0x1c8], 0x1 ;  /* 0x0000720006047a11 */ /* 0x000fe200078008ff */
[----:B------:R-:W-:Y:S02]  /*14720*/  ULDC UR4, c[0x0][0x1e4] ;  /* 0x0000790000047ab9 */ /* 0x000fe40000000800 */
[----:B------:R-:W-:Y:S01]  /*14730*/  USHF.L.U64.HI UR4, UR8, UR9, UR4 ;  /* 0x0000000908047299 */ /* 0x000fe20008010204 */
[----:B------:R-:W-:Y:S01]  /*14740*/  IADD3 R5, R7, UR11, RZ ;  /* 0x0000000b07057c10 */ /* 0x000fe2000fffe0ff */
[----:B------:R-:W-:Y:S01]  /*14750*/  IMAD.U32 R7, RZ, RZ, UR5 ;  /* 0x00000005ff077e24 */ /* 0x000fe2000f8e00ff */
[----:B------:R-:W-:-:S02]  /*14760*/  UIADD3.X UR8, URZ, UR17, URZ, UP0, !UPT ;  /* 0x000000113f087290 */ /* 0x000fc400087fe43f */
        /* <DEDUP_REMOVED lines=24> */
.L_x_1673:
[----:B---3--:R-:W-:Y:S01]  /*148f0*/  FMUL.FTZ R4, R41, c[0x0][0x320] ;  /* 0x0000c80029047a20 */ /* 0x008fe20000410000 */
[----:B------:R-:W-:Y:S01]  /*14900*/  SHF.R.S32.HI R7, RZ, 0x1f, R156 ;  /* 0x0000001fff077819 */ /* 0x000fe2000001149c */
[----:B------:R-:W-:Y:S01]  /*14910*/  FMUL.FTZ R5, R83, c[0x0][0x320] ;  /* 0x0000c80053057a20 */ /* 0x000fe20000410000 */
[----:B------:R-:W-:Y:S01]  /*14920*/  LEA.HI R6, R157, R177, RZ, 0x2 ;  /* 0x000000b19d067211 */ /* 0x000fe200078f10ff */
[----:B------:R1:W-:Y:S01]  /*14930*/  MUFU.TANH R166, R4 ;  /* 0x0000000400a67308 */ /* 0x0003e20000002400 */
[----:B------:R-:W-:Y:S01]  /*14940*/  FMUL.FTZ R8, R96, c[0x0][0x320] ;  /* 0x0000c80060087a20 */ /* 0x000fe20000410000 */
[----:B------:R-:W-:Y:S01]  /*14950*/  PLOP3.LUT P1, PT, PT, PT, UP2, 0x80, 0x0 ;  /* 0x000000000000781c */ /* 0x000fe20003f2f028 */
[----:B------:R-:W-:Y:S01]  /*14960*/  UMOV UR4, 0xffffffc0 ;  /* 0xffffffc000047882 */ /* 0x000fe20000000000 */
[----:B------:R-:W-:Y:S01]  /*14970*/  LOP3.LUT R6, R6, 0xfffffffc, RZ, 0xc0, !PT ;  /* 0xfffffffc06067812 */ /* 0x000fe200078ec0ff */
[----:B------:R-:W-:Y:S01]  /*14980*/  UIMAD UR4, UR15, UR4, 0x1 ;  /* 0x000000010f0474a4 */ /* 0x000fe2000f8e0204 */
[----:B------:R-:W-:Y:S01]  /*14990*/  PLOP3.LUT P0, PT, PT, PT, UP2, 0x80, 0x0 ;  /* 0x000000000000781c */ /* 0x000fe20003f0f028 */
[----:B------:R-:W-:Y:S01]  /*149a0*/  STL [R1+0x98], R242 ;  /* 0x000098f201007387 */ /* 0x000fe20000100800 */
[----:B------:R2:W-:Y:S01]  /*149b0*/  MUFU.TANH R41, R5 ;  /* 0x0000000500297308 */ /* 0x0005e20000002400 */
[----:B------:R-:W-:-:S02]  /*149c0*/  IMAD.IADD R6, R177, 0x1, -R6 ;  /* 0x00000001b1067824 */ /* 0x000fc400078e0a06 */
[----:B------:R-:W-:Y:S01]  /*149d0*/  STL [R1+0x94], R241 ;  /* 0x000094f101007387 */ /* 0x000fe20000100800 */
[----:B------:R-:W-:Y:S02]  /*149e0*/  FMUL.FTZ R10, R76, c[0x0][0x320] ;  /* 0x0000c8004c0a7a20 */ /* 0x000fe40000410000 */
[----:B------:R-:W-:Y:S01]  /*149f0*/  IMAD.SHL.U32 R225, R2, 0x2, RZ ;  /* 0x0000000202e17824 */ /* 0x000fe200078e00ff */
[----:B------:R-:W-:Y:S01]  /*14a00*/  STL [R1+0x90], R240 ;  /* 0x000090f001007387 */ /* 0x000fe20000100800 */
[----:B-1----:R-:W-:Y:S01]  /*14a10*/  FMUL.FTZ R4, R60, c[0x0][0x320] ;  /* 0x0000c8003c047a20 */ /* 0x002fe20000410000 */
[----:B------:R-:W-:Y:S01]  /*14a20*/  MUFU.TANH R15, R8 ;  /* 0x00000008000f7308 */ /* 0x000fe20000002400 */
[----:B------:R-:W-:Y:S01]  /*14a30*/  IMAD R228, R0, 0x2, R225 ;  /* 0x0000000200e47824 */ /* 0x000fe200078e02e1 */
[----:B------:R-:W-:Y:S01]  /*14a40*/  STL [R1+0x8c], R239 ;  /* 0x00008cef01007387 */ /* 0x000fe20000100800 */
[----:B------:R-:W-:-:S03]  /*14a50*/  LEA R226, R3, R225, 0x1 ;  /* 0x000000e103e27211 */ /* 0x000fc600078e08ff */
[----:B------:R-:W-:Y:S01]  /*14a60*/  STL [R1+0x88], R238 ;  /* 0x000088ee01007387 */ /* 0x000fe20000100800 */
[----:B--2---:R-:W-:Y:S01]  /*14a70*/  LEA.HI R5, R7, R156, RZ, 0x2 ;  /* 0x0000009c07057211 */ /* 0x004fe200078f10ff */
[----:B------:R1:W-:Y:S01]  /*14a80*/  MUFU.TANH R70, R4 ;  /* 0x0000000400467308 */ /* 0x0003e20000002400 */
[----:B------:R-:W-:Y:S01]  /*14a90*/  IMAD R227, R0, 0x2, R226 ;  /* 0x0000000200e37824 */ /* 0x000fe200078e02e2 */
[----:B------:R-:W-:Y:S01]  /*14aa0*/  STL [R1+0x84], R237 ;  /* 0x000084ed01007387 */ /* 0x000fe20000100800 */
[----:B------:R-:W-:-:S03]  /*14ab0*/  LOP3.LUT R5, R5, 0xffffffc, RZ, 0xc0, !PT ;  /* 0x0ffffffc05057812 */ /* 0x000fc600078ec0ff */
[----:B------:R-:W-:Y:S01]  /*14ac0*/  STL [R1+0x80], R236 ;  /* 0x000080ec01007387 */ /* 0x000fe20000100800 */
[----:B------:R-:W-:Y:S01]  /*14ad0*/  IADD3 R9, -R5, R156, RZ ;  /* 0x0000009c05097210 */ /* 0x000fe20007ffe1ff */
[----:B------:R2:W-:Y:S01]  /*14ae0*/  MUFU.TANH R18, R10 ;  /* 0x0000000a00127308 */ /* 0x0005e20000002400 */
[----:B------:R-:W-:Y:S01]  /*14af0*/  LEA.HI R5, R6, R6, RZ, 0x1 ;  /* 0x0000000606057211 */ /* 0x000fe200078f08ff */
[----:B------:R-:W-:Y:S04]  /*14b00*/  STL [R1+0x7c], R235 ;  /* 0x00007ceb01007387 */ /* 0x000fe80000100800 */
[----:B------:R-:W-:Y:S01]  /*14b10*/  STL [R1+0x78], R234 ;  /* 0x000078ea01007387 */ /* 0x000fe20000100800 */
[----:B-1----:R-:W-:-:S03]  /*14b20*/  FMUL.FTZ R4, R61, c[0x0][0x320] ;  /* 0x0000c8003d047a20 */ /* 0x002fc60000410000 */
[----:B------:R-:W-:Y:S01]  /*14b30*/  STL [R1+0x74], R233 ;  /* 0x000074e901007387 */ /* 0x000fe20000100800 */
[----:B------:R1:W-:Y:S03]  /*14b40*/  MUFU.TANH R69, R4 ;  /* 0x0000000400457308 */ /* 0x0003e60000002400 */
[----:B------:R-:W-:Y:S01]  /*14b50*/  STL [R1+0x70], R232 ;  /* 0x000070e801007387 */ /* 0x000fe20000100800 */
[----:B--2---:R-:W-:-:S03]  /*14b60*/  FMUL.FTZ R10, R77, c[0x0][0x320] ;  /* 0x0000c8004d0a7a20 */ /* 0x004fc60000410000 */
[----:B------:R-:W-:Y:S01]  /*14b70*/  STL [R1+0x6c], R231 ;  /* 0x00006ce701007387 */ /* 0x000fe20000100800 */
[----:B------:R-:W-:Y:S03]  /*14b80*/  MUFU.TANH R17, R10 ;  /* 0x0000000a00117308 */ /* 0x000fe60000002400 */
[----:B------:R-:W-:Y:S04]  /*14b90*/  STL [R1+0x68], R230 ;  /* 0x000068e601007387 */ /* 0x000fe80000100800 */
[----:B------:R-:W-:Y:S01]  /*14ba0*/  STL [R1+0x64], R229 ;  /* 0x000064e501007387 */ /* 0x000fe20000100800 */
[----:B-1----:R-:W-:-:S03]  /*14bb0*/  FMUL.FTZ R4, R56, c[0x0][0x320] ;  /* 0x0000c80038047a20 */ /* 0x002fc60000410000 */
[----:B------:R-:W-:Y:S01]  /*14bc0*/  STL [R1+0x60], R224 ;  /* 0x000060e001007387 */ /* 0x000fe20000100800 */
[----:B------:R1:W-:Y:S03]  /*14bd0*/  MUFU.TANH R68, R4 ;  /* 0x0000000400447308 */ /* 0x0003e60000002400 */
[----:B------:R-:W-:Y:S04]  /*14be0*/  LDSM.16.MT88.4 R116, [R226+0x2100] ;  /* 0x00210000e274783b */ /* 0x000fe80000004200 */
[----:B------:R-:W-:Y:S04]  /*14bf0*/  LDSM.16.MT88.4 R108, [R227+0x2100] ;  /* 0x00210000e36c783b */ /* 0x000fe80000004200 */
[----:B------:R-:W-:Y:S04]  /*14c00*/  LDSM.16.MT88.4 R112, [R225+0x2100] ;  /* 0x00210000e170783b */ /* 0x000fe80000004200 */
[----:B------:R-:W-:Y:S01]  /*14c10*/  LDSM.16.MT88.4 R104, [R228+0x2100] ;  /* 0x00210000e468783b */ /* 0x000fe20000004200 */
[----:B-1----:R-:W-:-:S03]  /*14c20*/  FMUL.FTZ R4, R57, c[0x0][0x320] ;  /* 0x0000c80039047a20 */ /* 0x002fc60000410000 */
[----:B------:R-:W0:Y:S01]  /*14c30*/  LDGDEPBAR ;  /* 0x00000000000079af */ /* 0x000e220000000000 */
        /* <DEDUP_REMOVED lines=78> */
[----:B-1----:R-:W-:-:S05]  /*15120*/  LOP3.LUT R4, R155, 0xffffffe0, RZ, 0xc0, !PT ;  /* 0xffffffe09b047812 */ /* 0x002fca00078ec0ff */
[----:B------:R-:W-:-:S05]  /*15130*/  IMAD.IADD R4, R177, 0x1, -R4 ;  /* 0x00000001b1047824 */ /* 0x000fca00078e0a04 */
[----:B------:R-:W-:-:S04]  /*15140*/  SHF.R.S32.HI R7, RZ, 0x1f, R4 ;  /* 0x0000001fff077819 */ /* 0x000fc80000011404 */
[----:B------:R-:W-:-:S04]  /*15150*/  LEA.HI R7, R7, R4, RZ, 0x2 ;  /* 0x0000000407077211 */ /* 0x000fc800078f10ff */
[----:B------:R-:W-:-:S05]  /*15160*/  LEA.HI.SX32 R8, R7, UR18, 0x1e ;  /* 0x0000001207087c11 */ /* 0x000fca000f8ff2ff */
[----:B------:R-:W-:Y:S01]  /*15170*/  IMAD R11, R9, 0x10, R8 ;  /* 0x00000010090b7824 */ /* 0x000fe200078e0208 */
[C---:B------:R-:W-:Y:S01]  /*15180*/  LOP3.LUT R9, R5.reuse, 0x1ffffffe, RZ, 0xc0, !PT ;  /* 0x1ffffffe05097812 */ /* 0x040fe200078ec0ff */
[----:B------:R-:W-:-:S03]  /*15190*/  IMAD.SHL.U32 R8, R5, 0x20, RZ ;  /* 0x0000002005087824 */ /* 0x000fc600078e00ff */
[----:B------:R-:W-:Y:S02]  /*151a0*/  IADD3 R6, R6, -R9, RZ ;  /* 0x8000000906067210 */ /* 0x000fe40007ffe0ff */
[----:B------:R-:W-:-:S05]  /*151b0*/  LOP3.LUT R5, R8, 0xffffffc0, RZ, 0xc0, !PT ;  /* 0xffffffc008057812 */ /* 0x000fca00078ec0ff */
[----:B------:R-:W-:-:S04]  /*151c0*/  IMAD.IADD R5, R5, 0x1, R11 ;  /* 0x0000000105057824 */ /* 0x000fc800078e020b */
[----:B------:R-:W-:Y:S02]  /*151d0*/  IMAD R13, R6, 0x8, R5 ;  /* 0x00000008060d7824 */ /* 0x000fe400078e0205 */
[----:B------:R-:W-:Y:S02]  /*151e0*/  FMUL.FTZ R5, R78, c[0x0][0x320] ;  /* 0x0000c8004e057a20 */ /* 0x000fe40000410000 */
[----:B------:R-:W-:Y:S01]  /*151f0*/  @P1 IMAD.HI.U32 R6, R13, c[0x0][0x2c8], RZ ;  /* 0x0000b2000d061a27 */ /* 0x000fe200078e00ff */
[----:B------:R-:W-:Y:S01]  /*15200*/  MOV R8, R13 ;  /* 0x0000000d00087202 */ /* 0x000fe20000000f00 */
[----:B------:R1:W-:Y:S01]  /*15210*/  MUFU.TANH R40, R5 ;  /* 0x0000000500287308 */ /* 0x0003e20000002400 */
[----:B------:R4:W-:Y:S02]  /*15220*/  STL [R1+0x20], R13 ;  /* 0x0000200d01007387 */ /* 0x0009e40000100800 */
[----:B------:R-:W-:Y:S01]  /*15230*/  @P0 SHF.R.U32.HI R8, RZ, c[0x0][0x2cc], R6 ;  /* 0x0000b300ff080a19 */ /* 0x000fe20000011606 */
[----:B------:R-:W-:-:S04]  /*15240*/  FMUL.FTZ R6, R97, c[0x0][0x320] ;  /* 0x0000c80061067a20 */ /* 0x000fc80000410000 */
[----:B------:R-:W-:Y:S01]  /*15250*/  SHFL.IDX PT, R9, R8, 0x2, 0x1c1f ;  /* 0x005c1f0008097f89 */ /* 0x000fe200000e0000 */
[----:B------:R2:W2:Y:S01]  /*15260*/  MUFU.TANH R16, R6 ;  /* 0x0000000600107308 */ /* 0x0004a20000002400 */
[----:B-1----:R-:W-:Y:S02]  /*15270*/  FMUL.FTZ R5, R79, c[0x0][0x320] ;  /* 0x0000c8004f057a20 */ /* 0x002fe40000410000 */
[----:B------:R-:W-:Y:S05]  /*15280*/  LDSM.16.MT88.4 R76, [R228+0x900] ;  /* 0x00090000e44c783b */ /* 0x000fea0000004200 */
[----:B------:R1:W-:Y:S01]  /*15290*/  MUFU.TANH R28, R5 ;  /* 0x00000005001c7308 */ /* 0x0003e20000002400 */
[----:B--2---:R-:W-:Y:S01]  /*152a0*/  IMAD.U32 R6, RZ, RZ, UR4 ;  /* 0x00000004ff067e24 */ /* 0x004fe2000f8e00ff */
[----:B------:R-:W-:Y:S01]  /*152b0*/  ULDC.64 UR4, c[0x0][0x2c8] ;  /* 0x0000b20000047ab9 */ /* 0x000fe20000000a00 */
[----:B----4-:R-:W-:-:S06]  /*152c0*/  FMUL.FTZ R13, R67, c[0x0][0x320] ;  /* 0x0000c800430d7a20 */ /* 0x010fcc0000410000 */
[----:B------:R-:W-:Y:S01]  /*152d0*/  MUFU.TANH R13, R13 ;  /* 0x0000000d000d7308 */ /* 0x000fe20000002400 */
[----:B-1----:R-:W-:Y:S02]  /*152e0*/  LOP3.LUT R5, R7, 0x7ffffffc, RZ, 0xc0, !PT ;  /* 0x7ffffffc07057812 */ /* 0x002fe400078ec0ff */
[----:B------:R-:W1:Y:S03]  /*152f0*/  SHFL.IDX PT, R7, R8, 0x3, 0x1c1f ;  /* 0x007c1f0008077f89 */ /* 0x000e6600000e0000 */
[----:B------:R-:W-:Y:S02]  /*15300*/  IMAD.IADD R5, R4, 0x1, -R5 ;  /* 0x0000000104057824 */ /* 0x000fe400078e0a05 */
[----:B------:R-:W-:Y:S02]  /*15310*/  FMUL.FTZ R4, R98, c[0x0][0x320] ;  /* 0x0000c80062047a20 */ /* 0x000fe40000410000 */
[----:B------:R-:W-:Y:S01]  /*15320*/  LDSM.16.MT88.4 R96, [R228+0x100] ;  /* 0x00010000e460783b */ /* 0x000fe20000004200 */
[----:B------:R-:W-:Y:S01]  /*15330*/  SHF.L.U32 R11, R5, 0x1, RZ ;  /* 0x00000001050b7819 */ /* 0x000fe200000006ff */
[----:B------:R2:W-:Y:S03]  /*15340*/  MUFU.TANH R19, R4 ;  /* 0x0000000400137308 */ /* 0x0005e60000002400 */
[----:B------:R-:W-:Y:S01]  /*15350*/  IADD3 R5, -R11, UR13, R6 ;  /* 0x0000000d0b057c10 */ /* 0x000fe2000fffe106 */
[----:B------:R4:W-:Y:S01]  /*15360*/  STL [R1+0x38], R11 ;  /* 0x0000380b01007387 */ /* 0x0009e20000100800 */
[----:B------:R-:W-:-:S02]  /*15370*/  FMUL.FTZ R6, R66, c[0x0][0x320] ;  /* 0x0000c80042067a20 */ /* 0x000fc40000410000 */
[----:B------:R-:W-:Y:S01]  /*15380*/  IADD3 R10, R5, -UR24, RZ ;  /* 0x80000018050a7c10 */ /* 0x000fe2000fffe0ff */
[----:B------:R-:W-:-:S04]  /*15390*/  FMUL.FTZ R5, R65, c[0x0][0x320] ;  /* 0x0000c80041057a20 */ /* 0x000fc80000410000 */
[----:B------:R1:W-:Y:S01]  /*153a0*/  MUFU.TANH R20, R5 ;  /* 0x0000000500147308 */ /* 0x0003e20000002400 */
[----:B--2---:R-:W-:Y:S02]  /*153b0*/  FMUL.FTZ R4, R64, c[0x0][0x320] ;  /* 0x0000c80040047a20 */ /* 0x004fe40000410000 */
[----:B------:R-:W-:Y:S05]  /*153c0*/  LDSM.16.MT88.4 R64, [R226+0x2900] ;  /* 0x00290000e240783b */ /* 0x000fea0000004200 */
[----:B------:R2:W2:Y:S01]  /*153d0*/  MUFU.TANH R14, R4 ;  /* 0x00000004000e7308 */ /* 0x0004a20000002400 */
[C---:B-1----:R-:W-:Y:S01]  /*153e0*/  IMAD.IADD R5, R10.reuse, 0x1, R7 ;  /* 0x000000010a057824 */ /* 0x042fe200078e0207 */
[----:B----4-:R-:W-:Y:S01]  /*153f0*/  IADD3 R11, -R11, UR19, RZ ;  /* 0x000000130b0b7c10 */ /* 0x010fe2000fffe1ff */
[----:B--2---:R-:W-:-:S05]  /*15400*/  IMAD.IADD R4, R10, 0x1, R9 ;  /* 0x000000010a047824 */ /* 0x004fca00078e0209 */
[----:B------:R-:W-:-:S04]  /*15410*/  IMNMX R4, R11, R4, PT ;  /* 0x000000040b047217 */ /* 0x000fc80003800200 */
[C---:B------:R-:W-:Y:S02]  /*15420*/  ISETP.GT.AND P1, PT, R4.reuse, RZ, PT ;  /* 0x000000ff0400720c */ /* 0x040fe40003f24270 */
[C---:B------:R-:W-:Y:S02]  /*15430*/  ISETP.GT.AND P0, PT, R4.reuse, 0x1, PT ;  /* 0x000000010400780c */ /* 0x040fe40003f04270 */
[C---:B------:R-:W-:Y:S02]  /*15440*/  ISETP.GT.AND P3, PT, R4.reuse, 0x9, PT ;  /* 0x000000090400780c */ /* 0x040fe40003f64270 */
[C---:B------:R-:W-:Y:S02]  /*15450*/  ISETP.GT.AND P5, PT, R4.reuse, 0x10, PT ;  /* 0x000000100400780c */ /* 0x040fe40003fa4270 */
[----:B------:R-:W-:Y:S02]  /*15460*/  ISETP.GT.AND P2, PT, R4, 0x8, PT ;  /* 0x000000080400780c */ /* 0x000fe40003f44270 */
[----:B------:R-:W-:-:S02]  /*15470*/  FSEL R9, R36, -INF , P1 ;  /* 0xff80000024097808 */ /* 0x000fc40000800000 */
[----:B---3--:R-:W-:Y:S02]  /*15480*/  FSEL R12, R12, -INF , P0 ;  /* 0xff8000000c0c7808 */ /* 0x008fe40000000000 */
[----:B------:R-:W-:Y:S02]  /*15490*/  FSEL R16, R16, -INF , P3 ;  /* 0xff80000010107808 */ /* 0x000fe40001800000 */
[----:B------:R-:W-:Y:S02]  /*154a0*/  FSEL R26, R26, -INF , P5 ;  /* 0xff8000001a1a7808 */ /* 0x000fe40002800000 */
[C---:B------:R-:W-:Y:S02]  /*154b0*/  ISETP.GT.AND P4, PT, R4.reuse, 0x11, PT ;  /* 0x000000110400780c */ /* 0x040fe40003f84270 */
[C---:B------:R-:W-:Y:S02]  /*154c0*/  ISETP.GT.AND P1, PT, R4.reuse, 0x18, PT ;  /* 0x000000180400780c */ /* 0x040fe40003f24270 */
[----:B------:R-:W-:-:S02]  /*154d0*/  ISETP.GT.AND P0, PT, R4, 0x19, PT ;  /* 0x000000190400780c */ /* 0x000fc40003f04270 */
[C---:B------:R-:W-:Y:S02]  /*154e0*/  ISETP.GT.AND P3, PT, R4.reuse, 0x20, PT ;  /* 0x000000200400780c */ /* 0x040fe40003f64270 */
[----:B------:R-:W-:Y:S02]  /*154f0*/  ISETP.GT.AND P5, PT, R4, 0x21, PT ;  /* 0x000000210400780c */ /* 0x000fe40003fa4270 */
[----:B------:R-:W-:Y:S02]  /*15500*/  FSEL R15, R15, -INF , P2 ;  /* 0xff8000000f0f7808 */ /* 0x000fe40001000000 */
[----:B------:R-:W-:Y:S02]  /*15510*/  FMNMX.FTZ R136, R9, R12, !PT ;  /* 0x0000000c09887209 */ /* 0x000fe40007810000 */
[----:B------:R-:W-:Y:S02]  /*15520*/  FSEL R29, R29, -INF , P4 ;  /* 0xff8000001d1d7808 */ /* 0x000fe40002000000 */
[----:B------:R-:W-:-:S02]  /*15530*/  FSEL R36, R33, -INF , P1 ;  /* 0xff80000021247808 */ /* 0x000fc40000800000 */
[----:B------:R-:W-:Y:S02]  /*15540*/  FSEL R37, R32, -INF , P0 ;  /* 0xff80000020257808 */ /* 0x000fe40000000000 */
[----:B------:R-:W-:Y:S02]  /*15550*/  FSEL R172, R27, -INF , P3 ;  /* 0xff8000001bac7808 */ /* 0x000fe40001800000 */
[----:B------:R-:W-:Y:S02]  /*15560*/  FSEL R174, R25, -INF , P5 ;  /* 0xff80000019ae7808 */ /* 0x000fe40002800000 */
[C---:B------:R-:W-:Y:S02]  /*15570*/  ISETP.GT.AND P4, PT, R4.reuse, 0x28, PT ;  /* 0x000000280400780c */ /* 0x040fe40003f84270 */
[C---:B------:R-:W-:Y:S02]  /*15580*/  ISETP.GT.AND P2, PT, R4.reuse, 0x29, PT ;  /* 0x000000290400780c */ /* 0x040fe40003f44270 */
[----:B------:R-:W-:-:S02]  /*15590*/  ISETP.GT.AND P0, PT, R4, 0x30, PT ;  /* 0x000000300400780c */ /* 0x000fc40003f04270 */
[C---:B------:R-:W-:Y:S02]  /*155a0*/  ISETP.GT.AND P1, PT, R4.reuse, 0x31, PT ;  /* 0x000000310400780c */ /* 0x040fe40003f24270 */
[C---:B------:R-:W-:Y:S02]  /*155b0*/  ISETP.GT.AND P3, PT, R4.reuse, 0x38, PT ;  /* 0x000000380400780c */ /* 0x040fe40003f64270 */
[----:B------:R-:W-:Y:S02]  /*155c0*/  ISETP.GT.AND P5, PT, R4, 0x39, PT ;  /* 0x000000390400780c */ /* 0x000fe40003fa4270 */
[----:B------:R-:W-:Y:S02]  /*155d0*/  FMNMX.FTZ R136, R15, R136, !PT ;  /* 0x000000880f887209 */ /* 0x000fe40007810000 */
[----:B------:R-:W-:Y:S02]  /*155e0*/  IMNMX R4, R11, R5, PT ;  /* 0x000000050b047217 */ /* 0x000fe40003800200 */
[----:B------:R-:W-:-:S02]  /*155f0*/  FSEL R173, R21, -INF , P4 ;  /* 0xff80000015ad7808 */ /* 0x000fc40002000000 */
[----:B------:R-:W-:Y:S01]  /*15600*/  FSEL R210, R18, -INF , P0 ;  /* 0xff80000012d27808 */ /* 0x000fe20000000000 */
[----:B------:R1:W2:Y:S01]  /*15610*/  MUFU.TANH R21, R6 ;  /* 0x0000000600157308 */ /* 0x0002a20000002400 */
[----:B------:R-:W-:Y:S02]  /*15620*/  FMNMX.FTZ R136, R16, R136, !PT ;  /* 0x0000008810887209 */ /* 0x000fe40007810000 */
[C---:B------:R-:W-:Y:S02]  /*15630*/  ISETP.GT.AND P4, PT, R4.reuse, RZ, PT ;  /* 0x000000ff0400720c */ /* 0x040fe40003f84270 */
[----:B------:R-:W-:Y:S02]  /*15640*/  ISETP.GT.AND P0, PT, R4, 0x1, PT ;  /* 0x000000010400780c */ /* 0x000fe40003f04270 */
[----:B------:R-:W-:Y:S02]  /*15650*/  FSEL R175, R24, -INF , P2 ;  /* 0xff80000018af7808 */ /* 0x000fe40001000000 */
[----:B------:R-:W-:-:S02]  /*15660*/  FSEL R238, R17, -INF , P1 ;  /* 0xff80000011ee7808 */ /* 0x000fc40000800000 */
[----:B------:R-:W-:Y:S02]  /*15670*/  FSEL R237, R14, -INF , P3 ;  /* 0xff8000000eed7808 */ /* 0x000fe40001800000 */
[----:B------:R-:W-:Y:S02]  /*15680*/  FMNMX.FTZ R136, R26, R136, !PT ;  /* 0x000000881a887209 */ /* 0x000fe40007810000 */
[----:B------:R-:W-:Y:S01]  /*15690*/  ISETP.GT.AND P2, PT, R4, 0x8, PT ;  /* 0x000000080400780c */ /* 0x000fe20003f44270 */
[----:B-1----:R-:W-:Y:S01]  /*156a0*/  FMUL.FTZ R6, R63, c[0x0][0x320] ;  /* 0x0000c8003f067a20 */ /* 0x002fe20000410000 */
[----:B------:R-:W-:Y:S02]  /*156b0*/  FSEL R14, R35, -INF , P4 ;  /* 0xff800000230e7808 */ /* 0x000fe40002000000 */
        /* <DEDUP_REMOVED lines=39> */
[C---:B------:R-:W-:Y:S02]  /*15930*/  ISETP.GT.AND P0, PT, R4.reuse, 0x30, PT ;  /* 0x000000300400780c */ /* 0x040fe40003f04270 */
[----:B------:R-:W-:Y:S02]  /*15940*/  FSEL R168, R41, -INF , P1 ;  /* 0xff80000029a87808 */ /* 0x000fe40000800000 */
[----:B------:R-:W-:Y:S02]  /*15950*/  FMNMX.FTZ R5, R169, R5, !PT ;  /* 0x00000005a9057209 */ /* 0x000fe40007810000 */
[----:B------:R-:W-:Y:S02]  /*15960*/  FMNMX.FTZ R136, R179, R136, !PT ;  /* 0x00000088b3887209 */ /* 0x000fe40007810000 */
[----:B------:R-:W-:-:S02]  /*15970*/  ISETP.GT.AND P2, PT, R4, 0x31, PT ;  /* 0x000000310400780c */ /* 0x000fc40003f44270 */
[----:B------:R-:W-:Y:S01]  /*15980*/  FSEL R209, R40, -INF , P0 ;  /* 0xff80000028d17808 */ /* 0x000fe20000000000 */
[----:B------:R-:W1:Y:S01]  /*15990*/  SHFL.BFLY PT, R7, R136, 0x2, 0x1f ;  /* 0x0c401f0088077f89 */ /* 0x000e6200000e0000 */
[----:B------:R-:W-:Y:S01]  /*159a0*/  FMNMX.FTZ R5, R168, R5, !PT ;  /* 0x00000005a8057209 */ /* 0x000fe20007810000 */
[----:B------:R-:W3:Y:S01]  /*159b0*/  MUFU.TANH R40, R6 ;  /* 0x0000000600287308 */ /* 0x000ee20000002400 */
[----:B------:R-:W-:Y:S02]  /*159c0*/  ISETP.GT.AND P1, PT, R4, 0x38, PT ;  /* 0x000000380400780c */ /* 0x000fe40003f24270 */
[----:B------:R-:W-:Y:S02]  /*159d0*/  FSEL R208, R28, -INF , P2 ;  /* 0xff8000001cd07808 */ /* 0x000fe40001000000 */
[----:B------:R-:W-:Y:S02]  /*159e0*/  FMNMX.FTZ R5, R209, R5, !PT ;  /* 0x00000005d1057209 */ /* 0x000fe40007810000 */
[----:B------:R-:W-:Y:S01]  /*159f0*/  ISETP.GT.AND P0, PT, R4, 0x39, PT ;  /* 0x000000390400780c */ /* 0x000fe20003f04270 */
[----:B------:R-:W-:Y:S01]  /*15a00*/  FMUL.FTZ R4, R58, c[0x0][0x320] ;  /* 0x0000c8003a047a20 */ /* 0x000fe20000410000 */
[----:B--2---:R-:W-:-:S02]  /*15a10*/  FSEL R240, R21, -INF , P1 ;  /* 0xff80000015f07808 */ /* 0x004fc40000800000 */
[----:B------:R-:W-:Y:S01]  /*15a20*/  FMNMX.FTZ R5, R208, R5, !PT ;  /* 0x00000005d0057209 */ /* 0x000fe20007810000 */
[----:B------:R2:W4:Y:S01]  /*15a30*/  MUFU.TANH R21, R4 ;  /* 0x0000000400157308 */ /* 0x0005220000002400 */
[----:B------:R-:W-:Y:S02]  /*15a40*/  FSEL R242, R13, -INF , P0 ;  /* 0xff8000000df27808 */ /* 0x000fe40000000000 */
[----:B-1----:R-:W-:-:S05]  /*15a50*/  FMNMX.FTZ R136, R136, R7, !PT ;  /* 0x0000000788887209 */ /* 0x002fca0007810000 */
[----:B------:R-:W1:Y:S01]  /*15a60*/  SHFL.BFLY PT, R7, R136, 0x1, 0x1f ;  /* 0x0c201f0088077f89 */ /* 0x000e6200000e0000 */
[----:B--2---:R-:W-:Y:S01]  /*15a70*/  FMNMX.FTZ R4, R240, R5, !PT ;  /* 0x00000005f0047209 */ /* 0x004fe20007810000 */
[----:B------:R-:W-:-:S03]  /*15a80*/  FMUL.FTZ R5, R38, c[0x0][0x320] ;  /* 0x0000c80026057a20 */ /* 0x000fc60000410000 */
[----:B------:R-:W-:Y:S01]  /*15a90*/  FMNMX.FTZ R4, R242, R4, !PT ;  /* 0x00000004f2047209 */ /* 0x000fe20007810000 */
[----:B------:R2:W-:Y:S04]  /*15aa0*/  MUFU.TANH R133, R5 ;  /* 0x0000000500857308 */ /* 0x0005e80000002400 */
[----:B------:R-:W3:Y:S01]  /*15ab0*/  SHFL.BFLY PT, R6, R4, 0x2, 0x1f ;  /* 0x0c401f0004067f89 */ /* 0x000ee200000e0000 */
[----:B--2---:R-:W-:Y:S01]  /*15ac0*/  FMUL.FTZ R5, R39, c[0x0][0x320] ;  /* 0x0000c80027057a20 */ /* 0x004fe20000410000 */
[----:B-1----:R-:W-:-:S03]  /*15ad0*/  FMNMX.FTZ R136, R136, R7, !PT ;  /* 0x0000000788887209 */ /* 0x002fc60007810000 */
[----:B------:R1:W-:Y:S01]  /*15ae0*/  MUFU.TANH R132, R5 ;  /* 0x0000000500847308 */ /* 0x0003e20000002400 */
[----:B------:R-:W2:Y:S01]  /*15af0*/  SHFL.IDX PT, R7, R8, RZ, 0x1c1f ;  /* 0x001c1fff08077589 */ /* 0x000ea200000e0000 */
[C---:B------:R-:W-:Y:S01]  /*15b00*/  FSETP.NEU.FTZ.AND P0, PT, R136.reuse, -INF , PT ;  /* 0xff8000008800780b */ /* 0x040fe20003f1d000 */
[----:B------:R-:W-:Y:S01]  /*15b10*/  FMUL.FTZ R13, R136, c[0x0][0x2d0] ;  /* 0x0000b400880d7a20 */ /* 0x000fe20000410000 */
[----:B---3--:R-:W-:-:S04]  /*15b20*/  FMNMX.FTZ R4, R4, R6, !PT ;  /* 0x0000000604047209 */ /* 0x008fc80007810000 */
[----:B------:R-:W-:Y:S01]  /*15b30*/  FSEL R13, R13, RZ, P0 ;  /* 0x000000ff0d0d7208 */ /* 0x000fe20000000000 */
[----:B------:R2:W-:Y:S04]  /*15b40*/  SHFL.IDX PT, R6, R8, 0x1, 0x1c1f ;  /* 0x003c1f0008067f89 */ /* 0x0005e800000e0000 */
[----:B------:R-:W3:Y:S01]  /*15b50*/  SHFL.BFLY PT, R134, R4, 0x1, 0x1f ;  /* 0x0c201f0004867f89 */ /* 0x000ee200000e0000 */
[----:B-1----:R-:W-:-:S04]  /*15b60*/  FMUL.FTZ R5, R59, c[0x0][0x320] ;  /* 0x0000c8003b057a20 */ /* 0x002fc80000410000 */
[----:B------:R1:W1:Y:S01]  /*15b70*/  MUFU.TANH R20, R5 ;  /* 0x0000000500147308 */ /* 0x0002620000002400 */
[----:B--2---:R-:W-:Y:S01]  /*15b80*/  IADD3 R8, R10, R7, RZ ;  /* 0x000000070a087210 */ /* 0x004fe20007ffe0ff */
[----:B-1----:R-:W-:-:S03]  /*15b90*/  FMUL.FTZ R5, R30, c[0x0][0x320] ;  /* 0x0000c8001e057a20 */ /* 0x002fc60000410000 */
[----:B------:R-:W-:-:S03]  /*15ba0*/  IMNMX R8, R11, R8, PT ;  /* 0x000000080b087217 */ /* 0x000fc60003800200 */
[----:B------:R1:W-:Y:S01]  /*15bb0*/  MUFU.TANH R191, R5 ;  /* 0x0000000500bf7308 */ /* 0x0003e20000002400 */
[----:B---3--:R-:W-:Y:S01]  /*15bc0*/  FMNMX.FTZ R134, R4, R134, !PT ;  /* 0x0000008604867209 */ /* 0x008fe20007810000 */
[----:B------:R-:W-:Y:S01]  /*15bd0*/  FFMA.FTZ R4, R15, c[0x0][0x2d0], -R13 ;  /* 0x0000b4000f047a23 */ /* 0x000fe2000001080d */
[----:B------:R-:W-:Y:S02]  /*15be0*/  ISETP.GT.AND P1, PT, R8, 0x1, PT ;  /* 0x000000010800780c */ /* 0x000fe40003f24270 */
[----:B------:R-:W-:Y:S02]  /*15bf0*/  FSETP.NEU.FTZ.AND P0, PT, R134, -INF , PT ;  /* 0xff8000008600780b */ /* 0x000fe40003f1d000 */
[C---:B------:R-:W-:Y:S01]  /*15c00*/  ISETP.GT.AND P3, PT, R8.reuse, 0x8, PT ;  /* 0x000000080800780c */ /* 0x040fe20003f64270 */
[----:B------:R2:W-:Y:S01]  /*15c10*/  MUFU.EX2 R177, R4 ;  /* 0x0000000400b17308 */ /* 0x0005e20000000800 */
[----:B------:R-:W-:Y:S02]  /*15c20*/  FSEL R24, R69, -INF , P1 ;  /* 0xff80000045187808 */ /* 0x000fe40000800000 */
[----:B------:R-:W-:-:S02]  /*15c30*/  ISETP.GT.AND P4, PT, R8, 0x9, PT ;  /* 0x000000090800780c */ /* 0x000fc40003f84270 */
[----:B------:R-:W-:Y:S02]  /*15c40*/  ISETP.GT.AND P5, PT, R8, 0x10, PT ;  /* 0x000000100800780c */ /* 0x000fe40003fa4270 */
[----:B------:R-:W-:Y:S01]  /*15c50*/  FSEL R25, R60, -INF , P4 ;  /* 0xff8000003c197808 */ /* 0x000fe20002000000 */
[----:B-1----:R-:W-:Y:S01]  /*15c60*/  FMUL.FTZ R5, R31, c[0x0][0x320] ;  /* 0x0000c8001f057a20 */ /* 0x002fe20000410000 */
[----:B------:R-:W-:Y:S02]  /*15c70*/  FSEL R27, R57, -INF , P5 ;  /* 0xff800000391b7808 */ /* 0x000fe40002800000 */
[C---:B------:R-:W-:Y:S01]  /*15c80*/  ISETP.GT.AND P2, PT, R8.reuse, 0x18, PT ;  /* 0x000000180800780c */ /* 0x040fe20003f44270 */
[----:B------:R1:W-:Y:S01]  /*15c90*/  MUFU.TANH R190, R5 ;  /* 0x0000000500be7308 */ /* 0x0003e20000002400 */
[----:B------:R-:W-:Y:S02]  /*15ca0*/  ISETP.GT.AND P4, PT, R8, 0x20, PT ;  /* 0x000000200800780c */ /* 0x000fe40003f84270 */
[----:B------:R-:W-:Y:S01]  /*15cb0*/  FSEL R30, R53, -INF , P2 ;  /* 0xff800000351e7808 */ /* 0x000fe20001000000 */
[----:B--2---:R-:W-:Y:S01]  /*15cc0*/  FFMA.FTZ R4, R16, c[0x0][0x2d0], -R13 ;  /* 0x0000b40010047a23 */ /* 0x004fe2000001080d */
[----:B------:R-:W-:-:S02]  /*15cd0*/  ISETP.GT.AND P1, PT, R8, 0x28, PT ;  /* 0x000000280800780c */ /* 0x000fc40003f24270 */
[C---:B------:R-:W-:Y:S01]  /*15ce0*/  ISETP.GT.AND P5, PT, R8.reuse, 0x21, PT ;  /* 0x000000210800780c */ /* 0x040fe20003fa4270 */
[----:B------:R-:W-:Y:S01]  /*15cf0*/  MUFU.EX2 R176, R4 ;  /* 0x0000000400b07308 */ /* 0x000fe20000000800 */
[----:B------:R-:W-:Y:S02]  /*15d00*/  FSEL R167, R167, -INF , P4 ;  /* 0xff800000a7a77808 */ /* 0x000fe40002000000 */
[----:B------:R-:W-:Y:S02]  /*15d10*/  ISETP.GT.AND P4, PT, R8, 0x31, PT ;  /* 0x000000310800780c */ /* 0x000fe40003f84270 */
[----:B------:R-:W-:Y:S02]  /*15d20*/  FSEL R165, R165, -INF , P1 ;  /* 0xff800000a5a57808 */ /* 0x000fe40000800000 */
[----:B------:R-:W-:Y:S01]  /*15d30*/  FSEL R166, R166, -INF , P5 ;  /* 0xff800000a6a67808 */ /* 0x000fe20002800000 */
[----:B-1----:R-:W-:Y:S01]  /*15d40*/  FMUL.FTZ R5, R22, c[0x0][0x320] ;  /* 0x0000c80016057a20 */ /* 0x002fe20000410000 */
[----:B------:R-:W-:-:S02]  /*15d50*/  ISETP.GT.AND P5, PT, R8, 0x38, PT ;  /* 0x000000380800780c */ /* 0x000fc40003fa4270 */
[----:B------:R-:W-:Y:S01]  /*15d60*/  FSEL R207, R207, -INF , P4 ;  /* 0xff800000cfcf7808 */ /* 0x000fe20002000000 */
[----:B------:R1:W-:Y:S01]  /*15d70*/  MUFU.TANH R189, R5 ;  /* 0x0000000500bd7308 */ /* 0x0003e20000002400 */
[----:B------:R-:W-:Y:S02]  /*15d80*/  FSEL R245, R245, -INF , P5 ;  /* 0xff800000f5f57808 */ /* 0x000fe40002800000 */
[----:B------:R-:W-:-:S04]  /*15d90*/  ISETP.GT.AND P2, PT, R8, 0x39, PT ;  /* 0x000000390800780c */ /* 0x000fc80003f44270 */
[----:B------:R-:W-:Y:S01]  /*15da0*/  FSEL R246, R246, -INF , P2 ;  /* 0xff800000f6f67808 */ /* 0x000fe20001000000 */
[----:B-1----:R-:W-:Y:S01]  /*15db0*/  FMUL.FTZ R5, R23, c[0x0][0x320] ;  /* 0x0000c80017057a20 */ /* 0x002fe20000410000 */
[----:B------:R-:W-:Y:S02]  /*15dc0*/  FSEL R23, R68, -INF , P3 ;  /* 0xff80000044177808 */ /* 0x000fe40001800000 */
[C---:B------:R-:W-:Y:S01]  /*15dd0*/  ISETP.GT.AND P3, PT, R8.reuse, 0x19, PT ;  /* 0x000000190800780c */ /* 0x040fe20003f64270 */
[----:B------:R1:W-:Y:S03]  /*15de0*/  MUFU.TANH R188, R5 ;  /* 0x0000000500bc7308 */ /* 0x0003e60000002400 */
[----:B------:R-:W-:Y:S02]  /*15df0*/  FSEL R31, R61, -INF , P3 ;  /* 0xff8000003d1f7808 */ /* 0x000fe40001800000 */
[----:B------:R-:W-:Y:S01]  /*15e00*/  ISETP.GT.AND P3, PT, R8, 0x30, PT ;  /* 0x000000300800780c */ /* 0x000fe20003f64270 */
[----:B------:R-:W-:Y:S03]  /*15e10*/  LDSM.16.MT88.4 R60, [R225+0x900] ;  /* 0x00090000e13c783b */ /* 0x000fe60000004200 */
[----:B------:R-:W-:Y:S01]  /*15e20*/  FSEL R206, R206, -INF , P3 ;  /* 0xff800000cece7808 */ /* 0x000fe20001800000 */
[----:B-1----:R-:W-:-:S02]  /*15e30*/  FFMA.FTZ R5, R9, c[0x0][0x2d0], -R13 ;  /* 0x0000b40009057a23 */ /* 0x002fc4000001080d */
[----:B------:R-:W-:Y:S02]  /*15e40*/  FMUL.FTZ R9, R42, c[0x0][0x320] ;  /* 0x0000c8002a097a20 */ /* 0x000fe40000410000 */
[----:B------:R1:W-:Y:S08]  /*15e50*/  MUFU.EX2 R241, R5 ;  /* 0x0000000500f17308 */ /* 0x0003f00000000800 */
[----:B------:R-:W2:Y:S01]  /*15e60*/  MUFU.TANH R139, R9 ;  /* 0x00000009008b7308 */ /* 0x000ea20000002400 */
[----:B-1----:R-:W-:-:S02]  /*15e70*/  FFMA.FTZ R5, R12, c[0x0][0x2d0], -R13 ;  /* 0x0000b4000c057a23 */ /* 0x002fc4000001080d */
[----:B------:R-:W-:-:S05]  /*15e80*/  FMUL.FTZ R12, R134, c[0x0][0x2d0] ;  /* 0x0000b400860c7a20 */ /* 0x000fca0000410000 */
[----:B------:R1:W3:Y:S01]  /*15e90*/  MUFU.EX2 R193, R5 ;  /* 0x0000000500c17308 */ /* 0x0002e20000000800 */
[----:B------:R-:W-:Y:S02]  /*15ea0*/  FSEL R12, R12, RZ, P0 ;  /* 0x000000ff0c0c7208 */ /* 0x000fe40000000000 */
[----:B------:R-:W-:-:S03]  /*15eb0*/  ISETP.GT.AND P0, PT, R8, RZ, PT ;  /* 0x000000ff0800720c */ /* 0x000fc60003f04270 */
[--C-:B------:R-:W-:Y:S02]  /*15ec0*/  FFMA.FTZ R0, R19, c[0x0][0x2d0], -R12.reuse ;  /* 0x0000b40013007a23 */ /* 0x100fe4000001080c */
[--C-:B------:R-:W-:Y:S01]  /*15ed0*/  FFMA.FTZ R3, R17, c[0x0][0x2d0], -R12.reuse ;  /* 0x0000b40011037a23 */ /* 0x100fe2000001080c */
[----:B------:R-:W-:Y:S01]  /*15ee0*/  FSEL R17, R70, -INF , P0 ;  /* 0xff80000046117808 */ /* 0x000fe20000000000 */
[----:B------:R2:W-:Y:S01]  /*15ef0*/  MUFU.EX2 R178, R0 ;  /* 0x0000000000b27308 */ /* 0x0005e20000000800 */
[----:B------:R-:W-:Y:S01]  /*15f00*/  ISETP.GT.AND P0, PT, R8, 0x11, PT ;  /* 0x000000110800780c */ /* 0x000fe20003f04270 */
[----:B------:R-:W-:Y:S02]  /*15f10*/  FFMA.FTZ R4, R14, c[0x0][0x2d0], -R12 ;  /* 0x0000b4000e047a23 */ /* 0x000fe4000001080c */
[----:B-1----:R-:W-:Y:S01]  /*15f20*/  IMAD.IADD R5, R10, 0x1, R6 ;  /* 0x000000010a057824 */ /* 0x002fe200078e0206 */
[----:B------:R-:W-:Y:S02]  /*15f30*/  FSEL R28, R56, -INF , P0 ;  /* 0xff800000381c7808 */ /* 0x000fe40000000000 */
[----:B------:R-:W-:Y:S01]  /*15f40*/  ISETP.GT.AND P0, PT, R8, 0x29, PT ;  /* 0x000000290800780c */ /* 0x000fe20003f04270 */
[----:B------:R1:W-:Y:S01]  /*15f50*/  MUFU.EX2 R192, R3 ;  /* 0x0000000300c07308 */ /* 0x0003e20000000800 */
[----:B------:R-:W-:Y:S01]  /*15f60*/  IMNMX R2, R11, R5, PT ;  /* 0x000000050b027217 */ /* 0x000fe20003800200 */
[----:B------:R-:W-:Y:S01]  /*15f70*/  FFMA.FTZ R8, R29, c[0x0][0x2d0], -R13 ;  /* 0x0000b4001d087a23 */ /* 0x000fe2000001080d */
[----:B------:R-:W-:Y:S01]  /*15f80*/  FSEL R164, R164, -INF , P0 ;  /* 0xff800000a4a47808 */ /* 0x000fe20000000000 */
[----:B------:R-:W-:Y:S01]  /*15f90*/  LDSM.16.MT88.4 R56, [R226+0x900] ;  /* 0x00090000e238783b */ /* 0x000fe20000004200 */
[----:B------:R-:W-:-:S02]  /*15fa0*/  ISETP.GT.AND P1, PT, R2, RZ, PT ;  /* 0x000000ff0200720c */ /* 0x000fc40003f24270 */
[----:B------:R-:W-:Y:S01]  /*15fb0*/  ISETP.GT.AND P0, PT, R2, 0x1, PT ;  /* 0x000000010200780c */ /* 0x000fe20003f04270 */
[----:B--2---:R-:W-:Y:S01]  /*15fc0*/  FFMA.FTZ R0, R18, c[0x0][0x2d0], -R12 ;  /* 0x0000b40012007a23 */ /* 0x004fe2000001080c */
[----:B------:R-:W-:Y:S01]  /*15fd0*/  ISETP.GT.AND P4, PT, R2, 0x8, PT ;  /* 0x000000080200780c */ /* 0x000fe20003f84270 */
[----:B------:R-:W2:Y:S01]  /*15fe0*/  MUFU.EX2 R194, R4 ;  /* 0x0000000400c27308 */ /* 0x000ea20000000800 */
[----:B------:R-:W-:Y:S02]  /*15ff0*/  FSEL R16, R50, -INF , P1 ;  /* 0xff80000032107808 */ /* 0x000fe40000800000 */
[----:B------:R-:W-:Y:S02]  /*16000*/  FSEL R22, R40, -INF , P0 ;  /* 0xff80000028167808 */ /* 0x000fe40000000000 */
[----:B------:R-:W-:Y:S01]  /*16010*/  ISETP.GT.AND P5, PT, R2, 0x9, PT ;  /* 0x000000090200780c */ /* 0x000fe20003fa4270 */
[----:B-1----:R-:W-:Y:S01]  /*16020*/  FFMA.FTZ R3, R26, c[0x0][0x2d0], -R13 ;  /* 0x0000b4001a037a23 */ /* 0x002fe2000001080d */
[----:B----4-:R-:W-:Y:S01]  /*16030*/  FSEL R21, R21, -INF , P4 ;  /* 0xff80000015157808 */ /* 0x010fe20002000000 */
[----:B------:R1:W4:Y:S01]  /*16040*/  MUFU.EX2 R195, R0 ;  /* 0x0000000000c37308 */ /* 0x0003220000000800 */
[----:B------:R-:W-:-:S02]  /*16050*/  ISETP.GT.AND P3, PT, R2, 0x10, PT ;  /* 0x000000100200780c */ /* 0x000fc40003f64270 */
[----:B------:R-:W-:Y:S02]  /*16060*/  FSEL R20, R20, -INF , P5 ;  /* 0xff80000014147808 */ /* 0x000fe40002800000 */
[C---:B------:R-:W-:Y:S02]  /*16070*/  ISETP.GT.AND P2, PT, R2.reuse, 0x11, PT ;  /* 0x000000110200780c */ /* 0x040fe40003f44270 */
[----:B------:R-:W-:Y:S01]  /*16080*/  FSEL R19, R71, -INF , P3 ;  /* 0xff80000047137808 */ /* 0x000fe20001800000 */
[----:B------:R2:W-:Y:S01]  /*16090*/  MUFU.EX2 R230, R3 ;  /* 0x0000000300e67308 */ /* 0x0005e20000000800 */
[C---:B------:R-:W-:Y:S01]  /*160a0*/  ISETP.GT.AND P1, PT, R2.reuse, 0x18, PT ;  /* 0x000000180200780c */ /* 0x040fe20003f24270 */
[----:B------:R-:W-:Y:S01]  /*160b0*/  LDSM.16.MT88.4 R68, [R225+0x2900] ;  /* 0x00290000e144783b */ /* 0x000fe20000004200 */
[----:B------:R-:W-:Y:S02]  /*160c0*/  FSEL R18, R55, -INF , P2 ;  /* 0xff80000037127808 */ /* 0x000fe40001000000 */
[----:B------:R-:W-:-:S02]  /*160d0*/  ISETP.GT.AND P0, PT, R2, 0x19, PT ;  /* 0x000000190200780c */ /* 0x000fc40003f04270 */
[----:B------:R-:W-:Y:S01]  /*160e0*/  ISETP.GT.AND P2, PT, R2, 0x20, PT ;  /* 0x000000200200780c */ /* 0x000fe20003f44270 */
[----:B------:R3:W3:Y:S01]  /*160f0*/  MUFU.EX2 R234, R8 ;  /* 0x0000000800ea7308 */ /* 0x0006e20000000800 */
[----:B-1----:R-:W-:Y:S02]  /*16100*/  FMNMX.FTZ R0, R17, R24, !PT ;  /* 0x0000001811007209 */ /* 0x002fe40007810000 */
[----:B------:R-:W-:Y:S02]  /*16110*/  FSEL R26, R54, -INF , P1 ;  /* 0xff800000361a7808 */ /* 0x000fe40000800000 */
[----:B------:R-:W-:Y:S01]  /*16120*/  FMNMX.FTZ R0, R23, R0, !PT ;  /* 0x0000000017007209 */ /* 0x000fe20007810000 */
[----:B------:R-:W-:Y:S01]  /*16130*/  LDSM.16.MT88.4 R52, [R227+0x900] ;  /* 0x00090000e334783b */ /* 0x000fe20000004200 */
[----:B------:R-:W-:Y:S02]  /*16140*/  FSEL R29, R51, -INF , P0 ;  /* 0xff800000331d7808 */ /* 0x000fe40000000000 */
[----:B------:R-:W-:Y:S01]  /*16150*/  FMNMX.FTZ R0, R25, R0, !PT ;  /* 0x0000000019007209 */ /* 0x000fe20007810000 */
[----:B------:R-:W-:Y:S01]  /*16160*/  LDSM.16.MT88.4 R48, [R228+0x2900] ;  /* 0x00290000e430783b */ /* 0x000fe20000004200 */
[----:B--2---:R-:W-:-:S02]  /*16170*/  FMNMX.FTZ R3, R16, R22, !PT ;  /* 0x0000001610037209 */ /* 0x004fc40007810000 */
[----:B------:R-:W-:Y:S02]  /*16180*/  FMNMX.FTZ R0, R27, R0, !PT ;  /* 0x000000001b007209 */ /* 0x000fe40007810000 */
[----:B------:R-:W-:Y:S01]  /*16190*/  FMNMX.FTZ R3, R21, R3, !PT ;  /* 0x0000000315037209 */ /* 0x000fe20007810000 */
[----:B---3--:R-:W-:Y:S01]  /*161a0*/  FFMA.FTZ R8, R36, c[0x0][0x2d0], -R13 ;  /* 0x0000b40024087a23 */ /* 0x008fe2000001080d */
[----:B------:R-:W-:Y:S02]  /*161b0*/  FMNMX.FTZ R0, R28, R0, !PT ;  /* 0x000000001c007209 */ /* 0x000fe40007810000 */
[----:B------:R-:W-:Y:S01]  /*161c0*/  FMNMX.FTZ R3, R20, R3, !PT ;  /* 0x0000000314037209 */ /* 0x000fe20007810000 */
[----:B------:R1:W-:Y:S01]  /*161d0*/  MUFU.EX2 R239, R8 ;  /* 0x0000000800ef7308 */ /* 0x0003e20000000800 */
[----:B------:R-:W-:Y:S02]  /*161e0*/  FMNMX.FTZ R0, R30, R0, !PT ;  /* 0x000000001e007209 */ /* 0x000fe40007810000 */
[----:B------:R-:W-:-:S02]  /*161f0*/  FMNMX.FTZ R3, R19, R3, !PT ;  /* 0x0000000313037209 */ /* 0x000fc40007810000 */
[----:B------:R-:W-:Y:S02]  /*16200*/  FMNMX.FTZ R0, R31, R0, !PT ;  /* 0x000000001f007209 */ /* 0x000fe40007810000 */
[----:B------:R-:W-:Y:S02]  /*16210*/  FMNMX.FTZ R3, R18, R3, !PT ;  /* 0x0000000312037209 */ /* 0x000fe40007810000 */
[----:B------:R-:W-:Y:S02]  /*16220*/  FMNMX.FTZ R0, R167, R0, !PT ;  /* 0x00000000a7007209 */ /* 0x000fe40007810000 */
[----:B------:R-:W-:Y:S02]  /*16230*/  FSEL R139, R139, -INF , P2 ;  /* 0xff8000008b8b7808 */ /* 0x000fe40001000000 */
[----:B------:R-:W-:Y:S02]  /*16240*/  FMNMX.FTZ R0, R166, R0, !PT ;  /* 0x00000000a6007209 */ /* 0x000fe40007810000 */
[----:B------:R-:W-:Y:S01]  /*16250*/  ISETP.GT.AND P6, PT, R2, 0x21, PT ;  /* 0x000000210200780c */ /* 0x000fe20003fc4270 */
[----:B-1----:R-:W-:Y:S01]  /*16260*/  FFMA.FTZ R8, R37, c[0x0][0x2d0], -R13 ;  /* 0x0000b40025087a23 */ /* 0x002fe2000001080d */
[----:B------:R-:W-:-:S02]  /*16270*/  FMNMX.FTZ R0, R165, R0, !PT ;  /* 0x00000000a5007209 */ /* 0x000fc40007810000 */
[----:B------:R-:W-:Y:S01]  /*16280*/  ISETP.GT.AND P5, PT, R2, 0x28, PT ;  /* 0x000000280200780c */ /* 0x000fe20003fa4270 */
[----:B------:R-:W-:Y:S01]  /*16290*/  MUFU.EX2 R232, R8 ;  /* 0x0000000800e87308 */ /* 0x000fe20000000800 */
[----:B------:R-:W-:Y:S02]  /*162a0*/  FMNMX.FTZ R0, R164, R0, !PT ;  /* 0x00000000a4007209 */ /* 0x000fe40007810000 */
[----:B------:R-:W-:Y:S02]  /*162b0*/  ISETP.GT.AND P4, PT, R2, 0x29, PT ;  /* 0x000000290200780c */ /* 0x000fe40003f84270 */
[----:B------:R-:W-:Y:S02]  /*162c0*/  FMNMX.FTZ R0, R206, R0, !PT ;  /* 0x00000000ce007209 */ /* 0x000fe40007810000 */
[----:B------:R-:W-:Y:S02]  /*162d0*/  ISETP.GT.AND P3, PT, R2, 0x30, PT ;  /* 0x000000300200780c */ /* 0x000fe40003f64270 */
[----:B------:R-:W-:-:S02]  /*162e0*/  FMNMX.FTZ R0, R207, R0, !PT ;  /* 0x00000000cf007209 */ /* 0x000fc40007810000 */
[C---:B------:R-:W-:Y:S02]  /*162f0*/  ISETP.GT.AND P2, PT, R2.reuse, 0x31, PT ;  /* 0x000000310200780c */ /* 0x040fe40003f44270 */
[----:B------:R-:W-:Y:S02]  /*16300*/  FMNMX.FTZ R0, R245, R0, !PT ;  /* 0x00000000f5007209 */ /* 0x000fe40007810000 */
[----:B------:R-:W-:Y:S02]  /*16310*/  ISETP.GT.AND P1, PT, R2, 0x38, PT ;  /* 0x000000380200780c */ /* 0x000fe40003f24270 */
[----:B------:R-:W-:Y:S02]  /*16320*/  FMNMX.FTZ R3, R26, R3, !PT ;  /* 0x000000031a037209 */ /* 0x000fe40007810000 */
[----:B------:R-:W-:Y:S01]  /*16330*/  ISETP.GT.AND P0, PT, R2, 0x39, PT ;  /* 0x000000390200780c */ /* 0x000fe20003f04270 */
[----:B------:R-:W-:Y:S01]  /*16340*/  FFMA.FTZ R2, R32, c[0x0][0x2d0], -R12 ;  /* 0x0000b40020027a23 */ /* 0x000fe2000001080c */
[----:B------:R-:W-:-:S02]  /*16350*/  FMNMX.FTZ R0, R246, R0, !PT ;  /* 0x00000000f6007209 */ /* 0x000fc40007810000 */
[----:B------:R-:W-:Y:S01]  /*16360*/  FMNMX.FTZ R3, R29, R3, !PT ;  /* 0x000000031d037209 */ /* 0x000fe20007810000 */
[----:B------:R1:W-:Y:S01]  /*16370*/  MUFU.EX2 R229, R2 ;  /* 0x0000000200e57308 */ /* 0x0003e20000000800 */
[----:B------:R-:W-:Y:S01]  /*16380*/  FSEL R135, R135, -INF , P6 ;  /* 0xff80000087877808 */ /* 0x000fe20003000000 */
[----:B------:R-:W2:Y:S01]  /*16390*/  SHFL.BFLY PT, R9, R0, 0x2, 0x1f ;  /* 0x0c401f0000097f89 */ /* 0x000ea200000e0000 */
[----:B------:R-:W-:Y:S02]  /*163a0*/  FMNMX.FTZ R3, R139, R3, !PT ;  /* 0x000000038b037209 */ /* 0x000fe40007810000 */
[----:B------:R-:W-:Y:S02]  /*163b0*/  F2FP.PACK_AB R4, R193, R241 ;  /* 0x000000f1c104723e */ /* 0x000fe400000000ff */
[----:B------:R-:W-:Y:S02]  /*163c0*/  F2FP.PACK_AB R6, R176, R177 ;  /* 0x000000b1b006723e */ /* 0x000fe400000000ff */
[----:B------:R-:W-:-:S02]  /*163d0*/  F2FP.PACK_AB R5, R192, R194 ;  /* 0x000000c2c005723e */ /* 0x000fc400000000ff */
[----:B----4-:R-:W-:Y:S02]  /*163e0*/  F2FP.PACK_AB R7, R195, R178 ;  /* 0x000000b2c307723e */ /* 0x010fe400000000ff */
[----:B------:R-:W-:Y:S02]  /*163f0*/  FSEL R133, R133, -INF , P5 ;  /* 0xff80000085857808 */ /* 0x000fe40002800000 */
[----:B------:R-:W-:Y:S01]  /*16400*/  FMNMX.FTZ R3, R135, R3, !PT ;  /* 0x0000000387037209 */ /* 0x000fe20007810000 */
[----:B-1----:R-:W-:Y:S01]  /*16410*/  FFMA.FTZ R2, R33, c[0x0][0x2d0], -R12 ;  /* 0x0000b40021027a23 */ /* 0x002fe2000001080c */
[----:B------:R-:W-:Y:S01]  /*16420*/  FSEL R132, R132, -INF , P4 ;  /* 0xff80000084847808 */ /* 0x000fe20002000000 */
[----:B------:R-:W-:Y:S01]  /*16430*/  HMMA.16816.F32 R44, R4, R84, RZ ;  /* 0x00000054042c723c */ /* 0x000fe200000018ff */
[----:B------:R-:W-:Y:S01]  /*16440*/  FMNMX.FTZ R3, R133, R3, !PT ;  /* 0x0000000385037209 */ /* 0x000fe20007810000 */
[----:B------:R1:W3:Y:S01]  /*16450*/  MUFU.EX2 R235, R2 ;  /* 0x0000000200eb7308 */ /* 0x0002e20000000800 */
[----:B------:R-:W-:-:S02]  /*16460*/  FSEL R191, R191, -INF , P3 ;  /* 0xff800000bfbf7808 */ /* 0x000fc40001800000 */
[----:B------:R-:W-:Y:S02]  /*16470*/  FMNMX.FTZ R3, R132, R3, !PT ;  /* 0x0000000384037209 */ /* 0x000fe40007810000 */
[----:B------:R-:W-:Y:S01]  /*16480*/  FSEL R190, R190, -INF , P2 ;  /* 0xff800000bebe7808 */ /* 0x000fe20001000000 */
[C---:B------:R-:W-:Y:S01]  /*16490*/  HMMA.16816.F32 R144, R4.reuse, R116, RZ ;  /* 0x000000740490723c */ /* 0x040fe200000018ff */
[----:B------:R-:W-:Y:S02]  /*164a0*/  FMNMX.FTZ R3, R191, R3, !PT ;  /* 0x00000003bf037209 */ /* 0x000fe40007810000 */
[----:B------:R-:W-:Y:S02]  /*164b0*/  FSEL R189, R189, -INF , P1 ;  /* 0xff800000bdbd7808 */ /* 0x000fe40000800000 */
[----:B------:R-:W-:Y:S02]  /*164c0*/  FMNMX.FTZ R3, R190, R3, !PT ;  /* 0x00000003be037209 */ /* 0x000fe40007810000 */
[----:B--2---:R-:W-:Y:S01]  /*164d0*/  FMNMX.FTZ R0, R0, R9, !PT ;  /* 0x0000000900007209 */ /* 0x004fe20007810000 */
[C---:B------:R-:W-:Y:S01]  /*164e0*/  HMMA.16816.F32 R128, R4.reuse, R108, RZ ;  /* 0x0000006c0480723c */ /* 0x040fe200000018ff */
[----:B------:R-:W-:Y:S01]  /*164f0*/  FSEL R188, R188, -INF , P0 ;  /* 0xff800000bcbc7808 */ /* 0x000fe20000000000 */
[----:B-1----:R-:W-:Y:S01]  /*16500*/  FFMA.FTZ R2, R34, c[0x0][0x2d0], -R12 ;  /* 0x0000b40022027a23 */ /* 0x002fe2000001080c */
[----:B------:R-:W-:Y:S01]  /*16510*/  FMNMX.FTZ R3, R189, R3, !PT ;  /* 0x00000003bd037209 */ /* 0x000fe20007810000 */
[----:B------:R-:W1:Y:S01]  /*16520*/  SHFL.BFLY PT, R15, R0, 0x1, 0x1f ;  /* 0x0c201f00000f7f89 */ /* 0x000e6200000e0000 */
[----:B------:R-:W-:Y:S01]  /*16530*/  F2FP.PACK_AB R8, R234, R230 ;  /* 0x000000e6ea08723e */ /* 0x000fe200000000ff */
[----:B------:R2:W-:Y:S01]  /*16540*/  MUFU.EX2 R231, R2 ;  /* 0x0000000200e77308 */ /* 0x0005e20000000800 */
[----:B------:R-:W-:Y:S01]  /*16550*/  FMNMX.FTZ R3, R188, R3, !PT ;  /* 0x00000003bc037209 */ /* 0x000fe20007810000 */
[----:B------:R-:W-:Y:S01]  /*16560*/  HMMA.16816.F32 R148, R4, R112, RZ ;  /* 0x000000700494723c */ /* 0x000fe200000018ff */
[----:B---3--:R-:W-:-:S02]  /*16570*/  F2FP.PACK_AB R9, R235, R229 ;  /* 0x000000e5eb09723e */ /* 0x008fc400000000ff */
[----:B------:R-:W-:Y:S01]  /*16580*/  F2FP.PACK_AB R10, R232, R239 ;  /* 0x000000efe80a723e */ /* 0x000fe200000000ff */
[----:B------:R-:W3:Y:S04]  /*16590*/  SHFL.BFLY PT, R14, R3, 0x2, 0x1f ;  /* 0x0c401f00030e7f89 */ /* 0x000ee800000e0000 */
[----:B------:R-:W-:Y:S01]  /*165a0*/  HMMA.16816.F32 R160, R4, R88, RZ ;  /* 0x0000005804a0723c */ /* 0x000fe200000018ff */
[----:B--2---:R-:W-:-:S07]  /*165b0*/  FFMA.FTZ R2, R35, c[0x0][0x2d0], -R12 ;  /* 0x0000b40023027a23 */ /* 0x004fce000001080c */
[----:B------:R-:W-:Y:S01]  /*165c0*/  HMMA.16816.F32 R156, R4, R96, RZ ;  /* 0x00000060049c723c */ /* 0x000fe200000018ff */
[----:B------:R-:W2:Y:S01]  /*165d0*/  MUFU.EX2 R233, R2 ;  /* 0x0000000200e97308 */ /* 0x000ea20000000800 */
[----:B-1----:R-:W-:-:S04]  /*165e0*/  FMNMX.FTZ R138, R0, R15, !PT ;  /* 0x0000000f008a7209 */ /* 0x002fc80007810000 */
[----:B------:R-:W-:Y:S02]  /*165f0*/  FSETP.NEU.FTZ.AND P0, PT, R138, -INF , PT ;  /* 0xff8000008a00780b */ /* 0x000fe40003f1d000 */
[----:B------:R-:W-:Y:S01]  /*16600*/  HMMA.16816.F32 R152, R4, R100, RZ ;  /* 0x000000640498723c */ /* 0x000fe200000018ff */
[----:B---3--:R-:W-:-:S07]  /*16610*/  FMNMX.FTZ R0, R3, R14, !PT ;  /* 0x0000000e03007209 */ /* 0x008fce0007810000 */
[----:B------:R-:W-:Y:S01]  /*16620*/  HMMA.16816.F32 R140, R4, R104, RZ ;  /* 0x00000068048c723c */ /* 0x000fe200000018ff */
[----:B--2---:R-:W-:Y:S01]  /*16630*/  F2FP.PACK_AB R11, R233, R231 ;  /* 0x000000e7e90b723e */ /* 0x004fe200000000ff */
[----:B------:R-:W-:-:S05]  /*16640*/  FMUL.FTZ R2, R138, c[0x0][0x2d0] ;  /* 0x0000b4008a027a20 */ /* 0x000fca0000410000 */
[----:B------:R-:W-:Y:S01]  /*16650*/  FSEL R2, R2, RZ, P0 ;  /* 0x000000ff02027208 */ /* 0x000fe20000000000 */
[----:B------:R-:W-:Y:S01]  /*16660*/  HMMA.16816.F32 R180, R8, R60, R44 ;  /* 0x0000003c08b4723c */ /* 0x000fe2000000182c */
[----:B------:R-:W1:Y:S03]  /*16670*/  LDSM.16.MT88.4 R44, [R227+0x2900] ;  /* 0x00290000e32c783b */ /* 0x000e660000004200 */
[----:B------:R-:W-:-:S04]  /*16680*/  FFMA.FTZ R3, R17, c[0x0][0x2d0], -R2 ;  /* 0x0000b40011037a23 */ /* 0x000fc80000010802 */
[C---:B------:R-:W-:Y:S01]  /*16690*/  HMMA.16816.F32 R124, R4.reuse, R86, RZ ;  /* 0x00000056047c723c */ /* 0x040fe200000018ff */
[----:B------:R2:W-:Y:S07]  /*166a0*/  MUFU.EX2 R205, R3 ;  /* 0x0000000300cd7308 */ /* 0x0005ee0000000800 */
[C---:B------:R-:W-:Y:S08]  /*166b0*/  HMMA.16816.F32 R120, R4.reuse, R90, RZ ;  /* 0x0000005a0478723c */ /* 0x040ff000000018ff */
[----:B------:R-:W-:Y:S01]  /*166c0*/  HMMA.16816.F32 R92, R4, R98, RZ ;  /* 0x00000062045c723c */ /* 0x000fe200000018ff */
[----:B--2---:R-:W-:-:S04]  /*166d0*/  FFMA.FTZ R3, R24, c[0x0][0x2d0], -R2 ;  /* 0x0000b40018037a23 */ /* 0x004fc80000010802 */
[----:B------:R2:W-:Y:S03]  /*166e0*/  MUFU.EX2 R204, R3 ;  /* 0x0000000300cc7308 */ /* 0x0005e60000000800 */
[C---:B------:R-:W-:Y:S08]  /*166f0*/  HMMA.16816.F32 R80, R4.reuse, R102, RZ ;  /* 0x000000660450723c */ /* 0x040ff000000018ff */
[----:B------:R-:W-:Y:S01]  /*16700*/  HMMA.16816.F32 R72, R4, R114, RZ ;  /* 0x000000720448723c */ /* 0x000fe200000018ff */
[----:B--2---:R-:W-:-:S07]  /*16710*/  FFMA.FTZ R3, R23, c[0x0][0x2d0], -R2 ;  /* 0x0000b40017037a23 */ /* 0x004fce0000010802 */
[C---:B------:R-:W-:Y:S01]  /*16720*/  HMMA.16816.F32 R40, R4.reuse, R118, RZ ;  /* 0x000000760428723c */ /* 0x040fe200000018ff */
[----:B------:R2:W-:Y:S07]  /*16730*/  MUFU.EX2 R15, R3 ;  /* 0x00000003000f7308 */ /* 0x0005ee0000000800 */
[C---:B------:R-:W-:Y:S08]  /*16740*/  HMMA.16816.F32 R36, R4.reuse, R106, RZ ;  /* 0x0000006a0424723c */ /* 0x040ff000000018ff */
[----:B------:R-:W-:Y:S01]  /*16750*/  HMMA.16816.F32 R32, R4, R110, RZ ;  /* 0x0000006e0420723c */ /* 0x000fe200000018ff */
[----:B------:R-:W3:Y:S01]  /*16760*/  SHFL.BFLY PT, R4, R0, 0x1, 0x1f ;  /* 0x0c201f0000047f89 */ /* 0x000ee200000e0000 */
[----:B--2---:R-:W-:-:S06]  /*16770*/  FFMA.FTZ R3, R25, c[0x0][0x2d0], -R2 ;  /* 0x0000b40019037a23 */ /* 0x004fcc0000010802 */
[C---:B------:R-:W-:Y:S08]  /*16780*/  HMMA.16816.F32 R144, R8.reuse, R64, R144 ;  /* 0x000000400890723c */ /* 0x040ff00000001890 */
[C---:B-1----:R-:W-:Y:S08]  /*16790*/  HMMA.16816.F32 R128, R8.reuse, R44, R128 ;  /* 0x0000002c0880723c */ /* 0x042ff00000001880 */
[----:B------:R-:W-:Y:S01]  /*167a0*/  HMMA.16816.F32 R184, R8, R68, R148 ;  /* 0x0000004408b8723c */ /* 0x000fe20000001894 */
[----:B---3--:R-:W-:Y:S01]  /*167b0*/  FMNMX.FTZ R137, R0, R4, !PT ;  /* 0x0000000400897209 */ /* 0x008fe20007810000 */
[----:B------:R-:W-:-:S03]  /*167c0*/  FFMA.FTZ R0, R28, c[0x0][0x2d0], -R2 ;  /* 0x0000b4001c007a23 */ /* 0x000fc60000010802 */
[----:B------:R-:W-:Y:S01]  /*167d0*/  FSETP.NEU.FTZ.AND P0, PT, R137, -INF , PT ;  /* 0xff8000008900780b */ /* 0x000fe20003f1d000 */
[----:B------:R1:W-:Y:S02]  /*167e0*/  MUFU.EX2 R4, R0 ;  /* 0x0000000000047308 */ /* 0x0003e40000000800 */
[----:B------:R-:W-:Y:S01]  /*167f0*/  HMMA.16816.F32 R196, R8, R56, R160 ;  /* 0x0000003808c4723c */ /* 0x000fe200000018a0 */
[----:B------:R-:W-:-:S06]  /*16800*/  IMAD.MOV.U32 R5, RZ, RZ, R144 ;  /* 0x000000ffff057224 */ /* 0x000fcc00078e0090 */
[----:B------:R-:W-:Y:S01]  /*16810*/  IMAD.MOV.U32 R160, RZ, RZ, R145 ;  /* 0x000000ffffa07224 */ /* 0x000fe200078e0091 */
[----:B------:R-:W-:Y:S01]  /*16820*/  MOV R24, R128 ;  /* 0x0000008000187202 */ /* 0x000fe20000000f00 */
[----:B------:R2:W3:Y:S01]  /*16830*/  MUFU.EX2 R145, R3 ;  /* 0x0000000300917308 */ /* 0x0004e20000000800 */
[C---:B------:R-:W-:Y:S01]  /*16840*/  HMMA.16816.F32 R148, R8.reuse, R48, R140 ;  /* 0x000000300894723c */ /* 0x040fe2000000188c */
[----:B------:R-:W-:Y:S01]  /*16850*/  IMAD.MOV.U32 R25, RZ, RZ, R131 ;  /* 0x000000ffff197224 */ /* 0x000fe200078e0083 */
[----:B------:R-:W-:Y:S01]  /*16860*/  MOV R28, R129 ;  /* 0x00000081001c7202 */ /* 0x000fe20000000f00 */
[----:B------:R-:W-:Y:S01]  /*16870*/  IMAD.MOV.U32 R131, RZ, RZ, R192 ;  /* 0x000000ffff837224 */ /* 0x000fe200078e00c0 */
[----:B------:R-:W-:Y:S01]  /*16880*/  MOV R161, R147 ;  /* 0x0000009300a17202 */ /* 0x000fe20000000f00 */
[----:B-1----:R-:W-:Y:S01]  /*16890*/  FMUL.FTZ R0, R137, c[0x0][0x2d0] ;  /* 0x0000b40089007a20 */ /* 0x002fe20000410000 */
[----:B------:R-:W-:Y:S01]  /*168a0*/  MOV R23, R184 ;  /* 0x000000b800177202 */ /* 0x000fe20000000f00 */
[----:B------:R-:W-:Y:S01]  /*168b0*/  IMAD.MOV.U32 R17, RZ, RZ, R185 ;  /* 0x000000ffff117224 */ /* 0x000fe200078e00b9 */
[----:B------:R-:W-:Y:S01]  /*168c0*/  MOV R6, R187 ;  /* 0x000000bb00067202 */ /* 0x000fe20000000f00 */
[----:B------:R-:W-:Y:S01]  /*168d0*/  IMAD.MOV.U32 R7, RZ, RZ, R186 ;  /* 0x000000ffff077224 */ /* 0x000fe200078e00ba */
[----:B------:R-:W-:Y:S01]  /*168e0*/  FSEL R0, R0, RZ, P0 ;  /* 0x000000ff00007208 */ /* 0x000fe20000000000 */
[----:B------:R-:W-:Y:S01]  /*168f0*/  HMMA.16816.F32 R184, R8, R78, R92 ;  /* 0x0000004e08b8723c */ /* 0x000fe2000000185c */
[----:B------:R-:W-:-:S02]  /*16900*/  IMAD.MOV.U32 R142, RZ, RZ, R193 ;  /* 0x000000ffff8e7224 */ /* 0x000fc400078e00c1 */
[----:B------:R-:W-:Y:S02]  /*16910*/  IMAD.MOV.U32 R162, RZ, RZ, R146 ;  /* 0x000000ffffa27224 */ /* 0x000fe400078e0092 */
[----:B--2---:R-:W-:Y:S02]  /*16920*/  FFMA.FTZ R3, R27, c[0x0][0x2d0], -R2 ;  /* 0x0000b4001b037a23 */ /* 0x004fe40000010802 */
[----:B------:R-:W-:Y:S01]  /*16930*/  IMAD.MOV.U32 R27, RZ, RZ, R130 ;  /* 0x000000ffff1b7224 */ /* 0x000fe200078e0082 */
[C---:B------:R-:W-:Y:S01]  /*16940*/  HMMA.16816.F32 R200, R8.reuse, R54, R80 ;  /* 0x0000003608c8723c */ /* 0x040fe20000001850 */
[----:B------:R1:W2:Y:S01]  /*16950*/  MUFU.EX2 R14, R3 ;  /* 0x00000003000e7308 */ /* 0x0002a20000000800 */
[----:B---3--:R-:W-:Y:S01]  /*16960*/  IMAD.MOV.U32 R130, RZ, RZ, R145 ;  /* 0x000000ffff827224 */ /* 0x008fe200078e0091 */
        /* <DEDUP_REMOVED lines=10> */
[----:B------:R-:W-:Y:S02]  /*16a10*/  IMAD.MOV.U32 R149, RZ, RZ, R208 ;  /* 0x000000ffff957224 */ /* 0x000fe400078e00d0 */
[----:B------:R-:W-:Y:S01]  /*16a20*/  IMAD.MOV.U32 R83, RZ, RZ, R4 ;  /* 0x000000ffff537224 */ /* 0x000fe200078e0004 */
[C---:B------:R-:W-:Y:S01]  /*16a30*/  HMMA.16816.F32 R248, R8.reuse, R52, R152 ;  /* 0x0000003408f8723c */ /* 0x040fe20000001898 */
[----:B-1----:R-:W-:Y:S01]  /*16a40*/  FFMA.FTZ R3, R30, c[0x0][0x2d0], -R2 ;  /* 0x0000b4001e037a23 */ /* 0x002fe20000010802 */
[----:B------:R-:W-:Y:S01]  /*16a50*/  MOV R30, R144 ;  /* 0x00000090001e7202 */ /* 0x000fe20000000f00 */
[----:B------:R-:W-:Y:S01]  /*16a60*/  IMAD.MOV.U32 R129, RZ, RZ, R141 ;  /* 0x000000ffff817224 */ /* 0x000fe200078e008d */
[----:B------:R-:W-:Y:S01]  /*16a70*/  MOV R141, R7 ;  /* 0x00000007008d7202 */ /* 0x000fe20000000f00 */
[----:B------:R1:W-:Y:S01]  /*16a80*/  MUFU.EX2 R236, R3 ;  /* 0x0000000300ec7308 */ /* 0x0003e20000000800 */
[----:B--2---:R-:W-:Y:S02]  /*16a90*/  F2FP.PACK_AB R4, R83, R14 ;  /* 0x0000000e5304723e */ /* 0x004fe400000000ff */
[C---:B------:R-:W-:Y:S07]  /*16aa0*/  HMMA.16816.F32 R152, R8.reuse, R62, R124 ;  /* 0x0000003e0898723c */ /* 0x040fee000000187c */
[----:B------:R-:W-:Y:S01]  /*16ab0*/  MOV R127, R140 ;  /* 0x0000008c007f7202 */ /* 0x000fe20000000f00 */
[----:B------:R-:W-:Y:S01]  /*16ac0*/  HMMA.16816.F32 R156, R8, R58, R120 ;  /* 0x0000003a089c723c */ /* 0x000fe20000001878 */
[----:B------:R-:W-:-:S02]  /*16ad0*/  IMAD.MOV.U32 R140, RZ, RZ, R17 ;  /* 0x000000ffff8c7224 */ /* 0x000fc400078e0011 */
[----:B-1----:R-:W-:-:S05]  /*16ae0*/  FFMA.FTZ R3, R31, c[0x0][0x2d0], -R2 ;  /* 0x0000b4001f037a23 */ /* 0x002fca0000010802 */
[C---:B------:R-:W-:Y:S01]  /*16af0*/  HMMA.16816.F32 R216, R8.reuse, R70, R72 ;  /* 0x0000004608d8723c */ /* 0x040fe20000001848 */
[----:B------:R1:W2:Y:S07]  /*16b00*/  MUFU.EX2 R128, R3 ;  /* 0x0000000300807308 */ /* 0x0002ae0000000800 */
[C---:B------:R-:W-:Y:S07]  /*16b10*/  HMMA.16816.F32 R212, R8.reuse, R66, R40 ;  /* 0x0000004208d4723c */ /* 0x040fee0000001828 */
[----:B------:R-:W-:Y:S01]  /*16b20*/  IMAD.MOV.U32 R40, RZ, RZ, R28 ;  /* 0x000000ffff287224 */ /* 0x000fe200078e001c */
[----:B------:R-:W-:Y:S01]  /*16b30*/  HMMA.16816.F32 R192, R8, R50, R36 ;  /* 0x0000003208c0723c */ /* 0x000fe20000001824 */
[----:B-1----:R-:W-:Y:S01]  /*16b40*/  FFMA.FTZ R3, R16, c[0x0][0x2d0], -R0 ;  /* 0x0000b40010037a23 */ /* 0x002fe20000010800 */
[----:B------:R-:W-:Y:S01]  /*16b50*/  MOV R42, R25 ;  /* 0x00000019002a7202 */ /* 0x000fe20000000f00 */
[----:B--2---:R-:W-:-:S02]  /*16b60*/  IMAD.MOV.U32 R94, RZ, RZ, R128 ;  /* 0x000000ffff5e7224 */ /* 0x004fc400078e0080 */
[----:B------:R1:W-:Y:S01]  /*16b70*/  MUFU.EX2 R92, R3 ;  /* 0x00000003005c7308 */ /* 0x0003e20000000800 */
[----:B------:R-:W-:Y:S02]  /*16b80*/  IMAD.MOV.U32 R128, RZ, RZ, R143 ;  /* 0x000000ffff807224 */ /* 0x000fe400078e008f */
[----:B------:R-:W-:Y:S01]  /*16b90*/  HMMA.16816.F32 R208, R8, R46, R32 ;  /* 0x0000002e08d0723c */ /* 0x000fe20000001820 */
[----:B------:R-:W-:Y:S02]  /*16ba0*/  IMAD.MOV.U32 R143, RZ, RZ, R23 ;  /* 0x000000ffff8f7224 */ /* 0x000fe400078e0017 */
[----:B------:R-:W-:Y:S02]  /*16bb0*/  IMAD.MOV.U32 R41, RZ, RZ, R27 ;  /* 0x000000ffff297224 */ /* 0x000fe400078e001b */
[----:B------:R-:W-:Y:S02]  /*16bc0*/  IMAD.MOV.U32 R43, RZ, RZ, R24 ;  /* 0x000000ffff2b7224 */ /* 0x000fe400078e0018 */
[----:B------:R-:W-:-:S02]  /*16bd0*/  F2FP.PACK_AB R8, R204, R205 ;  /* 0x000000cdcc08723e */ /* 0x000fc400000000ff */
[----:B------:R-:W-:Y:S01]  /*16be0*/  F2FP.PACK_AB R10, R130, R95 ;  /* 0x0000005f820a723e */ /* 0x000fe200000000ff */
        /* <DEDUP_REMOVED lines=10> */
[C---:B------:R-:W-:Y:S07]  /*16c90*/  HMMA.16816.F32 R20, R8.reuse, R84, RZ ;  /* 0x000000540814723c */ /* 0x040fee00000018ff */
[----:B------:R-:W-:Y:S01]  /*16ca0*/  MOV R85, R142 ;  /* 0x0000008e00557202 */ /* 0x000fe20000000f00 */
[----:B------:R-:W-:Y:S01]  /*16cb0*/  HMMA.16816.F32 R36, R8, R96, RZ ;  /* 0x000000600824723c */ /* 0x000fe200000018ff */
[----:B------:R-:W-:-:S02]  /*16cc0*/  IMAD.MOV.U32 R142, RZ, RZ, R143 ;  /* 0x000000ffff8e7224 */ /* 0x000fc400078e008f */
[----:B------:R-:W-:Y:S01]  /*16cd0*/  IMAD.MOV.U32 R143, RZ, RZ, R148 ;  /* 0x000000ffff8f7224 */ /* 0x000fe200078e0094 */
[----:B------:R-:W-:Y:S01]  /*16ce0*/  MOV R148, R149 ;  /* 0x0000009500947202 */ /* 0x000fe20000000f00 */
[----:B-1----:R-:W-:Y:S02]  /*16cf0*/  FFMA.FTZ R3, R18, c[0x0][0x2d0], -R0 ;  /* 0x0000b40012037a23 */ /* 0x002fe40000010800 */
[----:B------:R-:W-:Y:S01]  /*16d00*/  IMAD.MOV.U32 R149, RZ, RZ, R150 ;  /* 0x000000ffff957224 */ /* 0x000fe200078e0096 */
[----:B------:R-:W-:Y:S01]  /*16d10*/  HMMA.16816.F32 R16, R8, R88, RZ ;  /* 0x000000580810723c */ /* 0x000fe200000018ff */
[----:B------:R-:W1:Y:S01]  /*16d20*/  MUFU.EX2 R247, R3 ;  /* 0x0000000300f77308 */ /* 0x000e620000000800 */
[----:B------:R-:W-:Y:S01]  /*16d30*/  IMAD.MOV.U32 R84, RZ, RZ, R131 ;  /* 0x000000ffff547224 */ /* 0x000fe200078e0083 */
[----:B------:R-:W-:Y:S01]  /*16d40*/  MOV R96, R129 ;  /* 0x0000008100607202 */ /* 0x000fe20000000f00 */
[----:B------:R-:W-:Y:S01]  /*16d50*/  IMAD.MOV.U32 R150, RZ, RZ, R151 ;  /* 0x000000ffff967224 */ /* 0x000fe200078e0097 */
[----:B------:R-:W-:Y:S01]  /*16d60*/  MOV R151, R179 ;  /* 0x000000b300977202 */ /* 0x000fe20000000f00 */
[----:B------:R-:W-:-:S02]  /*16d70*/  IMAD.MOV.U32 R97, RZ, RZ, R128 ;  /* 0x000000ffff617224 */ /* 0x000fc400078e0080 */
[----:B------:R-:W-:Y:S01]  /*16d80*/  IMAD.MOV.U32 R88, RZ, RZ, R5 ;  /* 0x000000ffff587224 */ /* 0x000fe200078e0005 */
[----:B------:R-:W-:Y:S01]  /*16d90*/  HMMA.16816.F32 R32, R8, R100, RZ ;  /* 0x000000640820723c */ /* 0x000fe200000018ff */
[----:B------:R-:W-:-:S06]  /*16da0*/  IMAD.MOV.U32 R89, RZ, RZ, R160 ;  /* 0x000000ffff597224 */ /* 0x000fcc00078e00a0 */
[----:B------:R-:W-:Y:S01]  /*16db0*/  IMAD.MOV.U32 R100, RZ, RZ, R178 ;  /* 0x000000ffff647224 */ /* 0x000fe200078e00b2 */
[----:B-1----:R-:W-:Y:S01]  /*16dc0*/  F2FP.PACK_AB R5, R247, R82 ;  /* 0x00000052f705723e */ /* 0x002fe200000000ff */
[----:B------:R-:W-:Y:S02]  /*16dd0*/  FFMA.FTZ R3, R26, c[0x0][0x2d0], -R0 ;  /* 0x0000b4001a037a23 */ /* 0x000fe40000010800 */
[----:B------:R-:W-:Y:S01]  /*16de0*/  HMMA.16816.F32 R24, R8, R116, RZ ;  /* 0x000000740818723c */ /* 0x000fe200000018ff */
[----:B------:R-:W-:Y:S01]  /*16df0*/  IMAD.MOV.U32 R101, RZ, RZ, R130 ;  /* 0x000000ffff657224 */ /* 0x000fe200078e0082 */
[----:B------:R1:W-:Y:S02]  /*16e00*/  MUFU.EX2 R81, R3 ;  /* 0x0000000300517308 */ /* 0x0003e40000000800 */
[----:B-1----:R-:W-:-:S06]  /*16e10*/  FFMA.FTZ R3, R29, c[0x0][0x2d0], -R0 ;  /* 0x0000b4001d037a23 */ /* 0x002fcc0000010800 */
[----:B------:R1:W2:Y:S02]  /*16e20*/  MUFU.EX2 R252, R3 ;  /* 0x0000000300fc7308 */ /* 0x0002a40000000800 */
[----:B-1----:R-:W-:Y:S01]  /*16e30*/  IMAD.MOV.U32 R3, RZ, RZ, R6 ;  /* 0x000000ffff037224 */ /* 0x002fe200078e0006 */
[----:B------:R-:W-:Y:S02]  /*16e40*/  F2FP.PACK_AB R6, R94, R236 ;  /* 0x000000ec5e06723e */ /* 0x000fe400000000ff */
[----:B--2---:R-:W-:-:S07]  /*16e50*/  F2FP.PACK_AB R7, R252, R81 ;  /* 0x00000051fc07723e */ /* 0x004fce00000000ff */
[----:B------:R-:W-:Y:S07]  /*16e60*/  HMMA.16816.F32 R144, R4, R60, R20 ;  /* 0x0000003c0490723c */ /* 0x000fee0000001814 */
[----:B------:R-:W-:Y:S01]  /*16e70*/  MOV R60, R162 ;  /* 0x000000a2003c7202 */ /* 0x000fe20000000f00 */
[----:B------:R-:W-:Y:S01]  /*16e80*/  IMAD.MOV.U32 R61, RZ, RZ, R161 ;  /* 0x000000ffff3d7224 */ /* 0x000fe200078e00a1 */
[----:B------:R-:W-:Y:S07]  /*16e90*/  HMMA.16816.F32 R20, R8, R104, RZ ;  /* 0x000000680814723c */ /* 0x000fee00000018ff */
[----:B------:R-:W-:Y:S01]  /*16ea0*/  MOV R104, R40 ;  /* 0x0000002800687202 */ /* 0x000fe20000000f00 */
[----:B------:R-:W-:Y:S01]  /*16eb0*/  HMMA.16816.F32 R160, R4, R56, R16 ;  /* 0x0000003804a0723c */ /* 0x000fe20000001810 */
[----:B------:R-:W-:-:S06]  /*16ec0*/  MOV R105, R43 ;  /* 0x0000002b00697202 */ /* 0x000fcc0000000f00 */
[----:B------:R-:W-:Y:S01]  /*16ed0*/  IMAD.MOV.U32 R57, RZ, RZ, R30 ;  /* 0x000000ffff397224 */ /* 0x000fe200078e001e */
[----:B------:R-:W-:Y:S01]  /*16ee0*/  HMMA.16816.F32 R16, R8, R108, RZ ;  /* 0x0000006c0810723c */ /* 0x000fe200000018ff */
[----:B------:R-:W-:-:S06]  /*16ef0*/  MOV R56, R127 ;  /* 0x0000007f00387202 */ /* 0x000fcc0000000f00 */
[----:B------:R-:W-:Y:S01]  /*16f00*/  IMAD.MOV.U32 R108, RZ, RZ, R176 ;  /* 0x000000ffff6c7224 */ /* 0x000fe200078e00b0 */
[----:B------:R-:W-:Y:S01]  /*16f10*/  HMMA.16816.F32 R28, R8, R112, RZ ;  /* 0x00000070081c723c */ /* 0x000fe200000018ff */
[----:B------:R-:W-:Y:S02]  /*16f20*/  IMAD.MOV.U32 R109, RZ, RZ, R85 ;  /* 0x000000ffff6d7224 */ /* 0x000fe400078e0055 */
[----:B------:R-:W-:-:S04]  /*16f30*/  IMAD.MOV.U32 R85, RZ, RZ, R42 ;  /* 0x000000ffff557224 */ /* 0x000fc800078e002a */
[----:B------:R-:W-:Y:S01]  /*16f40*/  MOV R113, R177 ;  /* 0x000000b100717202 */ /* 0x000fe20000000f00 */
[----:B------:R-:W-:Y:S01]  /*16f50*/  IMAD.MOV.U32 R112, RZ, RZ, R84 ;  /* 0x000000ffff707224 */ /* 0x000fe200078e0054 */
[----:B------:R-:W-:Y:S01]  /*16f60*/  HMMA.16816.F32 R176, R4, R76, R36 ;  /* 0x0000004c04b0723c */ /* 0x000fe20000001824 */
[----:B------:R-:W-:-:S06]  /*16f70*/  IMAD.MOV.U32 R84, RZ, RZ, R41 ;  /* 0x000000ffff547224 */ /* 0x000fcc00078e0029 */
[----:B------:R-:W-:Y:S01]  /*16f80*/  IMAD.MOV.U32 R39, RZ, RZ, R242 ;  /* 0x000000ffff277224 */ /* 0x000fe200078e00f2 */
[----:B------:R-:W-:Y:S01]  /*16f90*/  HMMA.16816.F32 R16, R4, R44, R16 ;  /* 0x0000002c0410723c */ /* 0x000fe20000001810 */
[----:B------:R-:W-:-:S07]  /*16fa0*/  MOV R77, R143 ;  /* 0x0000008f004d7202 */ /* 0x000fce0000000f00 */
[----:B------:R-:W-:Y:S08]  /*16fb0*/  HMMA.16816.F32 R120, R4, R48, R20 ;  /* 0x000000300478723c */ /* 0x000ff00000001814 */
[C---:B------:R-:W-:Y:S07]  /*16fc0*/  HMMA.16816.F32 R40, R8.reuse, R86, RZ ;  /* 0x000000560828723c */ /* 0x040fee00000018ff */
[----:B------:R-:W-:Y:S01]  /*16fd0*/  IMAD.MOV.U32 R87, RZ, RZ, R39 ;  /* 0x000000ffff577224 */ /* 0x000fe200078e0027 */
[----:B------:R-:W-:Y:S01]  /*16fe0*/  HMMA.16816.F32 R20, R8, R118, RZ ;  /* 0x000000760814723c */ /* 0x000fe200000018ff */
[----:B------:R-:W-:Y:S01]  /*16ff0*/  MOV R242, R18 ;  /* 0x0000001200f27202 */ /* 0x000fe20000000f00 */
[----:B------:R-:W-:Y:S01]  /*17000*/  IMAD.MOV.U32 R76, RZ, RZ, R19 ;  /* 0x000000ffff4c7224 */ /* 0x000fe200078e0013 */
[----:B------:R-:W-:Y:S01]  /*17010*/  MOV R117, R17 ;  /* 0x0000001100757202 */ /* 0x000fe20000000f00 */
[----:B------:R-:W-:-:S02]  /*17020*/  IMAD.MOV.U32 R116, RZ, RZ, R16 ;  /* 0x000000ffff747224 */ /* 0x000fc400078e0010 */
[----:B------:R-:W-:Y:S02]  /*17030*/  IMAD.MOV.U32 R86, RZ, RZ, R108 ;  /* 0x000000ffff567224 */ /* 0x000fe400078e006c */
[C---:B------:R-:W-:Y:S01]  /*17040*/  HMMA.16816.F32 R36, R8.reuse, R90, RZ ;  /* 0x0000005a0824723c */ /* 0x040fe200000018ff */
[----:B------:R-:W-:Y:S02]  /*17050*/  IMAD.MOV.U32 R118, RZ, RZ, R3 ;  /* 0x000000ffff767224 */ /* 0x000fe400078e0003 */
[----:B------:R-:W-:Y:S02]  /*17060*/  FFMA.FTZ R3, R167, c[0x0][0x2d0], -R2 ;  /* 0x0000b400a7037a23 */ /* 0x000fe40000010802 */
[----:B------:R-:W-:Y:S02]  /*17070*/  IMAD.MOV.U32 R119, RZ, RZ, R56 ;  /* 0x000000ffff777224 */ /* 0x000fe400078e0038 */
        /* <DEDUP_REMOVED lines=8> */
[C---:B------:R-:W-:Y:S01]  /*17100*/  HMMA.16816.F32 R72, R4.reuse, R52, R32 ;  /* 0x000000340448723c */ /* 0x040fe20000001820 */
[----:B------:R1:W-:Y:S07]  /*17110*/  MUFU.EX2 R140, R3 ;  /* 0x00000003008c7308 */ /* 0x0003ee0000000800 */
[C---:B------:R-:W-:Y:S08]  /*17120*/  HMMA.16816.F32 R128, R4.reuse, R68, R28 ;  /* 0x000000440480723c */ /* 0x040ff0000000181c */
[----:B------:R-:W-:Y:S01]  /*17130*/  HMMA.16816.F32 R124, R4, R64, R24 ;  /* 0x00000040047c723c */ /* 0x000fe20000001818 */
[----:B-1----:R-:W-:-:S04]  /*17140*/  FFMA.FTZ R3, R166, c[0x0][0x2d0], -R2 ;  /* 0x0000b400a6037a23 */ /* 0x002fc80000010802 */
[----:B------:R1:W2:Y:S03]  /*17150*/  MUFU.EX2 R141, R3 ;  /* 0x00000003008d7308 */ /* 0x0002a60000000800 */
[C---:B------:R-:W-:Y:S07]  /*17160*/  HMMA.16816.F32 R32, R8.reuse, R98, RZ ;  /* 0x000000620820723c */ /* 0x040fee00000018ff */
[----:B------:R-:W-:Y:S01]  /*17170*/  MOV R99, R109 ;  /* 0x0000006d00637202 */ /* 0x000fe20000000f00 */
[----:B------:R-:W-:Y:S01]  /*17180*/  HMMA.16816.F32 R28, R8, R102, RZ ;  /* 0x00000066081c723c */ /* 0x000fe200000018ff */
[----:B------:R-:W-:Y:S01]  /*17190*/  IMAD.MOV.U32 R109, RZ, RZ, R104 ;  /* 0x000000ffff6d7224 */ /* 0x000fe200078e0068 */
[----:B------:R-:W-:Y:S01]  /*171a0*/  MOV R98, R112 ;  /* 0x0000007000627202 */ /* 0x000fe20000000f00 */
[----:B------:R-:W-:-:S02]  /*171b0*/  IMAD.MOV.U32 R104, RZ, RZ, R57 ;  /* 0x000000ffff687224 */ /* 0x000fc400078e0039 */
[----:B-1----:R-:W-:Y:S02]  /*171c0*/  FFMA.FTZ R3, R165, c[0x0][0x2d0], -R2 ;  /* 0x0000b400a5037a23 */ /* 0x002fe40000010802 */
[----:B------:R-:W-:Y:S01]  /*171d0*/  IMAD.MOV.U32 R103, RZ, RZ, R113 ;  /* 0x000000ffff677224 */ /* 0x000fe200078e0071 */
[C---:B------:R-:W-:Y:S01]  /*171e0*/  HMMA.16816.F32 R24, R8.reuse, R114, RZ ;  /* 0x000000720818723c */ /* 0x040fe200000018ff */
[----:B------:R-:W-:Y:S01]  /*171f0*/  MOV R102, R97 ;  /* 0x0000006100667202 */ /* 0x000fe20000000f00 */
[----:B------:R-:W-:Y:S02]  /*17200*/  IMAD.MOV.U32 R112, RZ, RZ, R82 ;  /* 0x000000ffff707224 */ /* 0x000fe400078e0052 */
[----:B------:R-:W-:Y:S02]  /*17210*/  IMAD.MOV.U32 R113, RZ, RZ, R148 ;  /* 0x000000ffff717224 */ /* 0x000fe400078e0094 */
[----:B------:R-:W-:Y:S02]  /*17220*/  IMAD.MOV.U32 R97, RZ, RZ, R150 ;  /* 0x000000ffff617224 */ /* 0x000fe400078e0096 */
[----:B------:R-:W-:Y:S01]  /*17230*/  HMMA.16816.F32 R8, R8, R110, RZ ;  /* 0x0000006e0808723c */ /* 0x000fe200000018ff */
[----:B------:R-:W-:-:S06]  /*17240*/  IMAD.MOV.U32 R82, RZ, RZ, R151 ;  /* 0x000000ffff527224 */ /* 0x000fcc00078e0097 */
[----:B------:R-:W-:Y:S01]  /*17250*/  IMAD.MOV.U32 R111, RZ, RZ, R142 ;  /* 0x000000ffff6f7224 */ /* 0x000fe200078e008e */
[C---:B------:R-:W-:Y:S01]  /*17260*/  HMMA.16816.F32 R36, R4.reuse, R58, R36 ;  /* 0x0000003a0424723c */ /* 0x040fe20000001824 */
[----:B------:R1:W-:Y:S07]  /*17270*/  MUFU.EX2 R142, R3 ;  /* 0x00000003008e7308 */ /* 0x0003ee0000000800 */
[C---:B------:R-:W-:Y:S08]  /*17280*/  HMMA.16816.F32 R40, R4.reuse, R62, R40 ;  /* 0x0000003e0428723c */ /* 0x040ff00000001828 */
[----:B------:R-:W-:Y:S01]  /*17290*/  HMMA.16816.F32 R28, R4, R54, R28 ;  /* 0x00000036041c723c */ /* 0x000fe2000000181c */
[----:B-1----:R-:W-:-:S04]  /*172a0*/  FFMA.FTZ R3, R164, c[0x0][0x2d0], -R2 ;  /* 0x0000b400a4037a23 */ /* 0x002fc80000010802 */
[----:B------:R1:W3:Y:S03]  /*172b0*/  MUFU.EX2 R143, R3 ;  /* 0x00000003008f7308 */ /* 0x0002e60000000800 */
[C---:B------:R-:W-:Y:S01]  /*172c0*/  HMMA.16816.F32 R48, R4.reuse, R50, R16 ;  /* 0x000000320430723c */ /* 0x040fe20000001810 */
[----:B------:R-:W4:Y:S07]  /*172d0*/  LDSM.16.MT88.4 R16, [R225+0x1100] ;  /* 0x00110000e110783b */ /* 0x000f2e0000004200 */
[----:B------:R-:W-:Y:S01]  /*172e0*/  HMMA.16816.F32 R32, R4, R78, R32 ;  /* 0x0000004e0420723c */ /* 0x000fe20000001820 */
[----:B-1----:R-:W-:-:S07]  /*172f0*/  FFMA.FTZ R3, R139, c[0x0][0x2d0], -R0 ;  /* 0x0000b4008b037a23 */ /* 0x002fce0000010800 */
[C---:B------:R-:W-:Y:S01]  /*17300*/  HMMA.16816.F32 R68, R4.reuse, R70, R24 ;  /* 0x000000460444723c */ /* 0x040fe20000001818 */
[----:B------:R1:W-:Y:S01]  /*17310*/  MUFU.EX2 R59, R3 ;  /* 0x00000003003b7308 */ /* 0x0003e20000000800 */
[----:B------:R-:W4:Y:S06]  /*17320*/  LDSM.16.MT88.4 R24, [R226+0x1100] ;  /* 0x00110000e218783b */ /* 0x000f2c0000004200 */
[C---:B------:R-:W-:Y:S01]  /*17330*/  HMMA.16816.F32 R64, R4.reuse, R66, R20 ;  /* 0x000000420440723c */ /* 0x040fe20000001814 */
[----:B------:R-:W4:Y:S07]  /*17340*/  LDSM.16.MT88.4 R20, [R228+0x1100] ;  /* 0x00110000e414783b */ /* 0x000f2e0000004200 */
[----:B------:R-:W-:Y:S01]  /*17350*/  HMMA.16816.F32 R44, R4, R46, R8 ;  /* 0x0000002e042c723c */ /* 0x000fe20000001808 */
[----:B-1----:R-:W-:-:S04]  /*17360*/  FFMA.FTZ R3, R135, c[0x0][0x2d0], -R0 ;  /* 0x0000b40087037a23 */ /* 0x002fc80000010800 */
[----:B------:R1:W1:Y:S02]  /*17370*/  MUFU.EX2 R60, R3 ;  /* 0x00000003003c7308 */ /* 0x0002640000000800 */
[----:B------:R-:W-:Y:S01]  /*17380*/  FFMA.FTZ R4, R173, c[0x0][0x2d0], -R13 ;  /* 0x0000b400ad047a23 */ /* 0x000fe2000001080d */
[----:B--2---:R-:W-:Y:S01]  /*17390*/  F2FP.PACK_AB R8, R141, R140 ;  /* 0x0000008c8d08723e */ /* 0x004fe200000000ff */
[----:B------:R-:W-:Y:S01]  /*173a0*/  IMAD.MOV.U32 R173, RZ, RZ, R106 ;  /* 0x000000ffffad7224 */ /* 0x000fe200078e006a */
[----:B---3--:R-:W-:Y:S01]  /*173b0*/  F2FP.PACK_AB R10, R143, R142 ;  /* 0x0000008e8f0a723e */ /* 0x008fe200000000ff */
[----:B------:R-:W-:Y:S01]  /*173c0*/  IMAD.MOV.U32 R106, RZ, RZ, R119 ;  /* 0x000000ffff6a7224 */ /* 0x000fe200078e0077 */
[----:B------:R-:W-:Y:S01]  /*173d0*/  MOV R119, R86 ;  /* 0x0000005600777202 */ /* 0x000fe20000000f00 */
[----:B------:R-:W-:Y:S01]  /*173e0*/  MUFU.EX2 R58, R4 ;  /* 0x00000004003a7308 */ /* 0x000fe20000000800 */
[----:B-1----:R-:W-:Y:S01]  /*173f0*/  FFMA.FTZ R3, R133, c[0x0][0x2d0], -R0 ;  /* 0x0000b40085037a23 */ /* 0x002fe20000010800 */
[----:B------:R-:W-:-:S06]  /*17400*/  F2FP.PACK_AB R9, R60, R59 ;  /* 0x0000003b3c09723e */ /* 0x000fcc00000000ff */
[----:B------:R1:W-:Y:S02]  /*17410*/  MUFU.EX2 R62, R3 ;  /* 0x00000003003e7308 */ /* 0x0003e40000000800 */
[----:B-1----:R-:W-:-:S06]  /*17420*/  FFMA.FTZ R3, R132, c[0x0][0x2d0], -R0 ;  /* 0x0000b40084037a23 */ /* 0x002fcc0000010800 */
[----:B------:R1:W2:Y:S02]  /*17430*/  MUFU.EX2 R63, R3 ;  /* 0x00000003003f7308 */ /* 0x0002a40000000800 */
[----:B-1----:R-:W-:Y:S01]  /*17440*/  FFMA.FTZ R3, R172, c[0x0][0x2d0], -R13 ;  /* 0x0000b400ac037a23 */ /* 0x002fe2000001080d */
[----:B--2---:R-:W-:Y:S01]  /*17450*/  F2FP.PACK_AB R11, R63, R62 ;  /* 0x0000003e3f0b723e */ /* 0x004fe200000000ff */
[----:B------:R-:W-:-:S04]  /*17460*/  IMAD.MOV.U32 R172, RZ, RZ, R111 ;  /* 0x000000ffffac7224 */ /* 0x000fc800078e006f */
[----:B------:R1:W-:Y:S02]  /*17470*/  MUFU.EX2 R54, R3 ;  /* 0x0000000300367308 */ /* 0x0003e40000000800 */
[C---:B----4-:R-:W-:Y:S08]  /*17480*/  HMMA.16816.F32 R144, R8.reuse, R16, R144 ;  /* 0x000000100890723c */ /* 0x050ff00000001890 */
[----:B------:R-:W-:Y:S01]  /*17490*/  HMMA.16816.F32 R40, R8, R18, R40 ;  /* 0x000000120828723c */ /* 0x000fe20000001828 */
[----:B-1----:R-:W-:Y:S01]  /*174a0*/  FFMA.FTZ R3, R174, c[0x0][0x2d0], -R13 ;  /* 0x0000b400ae037a23 */ /* 0x002fe2000001080d */
[----:B------:R-:W-:-:S02]  /*174b0*/  MOV R174, R107 ;  /* 0x0000006b00ae7202 */ /* 0x000fc40000000f00 */
[----:B------:R-:W-:Y:S01]  /*174c0*/  MOV R107, R102 ;  /* 0x00000066006b7202 */ /* 0x000fe20000000f00 */
[----:B------:R1:W2:Y:S03]  /*174d0*/  MUFU.EX2 R56, R3 ;  /* 0x0000000300387308 */ /* 0x0002a60000000800 */
[----:B------:R-:W-:Y:S01]  /*174e0*/  HMMA.16816.F32 R160, R8, R24, R160 ;  /* 0x0000001808a0723c */ /* 0x000fe200000018a0 */
[----:B------:R-:W-:Y:S01]  /*174f0*/  MOV R86, R76 ;  /* 0x0000004c00567202 */ /* 0x000fe20000000f00 */
[----:B------:R-:W-:-:S06]  /*17500*/  IMAD.MOV.U32 R102, RZ, RZ, R98 ;  /* 0x000000ffff667224 */ /* 0x000fcc00078e0062 */
[----:B------:R-:W-:Y:S01]  /*17510*/  HMMA.16816.F32 R36, R8, R26, R36 ;  /* 0x0000001a0824723c */ /* 0x000fe20000001824 */
[----:B-1----:R-:W-:Y:S01]  /*17520*/  FFMA.FTZ R3, R175, c[0x0][0x2d0], -R13 ;  /* 0x0000b400af037a23 */ /* 0x002fe2000001080d */
[----:B--2---:R-:W-:-:S06]  /*17530*/  F2FP.PACK_AB R4, R56, R54 ;  /* 0x000000363804723e */ /* 0x004fcc00000000ff */
[----:B------:R-:W-:Y:S01]  /*17540*/  HMMA.16816.F32 R176, R8, R20, R176 ;  /* 0x0000001408b0723c */ /* 0x000fe200000018b0 */
[----:B------:R-:W-:Y:S01]  /*17550*/  IMAD.MOV.U32 R175, RZ, RZ, R118 ;  /* 0x000000ffffaf7224 */ /* 0x000fe200078e0076 */
[----:B------:R1:W2:Y:S01]  /*17560*/  MUFU.EX2 R61, R3 ;  /* 0x00000003003d7308 */ /* 0x0002a20000000800 */
[----:B------:R-:W-:-:S05]  /*17570*/  IMAD.MOV.U32 R118, RZ, RZ, R99 ;  /* 0x000000ffff767224 */ /* 0x000fca00078e0063 */
[----:B------:R-:W-:Y:S01]  /*17580*/  HMMA.16816.F32 R32, R8, R22, R32 ;  /* 0x000000160820723c */ /* 0x000fe20000001820 */
[----:B------:R-:W-:Y:S02]  /*17590*/  IMAD.MOV.U32 R76, RZ, RZ, R240 ;  /* 0x000000ffff4c7224 */ /* 0x000fe400078e00f0 */
[----:B------:R-:W-:Y:S02]  /*175a0*/  IMAD.MOV.U32 R98, RZ, RZ, R87 ;  /* 0x000000ffff627224 */ /* 0x000fe400078e0057 */
[----:B-1----:R-:W-:Y:S01]  /*175b0*/  FFMA.FTZ R3, R171, c[0x0][0x2d0], -R12 ;  /* 0x0000b400ab037a23 */ /* 0x002fe2000001080c */
[----:B--2---:R-:W-:Y:S01]  /*175c0*/  F2FP.PACK_AB R6, R61, R58 ;  /* 0x0000003a3d06723e */ /* 0x004fe200000000ff */
[----:B------:R-:W-:Y:S02]  /*175d0*/  IMAD.MOV.U32 R110, RZ, RZ, R77 ;  /* 0x000000ffff6e7224 */ /* 0x000fe400078e004d */
[----:B------:R1:W-:Y:S01]  /*175e0*/  MUFU.EX2 R52, R3 ;  /* 0x0000000300347308 */ /* 0x0003e20000000800 */
[----:B------:R-:W-:-:S02]  /*175f0*/  IMAD.MOV.U32 R99, RZ, RZ, R242 ;  /* 0x000000ffff637224 */ /* 0x000fc400078e00f2 */
[----:B------:R-:W-:Y:S01]  /*17600*/  IMAD.MOV.U32 R87, RZ, RZ, R241 ;  /* 0x000000ffff577224 */ /* 0x000fe200078e00f1 */
[----:B------:R-:W-:Y:S01]  /*17610*/  MOV R79, R76 ;  /* 0x0000004c004f7202 */ /* 0x000fe20000000f00 */
[----:B-1----:R-:W-:Y:S01]  /*17620*/  FFMA.FTZ R3, R170, c[0x0][0x2d0], -R12 ;  /* 0x0000b400aa037a23 */ /* 0x002fe2000001080c */
[----:B------:R-:W-:Y:S01]  /*17630*/  MOV R77, R237 ;  /* 0x000000ed004d7202 */ /* 0x000fe20000000f00 */
[----:B------:R-:W-:Y:S01]  /*17640*/  IMAD.MOV.U32 R135, RZ, RZ, R119 ;  /* 0x000000ffff877224 */ /* 0x000fe200078e0077 */
[----:B------:R-:W-:Y:S01]  /*17650*/  UIMAD.WIDE.U32 UR8, UR18, UR4, URZ ;  /* 0x00000004120872a5 */ /* 0x000fe2000f8e003f */
[----:B------:R1:W2:Y:S01]  /*17660*/  MUFU.EX2 R53, R3 ;  /* 0x0000000300357308 */ /* 0x0002a20000000800 */
[----:B------:R-:W-:Y:S01]  /*17670*/  IMAD.MOV.U32 R139, RZ, RZ, R98 ;  /* 0x000000ffff8b7224 */ /* 0x000fe200078e0062 */
[----:B------:R3:W5:Y:S01]  /*17680*/  LDL.LU R242, [R1+0x98] ;  /* 0x0000980001f27983 */ /* 0x0007620000300800 */
[----:B-1----:R-:W-:Y:S01]  /*17690*/  FFMA.FTZ R3, R169, c[0x0][0x2d0], -R12 ;  /* 0x0000b400a9037a23 */ /* 0x002fe2000001080c */
[----:B--2---:R-:W-:Y:S01]  /*176a0*/  F2FP.PACK_AB R5, R53, R52 ;  /* 0x000000343505723e */ /* 0x004fe200000000ff */
[----:B------:R-:W-:-:S02]  /*176b0*/  IMAD.MOV.U32 R78, RZ, RZ, R87 ;  /* 0x000000ffff4e7224 */ /* 0x000fc400078e0057 */
[----:B------:R-:W-:Y:S01]  /*176c0*/  IMAD.MOV.U32 R76, RZ, RZ, R238 ;  /* 0x000000ffff4c7224 */ /* 0x000fe200078e00ee */
[----:B------:R1:W-:Y:S01]  /*176d0*/  MUFU.EX2 R55, R3 ;  /* 0x0000000300377308 */ /* 0x0003e20000000800 */
[----:B------:R-:W-:Y:S01]  /*176e0*/  IMAD.MOV.U32 R119, RZ, RZ, R86 ;  /* 0x000000ffff777224 */ /* 0x000fe200078e0056 */
[----:B------:R-:W-:Y:S01]  /*176f0*/  MOV R98, R113 ;  /* 0x0000007100627202 */ /* 0x000fe20000000f00 */
[----:B------:R-:W-:Y:S01]  /*17700*/  IMAD.MOV.U32 R111, RZ, RZ, R112 ;  /* 0x000000ffff6f7224 */ /* 0x000fe200078e0070 */
[----:B------:R-:W-:Y:S01]  /*17710*/  @UP2 USHF.R.U32.HI UR18, URZ, UR5, UR9 ;  /* 0x000000053f122299 */ /* 0x000fe20008011609 */
[----:B------:R3:W5:Y:S01]  /*17720*/  LDL.LU R241, [R1+0x94] ;  /* 0x0000940001f17983 */ /* 0x0007620000300800 */
[----:B-1----:R-:W-:Y:S01]  /*17730*/  FFMA.FTZ R3, R168, c[0x0][0x2d0], -R12 ;  /* 0x0000b400a8037a23 */ /* 0x002fe2000001080c */
[----:B------:R-:W-:Y:S01]  /*17740*/  MOV R87, R82 ;  /* 0x0000005200577202 */ /* 0x000fe20000000f00 */
[----:B------:R-:W-:Y:S01]  /*17750*/  IMAD.MOV.U32 R86, RZ, RZ, R97 ;  /* 0x000000ffff567224 */ /* 0x000fe200078e0061 */
[----:B------:R-:W-:Y:S01]  /*17760*/  MOV R113, R234 ;  /* 0x000000ea00717202 */ /* 0x000fe20000000f00 */
[----:B------:R-:W1:Y:S01]  /*17770*/  MUFU.EX2 R57, R3 ;  /* 0x0000000300397308 */ /* 0x000e620000000800 */
[----:B------:R-:W-:Y:S01]  /*17780*/  IMAD.MOV.U32 R112, RZ, RZ, R233 ;  /* 0x000000ffff707224 */ /* 0x000fe200078e00e9 */
[----:B------:R-:W-:Y:S01]  /*17790*/  UIADD3 UR18, UR18, UR13, -UR24 ;  /* 0x0000000d12127290 */ /* 0x000fe2000fffe818 */
[----:B------:R3:W5:Y:S01]  /*177a0*/  LDL.LU R240, [R1+0x90] ;  /* 0x0000900001f07983 */ /* 0x0007620000300800 */
[----:B-1----:R-:W-:-:S07]  /*177b0*/  F2FP.PACK_AB R7, R57, R55 ;  /* 0x000000373907723e */ /* 0x002fce00000000ff */
[C---:B------:R-:W-:Y:S08]  /*177c0*/  HMMA.16816.F32 R148, R4.reuse, R16, R180 ;  /* 0x000000100494723c */ /* 0x040ff000000018b4 */
        /* <DEDUP_REMOVED lines=8> */
[-C--:B-1----:R-:W-:Y:S08]  /*17850*/  HMMA.16816.F32 R196, R4, R16.reuse, R248 ;  /* 0x0000001004c4723c */ /* 0x082ff000000018f8 */
[----:B------:R-:W-:Y:S08]  /*17860*/  HMMA.16816.F32 R72, R8, R16, R72 ;  /* 0x000000100848723c */ /* 0x000ff00000001848 */
[-C--:B------:R-:W-:Y:S08]  /*17870*/  HMMA.16816.F32 R200, R4, R18.reuse, R200 ;  /* 0x0000001204c8723c */ /* 0x080ff000000018c8 */
[----:B------:R-:W-:Y:S01]  /*17880*/  HMMA.16816.F32 R248, R8, R18, R28 ;  /* 0x0000001208f8723c */ /* 0x000fe2000000181c */
[----:B------:R-:W1:Y:S04]  /*17890*/  LDSM.16.MT88.4 R16, [R228+0x3100] ;  /* 0x00310000e410783b */ /* 0x000e680000004200 */
[----:B------:R-:W4:Y:S03]  /*178a0*/  LDSM.16.MT88.4 R28, [R227+0x3100] ;  /* 0x00310000e31c783b */ /* 0x000f260000004200 */
[----:B------:R-:W-:Y:S01]  /*178b0*/  MOV R133, R72 ;  /* 0x0000004800857202 */ /* 0x000fe20000000f00 */
[----:B------:R-:W-:Y:S01]  /*178c0*/  IMAD.MOV.U32 R132, RZ, RZ, R73 ;  /* 0x000000ffff847224 */ /* 0x000fe200078e0049 */
[----:B------:R-:W-:Y:S01]  /*178d0*/  MOV R114, R75 ;  /* 0x0000004b00727202 */ /* 0x000fe20000000f00 */
[----:B------:R-:W-:-:S02]  /*178e0*/  IMAD.MOV.U32 R115, RZ, RZ, R74 ;  /* 0x000000ffff737224 */ /* 0x000fc400078e004a */
[----:B--2---:R-:W-:Y:S01]  /*178f0*/  HMMA.16816.F32 R72, R4, R24, R172 ;  /* 0x000000180448723c */ /* 0x004fe200000018ac */
[----:B------:R-:W-:-:S06]  /*17900*/  IMAD.MOV.U32 R221, RZ, RZ, R78 ;  /* 0x000000ffffdd7224 */ /* 0x000fcc00078e004e */
[----:B------:R-:W-:Y:S01]  /*17910*/  MOV R172, R118 ;  /* 0x0000007600ac7202 */ /* 0x000fe20000000f00 */
[----:B------:R-:W-:Y:S01]  /*17920*/  IMAD.MOV.U32 R174, RZ, RZ, R76 ;  /* 0x000000ffffae7224 */ /* 0x000fe200078e004c */
[----:B------:R-:W-:-:S03]  /*17930*/  MOV R222, R79 ;  /* 0x0000004f00de7202 */ /* 0x000fc60000000f00 */
[----:B------:R-:W-:Y:S01]  /*17940*/  IMAD.MOV.U32 R220, RZ, RZ, R172 ;  /* 0x000000ffffdc7224 */ /* 0x000fe200078e00ac */
[----:B------:R-:W-:Y:S01]  /*17950*/  MOV R118, R99 ;  /* 0x0000006300767202 */ /* 0x000fe20000000f00 */
[----:B------:R-:W-:Y:S02]  /*17960*/  IMAD.MOV.U32 R172, RZ, RZ, R77 ;  /* 0x000000ffffac7224 */ /* 0x000fe400078e004d */
[----:B------:R-:W-:Y:S01]  /*17970*/  HMMA.16816.F32 R76, R4, R26, R216 ;  /* 0x0000001a044c723c */ /* 0x000fe200000018d8 */
[----:B------:R-:W-:Y:S01]  /*17980*/  IMAD.MOV.U32 R99, RZ, RZ, R96 ;  /* 0x000000ffff637224 */ /* 0x000fe200078e0060 */
[----:B------:R-:W-:-:S05]  /*17990*/  MOV R159, R135 ;  /* 0x00000087009f7202 */ /* 0x000fca0000000f00 */
        /* <DEDUP_REMOVED lines=8> */
[----:B------:R-:W-:Y:S01]  /*17a20*/  IMAD.MOV.U32 R223, RZ, RZ, R110 ;  /* 0x000000ffffdf7224 */ /* 0x000fe200078e006e */
[----:B------:R-:W-:Y:S01]  /*17a30*/  MOV R135, R230 ;  /* 0x000000e600877202 */ /* 0x000fe20000000f00 */
[----:B------:R-:W-:-:S02]  /*17a40*/  IMAD.MOV.U32 R157, RZ, RZ, R111 ;  /* 0x000000ffff9d7224 */ /* 0x000fc400078e006f */
[----:B------:R-:W-:Y:S01]  /*17a50*/  IMAD.MOV.U32 R175, RZ, RZ, R86 ;  /* 0x000000ffffaf7224 */ /* 0x000fe200078e0056 */
[----:B-1----:R-:W-:Y:S01]  /*17a60*/  HMMA.16816.F32 R108, R4, R18, R192 ;  /* 0x00000012046c723c */ /* 0x002fe200000018c0 */
[----:B------:R-:W-:-:S07]  /*17a70*/  IMAD.MOV.U32 R139, RZ, RZ, R229 ;  /* 0x000000ffff8b7224 */ /* 0x000fce00078e00e5 */
[C---:B----4-:R-:W-:Y:S07]  /*17a80*/  HMMA.16816.F32 R192, R4.reuse, R28, R216 ;  /* 0x0000001c04c0723c */ /* 0x050fee00000018d8 */
        /* <DEDUP_REMOVED lines=13> */
[----:B------:R-:W-:-:S07]  /*17b60*/  IMAD.MOV.U32 R175, RZ, RZ, R101 ;  /* 0x000000ffffaf7224 */ /* 0x000fce00078e0065 */
[C---:B------:R-:W-:Y:S08]  /*17b70*/  HMMA.16816.F32 R104, R4.reuse, R16, R104 ;  /* 0x000000100468723c */ /* 0x040ff00000001868 */
[----:B------:R-:W-:Y:S07]  /*17b80*/  HMMA.16816.F32 R100, R4, R30, R208 ;  /* 0x0000001e0464723c */ /* 0x000fee00000018d0 */
[----:B------:R-:W-:Y:S01]  /*17b90*/  IMAD.MOV.U32 R7, RZ, RZ, R220 ;  /* 0x000000ffff077224 */ /* 0x000fe200078e00dc */
[----:B------:R-:W-:Y:S01]  /*17ba0*/  MOV R4, R222 ;  /* 0x000000de00047202 */ /* 0x000fe20000000f00 */
[----:B------:R-:W-:-:S02]  /*17bb0*/  IMAD.MOV.U32 R6, RZ, RZ, R221 ;  /* 0x000000ffff067224 */ /* 0x000fc400078e00dd */
[----:B------:R-:W-:Y:S02]  /*17bc0*/  IMAD.MOV.U32 R5, RZ, RZ, R223 ;  /* 0x000000ffff057224 */ /* 0x000fe400078e00df */
[----:B------:R-:W-:Y:S07]  /*17bd0*/  HMMA.16816.F32 R220, R8, R24, R128 ;  /* 0x0000001808dc723c */ /* 0x000fee0000001880 */
[----:B------:R-:W-:Y:S01]  /*17be0*/  IMAD.MOV.U32 R129, RZ, RZ, R216 ;  /* 0x000000ffff817224 */ /* 0x000fe200078e00d8 */
[----:B------:R-:W-:Y:S01]  /*17bf0*/  MOV R128, R217 ;  /* 0x000000d900807202 */ /* 0x000fe20000000f00 */
[----:B------:R-:W-:-:S02]  /*17c00*/  IMAD.MOV.U32 R130, RZ, RZ, R218 ;  /* 0x000000ffff827224 */ /* 0x000fc400078e00da */
[----:B------:R-:W-:Y:S02]  /*17c10*/  IMAD.MOV.U32 R131, RZ, RZ, R219 ;  /* 0x000000ffff837224 */ /* 0x000fe400078e00db */
[C---:B------:R-:W-:Y:S07]  /*17c20*/  HMMA.16816.F32 R216, R8.reuse, R26, R68 ;  /* 0x0000001a08d8723c */ /* 0x040fee0000001844 */
[----:B------:R-:W-:Y:S02]  /*17c30*/  IMAD.MOV.U32 R71, RZ, RZ, R3 ;  /* 0x000000ffff477224 */ /* 0x000fe400078e0003 */
[--C-:B------:R-:W-:Y:S01]  /*17c40*/  FFMA.FTZ R3, R206, c[0x0][0x2d0], -R2.reuse ;  /* 0x0000b400ce037a23 */ /* 0x100fe20000010802 */
[----:B------:R-:W-:Y:S03]  /*17c50*/  HMMA.16816.F32 R208, R8, R22, R64 ;  /* 0x0000001608d0723c */ /* 0x000fe60000001840 */
[----:B------:R1:W-:Y:S02]  /*17c60*/  MUFU.EX2 R22, R3 ;  /* 0x0000000300167308 */ /* 0x0003e40000000800 */
[----:B-1----:R-:W-:-:S06]  /*17c70*/  FFMA.FTZ R3, R207, c[0x0][0x2d0], -R2 ;  /* 0x0000b400cf037a23 */ /* 0x002fcc0000010802 */
[----:B------:R1:W2:Y:S01]  /*17c80*/  MUFU.EX2 R24, R3 ;  /* 0x0000000300187308 */ /* 0x0002a20000000800 */
[----:B------:R-:W-:Y:S01]  /*17c90*/  HMMA.16816.F32 R48, R8, R18, R48 ;  /* 0x000000120830723c */ /* 0x000fe20000001830 */
[--C-:B-1----:R-:W-:Y:S02]  /*17ca0*/  FFMA.FTZ R3, R245, c[0x0][0x2d0], -R2.reuse ;  /* 0x0000b400f5037a23 */ /* 0x102fe40000010802 */
[----:B------:R-:W-:-:S04]  /*17cb0*/  FFMA.FTZ R2, R246, c[0x0][0x2d0], -R2 ;  /* 0x0000b400f6027a23 */ /* 0x000fc80000010802 */
[----:B------:R1:W-:Y:S01]  /*17cc0*/  MUFU.EX2 R23, R2 ;  /* 0x0000000200177308 */ /* 0x0003e20000000800 */
[----:B------:R-:W-:Y:S01]  /*17cd0*/  MOV R70, R215 ;  /* 0x000000d700467202 */ /* 0x000fe20000000f00 */
[----:B-1----:R-:W-:-:S06]  /*17ce0*/  FFMA.FTZ R2, R191, c[0x0][0x2d0], -R0 ;  /* 0x0000b400bf027a23 */ /* 0x002fcc0000010800 */
[----:B------:R1:W-:Y:S01]  /*17cf0*/  MUFU.EX2 R18, R2 ;  /* 0x0000000200127308 */ /* 0x0003e20000000800 */
[----:B------:R-:W-:Y:S01]  /*17d00*/  HMMA.16816.F32 R212, R8, R20, R124 ;  /* 0x0000001408d4723c */ /* 0x000fe2000000187c */
[----:B------:R-:W-:Y:S01]  /*17d10*/  MOV R156, R224 ;  /* 0x000000e0009c7202 */ /* 0x000fe20000000f00 */
[----:B-1----:R-:W-:-:S05]  /*17d20*/  FFMA.FTZ R2, R190, c[0x0][0x2d0], -R0 ;  /* 0x0000b400be027a23 */ /* 0x002fca0000010800 */
[----:B------:R1:W4:Y:S02]  /*17d30*/  MUFU.EX2 R19, R2 ;  /* 0x0000000200137308 */ /* 0x0003240000000800 */
[--C-:B-1----:R-:W-:Y:S02]  /*17d40*/  FFMA.FTZ R2, R189, c[0x0][0x2d0], -R0.reuse ;  /* 0x0000b400bd027a23 */ /* 0x102fe40000010800 */
[----:B------:R-:W-:Y:S01]  /*17d50*/  FFMA.FTZ R0, R188, c[0x0][0x2d0], -R0 ;  /* 0x0000b400bc007a23 */ /* 0x000fe20000010800 */
[----:B------:R-:W-:Y:S01]  /*17d60*/  HMMA.16816.F32 R64, R8, R16, R120 ;  /* 0x000000100840723c */ /* 0x000fe20000001878 */
[----:B------:R-:W-:Y:S01]  /*17d70*/  IMAD.MOV.U32 R68, RZ, RZ, R128 ;  /* 0x000000ffff447224 */ /* 0x000fe200078e0080 */
[----:B------:R-:W-:Y:S01]  /*17d80*/  MOV R69, R129 ;  /* 0x0000008100457202 */ /* 0x000fe20000000f00 */
[----:B------:R1:W-:Y:S01]  /*17d90*/  MUFU.EX2 R20, R0 ;  /* 0x0000000000147308 */ /* 0x0003e20000000800 */
[----:B------:R-:W-:Y:S01]  /*17da0*/  MOV R26, R173 ;  /* 0x000000ad001a7202 */ /* 0x000fe20000000f00 */
[----:B------:R-:W-:Y:S01]  /*17db0*/  LDSM.16.MT88.4 R188, [R228+0x1900] ;  /* 0x00190000e4bc783b */ /* 0x000fe20000004200 */
[----:B-1----:R-:W-:-:S02]  /*17dc0*/  FFMA.FTZ R0, R130, c[0x0][0x2d0], -R13 ;  /* 0x0000b40082007a23 */ /* 0x002fc4000001080d */
        /* <DEDUP_REMOVED lines=9> */
[----:B------:R-:W-:Y:S02]  /*17e60*/  MOV R159, R15 ;  /* 0x0000000f009f7202 */ /* 0x000fe40000000f00 */
[----:B------:R1:W-:Y:S02]  /*17e70*/  MUFU.EX2 R15, R0 ;  /* 0x00000000000f7308 */ /* 0x0003e40000000800 */
[----:B-1----:R-:W-:-:S06]  /*17e80*/  FFMA.FTZ R0, R70, c[0x0][0x2d0], -R13 ;  /* 0x0000b40046007a23 */ /* 0x002fcc000001080d */
[----:B------:R1:W-:Y:S01]  /*17e90*/  MUFU.EX2 R16, R0 ;  /* 0x0000000000107308 */ /* 0x0003e20000000800 */
[----:B------:R-:W-:Y:S01]  /*17ea0*/  HMMA.16816.F32 R116, R8, R28, R116 ;  /* 0x0000001c0874723c */ /* 0x000fe20000001874 */
[----:B------:R-:W-:Y:S02]  /*17eb0*/  IMAD.MOV.U32 R126, RZ, RZ, R6 ;  /* 0x000000ffff7e7224 */ /* 0x000fe400078e0006 */
[----:B-1----:R-:W-:-:S04]  /*17ec0*/  FFMA.FTZ R0, R71, c[0x0][0x2d0], -R13 ;  /* 0x0000b40047007a23 */ /* 0x002fc8000001080d */
[----:B------:R1:W-:Y:S01]  /*17ed0*/  MUFU.EX2 R17, R0 ;  /* 0x0000000000117308 */ /* 0x0003e20000000800 */
[----:B------:R-:W-:Y:S01]  /*17ee0*/  HMMA.16816.F32 R44, R8, R30, R44 ;  /* 0x0000001e082c723c */ /* 0x000fe2000000182c */
[----:B------:R-:W-:Y:S01]  /*17ef0*/  MOV R6, R7 ;  /* 0x0000000700067202 */ /* 0x000fe20000000f00 */
[----:B------:R-:W-:Y:S02]  /*17f00*/  IMAD.MOV.U32 R7, RZ, RZ, R175 ;  /* 0x000000ffff077224 */ /* 0x000fe400078e00af */
[----:B-1----:R-:W-:Y:S01]  /*17f10*/  FFMA.FTZ R0, R130, c[0x0][0x2d0], -R13 ;  /* 0x0000b40082007a23 */ /* 0x002fe2000001080d */
[----:B------:R-:W-:-:S03]  /*17f20*/  MOV R130, R14 ;  /* 0x0000000e00827202 */ /* 0x000fc60000000f00 */
[----:B------:R1:W-:Y:S01]  /*17f30*/  MUFU.EX2 R14, R0 ;  /* 0x00000000000e7308 */ /* 0x0003e20000000800 */
[----:B------:R-:W-:Y:S01]  /*17f40*/  IMAD.MOV.U32 R70, RZ, RZ, R131 ;  /* 0x000000ffff467224 */ /* 0x000fe200078e0083 */
[----:B------:R-:W-:Y:S01]  /*17f50*/  MOV R71, R4 ;  /* 0x0000000400477202 */ /* 0x000fe20000000f00 */
[----:B------:R-:W-:Y:S01]  /*17f60*/  IMAD.MOV.U32 R128, RZ, RZ, R5 ;  /* 0x000000ffff807224 */ /* 0x000fe200078e0005 */
[----:B------:R-:W-:Y:S01]  /*17f70*/  MOV R131, R156 ;  /* 0x0000009c00837202 */ /* 0x000fe20000000f00 */
[----:B------:R-:W-:Y:S01]  /*17f80*/  IMAD.MOV.U32 R129, RZ, RZ, R157 ;  /* 0x000000ffff817224 */ /* 0x000fe200078e009d */
[----:B------:R-:W-:Y:S01]  /*17f90*/  MOV R5, R158 ;  /* 0x0000009e00057202 */ /* 0x000fe20000000f00 */
[----:B------:R-:W-:Y:S02]  /*17fa0*/  IMAD.MOV.U32 R4, RZ, RZ, R159 ;  /* 0x000000ffff047224 */ /* 0x000fe400078e009f */
[----:B------:R-:W-:Y:S01]  /*17fb0*/  LDSM.16.MT88.4 R156, [R225+0x1900] ;  /* 0x00190000e19c783b */ /* 0x000fe20000004200 */
[----:B-1----:R-:W-:-:S02]  /*17fc0*/  FFMA.FTZ R0, R68, c[0x0][0x2d0], -R12 ;  /* 0x0000b40044007a23 */ /* 0x002fc4000001080c */
[----:B------:R-:W-:Y:S02]  /*17fd0*/  IMAD.MOV.U32 R68, RZ, RZ, R174 ;  /* 0x000000ffff447224 */ /* 0x000fe400078e00ae */
[----:B------:R1:W-:Y:S02]  /*17fe0*/  MUFU.EX2 R10, R0 ;  /* 0x00000000000a7308 */ /* 0x0003e40000000800 */
[--C-:B-1----:R-:W-:Y:S01]  /*17ff0*/  FFMA.FTZ R0, R69, c[0x0][0x2d0], -R12.reuse ;  /* 0x0000b40045007a23 */ /* 0x102fe2000001080c */
[----:B------:R-:W-:Y:S02]  /*18000*/  MOV R69, R172 ;  /* 0x000000ac00457202 */ /* 0x000fe40000000f00 */
[----:B------:R-:W1:Y:S03]  /*18010*/  LDSM.16.MT88.4 R172, [R226+0x1900] ;  /* 0x00190000e2ac783b */ /* 0x000e660000004200 */
[----:B------:R2:W-:Y:S08]  /*18020*/  MUFU.EX2 R21, R2 ;  /* 0x0000000200157308 */ /* 0x0005f00000000800 */
[----:B------:R3:W-:Y:S01]  /*18030*/  MUFU.EX2 R11, R0 ;  /* 0x00000000000b7308 */ /* 0x0007e20000000800 */
[----:B--2---:R-:W-:-:S07]  /*18040*/  FFMA.FTZ R2, R70, c[0x0][0x2d0], -R12 ;  /* 0x0000b40046027a23 */ /* 0x004fce000001080c */
[----:B------:R-:W2:Y:S01]  /*18050*/  MUFU.EX2 R25, R3 ;  /* 0x0000000300197308 */ /* 0x000ea20000000800 */
[----:B---3--:R-:W-:-:S07]  /*18060*/  FFMA.FTZ R0, R129, c[0x0][0x2d0], -R12 ;  /* 0x0000b40081007a23 */ /* 0x008fce000001080c */
[----:B------:R-:W-:Y:S08]  /*18070*/  MUFU.EX2 R12, R2 ;  /* 0x00000002000c7308 */ /* 0x000ff00000000800 */
[----:B------:R-:W3:Y:S01]  /*18080*/  MUFU.EX2 R13, R0 ;  /* 0x00000000000d7308 */ /* 0x000ee20000000800 */
[----:B------:R-:W-:Y:S01]  /*18090*/  MOV R127, R128 ;  /* 0x00000080007f7202 */ /* 0x000fe20000000f00 */
[----:B------:R-:W-:Y:S01]  /*180a0*/  IMAD.MOV.U32 R27, RZ, RZ, R71 ;  /* 0x000000ffff1b7224 */ /* 0x000fe200078e0047 */
[----:B------:R-:W-:Y:S01]  /*180b0*/  MOV R70, R131 ;  /* 0x0000008300467202 */ /* 0x000fe20000000f00 */
[----:B------:R-:W-:Y:S01]  /*180c0*/  IMAD.MOV.U32 R71, RZ, RZ, R130 ;  /* 0x000000ffff477224 */ /* 0x000fe200078e0082 */
[----:B------:R-:W-:Y:S01]  /*180d0*/  F2FP.PACK_AB R128, R24, R22 ;  /* 0x000000161880723e */ /* 0x000fe200000000ff */
[----:B------:R-:W-:Y:S01]  /*180e0*/  FADD.FTZ R8, R127, R126 ;  /* 0x0000007e7f087221 */ /* 0x000fe20000010000 */
[----:B----4-:R-:W-:-:S02]  /*180f0*/  F2FP.PACK_AB R129, R19, R18 ;  /* 0x000000121381723e */ /* 0x010fc400000000ff */
[----:B--2---:R-:W-:Y:S02]  /*18100*/  F2FP.PACK_AB R130, R23, R25 ;  /* 0x000000191782723e */ /* 0x004fe400000000ff */
[----:B------:R-:W-:Y:S02]  /*18110*/  F2FP.PACK_AB R131, R20, R21 ;  /* 0x000000151483723e */ /* 0x000fe400000000ff */
[----:B------:R-:W-:Y:S02]  /*18120*/  F2FP.PACK_AB R124, R16, R15 ;  /* 0x0000000f107c723e */ /* 0x000fe400000000ff */
[----:B------:R-:W-:Y:S02]  /*18130*/  F2FP.PACK_AB R125, R11, R10 ;  /* 0x0000000a0b7d723e */ /* 0x000fe400000000ff */
[----:B------:R-:W-:Y:S02]  /*18140*/  F2FP.PACK_AB R126, R14, R17 ;  /* 0x000000110e7e723e */ /* 0x000fe400000000ff */
[----:B---3--:R-:W-:Y:S01]  /*18150*/  F2FP.PACK_AB R127, R13, R12 ;  /* 0x0000000c0d7f723e */ /* 0x008fe200000000ff */
[----:B------:R-:W-:Y:S01]  /*18160*/  IMAD.MOV.U32 R97, RZ, RZ, R236 ;  /* 0x000000ffff617224 */ /* 0x000fe200078e00ec */
[----:B------:R-:W-:Y:S01]  /*18170*/  MOV R99, R83 ;  /* 0x0000005300637202 */ /* 0x000fe20000000f00 */
[----:B------:R-:W-:-:S02]  /*18180*/  IMAD.MOV.U32 R96, RZ, RZ, R235 ;  /* 0x000000ffff607224 */ /* 0x000fc400078e00eb */
[----:B------:R-:W-:Y:S01]  /*18190*/  IMAD.MOV.U32 R98, RZ, RZ, R232 ;  /* 0x000000ffff627224 */ /* 0x000fe200078e00e8 */
[----:B-1----:R-:W-:Y:S01]  /*181a0*/  HMMA.16816.F32 R160, R128, R172, R160 ;  /* 0x000000ac80a0723c */ /* 0x002fe200000018a0 */
[----:B------:R-:W-:Y:S01]  /*181b0*/  FADD.FTZ R9, R27, R26 ;  /* 0x0000001a1b097221 */ /* 0x000fe20000010000 */
[----:B------:R-:W-:Y:S01]  /*181c0*/  MOV R30, R69 ;  /* 0x00000045001e7202 */ /* 0x000fe20000000f00 */
[----:B------:R-:W-:Y:S01]  /*181d0*/  IMAD.MOV.U32 R31, RZ, RZ, R68 ;  /* 0x000000ffff1f7224 */ /* 0x000fe200078e0044 */
[----:B------:R-:W-:Y:S01]  /*181e0*/  MOV R26, R99 ;  /* 0x00000063001a7202 */ /* 0x000fe20000000f00 */
[----:B------:R-:W-:-:S03]  /*181f0*/  IMAD.MOV.U32 R68, RZ, RZ, R96 ;  /* 0x000000ffff447224 */ /* 0x000fc600078e0060 */
[----:B------:R-:W-:Y:S01]  /*18200*/  HMMA.16816.F32 R164, R124, R172, R164 ;  /* 0x000000ac7ca4723c */ /* 0x000fe200000018a4 */
[----:B------:R-:W-:-:S07]  /*18210*/  MOV R69, R97 ;  /* 0x0000006100457202 */ /* 0x000fce0000000f00 */
[-C--:B------:R-:W-:Y:S08]  /*18220*/  HMMA.16816.F32 R168, R124, R174.reuse, R168 ;  /* 0x000000ae7ca8723c */ /* 0x080ff000000018a8 */
[C---:B------:R-:W-:Y:S07]  /*18230*/  HMMA.16816.F32 R172, R128.reuse, R174, R36 ;  /* 0x000000ae80ac723c */ /* 0x040fee0000001824 */
[----:B------:R-:W-:Y:S01]  /*18240*/  IMAD.MOV.U32 R37, RZ, RZ, R135 ;  /* 0x000000ffff257224 */ /* 0x000fe200078e0087 */
[----:B------:R-:W-:Y:S01]  /*18250*/  HMMA.16816.F32 R144, R128, R156, R144 ;  /* 0x0000009c8090723c */ /* 0x000fe20000001890 */
[----:B------:R-:W-:Y:S01]  /*18260*/  IMAD.MOV.U32 R135, RZ, RZ, R98 ;  /* 0x000000ffff877224 */ /* 0x000fe200078e0062 */
[----:B------:R-:W-:Y:S01]  /*18270*/  MOV R38, R7 ;  /* 0x0000000700267202 */ /* 0x000fe20000000f00 */
[----:B------:R-:W1:Y:S01]  /*18280*/  LDSM.16.MT88.4 R96, [R226+0x3900] ;  /* 0x00390000e260783b */ /* 0x000e620000004200 */
[----:B------:R-:W-:-:S04]  /*18290*/  IMAD.MOV.U32 R39, RZ, RZ, R6 ;  /* 0x000000ffff277224 */ /* 0x000fc800078e0006 */
[C---:B------:R-:W-:Y:S08]  /*182a0*/  HMMA.16816.F32 R148, R124.reuse, R156, R148 ;  /* 0x0000009c7c94723c */ /* 0x040ff00000001894 */
[-C--:B------:R-:W-:Y:S08]  /*182b0*/  HMMA.16816.F32 R152, R124, R158.reuse, R152 ;  /* 0x0000009e7c98723c */ /* 0x080ff00000001898 */
[----:B------:R-:W-:Y:S07]  /*182c0*/  HMMA.16816.F32 R156, R128, R158, R40 ;  /* 0x0000009e809c723c */ /* 0x000fee0000001828 */
[----:B------:R-:W-:Y:S01]  /*182d0*/  IMAD.MOV.U32 R41, RZ, RZ, R4 ;  /* 0x000000ffff297224 */ /* 0x000fe200078e0004 */
[----:B------:R-:W-:-:S02]  /*182e0*/  MOV R40, R5 ;  /* 0x0000000500287202 */ /* 0x000fc40000000f00 */
[----:B------:R-:W2:Y:S01]  /*182f0*/  LDSM.16.MT88.4 R4, [R227+0x3900] ;  /* 0x00390000e304783b */ /* 0x000ea20000004200 */
[----:B------:R-:W-:Y:S01]  /*18300*/  MOV R0, R95 ;  /* 0x0000005f00007202 */ /* 0x000fe20000000f00 */
[----:B------:R-:W-:Y:S01]  /*18310*/  FADD.FTZ R2, R205, R204 ;  /* 0x000000cccd027221 */ /* 0x000fe20000010000 */
[----:B------:R-:W-:Y:S01]  /*18320*/  MOV R36, R139 ;  /* 0x0000008b00247202 */ /* 0x000fe20000000f00 */
[----:B------:R-:W-:Y:S01]  /*18330*/  HMMA.16816.F32 R176, R128, R188, R176 ;  /* 0x000000bc80b0723c */ /* 0x000fe200000018b0 */
[----:B------:R-:W-:Y:S01]  /*18340*/  FADD.FTZ R3, R92, R80 ;  /* 0x000000505c037221 */ /* 0x000fe20000010000 */
[----:B------:R-:W-:Y:S01]  /*18350*/  MOV R42, R71 ;  /* 0x00000047002a7202 */ /* 0x000fe20000000f00 */
[----:B------:R-:W-:-:S05]  /*18360*/  FADD.FTZ R0, R0, R2 ;  /* 0x0000000200007221 */ /* 0x000fca0000010000 */
[----:B------:R-:W-:Y:S01]  /*18370*/  HMMA.16816.F32 R180, R124, R188, R180 ;  /* 0x000000bc7cb4723c */ /* 0x000fe200000018b4 */
[----:B------:R-:W-:Y:S01]  /*18380*/  FADD.FTZ R2, R36, R8 ;  /* 0x0000000824027221 */ /* 0x000fe20000010000 */
[----:B------:R-:W-:Y:S01]  /*18390*/  MOV R121, R132 ;  /* 0x0000008400797202 */ /* 0x000fe20000000f00 */
[----:B------:R-:W-:-:S05]  /*183a0*/  FADD.FTZ R9, R37, R9 ;  /* 0x0000000925097221 */ /* 0x000fca0000010000 */
[-C--:B------:R-:W-:Y:S01]  /*183b0*/  HMMA.16816.F32 R184, R124, R190.reuse, R184 ;  /* 0x000000be7cb8723c */ /* 0x080fe200000018b8 */
[----:B------:R-:W-:Y:S01]  /*183c0*/  FADD.FTZ R8, R38, R0 ;  /* 0x0000000026087221 */ /* 0x000fe20000010000 */
[----:B------:R-:W-:Y:S01]  /*183d0*/  MOV R123, R114 ;  /* 0x00000072007b7202 */ /* 0x000fe20000000f00 */
[----:B------:R-:W-:Y:S02]  /*183e0*/  IMAD.MOV.U32 R120, RZ, RZ, R133 ;  /* 0x000000ffff787224 */ /* 0x000fe400078e0085 */
[----:B------:R-:W-:Y:S02]  /*183f0*/  IMAD.MOV.U32 R122, RZ, RZ, R115 ;  /* 0x000000ffff7a7224 */ /* 0x000fe400078e0073 */
[----:B------:R-:W-:Y:S01]  /*18400*/  IMAD.MOV.U32 R28, RZ, RZ, R26 ;  /* 0x000000ffff1c7224 */ /* 0x000fe200078e001a */
[----:B------:R-:W-:Y:S01]  /*18410*/  HMMA.16816.F32 R188, R128, R190, R32 ;  /* 0x000000be80bc723c */ /* 0x000fe20000001820 */
[----:B------:R-:W-:Y:S01]  /*18420*/  MOV R133, R94 ;  /* 0x0000005e00857202 */ /* 0x000fe20000000f00 */
[----:B------:R-:W-:Y:S01]  /*18430*/  IMAD.MOV.U32 R82, RZ, RZ, R239 ;  /* 0x000000ffff527224 */ /* 0x000fe200078e00ef */
[----:B------:R-:W-:Y:S01]  /*18440*/  MOV R27, R113 ;  /* 0x00000071001b7202 */ /* 0x000fe20000000f00 */
[----:B------:R-:W-:Y:S01]  /*18450*/  FADD.FTZ R0, R41, R9 ;  /* 0x0000000929007221 */ /* 0x000fe20000010000 */
[----:B------:R-:W-:Y:S01]  /*18460*/  MOV R245, R69 ;  /* 0x0000004500f57202 */ /* 0x000fe20000000f00 */
[----:B------:R-:W-:Y:S01]  /*18470*/  FADD.FTZ R8, R42, R8 ;  /* 0x000000082a087221 */ /* 0x000fe20000010000 */
[----:B------:R-:W3:Y:S01]  /*18480*/  LDSM.16.MT88.4 R204, [R227+0x1900] ;  /* 0x00190000e3cc783b */ /* 0x000ee20000004200 */
[----:B------:R-:W-:-:S02]  /*18490*/  IMAD.MOV.U32 R35, RZ, RZ, R93 ;  /* 0x000000ffff237224 */ /* 0x000fc400078e005d */
[----:B------:R-:W-:Y:S01]  /*184a0*/  IMAD.MOV.U32 R43, RZ, RZ, R70 ;  /* 0x000000ffff2b7224 */ /* 0x000fe200078e0046 */
[----:B------:R-:W-:Y:S01]  /*184b0*/  USHF.R.S32.HI UR4, URZ, 0x1f, UR18 ;  /* 0x0000001f3f047899 */ /* 0x000fe20008011412 */
[----:B------:R-:W-:Y:S01]  /*184c0*/  FADD.FTZ R3, R35, R3 ;  /* 0x0000000323037221 */ /* 0x000fe20000010000 */
[----:B-1----:R-:W-:Y:S01]  /*184d0*/  HMMA.16816.F32 R92, R124, R98, R84 ;  /* 0x000000627c5c723c */ /* 0x002fe20000001854 */
[----:B------:R-:W-:Y:S01]  /*184e0*/  FADD.FTZ R2, R40, R2 ;  /* 0x0000000228027221 */ /* 0x000fe20000010000 */
[----:B------:R1:W5:Y:S01]  /*184f0*/  LDL.LU R239, [R1+0x8c] ;  /* 0x00008c0001ef7983 */ /* 0x0003620000300800 */
[----:B------:R-:W-:Y:S01]  /*18500*/  FADD.FTZ R3, R39, R3 ;  /* 0x0000000327037221 */ /* 0x000fe20000010000 */
[----:B------:R-:W-:Y:S01]  /*18510*/  MOV R71, R82 ;  /* 0x0000005200477202 */ /* 0x000fe20000000f00 */
[----:B------:R-:W-:-:S03]  /*18520*/  IMAD.MOV.U32 R70, RZ, RZ, R81 ;  /* 0x000000ffff467224 */ /* 0x000fc600078e0051 */
[-C--:B--2---:R-:W-:Y:S01]  /*18530*/  HMMA.16816.F32 R116, R128, R4.reuse, R116 ;  /* 0x000000048074723c */ /* 0x084fe20000001874 */
        /* <DEDUP_REMOVED lines=9> */
[----:B------:R-:W-:Y:S01]  /*185d0*/  IMAD.MOV.U32 R139, RZ, RZ, R112 ;  /* 0x000000ffff8b7224 */ /* 0x000fe200078e0070 */
[----:B------:R-:W-:Y:S01]  /*185e0*/  MOV R27, R71 ;  /* 0x00000047001b7202 */ /* 0x000fe20000000f00 */
[----:B------:R-:W-:Y:S01]  /*185f0*/  IMAD.MOV.U32 R132, RZ, RZ, R83 ;  /* 0x000000ffff847224 */ /* 0x000fe200078e0053 */
[----:B------:R-:W-:Y:S01]  /*18600*/  LDSM.16.MT88.4 R112, [R228+0x3900] ;  /* 0x00390000e470783b */ /* 0x000fe20000004200 */
[----:B------:R-:W-:-:S02]  /*18610*/  FADD.FTZ R4, R31, R0 ;  /* 0x000000001f047221 */ /* 0x000fc40000010000 */
[----:B------:R-:W-:Y:S01]  /*18620*/  FADD.FTZ R0, R28, R8 ;  /* 0x000000081c007221 */ /* 0x000fe20000010000 */
[----:B------:R-:W2:Y:S01]  /*18630*/  LDSM.16.MT88.4 R80, [R225+0x3900] ;  /* 0x00390000e150783b */ /* 0x000ea20000004200 */
[----:B------:R-:W-:Y:S02]  /*18640*/  FADD.FTZ R5, R43, R3 ;  /* 0x000000032b057221 */ /* 0x000fe40000010000 */
[----:B------:R-:W-:Y:S01]  /*18650*/  FADD.FTZ R3, R30, R2 ;  /* 0x000000021e037221 */ /* 0x000fe20000010000 */
[----:B------:R-:W-:Y:S01]  /*18660*/  ULEA.HI UR4, UR4, UR18, URZ, 0x6 ;  /* 0x0000001204047291 */ /* 0x000fe2000f8f303f */
[----:B------:R-:W-:Y:S01]  /*18670*/  FADD.FTZ R0, R245, R0 ;  /* 0x00000000f5007221 */ /* 0x000fe20000010000 */
[----:B------:R1:W5:Y:S01]  /*18680*/  LDL.LU R238, [R1+0x88] ;  /* 0x0000880001ee7983 */ /* 0x0003620000300800 */
[----:B------:R-:W-:Y:S02]  /*18690*/  FADD.FTZ R2, R247, R5 ;  /* 0x00000005f7027221 */ /* 0x000fe40000010000 */
[----:B------:R-:W-:-:S02]  /*186a0*/  FADD.FTZ R4, R246, R4 ;  /* 0x00000004f6047221 */ /* 0x000fc40000010000 */
[----:B------:R-:W-:Y:S01]  /*186b0*/  FADD.FTZ R3, R29, R3 ;  /* 0x000000031d037221 */ /* 0x000fe20000010000 */
[----:B------:R-:W-:Y:S01]  /*186c0*/  USHF.R.S32.HI UR4, URZ, 0x6, UR4 ;  /* 0x000000063f047899 */ /* 0x000fe20008011404 */
[----:B------:R-:W-:Y:S01]  /*186d0*/  FADD.FTZ R0, R133, R0 ;  /* 0x0000000085007221 */ /* 0x000fe20000010000 */
[----:B------:R1:W5:Y:S01]  /*186e0*/  LDL.LU R237, [R1+0x84] ;  /* 0x0000840001ed7983 */ /* 0x0003620000300800 */
[----:B------:R-:W-:Y:S02]  /*186f0*/  FADD.FTZ R2, R26, R2 ;  /* 0x000000021a027221 */ /* 0x000fe40000010000 */
[----:B------:R-:W-:Y:S01]  /*18700*/  FADD.FTZ R4, R132, R4 ;  /* 0x0000000484047221 */ /* 0x000fe20000010000 */
[----:B------:R1:W5:Y:S01]  /*18710*/  LDL.LU R236, [R1+0x80] ;  /* 0x0000800001ec7983 */ /* 0x0003620000300800 */
[----:B------:R-:W-:Y:S02]  /*18720*/  FADD.FTZ R3, R27, R3 ;  /* 0x000000031b037221 */ /* 0x000fe40000010000 */
[----:B------:R-:W-:Y:S01]  /*18730*/  FADD.FTZ R0, R140, R0 ;  /* 0x000000008c007221 */ /* 0x000fe20000010000 */
[----:B------:R1:W5:Y:S01]  /*18740*/  LDL.LU R235, [R1+0x7c] ;  /* 0x00007c0001eb7983 */ /* 0x0003620000300800 */
[----:B------:R-:W-:-:S02]  /*18750*/  FADD.FTZ R2, R252, R2 ;  /* 0x00000002fc027221 */ /* 0x000fc40000010000 */
[----:B------:R-:W-:Y:S01]  /*18760*/  FADD.FTZ R4, R139, R4 ;  /* 0x000000048b047221 */ /* 0x000fe20000010000 */
[----:B------:R1:W5:Y:S01]  /*18770*/  LDL.LU R234, [R1+0x78] ;  /* 0x0000780001ea7983 */ /* 0x0003620000300800 */
[----:B------:R-:W-:Y:S02]  /*18780*/  FADD.FTZ R3, R135, R3 ;  /* 0x0000000387037221 */ /* 0x000fe40000010000 */
[----:B------:R-:W-:Y:S01]  /*18790*/  FADD.FTZ R0, R141, R0 ;  /* 0x000000008d007221 */ /* 0x000fe20000010000 */
[----:B------:R1:W5:Y:S01]  /*187a0*/  LDL.LU R233, [R1+0x74] ;  /* 0x0000740001e97983 */ /* 0x0003620000300800 */
[----:B------:R-:W-:Y:S02]  /*187b0*/  FADD.FTZ R2, R59, R2 ;  /* 0x000000023b027221 */ /* 0x000fe40000010000 */
[----:B------:R-:W-:Y:S01]  /*187c0*/  FADD.FTZ R4, R52, R4 ;  /* 0x0000000434047221 */ /* 0x000fe20000010000 */
[----:B------:R-:W-:Y:S01]  /*187d0*/  UIADD3 UR21, UR12, -0x2, URZ ;  /* 0xfffffffe0c157890 */ /* 0x000fe2000fffe03f */
[----:B------:R-:W-:Y:S01]  /*187e0*/  FADD.FTZ R3, R54, R3 ;  /* 0x0000000336037221 */ /* 0x000fe20000010000 */
[----:B------:R1:W5:Y:S01]  /*187f0*/  LDL.LU R232, [R1+0x70] ;  /* 0x0000700001e87983 */ /* 0x0003620000300800 */
[----:B------:R-:W-:-:S02]  /*18800*/  FADD.FTZ R0, R142, R0 ;  /* 0x000000008e007221 */ /* 0x000fc40000010000 */
[----:B------:R-:W-:Y:S01]  /*18810*/  FADD.FTZ R2, R60, R2 ;  /* 0x000000023c027221 */ /* 0x000fe20000010000 */
[----:B------:R-:W-:Y:S01]  /*18820*/  IMNMX R5, RZ, UR4, !PT ;  /* 0x00000004ff057c17 */ /* 0x000fe2000f800200 */
        /* <DEDUP_REMOVED lines=24> */
[----:B------:R-:W-:Y:S01]  /*189b0*/  FADD.FTZ R4, R12, R4 ;  /* 0x000000040c047221 */ /* 0x000fe20000010000 */
[----:B------:R4:W-:Y:S01]  /*189c0*/  STL [R1+0x24], R5 ;  /* 0x0000240501007387 */ /* 0x0009e20000100800 */
[----:B------:R-:W-:Y:S01]  /*189d0*/  FADD.FTZ R3, R17, R3 ;  /* 0x0000000311037221 */ /* 0x000fe20000010000 */
[----:B------:R-:W-:Y:S02]  /*189e0*/  ISETP.LE.AND P0, PT, R5, UR21, PT ;  /* 0x0000001505007c0c */ /* 0x000fe4000bf03270 */
[----:B------:R1:W-:Y:S01]  /*189f0*/  STL [R1+0x8], R0 ;  /* 0x0000080001007387 */ /* 0x0003e20000100800 */
[----:B---3--:R-:W-:Y:S01]  /*18a00*/  HMMA.16816.F32 R196, R124, R204, R196 ;  /* 0x000000cc7cc4723c */ /* 0x008fe200000018c4 */
[----:B----4-:R-:W-:-:S02]  /*18a10*/  FADD.FTZ R5, R20, R2 ;  /* 0x0000000214057221 */ /* 0x010fc40000010000 */
[----:B------:R-:W-:Y:S02]  /*18a20*/  FADD.FTZ R2, R14, R3 ;  /* 0x000000030e027221 */ /* 0x000fe40000010000 */
[----:B-1----:R-:W-:Y:S01]  /*18a30*/  FADD.FTZ R0, R13, R4 ;  /* 0x000000040d007221 */ /* 0x002fe20000010000 */
[----:B------:R1:W-:Y:S04]  /*18a40*/  STL [R1+0xc], R5 ;  /* 0x00000c0501007387 */ /* 0x0003e80000100800 */
[----:B------:R1:W-:Y:S04]  /*18a50*/  STL [R1+0x10], R0 ;  /* 0x0000100001007387 */ /* 0x0003e80000100800 */
[----:B------:R1:W-:Y:S01]  /*18a60*/  STL [R1+0x14], R2 ;  /* 0x0000140201007387 */ /* 0x0003e20000100800 */
[C---:B------:R-:W-:Y:S08]  /*18a70*/  HMMA.16816.F32 R200, R124.reuse, R206, R200 ;  /* 0x000000ce7cc8723c */ /* 0x040ff000000018c8 */
        /* <DEDUP_REMOVED lines=15> */
[----:B------:R-:W-:Y:S07]  /*18b70*/  @!P0 BRA `(.L_x_1674) ;  /* 0x0000554000008947 */ /* 0x000fee0003800000 */
[----:B-1----:R-:W2:Y:S04]  /*18b80*/  LDL.64 R26, [R1+0x58] ;  /* 0x00005800011a7983 */ /* 0x002ea80000100a00 */
[----:B------:R-:W3:Y:S04]  /*18b90*/  LDL.64 R42, [R1+0x48] ;  /* 0x00004800012a7983 */ /* 0x000ee80000100a00 */
[----:B------:R-:W4:Y:S04]  /*18ba0*/  LDL.64 R132, [R1+0x40] ;  /* 0x0000400001847983 */ /* 0x000f280000100a00 */
[----:B------:R-:W4:Y:S01]  /*18bb0*/  LDL.64 R28, [R1+0x50] ;  /* 0x00005000011c7983 */ /* 0x000f220000100a00 */
[----:B------:R-:W-:Y:S01]  /*18bc0*/  MOV R140, R134 ;  /* 0x00000086008c7202 */ /* 0x000fe20000000f00 */
[----:B------:R-:W-:Y:S01]  /*18bd0*/  IMAD.MOV.U32 R139, RZ, RZ, R136 ;  /* 0x000000ffff8b7224 */ /* 0x000fe200078e0088 */
[----:B------:R-:W-:-:S02]  /*18be0*/  ULDC.64 UR8, c[0x0][0x1e0] ;  /* 0x0000780000087ab9 */ /* 0x000fc40000000a00 */
[----:B------:R-:W-:Y:S02]  /*18bf0*/  UIADD3 UR11, UR6, 0x80, URZ ;  /* 0x00000080060b7890 */ /* 0x000fe4000fffe03f */
[----:B------:R-:W-:Y:S02]  /*18c00*/  USHF.L.U32 UR10, UR8, 0x5, URZ ;  /* 0x00000005080a7899 */ /* 0x000fe4000800063f */
[----:B------:R-:W-:Y:S02]  /*18c10*/  UMOV UR22, UR21 ;  /* 0x0000001500167c82 */ /* 0x000fe40008000000 */
[----:B------:R-:W-:Y:S02]  /*18c20*/  UMOV UR12, 0xffffffc0 ;  /* 0xffffffc0000c7882 */ /* 0x000fe40000000000 */
[----:B------:R-:W-:Y:S01]  /*18c30*/  ULDC.64 UR4, c[0x0][0x208] ;  /* 0x0000820000047ab9 */ /* 0x000fe20000000a00 */
[----:B--2---:R-:W-:Y:S02]  /*18c40*/  IMAD.MOV.U32 R30, RZ, RZ, R26 ;  /* 0x000000ffff1e7224 */ /* 0x004fe400078e001a */
[----:B------:R-:W-:Y:S01]  /*18c50*/  IMAD.MOV.U32 R31, RZ, RZ, R27 ;  /* 0x000000ffff1f7224 */ /* 0x000fe200078e001b */
[----:B---3--:R-:W-:-:S02]  /*18c60*/  IADD3 R0, R42, 0x40, RZ ;  /* 0x000000402a007810 */ /* 0x008fc40007ffe0ff */
[----:B------:R-:W-:Y:S01]  /*18c70*/  IADD3 RZ, P0, R42, 0x40, RZ ;  /* 0x000000402aff7810 */ /* 0x000fe20007f1e0ff */
[----:B----4-:R-:W-:Y:S01]  /*18c80*/  IMAD.MOV.U32 R27, RZ, RZ, R133 ;  /* 0x000000ffff1b7224 */ /* 0x010fe200078e0085 */
[----:B------:R-:W-:Y:S01]  /*18c90*/  IADD3 R3, P1, R30, 0x40, RZ ;  /* 0x000000401e037810 */ /* 0x000fe20007f3e0ff */
[----:B------:R1:W-:Y:S03]  /*18ca0*/  STL [R1+0x34], R0 ;  /* 0x0000340001007387 */ /* 0x0003e60000100800 */
[----:B------:R-:W-:Y:S01]  /*18cb0*/  IADD3.X R2, RZ, R29, RZ, P1, !PT ;  /* 0x0000001dff027210 */ /* 0x000fe20000ffe4ff */
[----:B------:R2:W-:Y:S01]  /*18cc0*/  STL [R1+0x30], R3 ;  /* 0x0000300301007387 */ /* 0x0005e20000100800 */
[----:B-1----:R-:W-:-:S05]  /*18cd0*/  IMAD.X R0, RZ, RZ, R27, P0 ;  /* 0x000000ffff007224 */ /* 0x002fca00000e061b */
[----:B------:R2:W-:Y:S04]  /*18ce0*/  STL [R1+0x28], R0 ;  /* 0x0000280001007387 */ /* 0x0005e80000100800 */
[----:B------:R2:W-:Y:S01]  /*18cf0*/  STL [R1+0x2c], R2 ;  /* 0x00002c0201007387 */ /* 0x0005e20000100800 */
[----:B------:R-:W-:Y:S01]  /*18d00*/  MOV R26, R132 ;  /* 0x00000084001a7202 */ /* 0x000fe20000000f00 */
[----:B------:R-:W-:Y:S01]  /*18d10*/  IMAD.MOV.U32 R132, RZ, RZ, R138 ;  /* 0x000000ffff847224 */ /* 0x000fe200078e008a */
[----:B------:R-:W-:Y:S02]  /*18d20*/  MOV R133, R137 ;  /* 0x0000008900857202 */ /* 0x000fe40000000f00 */
.L_x_1675:
[----:B--2---:R-:W2:Y:S01]  /*18d30*/  LDL.64 R2, [R1+0x58] ;  /* 0x0000580001027983 */ /* 0x004ea20000100a00 */
[----:B------:R-:W-:Y:S04]  /*18d40*/  DEPBAR.LE SB0, 0x0 ;  /* 0x000080000000791a */ /* 0x000fe80000000000 */
[----:B------:R-:W-:Y:S01]  /*18d50*/  UISETP.GE.AND UP0, UPT, UR22, URZ, UPT ;  /* 0x0000003f1600728c */ /* 0x000fe2000bf06270 */
[----:B------:R-:W3:Y:S01]  /*18d60*/  LDL.64 R142, [R1+0x50] ;  /* 0x00005000018e7983 */ /* 0x000ee20000100a00 */
[----:B------:R-:W-:Y:S05]  /*18d70*/  UISETP.GE.AND UP1, UPT, UR22, 0x1, UPT ;  /* 0x000000011600788c */ /* 0x000fea000bf26270 */
[----:B------:R-:W-:Y:S01]  /*18d80*/  BAR.SYNC.DEFER_BLOCKING 0x0 ;  /* 0x0000000000007b1d */ /* 0x000fe20000010000 */
[----:B------:R-:W-:Y:S03]  /*18d90*/  PLOP3.LUT P0, PT, PT, PT, UP0, 0x80, 0x0 ;  /* 0x000000000000781c */ /* 0x000fe60003f0f008 */
[----:B------:R-:W-:Y:S02]  /*18da0*/  @UP0 USHF.R.S32.HI UR15, URZ, 0x1f, UR22 ;  /* 0x0000001f3f0f0899 */ /* 0x000fe40008011416 */
[----:B------:R-:W-:Y:S02]  /*18db0*/  @UP0 UIMAD.WIDE.U32 UR20, UR22, UR4, URZ ;  /* 0x00000004161402a5 */ /* 0x000fe4000f8e003f */
[----:B------:R-:W-:Y:S02]  /*18dc0*/  @UP0 UIMAD UR15, UR15, UR4, URZ ;  /* 0x000000040f0f02a4 */ /* 0x000fe4000f8e023f */
[----:B------:R-:W-:Y:S02]  /*18dd0*/  @UP0 USHF.L.U32 UR18, UR20, 0x6, URZ ;  /* 0x0000000614120899 */ /* 0x000fe4000800063f */
[----:B------:R-:W-:Y:S02]  /*18de0*/  @UP0 UIMAD UR15, UR22, UR5, UR15 ;  /* 0x00000005160f02a4 */ /* 0x000fe4000f8e020f */
[----:B------:R-:W-:Y:S02]  /*18df0*/  @UP1 USHF.L.U32 UR19, UR8, 0x5, URZ ;  /* 0x0000000508131899 */ /* 0x000fe4000800063f */
[----:B------:R-:W-:Y:S02]  /*18e00*/  @UP0 UIADD3 UR15, UR21, UR15, URZ ;  /* 0x0000000f150f0290 */ /* 0x000fe4000fffe03f */
[----:B------:R-:W-:Y:S02]  /*18e10*/  UIADD3 UR21, UR22, -0x1, URZ ;  /* 0xffffffff16157890 */ /* 0x000fe4000fffe03f */
[----:B------:R-:W-:Y:S02]  /*18e20*/  @UP0 USHF.L.U64.HI UR15, UR20, 0x6, UR15 ;  /* 0x00000006140f0899 */ /* 0x000fe4000801020f */
[----:B------:R-:W-:Y:S01]  /*18e30*/  @UP1 UIMAD.WIDE.U32 UR30, UR21, UR8, URZ ;  /* 0x00000008151e12a5 */ /* 0x000fe2000f8e003f */
[----:B-----5:R-:W-:Y:S01]  /*18e40*/  LDSM.16.M88.4 R64, [R231+0x8100] ;  /* 0x00810000e740783b */ /* 0x020fe20000000200 */
[----:B------:R-:W-:Y:S02]  /*18e50*/  @UP1 UMOV UR20, 0x5 ;  /* 0x0000000500141882 */ /* 0x000fe40000000000 */
[----:B------:R-:W-:Y:S05]  /*18e60*/  @UP1 USHF.L.U64.HI UR20, UR8, UR20, UR9 ;  /* 0x0000001408141299 */ /* 0x000fea0008010209 */
[----:B------:R-:W4:Y:S04]  /*18e70*/  LDL R134, [R1+0x30] ;  /* 0x0000300001867983 */ /* 0x000f280000100800 */
[----:B------:R-:W4:Y:S04]  /*18e80*/  LDL R136, [R1+0x2c] ;  /* 0x00002c0001887983 */ /* 0x000f280000100800 */
[----:B------:R1:W-:Y:S04]  /*18e90*/  STL [R1+0x8c], R131 ;  /* 0x00008c8301007387 */ /* 0x0003e80000100800 */
[----:B------:R-:W1:Y:S08]  /*18ea0*/  LDSM.16.M88.4 R16, [R224+0x4100] ;  /* 0x00410000e010783b */ /* 0x000e700000000200 */
[----:B------:R-:W1:Y:S08]  /*18eb0*/  LDSM.16.M88.4 R60, [R231+0xa100] ;  /* 0x00a10000e73c783b */ /* 0x000e700000000200 */
[----:B------:R-:W1:Y:S08]  /*18ec0*/  LDSM.16.M88.4 R32, [R224+0x4900] ;  /* 0x00490000e020783b */ /* 0x000e700000000200 */
[----:B-1----:R-:W4:Y:S04]  /*18ed0*/  LDL R131, [R1+0x18] ;  /* 0x0000180001837983 */ /* 0x002f280000100800 */
[----:B------:R-:W1:Y:S08]  /*18ee0*/  LDSM.16.M88.4 R48, [R224+0x5100] ;  /* 0x00510000e030783b */ /* 0x000e700000000200 */
[----:B------:R-:W1:Y:S01]  /*18ef0*/  LDSM.16.M88.4 R208, [R224+0x5900] ;  /* 0x00590000e0d0783b */ /* 0x000e620000000200 */
[-C--:B------:R-:W-:Y:S07]  /*18f00*/  HMMA.16816.F32 R4, R64, R16.reuse, RZ ;  /* 0x000000104004723c */ /* 0x080fee00000018ff */
[----:B------:R-:W-:Y:S01]  /*18f10*/  LDSM.16.M88.4 R212, [R233+0x8100] ;  /* 0x00810000e9d4783b */ /* 0x000fe20000000200 */
[C---:B------:R-:W-:Y:S07]  /*18f20*/  HMMA.16816.F32 R8, R60.reuse, R16, RZ ;  /* 0x000000103c08723c */ /* 0x040fee00000018ff */
[----:B------:R-:W1:Y:S01]  /*18f30*/  LDSM.16.M88.4 R216, [R235] ;  /* 0x00000000ebd8783b */ /* 0x000e620000000200 */
[-C--:B------:R-:W-:Y:S07]  /*18f40*/  HMMA.16816.F32 R12, R60, R18.reuse, RZ ;  /* 0x000000123c0c723c */ /* 0x080fee00000018ff */
[----:B------:R-:W1:Y:S01]  /*18f50*/  LDSM.16.M88.4 R220, [R233+0xa100] ;  /* 0x00a10000e9dc783b */ /* 0x000e620000000200 */
[C---:B------:R-:W-:Y:S07]  /*18f60*/  HMMA.16816.F32 R16, R64.reuse, R18, RZ ;  /* 0x000000124010723c */ /* 0x040fee00000018ff */
[----:B------:R1:W-:Y:S01]  /*18f70*/  STL [R1+0x60], R235 ;  /* 0x000060eb01007387 */ /* 0x0003e20000100800 */
[-C--:B------:R-:W-:Y:S03]  /*18f80*/  HMMA.16816.F32 R20, R64, R32.reuse, RZ ;  /* 0x000000204014723c */ /* 0x080fe600000018ff */
[----:B------:R-:W-:Y:S04]  /*18f90*/  STL [R1+0x64], R243 ;  /* 0x000064f301007387 */ /* 0x000fe80000100800 */
[----:B------:R-:W-:Y:S01]  /*18fa0*/  STL [R1+0x68], R242 ;  /* 0x000068f201007387 */ /* 0x000fe20000100800 */
[C---:B------:R-:W-:Y:S03]  /*18fb0*/  HMMA.16816.F32 R24, R60.reuse, R32, RZ ;  /* 0x000000203c18723c */ /* 0x040fe600000018ff */
[----:B------:R-:W-:Y:S05]  /*18fc0*/  STL [R1+0x6c], R241 ;  /* 0x00006cf101007387 */ /* 0x000fea0000100800 */
[-C--:B------:R-:W-:Y:S01]  /*18fd0*/  HMMA.16816.F32 R28, R60, R34.reuse, RZ ;  /* 0x000000223c1c723c */ /* 0x080fe200000018ff */
[----:B-1----:R-:W4:Y:S07]  /*18fe0*/  LDL R235, [R1+0x38] ;  /* 0x0000380001eb7983 */ /* 0x002f2e0000100800 */
        /* <DEDUP_REMOVED lines=19> */
[----:B------:R1:W3:Y:S07]  /*19120*/  LDSM.16.M88.4 R208, [R241] ;  /* 0x00000000f1d0783b */ /* 0x0002ee0000000200 */
[-C--:B--2---:R-:W-:Y:S08]  /*19130*/  HMMA.16816.F32 R36, R212, R216.reuse, R36 ;  /* 0x000000d8d424723c */ /* 0x084ff00000001824 */
[C---:B------:R-:W-:Y:S04]  /*19140*/  HMMA.16816.F32 R40, R220.reuse, R216, R40 ;  /* 0x000000d8dc28723c */ /* 0x040fe80000001828 */
[----:B------:R-:W-:Y:S04]  /*19150*/  @P0 IADD3 R0, P2, R2, UR18, RZ ;  /* 0x0000001202000c10 */ /* 0x000fe8000ff5e0ff */
[-C--:B------:R-:W-:Y:S01]  /*19160*/  HMMA.16816.F32 R44, R220, R218.reuse, R44 ;  /* 0x000000dadc2c723c */ /* 0x080fe2000000182c */
[----:B-1----:R-:W2:Y:S03]  /*19170*/  LDL R241, [R1+0x20] ;  /* 0x0000200001f17983 */ /* 0x002ea60000100800 */
[C---:B------:R-:W-:Y:S01]  /*19180*/  @P0 LEA R2, P1, R0.reuse, c[0x0][0x1f8], 0x1 ;  /* 0x00007e0000020a11 */ /* 0x040fe200078208ff */
[----:B------:R-:W-:Y:S01]  /*19190*/  STL [R1+0x70], R231 ;  /* 0x000070e701007387 */ /* 0x000fe20000100800 */
[----:B---3--:R-:W-:Y:S02]  /*191a0*/  @P0 IADD3.X R3, R143, UR15, RZ, P2, !PT ;  /* 0x0000000f8f030c10 */ /* 0x008fe400097fe4ff */
[C---:B------:R-:W-:Y:S01]  /*191b0*/  HMMA.16816.F32 R48, R212.reuse, R218, R48 ;  /* 0x000000dad430723c */ /* 0x040fe20000001830 */
[----:B------:R-:W-:Y:S03]  /*191c0*/  STL [R1+0x74], R224 ;  /* 0x000074e001007387 */ /* 0x000fe60000100800 */
[----:B------:R-:W-:Y:S01]  /*191d0*/  @P0 LEA.HI.X R3, R0, c[0x0][0x1fc], R3, 0x1, P1 ;  /* 0x00007f0000030a11 */ /* 0x000fe200008f0c03 */
[----:B------:R-:W-:Y:S03]  /*191e0*/  STL [R1+0x78], R240 ;  /* 0x000078f001007387 */ /* 0x000fe60000100800 */
[-C--:B------:R-:W-:Y:S01]  /*191f0*/  HMMA.16816.F32 R52, R212, R208.reuse, R52 ;  /* 0x000000d0d434723c */ /* 0x080fe20000001834 */
[----:B------:R-:W-:Y:S04]  /*19200*/  STL [R1+0x7c], R233 ;  /* 0x00007ce901007387 */ /* 0x000fe80000100800 */
[----:B------:R-:W-:Y:S03]  /*19210*/  STL [R1+0x80], R239 ;  /* 0x000080ef01007387 */ /* 0x000fe60000100800 */
[C---:B------:R-:W-:Y:S01]  /*19220*/  HMMA.16816.F32 R56, R220.reuse, R208, R56 ;  /* 0x000000d0dc38723c */ /* 0x040fe20000001838 */
[----:B------:R-:W-:Y:S04]  /*19230*/  STL [R1+0x84], R238 ;  /* 0x000084ee01007387 */ /* 0x000fe80000100800 */
[----:B------:R-:W-:Y:S03]  /*19240*/  STL [R1+0x88], R237 ;  /* 0x000088ed01007387 */ /* 0x000fe60000100800 */
[-C--:B------:R-:W-:Y:S04]  /*19250*/  HMMA.16816.F32 R60, R220, R210.reuse, R60 ;  /* 0x000000d2dc3c723c */ /* 0x080fe8000000183c */
[----:B----4-:R-:W-:Y:S01]  /*19260*/  @P0 IADD3 R0, P1, R134, UR18, RZ ;  /* 0x0000001286000c10 */ /* 0x010fe2000ff3e0ff */
[----:B------:R-:W-:Y:S03]  /*19270*/  @UP1 USHF.L.U32 UR18, UR30, 0x6, URZ ;  /* 0x000000061e121899 */ /* 0x000fe6000800063f */
[----:B------:R-:W-:Y:S04]  /*19280*/  HMMA.16816.F32 R64, R212, R210, R64 ;  /* 0x000000d2d440723c */ /* 0x000fe80000001840 */
[----:B------:R-:W-:Y:S02]  /*19290*/  @P0 LEA R134, P2, R0, c[0x0][0x1f8], 0x1 ;  /* 0x00007e0000860a11 */ /* 0x000fe400078408ff */
[----:B------:R-:W-:Y:S01]  /*192a0*/  @P0 IADD3.X R135, R136, UR15, RZ, P1, !PT ;  /* 0x0000000f88870c10 */ /* 0x000fe20008ffe4ff */
[----:B------:R-:W-:Y:S05]  /*192b0*/  UIMAD UR15, UR22, UR12, 0x1 ;  /* 0x00000001160f74a4 */ /* 0x000fea000f8e020c */
[----:B------:R-:W-:Y:S02]  /*192c0*/  @P0 LEA.HI.X R135, R0, c[0x0][0x1fc], R135, 0x1, P2 ;  /* 0x00007f0000870a11 */ /* 0x000fe400010f0c87 */
[C---:B------:R-:W-:Y:S02]  /*192d0*/  LOP3.LUT P5, RZ, R131.reuse, 0x1, RZ, 0xc0, !PT ;  /* 0x0000000183ff7812 */ /* 0x040fe400078ac0ff */
[----:B------:R-:W-:Y:S11]  /*192e0*/  LOP3.LUT P4, RZ, R131, 0x2, RZ, 0xc0, !PT ;  /* 0x0000000283ff7812 */ /* 0x000ff6000788c0ff */
[----:B------:R-:W-:Y:S01]  /*192f0*/  @!PT LDS RZ, [RZ] ;  /* 0x00000000fffff984 */ /* 0x000fe20000000800 */
[----:B------:R-:W-:Y:S01]  /*19300*/  @!PT LDS RZ, [RZ] ;  /* 0x00000000fffff984 */ /* 0x000fe20000000800 */
[----:B------:R-:W-:Y:S01]  /*19310*/  @!PT LDS RZ, [RZ] ;  /* 0x00000000fffff984 */ /* 0x000fe20000000800 */
[----:B------:R1:W-:Y:S08]  /*19320*/  @P0 LDGSTS.E.BYPASS.LTC128B.128 [R244+0x100], [R2.64], !P5 ;  /* 0x0010000002f40fae */ /* 0x0003f0000e901d5c */
[----:B------:R3:W-:Y:S01]  /*19330*/  @P0 LDGSTS.E.BYPASS.LTC128B.128 [R244+0x2100], [R134.64], !P4 ;  /* 0x0210000086f40fae */ /* 0x0007e2000e101d5c */
[----:B-1----:R-:W-:Y:S04]  /*19340*/  @P0 IADD3 R2, P1, R2, UR6, RZ ;  /* 0x0000000602020c10 */ /* 0x002fe8000ff3e0ff */
[----:B------:R-:W-:Y:S02]  /*19350*/  @P0 IADD3.X R3, R3, UR7, RZ, P1, !PT ;  /* 0x0000000703030c10 */ /* 0x000fe40008ffe4ff */
[C---:B------:R-:W-:Y:S02]  /*19360*/  @P0 IADD3 R142, P3, R2.reuse, UR11, RZ ;  /* 0x0000000b028e0c10 */ /* 0x040fe4000ff7e0ff */
[----:B---3--:R-:W-:Y:S01]  /*19370*/  @P0 IADD3 R134, P1, R2, UR6, RZ ;  /* 0x0000000602860c10 */ /* 0x008fe2000ff3e0ff */
[----:B------:R1:W-:Y:S01]  /*19380*/  @P0 LDGSTS.E.BYPASS.LTC128B.128 [R244+0x900], [R2.64], !P5 ;  /* 0x0090000002f40fae */ /* 0x0003e2000e901d5c */
[C---:B------:R-:W-:Y:S02]  /*19390*/  @P0 IADD3.X R143, R3.reuse, UR14, RZ, P3, !PT ;  /* 0x0000000e038f0c10 */ /* 0x040fe40009ffe4ff */
[----:B------:R-:W-:Y:S02]  /*193a0*/  @P0 IADD3.X R135, R3, UR7, RZ, P1, !PT ;  /* 0x0000000703870c10 */ /* 0x000fe40008ffe4ff */
[C---:B------:R-:W-:Y:S03]  /*193b0*/  @P0 IADD3 R136, P2, R134.reuse, UR6, RZ ;  /* 0x0000000686880c10 */ /* 0x040fe6000ff5e0ff */
[----:B------:R1:W-:Y:S01]  /*193c0*/  @P0 LDGSTS.E.BYPASS.LTC128B.128 [R244+0x2900], [R2.64+0x80], !P4 ;  /* 0x0290008002f40fae */ /* 0x0003e2000e101d5c */
[C---:B------:R-:W-:Y:S07]  /*193d0*/  @P0 IADD3.X R137, R135.reuse, UR7, RZ, P2, !PT ;  /* 0x0000000787890c10 */ /* 0x040fee00097fe4ff */
[----:B------:R3:W-:Y:S08]  /*193e0*/  @P0 LDGSTS.E.BYPASS.LTC128B.128 [R244+0x1100], [R134.64], !P5 ;  /* 0x0110000086f40fae */ /* 0x0007f0000e901d5c */
[----:B------:R4:W-:Y:S08]  /*193f0*/  @P0 LDGSTS.E.BYPASS.LTC128B.128 [R244+0x3100], [R142.64], !P4 ;  /* 0x031000008ef40fae */ /* 0x0009f0000e101d5c */
[----:B------:R2:W-:Y:S01]  /*19400*/  @P0 LDGSTS.E.BYPASS.LTC128B.128 [R244+0x1900], [R136.64], !P5 ;  /* 0x0190000088f40fae */ /* 0x0005e2000e901d5c */
[----:B-1----:R-:W-:Y:S04]  /*19410*/  @P0 IADD3 R2, P1, R134, UR11, RZ ;  /* 0x0000000b86020c10 */ /* 0x002fe8000ff3e0ff */
[----:B------:R-:W-:Y:S02]  /*19420*/  @P0 IADD3.X R3, R135, UR14, RZ, P1, !PT ;  /* 0x0000000e87030c10 */ /* 0x000fe40008ffe4ff */
[----:B------:R-:W-:Y:S03]  /*19430*/  PLOP3.LUT P1, PT, PT, PT, UP2, 0x80, 0x0 ;  /* 0x000000000000781c */ /* 0x000fe60003f2f028 */
[----:B------:R2:W-:Y:S01]  /*19440*/  @P0 LDGSTS.E.BYPASS.LTC128B.128 [R244+0x3900], [R2.64], !P4 ;  /* 0x0390000002f40fae */ /* 0x0005e2000e101d5c */
[----:B------:R-:W-:Y:S07]  /*19450*/  PLOP3.LUT P0, PT, PT, PT, UP2, 0x80, 0x0 ;  /* 0x000000000000781c */ /* 0x000fee0003f0f028 */
[----:B------:R-:W-:Y:S08]  /*19460*/  LDSM.16.M88.4 R216, [R232+0x8100] ;  /* 0x00810000e8d8783b */ /* 0x000ff00000000200 */
[----:B------:R-:W1:Y:S08]  /*19470*/  LDSM.16.M88.4 R220, [R230+0x4100] ;  /* 0x00410000e6dc783b */ /* 0x000e700000000200 */
[----:B------:R-:W3:Y:S08]  /*19480*/  LDSM.16.M88.4 R208, [R232+0xa100] ;  /* 0x00a10000e8d0783b */ /* 0x000ef00000000200 */
[----:B------:R-:W4:Y:S08]  /*19490*/  LDSM.16.M88.4 R212, [R230+0x4900] ;  /* 0x00490000e6d4783b */ /* 0x000f300000000200 */
[----:B------:R-:W0:Y:S01]  /*194a0*/  LDGDEPBAR ;  /* 0x00000000000079af */ /* 0x000e220000000000 */
        /* <DEDUP_REMOVED lines=11> */
[C---:B------:R-:W-:Y:S04]  /*19560*/  HMMA.16816.F32 R40, R208.reuse, R220, R40 ;  /* 0x000000dcd028723c */ /* 0x040fe80000001828 */
[----:B--2---:R-:W-:Y:S01]  /*19570*/  @P1 IMAD.HI.U32 R2, R241, c[0x0][0x2c8], RZ ;  /* 0x0000b200f1021a27 */ /* 0x004fe200078e00ff */
[----:B------:R-:W-:Y:S03]  /*19580*/  MOV R0, R241 ;  /* 0x000000f100007202 */ /* 0x000fe60000000f00 */
[-C--:B------:R-:W-:Y:S04]  /*19590*/  HMMA.16816.F32 R44, R208, R222.reuse, R44 ;  /* 0x000000ded02c723c */ /* 0x080fe8000000182c */
[----:B------:R-:W-:Y:S04]  /*195a0*/  @P0 SHF.R.U32.HI R0, RZ, c[0x0][0x2cc], R2 ;  /* 0x0000b300ff000a19 */ /* 0x000fe80000011602 */
[C---:B------:R-:W-:Y:S01]  /*195b0*/  HMMA.16816.F32 R48, R216.reuse, R222, R48 ;  /* 0x000000ded830723c */ /* 0x040fe20000001830 */
[----:B------:R-:W-:Y:S07]  /*195c0*/  LDSM.16.M88.4 R220, [R229] ;  /* 0x00000000e5dc783b */ /* 0x000fee0000000200 */
[-C--:B---3--:R-:W-:Y:S01]  /*195d0*/  HMMA.16816.F32 R52, R216, R212.reuse, R52 ;  /* 0x000000d4d834723c */ /* 0x088fe20000001834 */
[----:B------:R-:W-:Y:S07]  /*195e0*/  SHFL.IDX PT, R3, R0, RZ, 0x1c1f ;  /* 0x001c1fff00037589 */ /* 0x000fee00000e0000 */
[C---:B------:R-:W-:Y:S01]  /*195f0*/  HMMA.16816.F32 R56, R208.reuse, R212, R56 ;  /* 0x000000d4d038723c */ /* 0x040fe20000001838 */
[----:B------:R-:W-:Y:S07]  /*19600*/  SHFL.IDX PT, R2, R0, 0x2, 0x1c1f ;  /* 0x005c1f0000027f89 */ /* 0x000fee00000e0000 */
        /* <DEDUP_REMOVED lines=117> */
[----:B------:R-:W-:Y:S10]  /*19d60*/  MUFU.TANH R210, R15 ;  /* 0x0000000f00d27308 */ /* 0x000ff40000002400 */
[----:B------:R-:W-:Y:S01]  /*19d70*/  MUFU.TANH R134, R8 ;  /* 0x0000000800867308 */ /* 0x000fe20000002400 */
[----:B---3--:R-:W3:Y:S09]  /*19d80*/  LDSM.16.M88.4 R4, [R229+0x2800] ;  /* 0x00280000e504783b */ /* 0x008ef20000000200 */
[----:B------:R-:W-:Y:S10]  /*19d90*/  MUFU.TANH R13, R17 ;  /* 0x00000011000d7308 */ /* 0x000ff40000002400 */
[----:B------:R-:W-:Y:S10]  /*19da0*/  MUFU.TANH R141, R9 ;  /* 0x00000009008d7308 */ /* 0x000ff40000002400 */
[----:B------:R-:W-:Y:S10]  /*19db0*/  MUFU.TANH R135, R14 ;  /* 0x0000000e00877308 */ /* 0x000ff40000002400 */
[----:B------:R-:W-:Y:S01]  /*19dc0*/  MUFU.TANH R208, R10 ;  /* 0x0000000a00d07308 */ /* 0x000fe20000002400 */
[-C--:B---3--:R-:W-:Y:S09]  /*19dd0*/  HMMA.16816.F32 R20, R220, R4.reuse, R20 ;  /* 0x00000004dc14723c */ /* 0x088ff20000001814 */
[----:B------:R-:W-:Y:S01]  /*19de0*/  MUFU.TANH R17, R19 ;  /* 0x0000001300117308 */ /* 0x000fe20000002400 */
[C---:B------:R-:W-:Y:S01]  /*19df0*/  HMMA.16816.F32 R24, R212.reuse, R4, R24 ;  /* 0x00000004d418723c */ /* 0x040fe20000001818 */
[----:B------:R-:W-:Y:S08]  /*19e00*/  SHFL.IDX PT, R5, R0, 0x1, 0x1c1f ;  /* 0x003c1f0000057f89 */ /* 0x000ff000000e0000 */
[----:B------:R3:W-:Y:S01]  /*19e10*/  MUFU.TANH R209, R11 ;  /* 0x0000000b00d17308 */ /* 0x0007e20000002400 */
[-C--:B------:R-:W-:Y:S01]  /*19e20*/  HMMA.16816.F32 R28, R212, R6.reuse, R28 ;  /* 0x00000006d41c723c */ /* 0x080fe2000000181c */
[----:B------:R-:W-:Y:S03]  /*19e30*/  SHFL.IDX PT, R4, R0, 0x3, 0x1c1f ;  /* 0x007c1f0000047f89 */ /* 0x000fe600000e0000 */
[----:B------:R-:W-:Y:S04]  /*19e40*/  FMUL.FTZ R23, R23, c[0x0][0x320] ;  /* 0x0000c80017177a20 */ /* 0x000fe80000410000 */
[C---:B------:R-:W-:Y:S01]  /*19e50*/  HMMA.16816.F32 R32, R220.reuse, R6, R32 ;  /* 0x00000006dc20723c */ /* 0x040fe20000001820 */
[----:B------:R-:W-:Y:S03]  /*19e60*/  MUFU.TANH R142, R12 ;  /* 0x0000000c008e7308 */ /* 0x000fe60000002400 */
[----:B------:R-:W-:Y:S02]  /*19e70*/  FMUL.FTZ R20, R20, c[0x0][0x320] ;  /* 0x0000c80014147a20 */ /* 0x000fe40000410000 */
[----:B------:R-:W-:Y:S02]  /*19e80*/  FMUL.FTZ R21, R21, c[0x0][0x320] ;  /* 0x0000c80015157a20 */ /* 0x000fe40000410000 */
[----:B------:R-:W-:Y:S03]  /*19e90*/  FMUL.FTZ R26, R26, c[0x0][0x320] ;  /* 0x0000c8001a1a7a20 */ /* 0x000fe60000410000 */
[----:B------:R-:W4:Y:S01]  /*19ea0*/  MUFU.TANH R12, R16 ;  /* 0x00000010000c7308 */ /* 0x000f220000002400 */
[----:B------:R-:W-:Y:S02]  /*19eb0*/  FMUL.FTZ R27, R27, c[0x0][0x320] ;  /* 0x0000c8001b1b7a20 */ /* 0x000fe40000410000 */
[----:B------:R-:W-:Y:S01]  /*19ec0*/  FMUL.FTZ R22, R22, c[0x0][0x320] ;  /* 0x0000c80016167a20 */ /* 0x000fe20000410000 */
[----:B---3--:R-:W3:Y:S01]  /*19ed0*/  LDSM.16.M88.4 R8, [R229+0x3000] ;  /* 0x00300000e508783b */ /* 0x008ee20000000200 */
        /* <DEDUP_REMOVED lines=12> */
[----:B------:R-:W1:Y:S10]  /*19fa0*/  MUFU.TANH R21, R21 ;  /* 0x0000001500157308 */ /* 0x000e740000002400 */
[----:B------:R-:W-:Y:S01]  /*19fb0*/  MUFU.TANH R248, R23 ;  /* 0x0000001700f87308 */ /* 0x000fe20000002400 */
[-C--:B---3--:R-:W-:Y:S09]  /*19fc0*/  HMMA.16816.F32 R36, R220, R8.reuse, R36 ;  /* 0x00000008dc24723c */ /* 0x088ff20000001824 */
[----:B------:R-:W3:Y:S01]  /*19fd0*/  MUFU.TANH R32, R32 ;  /* 0x0000002000207308 */ /* 0x000ee20000002400 */
[C---:B------:R-:W-:Y:S07]  /*19fe0*/  HMMA.16816.F32 R40, R212.reuse, R8, R40 ;  /* 0x00000008d428723c */ /* 0x040fee0000001828 */
[----:B------:R-:W-:Y:S02]  /*19ff0*/  IMAD.U32 R8, RZ, RZ, UR13 ;  /* 0x0000000dff087e24 */ /* 0x000fe4000f8e00ff */
[----:B------:R-:W-:Y:S01]  /*1a000*/  MUFU.TANH R249, R28 ;  /* 0x0000001c00f97308 */ /* 0x000fe20000002400 */
[-C--:B------:R-:W-:Y:S03]  /*1a010*/  HMMA.16816.F32 R44, R212, R10.reuse, R44 ;  /* 0x0000000ad42c723c */ /* 0x080fe6000000182c */
[----:B------:R-:W-:Y:S01]  /*1a020*/  IADD3 R8, R8, UR15, -R235 ;  /* 0x0000000f08087c10 */ /* 0x000fe2000fffe8eb */
[----:B------:R-:W-:Y:S03]  /*1a030*/  @UP1 USHF.R.S32.HI UR15, URZ, 0x1f, UR21 ;  /* 0x0000001f3f0f1899 */ /* 0x000fe60008011415 */
[----:B------:R-:W-:Y:S01]  /*1a040*/  IADD3 R8, R8, -UR24, RZ ;  /* 0x8000001808087c10 */ /* 0x000fe2000fffe0ff */
[C---:B------:R-:W-:Y:S01]  /*1a050*/  HMMA.16816.F32 R48, R220.reuse, R10, R48 ;  /* 0x0000000adc30723c */ /* 0x040fe20000001830 */
[----:B------:R-:W3:Y:S01]  /*1a060*/  MUFU.TANH R22, R22 ;  /* 0x0000001600167308 */ /* 0x000ee20000002400 */
[----:B------:R-:W-:Y:S02]  /*1a070*/  @UP1 UIMAD UR15, UR15, UR8, URZ ;  /* 0x000000080f0f12a4 */ /* 0x000fe4000f8e023f */
[C---:B------:R-:W-:Y:S01]  /*1a080*/  IADD3 R0, R8.reuse, R3, RZ ;  /* 0x0000000308007210 */ /* 0x040fe20007ffe0ff */
[C---:B------:R-:W-:Y:S01]  /*1a090*/  IMAD.IADD R3, R8.reuse, 0x1, R5 ;  /* 0x0000000108037824 */ /* 0x040fe200078e0205 */
[C---:B------:R-:W-:Y:S01]  /*1a0a0*/  IADD3 R2, R8.reuse, R2, RZ ;  /* 0x0000000208027210 */ /* 0x040fe20007ffe0ff */
[----:B------:R-:W-:Y:S01]  /*1a0b0*/  IMAD.IADD R8, R8, 0x1, R4 ;  /* 0x0000000108087824 */ /* 0x000fe200078e0204 */
[C---:B------:R-:W-:Y:S01]  /*1a0c0*/  ISETP.GT.AND P1, PT, R0.reuse, RZ, PT ;  /* 0x000000ff0000720c */ /* 0x040fe20003f24270 */
[----:B------:R-:W3:Y:S01]  /*1a0d0*/  LDSM.16.M88.4 R4, [R229+0x3800] ;  /* 0x00380000e504783b */ /* 0x000ee20000000200 */
[----:B------:R-:W-:Y:S01]  /*1a0e0*/  ISETP.GT.AND P0, PT, R0, 0x1, PT ;  /* 0x000000010000780c */ /* 0x000fe20003f04270 */
[----:B------:R-:W3:Y:S01]  /*1a0f0*/  MUFU.TANH R33, R33 ;  /* 0x0000002100217308 */ /* 0x000ee20000002400 */
[----:B-1----:R-:W-:Y:S01]  /*1a100*/  FSEL R10, R216, -INF , P1 ;  /* 0xff800000d80a7808 */ /* 0x002fe20000800000 */
[----:B------:R-:W-:Y:S01]  /*1a110*/  FMUL.FTZ R36, R36, c[0x0][0x320] ;  /* 0x0000c80024247a20 */ /* 0x000fe20000410000 */
[----:B--2---:R-:W-:Y:S01]  /*1a120*/  FSEL R11, R138, -INF , P0 ;  /* 0xff8000008a0b7808 */ /* 0x004fe20000000000 */
[----:B------:R-:W-:Y:S01]  /*1a130*/  FMUL.FTZ R37, R37, c[0x0][0x320] ;  /* 0x0000c80025257a20 */ /* 0x000fe20000410000 */
[----:B------:R-:W-:Y:S01]  /*1a140*/  FMNMX.FTZ R138, R10, R132, !PT ;  /* 0x000000840a8a7209 */ /* 0x000fe20007810000 */
[----:B------:R-:W-:Y:S04]  /*1a150*/  DEPBAR.LE SB0, 0x0 ;  /* 0x000080000000791a */ /* 0x000fe80000000000 */
[----:B------:R-:W1:Y:S01]  /*1a160*/  MUFU.TANH R36, R36 ;  /* 0x0000002400247308 */ /* 0x000e620000002400 */
[----:B------:R-:W-:Y:S01]  /*1a170*/  ISETP.GT.AND P4, PT, R2, 0x1, PT ;  /* 0x000000010200780c */ /* 0x000fe20003f84270 */
[----:B------:R-:W-:Y:S01]  /*1a180*/  BAR.SYNC.DEFER_BLOCKING 0x0 ;  /* 0x0000000000007b1d */ /* 0x000fe20000010000 */
[----:B------:R-:W-:Y:S01]  /*1a190*/  ISETP.GT.AND P6, PT, R0, 0x8, PT ;  /* 0x000000080000780c */ /* 0x000fe20003fc4270 */
[----:B------:R-:W-:Y:S01]  /*1a1a0*/  FMUL.FTZ R216, R48, c[0x0][0x320] ;  /* 0x0000c80030d87a20 */ /* 0x000fe20000410000 */
[----:B------:R-:W-:Y:S01]  /*1a1b0*/  ISETP.GT.AND P0, PT, R8, 0x1, PT ;  /* 0x000000010800780c */ /* 0x000fe20003f04270 */
[----:B------:R-:W-:Y:S01]  /*1a1c0*/  FMUL.FTZ R51, R51, c[0x0][0x320] ;  /* 0x0000c80033337a20 */ /* 0x000fe20000410000 */
[----:B----4-:R-:W-:Y:S01]  /*1a1d0*/  FSEL R12, R12, -INF , P6 ;  /* 0xff8000000c0c7808 */ /* 0x010fe20003000000 */
[----:B------:R-:W-:Y:S01]  /*1a1e0*/  FMUL.FTZ R50, R50, c[0x0][0x320] ;  /* 0x0000c80032327a20 */ /* 0x000fe20000410000 */
[----:B------:R-:W-:Y:S01]  /*1a1f0*/  FSEL R141, R141, -INF , P4 ;  /* 0xff8000008d8d7808 */ /* 0x000fe20002000000 */
[----:B------:R-:W2:Y:S01]  /*1a200*/  MUFU.TANH R37, R37 ;  /* 0x0000002500257308 */ /* 0x000ea20000002400 */
[----:B------:R-:W-:Y:S01]  /*1a210*/  FMNMX.FTZ R138, R11, R138, !PT ;  /* 0x0000008a0b8a7209 */ /* 0x000fe20007810000 */
[----:B------:R-:W-:Y:S01]  /*1a220*/  FMUL.FTZ R44, R44, c[0x0][0x320] ;  /* 0x0000c8002c2c7a20 */ /* 0x000fe20000410000 */
[----:B------:R-:W-:Y:S01]  /*1a230*/  FSEL R209, R209, -INF , P0 ;  /* 0xff800000d1d17808 */ /* 0x000fe20000000000 */
[----:B------:R-:W-:Y:S01]  /*1a240*/  FMUL.FTZ R46, R46, c[0x0][0x320] ;  /* 0x0000c8002e2e7a20 */ /* 0x000fe20000410000 */
[----:B------:R-:W-:Y:S01]  /*1a250*/  ISETP.GT.AND P0, PT, R0, 0x9, PT ;  /* 0x000000090000780c */ /* 0x000fe20003f04270 */
[----:B------:R-:W-:Y:S01]  /*1a260*/  FMUL.FTZ R39, R39, c[0x0][0x320] ;  /* 0x0000c80027277a20 */ /* 0x000fe20000410000 */
[----:B------:R-:W-:Y:S01]  /*1a270*/  ISETP.GT.AND P5, PT, R2, RZ, PT ;  /* 0x000000ff0200720c */ /* 0x000fe20003fa4270 */
[----:B------:R-:W-:Y:S01]  /*1a280*/  FMUL.FTZ R47, R47, c[0x0][0x320] ;  /* 0x0000c8002f2f7a20 */ /* 0x000fe20000410000 */
[----:B------:R-:W-:Y:S01]  /*1a290*/  ISETP.GT.AND P4, PT, R8, 0x9, PT ;  /* 0x000000090800780c */ /* 0x000fe20003f84270 */
[----:B------:R-:W-:Y:S01]  /*1a2a0*/  MUFU.TANH R46, R46 ;  /* 0x0000002e002e7308 */ /* 0x000fe20000002400 */
[----:B------:R-:W-:Y:S01]  /*1a2b0*/  FSEL R13, R13, -INF , P0 ;  /* 0xff8000000d0d7808 */ /* 0x000fe20000000000 */
[----:B------:R-:W-:Y:S01]  /*1a2c0*/  FMUL.FTZ R49, R49, c[0x0][0x320] ;  /* 0x0000c80031317a20 */ /* 0x000fe20000410000 */
[----:B------:R-:W-:Y:S01]  /*1a2d0*/  FSEL R210, R210, -INF , P4 ;  /* 0xff800000d2d27808 */ /* 0x000fe20002000000 */
[----:B------:R-:W-:Y:S01]  /*1a2e0*/  FMUL.FTZ R42, R42, c[0x0][0x320] ;  /* 0x0000c8002a2a7a20 */ /* 0x000fe20000410000 */
[----:B------:R-:W-:Y:S01]  /*1a2f0*/  FMNMX.FTZ R138, R12, R138, !PT ;  /* 0x0000008a0c8a7209 */ /* 0x000fe20007810000 */
[----:B------:R-:W-:Y:S01]  /*1a300*/  FMUL.FTZ R40, R40, c[0x0][0x320] ;  /* 0x0000c80028287a20 */ /* 0x000fe20000410000 */
[----:B------:R-:W-:Y:S01]  /*1a310*/  ISETP.GT.AND P4, PT, R0, 0x10, PT ;  /* 0x000000100000780c */ /* 0x000fe20003f84270 */
[-C--:B---3--:R-:W-:Y:S01]  /*1a320*/  HMMA.16816.F32 R52, R220, R4.reuse, R52 ;  /* 0x00000004dc34723c */ /* 0x088fe20000001834 */
[----:B------:R-:W-:Y:S01]  /*1a330*/  @UP1 UIMAD UR15, UR21, UR9, UR15 ;  /* 0x00000009150f12a4 */ /* 0x000fe2000f8e020f */
[----:B------:R-:W3:Y:S03]  /*1a340*/  MUFU.TANH R216, R216 ;  /* 0x000000d800d87308 */ /* 0x000ee60000002400 */
[----:B------:R-:W-:Y:S01]  /*1a350*/  ISETP.GT.AND P2, PT, R3, RZ, PT ;  /* 0x000000ff0300720c */ /* 0x000fe20003f44270 */
[----:B------:R-:W-:Y:S01]  /*1a360*/  FMUL.FTZ R45, R45, c[0x0][0x320] ;  /* 0x0000c8002d2d7a20 */ /* 0x000fe20000410000 */
[----:B------:R-:W-:Y:S01]  /*1a370*/  ISETP.GT.AND P3, PT, R3, 0x1, PT ;  /* 0x000000010300780c */ /* 0x000fe20003f64270 */
[C---:B------:R-:W-:Y:S01]  /*1a380*/  HMMA.16816.F32 R56, R212.reuse, R4, R56 ;  /* 0x00000004d438723c */ /* 0x040fe20000001838 */
[----:B------:R-:W-:Y:S03]  /*1a390*/  @UP1 UIADD3 UR15, UR31, UR15, URZ ;  /* 0x0000000f1f0f1290 */ /* 0x000fe6000fffe03f */
[----:B------:R-:W-:Y:S01]  /*1a3a0*/  MUFU.TANH R47, R47 ;  /* 0x0000002f002f7308 */ /* 0x000fe20000002400 */
[----:B------:R-:W-:Y:S01]  /*1a3b0*/  FSEL R134, R134, -INF , P5 ;  /* 0xff80000086867808 */ /* 0x000fe20002800000 */
[----:B------:R-:W-:Y:S01]  /*1a3c0*/  @UP1 USHF.L.U64.HI UR15, UR30, 0x6, UR15 ;  /* 0x000000061e0f1899 */ /* 0x000fe2000801020f */
[C---:B------:R-:W-:Y:S01]  /*1a3d0*/  ISETP.GT.AND P5, PT, R8.reuse, 0x8, PT ;  /* 0x000000080800780c */ /* 0x040fe20003fa4270 */
[-C--:B------:R-:W-:Y:S03]  /*1a3e0*/  HMMA.16816.F32 R60, R212, R6.reuse, R60 ;  /* 0x00000006d43c723c */ /* 0x080fe6000000183c */
[----:B------:R-:W-:Y:S01]  /*1a3f0*/  ISETP.GT.AND P6, PT, R8, 0x28, PT ;  /* 0x000000280800780c */ /* 0x000fe20003fc4270 */
[----:B------:R-:W-:Y:S01]  /*1a400*/  FMUL.FTZ R38, R38, c[0x0][0x320] ;  /* 0x0000c80026267a20 */ /* 0x000fe20000410000 */
[----:B------:R-:W-:Y:S01]  /*1a410*/  FSEL R48, R135, -INF , P5 ;  /* 0xff80000087307808 */ /* 0x000fe20002800000 */
[----:B------:R-:W-:Y:S01]  /*1a420*/  MUFU.TANH R231, R26 ;  /* 0x0000001a00e77308 */ /* 0x000fe20000002400 */
[----:B------:R-:W-:Y:S01]  /*1a430*/  FSEL R14, R137, -INF , P2 ;  /* 0xff800000890e7808 */ /* 0x000fe20001000000 */
[----:B------:R-:W-:Y:S04]  /*1a440*/  HMMA.16816.F32 R64, R220, R6, R64 ;  /* 0x00000006dc40723c */ /* 0x000fe80000001840 */
[----:B------:R-:W-:Y:S01]  /*1a450*/  FSEL R211, R20, -INF , P4 ;  /* 0xff80000014d37808 */ /* 0x000fe20002000000 */
[----:B------:R-:W-:Y:S01]  /*1a460*/  FMUL.FTZ R52, R52, c[0x0][0x320] ;  /* 0x0000c80034347a20 */ /* 0x000fe20000410000 */
[----:B------:R-:W-:Y:S01]  /*1a470*/  FSEL R15, R136, -INF , P3 ;  /* 0xff800000880f7808 */ /* 0x000fe20001800000 */
[----:B------:R-:W-:Y:S01]  /*1a480*/  FMUL.FTZ R53, R53, c[0x0][0x320] ;  /* 0x0000c80035357a20 */ /* 0x000fe20000410000 */
[----:B------:R-:W-:Y:S01]  /*1a490*/  MUFU.TANH R26, R44 ;  /* 0x0000002c001a7308 */ /* 0x000fe20000002400 */
[----:B------:R-:W-:Y:S02]  /*1a4a0*/  FMNMX.FTZ R138, R13, R138, !PT ;  /* 0x0000008a0d8a7209 */ /* 0x000fe40007810000 */
[----:B------:R-:W-:Y:S01]  /*1a4b0*/  ISETP.GT.AND P2, PT, R2, 0x8, PT ;  /* 0x000000080200780c */ /* 0x000fe20003f44270 */
[----:B------:R-:W-:Y:S01]  /*1a4c0*/  FMUL.FTZ R54, R54, c[0x0][0x320] ;  /* 0x0000c80036367a20 */ /* 0x000fe20000410000 */
[----:B------:R-:W-:Y:S01]  /*1a4d0*/  ISETP.GT.AND P3, PT, R2, 0x9, PT ;  /* 0x000000090200780c */ /* 0x000fe20003f64270 */
[----:B------:R-:W-:Y:S01]  /*1a4e0*/  FMUL.FTZ R43, R43, c[0x0][0x320] ;  /* 0x0000c8002b2b7a20 */ /* 0x000fe20000410000 */
[----:B------:R-:W-:Y:S01]  /*1a4f0*/  ISETP.GT.AND P5, PT, R0, 0x11, PT ;  /* 0x000000110000780c */ /* 0x000fe20003fa4270 */
[----:B------:R-:W-:Y:S01]  /*1a500*/  FMUL.FTZ R55, R55, c[0x0][0x320] ;  /* 0x0000c80037377a20 */ /* 0x000fe20000410000 */
[----:B------:R-:W-:Y:S01]  /*1a510*/  FSEL R142, R142, -INF , P2 ;  /* 0xff8000008e8e7808 */ /* 0x000fe20001000000 */
[----:B------:R-:W4:Y:S01]  /*1a520*/  MUFU.TANH R44, R49 ;  /* 0x00000031002c7308 */ /* 0x000f220000002400 */
[----:B------:R-:W-:Y:S01]  /*1a530*/  FSEL R143, R143, -INF , P3 ;  /* 0xff8000008f8f7808 */ /* 0x000fe20001800000 */
[----:B------:R-:W-:Y:S01]  /*1a540*/  FMUL.FTZ R41, R41, c[0x0][0x320] ;  /* 0x0000c80029297a20 */ /* 0x000fe20000410000 */
[----:B------:R-:W-:Y:S01]  /*1a550*/  FMNMX.FTZ R138, R211, R138, !PT ;  /* 0x0000008ad38a7209 */ /* 0x000fe20007810000 */
[----:B------:R-:W-:Y:S01]  /*1a560*/  FMUL.FTZ R56, R56, c[0x0][0x320] ;  /* 0x0000c80038387a20 */ /* 0x000fe20000410000 */
[----:B------:R-:W-:Y:S01]  /*1a570*/  ISETP.GT.AND P2, PT, R3, 0x8, PT ;  /* 0x000000080300780c */ /* 0x000fe20003f44270 */
        /* <DEDUP_REMOVED lines=11> */
[----:B------:R-:W-:Y:S01]  /*1a630*/  ISETP.GT.AND P2, PT, R0, 0x19, PT ;  /* 0x000000190000780c */ /* 0x000fe20003f44270 */
[----:B------:R-:W-:Y:S01]  /*1a640*/  FMUL.FTZ R5, R62, c[0x0][0x320] ;  /* 0x0000c8003e057a20 */ /* 0x000fe20000410000 */
[----:B------:R-:W-:Y:S01]  /*1a650*/  FMNMX.FTZ R138, R245, R138, !PT ;  /* 0x0000008af58a7209 */ /* 0x000fe20007810000 */
[----:B------:R-:W-:Y:S01]  /*1a660*/  MUFU.TANH R21, R64 ;  /* 0x0000004000157308 */ /* 0x000fe20000002400 */
[----:B------:R-:W-:Y:S01]  /*1a670*/  FSEL R247, R22, -INF , P0 ;  /* 0xff80000016f77808 */ /* 0x000fe20000000000 */
[----:B------:R-:W-:Y:S01]  /*1a680*/  FMUL.FTZ R58, R58, c[0x0][0x320] ;  /* 0x0000c8003a3a7a20 */ /* 0x000fe20000410000 */
[----:B------:R-:W-:Y:S01]  /*1a690*/  FSEL R218, R33, -INF , P2 ;  /* 0xff80000021da7808 */ /* 0x000fe20001000000 */
[----:B------:R-:W-:Y:S01]  /*1a6a0*/  FMUL.FTZ R63, R63, c[0x0][0x320] ;  /* 0x0000c8003f3f7a20 */ /* 0x000fe20000410000 */
[----:B------:R-:W-:Y:S01]  /*1a6b0*/  FMNMX.FTZ R138, R219, R138, !PT ;  /* 0x0000008adb8a7209 */ /* 0x000fe20007810000 */
[----:B------:R-:W-:Y:S01]  /*1a6c0*/  FMUL.FTZ R59, R59, c[0x0][0x320] ;  /* 0x0000c8003b3b7a20 */ /* 0x000fe20000410000 */
[----:B------:R-:W-:Y:S02]  /*1a6d0*/  ISETP.GT.AND P1, PT, R8, RZ, PT ;  /* 0x000000ff0800720c */ /* 0x000fe40003f24270 */
[----:B------:R-:W-:Y:S01]  /*1a6e0*/  ISETP.GT.AND P4, PT, R0, 0x20, PT ;  /* 0x000000200000780c */ /* 0x000fe20003f84270 */
[----:B------:R-:W4:Y:S01]  /*1a6f0*/  MUFU.TANH R22, R53 ;  /* 0x0000003500167308 */ /* 0x000f220000002400 */
[----:B------:R-:W-:Y:S02]  /*1a700*/  FSEL R208, R208, -INF , P1 ;  /* 0xff800000d0d07808 */ /* 0x000fe40000800000 */
[----:B-1----:R-:W-:Y:S02]  /*1a710*/  FSEL R246, R36, -INF , P4 ;  /* 0xff80000024f67808 */ /* 0x002fe40002000000 */
[----:B------:R-:W-:Y:S02]  /*1a720*/  FMNMX.FTZ R138, R218, R138, !PT ;  /* 0x0000008ada8a7209 */ /* 0x000fe40007810000 */
[----:B------:R-:W-:Y:S02]  /*1a730*/  ISETP.GT.AND P1, PT, R3, 0x9, PT ;  /* 0x000000090300780c */ /* 0x000fe40003f24270 */
[C---:B------:R-:W-:Y:S01]  /*1a740*/  ISETP.GT.AND P5, PT, R0.reuse, 0x21, PT ;  /* 0x000000210000780c */ /* 0x040fe20003fa4270 */
[----:B------:R-:W1:Y:S01]  /*1a750*/  MUFU.TANH R20, R65 ;  /* 0x0000004100147308 */ /* 0x000e620000002400 */
[----:B------:R-:W-:Y:S02]  /*1a760*/  FSEL R17, R17, -INF , P1 ;  /* 0xff80000011117808 */ /* 0x000fe40000800000 */
[----:B--2---:R-:W-:Y:S02]  /*1a770*/  FSEL R217, R37, -INF , P5 ;  /* 0xff80000025d97808 */ /* 0x004fe40002800000 */
[----:B------:R-:W-:Y:S02]  /*1a780*/  ISETP.GT.AND P1, PT, R0, 0x28, PT ;  /* 0x000000280000780c */ /* 0x000fe40003f24270 */
[----:B------:R-:W-:Y:S02]  /*1a790*/  FMNMX.FTZ R138, R246, R138, !PT ;  /* 0x0000008af68a7209 */ /* 0x000fe40007810000 */
[----:B---3--:R-:W-:Y:S01]  /*1a7a0*/  FSEL R216, R216, -INF , P1 ;  /* 0xff800000d8d87808 */ /* 0x008fe20000800000 */
[----:B------:R2:W-:Y:S01]  /*1a7b0*/  MUFU.TANH R251, R42 ;  /* 0x0000002a00fb7308 */ /* 0x0005e20000002400 */
[----:B------:R-:W-:Y:S02]  /*1a7c0*/  FMNMX.FTZ R138, R217, R138, !PT ;  /* 0x0000008ad98a7209 */ /* 0x000fe40007810000 */
[C---:B------:R-:W-:Y:S02]  /*1a7d0*/  ISETP.GT.AND P0, PT, R0.reuse, 0x29, PT ;  /* 0x000000290000780c */ /* 0x040fe40003f04270 */
[----:B------:R-:W-:Y:S02]  /*1a7e0*/  ISETP.GT.AND P2, PT, R0, 0x30, PT ;  /* 0x000000300000780c */ /* 0x000fe40003f44270 */
[----:B------:R-:W-:Y:S02]  /*1a7f0*/  FMNMX.FTZ R138, R216, R138, !PT ;  /* 0x0000008ad88a7209 */ /* 0x000fe40007810000 */
[----:B----4-:R-:W-:Y:S01]  /*1a800*/  FSEL R44, R44, -INF , P0 ;  /* 0xff8000002c2c7808 */ /* 0x010fe20000000000 */
[----:B------:R-:W3:Y:S01]  /*1a810*/  MUFU.TANH R18, R34 ;  /* 0x0000002200127308 */ /* 0x000ee20000002400 */
[----:B------:R-:W-:Y:S02]  /*1a820*/  FSEL R23, R23, -INF , P2 ;  /* 0xff80000017177808 */ /* 0x000fe40001000000 */
[----:B------:R-:W-:Y:S02]  /*1a830*/  FMNMX.FTZ R137, R14, R133, !PT ;  /* 0x000000850e897209 */ /* 0x000fe40007810000 */
[----:B------:R-:W-:Y:S02]  /*1a840*/  ISETP.GT.AND P4, PT, R0, 0x31, PT ;  /* 0x000000310000780c */ /* 0x000fe40003f84270 */
[----:B------:R-:W-:Y:S02]  /*1a850*/  FMNMX.FTZ R138, R44, R138, !PT ;  /* 0x0000008a2c8a7209 */ /* 0x000fe40007810000 */
[----:B------:R-:W-:Y:S01]  /*1a860*/  FSEL R22, R22, -INF , P4 ;  /* 0xff80000016167808 */ /* 0x000fe20002000000 */
[----:B------:R3:W-:Y:S01]  /*1a870*/  MUFU.TANH R28, R40 ;  /* 0x00000028001c7308 */ /* 0x0007e20000002400 */
[----:B------:R-:W-:Y:S02]  /*1a880*/  FMNMX.FTZ R138, R23, R138, !PT ;  /* 0x0000008a178a7209 */ /* 0x000fe40007810000 */
[----:B------:R-:W-:Y:S02]  /*1a890*/  FMNMX.FTZ R137, R15, R137, !PT ;  /* 0x000000890f897209 */ /* 0x000fe40007810000 */
[----:B------:R-:W-:Y:S02]  /*1a8a0*/  ISETP.GT.AND P5, PT, R0, 0x38, PT ;  /* 0x000000380000780c */ /* 0x000fe40003fa4270 */
[----:B------:R-:W-:Y:S02]  /*1a8b0*/  FMNMX.FTZ R138, R22, R138, !PT ;  /* 0x0000008a168a7209 */ /* 0x000fe40007810000 */
[----:B------:R-:W-:Y:S01]  /*1a8c0*/  FSEL R21, R21, -INF , P5 ;  /* 0xff80000015157808 */ /* 0x000fe20002800000 */
[----:B------:R-:W4:Y:S01]  /*1a8d0*/  MUFU.TANH R9, R35 ;  /* 0x0000002300097308 */ /* 0x000f220000002400 */
[----:B------:R-:W-:Y:S02]  /*1a8e0*/  FMNMX.FTZ R137, R16, R137, !PT ;  /* 0x0000008910897209 */ /* 0x000fe40007810000 */
[----:B------:R-:W-:Y:S02]  /*1a8f0*/  ISETP.GT.AND P3, PT, R0, 0x39, PT ;  /* 0x000000390000780c */ /* 0x000fe40003f64270 */
[----:B------:R-:W-:Y:S02]  /*1a900*/  FMNMX.FTZ R138, R21, R138, !PT ;  /* 0x0000008a158a7209 */ /* 0x000fe40007810000 */
[----:B-1----:R-:W-:Y:S02]  /*1a910*/  FSEL R20, R20, -INF , P3 ;  /* 0xff80000014147808 */ /* 0x002fe40001800000 */
[----:B------:R-:W-:Y:S01]  /*1a920*/  FMNMX.FTZ R137, R17, R137, !PT ;  /* 0x0000008911897209 */ /* 0x000fe20007810000 */
[----:B------:R4:W1:Y:S01]  /*1a930*/  MUFU.TANH R37, R39 ;  /* 0x0000002700257308 */ /* 0x0008620000002400 */
[C---:B------:R-:W-:Y:S02]  /*1a940*/  ISETP.GT.AND P1, PT, R3.reuse, 0x11, PT ;  /* 0x000000110300780c */ /* 0x040fe40003f24270 */
[----:B------:R-:W-:Y:S02]  /*1a950*/  FMNMX.FTZ R138, R20, R138, !PT ;  /* 0x0000008a148a7209 */ /* 0x000fe40007810000 */
[----:B--2---:R-:W-:Y:S02]  /*1a960*/  FSEL R42, R248, -INF , P1 ;  /* 0xff800000f82a7808 */ /* 0x004fe40000800000 */
[----:B------:R-:W-:Y:S01]  /*1a970*/  ISETP.GT.AND P5, PT, R3, 0x18, PT ;  /* 0x000000180300780c */ /* 0x000fe20003fa4270 */
[----:B------:R-:W2:Y:S01]  /*1a980*/  SHFL.BFLY PT, R0, R138, 0x2, 0x1f ;  /* 0x0c401f008a007f89 */ /* 0x000ea200000e0000 */
[----:B------:R-:W-:Y:S01]  /*1a990*/  FMNMX.FTZ R137, R247, R137, !PT ;  /* 0x00000089f7897209 */ /* 0x000fe20007810000 */
[----:B------:R2:W-:Y:S01]  /*1a9a0*/  MUFU.TANH R135, R31 ;  /* 0x0000001f00877308 */ /* 0x0005e20000002400 */
[C---:B------:R-:W-:Y:S02]  /*1a9b0*/  ISETP.GT.AND P4, PT, R3.reuse, 0x19, PT ;  /* 0x000000190300780c */ /* 0x040fe40003f84270 */
[----:B---3--:R-:W-:Y:S02]  /*1a9c0*/  FSEL R40, R18, -INF , P5 ;  /* 0xff80000012287808 */ /* 0x008fe40002800000 */
[----:B------:R-:W-:Y:S02]  /*1a9d0*/  FMNMX.FTZ R137, R42, R137, !PT ;  /* 0x000000892a897209 */ /* 0x000fe40007810000 */
[C---:B------:R-:W-:Y:S02]  /*1a9e0*/  ISETP.GT.AND P3, PT, R3.reuse, 0x20, PT ;  /* 0x000000200300780c */ /* 0x040fe40003f64270 */
[----:B------:R-:W-:Y:S01]  /*1a9f0*/  FMNMX.FTZ R137, R40, R137, !PT ;  /* 0x0000008928897209 */ /* 0x000fe20007810000 */
[----:B------:R-:W3:Y:S01]  /*1aa00*/  MUFU.TANH R38, R38 ;  /* 0x0000002600267308 */ /* 0x000ee20000002400 */
[C---:B------:R-:W-:Y:S02]  /*1aa10*/  ISETP.GT.AND P5, PT, R3.reuse, 0x29, PT ;  /* 0x000000290300780c */ /* 0x040fe40003fa4270 */
[----:B------:R-:W-:Y:S02]  /*1aa20*/  ISETP.GT.AND P1, PT, R3, 0x21, PT ;  /* 0x000000210300780c */ /* 0x000fe40003f24270 */
[----:B----4-:R-:W-:Y:S01]  /*1aa30*/  FSEL R39, R9, -INF , P4 ;  /* 0xff80000009277808 */ /* 0x010fe20002000000 */
[----:B------:R-:W-:Y:S01]  /*1aa40*/  FMUL.FTZ R9, R61, c[0x0][0x320] ;  /* 0x0000c8003d097a20 */ /* 0x000fe20000410000 */
[----:B------:R-:W-:Y:S02]  /*1aa50*/  ISETP.GT.AND P4, PT, R3, 0x30, PT ;  /* 0x000000300300780c */ /* 0x000fe40003f84270 */
[----:B------:R-:W-:Y:S01]  /*1aa60*/  FMNMX.FTZ R137, R39, R137, !PT ;  /* 0x0000008927897209 */ /* 0x000fe20007810000 */
[----:B------:R-:W4:Y:S01]  /*1aa70*/  MUFU.TANH R35, R51 ;  /* 0x0000003300237308 */ /* 0x000f220000002400 */
[C---:B------:R-:W-:Y:S02]  /*1aa80*/  ISETP.GT.AND P0, PT, R2.reuse, 0x10, PT ;  /* 0x000000100200780c */ /* 0x040fe40003f04270 */
[----:B-1----:R-:W-:Y:S01]  /*1aa90*/  FSEL R37, R37, -INF , P1 ;  /* 0xff80000025257808 */ /* 0x002fe20000800000 */
[----:B--2---:R-:W-:Y:S01]  /*1aaa0*/  FMUL.FTZ R31, R67, c[0x0][0x320] ;  /* 0x0000c800431f7a20 */ /* 0x004fe20000410000 */
[----:B------:R-:W-:Y:S02]  /*1aab0*/  ISETP.GT.AND P2, PT, R2, 0x11, PT ;  /* 0x000000110200780c */ /* 0x000fe40003f44270 */
[----:B------:R-:W-:Y:S02]  /*1aac0*/  FMNMX.FTZ R138, R138, R0, !PT ;  /* 0x000000008a8a7209 */ /* 0x000fe40007810000 */
[C---:B------:R-:W-:Y:S01]  /*1aad0*/  ISETP.GT.AND P1, PT, R3.reuse, 0x39, PT ;  /* 0x000000390300780c */ /* 0x040fe20003f24270 */
[----:B------:R-:W1:Y:S01]  /*1aae0*/  MUFU.TANH R34, R54 ;  /* 0x0000003600227308 */ /* 0x000e620000002400 */
[----:B------:R-:W-:Y:S01]  /*1aaf0*/  FMNMX.FTZ R0, R134, R139, !PT ;  /* 0x0000008b86007209 */ /* 0x000fe20007810000 */
[----:B------:R-:W2:Y:S01]  /*1ab00*/  SHFL.BFLY PT, R4, R138, 0x1, 0x1f ;  /* 0x0c201f008a047f89 */ /* 0x000ea200000e0000 */
[----:B---3--:R-:W-:Y:S02]  /*1ab10*/  FSEL R38, R38, -INF , P3 ;  /* 0xff80000026267808 */ /* 0x008fe40001800000 */
[----:B------:R-:W-:Y:S02]  /*1ab20*/  ISETP.GT.AND P3, PT, R3, 0x31, PT ;  /* 0x000000310300780c */ /* 0x000fe40003f64270 */
[----:B------:R-:W-:Y:S03]  /*1ab30*/  FMNMX.FTZ R137, R38, R137, !PT ;  /* 0x0000008926897209 */ /* 0x000fe60007810000 */
[----:B------:R-:W-:Y:S01]  /*1ab40*/  MUFU.TANH R250, R43 ;  /* 0x0000002b00fa7308 */ /* 0x000fe20000002400 */
[----:B------:R-:W-:Y:S02]  /*1ab50*/  FMNMX.FTZ R0, R141, R0, !PT ;  /* 0x000000008d007209 */ /* 0x000fe40007810000 */
[----:B------:R-:W-:Y:S02]  /*1ab60*/  FMNMX.FTZ R137, R37, R137, !PT ;  /* 0x0000008925897209 */ /* 0x000fe40007810000 */
[----:B----4-:R-:W-:Y:S02]  /*1ab70*/  FSEL R35, R35, -INF , P5 ;  /* 0xff80000023237808 */ /* 0x010fe40002800000 */
[----:B------:R-:W-:Y:S02]  /*1ab80*/  ISETP.GT.AND P5, PT, R8, 0x29, PT ;  /* 0x000000290800780c */ /* 0x000fe40003fa4270 */
[----:B------:R-:W-:Y:S01]  /*1ab90*/  FMNMX.FTZ R0, R142, R0, !PT ;  /* 0x000000008e007209 */ /* 0x000fe20007810000 */
[----:B------:R-:W3:Y:S01]  /*1aba0*/  MUFU.TANH R24, R24 ;  /* 0x0000001800187308 */ /* 0x000ee20000002400 */
[----:B------:R-:W-:Y:S02]  /*1abb0*/  FSEL R248, R47, -INF , P5 ;  /* 0xff8000002ff87808 */ /* 0x000fe40002800000 */
[----:B------:R-:W-:Y:S02]  /*1abc0*/  LOP3.LUT P5, RZ, R131, 0x1, RZ, 0xc0, !PT ;  /* 0x0000000183ff7812 */ /* 0x000fe400078ac0ff */
[----:B-1----:R-:W-:Y:S02]  /*1abd0*/  FSEL R34, R34, -INF , P4 ;  /* 0xff80000022227808 */ /* 0x002fe40002000000 */
[----:B------:R-:W-:Y:S02]  /*1abe0*/  ISETP.GT.AND P4, PT, R2, 0x18, PT ;  /* 0x000000180200780c */ /* 0x000fe40003f84270 */
[----:B--2---:R-:W-:Y:S01]  /*1abf0*/  FMNMX.FTZ R138, R138, R4, !PT ;  /* 0x000000048a8a7209 */ /* 0x004fe20007810000 */
[----:B------:R1:W-:Y:S01]  /*1ac00*/  MUFU.TANH R252, R30 ;  /* 0x0000001e00fc7308 */ /* 0x0003e20000002400 */
[----:B------:R-:W-:Y:S03]  /*1ac10*/  FMNMX.FTZ R0, R143, R0, !PT ;  /* 0x000000008f007209 */ /* 0x000fe60007810000 */
[----:B------:R-:W-:Y:S06]  /*1ac20*/  FMUL.FTZ R6, R138, c[0x0][0x2d0] ;  /* 0x0000b4008a067a20 */ /* 0x000fec0000410000 */
[----:B------:R-:W2:Y:S01]  /*1ac30*/  MUFU.TANH R36, R50 ;  /* 0x0000003200247308 */ /* 0x000ea20000002400 */
[----:B---3--:R-:W-:Y:S02]  /*1ac40*/  FSEL R43, R24, -INF , P0 ;  /* 0xff800000182b7808 */ /* 0x008fe40000000000 */
[----:B------:R-:W-:Y:S02]  /*1ac50*/  ISETP.GT.AND P0, PT, R3, 0x28, PT ;  /* 0x000000280300780c */ /* 0x000fe40003f04270 */
[----:B------:R-:W-:Y:S05]  /*1ac60*/  FMNMX.FTZ R0, R43, R0, !PT ;  /* 0x000000002b007209 */ /* 0x000fea0007810000 */
[----:B------:R-:W-:Y:S01]  /*1ac70*/  MUFU.TANH R224, R27 ;  /* 0x0000001b00e07308 */ /* 0x000fe20000002400 */
[----:B-1----:R-:W-:Y:S02]  /*1ac80*/  FSEL R30, R249, -INF , P4 ;  /* 0xff800000f91e7808 */ /* 0x002fe40002000000 */
[----:B------:R-:W-:Y:S02]  /*1ac90*/  FSEL R249, R46, -INF , P6 ;  /* 0xff8000002ef97808 */ /* 0x000fe40003000000 */
[----:B------:R-:W-:Y:S05]  /*1aca0*/  LOP3.LUT P6, RZ, R131, 0x2, RZ, 0xc0, !PT ;  /* 0x0000000283ff7812 */ /* 0x000fea00078cc0ff */
[----:B------:R-:W1:Y:S01]  /*1acb0*/  MUFU.TANH R33, R55 ;  /* 0x0000003700217308 */ /* 0x000e620000002400 */
[----:B------:R-:W3:Y:S01]  /*1acc0*/  LDL.LU R131, [R1+0x8c] ;  /* 0x00008c0001837983 */ /* 0x000ee20000300800 */
[----:B------:R-:W-:Y:S02]  /*1acd0*/  ISETP.GT.AND P4, PT, R2, 0x29, PT ;  /* 0x000000290200780c */ /* 0x000fe40003f84270 */
[----:B--2---:R-:W-:Y:S01]  /*1ace0*/  FSEL R36, R36, -INF , P0 ;  /* 0xff80000024247808 */ /* 0x004fe20000000000 */
[----:B------:R-:W2:Y:S01]  /*1acf0*/  LDL.64 R50, [R1+0x48] ;  /* 0x0000480001327983 */ /* 0x000ea20000100a00 */
[----:B------:R-:W-:Y:S02]  /*1ad00*/  ISETP.GT.AND P0, PT, R8, 0x10, PT ;  /* 0x000000100800780c */ /* 0x000fe40003f04270 */
[----:B------:R-:W-:Y:S02]  /*1ad10*/  FMNMX.FTZ R137, R36, R137, !PT ;  /* 0x0000008924897209 */ /* 0x000fe40007810000 */
[----:B------:R-:W4:Y:S01]  /*1ad20*/  MUFU.TANH R19, R25 ;  /* 0x0000001900137308 */ /* 0x000f220000002400 */
[----:B------:R-:W3:Y:S01]  /*1ad30*/  LDL.64 R46, [R1+0x40] ;  /* 0x00004000012e7983 */ /* 0x000ee20000100a00 */
[----:B------:R-:W-:Y:S02]  /*1ad40*/  FMNMX.FTZ R137, R35, R137, !PT ;  /* 0x0000008923897209 */ /* 0x000fe40007810000 */
[----:B------:R-:W-:Y:S02]  /*1ad50*/  FSEL R64, R231, -INF , P0 ;  /* 0xff800000e7407808 */ /* 0x000fe40000000000 */
[----:B------:R-:W-:Y:S01]  /*1ad60*/  FMNMX.FTZ R137, R34, R137, !PT ;  /* 0x0000008922897209 */ /* 0x000fe20007810000 */
[----:B------:R-:W3:Y:S01]  /*1ad70*/  LDL R7, [R1+0x28] ;  /* 0x0000280001077983 */ /* 0x000ee20000100800 */
[----:B------:R-:W-:Y:S02]  /*1ad80*/  ISETP.GT.AND P0, PT, R2, 0x28, PT ;  /* 0x000000280200780c */ /* 0x000fe40003f04270 */
[----:B------:R4:W-:Y:S02]  /*1ad90*/  MUFU.TANH R27, R41 ;  /* 0x00000029001b7308 */ /* 0x0009e40000002400 */
[----:B------:R-:W-:Y:S02]  /*1ada0*/  FSEL R26, R26, -INF , P0 ;  /* 0xff8000001a1a7808 */ /* 0x000fe40000000000 */
[----:B-1----:R-:W-:Y:S02]  /*1adb0*/  FSEL R33, R33, -INF , P3 ;  /* 0xff80000021217808 */ /* 0x002fe40001800000 */
[C---:B------:R-:W-:Y:S02]  /*1adc0*/  ISETP.GT.AND P3, PT, R2.reuse, 0x19, PT ;  /* 0x000000190200780c */ /* 0x040fe40003f64270 */
[----:B------:R-:W-:Y:S02]  /*1add0*/  FMNMX.FTZ R137, R33, R137, !PT ;  /* 0x0000008921897209 */ /* 0x000fe40007810000 */
[----:B------:R-:W1:Y:S01]  /*1ade0*/  MUFU.TANH R32, R32 ;  /* 0x0000002000207308 */ /* 0x000e620000002400 */
[----:B------:R-:W-:Y:S09]  /*1adf0*/  ISETP.GT.AND P0, PT, R2, 0x39, PT ;  /* 0x000000390200780c */ /* 0x000ff20003f04270 */
[----:B------:R-:W1:Y:S01]  /*1ae00*/  MUFU.TANH R31, R31 ;  /* 0x0000001f001f7308 */ /* 0x000e620000002400 */
[----:B----4-:R-:W-:Y:S02]  /*1ae10*/  FSEL R41, R19, -INF , P2 ;  /* 0xff80000013297808 */ /* 0x010fe40001000000 */
[----:B------:R-:W-:Y:S02]  /*1ae20*/  ISETP.GT.AND P2, PT, R3, 0x38, PT ;  /* 0x000000380300780c */ /* 0x000fe40003f44270 */
[----:B------:R-:W-:Y:S05]  /*1ae30*/  FMNMX.FTZ R0, R41, R0, !PT ;  /* 0x0000000029007209 */ /* 0x000fea0007810000 */
[----:B------:R-:W4:Y:S01]  /*1ae40*/  MUFU.TANH R29, R29 ;  /* 0x0000001d001d7308 */ /* 0x000f220000002400 */
[----:B------:R-:W-:Y:S02]  /*1ae50*/  FMNMX.FTZ R0, R30, R0, !PT ;  /* 0x000000001e007209 */ /* 0x000fe40007810000 */
[----:B-1----:R-:W-:Y:S02]  /*1ae60*/  FSEL R32, R32, -INF , P2 ;  /* 0xff80000020207808 */ /* 0x002fe40001000000 */
[----:B------:R-:W-:Y:S02]  /*1ae70*/  ISETP.GT.AND P2, PT, R2, 0x20, PT ;  /* 0x000000200200780c */ /* 0x000fe40003f44270 */
[----:B------:R-:W-:Y:S03]  /*1ae80*/  FMNMX.FTZ R137, R32, R137, !PT ;  /* 0x0000008920897209 */ /* 0x000fe60007810000 */
[----:B------:R-:W1:Y:S01]  /*1ae90*/  MUFU.TANH R24, R56 ;  /* 0x0000003800187308 */ /* 0x000e620000002400 */
[----:B------:R-:W-:Y:S02]  /*1aea0*/  FSEL R28, R28, -INF , P2 ;  /* 0xff8000001c1c7808 */ /* 0x000fe40001000000 */
[C---:B------:R-:W-:Y:S02]  /*1aeb0*/  ISETP.GT.AND P2, PT, R2.reuse, 0x31, PT ;  /* 0x000000310200780c */ /* 0x040fe40003f44270 */
[----:B------:R-:W-:Y:S02]  /*1aec0*/  FSEL R31, R31, -INF , P1 ;  /* 0xff8000001f1f7808 */ /* 0x000fe40000800000 */
[C---:B------:R-:W-:Y:S02]  /*1aed0*/  ISETP.GT.AND P1, PT, R2.reuse, 0x21, PT ;  /* 0x000000210200780c */ /* 0x040fe40003f24270 */
[----:B------:R-:W-:Y:S01]  /*1aee0*/  FMNMX.FTZ R137, R31, R137, !PT ;  /* 0x000000891f897209 */ /* 0x000fe20007810000 */
[----:B------:R-:W1:Y:S01]  /*1aef0*/  MUFU.TANH R25, R45 ;  /* 0x0000002d00197308 */ /* 0x000e620000002400 */
[----:B------:R-:W-:Y:S02]  /*1af00*/  FSEL R27, R27, -INF , P1 ;  /* 0xff8000001b1b7808 */ /* 0x000fe40000800000 */
[C---:B------:R-:W-:Y:S01]  /*1af10*/  ISETP.GT.AND P1, PT, R2.reuse, 0x38, PT ;  /* 0x000000380200780c */ /* 0x040fe20003f24270 */
[----:B------:R-:W1:Y:S01]  /*1af20*/  SHFL.BFLY PT, R3, R137, 0x2, 0x1f ;  /* 0x0c401f0089037f89 */ /* 0x000e6200000e0000 */
[----:B----4-:R-:W-:Y:S02]  /*1af30*/  FSEL R29, R29, -INF , P3 ;  /* 0xff8000001d1d7808 */ /* 0x010fe40001800000 */
[----:B------:R-:W-:Y:S02]  /*1af40*/  ISETP.GT.AND P3, PT, R2, 0x30, PT ;  /* 0x000000300200780c */ /* 0x000fe40003f64270 */
[----:B------:R-:W-:Y:S01]  /*1af50*/  FMNMX.FTZ R0, R29, R0, !PT ;  /* 0x000000001d007209 */ /* 0x000fe20007810000 */
[----:B------:R-:W4:Y:S01]  /*1af60*/  MUFU.TANH R19, R57 ;  /* 0x0000003900137308 */ /* 0x000f220000002400 */
[----:B------:R-:W-:Y:S02]  /*1af70*/  FMNMX.FTZ R2, R208, R140, !PT ;  /* 0x0000008cd0027209 */ /* 0x000fe40007810000 */
[----:B------:R-:W-:Y:S02]  /*1af80*/  FMNMX.FTZ R0, R28, R0, !PT ;  /* 0x000000001c007209 */ /* 0x000fe40007810000 */
[----:B-1----:R-:W-:Y:S02]  /*1af90*/  FSEL R24, R24, -INF , P3 ;  /* 0xff80000018187808 */ /* 0x002fe40001800000 */
[----:B------:R-:W-:Y:S02]  /*1afa0*/  ISETP.GT.AND P3, PT, R8, 0x18, PT ;  /* 0x000000180800780c */ /* 0x000fe40003f64270 */
[----:B------:R-:W-:Y:S01]  /*1afb0*/  FMNMX.FTZ R0, R27, R0, !PT ;  /* 0x000000001b007209 */ /* 0x000fe20007810000 */
[----:B------:R-:W1:Y:S01]  /*1afc0*/  MUFU.TANH R18, R60 ;  /* 0x0000003c00127308 */ /* 0x000e620000002400 */
[----:B------:R-:W-:Y:S02]  /*1afd0*/  FSEL R252, R252, -INF , P3 ;  /* 0xff800000fcfc7808 */ /* 0x000fe40001800000 */
[----:B------:R-:W-:Y:S02]  /*1afe0*/  FSETP.NEU.FTZ.AND P3, PT, R138, -INF , PT ;  /* 0xff8000008a00780b */ /* 0x000fe40003f7d000 */
[----:B------:R-:W-:Y:S02]  /*1aff0*/  FSEL R25, R25, -INF , P4 ;  /* 0xff80000019197808 */ /* 0x000fe40002000000 */
[----:B------:R-:W-:Y:S02]  /*1b000*/  FSEL R6, R6, RZ, P3 ;  /* 0x000000ff06067208 */ /* 0x000fe40001800000 */
[----:B------:R-:W-:Y:S01]  /*1b010*/  FMNMX.FTZ R137, R137, R3, !PT ;  /* 0x0000000389897209 */ /* 0x000fe20007810000 */
[----:B------:R-:W1:Y:S01]  /*1b020*/  MUFU.TANH R9, R9 ;  /* 0x0000000900097308 */ /* 0x000e620000002400 */
[----:B------:R-:W-:Y:S01]  /*1b030*/  FMNMX.FTZ R0, R26, R0, !PT ;  /* 0x000000001a007209 */ /* 0x000fe20007810000 */
[--C-:B------:R-:W-:Y:S01]  /*1b040*/  FFMA.FTZ R3, R10, c[0x0][0x2d0], -R6.reuse ;  /* 0x0000b4000a037a23 */ /* 0x100fe20000010806 */
[----:B------:R-:W-:Y:S01]  /*1b050*/  ISETP.GT.AND P4, PT, R8, 0x11, PT ;  /* 0x000000110800780c */ /* 0x000fe20003f84270 */
[----:B------:R-:W3:Y:S01]  /*1b060*/  LDL R10, [R1+0x34] ;  /* 0x00003400010a7983 */ /* 0x000ee20000100800 */
[----:B------:R-:W-:Y:S01]  /*1b070*/  FMNMX.FTZ R0, R25, R0, !PT ;  /* 0x0000000019007209 */ /* 0x000fe20007810000 */
[--C-:B------:R-:W-:Y:S01]  /*1b080*/  FFMA.FTZ R237, R21, c[0x0][0x2d0], -R6.reuse ;  /* 0x0000b40015ed7a23 */ /* 0x100fe20000010806 */
[----:B----4-:R-:W-:Y:S01]  /*1b090*/  FSEL R19, R19, -INF , P2 ;  /* 0xff80000013137808 */ /* 0x010fe20001000000 */
[----:B------:R-:W4:Y:S01]  /*1b0a0*/  SHFL.BFLY PT, R4, R137, 0x1, 0x1f ;  /* 0x0c201f0089047f89 */ /* 0x000f2200000e0000 */
[----:B------:R-:W-:Y:S01]  /*1b0b0*/  FMNMX.FTZ R0, R24, R0, !PT ;  /* 0x0000000018007209 */ /* 0x000fe20007810000 */
[----:B------:R4:W-:Y:S01]  /*1b0c0*/  MUFU.EX2 R66, R3 ;  /* 0x0000000300427308 */ /* 0x0009e20000000800 */
[----:B------:R-:W-:Y:S01]  /*1b0d0*/  ISETP.GT.AND P2, PT, R8, 0x19, PT ;  /* 0x000000190800780c */ /* 0x000fe20003f44270 */
[--C-:B------:R-:W-:Y:S01]  /*1b0e0*/  FFMA.FTZ R238, R20, c[0x0][0x2d0], -R6.reuse ;  /* 0x0000b40014ee7a23 */ /* 0x100fe20000010806 */
[----:B------:R-:W-:Y:S01]  /*1b0f0*/  FMNMX.FTZ R0, R19, R0, !PT ;  /* 0x0000000013007209 */ /* 0x000fe20007810000 */
[--C-:B------:R-:W-:Y:S01]  /*1b100*/  FFMA.FTZ R45, R211, c[0x0][0x2d0], -R6.reuse ;  /* 0x0000b400d32d7a23 */ /* 0x100fe20000010806 */
[----:B-1----:R-:W-:Y:S01]  /*1b110*/  FSEL R18, R18, -INF , P1 ;  /* 0xff80000012127808 */ /* 0x002fe20000800000 */
[--C-:B------:R-:W-:Y:S01]  /*1b120*/  FFMA.FTZ R245, R245, c[0x0][0x2d0], -R6.reuse ;  /* 0x0000b400f5f57a23 */ /* 0x100fe20000010806 */
[----:B------:R-:W-:Y:S01]  /*1b130*/  ISETP.GT.AND P1, PT, R8, 0x20, PT ;  /* 0x000000200800780c */ /* 0x000fe20003f24270 */
[--C-:B------:R-:W-:Y:S01]  /*1b140*/  FFMA.FTZ R49, R219, c[0x0][0x2d0], -R6.reuse ;  /* 0x0000b400db317a23 */ /* 0x100fe20000010806 */
[----:B------:R-:W-:Y:S01]  /*1b150*/  FMNMX.FTZ R0, R18, R0, !PT ;  /* 0x0000000012007209 */ /* 0x000fe20007810000 */
[----:B------:R-:W1:Y:S01]  /*1b160*/  MUFU.TANH R5, R5 ;  /* 0x0000000500057308 */ /* 0x000e620000002400 */
[----:B------:R-:W-:Y:S01]  /*1b170*/  FMNMX.FTZ R2, R209, R2, !PT ;  /* 0x00000002d1027209 */ /* 0x000fe20007810000 */
[--C-:B------:R-:W-:Y:S01]  /*1b180*/  FFMA.FTZ R65, R246, c[0x0][0x2d0], -R6.reuse ;  /* 0x0000b400f6417a23 */ /* 0x100fe20000010806 */
[----:B------:R-:W-:Y:S01]  /*1b190*/  FSEL R67, R135, -INF , P2 ;  /* 0xff80000087437808 */ /* 0x000fe20001000000 */
[--C-:B------:R-:W-:Y:S01]  /*1b1a0*/  FFMA.FTZ R44, R44, c[0x0][0x2d0], -R6.reuse ;  /* 0x0000b4002c2c7a23 */ /* 0x100fe20000010806 */
[----:B------:R-:W-:Y:S02]  /*1b1b0*/  FSEL R9, R9, -INF , P0 ;  /* 0xff80000009097808 */ /* 0x000fe40000000000 */
[C---:B------:R-:W-:Y:S02]  /*1b1c0*/  ISETP.GT.AND P0, PT, R8.reuse, 0x21, PT ;  /* 0x000000210800780c */ /* 0x040fe40003f04270 */
[----:B------:R-:W-:Y:S01]  /*1b1d0*/  FMNMX.FTZ R0, R9, R0, !PT ;  /* 0x0000000009007209 */ /* 0x000fe20007810000 */
[----:B------:R-:W1:Y:S01]  /*1b1e0*/  MUFU.TANH R58, R58 ;  /* 0x0000003a003a7308 */ /* 0x000e620000002400 */
[----:B------:R-:W-:Y:S02]  /*1b1f0*/  ISETP.GT.AND P2, PT, R8, 0x38, PT ;  /* 0x000000380800780c */ /* 0x000fe40003f44270 */
[----:B----4-:R-:W-:Y:S01]  /*1b200*/  FMNMX.FTZ R137, R137, R4, !PT ;  /* 0x0000000489897209 */ /* 0x010fe20007810000 */
[----:B------:R-:W-:Y:S01]  /*1b210*/  FFMA.FTZ R3, R11, c[0x0][0x2d0], -R6 ;  /* 0x0000b4000b037a23 */ /* 0x000fe20000010806 */
[----:B------:R-:W4:Y:S01]  /*1b220*/  SHFL.BFLY PT, R136, R0, 0x2, 0x1f ;  /* 0x0c401f0000887f89 */ /* 0x000f2200000e0000 */
[----:B------:R-:W-:Y:S02]  /*1b230*/  FSEL R220, R224, -INF , P4 ;  /* 0xff800000e0dc7808 */ /* 0x000fe40002000000 */
[----:B------:R-:W-:Y:S02]  /*1b240*/  ISETP.GT.AND P4, PT, R8, 0x30, PT ;  /* 0x000000300800780c */ /* 0x000fe40003f84270 */
[----:B------:R4:W-:Y:S01]  /*1b250*/  MUFU.EX2 R62, R3 ;  /* 0x00000003003e7308 */ /* 0x0009e20000000800 */
[----:B------:R-:W-:Y:S02]  /*1b260*/  FSEL R251, R251, -INF , P1 ;  /* 0xff800000fbfb7808 */ /* 0x000fe40000800000 */
[----:B------:R-:W-:Y:S02]  /*1b270*/  FSEL R250, R250, -INF , P0 ;  /* 0xff800000fafa7808 */ /* 0x000fe40000000000 */
[C---:B------:R-:W-:Y:S02]  /*1b280*/  ISETP.GT.AND P0, PT, R8.reuse, 0x31, PT ;  /* 0x000000310800780c */ /* 0x040fe40003f04270 */
[----:B------:R-:W-:Y:S01]  /*1b290*/  ISETP.GT.AND P1, PT, R8, 0x39, PT ;  /* 0x000000390800780c */ /* 0x000fe20003f24270 */
[----:B------:R-:W-:Y:S01]  /*1b2a0*/  FMUL.FTZ R8, R137, c[0x0][0x2d0] ;  /* 0x0000b40089087a20 */ /* 0x000fe20000410000 */
[----:B------:R-:W-:Y:S01]  /*1b2b0*/  FMNMX.FTZ R2, R48, R2, !PT ;  /* 0x0000000230027209 */ /* 0x000fe20007810000 */
[----:B------:R-:W4:Y:S01]  /*1b2c0*/  MUFU.TANH R135, R63 ;  /* 0x0000003f00877308 */ /* 0x000f220000002400 */
[----:B-1----:R-:W-:Y:S02]  /*1b2d0*/  FSEL R221, R5, -INF , P2 ;  /* 0xff80000005dd7808 */ /* 0x002fe40001000000 */
[----:B------:R-:W-:Y:S02]  /*1b2e0*/  FSETP.NEU.FTZ.AND P2, PT, R137, -INF , PT ;  /* 0xff8000008900780b */ /* 0x000fe40003f5d000 */
[----:B------:R-:W-:Y:S02]  /*1b2f0*/  FMNMX.FTZ R2, R210, R2, !PT ;  /* 0x00000002d2027209 */ /* 0x000fe40007810000 */
[----:B------:R-:W-:Y:S02]  /*1b300*/  FSEL R8, R8, RZ, P2 ;  /* 0x000000ff08087208 */ /* 0x000fe40001000000 */
[----:B------:R-:W-:Y:S01]  /*1b310*/  FMNMX.FTZ R2, R64, R2, !PT ;  /* 0x0000000240027209 */ /* 0x000fe20007810000 */
[----:B------:R-:W1:Y:S01]  /*1b320*/  MUFU.TANH R59, R59 ;  /* 0x0000003b003b7308 */ /* 0x000e620000002400 */
[----:B----4-:R-:W-:Y:S01]  /*1b330*/  FMNMX.FTZ R136, R0, R136, !PT ;  /* 0x0000008800887209 */ /* 0x010fe20007810000 */
[--C-:B------:R-:W-:Y:S01]  /*1b340*/  FFMA.FTZ R4, R15, c[0x0][0x2d0], -R8.reuse ;  /* 0x0000b4000f047a23 */ /* 0x100fe20000010808 */
[----:B------:R-:W-:Y:S01]  /*1b350*/  FMNMX.FTZ R2, R220, R2, !PT ;  /* 0x00000002dc027209 */ /* 0x000fe20007810000 */
[----:B------:R-:W-:Y:S01]  /*1b360*/  FFMA.FTZ R3, R14, c[0x0][0x2d0], -R8 ;  /* 0x0000b4000e037a23 */ /* 0x000fe20000010808 */
[----:B------:R-:W-:Y:S01]  /*1b370*/  FSEL R222, R58, -INF , P4 ;  /* 0xff8000003ade7808 */ /* 0x000fe20002000000 */
[----:B------:R-:W-:Y:S01]  /*1b380*/  FFMA.FTZ R0, R12, c[0x0][0x2d0], -R6 ;  /* 0x0000b4000c007a23 */ /* 0x000fe20000010806 */
[----:B------:R-:W-:Y:S01]  /*1b390*/  FMNMX.FTZ R2, R252, R2, !PT ;  /* 0x00000002fc027209 */ /* 0x000fe20007810000 */
[----:B------:R-:W4:Y:S01]  /*1b3a0*/  SHFL.BFLY PT, R5, R136, 0x1, 0x1f ;  /* 0x0c201f0088057f89 */ /* 0x000f2200000e0000 */
[----:B------:R-:W-:Y:S01]  /*1b3b0*/  PLOP3.LUT P4, PT, PT, PT, UP1, 0x80, 0x0 ;  /* 0x000000000000781c */ /* 0x000fe20003f8f018 */
[----:B------:R-:W-:Y:S01]  /*1b3c0*/  MUFU.EX2 R215, R3 ;  /* 0x0000000300d77308 */ /* 0x000fe20000000800 */
[----:B------:R-:W-:Y:S01]  /*1b3d0*/  FMNMX.FTZ R2, R67, R2, !PT ;  /* 0x0000000243027209 */ /* 0x000fe20007810000 */
[--C-:B------:R-:W-:Y:S01]  /*1b3e0*/  FFMA.FTZ R38, R38, c[0x0][0x2d0], -R8.reuse ;  /* 0x0000b40026267a23 */ /* 0x100fe20000010808 */
[----:B------:R-:W-:Y:S01]  /*1b3f0*/  FSEL R135, R135, -INF , P1 ;  /* 0xff80000087877808 */ /* 0x000fe20000800000 */
[--C-:B------:R-:W-:Y:S01]  /*1b400*/  FFMA.FTZ R36, R36, c[0x0][0x2d0], -R8.reuse ;  /* 0x0000b40024247a23 */ /* 0x100fe20000010808 */
[----:B------:R-:W-:Y:S01]  /*1b410*/  FMNMX.FTZ R2, R251, R2, !PT ;  /* 0x00000002fb027209 */ /* 0x000fe20007810000 */
[--C-:B------:R-:W-:Y:S02]  /*1b420*/  FFMA.FTZ R53, R34, c[0x0][0x2d0], -R8.reuse ;  /* 0x0000b40022357a23 */ /* 0x100fe40000010808 */
[--C-:B------:R-:W-:Y:S02]  /*1b430*/  FFMA.FTZ R239, R32, c[0x0][0x2d0], -R8.reuse ;  /* 0x0000b40020ef7a23 */ /* 0x100fe40000010808 */
[----:B------:R4:W-:Y:S01]  /*1b440*/  MUFU.EX2 R55, R0 ;  /* 0x0000000000377308 */ /* 0x0009e20000000800 */
[----:B------:R-:W-:Y:S01]  /*1b450*/  FMNMX.FTZ R2, R250, R2, !PT ;  /* 0x00000002fa027209 */ /* 0x000fe20007810000 */
[--C-:B------:R-:W-:Y:S01]  /*1b460*/  FFMA.FTZ R233, R31, c[0x0][0x2d0], -R8.reuse ;  /* 0x0000b4001fe97a23 */ /* 0x100fe20000010808 */
[----:B-1----:R-:W-:Y:S01]  /*1b470*/  FSEL R223, R59, -INF , P0 ;  /* 0xff8000003bdf7808 */ /* 0x002fe20000000000 */
[--C-:B------:R-:W-:Y:S01]  /*1b480*/  FFMA.FTZ R247, R247, c[0x0][0x2d0], -R8.reuse ;  /* 0x0000b400f7f77a23 */ /* 0x100fe20000010808 */
[----:B------:R-:W-:Y:S01]  /*1b490*/  FMNMX.FTZ R2, R249, R2, !PT ;  /* 0x00000002f9027209 */ /* 0x000fe20007810000 */
[--C-:B------:R-:W-:Y:S02]  /*1b4a0*/  FFMA.FTZ R35, R35, c[0x0][0x2d0], -R8.reuse ;  /* 0x0000b40023237a23 */ /* 0x100fe40000010808 */
[----:B------:R-:W-:Y:S01]  /*1b4b0*/  FFMA.FTZ R57, R33, c[0x0][0x2d0], -R8 ;  /* 0x0000b40021397a23 */ /* 0x000fe20000010808 */
[----:B------:R-:W-:Y:S02]  /*1b4c0*/  FMNMX.FTZ R2, R248, R2, !PT ;  /* 0x00000002f8027209 */ /* 0x000fe40007810000 */
[----:B----4-:R-:W-:Y:S02]  /*1b4d0*/  FMNMX.FTZ R136, R136, R5, !PT ;  /* 0x0000000588887209 */ /* 0x010fe40007810000 */
[----:B------:R-:W-:Y:S04]  /*1b4e0*/  FMNMX.FTZ R2, R222, R2, !PT ;  /* 0x00000002de027209 */ /* 0x000fe80007810000 */
[----:B------:R-:W-:Y:S01]  /*1b4f0*/  FMNMX.FTZ R0, R223, R2, !PT ;  /* 0x00000002df007209 */ /* 0x000fe20007810000 */
[----:B------:R-:W-:Y:S03]  /*1b500*/  FFMA.FTZ R2, R13, c[0x0][0x2d0], -R6 ;  /* 0x0000b4000d027a23 */ /* 0x000fe60000010806 */
[----:B------:R-:W-:Y:S01]  /*1b510*/  FMNMX.FTZ R0, R221, R0, !PT ;  /* 0x00000000dd007209 */ /* 0x000fe20007810000 */
[----:B------:R1:W-:Y:S03]  /*1b520*/  MUFU.EX2 R60, R2 ;  /* 0x00000002003c7308 */ /* 0x0003e60000000800 */
[----:B------:R-:W-:Y:S05]  /*1b530*/  FMNMX.FTZ R0, R135, R0, !PT ;  /* 0x0000000087007209 */ /* 0x000fea0007810000 */
[----:B-1----:R-:W1:Y:S02]  /*1b540*/  SHFL.BFLY PT, R2, R0, 0x2, 0x1f ;  /* 0x0c401f0000027f89 */ /* 0x002e6400000e0000 */
[----:B-1----:R-:W-:Y:S01]  /*1b550*/  FMNMX.FTZ R0, R0, R2, !PT ;  /* 0x0000000200007209 */ /* 0x002fe20007810000 */
[----:B------:R-:W-:Y:S04]  /*1b560*/  FFMA.FTZ R2, R17, c[0x0][0x2d0], -R8 ;  /* 0x0000b40011027a23 */ /* 0x000fe80000010808 */
[----:B------:R1:W-:Y:S02]  /*1b570*/  MUFU.EX2 R242, R2 ;  /* 0x0000000200f27308 */ /* 0x0003e40000000800 */
[----:B-1----:R-:W1:Y:S08]  /*1b580*/  SHFL.BFLY PT, R2, R0, 0x1, 0x1f ;  /* 0x0c201f0000027f89 */ /* 0x002e7000000e0000 */
[----:B--2---:R2:W-:Y:S01]  /*1b590*/  MUFU.EX2 R51, R4 ;  /* 0x0000000400337308 */ /* 0x0045e20000000800 */
[----:B------:R-:W-:Y:S01]  /*1b5a0*/  @P4 IADD3 R3, P1, R50, UR18, RZ ;  /* 0x0000001232034c10 */ /* 0x000fe2000ff3e0ff */
[----:B------:R-:W-:Y:S02]  /*1b5b0*/  FFMA.FTZ R50, R218, c[0x0][0x2d0], -R6 ;  /* 0x0000b400da327a23 */ /* 0x000fe40000010806 */
[----:B------:R-:W-:Y:S01]  /*1b5c0*/  FFMA.FTZ R218, R42, c[0x0][0x2d0], -R8 ;  /* 0x0000b4002ada7a23 */ /* 0x000fe20000010808 */
[----:B------:R-:W-:Y:S01]  /*1b5d0*/  @P4 LEA R12, P0, R3, c[0x0][0x1c8], 0x1 ;  /* 0x00007200030c4a11 */ /* 0x000fe200078008ff */
[----:B---3--:R-:W-:Y:S02]  /*1b5e0*/  FFMA.FTZ R46, R216, c[0x0][0x2d0], -R6 ;  /* 0x0000b400d82e7a23 */ /* 0x008fe40000010806 */
[--C-:B------:R-:W-:Y:S01]  /*1b5f0*/  FFMA.FTZ R216, R39, c[0x0][0x2d0], -R8.reuse ;  /* 0x0000b40027d87a23 */ /* 0x100fe20000010808 */
[----:B--2---:R-:W-:Y:S01]  /*1b600*/  @P4 IADD3.X R4, R47, UR15, RZ, P1, !PT ;  /* 0x0000000f2f044c10 */ /* 0x004fe20008ffe4ff */
[----:B------:R-:W-:Y:S01]  /*1b610*/  FFMA.FTZ R47, R37, c[0x0][0x2d0], -R8 ;  /* 0x0000b400252f7a23 */ /* 0x000fe20000010808 */
[----:B------:R-:W-:Y:S02]  /*1b620*/  FSETP.NEU.FTZ.AND P1, PT, R136, -INF , PT ;  /* 0xff8000008800780b */ /* 0x000fe40003f3d000 */
[----:B------:R-:W-:Y:S01]  /*1b630*/  @P4 LEA.HI.X R13, R3, c[0x0][0x1cc], R4, 0x1, P0 ;  /* 0x00007300030d4a11 */ /* 0x000fe200000f0c04 */
[----:B------:R-:W-:Y:S04]  /*1b640*/  FFMA.FTZ R4, R16, c[0x0][0x2d0], -R8 ;  /* 0x0000b40010047a23 */ /* 0x000fe80000010808 */
[----:B------:R2:W3:Y:S01]  /*1b650*/  MUFU.EX2 R56, R4 ;  /* 0x0000000400387308 */ /* 0x0004e20000000800 */
[----:B------:R4:W-:Y:S01]  /*1b660*/  @P4 LDGSTS.E.BYPASS.LTC128B.128 [R244+0x4100], [R12.64], !P5 ;  /* 0x041000000cf44fae */ /* 0x0009e2000e901d5c */
[----:B------:R-:W-:Y:S01]  /*1b670*/  @P4 IADD3 R3, P0, R10, UR18, RZ ;  /* 0x000000120a034c10 */ /* 0x000fe2000ff1e0ff */
[----:B------:R-:W-:Y:S03]  /*1b680*/  @UP1 UIADD3 UR18, UP0, UR10, 0x80, URZ ;  /* 0x000000800a121890 */ /* 0x000fe6000ff1e03f */
[----:B--2---:R-:W-:Y:S01]  /*1b690*/  @P4 IADD3.X R4, R7, UR15, RZ, P0, !PT ;  /* 0x0000000f07044c10 */ /* 0x004fe200087fe4ff */
[----:B------:R-:W-:Y:S01]  /*1b6a0*/  FMUL.FTZ R7, R136, c[0x0][0x2d0] ;  /* 0x0000b40088077a20 */ /* 0x000fe20000410000 */
[----:B------:R-:W-:Y:S01]  /*1b6b0*/  @P4 LEA R14, P0, R3, c[0x0][0x1c8], 0x1 ;  /* 0x00007200030e4a11 */ /* 0x000fe200078008ff */
[----:B------:R-:W-:Y:S03]  /*1b6c0*/  @UP1 UIADD3.X UR15, URZ, UR17, URZ, UP0, !UPT ;  /* 0x000000113f0f1290 */ /* 0x000fe600087fe43f */
[----:B------:R-:W-:Y:S02]  /*1b6d0*/  FSEL R7, R7, RZ, P1 ;  /* 0x000000ff07077208 */ /* 0x000fe40000800000 */
[----:B------:R-:W-:Y:S02]  /*1b6e0*/  @P4 LEA.HI.X R15, R3, c[0x0][0x1cc], R4, 0x1, P0 ;  /* 0x00007300030f4a11 */ /* 0x000fe400000f0c04 */
[----:B------:R-:W-:Y:S01]  /*1b6f0*/  @P4 IADD3 R4, P0, R12, UR19, RZ ;  /* 0x000000130c044c10 */ /* 0x000fe2000ff1e0ff */
[--C-:B------:R-:W-:Y:S01]  /*1b700*/  FFMA.FTZ R3, R134, c[0x0][0x2d0], -R7.reuse ;  /* 0x0000b40086037a23 */ /* 0x100fe20000010807 */
[----:B-1----:R-:W-:Y:S01]  /*1b710*/  FMNMX.FTZ R134, R0, R2, !PT ;  /* 0x0000000200867209 */ /* 0x002fe20007810000 */
[--C-:B------:R-:W-:Y:S01]  /*1b720*/  FFMA.FTZ R0, R143, c[0x0][0x2d0], -R7.reuse ;  /* 0x0000b4008f007a23 */ /* 0x100fe20000010807 */
[----:B------:R-:W-:Y:S01]  /*1b730*/  @P4 IADD3.X R5, R13, UR20, RZ, P0, !PT ;  /* 0x000000140d054c10 */ /* 0x000fe200087fe4ff */
[----:B------:R1:W-:Y:S01]  /*1b740*/  MUFU.EX2 R214, R3 ;  /* 0x0000000300d67308 */ /* 0x0003e20000000800 */
[----:B------:R-:W-:Y:S01]  /*1b750*/  @P4 IADD3 R10, P0, R4, UR19, RZ ;  /* 0x00000013040a4c10 */ /* 0x000fe2000ff1e0ff */
[----:B------:R-:W-:Y:S01]  /*1b760*/  FMUL.FTZ R212, R134, c[0x0][0x2d0] ;  /* 0x0000b40086d47a20 */ /* 0x000fe20000410000 */
[----:B------:R2:W-:Y:S01]  /*1b770*/  @P4 LDGSTS.E.BYPASS.LTC128B.128 [R244+0x6100], [R14.64], !P6 ;  /* 0x061000000ef44fae */ /* 0x0005e2000f101d5c */
[----:B---3--:R-:W-:Y:S01]  /*1b780*/  F2FP.PACK_AB R143, R242, R56 ;  /* 0x00000038f28f723e */ /* 0x008fe200000000ff */
[--C-:B------:R-:W-:Y:S01]  /*1b790*/  FFMA.FTZ R219, R30, c[0x0][0x2d0], -R7.reuse ;  /* 0x0000b4001edb7a23 */ /* 0x100fe20000010807 */
[----:B------:R-:W-:Y:S01]  /*1b7a0*/  @P4 IADD3.X R11, R5, UR20, RZ, P0, !PT ;  /* 0x00000014050b4c10 */ /* 0x000fe200087fe4ff */
[--C-:B------:R-:W-:Y:S01]  /*1b7b0*/  FFMA.FTZ R240, R24, c[0x0][0x2d0], -R7.reuse ;  /* 0x0000b40018f07a23 */ /* 0x100fe20000010807 */
[----:B------:R-:W-:Y:S01]  /*1b7c0*/  @P4 IADD3 R16, P0, R4, UR18, RZ ;  /* 0x0000001204104c10 */ /* 0x000fe2000ff1e0ff */
[--C-:B------:R-:W-:Y:S01]  /*1b7d0*/  FFMA.FTZ R224, R19, c[0x0][0x2d0], -R7.reuse ;  /* 0x0000b40013e07a23 */ /* 0x100fe20000010807 */
[----:B------:R-:W-:Y:S01]  /*1b7e0*/  MUFU.EX2 R243, R0 ;  /* 0x0000000000f37308 */ /* 0x000fe20000000800 */
[----:B------:R3:W-:Y:S01]  /*1b7f0*/  @P4 LDGSTS.E.BYPASS.LTC128B.128 [R244+0x4900], [R4.64], !P5 ;  /* 0x0490000004f44fae */ /* 0x0007e2000e901d5c */
[----:B------:R-:W-:Y:S01]  /*1b800*/  @P4 IADD3.X R17, R5, UR15, RZ, P0, !PT ;  /* 0x0000000f05114c10 */ /* 0x000fe200087fe4ff */
[--C-:B------:R-:W-:Y:S01]  /*1b810*/  FFMA.FTZ R231, R18, c[0x0][0x2d0], -R7.reuse ;  /* 0x0000b40012e77a23 */ /* 0x100fe20000010807 */
[C---:B----4-:R-:W-:Y:S01]  /*1b820*/  @P4 IADD3 R12, P0, R10.reuse, UR19, RZ ;  /* 0x000000130a0c4c10 */ /* 0x050fe2000ff1e0ff */
[--C-:B------:R-:W-:Y:S02]  /*1b830*/  FFMA.FTZ R241, R9, c[0x0][0x2d0], -R7.reuse ;  /* 0x0000b40009f17a23 */ /* 0x100fe40000010807 */
[--C-:B------:R-:W-:Y:S01]  /*1b840*/  FFMA.FTZ R246, R29, c[0x0][0x2d0], -R7.reuse ;  /* 0x0000b4001df67a23 */ /* 0x100fe20000010807 */
[----:B------:R-:W-:Y:S01]  /*1b850*/  @P4 IADD3.X R13, R11, UR20, RZ, P0, !PT ;  /* 0x000000140b0d4c10 */ /* 0x000fe200087fe4ff */
[----:B------:R3:W-:Y:S01]  /*1b860*/  @P4 LDGSTS.E.BYPASS.LTC128B.128 [R244+0x6900], [R4.64+0x80], !P6 ;  /* 0x0690008004f44fae */ /* 0x0007e2000f101d5c */
[----:B------:R-:W-:Y:S01]  /*1b870*/  @P4 IADD3 R2, P0, R10, UR18, RZ ;  /* 0x000000120a024c10 */ /* 0x000fe2000ff1e0ff */
[--C-:B------:R-:W-:Y:S02]  /*1b880*/  FFMA.FTZ R28, R28, c[0x0][0x2d0], -R7.reuse ;  /* 0x0000b4001c1c7a23 */ /* 0x100fe40000010807 */
[--C-:B------:R-:W-:Y:S02]  /*1b890*/  FFMA.FTZ R63, R27, c[0x0][0x2d0], -R7.reuse ;  /* 0x0000b4001b3f7a23 */ /* 0x100fe40000010807 */
[--C-:B-1----:R-:W-:Y:S01]  /*1b8a0*/  FFMA.FTZ R3, R141, c[0x0][0x2d0], -R7.reuse ;  /* 0x0000b4008d037a23 */ /* 0x102fe20000010807 */
[----:B------:R-:W-:Y:S01]  /*1b8b0*/  F2FP.PACK_AB R141, R51, R215 ;  /* 0x000000d7338d723e */ /* 0x000fe200000000ff */
[----:B------:R1:W-:Y:S01]  /*1b8c0*/  @P4 LDGSTS.E.BYPASS.LTC128B.128 [R244+0x5100], [R10.64], !P5 ;  /* 0x051000000af44fae */ /* 0x0003e2000e901d5c */
[--C-:B------:R-:W-:Y:S01]  /*1b8d0*/  FFMA.FTZ R61, R26, c[0x0][0x2d0], -R7.reuse ;  /* 0x0000b4001a3d7a23 */ /* 0x100fe20000010807 */
[----:B------:R4:W1:Y:S01]  /*1b8e0*/  MUFU.EX2 R52, R3 ;  /* 0x0000000300347308 */ /* 0x0008620000000800 */
[--C-:B--2---:R-:W-:Y:S02]  /*1b8f0*/  FFMA.FTZ R15, R22, c[0x0][0x2d0], -R6.reuse ;  /* 0x0000b400160f7a23 */ /* 0x104fe40000010806 */
[--C-:B------:R-:W-:Y:S03]  /*1b900*/  FFMA.FTZ R25, R25, c[0x0][0x2d0], -R7.reuse ;  /* 0x0000b40019197a23 */ /* 0x100fe60000010807 */
[----:B------:R2:W-:Y:S08]  /*1b910*/  @P4 LDGSTS.E.BYPASS.LTC128B.128 [R244+0x7100], [R16.64], !P6 ;  /* 0x0710000010f44fae */ /* 0x0005f0000f101d5c */
[----:B------:R1:W-:Y:S01]  /*1b920*/  @P4 LDGSTS.E.BYPASS.LTC128B.128 [R244+0x5900], [R12.64], !P5 ;  /* 0x059000000cf44fae */ /* 0x0003e2000e901d5c */
[----:B---3--:R-:W-:Y:S01]  /*1b930*/  FSEL R4, R138, RZ, P3 ;  /* 0x000000ff8a047208 */ /* 0x008fe20001800000 */
[----:B----4-:R-:W-:Y:S01]  /*1b940*/  FFMA.FTZ R3, R142, c[0x0][0x2d0], -R7 ;  /* 0x0000b4008e037a23 */ /* 0x010fe20000010807 */
[----:B------:R-:W-:Y:S03]  /*1b950*/  F2FP.PACK_AB R142, R60, R55 ;  /* 0x000000373c8e723e */ /* 0x000fe600000000ff */
[----:B------:R3:W4:Y:S01]  /*1b960*/  MUFU.EX2 R59, R3 ;  /* 0x00000003003b7308 */ /* 0x0007220000000800 */
[----:B--2---:R-:W-:Y:S02]  /*1b970*/  FFMA.FTZ R17, R217, c[0x0][0x2d0], -R6 ;  /* 0x0000b400d9117a23 */ /* 0x004fe40000010806 */
[----:B------:R-:W-:Y:S01]  /*1b980*/  FFMA.FTZ R217, R40, c[0x0][0x2d0], -R8 ;  /* 0x0000b40028d97a23 */ /* 0x000fe20000010808 */
[----:B---3--:R-:W-:Y:S02]  /*1b990*/  @P4 IADD3.X R3, R11, UR15, RZ, P0, !PT ;  /* 0x0000000f0b034c10 */ /* 0x008fe400087fe4ff */
[----:B------:R-:W-:Y:S03]  /*1b9a0*/  FSETP.NEU.FTZ.AND P0, PT, R134, -INF , PT ;  /* 0xff8000008600780b */ /* 0x000fe60003f1d000 */
[----:B------:R2:W-:Y:S01]  /*1b9b0*/  @P4 LDGSTS.E.BYPASS.LTC128B.128 [R244+0x7900], [R2.64], !P6 ;  /* 0x0790000002f44fae */ /* 0x0005e2000f101d5c */
[----:B------:R-:W-:Y:S05]  /*1b9c0*/  FSEL R212, R212, RZ, P0 ;  /* 0x000000ffd4d47208 */ /* 0x000fea0000000000 */
[--C-:B------:R-:W-:Y:S01]  /*1b9d0*/  FFMA.FTZ R0, R208, c[0x0][0x2d0], -R212.reuse ;  /* 0x0000b400d0007a23 */ /* 0x100fe200000108d4 */
[----:B-1----:R-:W-:Y:S01]  /*1b9e0*/  F2FP.PACK_AB R208, R52, R214 ;  /* 0x000000d634d0723e */ /* 0x002fe200000000ff */
[--C-:B------:R-:W-:Y:S01]  /*1b9f0*/  FFMA.FTZ R5, R210, c[0x0][0x2d0], -R212.reuse ;  /* 0x0000b400d2057a23 */ /* 0x100fe200000108d4 */
[----:B----4-:R-:W-:Y:S01]  /*1ba00*/  F2FP.PACK_AB R210, R243, R59 ;  /* 0x0000003bf3d2723e */ /* 0x010fe200000000ff */
[----:B------:R1:W-:Y:S01]  /*1ba10*/  MUFU.EX2 R213, R0 ;  /* 0x0000000000d57308 */ /* 0x0003e20000000800 */
[--C-:B------:R-:W-:Y:S01]  /*1ba20*/  FFMA.FTZ R221, R221, c[0x0][0x2d0], -R212.reuse ;  /* 0x0000b400dddd7a23 */ /* 0x100fe200000108d4 */
[----:B------:R-:W0:Y:S08]  /*1ba30*/  LDGDEPBAR ;  /* 0x00000000000079af */ /* 0x000e300000000000 */
[----:B------:R3:W-:Y:S01]  /*1ba40*/  MUFU.EX2 R235, R5 ;  /* 0x0000000500eb7308 */ /* 0x0007e20000000800 */
[----:B--2---:R-:W-:Y:S02]  /*1ba50*/  FSEL R3, R137, RZ, P2 ;  /* 0x000000ff89037208 */ /* 0x004fe40001000000 */
[----:B------:R-:W-:Y:S01]  /*1ba60*/  FSEL R2, R136, RZ, P1 ;  /* 0x000000ff88027208 */ /* 0x000fe20000800000 */
[----:B-1----:R-:W-:Y:S06]  /*1ba70*/  FFMA.FTZ R0, R209, c[0x0][0x2d0], -R212 ;  /* 0x0000b400d1007a23 */ /* 0x002fec00000108d4 */
[----:B------:R1:W2:Y:S01]  /*1ba80*/  MUFU.EX2 R54, R0 ;  /* 0x0000000000367308 */ /* 0x0002a20000000800 */
[----:B---3--:R-:W-:Y:S02]  /*1ba90*/  FADD.FTZ R5, -R4, R132 ;  /* 0x0000008404057221 */ /* 0x008fe40000010100 */
[----:B------:R-:W-:Y:S02]  /*1baa0*/  FADD.FTZ R4, -R3, R133 ;  /* 0x0000008503047221 */ /* 0x000fe40000010100 */
[----:B------:R-:W-:Y:S02]  /*1bab0*/  FADD.FTZ R3, -R2, R139 ;  /* 0x0000008b02037221 */ /* 0x000fe40000010100 */
[----:B------:R-:W-:Y:S02]  /*1bac0*/  FFMA.FTZ R139, R43, c[0x0][0x2d0], -R7 ;  /* 0x0000b4002b8b7a23 */ /* 0x000fe40000010807 */
[----:B-1----:R-:W-:Y:S01]  /*1bad0*/  FFMA.FTZ R0, R48, c[0x0][0x2d0], -R212 ;  /* 0x0000b40030007a23 */ /* 0x002fe200000108d4 */
[----:B--2---:R-:W-:Y:S01]  /*1bae0*/  F2FP.PACK_AB R209, R54, R213 ;  /* 0x000000d536d1723e */ /* 0x004fe200000000ff */
[----:B------:R-:W-:Y:S02]  /*1baf0*/  FFMA.FTZ R48, R23, c[0x0][0x2d0], -R6 ;  /* 0x0000b40017307a23 */ /* 0x000fe40000010806 */
[----:B------:R1:W2:Y:S01]  /*1bb00*/  MUFU.EX2 R58, R0 ;  /* 0x00000000003a7308 */ /* 0x0002a20000000800 */
[----:B------:R-:W3:Y:S01]  /*1bb10*/  LDSM.16.MT88.4 R20, [R225+0x100] ;  /* 0x00010000e114783b */ /* 0x000ee20000004200 */
[----:B-1----:R-:W-:Y:S02]  /*1bb20*/  FSEL R0, R134, RZ, P0 ;  /* 0x000000ff86007208 */ /* 0x002fe40000000000 */
[----:B--2---:R-:W-:Y:S03]  /*1bb30*/  F2FP.PACK_AB R211, R235, R58 ;  /* 0x0000003aebd3723e */ /* 0x004fe600000000ff */
[----:B------:R-:W-:Y:S01]  /*1bb40*/  FADD.FTZ R2, -R0, R140 ;  /* 0x0000008c00027221 */ /* 0x000fe20000010100 */
[----:B------:R-:W-:Y:S01]  /*1bb50*/  F2FP.PACK_AB R140, R62, R66 ;  /* 0x000000423e8c723e */ /* 0x000fe200000000ff */
[----:B------:R-:W-:Y:S04]  /*1bb60*/  FMUL.FTZ R0, R5, c[0x0][0x2d0] ;  /* 0x0000b40005007a20 */ /* 0x000fe80000410000 */
[----:B------:R1:W2:Y:S02]  /*1bb70*/  MUFU.EX2 R133, R0 ;  /* 0x0000000000857308 */ /* 0x0002a40000000800 */
[----:B-1----:R-:W-:Y:S02]  /*1bb80*/  FMUL.FTZ R0, R4, c[0x0][0x2d0] ;  /* 0x0000b40004007a20 */ /* 0x002fe40000410000 */
[C---:B--2---:R-:W-:Y:S06]  /*1bb90*/  FMUL.FTZ R4, R133.reuse, R144 ;  /* 0x0000009085047220 */ /* 0x044fec0000410000 */
[----:B------:R1:W2:Y:S01]  /*1bba0*/  MUFU.EX2 R132, R0 ;  /* 0x0000000000847308 */ /* 0x0002a20000000800 */
[C---:B------:R-:W-:Y:S02]  /*1bbb0*/  FMUL.FTZ R5, R133.reuse, R145 ;  /* 0x0000009185057220 */ /* 0x040fe40000410000 */
[C---:B------:R-:W-:Y:S01]  /*1bbc0*/  FMUL.FTZ R16, R133.reuse, R156 ;  /* 0x0000009c85107220 */ /* 0x040fe20000410000 */
[----:B------:R-:W-:Y:S01]  /*1bbd0*/  MOV R156, R65 ;  /* 0x00000041009c7202 */ /* 0x000fe20000000f00 */
[C---:B------:R-:W-:Y:S02]  /*1bbe0*/  FMUL.FTZ R32, R133.reuse, R172 ;  /* 0x000000ac85207220 */ /* 0x040fe40000410000 */
[C---:B------:R-:W-:Y:S01]  /*1bbf0*/  FMUL.FTZ R33, R133.reuse, R173 ;  /* 0x000000ad85217220 */ /* 0x040fe20000410000 */
[----:B------:R-:W-:Y:S01]  /*1bc00*/  MOV R173, R56 ;  /* 0x0000003800ad7202 */ /* 0x000fe20000000f00 */
[----:B------:R-:W-:Y:S02]  /*1bc10*/  IMAD.MOV.U32 R172, RZ, RZ, R57 ;  /* 0x000000ffffac7224 */ /* 0x000fe400078e0039 */
[C---:B------:R-:W-:Y:S02]  /*1bc20*/  FMUL.FTZ R65, R133.reuse, R205 ;  /* 0x000000cd85417220 */ /* 0x040fe40000410000 */
[C---:B------:R-:W-:Y:S02]  /*1bc30*/  FMUL.FTZ R68, R133.reuse, R68 ;  /* 0x0000004485447220 */ /* 0x040fe40000410000 */
[C---:B------:R-:W-:Y:S02]  /*1bc40*/  FMUL.FTZ R69, R133.reuse, R69 ;  /* 0x0000004585457220 */ /* 0x040fe40000410000 */
[C---:B------:R-:W-:Y:S02]  /*1bc50*/  FMUL.FTZ R80, R133.reuse, R80 ;  /* 0x0000005085507220 */ /* 0x040fe40000410000 */
[C---:B------:R-:W-:Y:S02]  /*1bc60*/  FMUL.FTZ R81, R133.reuse, R81 ;  /* 0x0000005185517220 */ /* 0x040fe40000410000 */
[C---:B------:R-:W-:Y:S02]  /*1bc70*/  FMUL.FTZ R84, R133.reuse, R84 ;  /* 0x0000005485547220 */ /* 0x040fe40000410000 */
[----:B------:R-:W-:Y:S02]  /*1bc80*/  FMUL.FTZ R85, R133, R85 ;  /* 0x0000005585557220 */ /* 0x000fe40000410000 */
[----:B-1----:R-:W-:Y:S02]  /*1bc90*/  FMUL.FTZ R0, R3, c[0x0][0x2d0] ;  /* 0x0000b40003007a20 */ /* 0x002fe40000410000 */
[C---:B--2---:R-:W-:Y:S02]  /*1bca0*/  FMUL.FTZ R6, R132.reuse, R146 ;  /* 0x0000009284067220 */ /* 0x044fe40000410000 */
[----:B------:R1:W2:Y:S01]  /*1bcb0*/  MUFU.EX2 R3, R0 ;  /* 0x0000000000037308 */ /* 0x0002a20000000800 */
[C---:B------:R-:W-:Y:S02]  /*1bcc0*/  FMUL.FTZ R18, R132.reuse, R158 ;  /* 0x0000009e84127220 */ /* 0x040fe40000410000 */
[----:B------:R-:W-:Y:S02]  /*1bcd0*/  IMAD.MOV.U32 R158, RZ, RZ, R36 ;  /* 0x000000ffff9e7224 */ /* 0x000fe400078e0024 */
        /* <DEDUP_REMOVED lines=14> */
[----:B------:R-:W-:Y:S02]  /*1bdc0*/  FFMA.FTZ R2, R41, c[0x0][0x2d0], -R7 ;  /* 0x0000b40029027a23 */ /* 0x000fe40000010807 */
[C---:B------:R-:W-:Y:S02]  /*1bdd0*/  FMUL.FTZ R7, R132.reuse, R147 ;  /* 0x0000009384077220 */ /* 0x040fe40000410000 */
[----:B------:R-:W1:Y:S01]  /*1bde0*/  MUFU.EX2 R0, R0 ;  /* 0x0000000000007308 */ /* 0x000e620000000800 */
[----:B------:R-:W-:Y:S01]  /*1bdf0*/  LDSM.16.MT88.4 R144, [R227+0x100] ;  /* 0x00010000e390783b */ /* 0x000fe20000004200 */
[C---:B------:R-:W-:Y:S02]  /*1be00*/  FMUL.FTZ R99, R132.reuse, R99 ;  /* 0x0000006384637220 */ /* 0x040fe40000410000 */
[----:B------:R-:W-:Y:S01]  /*1be10*/  FMUL.FTZ R102, R132, R102 ;  /* 0x0000006684667220 */ /* 0x000fe20000410000 */
[-C--:B---3--:R-:W-:Y:S05]  /*1be20*/  HMMA.16816.F32 R4, R140, R20.reuse, R4 ;  /* 0x000000148c04723c */ /* 0x088fea0000001804 */
[C---:B--2---:R-:W-:Y:S01]  /*1be30*/  FMUL.FTZ R8, R3.reuse, R148 ;  /* 0x0000009403087220 */ /* 0x044fe20000410000 */
[----:B------:R-:W-:Y:S01]  /*1be40*/  MOV R148, R44 ;  /* 0x0000002c00947202 */ /* 0x000fe20000000f00 */
[C---:B------:R-:W-:Y:S02]  /*1be50*/  FMUL.FTZ R9, R3.reuse, R149 ;  /* 0x0000009503097220 */ /* 0x040fe40000410000 */
[C---:B------:R-:W-:Y:S03]  /*1be60*/  FMUL.FTZ R12, R3.reuse, R152 ;  /* 0x00000098030c7220 */ /* 0x040fe60000410000 */
[----:B------:R-:W-:Y:S02]  /*1be70*/  IMAD.MOV.U32 R152, RZ, RZ, R15 ;  /* 0x000000ffff987224 */ /* 0x000fe400078e000f */
[C---:B------:R-:W-:Y:S01]  /*1be80*/  FMUL.FTZ R13, R3.reuse, R153 ;  /* 0x00000099030d7220 */ /* 0x040fe20000410000 */
[----:B------:R-:W-:Y:S01]  /*1be90*/  MOV R153, R48 ;  /* 0x0000003000997202 */ /* 0x000fe20000000f00 */
[----:B------:R-:W-:Y:S02]  /*1bea0*/  FMUL.FTZ R24, R3, R164 ;  /* 0x000000a403187220 */ /* 0x000fe40000410000 */
[----:B------:R-:W-:Y:S02]  /*1beb0*/  IMAD.MOV.U32 R164, RZ, RZ, R54 ;  /* 0x000000ffffa47224 */ /* 0x000fe400078e0036 */
[C---:B-1----:R-:W-:Y:S01]  /*1bec0*/  FMUL.FTZ R11, R0.reuse, R151 ;  /* 0x00000097000b7220 */ /* 0x042fe20000410000 */
[----:B------:R-:W-:Y:S01]  /*1bed0*/  MOV R151, R38 ;  /* 0x0000002600977202 */ /* 0x000fe20000000f00 */
[----:B------:R-:W-:Y:S01]  /*1bee0*/  FMUL.FTZ R10, R0, R150 ;  /* 0x00000096000a7220 */ /* 0x000fe20000410000 */
[----:B------:R-:W1:Y:S01]  /*1bef0*/  LDSM.16.MT88.4 R36, [R226+0x100] ;  /* 0x00010000e224783b */ /* 0x000e620000004200 */
[----:B------:R-:W-:Y:S01]  /*1bf00*/  MOV R150, R47 ;  /* 0x0000002f00967202 */ /* 0x000fe20000000f00 */
[----:B------:R-:W-:Y:S02]  /*1bf10*/  IMAD.MOV.U32 R149, RZ, RZ, R46 ;  /* 0x000000ffff957224 */ /* 0x000fe400078e002e */
[----:B------:R-:W-:Y:S02]  /*1bf20*/  FMUL.FTZ R103, R132, R103 ;  /* 0x0000006784677220 */ /* 0x000fe40000410000 */
[C---:B------:R-:W-:Y:S04]  /*1bf30*/  HMMA.16816.F32 R8, R208.reuse, R20, R8 ;  /* 0x00000014d008723c */ /* 0x040fe80000001808 */
[C---:B------:R-:W-:Y:S02]  /*1bf40*/  FMUL.FTZ R14, R0.reuse, R154 ;  /* 0x0000009a000e7220 */ /* 0x040fe40000410000 */
[----:B------:R-:W-:Y:S01]  /*1bf50*/  FMUL.FTZ R15, R0, R155 ;  /* 0x0000009b000f7220 */ /* 0x000fe20000410000 */
[----:B------:R-:W-:Y:S01]  /*1bf60*/  MOV R155, R67 ;  /* 0x00000043009b7202 */ /* 0x000fe20000000f00 */
[----:B------:R-:W-:Y:S04]  /*1bf70*/  IMAD.MOV.U32 R154, RZ, RZ, R17 ;  /* 0x000000ffff9a7224 */ /* 0x000fe800078e0011 */
[C---:B------:R-:W-:Y:S01]  /*1bf80*/  FMUL.FTZ R67, R132.reuse, R207 ;  /* 0x000000cf84437220 */ /* 0x040fe20000410000 */
[-C--:B------:R-:W-:Y:S03]  /*1bf90*/  HMMA.16816.F32 R12, R208, R22.reuse, R12 ;  /* 0x00000016d00c723c */ /* 0x080fe6000000180c */
[C---:B------:R-:W-:Y:S02]  /*1bfa0*/  FMUL.FTZ R17, R133.reuse, R157 ;  /* 0x0000009d85117220 */ /* 0x040fe40000410000 */
[----:B------:R-:W-:Y:S02]  /*1bfb0*/  IMAD.MOV.U32 R157, RZ, RZ, R25 ;  /* 0x000000ffff9d7224 */ /* 0x000fe400078e0019 */
[C---:B------:R-:W-:Y:S02]  /*1bfc0*/  FMUL.FTZ R114, R132.reuse, R114 ;  /* 0x0000007284727220 */ /* 0x040fe40000410000 */
[C---:B------:R-:W-:Y:S01]  /*1bfd0*/  FMUL.FTZ R115, R132.reuse, R115 ;  /* 0x0000007384737220 */ /* 0x040fe20000410000 */
[C---:B------:R-:W-:Y:S04]  /*1bfe0*/  HMMA.16816.F32 R16, R140.reuse, R22, R16 ;  /* 0x000000168c10723c */ /* 0x040fe80000001810 */
[C---:B------:R-:W-:Y:S01]  /*1bff0*/  FMUL.FTZ R21, R133.reuse, R161 ;  /* 0x000000a185157220 */ /* 0x040fe20000410000 */
[----:B------:R-:W-:Y:S01]  /*1c000*/  MOV R161, R52 ;  /* 0x0000003400a17202 */ /* 0x000fe20000000f00 */
[----:B------:R-:W-:Y:S02]  /*1c010*/  FMUL.FTZ R20, R133, R160 ;  /* 0x000000a085147220 */ /* 0x000fe40000410000 */
[C---:B------:R-:W-:Y:S01]  /*1c020*/  FMUL.FTZ R22, R132.reuse, R162 ;  /* 0x000000a284167220 */ /* 0x040fe20000410000 */
[----:B------:R-:W-:Y:S02]  /*1c030*/  MOV R162, R53 ;  /* 0x0000003500a27202 */ /* 0x000fe40000000f00 */
[----:B------:R-:W2:Y:S01]  /*1c040*/  LDSM.16.MT88.4 R52, [R228+0x100] ;  /* 0x00010000e434783b */ /* 0x000ea20000004200 */
[C---:B------:R-:W-:Y:S02]  /*1c050*/  FMUL.FTZ R23, R132.reuse, R163 ;  /* 0x000000a384177220 */ /* 0x040fe40000410000 */
[C---:B------:R-:W-:Y:S02]  /*1c060*/  FMUL.FTZ R118, R132.reuse, R118 ;  /* 0x0000007684767220 */ /* 0x040fe40000410000 */
[C---:B------:R-:W-:Y:S02]  /*1c070*/  FMUL.FTZ R119, R132.reuse, R119 ;  /* 0x0000007784777220 */ /* 0x040fe40000410000 */
[----:B------:R-:W-:Y:S01]  /*1c080*/  FMUL.FTZ R130, R132, R130 ;  /* 0x0000008284827220 */ /* 0x000fe20000410000 */
[-C--:B-1----:R-:W-:Y:S03]  /*1c090*/  HMMA.16816.F32 R20, R140, R36.reuse, R20 ;  /* 0x000000248c14723c */ /* 0x082fe60000001814 */
[C---:B------:R-:W-:Y:S01]  /*1c0a0*/  FMUL.FTZ R25, R3.reuse, R165 ;  /* 0x000000a503197220 */ /* 0x040fe20000410000 */
[----:B------:R-:W-:Y:S01]  /*1c0b0*/  MOV R165, R28 ;  /* 0x0000001c00a57202 */ /* 0x000fe20000000f00 */
[C---:B------:R-:W-:Y:S01]  /*1c0c0*/  FMUL.FTZ R26, R0.reuse, R166 ;  /* 0x000000a6001a7220 */ /* 0x040fe20000410000 */
[----:B------:R-:W-:Y:S01]  /*1c0d0*/  MOV R166, R60 ;  /* 0x0000003c00a67202 */ /* 0x000fe20000000f00 */
[----:B------:R-:W-:Y:S01]  /*1c0e0*/  FMUL.FTZ R27, R0, R167 ;  /* 0x000000a7001b7220 */ /* 0x000fe20000410000 */
[----:B------:R-:W-:Y:S01]  /*1c0f0*/  MOV R167, R58 ;  /* 0x0000003a00a77202 */ /* 0x000fe20000000f00 */
[----:B------:R-:W-:Y:S03]  /*1c100*/  FMUL.FTZ R131, R132, R131 ;  /* 0x0000008384837220 */ /* 0x000fe60000410000 */
[C---:B------:R-:W-:Y:S02]  /*1c110*/  FMUL.FTZ R28, R3.reuse, R168 ;  /* 0x000000a8031c7220 */ /* 0x040fe40000410000 */
[C---:B------:R-:W-:Y:S04]  /*1c120*/  HMMA.16816.F32 R24, R208.reuse, R36, R24 ;  /* 0x00000024d018723c */ /* 0x040fe80000001818 */
[C---:B------:R-:W-:Y:S01]  /*1c130*/  FMUL.FTZ R29, R3.reuse, R169 ;  /* 0x000000a9031d7220 */ /* 0x040fe20000410000 */
[----:B------:R-:W-:Y:S01]  /*1c140*/  MOV R169, R45 ;  /* 0x0000002d00a97202 */ /* 0x000fe20000000f00 */
[C---:B------:R-:W-:Y:S02]  /*1c150*/  FMUL.FTZ R30, R0.reuse, R170 ;  /* 0x000000aa001e7220 */ /* 0x040fe40000410000 */
[C---:B------:R-:W-:Y:S01]  /*1c160*/  FMUL.FTZ R31, R0.reuse, R171 ;  /* 0x000000ab001f7220 */ /* 0x040fe20000410000 */
[----:B------:R-:W-:Y:S02]  /*1c170*/  MOV R171, R62 ;  /* 0x0000003e00ab7202 */ /* 0x000fe40000000f00 */
[----:B------:R-:W-:Y:S01]  /*1c180*/  MUFU.EX2 R169, R169 ;  /* 0x000000a900a97308 */ /* 0x000fe20000000800 */
[C---:B------:R-:W-:Y:S02]  /*1c190*/  FMUL.FTZ R40, R3.reuse, R180 ;  /* 0x000000b403287220 */ /* 0x040fe40000410000 */
[C---:B------:R-:W-:Y:S01]  /*1c1a0*/  FMUL.FTZ R41, R3.reuse, R181 ;  /* 0x000000b503297220 */ /* 0x040fe20000410000 */
[-C--:B------:R-:W-:Y:S03]  /*1c1b0*/  HMMA.16816.F32 R28, R208, R38.reuse, R28 ;  /* 0x00000026d01c723c */ /* 0x080fe6000000181c */
[----:B------:R-:W-:Y:S02]  /*1c1c0*/  FMUL.FTZ R43, R0, R183 ;  /* 0x000000b7002b7220 */ /* 0x000fe40000410000 */
[C---:B------:R-:W-:Y:S01]  /*1c1d0*/  FMUL.FTZ R44, R3.reuse, R184 ;  /* 0x000000b8032c7220 */ /* 0x040fe20000410000 */
[----:B------:R-:W-:Y:S01]  /*1c1e0*/  MUFU.EX2 R183, R217 ;  /* 0x000000d900b77308 */ /* 0x000fe20000000800 */
[----:B------:R-:W-:Y:S01]  /*1c1f0*/  FMUL.FTZ R45, R3, R185 ;  /* 0x000000b9032d7220 */ /* 0x000fe20000410000 */
[C---:B------:R-:W-:Y:S04]  /*1c200*/  HMMA.16816.F32 R32, R140.reuse, R38, R32 ;  /* 0x000000268c20723c */ /* 0x040fe80000001820 */
[C---:B------:R-:W-:Y:S01]  /*1c210*/  FMUL.FTZ R36, R133.reuse, R176 ;  /* 0x000000b085247220 */ /* 0x040fe20000410000 */
[----:B------:R-:W-:Y:S01]  /*1c220*/  MOV R176, R64 ;  /* 0x0000004000b07202 */ /* 0x000fe20000000f00 */
[C---:B------:R-:W-:Y:S02]  /*1c230*/  FMUL.FTZ R37, R133.reuse, R177 ;  /* 0x000000b185257220 */ /* 0x040fe40000410000 */
[C---:B------:R-:W-:Y:S01]  /*1c240*/  FMUL.FTZ R38, R132.reuse, R178 ;  /* 0x000000b284267220 */ /* 0x040fe20000410000 */
[----:B------:R-:W-:Y:S03]  /*1c250*/  MOV R178, R49 ;  /* 0x0000003100b27202 */ /* 0x000fe60000000f00 */
[C---:B------:R-:W-:Y:S01]  /*1c260*/  FMUL.FTZ R39, R132.reuse, R179 ;  /* 0x000000b384277220 */ /* 0x040fe20000410000 */
[----:B------:R-:W-:Y:S01]  /*1c270*/  MOV R181, R178 ;  /* 0x000000b200b57202 */ /* 0x000fe20000000f00 */
[----:B------:R-:W-:Y:S01]  /*1c280*/  IMAD.MOV.U32 R160, RZ, RZ, R51 ;  /* 0x000000ffffa07224 */ /* 0x000fe200078e0033 */
[----:B------:R-:W-:Y:S01]  /*1c290*/  MUFU.EX2 R178, R218 ;  /* 0x000000da00b27308 */ /* 0x000fe20000000800 */
[----:B------:R-:W-:Y:S01]  /*1c2a0*/  FMUL.FTZ R51, R132, R191 ;  /* 0x000000bf84337220 */ /* 0x000fe20000410000 */
[----:B------:R-:W-:Y:S01]  /*1c2b0*/  MOV R179, R176 ;  /* 0x000000b000b37202 */ /* 0x000fe20000000f00 */
[----:B------:R-:W-:Y:S01]  /*1c2c0*/  IMAD.MOV.U32 R177, RZ, RZ, R50 ;  /* 0x000000ffffb17224 */ /* 0x000fe200078e0032 */
[-C--:B--2---:R-:W-:Y:S03]  /*1c2d0*/  HMMA.16816.F32 R36, R140, R52.reuse, R36 ;  /* 0x000000348c24723c */ /* 0x084fe60000001824 */
[----:B------:R-:W-:Y:S01]  /*1c2e0*/  FMUL.FTZ R42, R0, R182 ;  /* 0x000000b6002a7220 */ /* 0x000fe20000410000 */
[----:B------:R-:W-:Y:S01]  /*1c2f0*/  MOV R184, R179 ;  /* 0x000000b300b87202 */ /* 0x000fe20000000f00 */
[----:B------:R-:W-:Y:S01]  /*1c300*/  FMUL.FTZ R50, R132, R190 ;  /* 0x000000be84327220 */ /* 0x000fe20000410000 */
[----:B------:R-:W-:Y:S01]  /*1c310*/  MOV R190, R175 ;  /* 0x000000af00be7202 */ /* 0x000fe20000000f00 */
[C---:B------:R-:W-:Y:S01]  /*1c320*/  FMUL.FTZ R48, R133.reuse, R188 ;  /* 0x000000bc85307220 */ /* 0x040fe20000410000 */
[----:B------:R-:W-:Y:S01]  /*1c330*/  MOV R175, R164 ;  /* 0x000000a400af7202 */ /* 0x000fe20000000f00 */
[----:B------:R1:W-:Y:S01]  /*1c340*/  MUFU.EX2 R188, R246 ;  /* 0x000000f600bc7308 */ /* 0x0003e20000000800 */
[C---:B------:R-:W-:Y:S04]  /*1c350*/  HMMA.16816.F32 R40, R208.reuse, R52, R40 ;  /* 0x00000034d028723c */ /* 0x040fe80000001828 */
[C---:B------:R-:W-:Y:S01]  /*1c360*/  FMUL.FTZ R46, R0.reuse, R186 ;  /* 0x000000ba002e7220 */ /* 0x040fe20000410000 */
[----:B------:R-:W-:Y:S01]  /*1c370*/  MOV R176, R171 ;  /* 0x000000ab00b07202 */ /* 0x000fe20000000f00 */
[----:B------:R-:W-:Y:S01]  /*1c380*/  FMUL.FTZ R47, R0, R187 ;  /* 0x000000bb002f7220 */ /* 0x000fe20000410000 */
[----:B------:R-:W-:Y:S01]  /*1c390*/  MOV R186, R165 ;  /* 0x000000a500ba7202 */ /* 0x000fe20000000f00 */
[----:B------:R-:W-:Y:S01]  /*1c3a0*/  IMAD.MOV.U32 R164, RZ, RZ, R162 ;  /* 0x000000ffffa47224 */ /* 0x000fe200078e00a2 */
[----:B------:R-:W-:Y:S01]  /*1c3b0*/  MOV R165, R158 ;  /* 0x0000009e00a57202 */ /* 0x000fe20000000f00 */
[----:B------:R2:W-:Y:S02]  /*1c3c0*/  MUFU.EX2 R179, R2 ;  /* 0x0000000200b37308 */ /* 0x0005e40000000800 */
[--C-:B------:R-:W-:Y:S01]  /*1c3d0*/  FFMA.FTZ R162, R248, c[0x0][0x2d0], -R212.reuse ;  /* 0x0000b400f8a27a23 */ /* 0x100fe200000108d4 */
[-C--:B------:R-:W-:Y:S03]  /*1c3e0*/  HMMA.16816.F32 R44, R208, R54.reuse, R44 ;  /* 0x00000036d02c723c */ /* 0x080fe6000000182c */
[C---:B------:R-:W-:Y:S01]  /*1c3f0*/  FMUL.FTZ R49, R133.reuse, R189 ;  /* 0x000000bd85317220 */ /* 0x040fe20000410000 */
[----:B------:R-:W-:Y:S01]  /*1c400*/  MOV R158, R150 ;  /* 0x00000096009e7202 */ /* 0x000fe20000000f00 */
[C---:B------:R-:W-:Y:S01]  /*1c410*/  FMUL.FTZ R52, R133.reuse, R192 ;  /* 0x000000c085347220 */ /* 0x040fe20000410000 */
[----:B------:R-:W-:Y:S01]  /*1c420*/  MOV R182, R176 ;  /* 0x000000b000b67202 */ /* 0x000fe20000000f00 */
[----:B------:R-:W-:Y:S01]  /*1c430*/  MUFU.EX2 R248, R224 ;  /* 0x000000e000f87308 */ /* 0x000fe20000000800 */
[----:B------:R-:W-:Y:S02]  /*1c440*/  FMUL.FTZ R53, R133, R193 ;  /* 0x000000c185357220 */ /* 0x000fe40000410000 */
[C---:B------:R-:W-:Y:S04]  /*1c450*/  HMMA.16816.F32 R48, R140.reuse, R54, R48 ;  /* 0x000000368c30723c */ /* 0x040fe80000001830 */
[----:B------:R-:W-:Y:S02]  /*1c460*/  IMAD.MOV.U32 R168, RZ, RZ, R59 ;  /* 0x000000ffffa87224 */ /* 0x000fe400078e003b */
[----:B------:R-:W-:Y:S01]  /*1c470*/  FMUL.FTZ R56, R3, R196 ;  /* 0x000000c403387220 */ /* 0x000fe20000410000 */
[----:B------:R3:W-:Y:S01]  /*1c480*/  MUFU.EX2 R176, R139 ;  /* 0x0000008b00b07308 */ /* 0x0007e20000000800 */
[C---:B------:R-:W-:Y:S01]  /*1c490*/  FMUL.FTZ R54, R132.reuse, R194 ;  /* 0x000000c284367220 */ /* 0x040fe20000410000 */
[----:B------:R-:W-:Y:S03]  /*1c4a0*/  MOV R194, R190 ;  /* 0x000000be00c27202 */ /* 0x000fe60000000f00 */
[----:B------:R-:W-:Y:S01]  /*1c4b0*/  FMUL.FTZ R55, R132, R195 ;  /* 0x000000c384377220 */ /* 0x000fe20000410000 */
[----:B------:R-:W-:Y:S01]  /*1c4c0*/  MOV R190, R165 ;  /* 0x000000a500be7202 */ /* 0x000fe20000000f00 */
[----:B-1----:R-:W-:Y:S02]  /*1c4d0*/  FFMA.FTZ R246, R223, c[0x0][0x2d0], -R212 ;  /* 0x0000b400dff67a23 */ /* 0x002fe400000108d4 */
[C---:B------:R-:W-:Y:S02]  /*1c4e0*/  FMUL.FTZ R57, R3.reuse, R197 ;  /* 0x000000c503397220 */ /* 0x040fe40000410000 */
[C---:B------:R-:W-:Y:S01]  /*1c4f0*/  FMUL.FTZ R58, R0.reuse, R198 ;  /* 0x000000c6003a7220 */ /* 0x040fe20000410000 */
[-C--:B------:R-:W-:Y:S01]  /*1c500*/  HMMA.16816.F32 R52, R140, R144.reuse, R52 ;  /* 0x000000908c34723c */ /* 0x080fe20000001834 */
[----:B------:R-:W-:Y:S02]  /*1c510*/  MUFU.EX2 R197, R181 ;  /* 0x000000b500c57308 */ /* 0x000fe40000000800 */
[C---:B------:R-:W-:Y:S01]  /*1c520*/  FMUL.FTZ R59, R0.reuse, R199 ;  /* 0x000000c7003b7220 */ /* 0x040fe20000410000 */
[----:B------:R-:W-:Y:S01]  /*1c530*/  MOV R199, R194 ;  /* 0x000000c200c77202 */ /* 0x000fe20000000f00 */
[C---:B------:R-:W-:Y:S01]  /*1c540*/  FMUL.FTZ R60, R3.reuse, R200 ;  /* 0x000000c8033c7220 */ /* 0x040fe20000410000 */
[----:B------:R-:W-:Y:S01]  /*1c550*/  MOV R200, R157 ;  /* 0x0000009d00c87202 */ /* 0x000fe20000000f00 */
[----:B------:R-:W-:Y:S01]  /*1c560*/  FMUL.FTZ R61, R3, R201 ;  /* 0x000000c9033d7220 */ /* 0x000fe20000410000 */
[----:B------:R-:W-:Y:S01]  /*1c570*/  MOV R194, R190 ;  /* 0x000000be00c27202 */ /* 0x000fe20000000f00 */
[----:B------:R-:W-:Y:S01]  /*1c580*/  IMAD.MOV.U32 R190, RZ, RZ, R156 ;  /* 0x000000ffffbe7224 */ /* 0x000fe200078e009c */
[C---:B------:R-:W-:Y:S01]  /*1c590*/  HMMA.16816.F32 R56, R208.reuse, R144, R56 ;  /* 0x00000090d038723c */ /* 0x040fe20000001838 */
[----:B------:R-:W-:Y:S03]  /*1c5a0*/  MUFU.EX2 R246, R246 ;  /* 0x000000f600f67308 */ /* 0x000fe60000000800 */
[C---:B------:R-:W-:Y:S02]  /*1c5b0*/  FMUL.FTZ R62, R0.reuse, R202 ;  /* 0x000000ca003e7220 */ /* 0x040fe40000410000 */
[----:B------:R-:W-:Y:S02]  /*1c5c0*/  IMAD.MOV.U32 R170, RZ, RZ, R63 ;  /* 0x000000ffffaa7224 */ /* 0x000fe400078e003f */
[----:B------:R-:W-:Y:S03]  /*1c5d0*/  FMUL.FTZ R63, R0, R203 ;  /* 0x000000cb003f7220 */ /* 0x000fe60000410000 */
[----:B------:R-:W-:Y:S01]  /*1c5e0*/  MUFU.EX2 R190, R190 ;  /* 0x000000be00be7308 */ /* 0x000fe20000000800 */
[----:B------:R-:W-:Y:S02]  /*1c5f0*/  IMAD.MOV.U32 R163, RZ, RZ, R66 ;  /* 0x000000ffffa37224 */ /* 0x000fe400078e0042 */
[----:B------:R-:W-:Y:S01]  /*1c600*/  FMUL.FTZ R66, R132, R206 ;  /* 0x000000ce84427220 */ /* 0x000fe20000410000 */
[-C--:B------:R-:W-:Y:S03]  /*1c610*/  HMMA.16816.F32 R60, R208, R146.reuse, R60 ;  /* 0x00000092d03c723c */ /* 0x080fe6000000183c */
[----:B------:R-:W-:Y:S02]  /*1c620*/  FMUL.FTZ R64, R133, R204 ;  /* 0x000000cc85407220 */ /* 0x000fe40000410000 */
[C---:B------:R-:W-:Y:S01]  /*1c630*/  FMUL.FTZ R72, R3.reuse, R72 ;  /* 0x0000004803487220 */ /* 0x040fe20000410000 */
[----:B------:R-:W-:Y:S01]  /*1c640*/  MUFU.EX2 R204, R219 ;  /* 0x000000db00cc7308 */ /* 0x000fe20000000800 */
[C---:B------:R-:W-:Y:S02]  /*1c650*/  FMUL.FTZ R73, R3.reuse, R73 ;  /* 0x0000004903497220 */ /* 0x040fe40000410000 */
[C---:B------:R-:W-:Y:S01]  /*1c660*/  FMUL.FTZ R74, R0.reuse, R74 ;  /* 0x0000004a004a7220 */ /* 0x040fe20000410000 */
[C---:B------:R-:W-:Y:S01]  /*1c670*/  HMMA.16816.F32 R64, R140.reuse, R146, R64 ;  /* 0x000000928c40723c */ /* 0x040fe20000001840 */
[----:B------:R-:W1:Y:S03]  /*1c680*/  LDSM.16.MT88.4 R144, [R225+0x2100] ;  /* 0x00210000e190783b */ /* 0x000e660000004200 */
[C---:B------:R-:W-:Y:S02]  /*1c690*/  FMUL.FTZ R75, R0.reuse, R75 ;  /* 0x0000004b004b7220 */ /* 0x040fe40000410000 */
[----:B------:R-:W-:Y:S01]  /*1c6a0*/  MUFU.EX2 R206, R162 ;  /* 0x000000a200ce7308 */ /* 0x000fe20000000800 */
[C---:B------:R-:W-:Y:S02]  /*1c6b0*/  FMUL.FTZ R76, R3.reuse, R76 ;  /* 0x0000004c034c7220 */ /* 0x040fe40000410000 */
[C---:B------:R-:W-:Y:S03]  /*1c6c0*/  FMUL.FTZ R77, R3.reuse, R77 ;  /* 0x0000004d034d7220 */ /* 0x040fe60000410000 */
[C---:B------:R-:W-:Y:S02]  /*1c6d0*/  FMUL.FTZ R78, R0.reuse, R78 ;  /* 0x0000004e004e7220 */ /* 0x040fe40000410000 */
[C---:B------:R-:W-:Y:S02]  /*1c6e0*/  FMUL.FTZ R79, R0.reuse, R79 ;  /* 0x0000004f004f7220 */ /* 0x040fe40000410000 */
[C---:B------:R-:W-:Y:S01]  /*1c6f0*/  FMUL.FTZ R88, R3.reuse, R88 ;  /* 0x0000005803587220 */ /* 0x040fe20000410000 */
[----:B------:R-:W-:Y:S01]  /*1c700*/  MUFU.EX2 R203, R200 ;  /* 0x000000c800cb7308 */ /* 0x000fe20000000800 */
[C---:B------:R-:W-:Y:S02]  /*1c710*/  FMUL.FTZ R89, R3.reuse, R89 ;  /* 0x0000005903597220 */ /* 0x040fe40000410000 */
[C---:B------:R-:W-:Y:S02]  /*1c720*/  FMUL.FTZ R90, R0.reuse, R90 ;  /* 0x0000005a005a7220 */ /* 0x040fe40000410000 */
[C---:B------:R-:W-:Y:S02]  /*1c730*/  FMUL.FTZ R91, R0.reuse, R91 ;  /* 0x0000005b005b7220 */ /* 0x040fe40000410000 */
[C---:B------:R-:W-:Y:S02]  /*1c740*/  FMUL.FTZ R92, R3.reuse, R92 ;  /* 0x0000005c035c7220 */ /* 0x040fe40000410000 */
[----:B------:R-:W-:Y:S01]  /*1c750*/  FMUL.FTZ R93, R3, R93 ;  /* 0x0000005d035d7220 */ /* 0x000fe20000410000 */
[----:B------:R-:W-:Y:S01]  /*1c760*/  MUFU.EX2 R199, R199 ;  /* 0x000000c700c77308 */ /* 0x000fe20000000800 */
[C---:B------:R-:W-:Y:S02]  /*1c770*/  FMUL.FTZ R94, R0.reuse, R94 ;  /* 0x0000005e005e7220 */ /* 0x040fe40000410000 */
[C---:B------:R-:W-:Y:S02]  /*1c780*/  FMUL.FTZ R95, R0.reuse, R95 ;  /* 0x0000005f005f7220 */ /* 0x040fe40000410000 */
[C---:B------:R-:W-:Y:S02]  /*1c790*/  FMUL.FTZ R96, R133.reuse, R96 ;  /* 0x0000006085607220 */ /* 0x040fe40000410000 */
[C---:B------:R-:W-:Y:S02]  /*1c7a0*/  FMUL.FTZ R97, R133.reuse, R97 ;  /* 0x0000006185617220 */ /* 0x040fe40000410000 */
        /* <DEDUP_REMOVED lines=12> */
[C---:B------:R-:W-:Y:S02]  /*1c870*/  FMUL.FTZ R111, R0.reuse, R111 ;  /* 0x0000006f006f7220 */ /* 0x040fe40000410000 */
[C---:B------:R-:W-:Y:S01]  /*1c880*/  HMMA.16816.F32 R80, R140.reuse, R146, R80 ;  /* 0x000000928c50723c */ /* 0x040fe20000001850 */
[----:B------:R-:W1:Y:S03]  /*1c890*/  LDSM.16.MT88.4 R144, [R226+0x2100] ;  /* 0x00210000e290783b */ /* 0x000e660000004200 */
[C---:B------:R-:W-:Y:S02]  /*1c8a0*/  FMUL.FTZ R112, R133.reuse, R112 ;  /* 0x0000007085707220 */ /* 0x040fe40000410000 */
[C---:B------:R-:W-:Y:S02]  /*1c8b0*/  FMUL.FTZ R113, R133.reuse, R113 ;  /* 0x0000007185717220 */ /* 0x040fe40000410000 */
[C---:B------:R-:W-:Y:S04]  /*1c8c0*/  FMUL.FTZ R116, R133.reuse, R116 ;  /* 0x0000007485747220 */ /* 0x040fe80000410000 */
[----:B------:R-:W-:Y:S02]  /*1c8d0*/  FMUL.FTZ R117, R133, R117 ;  /* 0x0000007585757220 */ /* 0x000fe40000410000 */
[C---:B------:R-:W-:Y:S02]  /*1c8e0*/  FMUL.FTZ R120, R3.reuse, R120 ;  /* 0x0000007803787220 */ /* 0x040fe40000410000 */
[----:B------:R-:W-:Y:S02]  /*1c8f0*/  FMUL.FTZ R121, R3, R121 ;  /* 0x0000007903797220 */ /* 0x000fe40000410000 */
[C---:B------:R-:W-:Y:S02]  /*1c900*/  FMUL.FTZ R122, R0.reuse, R122 ;  /* 0x0000007a007a7220 */ /* 0x040fe40000410000 */
[----:B------:R-:W-:Y:S02]  /*1c910*/  FMUL.FTZ R123, R0, R123 ;  /* 0x0000007b007b7220 */ /* 0x000fe40000410000 */
[--C-:B--2---:R-:W-:Y:S02]  /*1c920*/  FFMA.FTZ R2, R184, c[0x0][0x2d0], -R212.reuse ;  /* 0x0000b400b8027a23 */ /* 0x104fe400000108d4 */
[----:B------:R-:W-:Y:S01]  /*1c930*/  IMAD.MOV.U32 R189, RZ, RZ, R155 ;  /* 0x000000ffffbd7224 */ /* 0x000fe200078e009b */
[----:B------:R-:W-:Y:S01]  /*1c940*/  MOV R155, R151 ;  /* 0x00000097009b7202 */ /* 0x000fe20000000f00 */
[----:B------:R-:W-:Y:S01]  /*1c950*/  IMAD.MOV.U32 R187, RZ, RZ, R163 ;  /* 0x000000ffffbb7224 */ /* 0x000fe200078e00a3 */
[----:B------:R-:W-:Y:S01]  /*1c960*/  MOV R163, R148 ;  /* 0x0000009400a37202 */ /* 0x000fe20000000f00 */
[--C-:B---3--:R-:W-:Y:S02]  /*1c970*/  FFMA.FTZ R139, R251, c[0x0][0x2d0], -R212.reuse ;  /* 0x0000b400fb8b7a23 */ /* 0x108fe400000108d4 */
[----:B------:R-:W-:Y:S01]  /*1c980*/  IMAD.MOV.U32 R165, RZ, RZ, R155 ;  /* 0x000000ffffa57224 */ /* 0x000fe200078e009b */
[----:B------:R-:W-:Y:S01]  /*1c990*/  MUFU.EX2 R251, R237 ;  /* 0x000000ed00fb7308 */ /* 0x000fe20000000800 */
[C---:B------:R-:W-:Y:S01]  /*1c9a0*/  FMUL.FTZ R124, R3.reuse, R124 ;  /* 0x0000007c037c7220 */ /* 0x040fe20000410000 */
[----:B------:R-:W-:Y:S01]  /*1c9b0*/  MOV R192, R187 ;  /* 0x000000bb00c07202 */ /* 0x000fe20000000f00 */
[----:B------:R-:W-:Y:S01]  /*1c9c0*/  FMUL.FTZ R125, R3, R125 ;  /* 0x0000007d037d7220 */ /* 0x000fe20000410000 */
[----:B------:R-:W-:Y:S01]  /*1c9d0*/  MOV R187, R160 ;  /* 0x000000a000bb7202 */ /* 0x000fe20000000f00 */
[----:B------:R-:W-:Y:S02]  /*1c9e0*/  FFMA.FTZ R160, R250, c[0x0][0x2d0], -R212 ;  /* 0x0000b400faa07a23 */ /* 0x000fe400000108d4 */
[----:B------:R-:W-:Y:S02]  /*1c9f0*/  IMAD.MOV.U32 R171, RZ, RZ, R170 ;  /* 0x000000ffffab7224 */ /* 0x000fe400078e00aa */
[----:B------:R-:W-:Y:S01]  /*1ca00*/  IMAD.MOV.U32 R180, RZ, RZ, R177 ;  /* 0x000000ffffb47224 */ /* 0x000fe200078e00b1 */
[-C--:B-1----:R-:W-:Y:S01]  /*1ca10*/  HMMA.16816.F32 R84, R140, R144.reuse, R84 ;  /* 0x000000908c54723c */ /* 0x082fe20000001854 */
[----:B------:R-:W-:Y:S02]  /*1ca20*/  MUFU.EX2 R250, R233 ;  /* 0x000000e900fa7308 */ /* 0x000fe40000000800 */
[----:B------:R-:W-:Y:S01]  /*1ca30*/  MOV R185, R171 ;  /* 0x000000ab00b97202 */ /* 0x000fe20000000f00 */
[----:B------:R-:W-:Y:S01]  /*1ca40*/  IMAD.MOV.U32 R184, RZ, RZ, R182 ;  /* 0x000000ffffb87224 */ /* 0x000fe200078e00b6 */
[----:B------:R-:W-:Y:S01]  /*1ca50*/  MOV R182, R159 ;  /* 0x0000009f00b67202 */ /* 0x000fe20000000f00 */
[----:B------:R-:W-:Y:S02]  /*1ca60*/  IMAD.MOV.U32 R159, RZ, RZ, R149 ;  /* 0x000000ffff9f7224 */ /* 0x000fe400078e0095 */
[C---:B------:R-:W-:Y:S01]  /*1ca70*/  HMMA.16816.F32 R88, R208.reuse, R144, R88 ;  /* 0x00000090d058723c */ /* 0x040fe20000001858 */
[----:B------:R-:W-:Y:S02]  /*1ca80*/  LDSM.16.MT88.4 R148, [R225+0x900] ;  /* 0x00090000e194783b */ /* 0x000fe40000004200 */
[----:B------:R1:W-:Y:S01]  /*1ca90*/  MUFU.EX2 R171, R2 ;  /* 0x0000000200ab7308 */ /* 0x0003e20000000800 */
[----:B------:R-:W-:Y:S01]  /*1caa0*/  IMAD.MOV.U32 R191, RZ, RZ, R184 ;  /* 0x000000ffffbf7224 */ /* 0x000fe200078e00b8 */
[----:B------:R-:W-:Y:S01]  /*1cab0*/  MOV R184, R161 ;  /* 0x000000a100b87202 */ /* 0x000fe20000000f00 */
[--C-:B------:R-:W-:Y:S01]  /*1cac0*/  FFMA.FTZ R161, R249, c[0x0][0x2d0], -R212.reuse ;  /* 0x0000b400f9a17a23 */ /* 0x100fe200000108d4 */
[----:B------:R-:W-:Y:S01]  /*1cad0*/  MOV R193, R182 ;  /* 0x000000b600c17202 */ /* 0x000fe20000000f00 */
[-C--:B------:R-:W-:Y:S04]  /*1cae0*/  HMMA.16816.F32 R92, R208, R146.reuse, R92 ;  /* 0x00000092d05c723c */ /* 0x080fe8000000185c */
[----:B------:R-:W-:Y:S01]  /*1caf0*/  MOV R182, R159 ;  /* 0x0000009f00b67202 */ /* 0x000fe20000000f00 */
[----:B------:R-:W-:Y:S01]  /*1cb00*/  MUFU.EX2 R249, R240 ;  /* 0x000000f000f97308 */ /* 0x000fe20000000800 */
[----:B------:R-:W-:Y:S01]  /*1cb10*/  MOV R159, R153 ;  /* 0x00000099009f7202 */ /* 0x000fe20000000f00 */
[C---:B------:R-:W-:Y:S01]  /*1cb20*/  FMUL.FTZ R126, R0.reuse, R126 ;  /* 0x0000007e007e7220 */ /* 0x040fe20000410000 */
[C---:B------:R-:W-:Y:S01]  /*1cb30*/  HMMA.16816.F32 R96, R140.reuse, R146, R96 ;  /* 0x000000928c60723c */ /* 0x040fe20000001860 */
[----:B------:R-:W2:Y:S03]  /*1cb40*/  LDSM.16.MT88.4 R144, [R228+0x2100] ;  /* 0x00210000e490783b */ /* 0x000ea60000004200 */
[----:B------:R-:W-:Y:S02]  /*1cb50*/  FMUL.FTZ R127, R0, R127 ;  /* 0x0000007f007f7220 */ /* 0x000fe40000410000 */
[C---:B------:R-:W-:Y:S01]  /*1cb60*/  FMUL.FTZ R128, R133.reuse, R128 ;  /* 0x0000008085807220 */ /* 0x040fe20000410000 */
[----:B------:R-:W-:Y:S01]  /*1cb70*/  MUFU.EX2 R200, R161 ;  /* 0x000000a100c87308 */ /* 0x000fe20000000800 */
[----:B------:R-:W-:Y:S04]  /*1cb80*/  FMUL.FTZ R129, R133, R129 ;  /* 0x0000008185817220 */ /* 0x000fe80000410000 */
[--C-:B-1----:R-:W-:Y:S02]  /*1cb90*/  FFMA.FTZ R2, R220, c[0x0][0x2d0], -R212.reuse ;  /* 0x0000b400dc027a23 */ /* 0x102fe400000108d4 */
[----:B------:R-:W-:Y:S01]  /*1cba0*/  IMAD.MOV.U32 R195, RZ, RZ, R191 ;  /* 0x000000ffffc37224 */ /* 0x000fe200078e00bf */
[----:B------:R-:W-:Y:S01]  /*1cbb0*/  MOV R191, R187 ;  /* 0x000000bb00bf7202 */ /* 0x000fe20000000f00 */
[----:B------:R-:W-:Y:S01]  /*1cbc0*/  IMAD.MOV.U32 R187, RZ, RZ, R163 ;  /* 0x000000ffffbb7224 */ /* 0x000fe200078e00a3 */
[----:B------:R-:W-:Y:S01]  /*1cbd0*/  MOV R163, R154 ;  /* 0x0000009a00a37202 */ /* 0x000fe20000000f00 */
[----:B------:R1:W-:Y:S02]  /*1cbe0*/  MUFU.EX2 R170, R247 ;  /* 0x000000f700aa7308 */ /* 0x0003e40000000800 */
[----:B------:R-:W-:Y:S01]  /*1cbf0*/  IMAD.MOV.U32 R198, RZ, RZ, R187 ;  /* 0x000000ffffc67224 */ /* 0x000fe200078e00bb */
[----:B------:R-:W-:Y:S07]  /*1cc00*/  MOV R187, R163 ;  /* 0x000000a300bb7202 */ /* 0x000fee0000000f00 */
[----:B------:R-:W3:Y:S10]  /*1cc10*/  MUFU.EX2 R177, R245 ;  /* 0x000000f500b17308 */ /* 0x000ef40000000800 */
[----:B------:R-:W-:Y:S01]  /*1cc20*/  MUFU.EX2 R245, R231 ;  /* 0x000000e700f57308 */ /* 0x000fe20000000800 */
[-C--:B--2---:R-:W-:Y:S03]  /*1cc30*/  HMMA.16816.F32 R100, R140, R144.reuse, R100 ;  /* 0x000000908c64723c */ /* 0x084fe60000001864 */
[--C-:B-1----:R-:W-:Y:S06]  /*1cc40*/  FFMA.FTZ R247, R222, c[0x0][0x2d0], -R212.reuse ;  /* 0x0000b400def77a23 */ /* 0x102fec00000108d4 */
[----:B------:R-:W-:Y:S01]  /*1cc50*/  MUFU.EX2 R187, R187 ;  /* 0x000000bb00bb7308 */ /* 0x000fe20000000800 */
[C---:B------:R-:W-:Y:S08]  /*1cc60*/  HMMA.16816.F32 R104, R208.reuse, R144, R104 ;  /* 0x00000090d068723c */ /* 0x040ff00000001868 */
[-C--:B------:R-:W-:Y:S01]  /*1cc70*/  HMMA.16816.F32 R108, R208, R146.reuse, R108 ;  /* 0x00000092d06c723c */ /* 0x080fe2000000186c */
[----:B------:R1:W-:Y:S07]  /*1cc80*/  MUFU.EX2 R196, R2 ;  /* 0x0000000200c47308 */ /* 0x0003ee0000000800 */
[C---:B------:R-:W-:Y:S01]  /*1cc90*/  HMMA.16816.F32 R112, R140.reuse, R146, R112 ;  /* 0x000000928c70723c */ /* 0x040fe20000001870 */
[----:B------:R-:W2:Y:S02]  /*1cca0*/  LDSM.16.MT88.4 R144, [R227+0x2100] ;  /* 0x00210000e390783b */ /* 0x000ea40000004200 */
[----:B------:R-:W2:Y:S10]  /*1ccb0*/  MUFU.EX2 R181, R180 ;  /* 0x000000b400b57308 */ /* 0x000eb40000000800 */
[----:B------:R-:W2:Y:S01]  /*1ccc0*/  MUFU.EX2 R180, R216 ;  /* 0x000000d800b47308 */ /* 0x000ea20000000800 */
[--C-:B-1----:R-:W-:Y:S09]  /*1ccd0*/  FFMA.FTZ R2, R252, c[0x0][0x2d0], -R212.reuse ;  /* 0x0000b400fc027a23 */ /* 0x102ff200000108d4 */
[----:B------:R1:W-:Y:S10]  /*1cce0*/  MUFU.EX2 R216, R2 ;  /* 0x0000000200d87308 */ /* 0x0003f40000000800 */
[----:B------:R-:W-:Y:S01]  /*1ccf0*/  MUFU.EX2 R252, R239 ;  /* 0x000000ef00fc7308 */ /* 0x000fe20000000800 */
[-C--:B--2---:R-:W-:Y:S09]  /*1cd00*/  HMMA.16816.F32 R116, R140, R144.reuse, R116 ;  /* 0x000000908c74723c */ /* 0x084ff20000001874 */
[----:B------:R2:W-:Y:S03]  /*1cd10*/  MUFU.EX2 R202, R193 ;  /* 0x000000c100ca7308 */ /* 0x0005e60000000800 */
[--C-:B-1----:R-:W-:Y:S01]  /*1cd20*/  FFMA.FTZ R2, R189, c[0x0][0x2d0], -R212.reuse ;  /* 0x0000b400bd027a23 */ /* 0x102fe200000108d4 */
[C---:B------:R-:W-:Y:S01]  /*1cd30*/  HMMA.16816.F32 R120, R208.reuse, R144, R120 ;  /* 0x00000090d078723c */ /* 0x040fe20000001878 */
[----:B------:R-:W4:Y:S05]  /*1cd40*/  LDL.LU R145, [R1+0x8] ;  /* 0x0000080001917983 */ /* 0x000f2a0000300800 */
[----:B------:R-:W1:Y:S01]  /*1cd50*/  MUFU.EX2 R189, R2 ;  /* 0x0000000200bd7308 */ /* 0x000e620000000800 */
[----:B------:R-:W4:Y:S01]  /*1cd60*/  LDL.LU R144, [R1+0xc] ;  /* 0x00000c0001907983 */ /* 0x000f220000300800 */
[----:B------:R-:W-:Y:S01]  /*1cd70*/  FFMA.FTZ R212, R135, c[0x0][0x2d0], -R212 ;  /* 0x0000b40087d47a23 */ /* 0x000fe200000108d4 */
[-C--:B------:R-:W-:Y:S07]  /*1cd80*/  HMMA.16816.F32 R124, R208, R146.reuse, R124 ;  /* 0x00000092d07c723c */ /* 0x080fee000000187c */
[----:B------:R-:W-:Y:S01]  /*1cd90*/  MUFU.EX2 R182, R182 ;  /* 0x000000b600b67308 */ /* 0x000fe20000000800 */
[----:B------:R-:W-:Y:S04]  /*1cda0*/  HMMA.16816.F32 R128, R140, R146, R128 ;  /* 0x000000928c80723c */ /* 0x000fe80000001880 */
[----:B--2---:R-:W-:Y:S02]  /*1cdb0*/  MOV R193, R191 ;  /* 0x000000bf00c17202 */ /* 0x004fe40000000f00 */
[----:B------:R-:W-:Y:S02]  /*1cdc0*/  MOV R191, R184 ;  /* 0x000000b800bf7202 */ /* 0x000fe40000000f00 */
[----:B---3--:R-:W-:Y:S01]  /*1cdd0*/  F2FP.PACK_AB R140, R177, R169 ;  /* 0x000000a9b18c723e */ /* 0x008fe200000000ff */
[----:B------:R-:W-:Y:S03]  /*1cde0*/  MUFU.EX2 R184, R160 ;  /* 0x000000a000b87308 */ /* 0x000fe60000000800 */
[----:B------:R-:W-:Y:S02]  /*1cdf0*/  F2FP.PACK_AB R141, R178, R170 ;  /* 0x000000aab28d723e */ /* 0x000fe400000000ff */
[----:B------:R-:W-:Y:S02]  /*1ce00*/  F2FP.PACK_AB R142, R181, R197 ;  /* 0x000000c5b58e723e */ /* 0x000fe400000000ff */
[----:B------:R-:W-:Y:S02]  /*1ce10*/  F2FP.PACK_AB R143, R180, R183 ;  /* 0x000000b7b48f723e */ /* 0x000fe400000000ff */
[----:B------:R-:W-:Y:S01]  /*1ce20*/  F2FP.PACK_AB R146, R188, R204 ;  /* 0x000000ccbc92723e */ /* 0x000fe200000000ff */
[----:B------:R-:W-:Y:S01]  /*1ce30*/  MUFU.EX2 R201, R198 ;  /* 0x000000c600c97308 */ /* 0x000fe20000000800 */
[----:B-1----:R-:W-:Y:S03]  /*1ce40*/  F2FP.PACK_AB R147, R189, R216 ;  /* 0x000000d8bd93723e */ /* 0x002fe600000000ff */
[-C--:B------:R-:W-:Y:S06]  /*1ce50*/  HMMA.16816.F32 R4, R140, R148.reuse, R4 ;  /* 0x000000948c04723c */ /* 0x080fec0000001804 */
[----:B------:R-:W-:Y:S10]  /*1ce60*/  MUFU.EX2 R198, R194 ;  /* 0x000000c200c67308 */ /* 0x000ff40000000800 */
[----:B------:R-:W-:Y:S10]  /*1ce70*/  MUFU.EX2 R185, R185 ;  /* 0x000000b900b97308 */ /* 0x000ff40000000800 */
[----:B------:R-:W1:Y:S02]  /*1ce80*/  MUFU.EX2 R247, R247 ;  /* 0x000000f700f77308 */ /* 0x000e640000000800 */
[----:B-1----:R-:W-:Y:S01]  /*1ce90*/  F2FP.PACK_AB R209, R246, R247 ;  /* 0x000000f7f6d1723e */ /* 0x002fe200000000ff */
[----:B----4-:R-:W-:Y:S01]  /*1cea0*/  FFMA.FTZ R133, R133, R145, R192 ;  /* 0x0000009185857223 */ /* 0x010fe200000100c0 */
[----:B------:R-:W-:Y:S01]  /*1ceb0*/  F2FP.PACK_AB R145, R196, R171 ;  /* 0x000000abc491723e */ /* 0x000fe200000000ff */
[----:B------:R-:W-:Y:S01]  /*1cec0*/  IMAD.MOV.U32 R192, RZ, RZ, R186 ;  /* 0x000000ffffc07224 */ /* 0x000fe200078e00ba */
[----:B------:R-:W-:Y:S01]  /*1ced0*/  MOV R186, R158 ;  /* 0x0000009e00ba7202 */ /* 0x000fe20000000f00 */
[----:B------:R-:W-:Y:S01]  /*1cee0*/  FFMA.FTZ R135, R132, R144, R215 ;  /* 0x0000009084877223 */ /* 0x000fe200000100d7 */
[----:B------:R-:W-:Y:S01]  /*1cef0*/  F2FP.PACK_AB R144, R179, R176 ;  /* 0x000000b0b390723e */ /* 0x000fe200000000ff */
[----:B------:R-:W2:Y:S01]  /*1cf00*/  LDL.LU R132, [R1+0x14] ;  /* 0x0000140001847983 */ /* 0x000ea20000300800 */
[----:B------:R-:W-:Y:S01]  /*1cf10*/  IMAD.MOV.U32 R158, RZ, RZ, R152 ;  /* 0x000000ffff9e7224 */ /* 0x000fe200078e0098 */
[----:B------:R-:W-:Y:S02]  /*1cf20*/  MUFU.EX2 R194, R192 ;  /* 0x000000c000c27308 */ /* 0x000fe40000000800 */
[----:B------:R-:W3:Y:S02]  /*1cf30*/  LDL.LU R2, [R1+0x10] ;  /* 0x0000100001027983 */ /* 0x000ee40000300800 */
[C---:B------:R-:W-:Y:S02]  /*1cf40*/  HMMA.16816.F32 R8, R144.reuse, R148, R8 ;  /* 0x000000949008723c */ /* 0x040fe40000001808 */
[----:B------:R-:W1:Y:S02]  /*1cf50*/  LDSM.16.MT88.4 R152, [R226+0x900] ;  /* 0x00090000e298783b */ /* 0x000e640000004200 */
[----:B------:R-:W-:Y:S02]  /*1cf60*/  MOV R163, R158 ;  /* 0x0000009e00a37202 */ /* 0x000fe40000000f00 */
[----:B------:R-:W-:Y:S02]  /*1cf70*/  MUFU.EX2 R186, R186 ;  /* 0x000000ba00ba7308 */ /* 0x000fe40000000800 */
[-C--:B------:R-:W-:Y:S02]  /*1cf80*/  HMMA.16816.F32 R12, R144, R150.reuse, R12 ;  /* 0x00000096900c723c */ /* 0x080fe4000000180c */
[----:B------:R4:W5:Y:S06]  /*1cf90*/  LDL.LU R237, [R1+0x88] ;  /* 0x0000880001ed7983 */ /* 0x00096c0000300800 */
[C---:B------:R-:W-:Y:S01]  /*1cfa0*/  HMMA.16816.F32 R16, R140.reuse, R150, R16 ;  /* 0x000000968c10723c */ /* 0x040fe20000001810 */
[----:B------:R-:W-:Y:S01]  /*1cfb0*/  LDSM.16.MT88.4 R148, [R227+0x900] ;  /* 0x00090000e394783b */ /* 0x000fe20000004200 */
[----:B------:R1:W-:Y:S10]  /*1cfc0*/  MUFU.EX2 R208, R163 ;  /* 0x000000a300d07308 */ /* 0x0003f40000000800 */
[----:B------:R-:W-:Y:S10]  /*1cfd0*/  MUFU.EX2 R192, R139 ;  /* 0x0000008b00c07308 */ /* 0x000ff40000000800 */
[----:B------:R-:W4:Y:S01]  /*1cfe0*/  MUFU.EX2 R139, R241 ;  /* 0x000000f1008b7308 */ /* 0x000f220000000800 */
[-C--:B-1----:R-:W-:Y:S01]  /*1cff0*/  HMMA.16816.F32 R20, R140, R152.reuse, R20 ;  /* 0x000000988c14723c */ /* 0x082fe20000001814 */
[----:B------:R-:W-:Y:S07]  /*1d000*/  LDSM.16.MT88.4 R160, [R225+0x3100] ;  /* 0x00310000e1a0783b */ /* 0x000fee0000004200 */
[C---:B------:R-:W-:Y:S08]  /*1d010*/  HMMA.16816.F32 R24, R144.reuse, R152, R24 ;  /* 0x000000989018723c */ /* 0x040ff00000001818 */
[-C--:B------:R-:W-:Y:S04]  /*1d020*/  HMMA.16816.F32 R28, R144, R154.reuse, R28 ;  /* 0x0000009a901c723c */ /* 0x080fe8000000181c */
[----:B----4-:R-:W-:Y:S04]  /*1d030*/  F2FP.PACK_AB R210, R139, R245 ;  /* 0x000000f58bd2723e */ /* 0x010fe800000000ff */
[C---:B------:R-:W-:Y:S01]  /*1d040*/  HMMA.16816.F32 R32, R140.reuse, R154, R32 ;  /* 0x0000009a8c20723c */ /* 0x040fe20000001820 */
[----:B------:R-:W-:Y:S03]  /*1d050*/  LDSM.16.MT88.4 R152, [R225+0x2900] ;  /* 0x00290000e198783b */ /* 0x000fe60000004200 */
[----:B--2---:R-:W-:Y:S02]  /*1d060*/  FFMA.FTZ R132, R3, R132, R214 ;  /* 0x0000008403847223 */ /* 0x004fe400000100d6 */
[----:B---3--:R-:W-:Y:S02]  /*1d070*/  FFMA.FTZ R3, R0, R2, R213 ;  /* 0x0000000200037223 */ /* 0x008fe400000100d5 */
[----:B------:R-:W-:Y:S01]  /*1d080*/  FADD.FTZ R2, R195, R133 ;  /* 0x00000085c3027221 */ /* 0x000fe20000010000 */
[----:B------:R-:W-:Y:S03]  /*1d090*/  MOV R195, R165 ;  /* 0x000000a500c37202 */ /* 0x000fe60000000f00 */
[----:B------:R-:W-:Y:S01]  /*1d0a0*/  IMAD.MOV.U32 R165, RZ, RZ, R159 ;  /* 0x000000ffffa57224 */ /* 0x000fe200078e009f */
[----:B------:R1:W-:Y:S01]  /*1d0b0*/  MUFU.EX2 R133, R212 ;  /* 0x000000d400857308 */ /* 0x0003e20000000800 */
[----:B------:R-:W2:Y:S01]  /*1d0c0*/  LDSM.16.MT88.4 R156, [R228+0x900] ;  /* 0x00090000e49c783b */ /* 0x000ea20000004200 */
[----:B------:R-:W-:Y:S02]  /*1d0d0*/  FADD.FTZ R3, R175, R3 ;  /* 0x00000003af037221 */ /* 0x000fe40000010000 */
[----:B------:R-:W-:Y:S02]  /*1d0e0*/  FADD.FTZ R2, R174, R2 ;  /* 0x00000002ae027221 */ /* 0x000fe40000010000 */
[----:B------:R-:W-:Y:S02]  /*1d0f0*/  FADD.FTZ R132, R191, R132 ;  /* 0x00000084bf847221 */ /* 0x000fe40000010000 */
[----:B------:R-:W-:Y:S02]  /*1d100*/  FADD.FTZ R0, R193, R135 ;  /* 0x00000087c1007221 */ /* 0x000fe40000010000 */
[----:B------:R-:W-:Y:S01]  /*1d110*/  MUFU.EX2 R205, R165 ;  /* 0x000000a500cd7308 */ /* 0x000fe20000000800 */
[----:B------:R-:W-:Y:S02]  /*1d120*/  FADD.FTZ R132, R168, R132 ;  /* 0x00000084a8847221 */ /* 0x000fe40000010000 */
[----:B------:R-:W-:Y:S02]  /*1d130*/  FADD.FTZ R168, R167, R3 ;  /* 0x00000003a7a87221 */ /* 0x000fe40000010000 */
[----:B------:R-:W-:Y:S02]  /*1d140*/  FADD.FTZ R3, R166, R2 ;  /* 0x00000002a6037221 */ /* 0x000fe40000010000 */
[----:B------:R-:W-:Y:S02]  /*1d150*/  FADD.FTZ R0, R173, R0 ;  /* 0x00000000ad007221 */ /* 0x000fe40000010000 */
[----:B------:R-:W-:Y:S01]  /*1d160*/  FADD.FTZ R3, R169, R3 ;  /* 0x00000003a9037221 */ /* 0x000fe20000010000 */
[----:B------:R3:W-:Y:S01]  /*1d170*/  MUFU.EX2 R191, R164 ;  /* 0x000000a400bf7308 */ /* 0x0007e20000000800 */
[----:B------:R-:W-:Y:S01]  /*1d180*/  FADD.FTZ R0, R242, R0 ;  /* 0x00000000f2007221 */ /* 0x000fe20000010000 */
[----:B-1----:R-:W-:Y:S03]  /*1d190*/  LDSM.16.MT88.4 R212, [R225+0x3900] ;  /* 0x00390000e1d4783b */ /* 0x002fe60000004200 */
[----:B------:R-:W-:Y:S05]  /*1d1a0*/  FADD.FTZ R0, R170, R0 ;  /* 0x00000000aa007221 */ /* 0x000fea0000010000 */
[----:B------:R1:W-:Y:S10]  /*1d1b0*/  MUFU.EX2 R2, R172 ;  /* 0x000000ac00027308 */ /* 0x0003f40000000800 */
[----:B------:R4:W-:Y:S01]  /*1d1c0*/  MUFU.EX2 R193, R238 ;  /* 0x000000ee00c17308 */ /* 0x0009e20000000800 */
[-C--:B--2---:R-:W-:Y:S01]  /*1d1d0*/  HMMA.16816.F32 R36, R140, R156.reuse, R36 ;  /* 0x0000009c8c24723c */ /* 0x084fe20000001824 */
[----:B---3--:R-:W-:Y:S07]  /*1d1e0*/  LDSM.16.MT88.4 R164, [R228+0x3100] ;  /* 0x00310000e4a4783b */ /* 0x008fee0000004200 */
[C---:B------:R-:W-:Y:S01]  /*1d1f0*/  HMMA.16816.F32 R40, R144.reuse, R156, R40 ;  /* 0x0000009c9028723c */ /* 0x040fe20000001828 */
[----:B------:R2:W3:Y:S01]  /*1d200*/  MUFU.EX2 R135, R221 ;  /* 0x000000dd00877308 */ /* 0x0004e20000000800 */
[----:B-1----:R-:W-:Y:S06]  /*1d210*/  LDSM.16.MT88.4 R172, [R226+0x1900] ;  /* 0x00190000e2ac783b */ /* 0x002fec0000004200 */
[-C--:B------:R-:W-:Y:S03]  /*1d220*/  HMMA.16816.F32 R44, R144, R158.reuse, R44 ;  /* 0x0000009e902c723c */ /* 0x080fe6000000182c */
[----:B------:R-:W1:Y:S01]  /*1d230*/  MUFU.EX2 R195, R195 ;  /* 0x000000c300c37308 */ /* 0x000e620000000800 */
[----:B----4-:R4:W5:Y:S04]  /*1d240*/  LDL.LU R238, [R1+0x84] ;  /* 0x0000840001ee7983 */ /* 0x0109680000300800 */
[C---:B------:R-:W-:Y:S01]  /*1d250*/  HMMA.16816.F32 R48, R140.reuse, R158, R48 ;  /* 0x0000009e8c30723c */ /* 0x040fe20000001830 */
[----:B------:R-:W1:Y:S07]  /*1d260*/  LDSM.16.MT88.4 R156, [R226+0x2900] ;  /* 0x00290000e29c783b */ /* 0x000e6e0000004200 */
[-C--:B------:R-:W-:Y:S01]  /*1d270*/  HMMA.16816.F32 R52, R140, R148.reuse, R52 ;  /* 0x000000948c34723c */ /* 0x080fe20000001834 */
[----:B--2---:R-:W-:Y:S03]  /*1d280*/  LDSM.16.MT88.4 R220, [R228+0x3900] ;  /* 0x00390000e4dc783b */ /* 0x004fe60000004200 */
[----:B---3--:R-:W-:Y:S04]  /*1d290*/  F2FP.PACK_AB R211, R133, R135 ;  /* 0x0000008785d3723e */ /* 0x008fe800000000ff */
[C---:B------:R-:W-:Y:S01]  /*1d2a0*/  HMMA.16816.F32 R56, R144.reuse, R148, R56 ;  /* 0x000000949038723c */ /* 0x040fe20000001838 */
[----:B------:R4:W5:Y:S04]  /*1d2b0*/  LDL.LU R239, [R1+0x80] ;  /* 0x0000800001ef7983 */ /* 0x0009680000300800 */
[----:B------:R4:W5:Y:S03]  /*1d2c0*/  LDL.LU R233, [R1+0x7c] ;  /* 0x00007c0001e97983 */ /* 0x0009660000300800 */
[-C--:B------:R-:W-:Y:S01]  /*1d2d0*/  HMMA.16816.F32 R60, R144, R150.reuse, R60 ;  /* 0x00000096903c723c */ /* 0x080fe2000000183c */
[----:B------:R4:W5:Y:S04]  /*1d2e0*/  LDL.LU R240, [R1+0x78] ;  /* 0x0000780001f07983 */ /* 0x0009680000300800 */
[----:B------:R4:W5:Y:S03]  /*1d2f0*/  LDL.LU R224, [R1+0x74] ;  /* 0x0000740001e07983 */ /* 0x0009660000300800 */
[C---:B------:R-:W-:Y:S01]  /*1d300*/  HMMA.16816.F32 R64, R140.reuse, R150, R64 ;  /* 0x000000968c40723c */ /* 0x040fe20000001840 */
[----:B------:R-:W2:Y:S07]  /*1d310*/  LDSM.16.MT88.4 R148, [R228+0x2900] ;  /* 0x00290000e494783b */ /* 0x000eae0000004200 */
[-C--:B------:R-:W-:Y:S01]  /*1d320*/  HMMA.16816.F32 R68, R140, R152.reuse, R68 ;  /* 0x000000988c44723c */ /* 0x080fe20000001844 */
[----:B------:R4:W5:Y:S04]  /*1d330*/  LDL.LU R231, [R1+0x70] ;  /* 0x0000700001e77983 */ /* 0x0009680000300800 */
[----:B------:R4:W5:Y:S03]  /*1d340*/  LDL.LU R241, [R1+0x6c] ;  /* 0x00006c0001f17983 */ /* 0x0009660000300800 */
[C---:B------:R-:W-:Y:S01]  /*1d350*/  HMMA.16816.F32 R72, R144.reuse, R152, R72 ;  /* 0x000000989048723c */ /* 0x040fe20000001848 */
[----:B------:R4:W5:Y:S07]  /*1d360*/  LDL.LU R242, [R1+0x68] ;  /* 0x0000680001f27983 */ /* 0x00096e0000300800 */
        /* <DEDUP_REMOVED lines=8> */
[-C--:B--2---:R-:W-:Y:S08]  /*1d3f0*/  HMMA.16816.F32 R100, R140, R148.reuse, R100 ;  /* 0x000000948c64723c */ /* 0x084ff00000001864 */
[C---:B------:R-:W-:Y:S08]  /*1d400*/  HMMA.16816.F32 R104, R144.reuse, R148, R104 ;  /* 0x000000949068723c */ /* 0x040ff00000001868 */
[-C--:B------:R-:W-:Y:S08]  /*1d410*/  HMMA.16816.F32 R108, R144, R150.reuse, R108 ;  /* 0x00000096906c723c */ /* 0x080ff0000000186c */
[C---:B------:R-:W-:Y:S01]  /*1d420*/  HMMA.16816.F32 R112, R140.reuse, R150, R112 ;  /* 0x000000968c70723c */ /* 0x040fe20000001870 */
[----:B------:R-:W2:Y:S07]  /*1d430*/  LDSM.16.MT88.4 R148, [R226+0x1100] ;  /* 0x00110000e294783b */ /* 0x000eae0000004200 */
[-C--:B---3--:R-:W-:Y:S08]  /*1d440*/  HMMA.16816.F32 R116, R140, R152.reuse, R116 ;  /* 0x000000988c74723c */ /* 0x088ff00000001874 */
[C---:B------:R-:W-:Y:S08]  /*1d450*/  HMMA.16816.F32 R120, R144.reuse, R152, R120 ;  /* 0x000000989078723c */ /* 0x040ff00000001878 */
[-C--:B------:R-:W-:Y:S07]  /*1d460*/  HMMA.16816.F32 R124, R144, R154.reuse, R124 ;  /* 0x0000009a907c723c */ /* 0x080fee000000187c */
[----:B------:R-:W-:Y:S01]  /*1d470*/  F2FP.PACK_AB R147, R206, R200 ;  /* 0x000000c8ce93723e */ /* 0x000fe200000000ff */
[----:B------:R-:W-:Y:S01]  /*1d480*/  HMMA.16816.F32 R128, R140, R154, R128 ;  /* 0x0000009a8c80723c */ /* 0x000fe20000001880 */
[----:B------:R-:W3:Y:S03]  /*1d490*/  LDSM.16.MT88.4 R152, [R228+0x1100] ;  /* 0x00110000e498783b */ /* 0x000ee60000004200 */
[----:B------:R-:W-:Y:S02]  /*1d4a0*/  F2FP.PACK_AB R144, R185, R194 ;  /* 0x000000c2b990723e */ /* 0x000fe400000000ff */
[----:B------:R-:W-:Y:S02]  /*1d4b0*/  F2FP.PACK_AB R145, R184, R192 ;  /* 0x000000c0b891723e */ /* 0x000fe400000000ff */
[----:B------:R-:W-:Y:S04]  /*1d4c0*/  F2FP.PACK_AB R140, R187, R190 ;  /* 0x000000bebb8c723e */ /* 0x000fe800000000ff */
[----:B------:R-:W-:Y:S02]  /*1d4d0*/  F2FP.PACK_AB R141, R186, R195 ;  /* 0x000000c3ba8d723e */ /* 0x000fe400000000ff */
[----:B------:R-:W-:Y:S02]  /*1d4e0*/  F2FP.PACK_AB R142, R201, R182 ;  /* 0x000000b6c98e723e */ /* 0x000fe400000000ff */
[----:B------:R-:W-:Y:S02]  /*1d4f0*/  F2FP.PACK_AB R143, R202, R198 ;  /* 0x000000c6ca8f723e */ /* 0x000fe400000000ff */
[----:B------:R-:W-:Y:S05]  /*1d500*/  F2FP.PACK_AB R146, R203, R199 ;  /* 0x000000c7cb92723e */ /* 0x000fea00000000ff */
        /* <DEDUP_REMOVED lines=20> */
[-C--:B------:R-:W-:Y:S08]  /*1d650*/  HMMA.16816.F32 R68, R140, R160.reuse, R68 ;  /* 0x000000a08c44723c */ /* 0x080ff00000001844 */
[C---:B------:R-:W-:Y:S07]  /*1d660*/  HMMA.16816.F32 R72, R144.reuse, R160, R72 ;  /* 0x000000a09048723c */ /* 0x040fee0000001848 */
[----:B------:R-:W-:Y:S01]  /*1d670*/  IMAD.MOV.U32 R160, RZ, RZ, R180 ;  /* 0x000000ffffa07224 */ /* 0x000fe200078e00b4 */
[-C--:B------:R-:W-:Y:S04]  /*1d680*/  HMMA.16816.F32 R76, R144, R162.reuse, R76 ;  /* 0x000000a2904c723c */ /* 0x080fe8000000184c */
[----:B------:R-:W-:Y:S01]  /*1d690*/  FADD.FTZ R180, R177, R3 ;  /* 0x00000003b1b47221 */ /* 0x000fe20000010000 */
[----:B------:R-:W-:Y:S02]  /*1d6a0*/  MOV R177, R206 ;  /* 0x000000ce00b17202 */ /* 0x000fe40000000f00 */
[----:B------:R-:W-:Y:S01]  /*1d6b0*/  MOV R161, R181 ;  /* 0x000000b500a17202 */ /* 0x000fe20000000f00 */
[C---:B------:R-:W-:Y:S07]  /*1d6c0*/  HMMA.16816.F32 R80, R140.reuse, R162, R80 ;  /* 0x000000a28c50723c */ /* 0x040fee0000001850 */
[----:B------:R-:W-:Y:S01]  /*1d6d0*/  IMAD.MOV.U32 R162, RZ, RZ, R189 ;  /* 0x000000ffffa27224 */ /* 0x000fe200078e00bd */
[-C--:B--2---:R-:W-:Y:S04]  /*1d6e0*/  HMMA.16816.F32 R84, R140, R148.reuse, R84 ;  /* 0x000000948c54723c */ /* 0x084fe80000001854 */
[----:B------:R-:W-:Y:S04]  /*1d6f0*/  MOV R163, R188 ;  /* 0x000000bc00a37202 */ /* 0x000fe80000000f00 */
[C---:B------:R-:W-:Y:S08]  /*1d700*/  HMMA.16816.F32 R88, R144.reuse, R148, R88 ;  /* 0x000000949058723c */ /* 0x040ff00000001858 */
[-C--:B------:R-:W-:Y:S08]  /*1d710*/  HMMA.16816.F32 R92, R144, R150.reuse, R92 ;  /* 0x00000096905c723c */ /* 0x080ff0000000185c */
[C---:B------:R-:W-:Y:S08]  /*1d720*/  HMMA.16816.F32 R96, R140.reuse, R150, R96 ;  /* 0x000000968c60723c */ /* 0x040ff00000001860 */
[-C--:B------:R-:W-:Y:S08]  /*1d730*/  HMMA.16816.F32 R100, R140, R164.reuse, R100 ;  /* 0x000000a48c64723c */ /* 0x080ff00000001864 */
[C---:B------:R-:W-:Y:S07]  /*1d740*/  HMMA.16816.F32 R104, R144.reuse, R164, R104 ;  /* 0x000000a49068723c */ /* 0x040fee0000001868 */
[----:B------:R-:W-:Y:S01]  /*1d750*/  MOV R165, R190 ;  /* 0x000000be00a57202 */ /* 0x000fe20000000f00 */
[-C--:B------:R-:W-:Y:S04]  /*1d760*/  HMMA.16816.F32 R108, R144, R166.reuse, R108 ;  /* 0x000000a6906c723c */ /* 0x080fe8000000186c */
[----:B------:R-:W-:Y:S02]  /*1d770*/  IMAD.MOV.U32 R164, RZ, RZ, R2 ;  /* 0x000000ffffa47224 */ /* 0x000fe400078e0002 */
[----:B------:R-:W-:Y:S02]  /*1d780*/  FADD.FTZ R2, R243, R132 ;  /* 0x00000084f3027221 */ /* 0x000fe40000010000 */
[C---:B------:R-:W-:Y:S01]  /*1d790*/  HMMA.16816.F32 R112, R140.reuse, R166, R112 ;  /* 0x000000a68c70723c */ /* 0x040fe20000001870 */
[----:B------:R4:W5:Y:S03]  /*1d7a0*/  LDL.LU R243, [R1+0x64] ;  /* 0x0000640001f37983 */ /* 0x0009660000300800 */
[----:B------:R-:W-:Y:S02]  /*1d7b0*/  FADD.FTZ R132, R235, R168 ;  /* 0x000000a8eb847221 */ /* 0x000fe40000010000 */
[----:B------:R4:W5:Y:S01]  /*1d7c0*/  LDL.LU R235, [R1+0x60] ;  /* 0x0000600001eb7983 */ /* 0x0009620000300800 */
[----:B------:R-:W-:Y:S01]  /*1d7d0*/  FADD.FTZ R2, R176, R2 ;  /* 0x00000002b0027221 */ /* 0x000fe20000010000 */
[-C--:B---3--:R-:W-:Y:S04]  /*1d7e0*/  HMMA.16816.F32 R116, R140, R152.reuse, R116 ;  /* 0x000000988c74723c */ /* 0x088fe80000001874 */
[----:B------:R-:W-:Y:S01]  /*1d7f0*/  MOV R176, R191 ;  /* 0x000000bf00b07202 */ /* 0x000fe20000000f00 */
[----:B------:R-:W-:Y:S01]  /*1d800*/  FADD.FTZ R3, R179, R2 ;  /* 0x00000002b3037221 */ /* 0x000fe20000010000 */
[----:B------:R-:W2:Y:S01]  /*1d810*/  LDSM.16.MT88.4 R188, [R228+0x1900] ;  /* 0x00190000e4bc783b */ /* 0x000ea20000004200 */
[----:B------:R-:W-:Y:S01]  /*1d820*/  MOV R2, R216 ;  /* 0x000000d800027202 */ /* 0x000fe20000000f00 */
[C---:B------:R-:W-:Y:S04]  /*1d830*/  HMMA.16816.F32 R120, R144.reuse, R152, R120 ;  /* 0x000000989078723c */ /* 0x040fe80000001878 */
[----:B------:R-:W-:Y:S01]  /*1d840*/  FADD.FTZ R181, R171, R132 ;  /* 0x00000084abb57221 */ /* 0x000fe20000010000 */
[----:B------:R-:W-:Y:S01]  /*1d850*/  MOV R179, R208 ;  /* 0x000000d000b37202 */ /* 0x000fe20000000f00 */
[----:B------:R-:W-:Y:S01]  /*1d860*/  LDSM.16.MT88.4 R216, [R226+0x3900] ;  /* 0x00390000e2d8783b */ /* 0x000fe20000004200 */
[----:B------:R-:W-:Y:S01]  /*1d870*/  FADD.FTZ R132, R178, R0 ;  /* 0x00000000b2847221 */ /* 0x000fe20000010000 */
[-C--:B------:R-:W-:Y:S04]  /*1d880*/  HMMA.16816.F32 R124, R144, R154.reuse, R124 ;  /* 0x0000009a907c723c */ /* 0x080fe8000000187c */
[----:B------:R-:W-:Y:S01]  /*1d890*/  MOV R0, R205 ;  /* 0x000000cd00007202 */ /* 0x000fe20000000f00 */
[----:B------:R-:W-:Y:S02]  /*1d8a0*/  IMAD.MOV.U32 R178, RZ, RZ, R204 ;  /* 0x000000ffffb27224 */ /* 0x000fe400078e00cc */
[----:B------:R-:W3:Y:S01]  /*1d8b0*/  LDSM.16.MT88.4 R204, [R227+0x1900] ;  /* 0x00190000e3cc783b */ /* 0x000ee20000004200 */
        /* <DEDUP_REMOVED lines=19> */
[-C--:B------:R-:W-:Y:S04]  /*1d9f0*/  HMMA.16816.F32 R160, R140, R172.reuse, R20 ;  /* 0x000000ac8ca0723c */ /* 0x080fe80000001814 */
[----:B------:R-:W-:Y:S01]  /*1da00*/  MOV R12, R186 ;  /* 0x000000ba000c7202 */ /* 0x000fe20000000f00 */
[----:B------:R-:W-:Y:S01]  /*1da10*/  IMAD.MOV.U32 R16, RZ, RZ, R203 ;  /* 0x000000ffff107224 */ /* 0x000fe200078e00cb */
[----:B------:R-:W-:Y:S01]  /*1da20*/  MOV R17, R177 ;  /* 0x000000b100117202 */ /* 0x000fe20000000f00 */
[----:B------:R-:W-:Y:S01]  /*1da30*/  IMAD.MOV.U32 R21, RZ, RZ, R200 ;  /* 0x000000ffff157224 */ /* 0x000fe200078e00c8 */
[C---:B------:R-:W-:Y:S04]  /*1da40*/  HMMA.16816.F32 R164, R208.reuse, R172, R24 ;  /* 0x000000acd0a4723c */ /* 0x040fe80000001818 */
[----:B------:R-:W-:Y:S01]  /*1da50*/  MOV R19, R176 ;  /* 0x000000b000137202 */ /* 0x000fe20000000f00 */
[----:B------:R-:W-:Y:S01]  /*1da60*/  IMAD.MOV.U32 R0, RZ, RZ, R197 ;  /* 0x000000ffff007224 */ /* 0x000fe200078e00c5 */
[----:B------:R-:W-:Y:S01]  /*1da70*/  MOV R23, R202 ;  /* 0x000000ca00177202 */ /* 0x000fe20000000f00 */
[----:B------:R-:W-:Y:S01]  /*1da80*/  IMAD.MOV.U32 R25, RZ, RZ, R184 ;  /* 0x000000ffff197224 */ /* 0x000fe200078e00b8 */
[-C--:B------:R-:W-:Y:S04]  /*1da90*/  HMMA.16816.F32 R168, R208, R174.reuse, R28 ;  /* 0x000000aed0a8723c */ /* 0x080fe8000000181c */
[----:B------:R-:W-:Y:S02]  /*1daa0*/  MOV R26, R182 ;  /* 0x000000b6001a7202 */ /* 0x000fe40000000f00 */
[----:B------:R-:W-:Y:S01]  /*1dab0*/  MOV R20, R199 ;  /* 0x000000c700147202 */ /* 0x000fe20000000f00 */
[----:B------:R-:W-:Y:S01]  /*1dac0*/  IMAD.MOV.U32 R29, RZ, RZ, R194 ;  /* 0x000000ffff1d7224 */ /* 0x000fe200078e00c2 */
[C---:B------:R-:W-:Y:S04]  /*1dad0*/  HMMA.16816.F32 R172, R140.reuse, R174, R32 ;  /* 0x000000ae8cac723c */ /* 0x040fe80000001820 */
[----:B------:R-:W-:Y:S01]  /*1dae0*/  MOV R28, R195 ;  /* 0x000000c3001c7202 */ /* 0x000fe20000000f00 */
[----:B------:R-:W-:Y:S01]  /*1daf0*/  IMAD.MOV.U32 R31, RZ, RZ, R187 ;  /* 0x000000ffff1f7224 */ /* 0x000fe200078e00bb */
[----:B------:R-:W-:Y:S01]  /*1db00*/  MOV R24, R185 ;  /* 0x000000b900187202 */ /* 0x000fe20000000f00 */
[----:B------:R-:W-:Y:S01]  /*1db10*/  IMAD.MOV.U32 R35, RZ, RZ, R14 ;  /* 0x000000ffff237224 */ /* 0x000fe200078e000e */
[----:B------:R-:W-:Y:S02]  /*1db20*/  MOV R32, R178 ;  /* 0x000000b200207202 */ /* 0x000fe40000000f00 */
[-C--:B--2---:R-:W-:Y:S03]  /*1db30*/  HMMA.16816.F32 R176, R140, R188.reuse, R36 ;  /* 0x000000bc8cb0723c */ /* 0x084fe60000001824 */
[----:B------:R-:W-:Y:S01]  /*1db40*/  MOV R14, R11 ;  /* 0x0000000b000e7202 */ /* 0x000fe20000000f00 */
[----:B------:R-:W-:Y:S01]  /*1db50*/  FADD.FTZ R3, R32, R3 ;  /* 0x0000000320037221 */ /* 0x000fe20000010000 */
[----:B------:R-:W-:Y:S02]  /*1db60*/  MOV R11, R183 ;  /* 0x000000b7000b7202 */ /* 0x000fe40000000f00 */
[----:B------:R-:W-:Y:S01]  /*1db70*/  MOV R33, R2 ;  /* 0x0000000200217202 */ /* 0x000fe20000000f00 */
[----:B------:R-:W-:Y:S01]  /*1db80*/  IMAD.MOV.U32 R38, RZ, RZ, R181 ;  /* 0x000000ffff267224 */ /* 0x000fe200078e00b5 */
[----:B------:R-:W-:Y:S03]  /*1db90*/  MOV R2, R196 ;  /* 0x000000c400027202 */ /* 0x000fe60000000f00 */
[----:B------:R-:W-:Y:S01]  /*1dba0*/  FADD.FTZ R11, R11, R132 ;  /* 0x000000840b0b7221 */ /* 0x000fe20000010000 */
[----:B------:R-:W-:Y:S01]  /*1dbb0*/  MOV R39, R180 ;  /* 0x000000b400277202 */ /* 0x000fe20000000f00 */
[----:B------:R-:W-:Y:S01]  /*1dbc0*/  FADD.FTZ R2, R2, R38 ;  /* 0x0000002602027221 */ /* 0x000fe20000010000 */
[C---:B------:R-:W-:Y:S04]  /*1dbd0*/  HMMA.16816.F32 R180, R208.reuse, R188, R40 ;  /* 0x000000bcd0b4723c */ /* 0x040fe80000001828 */
[----:B------:R-:W-:Y:S01]  /*1dbe0*/  FADD.FTZ R11, R35, R11 ;  /* 0x0000000b230b7221 */ /* 0x000fe20000010000 */
[----:B------:R-:W-:Y:S01]  /*1dbf0*/  MOV R34, R15 ;  /* 0x0000000f00227202 */ /* 0x000fe20000000f00 */
[----:B------:R-:W-:Y:S01]  /*1dc00*/  FADD.FTZ R10, R10, R3 ;  /* 0x000000030a0a7221 */ /* 0x000fe20000010000 */
[----:B------:R-:W-:Y:S01]  /*1dc10*/  MOV R15, R193 ;  /* 0x000000c1000f7202 */ /* 0x000fe20000000f00 */
[-C--:B------:R-:W-:Y:S04]  /*1dc20*/  HMMA.16816.F32 R184, R208, R190.reuse, R44 ;  /* 0x000000bed0b8723c */ /* 0x080fe8000000182c */
[----:B------:R-:W-:Y:S01]  /*1dc30*/  FADD.FTZ R3, R28, R11 ;  /* 0x0000000b1c037221 */ /* 0x000fe20000010000 */
[----:B------:R-:W-:Y:S01]  /*1dc40*/  MOV R27, R198 ;  /* 0x000000c6001b7202 */ /* 0x000fe20000000f00 */
[----:B------:R-:W-:Y:S01]  /*1dc50*/  FADD.FTZ R2, R33, R2 ;  /* 0x0000000221027221 */ /* 0x000fe20000010000 */
[----:B------:R-:W-:Y:S01]  /*1dc60*/  MOV R22, R201 ;  /* 0x000000c900167202 */ /* 0x000fe20000000f00 */
[C---:B------:R-:W-:Y:S04]  /*1dc70*/  HMMA.16816.F32 R188, R140.reuse, R190, R48 ;  /* 0x000000be8cbc723c */ /* 0x040fe80000001830 */
[----:B------:R-:W-:Y:S01]  /*1dc80*/  FADD.FTZ R9, R9, R2 ;  /* 0x0000000209097221 */ /* 0x000fe20000010000 */
[----:B------:R-:W-:Y:S01]  /*1dc90*/  MOV R30, R192 ;  /* 0x000000c0001e7202 */ /* 0x000fe20000000f00 */
[----:B------:R-:W-:Y:S01]  /*1dca0*/  FADD.FTZ R2, R29, R10 ;  /* 0x0000000a1d027221 */ /* 0x000fe20000010000 */
[----:B------:R-:W-:Y:S01]  /*1dcb0*/  MOV R132, R138 ;  /* 0x0000008a00847202 */ /* 0x000fe20000000f00 */
[-C--:B---3--:R-:W-:Y:S04]  /*1dcc0*/  HMMA.16816.F32 R192, R140, R204.reuse, R52 ;  /* 0x000000cc8cc0723c */ /* 0x088fe80000001834 */
[----:B------:R-:W-:Y:S02]  /*1dcd0*/  FADD.FTZ R10, R12, R3 ;  /* 0x000000030c0a7221 */ /* 0x000fe40000010000 */
[----:B------:R-:W2:Y:S01]  /*1dce0*/  LDL R12, [R1+0x24] ;  /* 0x00002400010c7983 */ /* 0x000ea20000100800 */
[----:B------:R-:W-:Y:S01]  /*1dcf0*/  FADD.FTZ R0, R0, R39 ;  /* 0x0000002700007221 */ /* 0x000fe20000010000 */
        /* <DEDUP_REMOVED lines=18> */
[----:B------:R-:W-:Y:S04]  /*1de20*/  FADD.FTZ R3, R17, R9 ;  /* 0x0000000911037221 */ /* 0x000fe80000010000 */
        /* <DEDUP_REMOVED lines=19> */
[----:B------:R-:W-:Y:S01]  /*1df60*/  FADD.FTZ R2, R13, R2 ;  /* 0x000000020d027221 */ /* 0x000fe20000010000 */
[----:B------:R-:W-:Y:S01]  /*1df70*/  MOV R140, R134 ;  /* 0x00000086008c7202 */ /* 0x000fe20000000f00 */
        /* <DEDUP_REMOVED lines=10> */
[----:B------:R-:W-:Y:S01]  /*1e020*/  MOV R139, R136 ;  /* 0x00000088008b7202 */ /* 0x000fe20000000f00 */
[----:B------:R-:W-:Y:S01]  /*1e030*/  FADD.FTZ R0, R133, R0 ;  /* 0x0000000085007221 */ /* 0x000fe20000010000 */
[----:B------:R4:W-:Y:S01]  /*1e040*/  STL [R1+0xc], R3 ;  /* 0x00000c0301007387 */ /* 0x0009e20000100800 */
[----:B------:R-:W-:Y:S03]  /*1e050*/  IMAD.MOV.U32 R133, RZ, RZ, R137 ;  /* 0x000000ffff857224 */ /* 0x000fe600078e0089 */
[----:B------:R4:W-:Y:S04]  /*1e060*/  STL [R1+0x14], R2 ;  /* 0x0000140201007387 */ /* 0x0009e80000100800 */
[----:B------:R4:W-:Y:S01]  /*1e070*/  STL [R1+0x10], R0 ;  /* 0x0000100001007387 */ /* 0x0009e20000100800 */
[----:B--2---:R-:W-:Y:S01]  /*1e080*/  ISETP.LT.AND P0, PT, R12, UR22, PT ;  /* 0x000000160c007c0c */ /* 0x004fe2000bf01270 */
[----:B------:R-:W-:Y:S11]  /*1e090*/  UMOV UR22, UR21 ;  /* 0x0000001500167c82 */ /* 0x000ff60008000000 */
[----:B------:R-:W-:Y:S01]  /*1e0a0*/  @!UPT UIADD3 URZ, URZ, URZ, URZ ;  /* 0x0000003f3f3ff290 */ /* 0x000fe2000fffe03f */
[----:B----4-:R-:W-:-:S05]  /*1e0b0*/  @P0 BRA `(.L_x_1675) ;  /* 0xffffac7000000947 */ /* 0x010fca000383ffff */
.L_x_1674:
[----:B-1----:R-:W-:-:S13]  /*1e0c0*/  ISETP.LE.AND P0, PT, RZ, UR21, PT ;  /* 0x00000015ff007c0c */ /* 0x002fda000bf03270 */
[----:B------:R-:W-:Y:S05]  /*1e0d0*/  @!P0 BRA `(.L_x_1676) ;  /* 0x00004ba000008947 */ /* 0x000fea0003800000 */
[----:B------:R-:W2:Y:S01]  /*1e0e0*/  LDL.64 R8, [R1+0x48] ;  /* 0x0000480001087983 */ /* 0x000ea20000100a00 */
[----:B------:R-:W-:-:S03]  /*1e0f0*/  ULDC.64 UR4, c[0x0][0x1e0] ;  /* 0x0000780000047ab9 */ /* 0x000fc60000000a00 */
[----:B------:R-:W3:Y:S04]  /*1e100*/  LDL.64 R12, [R1+0x40] ;  /* 0x00004000010c7983 */ /* 0x000ee80000100a00 */
[----:B------:R-:W4:Y:S04]  /*1e110*/  LDL.LU.64 R6, [R1+0x58] ;  /* 0x0000580001067983 */ /* 0x000f280000300a00 */
[----:B------:R-:W4:Y:S01]  /*1e120*/  LDL.LU.64 R4, [R1+0x50] ;  /* 0x0000500001047983 */ /* 0x000f220000300a00 */
[----:B------:R-:W-:Y:S02]  /*1e130*/  USHF.L.U32 UR12, UR4, 0x5, URZ ;  /* 0x00000005040c7899 */ /* 0x000fe4000800063f */
[----:B------:R-:W-:Y:S01]  /*1e140*/  UMOV UR8, 0x5 ;  /* 0x0000000500087882 */ /* 0x000fe20000000000 */
[----:B------:R-:W-:Y:S01]  /*1e150*/  IMAD.MOV.U32 R3, RZ, RZ, R137 ;  /* 0x000000ffff037224 */ /* 0x000fe200078e0089 */
[----:B------:R-:W-:Y:S01]  /*1e160*/  USHF.L.U64.HI UR8, UR4, UR8, UR5 ;  /* 0x0000000804087299 */ /* 0x000fe20008010205 */
[----:B------:R-:W-:Y:S01]  /*1e170*/  IMAD.MOV.U32 R2, RZ, RZ, R138 ;  /* 0x000000ffff027224 */ /* 0x000fe200078e008a */
[----:B------:R-:W-:Y:S01]  /*1e180*/  USHF.L.U32 UR9, UR4, 0x5, URZ ;  /* 0x0000000504097899 */ /* 0x000fe2000800063f */
[----:B------:R-:W-:Y:S01]  /*1e190*/  MOV R139, R134 ;  /* 0x00000086008b7202 */ /* 0x000fe20000000f00 */
[----:B------:R-:W-:Y:S01]  /*1e1a0*/  UIADD3 UR12, UP0, UR12, 0x80, URZ ;  /* 0x000000800c0c7890 */ /* 0x000fe2000ff1e03f */
[----:B------:R-:W-:Y:S01]  /*1e1b0*/  IMAD.MOV.U32 R135, RZ, RZ, R136 ;  /* 0x000000ffff877224 */ /* 0x000fe200078e0088 */
[----:B------:R-:W-:-:S02]  /*1e1c0*/  UMOV UR10, 0x6 ;  /* 0x00000006000a7882 */ /* 0x000fc40000000000 */
[----:B------:R-:W-:Y:S02]  /*1e1d0*/  ULDC.64 UR4, c[0x0][0x208] ;  /* 0x0000820000047ab9 */ /* 0x000fe40000000a00 */
[----:B------:R-:W-:Y:S02]  /*1e1e0*/  USHF.L.U64.HI UR10, UR4, UR10, UR5 ;  /* 0x0000000a040a7299 */ /* 0x000fe40008010205 */
[----:B------:R-:W-:Y:S02]  /*1e1f0*/  USHF.L.U32 UR13, UR4, 0x6, URZ ;  /* 0x00000006040d7899 */ /* 0x000fe4000800063f */
[----:B------:R-:W-:Y:S02]  /*1e200*/  UIADD3 UR11, UR6, 0x80, URZ ;  /* 0x00000080060b7890 */ /* 0x000fe4000fffe03f */
[----:B------:R-:W-:Y:S02]  /*1e210*/  UIADD3.X UR17, URZ, UR17, URZ, UP0, !UPT ;  /* 0x000000113f117290 */ /* 0x000fe400087fe43f */
[----:B------:R-:W-:Y:S01]  /*1e220*/  ULDC.64 UR4, c[0x0][0x1e0] ;  /* 0x0000780000047ab9 */ /* 0x000fe20000000a00 */
[----:B--2---:R-:W-:-:S05]  /*1e230*/  IADD3 RZ, P0, R8, 0x40, RZ ;  /* 0x0000004008ff7810 */ /* 0x004fca0007f1e0ff */
[----:B---3--:R-:W-:Y:S01]  /*1e240*/  IMAD.X R0, RZ, RZ, R13, P0 ;  /* 0x000000ffff007224 */ /* 0x008fe200000e060d */
[C---:B----4-:R-:W-:Y:S02]  /*1e250*/  IADD3 RZ, P1, R6.reuse, 0x40, RZ ;  /* 0x0000004006ff7810 */ /* 0x050fe40007f3e0ff */
[----:B------:R-:W-:Y:S02]  /*1e260*/  IADD3 R10, R6, 0x40, RZ ;  /* 0x00000040060a7810 */ /* 0x000fe40007ffe0ff */
[----:B------:R1:W-:Y:S01]  /*1e270*/  STL [R1+0x4], R0 ;  /* 0x0000040001007387 */ /* 0x0003e20000100800 */
[----:B------:R-:W-:Y:S02]  /*1e280*/  MOV R4, R6 ;  /* 0x0000000600047202 */ /* 0x000fe40000000f00 */
[----:B------:R-:W-:-:S03]  /*1e290*/  IADD3.X R11, RZ, R5, RZ, P1, !PT ;  /* 0x00000005ff0b7210 */ /* 0x000fc60000ffe4ff */
[----:B------:R2:W-:Y:S04]  /*1e2a0*/  STL.64 [R1+0x50], R4 ;  /* 0x0000500401007387 */ /* 0x0005e80000100a00 */
[----:B------:R2:W-:Y:S01]  /*1e2b0*/  STL.64 [R1+0x20], R10 ;  /* 0x0000200a01007387 */ /* 0x0005e20000100a00 */
[----:B-1----:R-:W-:-:S05]  /*1e2c0*/  IADD3 R0, R8, 0x40, RZ ;  /* 0x0000004008007810 */ /* 0x002fca0007ffe0ff */
[----:B------:R2:W-:Y:S02]  /*1e2d0*/  STL [R1], R0 ;  /* 0x0000000001007387 */ /* 0x0005e40000100800 */
.L_x_1677:
[----:B---3--:R-:W3:Y:S01]  /*1e2e0*/  LDL.64 R132, [R1+0x50] ;  /* 0x0000500001847983 */ /* 0x008ee20000100a00 */
[----:B------:R-:W-:Y:S04]  /*1e2f0*/  DEPBAR.LE SB0, 0x0 ;  /* 0x000080000000791a */ /* 0x000fe80000000000 */
[----:B------:R-:W-:Y:S01]  /*1e300*/  MOV R134, UR13 ;  /* 0x0000000d00867c02 */ /* 0x000fe20008000f00 */
[----:B--2---:R-:W2:Y:S01]  /*1e310*/  LDL R0, [R1+0x18] ;  /* 0x0000180001007983 */ /* 0x004ea20000100800 */
[----:B------:R-:W-:Y:S02]  /*1e320*/  USHF.R.S32.HI UR18, URZ, 0x1f, UR21 ;  /* 0x0000001f3f127899 */ /* 0x000fe40008011415 */
[----:B------:R-:W-:Y:S01]  /*1e330*/  UIMAD UR15, UR10, UR21, URZ ;  /* 0x000000150a0f72a4 */ /* 0x000fe2000f8e023f */
[----:B------:R-:W4:Y:S01]  /*1e340*/  LDL.64 R246, [R1+0x20] ;  /* 0x0000200001f67983 */ /* 0x000f220000100a00 */
[----:B------:R-:W-:Y:S02]  /*1e350*/  UISETP.GT.AND UP0, UPT, UR21, URZ, UPT ;  /* 0x0000003f1500728c */ /* 0x000fe4000bf04270 */
[----:B------:R-:W-:Y:S03]  /*1e360*/  UIMAD UR15, UR18, UR13, UR15 ;  /* 0x0000000d120f72a4 */ /* 0x000fe6000f8e020f */
[----:B------:R-:W-:Y:S08]  /*1e370*/  BAR.SYNC.DEFER_BLOCKING 0x0 ;  /* 0x0000000000007b1d */ /* 0x000ff00000010000 */
[----:B-----5:R-:W-:Y:S04]  /*1e380*/  STL [R1+0x60], R235 ;  /* 0x000060eb01007387 */ /* 0x020fe80000100800 */
[----:B------:R-:W-:Y:S04]  /*1e390*/  STL [R1+0x64], R243 ;  /* 0x000064f301007387 */ /* 0x000fe80000100800 */
[----:B------:R-:W-:Y:S04]  /*1e3a0*/  STL [R1+0x68], R242 ;  /* 0x000068f201007387 */ /* 0x000fe80000100800 */
[----:B------:R-:W-:Y:S04]  /*1e3b0*/  STL [R1+0x6c], R241 ;  /* 0x00006cf101007387 */ /* 0x000fe80000100800 */
        /* <DEDUP_REMOVED lines=24> */
[----:B------:R-:W-:Y:S05]  /*1e540*/  STL [R1+0x88], R237 ;  /* 0x000088ed01007387 */ /* 0x000fea0000100800 */
        /* <DEDUP_REMOVED lines=21> */
[----:B---3--:R-:W-:Y:S04]  /*1e6a0*/  IMAD.WIDE.U32 R136, R134, UR21, R132 ;  /* 0x0000001586887c25 */ /* 0x008fe8000f8e0084 */
[C---:B------:R-:W-:Y:S04]  /*1e6b0*/  HMMA.16816.F32 R48, R208.reuse, R222, R48 ;  /* 0x000000ded030723c */ /* 0x040fe80000001830 */
[C---:B--2---:R-:W-:Y:S02]  /*1e6c0*/  LOP3.LUT P5, RZ, R0.reuse, 0x1, RZ, 0xc0, !PT ;  /* 0x0000000100ff7812 */ /* 0x044fe400078ac0ff */
[----:B------:R-:W-:Y:S02]  /*1e6d0*/  LOP3.LUT P4, RZ, R0, 0x2, RZ, 0xc0, !PT ;  /* 0x0000000200ff7812 */ /* 0x000fe4000788c0ff */
[C---:B------:R-:W-:Y:S01]  /*1e6e0*/  LEA R132, P0, R136.reuse, c[0x0][0x1f8], 0x1 ;  /* 0x00007e0088847a11 */ /* 0x040fe200078008ff */
[-C--:B-1----:R-:W-:Y:S03]  /*1e6f0*/  HMMA.16816.F32 R52, R208, R140.reuse, R52 ;  /* 0x0000008cd034723c */ /* 0x082fe60000001834 */
[----:B------:R-:W-:Y:S04]  /*1e700*/  IADD3 R0, R137, UR15, RZ ;  /* 0x0000000f89007c10 */ /* 0x000fe8000fffe0ff */
[----:B------:R-:W-:Y:S01]  /*1e710*/  LEA.HI.X R133, R136, c[0x0][0x1fc], R0, 0x1, P0 ;  /* 0x00007f0088857a11 */ /* 0x000fe200000f0c00 */
[C---:B------:R-:W-:Y:S04]  /*1e720*/  HMMA.16816.F32 R56, R216.reuse, R140, R56 ;  /* 0x0000008cd838723c */ /* 0x040fe80000001838 */
[----:B------:R-:W-:Y:S01]  /*1e730*/  @!PT LDS RZ, [RZ] ;  /* 0x00000000fffff984 */ /* 0x000fe20000000800 */
[----:B------:R-:W-:Y:S01]  /*1e740*/  @!PT LDS RZ, [RZ] ;  /* 0x00000000fffff984 */ /* 0x000fe20000000800 */
[----:B------:R-:W-:Y:S01]  /*1e750*/  @!PT LDS RZ, [RZ] ;  /* 0x00000000fffff984 */ /* 0x000fe20000000800 */
[----:B------:R1:W-:Y:S01]  /*1e760*/  LDGSTS.E.BYPASS.LTC128B.128 [R244+0x100], [R132.64], !P5 ;  /* 0x0010000084f47fae */ /* 0x0003e2000e901d5c */
[----:B----4-:R-:W-:Y:S01]  /*1e770*/  IMAD.WIDE.U32 R136, R134, UR21, R246 ;  /* 0x0000001586887c25 */ /* 0x010fe2000f8e00f6 */
[----:B------:R-:W-:Y:S02]  /*1e780*/  UIADD3 UR21, UR21, -0x1, URZ ;  /* 0xffffffff15157890 */ /* 0x000fe4000fffe03f */
[-C--:B------:R-:W-:Y:S02]  /*1e790*/  HMMA.16816.F32 R60, R216, R142.reuse, R60 ;  /* 0x0000008ed83c723c */ /* 0x080fe4000000183c */
[----:B------:R-:W-:Y:S02]  /*1e7a0*/  @UP0 UIMAD.WIDE.U32 UR22, UR21, UR4, URZ ;  /* 0x00000004151602a5 */ /* 0x000fe4000f8e003f */
[C---:B------:R-:W-:Y:S02]  /*1e7b0*/  LEA R212, P0, R136.reuse, c[0x0][0x1f8], 0x1 ;  /* 0x00007e0088d47a11 */ /* 0x040fe400078008ff */
[----:B------:R-:W-:Y:S01]  /*1e7c0*/  IADD3 R0, R137, UR15, RZ ;  /* 0x0000000f89007c10 */ /* 0x000fe2000fffe0ff */
[----:B------:R-:W-:Y:S01]  /*1e7d0*/  @UP0 USHF.L.U32 UR18, UR22, 0x6, URZ ;  /* 0x0000000616120899 */ /* 0x000fe2000800063f */
[----:B------:R-:W-:Y:S01]  /*1e7e0*/  HMMA.16816.F32 R64, R208, R142, R64 ;  /* 0x0000008ed040723c */ /* 0x000fe20000001840 */
[----:B------:R-:W-:Y:S03]  /*1e7f0*/  @UP0 USHF.R.S32.HI UR15, URZ, 0x1f, UR21 ;  /* 0x0000001f3f0f0899 */ /* 0x000fe60008011415 */
[----:B------:R-:W-:Y:S01]  /*1e800*/  LEA.HI.X R213, R136, c[0x0][0x1fc], R0, 0x1, P0 ;  /* 0x00007f0088d57a11 */ /* 0x000fe200000f0c00 */
[----:B------:R-:W-:Y:S04]  /*1e810*/  @UP0 UIMAD UR15, UR15, UR4, URZ ;  /* 0x000000040f0f02a4 */ /* 0x000fe8000f8e023f */
[----:B------:R2:W-:Y:S01]  /*1e820*/  LDGSTS.E.BYPASS.LTC128B.128 [R244+0x2100], [R212.64], !P4 ;  /* 0x02100000d4f47fae */ /* 0x0005e2000e101d5c */
[----:B------:R-:W-:Y:S04]  /*1e830*/  @UP0 UIMAD UR15, UR21, UR5, UR15 ;  /* 0x00000005150f02a4 */ /* 0x000fe8000f8e020f */
[----:B------:R-:W-:Y:S01]  /*1e840*/  @UP0 UIADD3 UR15, UR23, UR15, URZ ;  /* 0x0000000f170f0290 */ /* 0x000fe2000fffe03f */
[----:B-1----:R-:W-:Y:S03]  /*1e850*/  IADD3 R132, P0, R132, UR6, RZ ;  /* 0x0000000684847c10 */ /* 0x002fe6000ff1e0ff */
[----:B------:R-:W-:Y:S01]  /*1e860*/  @UP0 USHF.L.U64.HI UR15, UR22, 0x6, UR15 ;  /* 0x00000006160f0899 */ /* 0x000fe2000801020f */
[----:B------:R-:W-:Y:S02]  /*1e870*/  IADD3.X R133, R133, UR7, RZ, P0, !PT ;  /* 0x0000000785857c10 */ /* 0x000fe400087fe4ff */
[----:B------:R-:W-:Y:S03]  /*1e880*/  IADD3 R136, P1, R132, UR6, RZ ;  /* 0x0000000684887c10 */ /* 0x000fe6000ff3e0ff */
[----:B------:R1:W-:Y:S01]  /*1e890*/  LDGSTS.E.BYPASS.LTC128B.128 [R244+0x900], [R132.64], !P5 ;  /* 0x0090000084f47fae */ /* 0x0003e2000e901d5c */
[----:B------:R-:W-:Y:S02]  /*1e8a0*/  IADD3.X R137, R133, UR7, RZ, P1, !PT ;  /* 0x0000000785897c10 */ /* 0x000fe40008ffe4ff */
[----:B------:R-:W-:Y:S04]  /*1e8b0*/  IADD3 R140, P1, R136, UR6, RZ ;  /* 0x00000006888c7c10 */ /* 0x000fe8000ff3e0ff */
[----:B------:R-:W-:Y:S01]  /*1e8c0*/  IADD3.X R141, R137, UR7, RZ, P1, !PT ;  /* 0x00000007898d7c10 */ /* 0x000fe20008ffe4ff */
[----:B------:R1:W-:Y:S01]  /*1e8d0*/  LDGSTS.E.BYPASS.LTC128B.128 [R244+0x2900], [R132.64+0x80], !P4 ;  /* 0x0290008084f47fae */ /* 0x0003e2000e101d5c */
[----:B--2---:R-:W-:Y:S07]  /*1e8e0*/  IADD3 R212, P0, R132, UR11, RZ ;  /* 0x0000000b84d47c10 */ /* 0x004fee000ff1e0ff */
[----:B------:R2:W-:Y:S01]  /*1e8f0*/  LDGSTS.E.BYPASS.LTC128B.128 [R244+0x1100], [R136.64], !P5 ;  /* 0x0110000088f47fae */ /* 0x0005e2000e901d5c */
[----:B------:R-:W-:Y:S07]  /*1e900*/  IADD3.X R213, R133, UR14, RZ, P0, !PT ;  /* 0x0000000e85d57c10 */ /* 0x000fee00087fe4ff */
        /* <DEDUP_REMOVED lines=125> */
[----:B------:R-:W-:Y:S01]  /*1f0e0*/  MUFU.TANH R208, R4 ;  /* 0x0000000400d07308 */ /* 0x000fe20000002400 */
[----:B------:R-:W-:Y:S02]  /*1f0f0*/  FMUL.FTZ R5, R5, c[0x0][0x320] ;  /* 0x0000c80005057a20 */ /* 0x000fe40000410000 */
[----:B------:R-:W-:Y:S02]  /*1f100*/  FMUL.FTZ R6, R6, c[0x0][0x320] ;  /* 0x0000c80006067a20 */ /* 0x000fe40000410000 */
[----:B------:R-:W-:Y:S01]  /*1f110*/  FMUL.FTZ R7, R7, c[0x0][0x320] ;  /* 0x0000c80007077a20 */ /* 0x000fe20000410000 */
[-C--:B------:R-:W-:Y:S04]  /*1f120*/  HMMA.16816.F32 R12, R220, R214.reuse, R12 ;  /* 0x000000d6dc0c723c */ /* 0x080fe8000000180c */
[----:B------:R-:W-:Y:S04]  /*1f130*/  MUFU.TANH R134, R5 ;  /* 0x0000000500867308 */ /* 0x000fe80000002400 */
[C---:B------:R-:W-:Y:S06]  /*1f140*/  HMMA.16816.F32 R16, R140.reuse, R214, R16 ;  /* 0x000000d68c10723c */ /* 0x040fec0000001810 */
[----:B------:R-:W1:Y:S01]  /*1f150*/  MUFU.TANH R212, R6 ;  /* 0x0000000600d47308 */ /* 0x000e620000002400 */
        /* <DEDUP_REMOVED lines=15> */
[----:B--2---:R-:W2:Y:S09]  /*1f250*/  LDSM.16.M88.4 R4, [R229+0x2800] ;  /* 0x00280000e504783b */ /* 0x004eb20000000200 */
[----:B------:R-:W-:Y:S10]  /*1f260*/  MUFU.TANH R217, R10 ;  /* 0x0000000a00d97308 */ /* 0x000ff40000002400 */
[----:B------:R3:W-:Y:S10]  /*1f270*/  MUFU.TANH R218, R11 ;  /* 0x0000000b00da7308 */ /* 0x0007f40000002400 */
[----:B------:R-:W-:Y:S10]  /*1f280*/  MUFU.TANH R16, R16 ;  /* 0x0000001000107308 */ /* 0x000ff40000002400 */
[----:B------:R-:W-:Y:S01]  /*1f290*/  MUFU.TANH R17, R17 ;  /* 0x0000001100117308 */ /* 0x000fe20000002400 */
[----:B---3--:R-:W3:Y:S01]  /*1f2a0*/  LDSM.16.M88.4 R8, [R229+0x3000] ;  /* 0x00300000e508783b */ /* 0x008ee20000000200 */
[-C--:B--2---:R-:W-:Y:S08]  /*1f2b0*/  HMMA.16816.F32 R20, R140, R4.reuse, R20 ;  /* 0x000000048c14723c */ /* 0x084ff00000001814 */
[----:B------:R-:W-:Y:S01]  /*1f2c0*/  MUFU.TANH R18, R18 ;  /* 0x0000001200127308 */ /* 0x000fe20000002400 */
[C---:B------:R-:W-:Y:S09]  /*1f2d0*/  HMMA.16816.F32 R24, R220.reuse, R4, R24 ;  /* 0x00000004dc18723c */ /* 0x040ff20000001818 */
[----:B------:R-:W-:Y:S01]  /*1f2e0*/  MUFU.TANH R19, R19 ;  /* 0x0000001300137308 */ /* 0x000fe20000002400 */
[-C--:B------:R-:W-:Y:S08]  /*1f2f0*/  HMMA.16816.F32 R28, R220, R6.reuse, R28 ;  /* 0x00000006dc1c723c */ /* 0x080ff0000000181c */
[C---:B------:R-:W-:Y:S01]  /*1f300*/  HMMA.16816.F32 R32, R140.reuse, R6, R32 ;  /* 0x000000068c20723c */ /* 0x040fe20000001820 */
[----:B------:R-:W-:Y:S01]  /*1f310*/  MUFU.TANH R12, R12 ;  /* 0x0000000c000c7308 */ /* 0x000fe20000002400 */
[----:B------:R-:W2:Y:S01]  /*1f320*/  LDSM.16.M88.4 R4, [R229+0x3800] ;  /* 0x00380000e504783b */ /* 0x000ea20000000200 */
[----:B------:R-:W-:Y:S04]  /*1f330*/  DEPBAR.LE SB0, 0x0 ;  /* 0x000080000000791a */ /* 0x000fe80000000000 */
[----:B------:R-:W-:Y:S02]  /*1f340*/  FMUL.FTZ R22, R22, c[0x0][0x320] ;  /* 0x0000c80016167a20 */ /* 0x000fe40000410000 */
[----:B------:R-:W-:Y:S02]  /*1f350*/  FMUL.FTZ R20, R20, c[0x0][0x320] ;  /* 0x0000c80014147a20 */ /* 0x000fe40000410000 */
[----:B------:R-:W-:Y:S01]  /*1f360*/  MUFU.TANH R251, R22 ;  /* 0x0000001600fb7308 */ /* 0x000fe20000002400 */
[----:B------:R-:W-:Y:S01]  /*1f370*/  FMUL.FTZ R26, R26, c[0x0][0x320] ;  /* 0x0000c8001a1a7a20 */ /* 0x000fe20000410000 */
[----:B------:R-:W-:Y:S01]  /*1f380*/  BAR.SYNC.DEFER_BLOCKING 0x0 ;  /* 0x0000000000007b1d */ /* 0x000fe20000010000 */
[----:B------:R-:W-:Y:S01]  /*1f390*/  FMUL.FTZ R27, R27, c[0x0][0x320] ;  /* 0x0000c8001b1b7a20 */ /* 0x000fe20000410000 */
[-C--:B---3--:R-:W-:Y:S05]  /*1f3a0*/  HMMA.16816.F32 R36, R140, R8.reuse, R36 ;  /* 0x000000088c24723c */ /* 0x088fea0000001824 */
[----:B------:R-:W-:Y:S01]  /*1f3b0*/  FMUL.FTZ R29, R29, c[0x0][0x320] ;  /* 0x0000c8001d1d7a20 */ /* 0x000fe20000410000 */
[----:B------:R-:W-:Y:S01]  /*1f3c0*/  MUFU.TANH R248, R20 ;  /* 0x0000001400f87308 */ /* 0x000fe20000002400 */
[----:B------:R-:W-:Y:S01]  /*1f3d0*/  FMUL.FTZ R30, R30, c[0x0][0x320] ;  /* 0x0000c8001e1e7a20 */ /* 0x000fe20000410000 */
[C---:B------:R-:W-:Y:S01]  /*1f3e0*/  HMMA.16816.F32 R40, R220.reuse, R8, R40 ;  /* 0x00000008dc28723c */ /* 0x040fe20000001828 */
[----:B------:R-:W3:Y:S03]  /*1f3f0*/  LDL.64 R8, [R1+0x40] ;  /* 0x0000400001087983 */ /* 0x000ee60000100a00 */
[----:B------:R-:W-:Y:S02]  /*1f400*/  FMUL.FTZ R24, R24, c[0x0][0x320] ;  /* 0x0000c80018187a20 */ /* 0x000fe40000410000 */
[----:B------:R-:W-:Y:S02]  /*1f410*/  FMUL.FTZ R23, R23, c[0x0][0x320] ;  /* 0x0000c80017177a20 */ /* 0x000fe40000410000 */
[----:B------:R-:W4:Y:S01]  /*1f420*/  MUFU.TANH R138, R29 ;  /* 0x0000001d008a7308 */ /* 0x000f220000002400 */
[-C--:B------:R-:W-:Y:S03]  /*1f430*/  HMMA.16816.F32 R44, R220, R10.reuse, R44 ;  /* 0x0000000adc2c723c */ /* 0x080fe6000000182c */
[----:B------:R-:W-:Y:S02]  /*1f440*/  FMUL.FTZ R21, R21, c[0x0][0x320] ;  /* 0x0000c80015157a20 */ /* 0x000fe40000410000 */
[----:B------:R-:W-:Y:S02]  /*1f450*/  FMUL.FTZ R31, R31, c[0x0][0x320] ;  /* 0x0000c8001f1f7a20 */ /* 0x000fe40000410000 */
[----:B------:R-:W-:Y:S01]  /*1f460*/  FMUL.FTZ R37, R37, c[0x0][0x320] ;  /* 0x0000c80025257a20 */ /* 0x000fe20000410000 */
[C---:B------:R-:W-:Y:S01]  /*1f470*/  HMMA.16816.F32 R48, R140.reuse, R10, R48 ;  /* 0x0000000a8c30723c */ /* 0x040fe20000001830 */
[----:B------:R4:W-:Y:S03]  /*1f480*/  MUFU.TANH R214, R30 ;  /* 0x0000001e00d67308 */ /* 0x0009e60000002400 */
[----:B------:R-:W-:Y:S02]  /*1f490*/  FMUL.FTZ R36, R36, c[0x0][0x320] ;  /* 0x0000c80024247a20 */ /* 0x000fe40000410000 */
[----:B------:R-:W-:Y:S02]  /*1f4a0*/  FMUL.FTZ R38, R38, c[0x0][0x320] ;  /* 0x0000c80026267a20 */ /* 0x000fe40000410000 */
[-C--:B--2---:R-:W-:Y:S03]  /*1f4b0*/  HMMA.16816.F32 R52, R140, R4.reuse, R52 ;  /* 0x000000048c34723c */ /* 0x084fe60000001834 */
[----:B------:R-:W2:Y:S01]  /*1f4c0*/  MUFU.TANH R0, R37 ;  /* 0x0000002500007308 */ /* 0x000ea20000002400 */
[----:B------:R-:W-:Y:S02]  /*1f4d0*/  FMUL.FTZ R39, R39, c[0x0][0x320] ;  /* 0x0000c80027277a20 */ /* 0x000fe40000410000 */
[----:B------:R-:W-:Y:S02]  /*1f4e0*/  FMUL.FTZ R42, R42, c[0x0][0x320] ;  /* 0x0000c8002a2a7a20 */ /* 0x000fe40000410000 */
[C---:B------:R-:W-:Y:S04]  /*1f4f0*/  HMMA.16816.F32 R56, R220.reuse, R4, R56 ;  /* 0x00000004dc38723c */ /* 0x040fe80000001838 */
[----:B------:R-:W-:Y:S01]  /*1f500*/  FMUL.FTZ R43, R43, c[0x0][0x320] ;  /* 0x0000c8002b2b7a20 */ /* 0x000fe20000410000 */
[----:B------:R-:W-:Y:S01]  /*1f510*/  MUFU.TANH R20, R26 ;  /* 0x0000001a00147308 */ /* 0x000fe20000002400 */
[----:B------:R-:W-:Y:S01]  /*1f520*/  FMUL.FTZ R41, R41, c[0x0][0x320] ;  /* 0x0000c80029297a20 */ /* 0x000fe20000410000 */
[----:B-1----:R-:W-:Y:S01]  /*1f530*/  FMNMX.FTZ R4, R212, R3, !PT ;  /* 0x00000003d4047209 */ /* 0x002fe20007810000 */
[-C--:B------:R-:W-:Y:S04]  /*1f540*/  HMMA.16816.F32 R60, R220, R6.reuse, R60 ;  /* 0x00000006dc3c723c */ /* 0x080fe8000000183c */
[----:B----4-:R-:W-:Y:S01]  /*1f550*/  MOV R30, R138 ;  /* 0x0000008a001e7202 */ /* 0x010fe20000000f00 */
[----:B------:R-:W-:Y:S01]  /*1f560*/  FMUL.FTZ R48, R48, c[0x0][0x320] ;  /* 0x0000c80030307a20 */ /* 0x000fe20000410000 */
[----:B------:R-:W-:Y:S01]  /*1f570*/  FMNMX.FTZ R138, R208, R2, !PT ;  /* 0x00000002d08a7209 */ /* 0x000fe20007810000 */
[----:B------:R1:W-:Y:S01]  /*1f580*/  MUFU.TANH R235, R27 ;  /* 0x0000001b00eb7308 */ /* 0x0003e20000002400 */
[----:B------:R-:W-:Y:S01]  /*1f590*/  FMUL.FTZ R52, R52, c[0x0][0x320] ;  /* 0x0000c80034347a20 */ /* 0x000fe20000410000 */
[----:B------:R-:W-:Y:S04]  /*1f5a0*/  HMMA.16816.F32 R64, R140, R6, R64 ;  /* 0x000000068c40723c */ /* 0x000fe80000001840 */
[----:B------:R-:W-:Y:S01]  /*1f5b0*/  FMUL.FTZ R54, R54, c[0x0][0x320] ;  /* 0x0000c80036367a20 */ /* 0x000fe20000410000 */
[----:B------:R-:W-:Y:S01]  /*1f5c0*/  FMNMX.FTZ R5, R211, R4, !PT ;  /* 0x00000004d3057209 */ /* 0x000fe20007810000 */
[----:B------:R-:W-:Y:S01]  /*1f5d0*/  FMUL.FTZ R55, R55, c[0x0][0x320] ;  /* 0x0000c80037377a20 */ /* 0x000fe20000410000 */
[----:B------:R-:W-:Y:S01]  /*1f5e0*/  FMNMX.FTZ R138, R134, R138, !PT ;  /* 0x0000008a868a7209 */ /* 0x000fe20007810000 */
[----:B------:R2:W-:Y:S01]  /*1f5f0*/  MUFU.TANH R22, R52 ;  /* 0x0000003400167308 */ /* 0x0005e20000002400 */
[----:B------:R-:W-:Y:S03]  /*1f600*/  FMUL.FTZ R53, R53, c[0x0][0x320] ;  /* 0x0000c80035357a20 */ /* 0x000fe60000410000 */
[----:B------:R-:W-:Y:S01]  /*1f610*/  FMUL.FTZ R58, R58, c[0x0][0x320] ;  /* 0x0000c8003a3a7a20 */ /* 0x000fe20000410000 */
[----:B------:R-:W-:Y:S01]  /*1f620*/  FMNMX.FTZ R138, R16, R138, !PT ;  /* 0x0000008a108a7209 */ /* 0x000fe20007810000 */
[----:B------:R-:W-:Y:S02]  /*1f630*/  FMUL.FTZ R59, R59, c[0x0][0x320] ;  /* 0x0000c8003b3b7a20 */ /* 0x000fe40000410000 */
[----:B------:R-:W-:Y:S01]  /*1f640*/  FMUL.FTZ R61, R61, c[0x0][0x320] ;  /* 0x0000c8003d3d7a20 */ /* 0x000fe20000410000 */
[----:B------:R-:W-:Y:S01]  /*1f650*/  FMNMX.FTZ R138, R17, R138, !PT ;  /* 0x0000008a118a7209 */ /* 0x000fe20007810000 */
[----:B------:R-:W4:Y:S01]  /*1f660*/  MUFU.TANH R247, R21 ;  /* 0x0000001500f77308 */ /* 0x000f220000002400 */
[----:B------:R-:W-:Y:S02]  /*1f670*/  FMUL.FTZ R32, R32, c[0x0][0x320] ;  /* 0x0000c80020207a20 */ /* 0x000fe40000410000 */
[----:B------:R-:W-:Y:S01]  /*1f680*/  FMUL.FTZ R60, R60, c[0x0][0x320] ;  /* 0x0000c8003c3c7a20 */ /* 0x000fe20000410000 */
[----:B-1----:R-:W3:Y:S01]  /*1f690*/  LDL.64 R26, [R1+0x48] ;  /* 0x00004800011a7983 */ /* 0x002ee20000100a00 */
[----:B------:R-:W-:Y:S01]  /*1f6a0*/  FMUL.FTZ R49, R49, c[0x0][0x320] ;  /* 0x0000c80031317a20 */ /* 0x000fe20000410000 */
[----:B------:R-:W-:Y:S01]  /*1f6b0*/  FMNMX.FTZ R138, R248, R138, !PT ;  /* 0x0000008af88a7209 */ /* 0x000fe20007810000 */
[----:B------:R-:W-:Y:S02]  /*1f6c0*/  FMUL.FTZ R51, R51, c[0x0][0x320] ;  /* 0x0000c80033337a20 */ /* 0x000fe40000410000 */
[----:B------:R-:W-:Y:S01]  /*1f6d0*/  FMUL.FTZ R56, R56, c[0x0][0x320] ;  /* 0x0000c80038387a20 */ /* 0x000fe20000410000 */
[----:B------:R-:W-:Y:S01]  /*1f6e0*/  MUFU.TANH R11, R61 ;  /* 0x0000003d000b7308 */ /* 0x000fe20000002400 */
[----:B------:R-:W-:Y:S02]  /*1f6f0*/  FMUL.FTZ R64, R64, c[0x0][0x320] ;  /* 0x0000c80040407a20 */ /* 0x000fe40000410000 */
[----:B------:R-:W-:Y:S01]  /*1f700*/  FMUL.FTZ R66, R66, c[0x0][0x320] ;  /* 0x0000c80042427a20 */ /* 0x000fe20000410000 */
[----:B--2---:R-:W-:Y:S01]  /*1f710*/  MOV R52, R0 ;  /* 0x0000000000347202 */ /* 0x004fe20000000f00 */
[----:B------:R-:W-:Y:S01]  /*1f720*/  FMUL.FTZ R67, R67, c[0x0][0x320] ;  /* 0x0000c80043437a20 */ /* 0x000fe20000410000 */
[----:B------:R-:W-:Y:S01]  /*1f730*/  FMNMX.FTZ R0, R213, R135, !PT ;  /* 0x00000087d5007209 */ /* 0x000fe20007810000 */
[----:B------:R-:W-:Y:S02]  /*1f740*/  FMUL.FTZ R57, R57, c[0x0][0x320] ;  /* 0x0000c80039397a20 */ /* 0x000fe40000410000 */
[----:B------:R-:W-:Y:S01]  /*1f750*/  FMUL.FTZ R25, R25, c[0x0][0x320] ;  /* 0x0000c80019197a20 */ /* 0x000fe20000410000 */
[----:B------:R1:W-:Y:S01]  /*1f760*/  MUFU.TANH R231, R24 ;  /* 0x0000001800e77308 */ /* 0x0003e20000002400 */
        /* <DEDUP_REMOVED lines=8> */
[----:B----4-:R-:W-:Y:S01]  /*1f7f0*/  FMNMX.FTZ R138, R247, R138, !PT ;  /* 0x0000008af78a7209 */ /* 0x010fe20007810000 */
[----:B------:R-:W-:Y:S01]  /*1f800*/  MUFU.TANH R224, R51 ;  /* 0x0000003300e07308 */ /* 0x000fe20000002400 */
[----:B------:R-:W-:Y:S01]  /*1f810*/  FMNMX.FTZ R0, R251, R0, !PT ;  /* 0x00000000fb007209 */ /* 0x000fe20007810000 */
[----:B------:R-:W-:Y:S02]  /*1f820*/  FMUL.FTZ R33, R33, c[0x0][0x320] ;  /* 0x0000c80021217a20 */ /* 0x000fe40000410000 */
[----:B------:R-:W-:Y:S02]  /*1f830*/  FMUL.FTZ R40, R40, c[0x0][0x320] ;  /* 0x0000c80028287a20 */ /* 0x000fe40000410000 */
[----:B------:R-:W-:Y:S02]  /*1f840*/  FMUL.FTZ R34, R34, c[0x0][0x320] ;  /* 0x0000c80022227a20 */ /* 0x000fe40000410000 */
[----:B------:R-:W-:Y:S02]  /*1f850*/  FMUL.FTZ R35, R35, c[0x0][0x320] ;  /* 0x0000c80023237a20 */ /* 0x000fe40000410000 */
[----:B------:R-:W2:Y:S01]  /*1f860*/  MUFU.TANH R245, R32 ;  /* 0x0000002000f57308 */ /* 0x000ea20000002400 */
[----:B------:R-:W-:Y:S02]  /*1f870*/  FMUL.FTZ R50, R50, c[0x0][0x320] ;  /* 0x0000c80032327a20 */ /* 0x000fe40000410000 */
[----:B------:R-:W-:Y:S01]  /*1f880*/  FMUL.FTZ R65, R65, c[0x0][0x320] ;  /* 0x0000c80041417a20 */ /* 0x000fe20000410000 */
[----:B-1----:R-:W4:Y:S01]  /*1f890*/  LDL R24, [R1] ;  /* 0x0000000001187983 */ /* 0x002f220000100800 */
[----:B------:R-:W-:Y:S02]  /*1f8a0*/  FMUL.FTZ R46, R46, c[0x0][0x320] ;  /* 0x0000c8002e2e7a20 */ /* 0x000fe40000410000 */
[----:B------:R-:W-:Y:S03]  /*1f8b0*/  FMUL.FTZ R62, R62, c[0x0][0x320] ;  /* 0x0000c8003e3e7a20 */ /* 0x000fe60000410000 */
[----:B------:R-:W-:Y:S10]  /*1f8c0*/  MUFU.TANH R10, R60 ;  /* 0x0000003c000a7308 */ /* 0x000ff40000002400 */
[----:B------:R1:W1:Y:S01]  /*1f8d0*/  MUFU.TANH R241, R23 ;  /* 0x0000001700f17308 */ /* 0x0002620000002400 */
[----:B--2---:R-:W-:Y:S09]  /*1f8e0*/  FMNMX.FTZ R138, R245, R138, !PT ;  /* 0x0000008af58a7209 */ /* 0x004ff20007810000 */
[----:B------:R-:W2:Y:S10]  /*1f8f0*/  MUFU.TANH R246, R33 ;  /* 0x0000002100f67308 */ /* 0x000eb40000002400 */
[----:B------:R-:W2:Y:S01]  /*1f900*/  MUFU.TANH R133, R36 ;  /* 0x0000002400857308 */ /* 0x000ea20000002400 */
[----:B-1----:R-:W3:Y:S01]  /*1f910*/  LDL R23, [R1+0x4] ;  /* 0x0000040001177983 */ /* 0x002ee20000100800 */
[----:B------:R-:W-:Y:S08]  /*1f920*/  FMNMX.FTZ R0, R241, R0, !PT ;  /* 0x00000000f1007209 */ /* 0x000ff00007810000 */
[----:B------:R1:W-:Y:S01]  /*1f930*/  MUFU.TANH R32, R40 ;  /* 0x0000002800207308 */ /* 0x0003e20000002400 */
[----:B--2---:R-:W-:Y:S09]  /*1f940*/  FMNMX.FTZ R138, R246, R138, !PT ;  /* 0x0000008af68a7209 */ /* 0x004ff20007810000 */
[----:B------:R-:W2:Y:S10]  /*1f950*/  MUFU.TANH R250, R34 ;  /* 0x0000002200fa7308 */ /* 0x000eb40000002400 */
[----:B------:R-:W2:Y:S01]  /*1f960*/  MUFU.TANH R13, R13 ;  /* 0x0000000d000d7308 */ /* 0x000ea20000002400 */
[----:B-1----:R-:W-:Y:S04]  /*1f970*/  MOV R40, R133 ;  /* 0x0000008500287202 */ /* 0x002fe80000000f00 */
[----:B------:R-:W-:Y:S05]  /*1f980*/  FMNMX.FTZ R138, R40, R138, !PT ;  /* 0x0000008a288a7209 */ /* 0x000fea0007810000 */
[----:B------:R-:W1:Y:S01]  /*1f990*/  MUFU.TANH R240, R48 ;  /* 0x0000003000f07308 */ /* 0x000e620000002400 */
[----:B------:R-:W-:Y:S02]  /*1f9a0*/  FMNMX.FTZ R138, R52, R138, !PT ;  /* 0x0000008a348a7209 */ /* 0x000fe40007810000 */
[----:B--2---:R-:W-:Y:S07]  /*1f9b0*/  FMNMX.FTZ R0, R250, R0, !PT ;  /* 0x00000000fa007209 */ /* 0x004fee0007810000 */
[----:B------:R1:W2:Y:S01]  /*1f9c0*/  MUFU.TANH R239, R49 ;  /* 0x0000003100ef7308 */ /* 0x0002a20000002400 */
[----:B------:R-:W-:Y:S09]  /*1f9d0*/  FMNMX.FTZ R5, R13, R4, !PT ;  /* 0x000000040d057209 */ /* 0x000ff20007810000 */
[----:B------:R-:W2:Y:S10]  /*1f9e0*/  MUFU.TANH R249, R35 ;  /* 0x0000002300f97308 */ /* 0x000eb40000002400 */
[----:B------:R-:W2:Y:S01]  /*1f9f0*/  MUFU.TANH R233, R39 ;  /* 0x0000002700e97308 */ /* 0x000ea20000002400 */
[----:B-1----:R-:W-:Y:S02]  /*1fa00*/  MOV R49, R240 ;  /* 0x000000f000317202 */ /* 0x002fe40000000f00 */
[----:B--2---:R-:W-:Y:S02]  /*1fa10*/  MOV R142, R239 ;  /* 0x000000ef008e7202 */ /* 0x004fe40000000f00 */
[----:B------:R-:W-:Y:S05]  /*1fa20*/  FMNMX.FTZ R138, R49, R138, !PT ;  /* 0x0000008a318a7209 */ /* 0x000fea0007810000 */
[----:B------:R-:W-:Y:S01]  /*1fa30*/  MUFU.TANH R242, R31 ;  /* 0x0000001f00f27308 */ /* 0x000fe20000002400 */
[----:B------:R-:W-:Y:S02]  /*1fa40*/  FMNMX.FTZ R138, R142, R138, !PT ;  /* 0x0000008a8e8a7209 */ /* 0x000fe40007810000 */
[----:B------:R-:W-:Y:S02]  /*1fa50*/  FMNMX.FTZ R0, R249, R0, !PT ;  /* 0x00000000f9007209 */ /* 0x000fe40007810000 */
[----:B------:R-:W-:Y:S05]  /*1fa60*/  FMNMX.FTZ R138, R22, R138, !PT ;  /* 0x0000008a168a7209 */ /* 0x000fea0007810000 */
[----:B------:R-:W1:Y:S01]  /*1fa70*/  MUFU.TANH R31, R38 ;  /* 0x00000026001f7308 */ /* 0x000e620000002400 */
[----:B------:R-:W-:Y:S09]  /*1fa80*/  MOV R48, R233 ;  /* 0x000000e900307202 */ /* 0x000ff20000000f00 */
[----:B------:R-:W2:Y:S10]  /*1fa90*/  MUFU.TANH R50, R50 ;  /* 0x0000003200327308 */ /* 0x000eb40000002400 */
[----:B------:R2:W-:Y:S01]  /*1faa0*/  MUFU.TANH R34, R56 ;  /* 0x0000003800227308 */ /* 0x0005e20000002400 */
[----:B-1----:R-:W-:Y:S04]  /*1fab0*/  FMNMX.FTZ R0, R31, R0, !PT ;  /* 0x000000001f007209 */ /* 0x002fe80007810000 */
[----:B------:R-:W-:Y:S05]  /*1fac0*/  FMNMX.FTZ R0, R48, R0, !PT ;  /* 0x0000000030007209 */ /* 0x000fea0007810000 */
[----:B------:R-:W1:Y:S01]  /*1fad0*/  MUFU.TANH R21, R53 ;  /* 0x0000003500157308 */ /* 0x000e620000002400 */
[----:B--2---:R-:W-:Y:S09]  /*1fae0*/  FMNMX.FTZ R0, R50, R0, !PT ;  /* 0x0000000032007209 */ /* 0x004ff20007810000 */
[----:B------:R-:W-:Y:S01]  /*1faf0*/  MUFU.TANH R137, R54 ;  /* 0x0000003600897308 */ /* 0x000fe20000002400 */
[----:B------:R-:W-:Y:S04]  /*1fb00*/  MOV R56, R224 ;  /* 0x000000e000387202 */ /* 0x000fe80000000f00 */
[----:B------:R-:W-:Y:S05]  /*1fb10*/  FMNMX.FTZ R0, R56, R0, !PT ;  /* 0x0000000038007209 */ /* 0x000fea0007810000 */
[----:B------:R-:W-:Y:S01]  /*1fb20*/  MUFU.TANH R33, R41 ;  /* 0x0000002900217308 */ /* 0x000fe20000002400 */
[----:B-1----:R-:W-:Y:S02]  /*1fb30*/  FMNMX.FTZ R138, R21, R138, !PT ;  /* 0x0000008a158a7209 */ /* 0x002fe40007810000 */
[----:B------:R-:W-:Y:S07]  /*1fb40*/  MOV R53, R242 ;  /* 0x000000f200357202 */ /* 0x000fee0000000f00 */
[----:B------:R-:W1:Y:S10]  /*1fb50*/  MUFU.TANH R41, R64 ;  /* 0x0000004000297308 */ /* 0x000e740000002400 */
[----:B------:R2:W2:Y:S10]  /*1fb60*/  MUFU.TANH R64, R65 ;  /* 0x0000004100407308 */ /* 0x0004b40000002400 */
[----:B------:R-:W2:Y:S01]  /*1fb70*/  MUFU.TANH R7, R55 ;  /* 0x0000003700077308 */ /* 0x000ea20000002400 */
[----:B-1----:R-:W-:Y:S09]  /*1fb80*/  FMNMX.FTZ R138, R41, R138, !PT ;  /* 0x0000008a298a7209 */ /* 0x002ff20007810000 */
[----:B------:R1:W1:Y:S01]  /*1fb90*/  MUFU.TANH R6, R66 ;  /* 0x0000004200067308 */ /* 0x0002620000002400 */
[----:B--2---:R-:W-:Y:S02]  /*1fba0*/  MOV R65, R137 ;  /* 0x0000008900417202 */ /* 0x004fe40000000f00 */
[----:B------:R-:W-:Y:S02]  /*1fbb0*/  FMNMX.FTZ R138, R64, R138, !PT ;  /* 0x0000008a408a7209 */ /* 0x000fe40007810000 */
[----:B------:R-:W-:Y:S05]  /*1fbc0*/  FMNMX.FTZ R0, R65, R0, !PT ;  /* 0x0000000041007209 */ /* 0x000fea0007810000 */
[----:B------:R2:W2:Y:S10]  /*1fbd0*/  MUFU.TANH R4, R67 ;  /* 0x0000004300047308 */ /* 0x0004b40000002400 */
[----:B------:R2:W-:Y:S01]  /*1fbe0*/  MUFU.TANH R35, R57 ;  /* 0x0000003900237308 */ /* 0x0005e20000002400 */
[----:B-1----:R-:W-:Y:S02]  /*1fbf0*/  MOV R66, R7 ;  /* 0x0000000700427202 */ /* 0x002fe40000000f00 */
[----:B------:R-:W1:Y:S07]  /*1fc00*/  SHFL.BFLY PT, R7, R138, 0x2, 0x1f ;  /* 0x0c401f008a077f89 */ /* 0x000e6e00000e0000 */
[----:B------:R-:W1:Y:S01]  /*1fc10*/  MUFU.TANH R132, R25 ;  /* 0x0000001900847308 */ /* 0x000e620000002400 */
[----:B--2---:R-:W-:Y:S02]  /*1fc20*/  MOV R67, R6 ;  /* 0x0000000600437202 */ /* 0x004fe40000000f00 */
[----:B------:R-:W-:Y:S02]  /*1fc30*/  MOV R61, R4 ;  /* 0x00000004003d7202 */ /* 0x000fe40000000f00 */
[----:B------:R-:W-:Y:S05]  /*1fc40*/  FMNMX.FTZ R4, R66, R0, !PT ;  /* 0x0000000042047209 */ /* 0x000fea0007810000 */
[----:B------:R-:W2:Y:S01]  /*1fc50*/  MUFU.TANH R252, R28 ;  /* 0x0000001c00fc7308 */ /* 0x000ea20000002400 */
[----:B------:R-:W-:Y:S02]  /*1fc60*/  FMNMX.FTZ R4, R67, R4, !PT ;  /* 0x0000000443047209 */ /* 0x000fe40007810000 */
[----:B------:R-:W-:Y:S02]  /*1fc70*/  MOV R57, R231 ;  /* 0x000000e700397202 */ /* 0x000fe40000000f00 */
[----:B------:R-:W-:Y:S02]  /*1fc80*/  FMNMX.FTZ R4, R61, R4, !PT ;  /* 0x000000043d047209 */ /* 0x000fe40007810000 */
[----:B------:R-:W-:Y:S03]  /*1fc90*/  FMNMX.FTZ R5, R57, R5, !PT ;  /* 0x0000000539057209 */ /* 0x000fe60007810000 */
[----:B------:R-:W-:Y:S01]  /*1fca0*/  MUFU.TANH R243, R45 ;  /* 0x0000002d00f37308 */ /* 0x000fe20000002400 */
[----:B------:R-:W4:Y:S01]  /*1fcb0*/  SHFL.BFLY PT, R6, R4, 0x2, 0x1f ;  /* 0x0c401f0004067f89 */ /* 0x000f2200000e0000 */
[----:B-1----:R-:W-:Y:S02]  /*1fcc0*/  FMNMX.FTZ R138, R138, R7, !PT ;  /* 0x000000078a8a7209 */ /* 0x002fe40007810000 */
[----:B------:R-:W-:Y:S04]  /*1fcd0*/  MOV R60, R132 ;  /* 0x00000084003c7202 */ /* 0x000fe80000000f00 */
[----:B------:R-:W-:Y:S01]  /*1fce0*/  FMNMX.FTZ R5, R60, R5, !PT ;  /* 0x000000053c057209 */ /* 0x000fe20007810000 */
[----:B------:R-:W1:Y:S01]  /*1fcf0*/  SHFL.BFLY PT, R7, R138, 0x1, 0x1f ;  /* 0x0c201f008a077f89 */ /* 0x000e6200000e0000 */
[----:B------:R-:W4:Y:S02]  /*1fd00*/  MUFU.TANH R136, R44 ;  /* 0x0000002c00887308 */ /* 0x000f240000002400 */
[----:B--2---:R-:W-:Y:S04]  /*1fd10*/  FMNMX.FTZ R5, R252, R5, !PT ;  /* 0x00000005fc057209 */ /* 0x004fe80007810000 */
[----:B------:R-:W-:Y:S04]  /*1fd20*/  FMNMX.FTZ R5, R30, R5, !PT ;  /* 0x000000051e057209 */ /* 0x000fe80007810000 */
[----:B------:R-:W2:Y:S01]  /*1fd30*/  MUFU.TANH R14, R14 ;  /* 0x0000000e000e7308 */ /* 0x000ea20000002400 */
[----:B------:R-:W-:Y:S02]  /*1fd40*/  FMNMX.FTZ R5, R32, R5, !PT ;  /* 0x0000000520057209 */ /* 0x000fe40007810000 */
[----:B----4-:R-:W-:Y:S02]  /*1fd50*/  FMNMX.FTZ R4, R4, R6, !PT ;  /* 0x0000000604047209 */ /* 0x010fe40007810000 */
[----:B------:R-:W-:Y:S03]  /*1fd60*/  FMNMX.FTZ R5, R33, R5, !PT ;  /* 0x0000000521057209 */ /* 0x000fe60007810000 */
[----:B------:R-:W4:Y:S02]  /*1fd70*/  SHFL.BFLY PT, R137, R4, 0x1, 0x1f ;  /* 0x0c201f0004897f89 */ /* 0x000f2400000e0000 */
[----:B------:R-:W2:Y:S01]  /*1fd80*/  MUFU.TANH R15, R15 ;  /* 0x0000000f000f7308 */ /* 0x000ea20000002400 */
[----:B-1----:R-:W-:Y:S02]  /*1fd90*/  FMNMX.FTZ R138, R138, R7, !PT ;  /* 0x000000078a8a7209 */ /* 0x002fe40007810000 */
[----:B------:R-:W-:Y:S03]  /*1fda0*/  MOV R45, R136 ;  /* 0x00000088002d7202 */ /* 0x000fe60000000f00 */
[----:B------:R-:W-:Y:S01]  /*1fdb0*/  FMUL.FTZ R210, R138, c[0x0][0x2d0] ;  /* 0x0000b4008ad27a20 */ /* 0x000fe20000410000 */
[----:B------:R-:W-:Y:S03]  /*1fdc0*/  FMNMX.FTZ R5, R45, R5, !PT ;  /* 0x000000052d057209 */ /* 0x000fe60007810000 */
[----:B------:R1:W1:Y:S01]  /*1fdd0*/  MUFU.TANH R44, R42 ;  /* 0x0000002a002c7308 */ /* 0x0002620000002400 */
[--C-:B------:R-:W-:Y:S01]  /*1fde0*/  FFMA.FTZ R142, R142, c[0x0][0x2d0], -R210.reuse ;  /* 0x0000b4008e8e7a23 */ /* 0x100fe200000108d2 */
[----:B------:R-:W-:Y:S04]  /*1fdf0*/  FMNMX.FTZ R5, R243, R5, !PT ;  /* 0x00000005f3057209 */ /* 0x000fe80007810000 */
[----:B------:R-:W-:Y:S02]  /*1fe00*/  FMNMX.FTZ R0, R34, R5, !PT ;  /* 0x0000000522007209 */ /* 0x000fe40007810000 */
[----:B------:R-:W-:Y:S02]  /*1fe10*/  FMNMX.FTZ R5, R217, R139, !PT ;  /* 0x0000008bd9057209 */ /* 0x000fe40007810000 */
[----:B------:R-:W-:Y:S01]  /*1fe20*/  FMNMX.FTZ R0, R35, R0, !PT ;  /* 0x0000000023007209 */ /* 0x000fe20007810000 */
[----:B------:R3:W3:Y:S01]  /*1fe30*/  MUFU.TANH R242, R43 ;  /* 0x0000002b00f27308 */ /* 0x0006e20000002400 */
[----:B------:R-:W-:Y:S02]  /*1fe40*/  FMNMX.FTZ R5, R218, R5, !PT ;  /* 0x00000005da057209 */ /* 0x000fe40007810000 */
[----:B------:R-:W-:Y:S02]  /*1fe50*/  FMNMX.FTZ R0, R10, R0, !PT ;  /* 0x000000000a007209 */ /* 0x000fe40007810000 */
[----:B----4-:R-:W-:Y:S01]  /*1fe60*/  FMNMX.FTZ R137, R4, R137, !PT ;  /* 0x0000008904897209 */ /* 0x010fe20007810000 */
[--C-:B------:R-:W-:Y:S01]  /*1fe70*/  FFMA.FTZ R4, R208, c[0x0][0x2d0], -R210.reuse ;  /* 0x0000b400d0047a23 */ /* 0x100fe200000108d2 */
[----:B------:R-:W-:Y:S02]  /*1fe80*/  FMNMX.FTZ R0, R11, R0, !PT ;  /* 0x000000000b007209 */ /* 0x000fe40007810000 */
[----:B--2---:R-:W-:Y:S01]  /*1fe90*/  FMNMX.FTZ R5, R14, R5, !PT ;  /* 0x000000050e057209 */ /* 0x004fe20007810000 */
[----:B------:R2:W-:Y:S01]  /*1fea0*/  MUFU.EX2 R219, R4 ;  /* 0x0000000400db7308 */ /* 0x0005e20000000800 */
[----:B------:R-:W-:Y:S01]  /*1feb0*/  FMUL.FTZ R209, R137, c[0x0][0x2d0] ;  /* 0x0000b40089d17a20 */ /* 0x000fe20000410000 */
[----:B------:R-:W4:Y:S01]  /*1fec0*/  SHFL.BFLY PT, R136, R0, 0x2, 0x1f ;  /* 0x0c401f0000887f89 */ /* 0x000f2200000e0000 */
[----:B------:R-:W-:Y:S02]  /*1fed0*/  FMNMX.FTZ R5, R15, R5, !PT ;  /* 0x000000050f057209 */ /* 0x000fe40007810000 */
[----:B-1----:R-:W-:Y:S02]  /*1fee0*/  MOV R42, R22 ;  /* 0x00000016002a7202 */ /* 0x002fe40000000f00 */
[----:B------:R-:W-:Y:S03]  /*1fef0*/  FMNMX.FTZ R5, R20, R5, !PT ;  /* 0x0000000514057209 */ /* 0x000fe60007810000 */
[----:B------:R1:W1:Y:S01]  /*1ff00*/  MUFU.TANH R51, R46 ;  /* 0x0000002e00337308 */ /* 0x0002620000002400 */
[----:B------:R-:W-:Y:S02]  /*1ff10*/  FMNMX.FTZ R5, R235, R5, !PT ;  /* 0x00000005eb057209 */ /* 0x000fe40007810000 */
[----:B---3--:R-:W-:Y:S07]  /*1ff20*/  MOV R43, R21 ;  /* 0x00000015002b7202 */ /* 0x008fee0000000f00 */
[----:B------:R3:W3:Y:S01]  /*1ff30*/  MUFU.TANH R143, R47 ;  /* 0x0000002f008f7308 */ /* 0x0006e20000002400 */
[--C-:B--2---:R-:W-:Y:S01]  /*1ff40*/  FFMA.FTZ R4, R134, c[0x0][0x2d0], -R210.reuse ;  /* 0x0000b40086047a23 */ /* 0x104fe200000108d2 */
[----:B----4-:R-:W-:Y:S02]  /*1ff50*/  FMNMX.FTZ R136, R0, R136, !PT ;  /* 0x0000008800887209 */ /* 0x010fe40007810000 */
[----:B------:R-:W-:Y:S06]  /*1ff60*/  FMNMX.FTZ R0, R214, R5, !PT ;  /* 0x00000005d6007209 */ /* 0x000fec0007810000 */
[----:B------:R2:W-:Y:S01]  /*1ff70*/  MUFU.EX2 R239, R4 ;  /* 0x0000000400ef7308 */ /* 0x0005e20000000800 */
[----:B------:R-:W4:Y:S01]  /*1ff80*/  SHFL.BFLY PT, R6, R136, 0x1, 0x1f ;  /* 0x0c201f0088067f89 */ /* 0x000f2200000e0000 */
[----:B------:R-:W-:Y:S02]  /*1ff90*/  FMNMX.FTZ R0, R53, R0, !PT ;  /* 0x0000000035007209 */ /* 0x000fe40007810000 */
[----:B-1----:R-:W-:Y:S02]  /*1ffa0*/  MOV R46, R34 ;  /* 0x00000022002e7202 */ /* 0x002fe40000000f00 */
[----:B------:R-:W-:Y:S01]  /*1ffb0*/  FMNMX.FTZ R5, R44, R0, !PT ;  /* 0x000000002c057209 */ /* 0x000fe20007810000 */
[----:B------:R-:W-:Y:S01]  /*1ffc0*/  FMUL.FTZ R0, R63, c[0x0][0x320] ;  /* 0x0000c8003f007a20 */ /* 0x000fe20000410000 */
[----:B------:R-:W-:Y:S02]  /*1ffd0*/  MOV R63, R11 ;  /* 0x0000000b003f7202 */ /* 0x000fe40000000f00 */
[----:B------:R1:W1:Y:S01]  /*1ffe0*/  MUFU.TANH R237, R58 ;  /* 0x0000003a00ed7308 */ /* 0x0002620000002400 */
[----:B------:R-:W-:Y:S02]  /*1fff0*/  FMNMX.FTZ R5, R242, R5, !PT ;  /* 0x00000005f2057209 */ /* 0x000fe40007810000 */
[----:B---3--:R-:W-:Y:S07]  /*20000*/  MOV R47, R35 ;  /* 0x00000023002f7202 */ /* 0x008fee0000000f00 */
[----:B------:R3:W-:Y:S01]  /*20010*/  MUFU.TANH R141, R0 ;  /* 0x00000000008d7308 */ /* 0x0007e20000002400 */
[----:B--2---:R-:W-:Y:S01]  /*20020*/  FFMA.FTZ R4, R16, c[0x0][0x2d0], -R210 ;  /* 0x0000b40010047a23 */ /* 0x004fe200000108d2 */
[----:B----4-:R-:W-:Y:S08]  /*20030*/  FMNMX.FTZ R136, R136, R6, !PT ;  /* 0x0000000688887209 */ /* 0x010ff00007810000 */
[----:B------:R2:W-:Y:S01]  /*20040*/  MUFU.EX2 R233, R4 ;  /* 0x0000000400e97308 */ /* 0x0005e20000000800 */
[----:B------:R-:W-:Y:S01]  /*20050*/  FMUL.FTZ R208, R136, c[0x0][0x2d0] ;  /* 0x0000b40088d07a20 */ /* 0x000fe20000410000 */
[----:B-1----:R-:W-:Y:S03]  /*20060*/  MOV R58, R52 ;  /* 0x00000034003a7202 */ /* 0x002fe60000000f00 */
[----:B------:R-:W-:Y:S05]  /*20070*/  FFMA.FTZ R7, R213, c[0x0][0x2d0], -R208 ;  /* 0x0000b400d5077a23 */ /* 0x000fea00000108d0 */
[----:B------:R-:W1:Y:S01]  /*20080*/  MUFU.TANH R238, R59 ;  /* 0x0000003b00ee7308 */ /* 0x000e620000002400 */
[----:B---3--:R-:W-:Y:S01]  /*20090*/  FADD.FTZ R0, -R138, R2 ;  /* 0x000000028a007221 */ /* 0x008fe20000010100 */
[----:B------:R-:W-:Y:S01]  /*200a0*/  FMNMX.FTZ R2, R51, R5, !PT ;  /* 0x0000000533027209 */ /* 0x000fe20007810000 */
[----:B------:R-:W-:Y:S02]  /*200b0*/  FFMA.FTZ R5, R17, c[0x0][0x2d0], -R210 ;  /* 0x0000b40011057a23 */ /* 0x000fe400000108d2 */
[----:B------:R-:W-:Y:S01]  /*200c0*/  FMUL.FTZ R0, R0, c[0x0][0x2d0] ;  /* 0x0000b40000007a20 */ /* 0x000fe20000410000 */
[----:B------:R-:W-:Y:S04]  /*200d0*/  FMNMX.FTZ R2, R143, R2, !PT ;  /* 0x000000028f027209 */ /* 0x000fe80007810000 */
[----:B------:R3:W-:Y:S01]  /*200e0*/  MUFU.TANH R140, R62 ;  /* 0x0000003e008c7308 */ /* 0x0007e20000002400 */
[----:B------:R-:W-:Y:S01]  /*200f0*/  FMNMX.FTZ R2, R237, R2, !PT ;  /* 0x00000002ed027209 */ /* 0x000fe20007810000 */
[----:B--2---:R-:W-:Y:S08]  /*20100*/  FFMA.FTZ R4, R212, c[0x0][0x2d0], -R209 ;  /* 0x0000b400d4047a23 */ /* 0x004ff000000108d1 */
[----:B------:R2:W4:Y:S01]  /*20110*/  MUFU.EX2 R132, R0 ;  /* 0x0000000000847308 */ /* 0x0005220000000800 */
[----:B-1----:R-:W-:Y:S02]  /*20120*/  FMNMX.FTZ R2, R238, R2, !PT ;  /* 0x00000002ee027209 */ /* 0x002fe40007810000 */
[----:B------:R-:W-:Y:S07]  /*20130*/  MOV R59, R31 ;  /* 0x0000001f003b7202 */ /* 0x000fee0000000f00 */
[----:B------:R1:W-:Y:S01]  /*20140*/  MUFU.EX2 R220, R4 ;  /* 0x0000000400dc7308 */ /* 0x0003e20000000800 */
[----:B---3--:R-:W-:Y:S09]  /*20150*/  MOV R62, R30 ;  /* 0x0000001e003e7202 */ /* 0x008ff20000000f00 */
[----:B------:R-:W-:Y:S01]  /*20160*/  MUFU.EX2 R224, R5 ;  /* 0x0000000500e07308 */ /* 0x000fe20000000800 */
[----:B--2---:R-:W-:Y:S02]  /*20170*/  FADD.FTZ R0, -R137, R3 ;  /* 0x0000000389007221 */ /* 0x004fe40000010100 */
[----:B----4-:R-:W-:Y:S01]  /*20180*/  FMUL.FTZ R16, R132, R156 ;  /* 0x0000009c84107220 */ /* 0x010fe20000410000 */
[----:B------:R-:W-:Y:S01]  /*20190*/  MOV R156, R47 ;  /* 0x0000002f009c7202 */ /* 0x000fe20000000f00 */
[----:B------:R-:W-:Y:S01]  /*201a0*/  FMUL.FTZ R3, R0, c[0x0][0x2d0] ;  /* 0x0000b40000037a20 */ /* 0x000fe20000410000 */
[----:B------:R-:W-:Y:S01]  /*201b0*/  FMNMX.FTZ R0, R140, R2, !PT ;  /* 0x000000028c007209 */ /* 0x000fe20007810000 */
[----:B------:R-:W-:Y:S03]  /*201c0*/  FADD.FTZ R2, -R136, R135 ;  /* 0x0000008788027221 */ /* 0x000fe60000010100 */
[----:B------:R-:W-:Y:S01]  /*201d0*/  MUFU.EX2 R215, R7 ;  /* 0x0000000700d77308 */ /* 0x000fe20000000800 */
[----:B------:R-:W-:Y:S01]  /*201e0*/  MOV R135, R20 ;  /* 0x0000001400877202 */ /* 0x000fe20000000f00 */
[C---:B------:R-:W-:Y:S01]  /*201f0*/  FMUL.FTZ R17, R132.reuse, R157 ;  /* 0x0000009d84117220 */ /* 0x040fe20000410000 */
[----:B------:R-:W-:Y:S01]  /*20200*/  FMNMX.FTZ R0, R141, R0, !PT ;  /* 0x000000008d007209 */ /* 0x000fe20007810000 */
[--C-:B-1----:R-:W-:Y:S01]  /*20210*/  FFMA.FTZ R4, R211, c[0x0][0x2d0], -R209.reuse ;  /* 0x0000b400d3047a23 */ /* 0x102fe200000108d1 */
[----:B------:R-:W-:Y:S01]  /*20220*/  MOV R157, R46 ;  /* 0x0000002e009d7202 */ /* 0x000fe20000000f00 */
[C---:B------:R-:W-:Y:S02]  /*20230*/  FMUL.FTZ R68, R132.reuse, R68 ;  /* 0x0000004484447220 */ /* 0x040fe40000410000 */
[C---:B------:R-:W-:Y:S02]  /*20240*/  FMUL.FTZ R69, R132.reuse, R69 ;  /* 0x0000004584457220 */ /* 0x040fe40000410000 */
[----:B------:R1:W2:Y:S01]  /*20250*/  MUFU.EX2 R133, R3 ;  /* 0x0000000300857308 */ /* 0x0002a20000000800 */
[C---:B------:R-:W-:Y:S02]  /*20260*/  FMUL.FTZ R80, R132.reuse, R80 ;  /* 0x0000005084507220 */ /* 0x040fe40000410000 */
        /* <DEDUP_REMOVED lines=13> */
[----:B------:R-:W1:Y:S01]  /*20340*/  SHFL.BFLY PT, R2, R0, 0x2, 0x1f ;  /* 0x0c401f0000027f89 */ /* 0x000e6200000e0000 */
[C---:B--2---:R-:W-:Y:S01]  /*20350*/  FMUL.FTZ R34, R133.reuse, R174 ;  /* 0x000000ae85227220 */ /* 0x044fe20000410000 */
[----:B------:R-:W-:Y:S01]  /*20360*/  MOV R174, R50 ;  /* 0x0000003200ae7202 */ /* 0x000fe20000000f00 */
[C---:B------:R-:W-:Y:S01]  /*20370*/  FMUL.FTZ R35, R133.reuse, R175 ;  /* 0x000000af85237220 */ /* 0x040fe20000410000 */
[----:B------:R-:W2:Y:S01]  /*20380*/  MUFU.EX2 R3, R3 ;  /* 0x0000000300037308 */ /* 0x000ea20000000800 */
[C---:B------:R-:W-:Y:S01]  /*20390*/  FMUL.FTZ R50, R133.reuse, R190 ;  /* 0x000000be85327220 */ /* 0x040fe20000410000 */
[----:B------:R-:W-:Y:S01]  /*203a0*/  MOV R175, R49 ;  /* 0x0000003100af7202 */ /* 0x000fe20000000f00 */
[--C-:B---3--:R-:W-:Y:S02]  /*203b0*/  FFMA.FTZ R4, R18, c[0x0][0x2d0], -R209.reuse ;  /* 0x0000b40012047a23 */ /* 0x108fe400000108d1 */
[C---:B------:R-:W-:Y:S01]  /*203c0*/  FMUL.FTZ R18, R133.reuse, R158 ;  /* 0x0000009e85127220 */ /* 0x040fe20000410000 */
[----:B------:R-:W-:Y:S01]  /*203d0*/  MOV R158, R61 ;  /* 0x0000003d009e7202 */ /* 0x000fe20000000f00 */
        /* <DEDUP_REMOVED lines=8> */
[----:B-1----:R-:W-:Y:S01]  /*20460*/  FMNMX.FTZ R0, R0, R2, !PT ;  /* 0x0000000200007209 */ /* 0x002fe20007810000 */
[C---:B------:R-:W-:Y:S02]  /*20470*/  FMUL.FTZ R98, R133.reuse, R98 ;  /* 0x0000006285627220 */ /* 0x040fe40000410000 */
[----:B------:R-:W-:Y:S02]  /*20480*/  FMUL.FTZ R99, R133, R99 ;  /* 0x0000006385637220 */ /* 0x000fe40000410000 */
[----:B------:R-:W1:Y:S01]  /*20490*/  SHFL.BFLY PT, R2, R0, 0x1, 0x1f ;  /* 0x0c201f0000027f89 */ /* 0x000e6200000e0000 */
[C---:B--2---:R-:W-:Y:S01]  /*204a0*/  FMUL.FTZ R25, R3.reuse, R165 ;  /* 0x000000a503197220 */ /* 0x044fe20000410000 */
[----:B------:R-:W-:Y:S01]  /*204b0*/  MOV R165, R41 ;  /* 0x0000002900a57202 */ /* 0x000fe20000000f00 */
[C---:B------:R-:W-:Y:S01]  /*204c0*/  FMUL.FTZ R28, R3.reuse, R168 ;  /* 0x000000a8031c7220 */ /* 0x040fe20000410000 */
[----:B------:R-:W-:Y:S01]  /*204d0*/  MOV R168, R51 ;  /* 0x0000003300a87202 */ /* 0x000fe20000000f00 */
[----:B------:R-:W-:Y:S01]  /*204e0*/  FMUL.FTZ R29, R3, R169 ;  /* 0x000000a9031d7220 */ /* 0x000fe20000410000 */
[----:B------:R-:W-:Y:S01]  /*204f0*/  MOV R169, R32 ;  /* 0x0000002000a97202 */ /* 0x000fe20000000f00 */
[----:B------:R-:W-:Y:S01]  /*20500*/  FMUL.FTZ R32, R132, R172 ;  /* 0x000000ac84207220 */ /* 0x000fe20000410000 */
[----:B------:R-:W-:Y:S01]  /*20510*/  MOV R172, R53 ;  /* 0x0000003500ac7202 */ /* 0x000fe20000000f00 */
[----:B---3--:R-:W-:Y:S02]  /*20520*/  FFMA.FTZ R4, R19, c[0x0][0x2d0], -R209 ;  /* 0x0000b40013047a23 */ /* 0x008fe400000108d1 */
[----:B------:R-:W-:Y:S01]  /*20530*/  FMUL.FTZ R19, R133, R159 ;  /* 0x0000009f85137220 */ /* 0x000fe20000410000 */
[----:B------:R-:W-:Y:S01]  /*20540*/  MOV R159, R67 ;  /* 0x00000043009f7202 */ /* 0x000fe20000000f00 */
[----:B------:R2:W-:Y:S01]  /*20550*/  MUFU.EX2 R231, R4 ;  /* 0x0000000400e77308 */ /* 0x0005e20000000800 */
[----:B------:R-:W-:Y:S02]  /*20560*/  FMUL.FTZ R41, R3, R181 ;  /* 0x000000b503297220 */ /* 0x000fe40000410000 */
[----:B------:R-:W-:Y:S02]  /*20570*/  FMUL.FTZ R51, R133, R191 ;  /* 0x000000bf85337220 */ /* 0x000fe40000410000 */
[----:B------:R-:W-:Y:S02]  /*20580*/  FMUL.FTZ R61, R3, R201 ;  /* 0x000000c9033d7220 */ /* 0x000fe40000410000 */
[----:B------:R-:W-:Y:S02]  /*20590*/  FMUL.FTZ R67, R133, R207 ;  /* 0x000000cf85437220 */ /* 0x000fe40000410000 */
[C---:B------:R-:W-:Y:S01]  /*205a0*/  FMUL.FTZ R72, R3.reuse, R72 ;  /* 0x0000004803487220 */ /* 0x040fe20000410000 */
[----:B-1----:R-:W-:Y:S01]  /*205b0*/  FMNMX.FTZ R134, R0, R2, !PT ;  /* 0x0000000200867209 */ /* 0x002fe20007810000 */
[C---:B------:R-:W-:Y:S01]  /*205c0*/  FMUL.FTZ R73, R3.reuse, R73 ;  /* 0x0000004903497220 */ /* 0x040fe20000410000 */
[----:B------:R-:W-:Y:S01]  /*205d0*/  @P0 IADD3 R2, P1, R26, UR18, RZ ;  /* 0x000000121a020c10 */ /* 0x000fe2000ff3e0ff */
[C---:B------:R-:W-:Y:S02]  /*205e0*/  FMUL.FTZ R76, R3.reuse, R76 ;  /* 0x0000004c034c7220 */ /* 0x040fe40000410000 */
[----:B------:R-:W-:Y:S01]  /*205f0*/  FADD.FTZ R0, -R134, R139 ;  /* 0x0000008b86007221 */ /* 0x000fe20000010100 */
[----:B------:R-:W-:Y:S01]  /*20600*/  @P0 LEA R6, P3, R2, c[0x0][0x1c8], 0x1 ;  /* 0x0000720002060a11 */ /* 0x000fe200078608ff */
[----:B------:R-:W-:Y:S01]  /*20610*/  FMUL.FTZ R77, R3, R77 ;  /* 0x0000004d034d7220 */ /* 0x000fe20000410000 */
[----:B------:R-:W-:Y:S01]  /*20620*/  @P0 IADD3.X R5, R9, UR15, RZ, P1, !PT ;  /* 0x0000000f09050c10 */ /* 0x000fe20008ffe4ff */
[----:B------:R-:W-:Y:S01]  /*20630*/  FMUL.FTZ R0, R0, c[0x0][0x2d0] ;  /* 0x0000b40000007a20 */ /* 0x000fe20000410000 */
[----:B------:R-:W-:Y:S01]  /*20640*/  MOV R139, R10 ;  /* 0x0000000a008b7202 */ /* 0x000fe20000000f00 */
[C---:B------:R-:W-:Y:S01]  /*20650*/  FMUL.FTZ R88, R3.reuse, R88 ;  /* 0x0000005803587220 */ /* 0x040fe20000410000 */
[----:B------:R-:W-:Y:S01]  /*20660*/  @P0 LEA.HI.X R7, R2, c[0x0][0x1cc], R5, 0x1, P3 ;  /* 0x0000730002070a11 */ /* 0x000fe200018f0c05 */
[--C-:B------:R-:W-:Y:S01]  /*20670*/  FFMA.FTZ R2, R216, c[0x0][0x2d0], -R208.reuse ;  /* 0x0000b400d8027a23 */ /* 0x100fe200000108d0 */
[----:B--2---:R-:W-:Y:S01]  /*20680*/  @P0 IADD3 R4, P2, R24, UR18, RZ ;  /* 0x0000001218040c10 */ /* 0x004fe2000ff5e0ff */
[----:B------:R-:W1:Y:S01]  /*20690*/  MUFU.EX2 R0, R0 ;  /* 0x0000000000007308 */ /* 0x000e620000000800 */
[----:B------:R-:W-:Y:S01]  /*206a0*/  FMUL.FTZ R24, R3, R164 ;  /* 0x000000a403187220 */ /* 0x000fe20000410000 */
[----:B------:R2:W-:Y:S01]  /*206b0*/  @P0 LDGSTS.E.BYPASS.LTC128B.128 [R244+0x4100], [R6.64], !P5 ;  /* 0x0410000006f40fae */ /* 0x0005e2000e901d5c */
[----:B------:R-:W-:Y:S01]  /*206c0*/  @P0 IADD3.X R9, R23, UR15, RZ, P2, !PT ;  /* 0x0000000f17090c10 */ /* 0x000fe200097fe4ff */
[C---:B------:R-:W-:Y:S01]  /*206d0*/  FMUL.FTZ R89, R3.reuse, R89 ;  /* 0x0000005903597220 */ /* 0x040fe20000410000 */
[C---:B------:R-:W-:Y:S01]  /*206e0*/  @P0 LEA R8, P1, R4.reuse, c[0x0][0x1c8], 0x1 ;  /* 0x0000720004080a11 */ /* 0x040fe200078208ff */
[C---:B------:R-:W-:Y:S01]  /*206f0*/  FMUL.FTZ R92, R3.reuse, R92 ;  /* 0x0000005c035c7220 */ /* 0x040fe20000410000 */
[----:B------:R-:W-:Y:S01]  /*20700*/  MOV R164, R45 ;  /* 0x0000002d00a47202 */ /* 0x000fe20000000f00 */
[C---:B------:R-:W-:Y:S01]  /*20710*/  FMUL.FTZ R45, R3.reuse, R185 ;  /* 0x000000b9032d7220 */ /* 0x040fe20000410000 */
[----:B------:R-:W-:Y:S01]  /*20720*/  @P0 LEA.HI.X R9, R4, c[0x0][0x1cc], R9, 0x1, P1 ;  /* 0x0000730004090a11 */ /* 0x000fe200008f0c09 */
[----:B------:R3:W4:Y:S01]  /*20730*/  MUFU.EX2 R216, R2 ;  /* 0x0000000200d87308 */ /* 0x0007220000000800 */
[----:B------:R-:W-:Y:S01]  /*20740*/  @P0 IADD3 R4, P2, R6, UR9, RZ ;  /* 0x0000000906040c10 */ /* 0x000fe2000ff5e0ff */
[----:B------:R-:W-:Y:S01]  /*20750*/  FMUL.FTZ R93, R3, R93 ;  /* 0x0000005d035d7220 */ /* 0x000fe20000410000 */
[----:B------:R-:W-:Y:S01]  /*20760*/  MOV R185, R60 ;  /* 0x0000003c00b97202 */ /* 0x000fe20000000f00 */
[----:B------:R4:W-:Y:S01]  /*20770*/  @P0 LDGSTS.E.BYPASS.LTC128B.128 [R244+0x6100], [R8.64], !P4 ;  /* 0x0610000008f40fae */ /* 0x0009e2000e101d5c */
[----:B------:R-:W-:Y:S01]  /*20780*/  @P0 IADD3.X R5, R7, UR8, RZ, P2, !PT ;  /* 0x0000000807050c10 */ /* 0x000fe200097fe4ff */
[----:B------:R-:W-:Y:S02]  /*20790*/  FMUL.FTZ R60, R3, R200 ;  /* 0x000000c8033c7220 */ /* 0x000fe40000410000 */
[C---:B------:R-:W-:Y:S02]  /*207a0*/  FMUL.FTZ R102, R133.reuse, R102 ;  /* 0x0000006685667220 */ /* 0x040fe40000410000 */
[----:B------:R-:W-:Y:S02]  /*207b0*/  FMUL.FTZ R103, R133, R103 ;  /* 0x0000006785677220 */ /* 0x000fe40000410000 */
[----:B------:R4:W-:Y:S01]  /*207c0*/  @P0 LDGSTS.E.BYPASS.LTC128B.128 [R244+0x4900], [R4.64], !P5 ;  /* 0x0490000004f40fae */ /* 0x0009e2000e901d5c */
[----:B------:R-:W-:Y:S02]  /*207d0*/  FMUL.FTZ R104, R3, R104 ;  /* 0x0000006803687220 */ /* 0x000fe40000410000 */
[C---:B-1----:R-:W-:Y:S01]  /*207e0*/  FMUL.FTZ R26, R0.reuse, R166 ;  /* 0x000000a6001a7220 */ /* 0x042fe20000410000 */
[----:B------:R-:W-:Y:S01]  /*207f0*/  MOV R166, R43 ;  /* 0x0000002b00a67202 */ /* 0x000fe20000000f00 */
[C---:B------:R-:W-:Y:S01]  /*20800*/  FMUL.FTZ R27, R0.reuse, R167 ;  /* 0x000000a7001b7220 */ /* 0x040fe20000410000 */
[----:B------:R-:W-:Y:S01]  /*20810*/  MOV R167, R42 ;  /* 0x0000002a00a77202 */ /* 0x000fe20000000f00 */
[----:B------:R-:W-:Y:S01]  /*20820*/  FMUL.FTZ R30, R0, R170 ;  /* 0x000000aa001e7220 */ /* 0x000fe20000410000 */
[----:B------:R1:W-:Y:S01]  /*20830*/  @P0 LDGSTS.E.BYPASS.LTC128B.128 [R244+0x6900], [R4.64+0x80], !P4 ;  /* 0x0690008004f40fae */ /* 0x0003e2000e101d5c */
[----:B--2---:R-:W-:Y:S01]  /*20840*/  @P0 IADD3 R6, P1, R4, UR9, RZ ;  /* 0x0000000904060c10 */ /* 0x004fe2000ff3e0ff */
[----:B------:R-:W-:Y:S01]  /*20850*/  FMUL.FTZ R31, R0, R171 ;  /* 0x000000ab001f7220 */ /* 0x000fe20000410000 */
[----:B------:R-:W-:Y:S01]  /*20860*/  MOV R171, R33 ;  /* 0x0000002100ab7202 */ /* 0x000fe20000000f00 */
[--C-:B---3--:R-:W-:Y:S01]  /*20870*/  FFMA.FTZ R2, R12, c[0x0][0x2d0], -R208.reuse ;  /* 0x0000b4000c027a23 */ /* 0x108fe200000108d0 */
[----:B------:R-:W-:Y:S01]  /*20880*/  @P0 IADD3.X R7, R5, UR8, RZ, P1, !PT ;  /* 0x0000000805070c10 */ /* 0x000fe20008ffe4ff */
[----:B------:R-:W-:Y:S01]  /*20890*/  FMUL.FTZ R12, R3, R152 ;  /* 0x00000098030c7220 */ /* 0x000fe20000410000 */
[----:B------:R-:W-:Y:S01]  /*208a0*/  @P0 IADD3 R10, P1, R4, UR12, RZ ;  /* 0x0000000c040a0c10 */ /* 0x000fe2000ff3e0ff */
[----:B------:R2:W-:Y:S01]  /*208b0*/  MUFU.EX2 R221, R2 ;  /* 0x0000000200dd7308 */ /* 0x0005e20000000800 */
[----:B------:R-:W-:Y:S01]  /*208c0*/  FMUL.FTZ R33, R132, R173 ;  /* 0x000000ad84217220 */ /* 0x000fe20000410000 */
[----:B------:R3:W-:Y:S01]  /*208d0*/  @P0 LDGSTS.E.BYPASS.LTC128B.128 [R244+0x5100], [R6.64], !P5 ;  /* 0x0510000006f40fae */ /* 0x0007e2000e901d5c */
[----:B------:R-:W-:Y:S01]  /*208e0*/  @P0 IADD3.X R11, R5, UR17, RZ, P1, !PT ;  /* 0x00000011050b0c10 */ /* 0x000fe20008ffe4ff */
[----:B------:R-:W-:Y:S01]  /*208f0*/  FMUL.FTZ R42, R0, R182 ;  /* 0x000000b6002a7220 */ /* 0x000fe20000410000 */
[----:B----4-:R-:W-:Y:S01]  /*20900*/  @P0 IADD3 R8, P2, R6, UR9, RZ ;  /* 0x0000000906080c10 */ /* 0x010fe2000ff5e0ff */
[C---:B------:R-:W-:Y:S01]  /*20910*/  FMUL.FTZ R43, R0.reuse, R183 ;  /* 0x000000b7002b7220 */ /* 0x040fe20000410000 */
[----:B------:R-:W-:Y:S01]  /*20920*/  MOV R170, R48 ;  /* 0x0000003000aa7202 */ /* 0x000fe20000000f00 */
[C---:B------:R-:W-:Y:S01]  /*20930*/  FMUL.FTZ R46, R0.reuse, R186 ;  /* 0x000000ba002e7220 */ /* 0x040fe20000410000 */
[----:B------:R-:W-:Y:S01]  /*20940*/  @P0 IADD3.X R9, R7, UR8, RZ, P2, !PT ;  /* 0x0000000807090c10 */ /* 0x000fe200097fe4ff */
[----:B------:R4:W-:Y:S01]  /*20950*/  @P0 LDGSTS.E.BYPASS.LTC128B.128 [R244+0x7100], [R10.64], !P4 ;  /* 0x071000000af40fae */ /* 0x0009e2000e101d5c */
[----:B------:R-:W-:Y:S01]  /*20960*/  FMUL.FTZ R47, R0, R187 ;  /* 0x000000bb002f7220 */ /* 0x000fe20000410000 */
[----:B------:R-:W-:Y:S01]  /*20970*/  MOV R173, R56 ;  /* 0x0000003800ad7202 */ /* 0x000fe20000000f00 */
[----:B------:R-:W-:Y:S01]  /*20980*/  FMUL.FTZ R48, R132, R188 ;  /* 0x000000bc84307220 */ /* 0x000fe20000410000 */
[----:B------:R-:W-:Y:S01]  /*20990*/  MOV R182, R59 ;  /* 0x0000003b00b67202 */ /* 0x000fe20000000f00 */
[C---:B------:R-:W-:Y:S01]  /*209a0*/  FMUL.FTZ R56, R3.reuse, R196 ;  /* 0x000000c403387220 */ /* 0x040fe20000410000 */
[----:B------:R-:W-:Y:S01]  /*209b0*/  MOV R186, R57 ;  /* 0x0000003900ba7202 */ /* 0x000fe20000000f00 */
[----:B------:R-:W-:Y:S01]  /*209c0*/  FMUL.FTZ R57, R3, R197 ;  /* 0x000000c503397220 */ /* 0x000fe20000410000 */
[----:B------:R4:W-:Y:S01]  /*209d0*/  @P0 LDGSTS.E.BYPASS.LTC128B.128 [R244+0x5900], [R8.64], !P5 ;  /* 0x0590000008f40fae */ /* 0x0009e2000e901d5c */
[----:B-1----:R-:W-:Y:S01]  /*209e0*/  @P0 IADD3 R4, P1, R6, UR12, RZ ;  /* 0x0000000c06040c10 */ /* 0x002fe2000ff3e0ff */
[C---:B------:R-:W-:Y:S01]  /*209f0*/  FMUL.FTZ R59, R0.reuse, R199 ;  /* 0x000000c7003b7220 */ /* 0x040fe20000410000 */
[----:B------:R-:W-:Y:S01]  /*20a00*/  MOV R183, R62 ;  /* 0x0000003e00b77202 */ /* 0x000fe20000000f00 */
[C---:B------:R-:W-:Y:S01]  /*20a10*/  FMUL.FTZ R62, R0.reuse, R202 ;  /* 0x000000ca003e7220 */ /* 0x040fe20000410000 */
[----:B------:R-:W-:Y:S01]  /*20a20*/  @P0 IADD3.X R5, R7, UR17, RZ, P1, !PT ;  /* 0x0000001107050c10 */ /* 0x000fe20008ffe4ff */
[----:B--2---:R-:W-:Y:S01]  /*20a30*/  FFMA.FTZ R2, R13, c[0x0][0x2d0], -R208 ;  /* 0x0000b4000d027a23 */ /* 0x004fe200000108d0 */
[----:B------:R-:W-:Y:S01]  /*20a40*/  MOV R187, R185 ;  /* 0x000000b900bb7202 */ /* 0x000fe20000000f00 */
[----:B------:R-:W-:Y:S01]  /*20a50*/  FMUL.FTZ R13, R3, R153 ;  /* 0x00000099030d7220 */ /* 0x000fe20000410000 */
[----:B------:R-:W-:Y:S01]  /*20a60*/  MOV R188, R186 ;  /* 0x000000ba00bc7202 */ /* 0x000fe20000000f00 */
[----:B------:R1:W2:Y:S01]  /*20a70*/  MUFU.EX2 R222, R2 ;  /* 0x0000000200de7308 */ /* 0x0002a20000000800 */
[----:B------:R2:W-:Y:S01]  /*20a80*/  @P0 LDGSTS.E.BYPASS.LTC128B.128 [R244+0x7900], [R4.64], !P4 ;  /* 0x0790000004f40fae */ /* 0x0005e2000e101d5c */
[----:B---3--:R-:W-:Y:S01]  /*20a90*/  FMUL.FTZ R7, R133, R147 ;  /* 0x0000009385077220 */ /* 0x008fe20000410000 */
[----:B------:R-:W-:Y:S01]  /*20aa0*/  F2FP.PACK_AB R147, R231, R240 ;  /* 0x000000f0e793723e */ /* 0x000fe200000000ff */
[C---:B------:R-:W-:Y:S01]  /*20ab0*/  FMUL.FTZ R74, R0.reuse, R74 ;  /* 0x0000004a004a7220 */ /* 0x040fe20000410000 */
[----:B------:R-:W-:Y:S01]  /*20ac0*/  MOV R186, R183 ;  /* 0x000000b700ba7202 */ /* 0x000fe20000000f00 */
[C---:B------:R-:W-:Y:S02]  /*20ad0*/  FMUL.FTZ R75, R0.reuse, R75 ;  /* 0x0000004b004b7220 */ /* 0x040fe40000410000 */
[C---:B------:R-:W-:Y:S01]  /*20ae0*/  FMUL.FTZ R78, R0.reuse, R78 ;  /* 0x0000004e004e7220 */ /* 0x040fe20000410000 */
[----:B------:R-:W3:Y:S01]  /*20af0*/  LDSM.16.MT88.4 R20, [R225+0x100] ;  /* 0x00010000e114783b */ /* 0x000ee20000004200 */
[C---:B----4-:R-:W-:Y:S02]  /*20b00*/  FMUL.FTZ R10, R0.reuse, R150 ;  /* 0x00000096000a7220 */ /* 0x050fe40000410000 */
[C---:B------:R-:W-:Y:S02]  /*20b10*/  FMUL.FTZ R11, R0.reuse, R151 ;  /* 0x00000097000b7220 */ /* 0x040fe40000410000 */
[C---:B------:R-:W-:Y:S02]  /*20b20*/  FMUL.FTZ R79, R0.reuse, R79 ;  /* 0x0000004f004f7220 */ /* 0x040fe40000410000 */
[----:B------:R-:W-:Y:S01]  /*20b30*/  FMUL.FTZ R90, R0, R90 ;  /* 0x0000005a005a7220 */ /* 0x000fe20000410000 */
[----:B------:R-:W4:Y:S01]  /*20b40*/  LDSM.16.MT88.4 R36, [R226+0x100] ;  /* 0x00010000e224783b */ /* 0x000f220000004200 */
[C---:B------:R-:W-:Y:S01]  /*20b50*/  FMUL.FTZ R8, R3.reuse, R148 ;  /* 0x0000009403087220 */ /* 0x040fe20000410000 */
[----:B------:R-:W-:Y:S01]  /*20b60*/  F2FP.PACK_AB R148, R216, R215 ;  /* 0x000000d7d894723e */ /* 0x000fe200000000ff */
[----:B------:R-:W-:Y:S02]  /*20b70*/  FMUL.FTZ R9, R3, R149 ;  /* 0x0000009503097220 */ /* 0x000fe40000410000 */
[----:B------:R-:W-:Y:S02]  /*20b80*/  FMUL.FTZ R91, R0, R91 ;  /* 0x0000005b005b7220 */ /* 0x000fe40000410000 */
[----:B-1----:R-:W-:Y:S01]  /*20b90*/  FMUL.FTZ R2, R134, c[0x0][0x2d0] ;  /* 0x0000b40086027a20 */ /* 0x002fe20000410000 */
[----:B--2---:R-:W-:Y:S01]  /*20ba0*/  F2FP.PACK_AB R150, R222, R221 ;  /* 0x000000ddde96723e */ /* 0x004fe200000000ff */
[----:B------:R-:W1:Y:S01]  /*20bb0*/  LDSM.16.MT88.4 R52, [R228+0x100] ;  /* 0x00010000e434783b */ /* 0x000e620000004200 */
[----:B------:R-:W-:Y:S02]  /*20bc0*/  FMUL.FTZ R94, R0, R94 ;  /* 0x0000005e005e7220 */ /* 0x000fe40000410000 */
[--C-:B------:R-:W-:Y:S01]  /*20bd0*/  FFMA.FTZ R4, R218, c[0x0][0x2d0], -R2.reuse ;  /* 0x0000b400da047a23 */ /* 0x100fe20000010802 */
[----:B------:R-:W-:Y:S01]  /*20be0*/  MOV R218, R139 ;  /* 0x0000008b00da7202 */ /* 0x000fe20000000f00 */
[--C-:B------:R-:W-:Y:S01]  /*20bf0*/  FFMA.FTZ R6, R217, c[0x0][0x2d0], -R2.reuse ;  /* 0x0000b400d9067a23 */ /* 0x100fe20000010802 */
[----:B------:R-:W-:Y:S01]  /*20c00*/  MOV R217, R214 ;  /* 0x000000d600d97202 */ /* 0x000fe20000000f00 */
[----:B------:R2:W-:Y:S01]  /*20c10*/  MUFU.EX2 R212, R4 ;  /* 0x0000000400d47308 */ /* 0x0005e20000000800 */
[----:B------:R-:W-:Y:S01]  /*20c20*/  FMUL.FTZ R5, R132, R145 ;  /* 0x0000009184057220 */ /* 0x000fe20000410000 */
[----:B------:R-:W-:Y:S01]  /*20c30*/  F2FP.PACK_AB R145, R223, R220 ;  /* 0x000000dcdf91723e */ /* 0x000fe200000000ff */
[C---:B------:R-:W-:Y:S01]  /*20c40*/  FMUL.FTZ R95, R0.reuse, R95 ;  /* 0x0000005f005f7220 */ /* 0x040fe20000410000 */
[----:B------:R-:W-:Y:S01]  /*20c50*/  MOV R139, R241 ;  /* 0x000000f1008b7202 */ /* 0x000fe20000000f00 */
[C---:B------:R-:W-:Y:S01]  /*20c60*/  FMUL.FTZ R105, R3.reuse, R105 ;  /* 0x0000006903697220 */ /* 0x040fe20000410000 */
[----:B------:R-:W0:Y:S01]  /*20c70*/  LDGDEPBAR ;  /* 0x00000000000079af */ /* 0x000e220000000000 */
[C---:B------:R-:W-:Y:S02]  /*20c80*/  FMUL.FTZ R106, R0.reuse, R106 ;  /* 0x0000006a006a7220 */ /* 0x040fe40000410000 */
[C---:B------:R-:W-:Y:S01]  /*20c90*/  FMUL.FTZ R107, R0.reuse, R107 ;  /* 0x0000006b006b7220 */ /* 0x040fe20000410000 */
[----:B------:R1:W1:Y:S01]  /*20ca0*/  MUFU.EX2 R211, R6 ;  /* 0x0000000600d37308 */ /* 0x0002620000000800 */
[C---:B------:R-:W-:Y:S02]  /*20cb0*/  FMUL.FTZ R108, R3.reuse, R108 ;  /* 0x0000006c036c7220 */ /* 0x040fe40000410000 */
[----:B------:R-:W-:Y:S02]  /*20cc0*/  FMUL.FTZ R109, R3, R109 ;  /* 0x0000006d036d7220 */ /* 0x000fe40000410000 */
[C---:B------:R-:W-:Y:S02]  /*20cd0*/  FMUL.FTZ R110, R0.reuse, R110 ;  /* 0x0000006e006e7220 */ /* 0x040fe40000410000 */
[----:B------:R-:W-:Y:S02]  /*20ce0*/  FMUL.FTZ R111, R0, R111 ;  /* 0x0000006f006f7220 */ /* 0x000fe40000410000 */
[C---:B------:R-:W-:Y:S02]  /*20cf0*/  FMUL.FTZ R114, R133.reuse, R114 ;  /* 0x0000007285727220 */ /* 0x040fe40000410000 */
[C---:B------:R-:W-:Y:S02]  /*20d00*/  FMUL.FTZ R115, R133.reuse, R115 ;  /* 0x0000007385737220 */ /* 0x040fe40000410000 */
[C---:B------:R-:W-:Y:S02]  /*20d10*/  FMUL.FTZ R118, R133.reuse, R118 ;  /* 0x0000007685767220 */ /* 0x040fe40000410000 */
[--C-:B--2---:R-:W-:Y:S02]  /*20d20*/  FFMA.FTZ R4, R14, c[0x0][0x2d0], -R2.reuse ;  /* 0x0000b4000e047a23 */ /* 0x104fe40000010802 */
[----:B------:R-:W-:Y:S02]  /*20d30*/  FMUL.FTZ R14, R0, R154 ;  /* 0x0000009a000e7220 */ /* 0x000fe40000410000 */
[----:B------:R2:W-:Y:S01]  /*20d40*/  MUFU.EX2 R213, R4 ;  /* 0x0000000400d57308 */ /* 0x0005e20000000800 */
[----:B------:R-:W-:Y:S02]  /*20d50*/  FMUL.FTZ R119, R133, R119 ;  /* 0x0000007785777220 */ /* 0x000fe40000410000 */
[----:B------:R-:W-:Y:S02]  /*20d60*/  FMUL.FTZ R120, R3, R120 ;  /* 0x0000007803787220 */ /* 0x000fe40000410000 */
[----:B-1----:R-:W-:Y:S01]  /*20d70*/  FMUL.FTZ R6, R133, R146 ;  /* 0x0000009285067220 */ /* 0x002fe20000410000 */
[----:B------:R-:W-:Y:S01]  /*20d80*/  F2FP.PACK_AB R146, R224, R233 ;  /* 0x000000e9e092723e */ /* 0x000fe200000000ff */
[C---:B------:R-:W-:Y:S01]  /*20d90*/  FMUL.FTZ R121, R3.reuse, R121 ;  /* 0x0000007903797220 */ /* 0x040fe20000410000 */
[----:B------:R-:W-:Y:S01]  /*20da0*/  F2FP.PACK_AB R149, R212, R211 ;  /* 0x000000d3d495723e */ /* 0x000fe200000000ff */
[C---:B------:R-:W-:Y:S02]  /*20db0*/  FMUL.FTZ R122, R0.reuse, R122 ;  /* 0x0000007a007a7220 */ /* 0x040fe40000410000 */
[C---:B------:R-:W-:Y:S02]  /*20dc0*/  FMUL.FTZ R123, R0.reuse, R123 ;  /* 0x0000007b007b7220 */ /* 0x040fe40000410000 */
[C---:B------:R-:W-:Y:S02]  /*20dd0*/  FMUL.FTZ R124, R3.reuse, R124 ;  /* 0x0000007c037c7220 */ /* 0x040fe40000410000 */
[----:B------:R-:W-:Y:S02]  /*20de0*/  FMUL.FTZ R125, R3, R125 ;  /* 0x0000007d037d7220 */ /* 0x000fe40000410000 */
[C---:B------:R-:W-:Y:S02]  /*20df0*/  FMUL.FTZ R126, R0.reuse, R126 ;  /* 0x0000007e007e7220 */ /* 0x040fe40000410000 */
[----:B------:R-:W-:Y:S02]  /*20e00*/  FMUL.FTZ R127, R0, R127 ;  /* 0x0000007f007f7220 */ /* 0x000fe40000410000 */
[--C-:B------:R-:W-:Y:S02]  /*20e10*/  FFMA.FTZ R139, R139, c[0x0][0x2d0], -R209.reuse ;  /* 0x0000b4008b8b7a23 */ /* 0x100fe400000108d1 */
[----:B------:R-:W-:Y:S02]  /*20e20*/  FMUL.FTZ R128, R132, R128 ;  /* 0x0000008084807220 */ /* 0x000fe40000410000 */
[--C-:B--2---:R-:W-:Y:S02]  /*20e30*/  FFMA.FTZ R4, R15, c[0x0][0x2d0], -R2.reuse ;  /* 0x0000b4000f047a23 */ /* 0x104fe40000010802 */
[----:B------:R-:W-:Y:S02]  /*20e40*/  FMUL.FTZ R15, R0, R155 ;  /* 0x0000009b000f7220 */ /* 0x000fe40000410000 */
[----:B------:R1:W2:Y:S01]  /*20e50*/  MUFU.EX2 R214, R4 ;  /* 0x0000000400d67308 */ /* 0x0002a20000000800 */
[----:B------:R-:W4:Y:S01]  /*20e60*/  LDSM.16.MT88.4 R152, [R227+0x100] ;  /* 0x00010000e398783b */ /* 0x000f220000004200 */
[----:B------:R-:W-:Y:S02]  /*20e70*/  FMUL.FTZ R129, R132, R129 ;  /* 0x0000008184817220 */ /* 0x000fe40000410000 */
[C---:B------:R-:W-:Y:S02]  /*20e80*/  FMUL.FTZ R130, R133.reuse, R130 ;  /* 0x0000008285827220 */ /* 0x040fe40000410000 */
[----:B------:R-:W-:Y:S02]  /*20e90*/  FMUL.FTZ R131, R133, R131 ;  /* 0x0000008385837220 */ /* 0x000fe40000410000 */
[----:B------:R-:W-:Y:S02]  /*20ea0*/  FFMA.FTZ R140, R140, c[0x0][0x2d0], -R2 ;  /* 0x0000b4008c8c7a23 */ /* 0x000fe40000010802 */
[----:B-1----:R-:W-:Y:S01]  /*20eb0*/  FMUL.FTZ R4, R132, R144 ;  /* 0x0000009084047220 */ /* 0x002fe20000410000 */
[----:B------:R-:W-:Y:S02]  /*20ec0*/  F2FP.PACK_AB R144, R239, R219 ;  /* 0x000000dbef90723e */ /* 0x000fe400000000ff */
[----:B--2---:R-:W-:Y:S05]  /*20ed0*/  F2FP.PACK_AB R151, R214, R213 ;  /* 0x000000d5d697723e */ /* 0x004fea00000000ff */
[-C--:B---3--:R-:W-:Y:S08]  /*20ee0*/  HMMA.16816.F32 R4, R144, R20.reuse, R4 ;  /* 0x000000149004723c */ /* 0x088ff00000001804 */
        /* <DEDUP_REMOVED lines=8> */
[----:B------:R-:W-:Y:S01]  /*20f70*/  FMUL.FTZ R44, R3, R184 ;  /* 0x000000b8032c7220 */ /* 0x000fe20000410000 */
[----:B------:R-:W-:Y:S01]  /*20f80*/  MOV R184, R58 ;  /* 0x0000003a00b87202 */ /* 0x000fe20000000f00 */
[----:B------:R-:W-:Y:S02]  /*20f90*/  FMUL.FTZ R58, R0, R198 ;  /* 0x000000c6003a7220 */ /* 0x000fe40000410000 */
[C---:B------:R-:W-:Y:S01]  /*20fa0*/  FMUL.FTZ R22, R133.reuse, R162 ;  /* 0x000000a285167220 */ /* 0x040fe20000410000 */
[----:B------:R-:W-:Y:S03]  /*20fb0*/  MOV R162, R65 ;  /* 0x0000004100a27202 */ /* 0x000fe60000000f00 */
[C---:B------:R-:W-:Y:S01]  /*20fc0*/  FMUL.FTZ R23, R133.reuse, R163 ;  /* 0x000000a385177220 */ /* 0x040fe20000410000 */
[----:B------:R-:W-:Y:S01]  /*20fd0*/  MOV R163, R64 ;  /* 0x0000004000a37202 */ /* 0x000fe20000000f00 */
[C---:B------:R-:W-:Y:S02]  /*20fe0*/  FMUL.FTZ R64, R132.reuse, R204 ;  /* 0x000000cc84407220 */ /* 0x040fe40000410000 */
[C---:B------:R-:W-:Y:S03]  /*20ff0*/  FMUL.FTZ R65, R132.reuse, R205 ;  /* 0x000000cd84417220 */ /* 0x040fe60000410000 */
[-C--:B----4-:R-:W-:Y:S08]  /*21000*/  HMMA.16816.F32 R20, R144, R36.reuse, R20 ;  /* 0x000000249014723c */ /* 0x090ff00000001814 */
[C---:B------:R-:W-:Y:S07]  /*21010*/  HMMA.16816.F32 R24, R148.reuse, R36, R24 ;  /* 0x000000249418723c */ /* 0x040fee0000001818 */
[C---:B------:R-:W-:Y:S01]  /*21020*/  FMUL.FTZ R36, R132.reuse, R176 ;  /* 0x000000b084247220 */ /* 0x040fe20000410000 */
[-C--:B------:R-:W-:Y:S04]  /*21030*/  HMMA.16816.F32 R28, R148, R38.reuse, R28 ;  /* 0x00000026941c723c */ /* 0x080fe8000000181c */
[----:B------:R-:W-:Y:S01]  /*21040*/  FMUL.FTZ R37, R132, R177 ;  /* 0x000000b184257220 */ /* 0x000fe20000410000 */
[----:B------:R-:W-:Y:S02]  /*21050*/  MOV R177, R217 ;  /* 0x000000d900b17202 */ /* 0x000fe40000000f00 */
[----:B------:R-:W-:Y:S01]  /*21060*/  MOV R217, R63 ;  /* 0x0000003f00d97202 */ /* 0x000fe20000000f00 */
[C---:B------:R-:W-:Y:S04]  /*21070*/  HMMA.16816.F32 R32, R144.reuse, R38, R32 ;  /* 0x000000269020723c */ /* 0x040fe80000001820 */
[----:B------:R-:W-:Y:S03]  /*21080*/  FMUL.FTZ R63, R0, R203 ;  /* 0x000000cb003f7220 */ /* 0x000fe60000410000 */
[----:B------:R-:W-:Y:S01]  /*21090*/  FMUL.FTZ R39, R133, R179 ;  /* 0x000000b385277220 */ /* 0x000fe20000410000 */
[----:B------:R-:W-:Y:S01]  /*210a0*/  MOV R179, R40 ;  /* 0x0000002800b37202 */ /* 0x000fe20000000f00 */
[----:B------:R-:W-:Y:S03]  /*210b0*/  FMUL.FTZ R40, R3, R180 ;  /* 0x000000b403287220 */ /* 0x000fe60000410000 */
[----:B------:R-:W-:Y:S01]  /*210c0*/  MOV R180, R135 ;  /* 0x0000008700b47202 */ /* 0x000fe20000000f00 */
[--C-:B------:R-:W-:Y:S01]  /*210d0*/  FFMA.FTZ R135, R248, c[0x0][0x2d0], -R210.reuse ;  /* 0x0000b400f8877a23 */ /* 0x100fe200000108d2 */
[----:B------:R-:W-:Y:S01]  /*210e0*/  MOV R183, R179 ;  /* 0x000000b300b77202 */ /* 0x000fe20000000f00 */
[----:B------:R-:W-:Y:S01]  /*210f0*/  FMUL.FTZ R38, R133, R178 ;  /* 0x000000b285267220 */ /* 0x000fe20000410000 */
[----:B------:R-:W-:Y:S01]  /*21100*/  MOV R179, R177 ;  /* 0x000000b100b37202 */ /* 0x000fe20000000f00 */
[----:B------:R1:W-:Y:S01]  /*21110*/  MUFU.EX2 R178, R135 ;  /* 0x0000008700b27308 */ /* 0x0003e20000000800 */
[----:B------:R-:W-:Y:S02]  /*21120*/  MOV R177, R172 ;  /* 0x000000ac00b17202 */ /* 0x000fe40000000f00 */
[----:B------:R-:W-:Y:S02]  /*21130*/  MOV R172, R169 ;  /* 0x000000a900ac7202 */ /* 0x000fe40000000f00 */
[-C--:B------:R-:W-:Y:S03]  /*21140*/  HMMA.16816.F32 R36, R144, R52.reuse, R36 ;  /* 0x000000349024723c */ /* 0x080fe60000001824 */
[----:B------:R-:W-:Y:S02]  /*21150*/  MOV R169, R242 ;  /* 0x000000f200a97202 */ /* 0x000fe40000000f00 */
[----:B------:R2:W-:Y:S01]  /*21160*/  MUFU.EX2 R242, R139 ;  /* 0x0000008b00f27308 */ /* 0x0005e20000000800 */
[----:B------:R-:W-:Y:S02]  /*21170*/  MOV R185, R180 ;  /* 0x000000b400b97202 */ /* 0x000fe40000000f00 */
[C---:B------:R-:W-:Y:S07]  /*21180*/  HMMA.16816.F32 R40, R148.reuse, R52, R40 ;  /* 0x000000349428723c */ /* 0x040fee0000001828 */
[C---:B------:R-:W-:Y:S01]  /*21190*/  FMUL.FTZ R52, R132.reuse, R192 ;  /* 0x000000c084347220 */ /* 0x040fe20000410000 */
[-C--:B------:R-:W-:Y:S04]  /*211a0*/  HMMA.16816.F32 R44, R148, R54.reuse, R44 ;  /* 0x00000036942c723c */ /* 0x080fe8000000182c */
[--C-:B-1----:R-:W-:Y:S02]  /*211b0*/  FFMA.FTZ R135, R247, c[0x0][0x2d0], -R210.reuse ;  /* 0x0000b400f7877a23 */ /* 0x102fe400000108d2 */
[----:B------:R-:W-:Y:S02]  /*211c0*/  FMUL.FTZ R53, R132, R193 ;  /* 0x000000c184357220 */ /* 0x000fe40000410000 */
[C---:B------:R-:W-:Y:S01]  /*211d0*/  HMMA.16816.F32 R48, R144.reuse, R54, R48 ;  /* 0x000000369030723c */ /* 0x040fe20000001830 */
[----:B------:R1:W-:Y:S03]  /*211e0*/  MUFU.EX2 R241, R135 ;  /* 0x0000008700f17308 */ /* 0x0003e60000000800 */
[--C-:B--2---:R-:W-:Y:S03]  /*211f0*/  FFMA.FTZ R139, R174, c[0x0][0x2d0], -R209.reuse ;  /* 0x0000b400ae8b7a23 */ /* 0x104fe600000108d1 */
[C---:B------:R-:W-:Y:S02]  /*21200*/  FMUL.FTZ R55, R133.reuse, R195 ;  /* 0x000000c385377220 */ /* 0x040fe40000410000 */
[----:B------:R-:W-:Y:S02]  /*21210*/  FMUL.FTZ R54, R133, R194 ;  /* 0x000000c285367220 */ /* 0x000fe40000410000 */
[----:B------:R2:W-:Y:S05]  /*21220*/  MUFU.EX2 R194, R142 ;  /* 0x0000008e00c27308 */ /* 0x0005ea0000000800 */
[-C--:B------:R-:W-:Y:S08]  /*21230*/  HMMA.16816.F32 R52, R144, R152.reuse, R52 ;  /* 0x000000989034723c */ /* 0x080ff00000001834 */
[C---:B------:R-:W-:Y:S04]  /*21240*/  HMMA.16816.F32 R56, R148.reuse, R152, R56 ;  /* 0x000000989438723c */ /* 0x040fe80000001838 */
[--C-:B-1----:R-:W-:Y:S04]  /*21250*/  FFMA.FTZ R135, R245, c[0x0][0x2d0], -R210.reuse ;  /* 0x0000b400f5877a23 */ /* 0x102fe800000108d2 */
[-C--:B------:R-:W-:Y:S01]  /*21260*/  HMMA.16816.F32 R60, R148, R154.reuse, R60 ;  /* 0x0000009a943c723c */ /* 0x080fe2000000183c */
[----:B------:R1:W-:Y:S03]  /*21270*/  MUFU.EX2 R181, R135 ;  /* 0x0000008700b57308 */ /* 0x0003e60000000800 */
[--C-:B--2---:R-:W-:Y:S04]  /*21280*/  FFMA.FTZ R142, R166, c[0x0][0x2d0], -R210.reuse ;  /* 0x0000b400a68e7a23 */ /* 0x104fe800000108d2 */
[C---:B------:R-:W-:Y:S01]  /*21290*/  HMMA.16816.F32 R64, R144.reuse, R154, R64 ;  /* 0x0000009a9040723c */ /* 0x040fe20000001840 */
[----:B------:R-:W2:Y:S02]  /*212a0*/  LDSM.16.MT88.4 R152, [R225+0x2100] ;  /* 0x00210000e198783b */ /* 0x000ea40000004200 */
[----:B------:R-:W-:Y:S01]  /*212b0*/  MUFU.EX2 R142, R142 ;  /* 0x0000008e008e7308 */ /* 0x000fe20000000800 */
[----:B-1----:R-:W-:Y:S09]  /*212c0*/  FFMA.FTZ R135, R246, c[0x0][0x2d0], -R210 ;  /* 0x0000b400f6877a23 */ /* 0x002ff200000108d2 */
        /* <DEDUP_REMOVED lines=8> */
[--C-:B-1----:R-:W-:Y:S04]  /*21350*/  FFMA.FTZ R135, R250, c[0x0][0x2d0], -R209.reuse ;  /* 0x0000b400fa877a23 */ /* 0x102fe800000108d1 */
[----:B------:R1:W-:Y:S04]  /*21360*/  MUFU.EX2 R180, R135 ;  /* 0x0000008700b47308 */ /* 0x0003e80000000800 */
[--C-:B-1----:R-:W-:Y:S01]  /*21370*/  FFMA.FTZ R135, R249, c[0x0][0x2d0], -R209.reuse ;  /* 0x0000b400f9877a23 */ /* 0x102fe200000108d1 */
[-C--:B--2---:R-:W-:Y:S05]  /*21380*/  HMMA.16816.F32 R84, R144, R152.reuse, R84 ;  /* 0x000000989054723c */ /* 0x084fea0000001854 */
[----:B------:R1:W-:Y:S03]  /*21390*/  MUFU.EX2 R198, R135 ;  /* 0x0000008700c67308 */ /* 0x0003e60000000800 */
[C---:B------:R-:W-:Y:S08]  /*213a0*/  HMMA.16816.F32 R88, R148.reuse, R152, R88 ;  /* 0x000000989458723c */ /* 0x040ff00000001858 */
[-C--:B------:R-:W-:Y:S08]  /*213b0*/  HMMA.16816.F32 R92, R148, R154.reuse, R92 ;  /* 0x0000009a945c723c */ /* 0x080ff0000000185c */
[C---:B------:R-:W-:Y:S01]  /*213c0*/  HMMA.16816.F32 R96, R144.reuse, R154, R96 ;  /* 0x0000009a9060723c */ /* 0x040fe20000001860 */
[----:B------:R-:W2:Y:S03]  /*213d0*/  LDSM.16.MT88.4 R152, [R228+0x2100] ;  /* 0x00210000e498783b */ /* 0x000ea60000004200 */
[--C-:B-1----:R-:W-:Y:S01]  /*213e0*/  FFMA.FTZ R135, R188, c[0x0][0x2d0], -R208.reuse ;  /* 0x0000b400bc877a23 */ /* 0x102fe200000108d0 */
[----:B------:R-:W-:Y:S02]  /*213f0*/  MOV R188, R187 ;  /* 0x000000bb00bc7202 */ /* 0x000fe40000000f00 */
[----:B------:R-:W-:Y:S02]  /*21400*/  MOV R187, R186 ;  /* 0x000000ba00bb7202 */ /* 0x000fe40000000f00 */
[----:B------:R-:W-:Y:S03]  /*21410*/  MOV R186, R185 ;  /* 0x000000b900ba7202 */ /* 0x000fe60000000f00 */
        /* <DEDUP_REMOVED lines=8> */
[--C-:B-1----:R-:W-:Y:S01]  /*214a0*/  FFMA.FTZ R135, R188, c[0x0][0x2d0], -R208.reuse ;  /* 0x0000b400bc877a23 */ /* 0x102fe200000108d0 */
[-C--:B--2---:R-:W-:Y:S03]  /*214b0*/  HMMA.16816.F32 R100, R144, R152.reuse, R100 ;  /* 0x000000989064723c */ /* 0x084fe60000001864 */
[----:B------:R1:W2:Y:S01]  /*214c0*/  MUFU.EX2 R243, R135 ;  /* 0x0000008700f37308 */ /* 0x0002a20000000800 */
[----:B------:R-:W-:Y:S02]  /*214d0*/  MOV R188, R186 ;  /* 0x000000ba00bc7202 */ /* 0x000fe40000000f00 */
[----:B------:R-:W-:Y:S02]  /*214e0*/  MOV R186, R185 ;  /* 0x000000b900ba7202 */ /* 0x000fe40000000f00 */
[C---:B------:R-:W-:Y:S08]  /*214f0*/  HMMA.16816.F32 R104, R148.reuse, R152, R104 ;  /* 0x000000989468723c */ /* 0x040ff00000001868 */
[-C--:B------:R-:W-:Y:S08]  /*21500*/  HMMA.16816.F32 R108, R148, R154.reuse, R108 ;  /* 0x0000009a946c723c */ /* 0x080ff0000000186c */
[C---:B------:R-:W-:Y:S01]  /*21510*/  HMMA.16816.F32 R112, R144.reuse, R154, R112 ;  /* 0x0000009a9070723c */ /* 0x040fe20000001870 */
[----:B------:R-:W3:Y:S03]  /*21520*/  LDSM.16.MT88.4 R152, [R227+0x2100] ;  /* 0x00210000e398783b */ /* 0x000ee60000004200 */
[--C-:B-1----:R-:W-:Y:S04]  /*21530*/  FFMA.FTZ R135, R252, c[0x0][0x2d0], -R208.reuse ;  /* 0x0000b400fc877a23 */ /* 0x102fe800000108d0 */
[----:B------:R1:W-:Y:S04]  /*21540*/  MUFU.EX2 R185, R135 ;  /* 0x0000008700b97308 */ /* 0x0003e80000000800 */
[----:B-1----:R-:W-:Y:S06]  /*21550*/  FFMA.FTZ R135, R189, c[0x0][0x2d0], -R208 ;  /* 0x0000b400bd877a23 */ /* 0x002fec00000108d0 */
[----:B------:R1:W4:Y:S01]  /*21560*/  MUFU.EX2 R202, R135 ;  /* 0x0000008700ca7308 */ /* 0x0003220000000800 */
[-C--:B---3--:R-:W-:Y:S08]  /*21570*/  HMMA.16816.F32 R116, R144, R152.reuse, R116 ;  /* 0x000000989074723c */ /* 0x088ff00000001874 */
[C---:B------:R-:W-:Y:S07]  /*21580*/  HMMA.16816.F32 R120, R148.reuse, R152, R120 ;  /* 0x000000989478723c */ /* 0x040fee0000001878 */
[----:B--2---:R-:W-:Y:S01]  /*21590*/  F2FP.PACK_AB R152, R243, R177 ;  /* 0x000000b1f398723e */ /* 0x004fe200000000ff */
[-C--:B------:R-:W-:Y:S01]  /*215a0*/  HMMA.16816.F32 R124, R148, R154.reuse, R124 ;  /* 0x0000009a947c723c */ /* 0x080fe2000000187c */
[----:B------:R-:W2:Y:S03]  /*215b0*/  LDSM.16.MT88.4 R148, [R225+0x900] ;  /* 0x00090000e194783b */ /* 0x000ea60000004200 */
[--C-:B-1----:R-:W-:Y:S04]  /*215c0*/  FFMA.FTZ R135, R188, c[0x0][0x2d0], -R2.reuse ;  /* 0x0000b400bc877a23 */ /* 0x102fe80000010802 */
[----:B------:R-:W-:Y:S01]  /*215d0*/  HMMA.16816.F32 R128, R144, R154, R128 ;  /* 0x0000009a9080723c */ /* 0x000fe20000001880 */
[----:B------:R1:W-:Y:S06]  /*215e0*/  MUFU.EX2 R193, R135 ;  /* 0x0000008700c17308 */ /* 0x0003ec0000000800 */
[----:B------:R-:W-:Y:S02]  /*215f0*/  F2FP.PACK_AB R144, R241, R178 ;  /* 0x000000b2f190723e */ /* 0x000fe400000000ff */
[----:B------:R-:W-:Y:S03]  /*21600*/  F2FP.PACK_AB R145, R242, R176 ;  /* 0x000000b0f291723e */ /* 0x000fe600000000ff */
[----:B------:R-:W-:Y:S02]  /*21610*/  F2FP.PACK_AB R146, R195, R181 ;  /* 0x000000b5c392723e */ /* 0x000fe400000000ff */
[----:B------:R-:W-:Y:S02]  /*21620*/  F2FP.PACK_AB R147, R198, R180 ;  /* 0x000000b4c693723e */ /* 0x000fe400000000ff */
[----:B----4-:R-:W-:Y:S01]  /*21630*/  F2FP.PACK_AB R154, R202, R185 ;  /* 0x000000b9ca9a723e */ /* 0x010fe200000000ff */
[--C-:B-1----:R-:W-:Y:S04]  /*21640*/  FFMA.FTZ R135, R235, c[0x0][0x2d0], -R2.reuse ;  /* 0x0000b400eb877a23 */ /* 0x102fe80000010802 */
[----:B------:R1:W3:Y:S01]  /*21650*/  MUFU.EX2 R235, R135 ;  /* 0x0000008700eb7308 */ /* 0x0002e20000000800 */
[-C--:B--2---:R-:W-:Y:S03]  /*21660*/  HMMA.16816.F32 R4, R144, R148.reuse, R4 ;  /* 0x000000949004723c */ /* 0x084fe60000001804 */
[--C-:B-1----:R-:W-:Y:S01]  /*21670*/  FFMA.FTZ R135, R179, c[0x0][0x2d0], -R2.reuse ;  /* 0x0000b400b3877a23 */ /* 0x102fe20000010802 */
[----:B---3--:R-:W-:Y:S05]  /*21680*/  F2FP.PACK_AB R153, R235, R193 ;  /* 0x000000c1eb99723e */ /* 0x008fea00000000ff */
[----:B------:R1:W-:Y:S03]  /*21690*/  MUFU.EX2 R179, R135 ;  /* 0x0000008700b37308 */ /* 0x0003e60000000800 */
[----:B-1----:R-:W-:Y:S07]  /*216a0*/  FFMA.FTZ R135, R187, c[0x0][0x2d0], -R2 ;  /* 0x0000b400bb877a23 */ /* 0x002fee0000010802 */
[----:B------:R-:W1:Y:S02]  /*216b0*/  MUFU.EX2 R205, R135 ;  /* 0x0000008700cd7308 */ /* 0x000e640000000800 */
[----:B-1----:R-:W-:Y:S01]  /*216c0*/  F2FP.PACK_AB R155, R205, R179 ;  /* 0x000000b3cd9b723e */ /* 0x002fe200000000ff */
[--C-:B------:R-:W-:Y:S07]  /*216d0*/  FFMA.FTZ R135, R186, c[0x0][0x2d0], -R210.reuse ;  /* 0x0000b400ba877a23 */ /* 0x100fee00000108d2 */
[----:B------:R1:W-:Y:S01]  /*216e0*/  MUFU.EX2 R190, R135 ;  /* 0x0000008700be7308 */ /* 0x0003e20000000800 */
[C---:B------:R-:W-:Y:S08]  /*216f0*/  HMMA.16816.F32 R8, R152.reuse, R148, R8 ;  /* 0x000000949808723c */ /* 0x040ff00000001808 */
[-C--:B------:R-:W-:Y:S08]  /*21700*/  HMMA.16816.F32 R12, R152, R150.reuse, R12 ;  /* 0x00000096980c723c */ /* 0x080ff0000000180c */
[C---:B------:R-:W-:Y:S01]  /*21710*/  HMMA.16816.F32 R16, R144.reuse, R150, R16 ;  /* 0x000000969010723c */ /* 0x040fe20000001810 */
[----:B------:R-:W2:Y:S03]  /*21720*/  LDSM.16.MT88.4 R148, [R226+0x900] ;  /* 0x00090000e294783b */ /* 0x000ea60000004200 */
[--C-:B-1----:R-:W-:Y:S04]  /*21730*/  FFMA.FTZ R135, R184, c[0x0][0x2d0], -R210.reuse ;  /* 0x0000b400b8877a23 */ /* 0x102fe800000108d2 */
[----:B------:R1:W-:Y:S04]  /*21740*/  MUFU.EX2 R192, R135 ;  /* 0x0000008700c07308 */ /* 0x0003e80000000800 */
[--C-:B-1----:R-:W-:Y:S06]  /*21750*/  FFMA.FTZ R135, R183, c[0x0][0x2d0], -R210.reuse ;  /* 0x0000b400b7877a23 */ /* 0x102fec00000108d2 */
[----:B------:R1:W-:Y:S01]  /*21760*/  MUFU.EX2 R183, R139 ;  /* 0x0000008b00b77308 */ /* 0x0003e20000000800 */
[-C--:B--2---:R-:W-:Y:S09]  /*21770*/  HMMA.16816.F32 R20, R144, R148.reuse, R20 ;  /* 0x000000949014723c */ /* 0x084ff20000001814 */
[----:B------:R2:W-:Y:S01]  /*21780*/  MUFU.EX2 R184, R135 ;  /* 0x0000008700b87308 */ /* 0x0005e20000000800 */
[C---:B------:R-:W-:Y:S08]  /*21790*/  HMMA.16816.F32 R24, R152.reuse, R148, R24 ;  /* 0x000000949818723c */ /* 0x040ff00000001818 */
[-C--:B------:R-:W-:Y:S04]  /*217a0*/  HMMA.16816.F32 R28, R152, R150.reuse, R28 ;  /* 0x00000096981c723c */ /* 0x080fe8000000181c */
[----:B-1----:R-:W-:Y:S04]  /*217b0*/  FFMA.FTZ R139, R165, c[0x0][0x2d0], -R210 ;  /* 0x0000b400a58b7a23 */ /* 0x002fe800000108d2 */
[C---:B------:R-:W-:Y:S01]  /*217c0*/  HMMA.16816.F32 R32, R144.reuse, R150, R32 ;  /* 0x000000969020723c */ /* 0x040fe20000001820 */
[----:B------:R-:W1:Y:S01]  /*217d0*/  LDSM.16.MT88.4 R148, [R228+0x900] ;  /* 0x00090000e494783b */ /* 0x000e620000004200 */
[----:B------:R-:W-:Y:S02]  /*217e0*/  MUFU.EX2 R139, R139 ;  /* 0x0000008b008b7308 */ /* 0x000fe40000000800 */
[--C-:B--2---:R-:W-:Y:S08]  /*217f0*/  FFMA.FTZ R135, R182, c[0x0][0x2d0], -R209.reuse ;  /* 0x0000b400b6877a23 */ /* 0x104ff000000108d1 */
[----:B------:R2:W3:Y:S02]  /*21800*/  MUFU.EX2 R188, R135 ;  /* 0x0000008700bc7308 */ /* 0x0004e40000000800 */
[--C-:B--2---:R-:W-:Y:S02]  /*21810*/  FFMA.FTZ R135, R175, c[0x0][0x2d0], -R209.reuse ;  /* 0x0000b400af877a23 */ /* 0x104fe400000108d1 */
[--C-:B------:R-:W-:Y:S06]  /*21820*/  FFMA.FTZ R175, R218, c[0x0][0x2d0], -R208.reuse ;  /* 0x0000b400daaf7a23 */ /* 0x100fec00000108d0 */
[----:B------:R2:W-:Y:S01]  /*21830*/  MUFU.EX2 R187, R135 ;  /* 0x0000008700bb7308 */ /* 0x0005e20000000800 */
[-C--:B-1----:R-:W-:Y:S08]  /*21840*/  HMMA.16816.F32 R36, R144, R148.reuse, R36 ;  /* 0x000000949024723c */ /* 0x082ff00000001824 */
[C---:B------:R-:W-:Y:S01]  /*21850*/  HMMA.16816.F32 R40, R152.reuse, R148, R40 ;  /* 0x000000949828723c */ /* 0x040fe20000001828 */
[----:B------:R-:W-:Y:S07]  /*21860*/  MUFU.EX2 R252, R175 ;  /* 0x000000af00fc7308 */ /* 0x000fee0000000800 */
[-C--:B------:R-:W-:Y:S04]  /*21870*/  HMMA.16816.F32 R44, R152, R150.reuse, R44 ;  /* 0x00000096982c723c */ /* 0x080fe8000000182c */
[--C-:B--2---:R-:W-:Y:S04]  /*21880*/  FFMA.FTZ R135, R173, c[0x0][0x2d0], -R209.reuse ;  /* 0x0000b400ad877a23 */ /* 0x104fe800000108d1 */
[C---:B------:R-:W-:Y:S01]  /*21890*/  HMMA.16816.F32 R48, R144.reuse, R150, R48 ;  /* 0x000000969030723c */ /* 0x040fe20000001830 */
[----:B------:R-:W1:Y:S01]  /*218a0*/  LDSM.16.MT88.4 R148, [R227+0x900] ;  /* 0x00090000e394783b */ /* 0x000e620000004200 */
[----:B------:R2:W-:Y:S02]  /*218b0*/  MUFU.EX2 R196, R135 ;  /* 0x0000008700c47308 */ /* 0x0005e40000000800 */
[--C-:B--2---:R-:W-:Y:S08]  /*218c0*/  FFMA.FTZ R135, R172, c[0x0][0x2d0], -R208.reuse ;  /* 0x0000b400ac877a23 */ /* 0x104ff000000108d0 */
[----:B------:R2:W-:Y:S01]  /*218d0*/  MUFU.EX2 R189, R135 ;  /* 0x0000008700bd7308 */ /* 0x0005e20000000800 */
[-C--:B-1----:R-:W-:Y:S08]  /*218e0*/  HMMA.16816.F32 R52, R144, R148.reuse, R52 ;  /* 0x000000949034723c */ /* 0x082ff00000001834 */
[C---:B------:R-:W-:Y:S04]  /*218f0*/  HMMA.16816.F32 R56, R152.reuse, R148, R56 ;  /* 0x000000949838723c */ /* 0x040fe80000001838 */
[--C-:B--2---:R-:W-:Y:S04]  /*21900*/  FFMA.FTZ R135, R171, c[0x0][0x2d0], -R208.reuse ;  /* 0x0000b400ab877a23 */ /* 0x104fe800000108d0 */
        /* <DEDUP_REMOVED lines=8> */
[----:B------:R-:W-:Y:S03]  /*21990*/  MOV R162, R161 ;  /* 0x000000a100a27202 */ /* 0x000fe60000000f00 */
[----:B------:R-:W-:Y:S02]  /*219a0*/  MOV R161, R159 ;  /* 0x0000009f00a17202 */ /* 0x000fe40000000f00 */
[----:B------:R-:W-:Y:S01]  /*219b0*/  MOV R159, R158 ;  /* 0x0000009e009f7202 */ /* 0x000fe20000000f00 */
[--C-:B------:R-:W-:Y:S01]  /*219c0*/  FFMA.FTZ R173, R162, c[0x0][0x2d0], -R209.reuse ;  /* 0x0000b400a2ad7a23 */ /* 0x100fe200000108d1 */
[----:B------:R-:W-:Y:S01]  /*219d0*/  MOV R158, R157 ;  /* 0x0000009d009e7202 */ /* 0x000fe20000000f00 */
[--C-:B------:R-:W-:Y:S01]  /*219e0*/  FFMA.FTZ R172, R161, c[0x0][0x2d0], -R209.reuse ;  /* 0x0000b400a1ac7a23 */ /* 0x100fe200000108d1 */
[----:B------:R-:W-:Y:S01]  /*219f0*/  MOV R157, R156 ;  /* 0x0000009c009d7202 */ /* 0x000fe20000000f00 */
[--C-:B------:R-:W-:Y:S01]  /*21a00*/  FFMA.FTZ R171, R159, c[0x0][0x2d0], -R209.reuse ;  /* 0x0000b4009fab7a23 */ /* 0x100fe200000108d1 */
[----:B------:R-:W4:Y:S01]  /*21a10*/  LDL.LU R156, [R1+0x8] ;  /* 0x00000800019c7983 */ /* 0x000f220000300800 */
[----:B------:R-:W-:Y:S02]  /*21a20*/  MUFU.EX2 R204, R173 ;  /* 0x000000ad00cc7308 */ /* 0x000fe40000000800 */
[--C-:B------:R-:W-:Y:S01]  /*21a30*/  FFMA.FTZ R174, R157, c[0x0][0x2d0], -R208.reuse ;  /* 0x0000b4009dae7a23 */ /* 0x100fe200000108d0 */
[-C--:B--2---:R-:W-:Y:S07]  /*21a40*/  HMMA.16816.F32 R68, R144, R148.reuse, R68 ;  /* 0x000000949044723c */ /* 0x084fee0000001844 */
[----:B------:R3:W-:Y:S01]  /*21a50*/  MUFU.EX2 R203, R171 ;  /* 0x000000ab00cb7308 */ /* 0x0007e20000000800 */
[--C-:B-1----:R-:W-:Y:S04]  /*21a60*/  FFMA.FTZ R135, R170, c[0x0][0x2d0], -R208.reuse ;  /* 0x0000b400aa877a23 */ /* 0x102fe800000108d0 */
[--C-:B------:R-:W-:Y:S01]  /*21a70*/  FFMA.FTZ R170, R158, c[0x0][0x2d0], -R208.reuse ;  /* 0x0000b4009eaa7a23 */ /* 0x100fe200000108d0 */
[C---:B------:R-:W-:Y:S04]  /*21a80*/  HMMA.16816.F32 R72, R152.reuse, R148, R72 ;  /* 0x000000949848723c */ /* 0x040fe80000001848 */
[----:B------:R-:W-:Y:S01]  /*21a90*/  FFMA.FTZ R208, R217, c[0x0][0x2d0], -R208 ;  /* 0x0000b400d9d07a23 */ /* 0x000fe200000108d0 */
[----:B------:R1:W-:Y:S03]  /*21aa0*/  MUFU.EX2 R197, R135 ;  /* 0x0000008700c57308 */ /* 0x0003e60000000800 */
[-C--:B------:R-:W-:Y:S07]  /*21ab0*/  HMMA.16816.F32 R76, R152, R150.reuse, R76 ;  /* 0x00000096984c723c */ /* 0x080fee000000184c */
[----:B------:R-:W2:Y:S01]  /*21ac0*/  MUFU.EX2 R251, R208 ;  /* 0x000000d000fb7308 */ /* 0x000ea20000000800 */
[C---:B------:R-:W-:Y:S01]  /*21ad0*/  HMMA.16816.F32 R80, R144.reuse, R150, R80 ;  /* 0x000000969050723c */ /* 0x040fe20000001850 */
[----:B------:R-:W2:Y:S03]  /*21ae0*/  LDSM.16.MT88.4 R148, [R226+0x2900] ;  /* 0x00290000e294783b */ /* 0x000ea60000004200 */
[----:B---3--:R-:W-:Y:S05]  /*21af0*/  MOV R171, R188 ;  /* 0x000000bc00ab7202 */ /* 0x008fea0000000f00 */
[----:B------:R-:W-:Y:S03]  /*21b00*/  MUFU.EX2 R201, R170 ;  /* 0x000000aa00c97308 */ /* 0x000fe60000000800 */
[--C-:B-1----:R-:W-:Y:S02]  /*21b10*/  FFMA.FTZ R135, R160, c[0x0][0x2d0], -R2.reuse ;  /* 0x0000b400a0877a23 */ /* 0x102fe40000010802 */
[----:B------:R-:W3:Y:S05]  /*21b20*/  LDL.LU R160, [R1+0xc] ;  /* 0x00000c0001a07983 */ /* 0x000eea0000300800 */
[----:B------:R1:W-:Y:S01]  /*21b30*/  MUFU.EX2 R248, R135 ;  /* 0x0000008700f87308 */ /* 0x0003e20000000800 */
[-C--:B--2---:R-:W-:Y:S03]  /*21b40*/  HMMA.16816.F32 R84, R144, R148.reuse, R84 ;  /* 0x000000949054723c */ /* 0x084fe60000001854 */
[--C-:B-1----:R-:W-:Y:S02]  /*21b50*/  FFMA.FTZ R135, R169, c[0x0][0x2d0], -R2.reuse ;  /* 0x0000b400a9877a23 */ /* 0x102fe40000010802 */
[----:B------:R-:W-:Y:S04]  /*21b60*/  FFMA.FTZ R169, R163, c[0x0][0x2d0], -R209 ;  /* 0x0000b400a3a97a23 */ /* 0x000fe800000108d1 */
[----:B------:R-:W-:Y:S01]  /*21b70*/  MUFU.EX2 R209, R174 ;  /* 0x000000ae00d17308 */ /* 0x000fe20000000800 */
[C---:B------:R-:W-:Y:S08]  /*21b80*/  HMMA.16816.F32 R88, R152.reuse, R148, R88 ;  /* 0x000000949858723c */ /* 0x040ff00000001858 */
[-C--:B------:R-:W-:Y:S01]  /*21b90*/  HMMA.16816.F32 R92, R152, R150.reuse, R92 ;  /* 0x00000096985c723c */ /* 0x080fe2000000185c */
[----:B------:R-:W-:Y:S07]  /*21ba0*/  MUFU.EX2 R200, R169 ;  /* 0x000000a900c87308 */ /* 0x000fee0000000800 */
[C---:B------:R-:W-:Y:S01]  /*21bb0*/  HMMA.16816.F32 R96, R144.reuse, R150, R96 ;  /* 0x000000969060723c */ /* 0x040fe20000001860 */
[----:B------:R-:W1:Y:S02]  /*21bc0*/  LDSM.16.MT88.4 R148, [R228+0x2900] ;  /* 0x00290000e494783b */ /* 0x000e640000004200 */
[----:B------:R2:W1:Y:S10]  /*21bd0*/  MUFU.EX2 R169, R172 ;  /* 0x000000ac00a97308 */ /* 0x0004740000000800 */
[----:B------:R1:W-:Y:S01]  /*21be0*/  MUFU.EX2 R247, R135 ;  /* 0x0000008700f77308 */ /* 0x0003e20000000800 */
[----:B--2---:R-:W-:Y:S01]  /*21bf0*/  LDSM.16.MT88.4 R172, [R226+0x1900] ;  /* 0x00190000e2ac783b */ /* 0x004fe20000004200 */
[----:B-1----:R-:W-:Y:S02]  /*21c00*/  FFMA.FTZ R135, R168, c[0x0][0x2d0], -R2 ;  /* 0x0000b400a8877a23 */ /* 0x002fe40000010802 */
[----:B------:R-:W-:Y:S01]  /*21c10*/  FFMA.FTZ R168, R164, c[0x0][0x2d0], -R210 ;  /* 0x0000b400a4a87a23 */ /* 0x000fe200000108d2 */
[-C--:B------:R-:W-:Y:S05]  /*21c20*/  HMMA.16816.F32 R100, R144, R148.reuse, R100 ;  /* 0x000000949064723c */ /* 0x080fea0000001864 */
[----:B------:R1:W-:Y:S03]  /*21c30*/  MUFU.EX2 R249, R135 ;  /* 0x0000008700f97308 */ /* 0x0003e60000000800 */
[C---:B------:R-:W-:Y:S07]  /*21c40*/  HMMA.16816.F32 R104, R152.reuse, R148, R104 ;  /* 0x000000949868723c */ /* 0x040fee0000001868 */
[----:B------:R2:W-:Y:S01]  /*21c50*/  MUFU.EX2 R191, R168 ;  /* 0x000000a800bf7308 */ /* 0x0005e20000000800 */
[-C--:B------:R-:W-:Y:S08]  /*21c60*/  HMMA.16816.F32 R108, R152, R150.reuse, R108 ;  /* 0x00000096986c723c */ /* 0x080ff0000000186c */
[C---:B------:R-:W-:Y:S01]  /*21c70*/  HMMA.16816.F32 R112, R144.reuse, R150, R112 ;  /* 0x000000969070723c */ /* 0x040fe20000001870 */
[----:B------:R-:W2:Y:S03]  /*21c80*/  LDSM.16.MT88.4 R148, [R227+0x2900] ;  /* 0x00290000e394783b */ /* 0x000ea60000004200 */
[----:B-1----:R-:W-:Y:S02]  /*21c90*/  FFMA.FTZ R135, R143, c[0x0][0x2d0], -R2 ;  /* 0x0000b4008f877a23 */ /* 0x002fe40000010802 */
[----:B------:R-:W-:Y:S01]  /*21ca0*/  FFMA.FTZ R143, R167, c[0x0][0x2d0], -R210 ;  /* 0x0000b400a78f7a23 */ /* 0x000fe200000108d2 */
[----:B------:R-:W-:Y:S01]  /*21cb0*/  F2FP.PACK_AB R210, R251, R252 ;  /* 0x000000fcfbd2723e */ /* 0x000fe200000000ff */
[----:B------:R-:W1:Y:S01]  /*21cc0*/  MUFU.EX2 R250, R135 ;  /* 0x0000008700fa7308 */ /* 0x000e620000000800 */
[----:B------:R-:W-:Y:S03]  /*21cd0*/  LDSM.16.MT88.4 R164, [R227+0x1100] ;  /* 0x00110000e3a4783b */ /* 0x000fe60000004200 */
[----:B--2---:R-:W-:Y:S06]  /*21ce0*/  MOV R168, R139 ;  /* 0x0000008b00a87202 */ /* 0x004fec0000000f00 */
[----:B------:R2:W-:Y:S10]  /*21cf0*/  MUFU.EX2 R199, R143 ;  /* 0x0000008f00c77308 */ /* 0x0005f40000000800 */
[----:B------:R-:W-:Y:S01]  /*21d00*/  MUFU.EX2 R139, R140 ;  /* 0x0000008c008b7308 */ /* 0x000fe20000000800 */
[-C--:B------:R-:W-:Y:S03]  /*21d10*/  HMMA.16816.F32 R116, R144, R148.reuse, R116 ;  /* 0x000000949074723c */ /* 0x080fe60000001874 */
[----:B--2---:R-:W-:Y:S05]  /*21d20*/  F2FP.PACK_AB R143, R203, R169 ;  /* 0x000000a9cb8f723e */ /* 0x004fea00000000ff */
[C---:B------:R-:W-:Y:S01]  /*21d30*/  HMMA.16816.F32 R120, R152.reuse, R148, R120 ;  /* 0x000000949878723c */ /* 0x040fe20000001878 */
[----:B------:R-:W2:Y:S04]  /*21d40*/  LDL.LU R149, [R1+0x14] ;  /* 0x0000140001957983 */ /* 0x000ea80000300800 */
[----:B------:R-:W2:Y:S03]  /*21d50*/  LDL.LU R148, [R1+0x10] ;  /* 0x0000100001947983 */ /* 0x000ea60000300800 */
[-C--:B------:R-:W-:Y:S01]  /*21d60*/  HMMA.16816.F32 R124, R152, R150.reuse, R124 ;  /* 0x00000096987c723c */ /* 0x080fe2000000187c */
[----:B------:R-:W1:Y:S07]  /*21d70*/  LDSM.16.MT88.4 R152, [R225+0x1100] ;  /* 0x00110000e198783b */ /* 0x000e6e0000004200 */
[----:B------:R-:W-:Y:S07]  /*21d80*/  HMMA.16816.F32 R128, R144, R150, R128 ;  /* 0x000000969080723c */ /* 0x000fee0000001880 */
[----:B------:R-:W-:Y:S02]  /*21d90*/  F2FP.PACK_AB R144, R192, R190 ;  /* 0x000000bec090723e */ /* 0x000fe400000000ff */
[----:B------:R-:W-:Y:S03]  /*21da0*/  F2FP.PACK_AB R145, R187, R188 ;  /* 0x000000bcbb91723e */ /* 0x000fe600000000ff */
[----:B------:R-:W-:Y:S02]  /*21db0*/  F2FP.PACK_AB R146, R194, R184 ;  /* 0x000000b8c292723e */ /* 0x000fe400000000ff */
[----:B------:R-:W-:Y:S02]  /*21dc0*/  F2FP.PACK_AB R147, R196, R183 ;  /* 0x000000b7c493723e */ /* 0x000fe400000000ff */
[----:B------:R-:W-:Y:S02]  /*21dd0*/  F2FP.PACK_AB R150, R197, R182 ;  /* 0x000000b6c596723e */ /* 0x000fe400000000ff */
[----:B-1----:R-:W-:Y:S03]  /*21de0*/  F2FP.PACK_AB R151, R250, R249 ;  /* 0x000000f9fa97723e */ /* 0x002fe600000000ff */
[-C--:B------:R-:W-:Y:S03]  /*21df0*/  HMMA.16816.F32 R4, R144, R152.reuse, R4 ;  /* 0x000000989004723c */ /* 0x080fe60000001804 */
[----:B----4-:R-:W-:Y:S02]  /*21e00*/  FFMA.FTZ R135, R132, R156, R219 ;  /* 0x0000009c84877223 */ /* 0x010fe400000100db */
[----:B------:R-:W1:Y:S01]  /*21e10*/  LDSM.16.MT88.4 R156, [R226+0x1100] ;  /* 0x00110000e29c783b */ /* 0x000e620000004200 */
[----:B---3--:R-:W-:Y:S07]  /*21e20*/  FFMA.FTZ R132, R133, R160, R220 ;  /* 0x000000a085847223 */ /* 0x008fee00000100dc */
[----:B------:R-:W3:Y:S01]  /*21e30*/  LDSM.16.MT88.4 R160, [R228+0x1100] ;  /* 0x00110000e4a0783b */ /* 0x000ee20000004200 */
[----:B------:R-:W-:Y:S04]  /*21e40*/  FADD.FTZ R132, R223, R132 ;  /* 0x00000084df847221 */ /* 0x000fe80000010000 */
[----:B------:R-:W-:Y:S02]  /*21e50*/  FADD.FTZ R132, R240, R132 ;  /* 0x00000084f0847221 */ /* 0x000fe40000010000 */
[----:B--2---:R-:W-:Y:S01]  /*21e60*/  FFMA.FTZ R133, R3, R149, R215 ;  /* 0x0000009503857223 */ /* 0x004fe200000100d7 */
[----:B------:R-:W-:Y:S01]  /*21e70*/  F2FP.PACK_AB R149, R247, R248 ;  /* 0x000000f8f795723e */ /* 0x000fe200000000ff */
[----:B------:R-:W-:Y:S01]  /*21e80*/  FFMA.FTZ R3, R0, R148, R211 ;  /* 0x0000009400037223 */ /* 0x000fe200000100d3 */
[----:B------:R-:W-:Y:S01]  /*21e90*/  F2FP.PACK_AB R148, R186, R189 ;  /* 0x000000bdba94723e */ /* 0x000fe200000000ff */
[--C-:B------:R-:W-:Y:S01]  /*21ea0*/  FFMA.FTZ R0, R237, c[0x0][0x2d0], -R2.reuse ;  /* 0x0000b400ed007a23 */ /* 0x100fe20000010802 */
[----:B------:R-:W-:Y:S01]  /*21eb0*/  MOV R211, R190 ;  /* 0x000000be00d37202 */ /* 0x000fe20000000f00 */
[----:B------:R2:W5:Y:S01]  /*21ec0*/  LDL.LU R237, [R1+0x88] ;  /* 0x0000880001ed7983 */ /* 0x0005620000300800 */
[----:B------:R-:W-:Y:S01]  /*21ed0*/  FADD.FTZ R3, R212, R3 ;  /* 0x00000003d4037221 */ /* 0x000fe20000010000 */
[----:B------:R4:W-:Y:S01]  /*21ee0*/  MUFU.EX2 R246, R0 ;  /* 0x0000000000f67308 */ /* 0x0009e20000000800 */
[----:B------:R-:W-:Y:S01]  /*21ef0*/  FADD.FTZ R133, R216, R133 ;  /* 0x00000085d8857221 */ /* 0x000fe20000010000 */
[C---:B------:R-:W-:Y:S01]  /*21f00*/  HMMA.16816.F32 R8, R148.reuse, R152, R8 ;  /* 0x000000989408723c */ /* 0x040fe20000001808 */
[----:B------:R-:W-:Y:S03]  /*21f10*/  LDSM.16.MT88.4 R216, [R226+0x3900] ;  /* 0x00390000e2d8783b */ /* 0x000fe60000004200 */
[----:B------:R-:W-:Y:S02]  /*21f20*/  FADD.FTZ R3, R213, R3 ;  /* 0x00000003d5037221 */ /* 0x000fe40000010000 */
[----:B------:R-:W-:Y:S02]  /*21f30*/  FADD.FTZ R133, R221, R133 ;  /* 0x00000085dd857221 */ /* 0x000fe40000010000 */
[-C--:B------:R-:W-:Y:S04]  /*21f40*/  HMMA.16816.F32 R12, R148, R154.reuse, R12 ;  /* 0x0000009a940c723c */ /* 0x080fe8000000180c */
[----:B------:R-:W-:Y:S02]  /*21f50*/  FADD.FTZ R133, R222, R133 ;  /* 0x00000085de857221 */ /* 0x000fe40000010000 */
[----:B------:R-:W-:Y:S02]  /*21f60*/  LDSM.16.MT88.4 R220, [R228+0x3900] ;  /* 0x00390000e4dc783b */ /* 0x000fe40000004200 */
[C---:B------:R-:W-:Y:S04]  /*21f70*/  HMMA.16816.F32 R16, R144.reuse, R154, R16 ;  /* 0x0000009a9010723c */ /* 0x040fe80000001810 */
[----:B------:R-:W-:Y:S01]  /*21f80*/  FADD.FTZ R133, R177, R133 ;  /* 0x00000085b1857221 */ /* 0x000fe20000010000 */
[----:B------:R-:W-:Y:S01]  /*21f90*/  MOV R177, R209 ;  /* 0x000000d100b17202 */ /* 0x000fe20000000f00 */
[----:B------:R-:W2:Y:S01]  /*21fa0*/  LDSM.16.MT88.4 R152, [R225+0x3100] ;  /* 0x00310000e198783b */ /* 0x000ea20000004200 */
[--C-:B----4-:R-:W-:Y:S01]  /*21fb0*/  FFMA.FTZ R0, R238, c[0x0][0x2d0], -R2.reuse ;  /* 0x0000b400ee007a23 */ /* 0x110fe20000010802 */
[-C--:B-1----:R-:W-:Y:S03]  /*21fc0*/  HMMA.16816.F32 R20, R144, R156.reuse, R20 ;  /* 0x0000009c9014723c */ /* 0x082fe60000001814 */
[----:B------:R1:W4:Y:S01]  /*21fd0*/  MUFU.EX2 R245, R0 ;  /* 0x0000000000f57308 */ /* 0x0003220000000800 */
[----:B------:R-:W-:Y:S01]  /*21fe0*/  FFMA.FTZ R2, R141, c[0x0][0x2d0], -R2 ;  /* 0x0000b4008d027a23 */ /* 0x000fe20000010802 */
[----:B------:R-:W-:Y:S01]  /*21ff0*/  F2FP.PACK_AB R208, R177, R201 ;  /* 0x000000c9b1d0723e */ /* 0x000fe200000000ff */
[----:B------:R2:W5:Y:S02]  /*22000*/  LDL.LU R238, [R1+0x84] ;  /* 0x0000840001ee7983 */ /* 0x0005640000300800 */
[C---:B------:R-:W-:Y:S08]  /*22010*/  HMMA.16816.F32 R24, R148.reuse, R156, R24 ;  /* 0x0000009c9418723c */ /* 0x040ff00000001818 */
[-C--:B------:R-:W-:Y:S08]  /*22020*/  HMMA.16816.F32 R28, R148, R158.reuse, R28 ;  /* 0x0000009e941c723c */ /* 0x080ff0000000181c */
[C---:B------:R-:W-:Y:S01]  /*22030*/  HMMA.16816.F32 R32, R144.reuse, R158, R32 ;  /* 0x0000009e9020723c */ /* 0x040fe20000001820 */
[----:B------:R-:W2:Y:S03]  /*22040*/  LDSM.16.MT88.4 R156, [R226+0x3100] ;  /* 0x00310000e29c783b */ /* 0x000ea60000004200 */
[----:B-1----:R-:W-:Y:S01]  /*22050*/  FADD.FTZ R0, R239, R135 ;  /* 0x00000087ef007221 */ /* 0x002fe20000010000 */
[----:B----4-:R-:W-:Y:S01]  /*22060*/  F2FP.PACK_AB R209, R245, R246 ;  /* 0x000000f6f5d1723e */ /* 0x010fe200000000ff */
[----:B------:R1:W4:Y:S02]  /*22070*/  MUFU.EX2 R135, R2 ;  /* 0x0000000200877308 */ /* 0x0003240000000800 */
[-C--:B---3--:R-:W-:Y:S01]  /*22080*/  HMMA.16816.F32 R36, R144, R160.reuse, R36 ;  /* 0x000000a09024723c */ /* 0x088fe20000001824 */
[----:B------:R3:W5:Y:S03]  /*22090*/  LDL.LU R239, [R1+0x80] ;  /* 0x0000800001ef7983 */ /* 0x0007660000300800 */
[----:B------:R-:W-:Y:S02]  /*220a0*/  FADD.FTZ R0, R233, R0 ;  /* 0x00000000e9007221 */ /* 0x000fe40000010000 */
[----:B------:R3:W5:Y:S02]  /*220b0*/  LDL.LU R233, [R1+0x7c] ;  /* 0x00007c0001e97983 */ /* 0x0007640000300800 */
[C---:B------:R-:W-:Y:S02]  /*220c0*/  HMMA.16816.F32 R40, R148.reuse, R160, R40 ;  /* 0x000000a09428723c */ /* 0x040fe40000001828 */
[----:B------:R3:W5:Y:S06]  /*220d0*/  LDL.LU R240, [R1+0x78] ;  /* 0x0000780001f07983 */ /* 0x00076c0000300800 */
[-C--:B------:R-:W-:Y:S04]  /*220e0*/  HMMA.16816.F32 R44, R148, R162.reuse, R44 ;  /* 0x000000a2942c723c */ /* 0x080fe8000000182c */
[----:B-1----:R-:W-:Y:S04]  /*220f0*/  FADD.FTZ R2, R224, R0 ;  /* 0x00000000e0027221 */ /* 0x002fe80000010000 */
[C---:B------:R-:W-:Y:S01]  /*22100*/  HMMA.16816.F32 R48, R144.reuse, R162, R48 ;  /* 0x000000a29030723c */ /* 0x040fe20000001830 */
[----:B------:R-:W1:Y:S03]  /*22110*/  LDSM.16.MT88.4 R160, [R228+0x3100] ;  /* 0x00310000e4a0783b */ /* 0x000e660000004200 */
[----:B------:R-:W-:Y:S02]  /*22120*/  FADD.FTZ R0, R231, R132 ;  /* 0x00000084e7007221 */ /* 0x000fe40000010000 */
[----:B------:R-:W-:Y:S02]  /*22130*/  FADD.FTZ R132, R214, R3 ;  /* 0x00000003d6847221 */ /* 0x000fe40000010000 */
        /* <DEDUP_REMOVED lines=8> */
[----:B------:R-:W-:Y:S01]  /*221c0*/  FADD.FTZ R3, R241, R3 ;  /* 0x00000003f1037221 */ /* 0x000fe20000010000 */
[----:B------:R-:W-:Y:S01]  /*221d0*/  F2FP.PACK_AB R141, R176, R200 ;  /* 0x000000c8b08d723e */ /* 0x000fe200000000ff */
[----:B------:R-:W-:Y:S01]  /*221e0*/  FADD.FTZ R2, R242, R2 ;  /* 0x00000002f2027221 */ /* 0x000fe20000010000 */
[----:B------:R-:W-:Y:S01]  /*221f0*/  MOV R0, R142 ;  /* 0x0000008e00007202 */ /* 0x000fe20000000f00 */
[-C--:B------:R-:W-:Y:S01]  /*22200*/  HMMA.16816.F32 R60, R148, R166.reuse, R60 ;  /* 0x000000a6943c723c */ /* 0x080fe2000000183c */
[----:B------:R3:W5:Y:S03]  /*22210*/  LDL.LU R224, [R1+0x74] ;  /* 0x0000740001e07983 */ /* 0x0007660000300800 */
[----:B------:R-:W-:Y:S01]  /*22220*/  F2FP.PACK_AB R140, R0, R199 ;  /* 0x000000c7008c723e */ /* 0x000fe200000000ff */
[----:B------:R3:W5:Y:S03]  /*22230*/  LDL.LU R231, [R1+0x70] ;  /* 0x0000700001e77983 */ /* 0x0007660000300800 */
[C---:B------:R-:W-:Y:S01]  /*22240*/  HMMA.16816.F32 R64, R144.reuse, R166, R64 ;  /* 0x000000a69040723c */ /* 0x040fe20000001840 */
[----:B------:R-:W1:Y:S07]  /*22250*/  LDSM.16.MT88.4 R164, [R227+0x3100] ;  /* 0x00310000e3a4783b */ /* 0x000e6e0000004200 */
[-C--:B--2---:R-:W-:Y:S01]  /*22260*/  HMMA.16816.F32 R68, R144, R152.reuse, R68 ;  /* 0x000000989044723c */ /* 0x084fe20000001844 */
[----:B------:R3:W5:Y:S04]  /*22270*/  LDL.LU R241, [R1+0x6c] ;  /* 0x00006c0001f17983 */ /* 0x0007680000300800 */
[----:B------:R3:W5:Y:S03]  /*22280*/  LDL.LU R242, [R1+0x68] ;  /* 0x0000680001f27983 */ /* 0x0007660000300800 */
[C---:B------:R-:W-:Y:S07]  /*22290*/  HMMA.16816.F32 R72, R148.reuse, R152, R72 ;  /* 0x000000989448723c */ /* 0x040fee0000001848 */
[----:B------:R-:W-:Y:S01]  /*222a0*/  MOV R152, R191 ;  /* 0x000000bf00987202 */ /* 0x000fe20000000f00 */
[-C--:B------:R-:W-:Y:S04]  /*222b0*/  HMMA.16816.F32 R76, R148, R154.reuse, R76 ;  /* 0x0000009a944c723c */ /* 0x080fe8000000184c */
[----:B------:R-:W-:Y:S02]  /*222c0*/  MOV R153, R189 ;  /* 0x000000bd00997202 */ /* 0x000fe40000000f00 */
[----:B------:R-:W-:Y:S01]  /*222d0*/  LDSM.16.MT88.4 R188, [R228+0x1900] ;  /* 0x00190000e4bc783b */ /* 0x000fe20000004200 */
[----:B------:R-:W-:Y:S01]  /*222e0*/  F2FP.PACK_AB R142, R152, R168 ;  /* 0x000000a8988e723e */ /* 0x000fe200000000ff */
[C---:B------:R-:W-:Y:S08]  /*222f0*/  HMMA.16816.F32 R80, R144.reuse, R154, R80 ;  /* 0x0000009a9050723c */ /* 0x040ff00000001850 */
        /* <DEDUP_REMOVED lines=13> */
[-C--:B--2---:R-:W-:Y:S07]  /*223d0*/  HMMA.16816.F32 R144, R140, R156.reuse, R4 ;  /* 0x0000009c8c90723c */ /* 0x084fee0000001804 */
[----:B------:R-:W-:Y:S02]  /*223e0*/  MOV R7, R211 ;  /* 0x000000d300077202 */ /* 0x000fe40000000f00 */
[----:B----4-:R-:W-:Y:S07]  /*223f0*/  F2FP.PACK_AB R211, R135, R139 ;  /* 0x0000008b87d3723e */ /* 0x010fee00000000ff */
[C---:B------:R-:W-:Y:S07]  /*22400*/  HMMA.16816.F32 R148, R208.reuse, R156, R8 ;  /* 0x0000009cd094723c */ /* 0x040fee0000001808 */
        /* <DEDUP_REMOVED lines=19> */
[----:B------:R-:W-:Y:S01]  /*22540*/  MOV R28, R7 ;  /* 0x00000007001c7202 */ /* 0x000fe20000000f00 */
[----:B------:R-:W-:Y:S01]  /*22550*/  FADD.FTZ R0, R0, R132 ;  /* 0x0000008400007221 */ /* 0x000fe20000010000 */
[----:B------:R-:W-:Y:S01]  /*22560*/  MOV R26, R182 ;  /* 0x000000b6001a7202 */ /* 0x000fe20000000f00 */
[----:B------:R-:W1:Y:S01]  /*22570*/  LDSM.16.MT88.4 R4, [R227+0x3900] ;  /* 0x00390000e304783b */ /* 0x000e620000004200 */
[----:B------:R-:W-:Y:S04]  /*22580*/  MOV R35, R178 ;  /* 0x000000b200237202 */ /* 0x000fe80000000f00 */
[----:B------:R-:W-:Y:S02]  /*22590*/  MOV R33, R179 ;  /* 0x000000b300217202 */ /* 0x000fe40000000f00 */
[-C--:B------:R-:W-:Y:S03]  /*225a0*/  HMMA.16816.F32 R176, R140, R188.reuse, R36 ;  /* 0x000000bc8cb0723c */ /* 0x080fe60000001824 */
[----:B------:R-:W-:Y:S02]  /*225b0*/  MOV R34, R202 ;  /* 0x000000ca00227202 */ /* 0x000fe40000000f00 */
[----:B------:R-:W-:Y:S02]  /*225c0*/  MOV R32, R185 ;  /* 0x000000b900207202 */ /* 0x000fe40000000f00 */
        /* <DEDUP_REMOVED lines=27> */
[----:B------:R-:W-:Y:S01]  /*22780*/  MOV R28, R14 ;  /* 0x0000000e001c7202 */ /* 0x000fe20000000f00 */
[----:B------:R-:W-:Y:S01]  /*22790*/  FADD.FTZ R2, R34, R10 ;  /* 0x0000000a22027221 */ /* 0x000fe20000010000 */
        /* <DEDUP_REMOVED lines=68> */
[----:B------:R-:W-:Y:S01]  /*22be0*/  FADD.FTZ R0, R139, R6 ;  /* 0x000000068b007221 */ /* 0x000fe20000010000 */
[----:B------:R-:W-:Y:S02]  /*22bf0*/  MOV R139, R134 ;  /* 0x00000086008b7202 */ /* 0x000fe40000000f00 */
[----:B------:R1:W-:Y:S01]  /*22c00*/  STL [R1+0xc], R3 ;  /* 0x00000c0301007387 */ /* 0x0003e20000100800 */
[----:B------:R-:W-:Y:S01]  /*22c10*/  FADD.FTZ R0, R135, R0 ;  /* 0x0000000087007221 */ /* 0x000fe20000010000 */
[----:B------:R-:W-:Y:S02]  /*22c20*/  MOV R135, R136 ;  /* 0x0000008800877202 */ /* 0x000fe40000000f00 */
[----:B------:R2:W-:Y:S04]  /*22c30*/  STL [R1+0x14], R2 ;  /* 0x0000140201007387 */ /* 0x0005e80000100800 */
[----:B------:R3:W-:Y:S01]  /*22c40*/  STL [R1+0x10], R0 ;  /* 0x0000100001007387 */ /* 0x0007e20000100800 */
[----:B-1----:R-:W-:Y:S02]  /*22c50*/  MOV R3, R137 ;  /* 0x0000008900037202 */ /* 0x002fe40000000f00 */
[----:B--2---:R-:W-:Y:S01]  /*22c60*/  MOV R2, R138 ;  /* 0x0000008a00027202 */ /* 0x004fe20000000f00 */
[----:B------:R-:W-:-:S05]  /*22c70*/  @P0 BRA `(.L_x_1677) ;  /* 0xffffb66000000947 */ /* 0x000fca000383ffff */
.L_x_1676:
[----:B---3--:R-:W2:Y:S04]  /*22c80*/  LDL.LU R0, [R1+0x8] ;  /* 0x0000080001007983 */ /* 0x008ea80000300800 */
        /* <DEDUP_REMOVED lines=184> */
.L_x_1586:
[----:B------:R-:W-:Y:S01]  /*23810*/  USHF.R.S32.HI UR8, URZ, 0x1f, UR16 ;  /* 0x0000001f3f087899 */ /* 0x000fe20008011410 */
[----:B------:R-:W-:Y:S05]  /*23820*/  @P4 BRA `(.L_x_1678) ;  /* 0x00001dc000004947 */ /* 0x000fea0003800000 */
[----:B------:R-:W1:Y:S01]  /*23830*/  S2R R66, SR_TID.X ;  /* 0x0000000000427919 */ /* 0x000e620000002100 */
[----:B------:R-:W-:Y:S01]  /*23840*/  F2FP.PACK_AB R57, R57, R144 ;  /* 0x000000903939723e */ /* 0x000fe200000000ff */
[----:B------:R-:W-:Y:S01]  /*23850*/  ULDC.64 UR6, c[0x0][0x500] ;  /* 0x0001400000067ab9 */ /* 0x000fe20000000a00 */
[----:B------:R-:W-:Y:S01]  /*23860*/  F2FP.PACK_AB R56, R56, R146 ;  /* 0x000000923838723e */ /* 0x000fe200000000ff */
[----:B------:R-:W-:Y:S01]  /*23870*/  UISETP.NE.U32.AND UP1, UPT, URZ, UR6, UPT ;  /* 0x000000063f00728c */ /* 0x000fe2000bf25070 */
[----:B------:R-:W-:Y:S01]  /*23880*/  F2FP.PACK_AB R7, R157, R156 ;  /* 0x0000009c9d07723e */ /* 0x000fe200000000ff */
[----:B------:R-:W-:Y:S01]  /*23890*/  ULDC.64 UR4, c[0x0][0x508] ;  /* 0x0001420000047ab9 */ /* 0x000fe20000000a00 */
[----:B------:R-:W-:Y:S01]  /*238a0*/  F2FP.PACK_AB R52, R52, R158 ;  /* 0x0000009e3434723e */ /* 0x000fe200000000ff */
[----:B------:R-:W-:Y:S01]  /*238b0*/  UISETP.NE.AND.EX UP1, UPT, URZ, UR7, UPT, UP1 ;  /* 0x000000073f00728c */ /* 0x000fe2000bf25310 */
[----:B------:R-:W-:Y:S01]  /*238c0*/  F2FP.PACK_AB R58, R58, R148 ;  /* 0x000000943a3a723e */ /* 0x000fe200000000ff */
[----:B------:R-:W-:Y:S01]  /*238d0*/  UISETP.NE.U32.AND UP0, UPT, URZ, UR4, UPT ;  /* 0x000000043f00728c */ /* 0x000fe2000bf05070 */
[----:B------:R-:W-:Y:S01]  /*238e0*/  F2FP.PACK_AB R150, R151, R150 ;  /* 0x000000969796723e */ /* 0x000fe200000000ff */
[----:B------:R-:W-:Y:S01]  /*238f0*/  ULDC.64 UR6, c[0x0][0x500] ;  /* 0x0001400000067ab9 */ /* 0x000fe20000000a00 */
[----:B------:R-:W-:Y:S01]  /*23900*/  F2FP.PACK_AB R55, R55, R152 ;  /* 0x000000983737723e */ /* 0x000fe200000000ff */
[----:B------:R-:W-:Y:S01]  /*23910*/  UMOV UR4, 0x4 ;  /* 0x0000000400047882 */ /* 0x000fe20000000000 */
[----:B------:R-:W-:Y:S01]  /*23920*/  F2FP.PACK_AB R154, R155, R154 ;  /* 0x0000009a9b9a723e */ /* 0x000fe200000000ff */
[----:B------:R-:W-:Y:S01]  /*23930*/  UIMAD.WIDE UR6, UR26, UR4, UR6 ;  /* 0x000000041a0672a5 */ /* 0x000fe2000f8e0206 */
[----:B------:R-:W-:Y:S01]  /*23940*/  F2FP.PACK_AB R51, R51, R160 ;  /* 0x000000a03333723e */ /* 0x000fe200000000ff */
[----:B------:R-:W-:Y:S01]  /*23950*/  UISETP.NE.AND.EX UP0, UPT, URZ, UR5, UPT, UP0 ;  /* 0x000000053f00728c */ /* 0x000fe2000bf05300 */
        /* <DEDUP_REMOVED lines=99> */
[----:B--2---:R-:W-:Y:S01]  /*23f90*/  IMAD.IADD R8, R7, 0x1, R2 ;  /* 0x0000000107087824 */ /* 0x004fe200078e0202 */
[----:B------:R-:W-:Y:S01]  /*23fa0*/  STS [R6+0x80], R49 ;  /* 0x0000803106007388 */ /* 0x000fe20000000800 */
[----:B------:R-:W-:Y:S02]  /*23fb0*/  F2FP.PACK_AB R13, R13, R122 ;  /* 0x0000007a0d0d723e */ /* 0x000fe400000000ff */
[----:B-----5:R-:W-:Y:S01]  /*23fc0*/  F2FP.PACK_AB R10, R125, R124 ;  /* 0x0000007c7d0a723e */ /* 0x020fe200000000ff */
[----:B------:R-:W-:Y:S01]  /*23fd0*/  STS [R6+0x480], R48 ;  /* 0x0004803006007388 */ /* 0x000fe20000000800 */
[----:B------:R-:W-:-:S02]  /*23fe0*/  F2FP.PACK_AB R9, R127, R126 ;  /* 0x0000007e7f09723e */ /* 0x000fc400000000ff */
[----:B------:R-:W-:Y:S01]  /*23ff0*/  PLOP3.LUT P0, PT, PT, PT, UP1, 0x80, 0x0 ;  /* 0x000000000000781c */ /* 0x000fe20003f0f018 */
[----:B------:R1:W-:Y:S01]  /*24000*/  STS [R8+0x400], R5 ;  /* 0x0004000508007388 */ /* 0x0003e20000000800 */
[----:B------:R-:W-:-:S03]  /*24010*/  PLOP3.LUT P1, PT, PT, PT, UP0, 0x80, 0x0 ;  /* 0x000000000000781c */ /* 0x000fc60003f2f008 */
        /* <DEDUP_REMOVED lines=37> */
[----:B-1----:R-:W-:-:S03]  /*24270*/  IMAD.U32 R4, RZ, RZ, UR6 ;  /* 0x00000006ff047e24 */ /* 0x002fc6000f8e00ff */
        /* <DEDUP_REMOVED lines=9> */
[----:B------:R2:W-:Y:S01]  /*24310*/  STS [R7+0x6400], R9 ;  /* 0x0064000907007388 */ /* 0x0005e20000000800 */
[----:B-1----:R-:W-:-:S03]  /*24320*/  IMAD.U32 R5, RZ, RZ, UR7 ;  /* 0x00000007ff057e24 */ /* 0x002fc6000f8e00ff */
[----:B------:R-:W-:Y:S06]  /*24330*/  BAR.SYNC.DEFER_BLOCKING 0x1, 0x80 ;  /* 0x0042000000007b1d */ /* 0x000fec0000010000 */
[----:B------:R-:W-:Y:S02]  /*24340*/  ULDC.64 UR6, c[0x0][0x508] ;  /* 0x0001420000067ab9 */ /* 0x000fe40000000a00 */
[----:B------:R-:W-:Y:S01]  /*24350*/  @UP0 UIMAD.WIDE UR6, UR26, UR4, UR6 ;  /* 0x000000041a0602a5 */ /* 0x000fe2000f8e0206 */
[----:B------:R-:W3:Y:S01]  /*24360*/  @P0 LDG.E R0, [R4.64] ;  /* 0x0000001c04000981 */ /* 0x000ee2000c1e1900 */
[----:B------:R-:W-:-:S04]  /*24370*/  IMAD.MOV.U32 R17, RZ, RZ, c[0x0][0x388] ;  /* 0x0000e200ff117624 */ /* 0x000fc800078e00ff */
[----:B------:R-:W-:Y:S02]  /*24380*/  IMAD.U32 R2, RZ, RZ, UR6 ;  /* 0x00000006ff027e24 */ /* 0x000fe4000f8e00ff */
[----:B------:R-:W-:-:S05]  /*24390*/  IMAD.U32 R3, RZ, RZ, UR7 ;  /* 0x00000007ff037e24 */ /* 0x000fca000f8e00ff */
[----:B------:R1:W5:Y:S02]  /*243a0*/  @P1 LDG.E R17, [R2.64] ;  /* 0x0000001c02111981 */ /* 0x000364000c1e1900 */
[----:B-1----:R-:W-:Y:S02]  /*243b0*/  CS2R R2, SRZ ;  /* 0x0000000000027805 */ /* 0x002fe4000001ff00 */
[--C-:B---3--:R-:W-:Y:S01]  /*243c0*/  @P0 SHF.R.S32.HI R3, RZ, 0x1f, R0.reuse ;  /* 0x0000001fff030819 */ /* 0x108fe20000011400 */
[----:B------:R-:W-:Y:S01]  /*243d0*/  @P0 IMAD.MOV.U32 R2, RZ, RZ, R0 ;  /* 0x000000ffff020224 */ /* 0x000fe200078e0000 */
[----:B------:R-:W-:Y:S05]  /*243e0*/  @P1 BRA `(.L_x_1679) ;  /* 0x0000004000001947 */ /* 0x000fea0003800000 */
[----:B--2---:R-:W-:Y:S05]  /*243f0*/  @!P0 BRA `(.L_x_1679) ;  /* 0x0000003000008947 */ /* 0x004fea0003800000 */
[----:B------:R1:W2:Y:S04]  /*24400*/  LDG.E R0, [R4.64] ;  /* 0x0000001c04007981 */ /* 0x0002a8000c1e1900 */
[----:B-1----:R-:W2:Y:S02]  /*24410*/  LDG.E R4, [R4.64+0x4] ;  /* 0x0000041c04047981 */ /* 0x002ea4000c1e1900 */
[----:B--2--5:R-:W-:-:S02]  /*24420*/  IADD3 R17, -R0, R4, RZ ;  /* 0x0000000400117210 */ /* 0x024fc40007ffe1ff */
.L_x_1679:
[----:B--2---:R-:W-:Y:S01]  /*24430*/  LOP3.LUT R6, R60, 0xffffffe0, RZ, 0xc0, !PT ;  /* 0xffffffe03c067812 */ /* 0x004fe200078ec0ff */
[----:B------:R-:W1:Y:S01]  /*24440*/  R2UR UR5, R3 ;  /* 0x00000000030573c2 */ /* 0x000e6200000e0000 */
[----:B------:R-:W-:Y:S01]  /*24450*/  IMAD.MOV.U32 R5, RZ, RZ, c[0x0][0x4e8] ;  /* 0x00013a00ff057624 */ /* 0x000fe200078e00ff */
[----:B------:R-:W-:Y:S01]  /*24460*/  SHF.R.S32.HI R4, RZ, 0x1f, R59 ;  /* 0x0000001fff047819 */ /* 0x000fe2000001143b */
[----:B------:R-:W2:Y:S01]  /*24470*/  S2R R76, SR_CTAID.X ;  /* 0x00000000004c7919 */ /* 0x000ea20000002500 */
[----:B------:R-:W-:Y:S01]  /*24480*/  IMAD.IADD R6, R66, 0x1, -R6 ;  /* 0x0000000142067824 */ /* 0x000fe200078e0a06 */
[----:B------:R-:W-:Y:S01]  /*24490*/  LEA.HI R0, R32, R32, RZ, 0x1 ;  /* 0x0000002020007211 */ /* 0x000fe200078f08ff */
[----:B------:R-:W-:Y:S01]  /*244a0*/  ULDC.64 UR6, c[0x0][0x490] ;  /* 0x0001240000067ab9 */ /* 0x000fe20000000a00 */
[----:B------:R-:W-:Y:S01]  /*244b0*/  LEA.HI R4, R4, R59, RZ, 0x2 ;  /* 0x0000003b04047211 */ /* 0x000fe200078f10ff */
[----:B------:R-:W3:Y:S01]  /*244c0*/  R2UR UR10, R2 ;  /* 0x00000000020a73c2 */ /* 0x000ee200000e0000 */
[----:B------:R-:W-:Y:S01]  /*244d0*/  SHF.R.S32.HI R8, RZ, 0x1f, R6 ;  /* 0x0000001fff087819 */ /* 0x000fe20000011406 */
[----:B------:R-:W-:Y:S01]  /*244e0*/  ULDC UR9, c[0x0][0x3a4] ;  /* 0x0000e90000097ab9 */ /* 0x000fe20000000800 */
[----:B------:R-:W-:Y:S01]  /*244f0*/  ISETP.NE.AND P1, PT, R5, 0x1, PT ;  /* 0x000000010500780c */ /* 0x000fe20003f25270 */
[----:B-----5:R-:W-:Y:S01]  /*24500*/  IMAD R17, R17, c[0x0][0x4e8], RZ ;  /* 0x00013a0011117a24 */ /* 0x020fe200078e02ff */
[C---:B------:R-:W-:Y:S01]  /*24510*/  LOP3.LUT R5, R0.reuse, 0x1ffffffe, RZ, 0xc0, !PT ;  /* 0x1ffffffe00057812 */ /* 0x040fe200078ec0ff */
[----:B------:R-:W-:Y:S01]  /*24520*/  IMAD.SHL.U32 R0, R0, 0x20, RZ ;  /* 0x0000002000007824 */ /* 0x000fe200078e00ff */
[----:B------:R-:W-:Y:S01]  /*24530*/  LOP3.LUT R4, R4, 0xffffffc, RZ, 0xc0, !PT ;  /* 0x0ffffffc04047812 */ /* 0x000fe200078ec0ff */
[----:B------:R4:W1:Y:S01]  /*24540*/  R2UR UR11, R3 ;  /* 0x00000000030b73c2 */ /* 0x00086200000e0000 */
[----:B------:R-:W-:Y:S01]  /*24550*/  LEA.HI R8, R8, R6, RZ, 0x2 ;  /* 0x0000000608087211 */ /* 0x000fe200078f10ff */
[----:B------:R-:W-:Y:S01]  /*24560*/  IMAD.IADD R7, R32, 0x1, -R5 ;  /* 0x0000000120077824 */ /* 0x000fe200078e0a05 */
[----:B------:R-:W-:Y:S01]  /*24570*/  LOP3.LUT R0, R0, 0xffffffc0, RZ, 0xc0, !PT ;  /* 0xffffffc000007812 */ /* 0x000fe200078ec0ff */
[----:B------:R-:W-:Y:S01]  /*24580*/  IMAD.IADD R4, R59, 0x1, -R4 ;  /* 0x000000013b047824 */ /* 0x000fe200078e0a04 */
[----:B------:R-:W-:Y:S01]  /*24590*/  SHF.R.S32.HI R5, RZ, 0x2, R8 ;  /* 0x00000002ff057819 */ /* 0x000fe20000011408 */
[----:B------:R-:W-:Y:S01]  /*245a0*/  BSSY B0, `(.L_x_1680) ;  /* 0x000008d000007945 */ /* 0x000fe20003800000 */
[----:B------:R-:W-:Y:S01]  /*245b0*/  LOP3.LUT P0, RZ, R6, 0x3, RZ, 0xc0, !PT ;  /* 0x0000000306ff7812 */ /* 0x000fe2000780c0ff */
[----:B------:R-:W-:Y:S01]  /*245c0*/  IMAD R0, R7, 0x8, R0 ;  /* 0x0000000807007824 */ /* 0x000fe200078e0200 */
[----:B-1----:R-:W-:Y:S01]  /*245d0*/  UMOV UR11, UR5 ;  /* 0x00000005000b7c82 */ /* 0x002fe20008000000 */
[----:B------:R-:W-:Y:S01]  /*245e0*/  IMAD R15, R4, 0x10, R5 ;  /* 0x00000010040f7824 */ /* 0x000fe200078e0205 */
[----:B------:R1:W1:Y:S02]  /*245f0*/  R2UR UR4, R2 ;  /* 0x00000000020473c2 */ /* 0x00026400000e0000 */
[----:B-1----:R-:W-:Y:S01]  /*24600*/  UIMAD UR4, UR8, UR6, URZ ;  /* 0x00000006080472a4 */ /* 0x002fe2000f8e023f */
[-C--:B------:R-:W-:Y:S01]  /*24610*/  LEA.HI R5, R65, R66.reuse, RZ, 0x3 ;  /* 0x0000004241057211 */ /* 0x080fe200078f18ff */
[----:B------:R-:W-:Y:S01]  /*24620*/  IMAD.IADD R4, R15, 0x1, R0 ;  /* 0x000000010f047824 */ /* 0x000fe200078e0200 */
[----:B------:R-:W-:Y:S01]  /*24630*/  LEA.HI R21, R65, R66, RZ, 0x6 ;  /* 0x0000004241157211 */ /* 0x000fe200078f30ff */
[----:B---3--:R-:W-:Y:S01]  /*24640*/  UIMAD.WIDE.U32 UR10, UR16, UR6, UR10 ;  /* 0x00000006100a72a5 */ /* 0x008fe2000f8e000a */
[----:B------:R-:W-:Y:S01]  /*24650*/  LOP3.LUT R6, R5, 0xfffffff8, RZ, 0xc0, !PT ;  /* 0xfffffff805067812 */ /* 0x000fe200078ec0ff */
[----:B--2---:R-:W-:Y:S01]  /*24660*/  IMAD R4, R76, 0x80, R4 ;  /* 0x000000804c047824 */ /* 0x004fe200078e0204 */
[----:B------:R-:W1:Y:S01]  /*24670*/  R2UR UR14, R2 ;  /* 0x00000000020e73c2 */ /* 0x000e6200000e0000 */
[----:B------:R-:W-:Y:S01]  /*24680*/  USHF.R.S32.HI UR6, URZ, 0x1f, UR26 ;  /* 0x0000001f3f067899 */ /* 0x000fe2000801141a */
[----:B------:R-:W-:Y:S01]  /*24690*/  SHF.R.S32.HI R19, RZ, 0x3, R5 ;  /* 0x00000003ff137819 */ /* 0x000fe20000011405 */
[----:B------:R-:W-:Y:S01]  /*246a0*/  UIMAD UR7, UR16, UR7, UR4 ;  /* 0x00000007100772a4 */ /* 0x000fe2000f8e0204 */
[----:B------:R-:W-:Y:S01]  /*246b0*/  IMAD.MOV.U32 R0, RZ, RZ, R4 ;  /* 0x000000ffff007224 */ /* 0x000fe200078e0004 */
[----:B------:R-:W-:Y:S01]  /*246c0*/  USEL UR6, UR6, URZ, !UP1 ;  /* 0x0000003f06067287 */ /* 0x000fe2000c800000 */
[----:B------:R-:W-:Y:S01]  /*246d0*/  IMAD.IADD R6, R66, 0x1, -R6 ;  /* 0x0000000142067824 */ /* 0x000fe200078e0a06 */
[----:B------:R-:W-:Y:S01]  /*246e0*/  ULDC.64 UR4, c[0x0][0x498] ;  /* 0x0001260000047ab9 */ /* 0x000fe20000000a00 */
[----:B------:R-:W2:Y:S01]  /*246f0*/  R2UR UR13, R3 ;  /* 0x00000000030d73c2 */ /* 0x000ea200000e0000 */
[----:B------:R-:W-:Y:S01]  /*24700*/  UIADD3 UR11, UR11, UR7, URZ ;  /* 0x000000070b0b7290 */ /* 0x000fe2000fffe03f */
[----:B------:R-:W-:Y:S01]  /*24710*/  IMAD R15, R76, 0x80, R15 ;  /* 0x000000804c0f7824 */ /* 0x000fe200078e020f */
[----:B------:R-:W-:-:S02]  /*24720*/  USEL UR26, UR26, URZ, !UP1 ;  /* 0x0000003f1a1a7287 */ /* 0x000fc4000c800000 */
[----:B------:R-:W-:Y:S02]  /*24730*/  UIMAD UR7, UR6, UR4, URZ ;  /* 0x00000004060772a4 */ /* 0x000fe4000f8e023f */
[----:B------:R-:W-:Y:S01]  /*24740*/  UIMAD.WIDE.U32 UR18, UR26, UR4, UR10 ;  /* 0x000000041a1272a5 */ /* 0x000fe2000f8e000a */
[----:B------:R3:W4:Y:S01]  /*24750*/  R2UR UR12, R2 ;  /* 0x00000000020c73c2 */ /* 0x00072200000e0000 */
[----:B------:R-:W-:Y:S02]  /*24760*/  UIMAD UR7, UR26, UR5, UR7 ;  /* 0x000000051a0772a4 */ /* 0x000fe4000f8e0207 */
[----:B------:R-:W-:Y:S02]  /*24770*/  ULDC UR10, c[0x0][0x3a0] ;  /* 0x0000e800000a7ab9 */ /* 0x000fe40000000800 */
[----:B------:R-:W-:Y:S02]  /*24780*/  ULDC.64 UR4, c[0x0][0x3e8] ;  /* 0x0000fa0000047ab9 */ /* 0x000fe40000000a00 */
[----:B------:R-:W-:Y:S01]  /*24790*/  UIMAD UR8, UR8, UR4, URZ ;  /* 0x00000004080872a4 */ /* 0x000fe2000f8e023f */
[----:B------:R4:W1:Y:S02]  /*247a0*/  R2UR UR15, R3 ;  /* 0x00000000030f73c2 */ /* 0x00086400000e0000 */
[----:B-1----:R-:W-:-:S02]  /*247b0*/  UIMAD.WIDE.U32 UR14, UR14, UR10, URZ ;  /* 0x0000000a0e0e72a5 */ /* 0x002fc4000f8e003f */
[----:B------:R-:W-:Y:S02]  /*247c0*/  UIMAD UR5, UR16, UR5, UR8 ;  /* 0x00000005100572a4 */ /* 0x000fe4000f8e0208 */
[----:B--2---:R-:W-:Y:S01]  /*247d0*/  UIMAD UR10, UR13, UR10, URZ ;  /* 0x0000000a0d0a72a4 */ /* 0x004fe2000f8e023f */
[----:B---3--:R-:W-:-:S03]  /*247e0*/  @P1 IMAD.HI.U32 R2, R4, c[0x0][0x4ec], RZ ;  /* 0x00013b0004021a27 */ /* 0x008fc600078e00ff */
[----:B----4-:R-:W-:Y:S02]  /*247f0*/  UIMAD UR9, UR12, UR9, UR10 ;  /* 0x000000090c0972a4 */ /* 0x010fe4000f8e020a */
[----:B------:R-:W-:Y:S02]  /*24800*/  @P1 SHF.R.U32.HI R0, RZ, c[0x0][0x4f0], R2 ;  /* 0x00013c00ff001a19 */ /* 0x000fe40000011602 */
[----:B------:R-:W-:Y:S02]  /*24810*/  UIADD3 UR15, UR15, UR9, URZ ;  /* 0x000000090f0f7290 */ /* 0x000fe4000fffe03f */
[--C-:B------:R-:W-:Y:S01]  /*24820*/  SHF.R.S32.HI R3, RZ, 0x1f, R0.reuse ;  /* 0x0000001fff037819 */ /* 0x100fe20000011400 */
[----:B------:R-:W-:Y:S01]  /*24830*/  IMAD.MOV R2, RZ, RZ, -R0 ;  /* 0x000000ffff027224 */ /* 0x000fe200078e0a00 */
[----:B------:R-:W-:Y:S01]  /*24840*/  IADD3 R8, P2, R0, UR18, RZ ;  /* 0x0000001200087c10 */ /* 0x000fe2000ff5e0ff */
[----:B------:R-:W-:Y:S01]  /*24850*/  IMAD.SHL.U32 R0, R19, 0x40, RZ ;  /* 0x0000004013007824 */ /* 0x000fe200078e00ff */
[----:B------:R-:W-:Y:S01]  /*24860*/  UIMAD.WIDE.U32 UR16, UR16, UR4, UR14 ;  /* 0x00000004101072a5 */ /* 0x000fe2000f8e000e */
[----:B------:R-:W-:-:S02]  /*24870*/  IMAD R4, R2, c[0x0][0x4e8], R4 ;  /* 0x00013a0002047a24 */ /* 0x000fc400078e0204 */
[----:B------:R-:W-:Y:S01]  /*24880*/  IMAD.U32 R2, RZ, RZ, UR7 ;  /* 0x00000007ff027e24 */ /* 0x000fe2000f8e00ff */
[----:B------:R-:W-:Y:S01]  /*24890*/  LOP3.LUT R0, R0, 0x1c0, RZ, 0xc0, !PT ;  /* 0x000001c000007812 */ /* 0x000fe200078ec0ff */
[----:B------:R-:W-:-:S03]  /*248a0*/  UIADD3 UR17, UR17, UR5, URZ ;  /* 0x0000000511117290 */ /* 0x000fc6000fffe03f */
[----:B------:R-:W-:Y:S01]  /*248b0*/  IADD3.X R9, R3, UR19, R2, P2, !PT ;  /* 0x0000001303097c10 */ /* 0x000fe200097fe402 */
[----:B------:R-:W-:Y:S01]  /*248c0*/  ULDC.64 UR4, c[0x0][0x3f0] ;  /* 0x0000fc0000047ab9 */ /* 0x000fe20000000a00 */
[C---:B------:R-:W-:Y:S01]  /*248d0*/  LEA R2, R6.reuse, R19, 0x4 ;  /* 0x0000001306027211 */ /* 0x040fe200078e20ff */
[----:B------:R-:W-:Y:S01]  /*248e0*/  IMAD.SHL.U32 R6, R6, 0x8, RZ ;  /* 0x0000000806067824 */ /* 0x000fe200078e00ff */
[----:B------:R-:W-:Y:S01]  /*248f0*/  SHF.R.U32.HI R7, RZ, 0x3, R0 ;  /* 0x00000003ff077819 */ /* 0x000fe20000011600 */
[----:B------:R-:W-:Y:S01]  /*24900*/  UIMAD UR6, UR6, UR4, URZ ;  /* 0x00000004060672a4 */ /* 0x000fe2000f8e023f */
[----:B------:R-:W-:Y:S01]  /*24910*/  ISETP.GE.OR P2, PT, R15, R17, P0 ;  /* 0x000000110f00720c */ /* 0x000fe20000746670 */
[----:B------:R-:W-:Y:S01]  /*24920*/  IMAD R5, R76, 0x80, R2 ;  /* 0x000000804c057824 */ /* 0x000fe200078e0202 */
[----:B------:R-:W-:Y:S01]  /*24930*/  LOP3.LUT R0, R0, 0x38, R6, 0xf8, !PT ;  /* 0x0000003800007812 */ /* 0x000fe200078ef806 */
[----:B------:R-:W-:Y:S01]  /*24940*/  UIMAD.WIDE.U32 UR16, UR26, UR4, UR16 ;  /* 0x000000041a1072a5 */ /* 0x000fe2000f8e0010 */
[----:B------:R-:W-:Y:S01]  /*24950*/  SHF.R.S32.HI R2, RZ, 0x1f, R4 ;  /* 0x0000001fff027819 */ /* 0x000fe20000011404 */
[----:B------:R-:W-:Y:S01]  /*24960*/  @P1 IMAD.HI.U32 R3, R5, c[0x0][0x4ec], RZ ;  /* 0x00013b0005031a27 */ /* 0x000fe200078e00ff */
[----:B------:R-:W-:Y:S01]  /*24970*/  LOP3.LUT R20, R0, R7, RZ, 0x3c, !PT ;  /* 0x0000000700147212 */ /* 0x000fe200078e3cff */
[----:B------:R-:W-:-:S02]  /*24980*/  UIMAD UR5, UR26, UR5, UR6 ;  /* 0x000000051a0572a4 */ /* 0x000fc4000f8e0206 */
[----:B------:R-:W-:Y:S02]  /*24990*/  IMAD R0, R2, c[0x0][0x488], RZ ;  /* 0x0001220002007a24 */ /* 0x000fe400078e02ff */
[----:B------:R-:W-:Y:S01]  /*249a0*/  IMAD.MOV.U32 R14, RZ, RZ, R5 ;  /* 0x000000ffff0e7224 */ /* 0x000fe200078e0005 */
[----:B------:R-:W-:Y:S01]  /*249b0*/  @P1 SHF.R.U32.HI R14, RZ, c[0x0][0x4f0], R3 ;  /* 0x00013c00ff0e1a19 */ /* 0x000fe20000011603 */
[C---:B------:R-:W-:Y:S01]  /*249c0*/  IMAD.WIDE.U32 R2, R4.reuse, c[0x0][0x488], R8 ;  /* 0x0001220004027a25 */ /* 0x040fe200078e0008 */
[----:B------:R-:W-:Y:S01]  /*249d0*/  IADD3 R8, R15, 0x8, RZ ;  /* 0x000000080f087810 */ /* 0x000fe20007ffe0ff */
[----:B------:R-:W-:Y:S01]  /*249e0*/  UIADD3 UR5, UR17, UR5, URZ ;  /* 0x0000000511057290 */ /* 0x000fe2000fffe03f */
[----:B------:R-:W-:Y:S01]  /*249f0*/  SHF.R.S32.HI R9, RZ, 0x1f, R14 ;  /* 0x0000001fff097819 */ /* 0x000fe2000001140e */
[----:B------:R-:W-:Y:S01]  /*24a00*/  IMAD R0, R4, c[0x0][0x48c], R0 ;  /* 0x0001230004007a24 */ /* 0x000fe200078e0200 */
[----:B------:R-:W-:Y:S01]  /*24a10*/  LEA R4, P1, R2, c[0x0][0x450], 0x2 ;  /* 0x0001140002047a11 */ /* 0x000fe200078210ff */
[----:B------:R-:W-:Y:S01]  /*24a20*/  IMAD.MOV R7, RZ, RZ, -R14 ;  /* 0x000000ffff077224 */ /* 0x000fe200078e0a0e */
[----:B------:R-:W-:Y:S01]  /*24a30*/  ISETP.GE.OR P3, PT, R8, R17, P0 ;  /* 0x000000110800720c */ /* 0x000fe20000766670 */
[----:B------:R-:W-:Y:S01]  /*24a40*/  IMAD.IADD R0, R3, 0x1, R0 ;  /* 0x0000000103007824 */ /* 0x000fe200078e0200 */
[----:B------:R-:W-:Y:S01]  /*24a50*/  MOV R3, UR17 ;  /* 0x0000001100037c02 */ /* 0x000fe20008000f00 */
[----:B------:R-:W-:Y:S01]  /*24a60*/  IMAD R16, R9, c[0x0][0x3e0], RZ ;  /* 0x0000f80009107a24 */ /* 0x000fe200078e02ff */
[----:B------:R-:W-:Y:S01]  /*24a70*/  SHFL.IDX PT, R10, R4, RZ, 0x1c1f ;  /* 0x001c1fff040a7589 */ /* 0x000fe200000e0000 */
[----:B------:R-:W-:Y:S01]  /*24a80*/  IMAD R7, R7, c[0x0][0x4e8], R5 ;  /* 0x00013a0007077a24 */ /* 0x000fe200078e0205 */
[----:B------:R-:W-:Y:S01]  /*24a90*/  LEA.HI.X R0, R2, c[0x0][0x454], R0, 0x2, P1 ;  /* 0x0001150002007a11 */ /* 0x000fe200008f1400 */
[----:B------:R-:W-:Y:S01]  /*24aa0*/  IMAD.U32 R2, RZ, RZ, UR16 ;  /* 0x00000010ff027e24 */ /* 0x000fe2000f8e00ff */
[----:B------:R-:W-:Y:S01]  /*24ab0*/  SHFL.IDX PT, R8, R4, 0x1, 0x1c1f ;  /* 0x003c1f0004087f89 */ /* 0x000fe200000e0000 */
[----:B------:R-:W-:-:S02]  /*24ac0*/  IMAD.U32 R3, RZ, RZ, UR5 ;  /* 0x00000005ff037e24 */ /* 0x000fc4000f8e00ff */
[C---:B------:R-:W-:Y:S01]  /*24ad0*/  IMAD R18, R14.reuse, c[0x0][0x3e4], R16 ;  /* 0x0000f9000e127a24 */ /* 0x040fe200078e0210 */
[----:B------:R-:W1:Y:S01]  /*24ae0*/  SHFL.IDX PT, R11, R0, RZ, 0x1c1f ;  /* 0x001c1fff000b7589 */ /* 0x000e6200000e0000 */
[----:B------:R-:W-:Y:S01]  /*24af0*/  IMAD.WIDE.U32 R2, R14, c[0x0][0x3e0], R2 ;  /* 0x0000f8000e027a25 */ /* 0x000fe200078e0002 */
[C---:B------:R-:W-:Y:S02]  /*24b00*/  IADD3 R14, R15.reuse, 0x40, RZ ;  /* 0x000000400f0e7810 */ /* 0x040fe40007ffe0ff */
[----:B------:R-:W2:Y:S01]  /*24b10*/  SHFL.IDX PT, R9, R0, 0x1, 0x1c1f ;  /* 0x003c1f0000097f89 */ /* 0x000ea200000e0000 */
[----:B------:R-:W-:Y:S01]  /*24b20*/  IADD3 R15, R15, 0x48, RZ ;  /* 0x000000480f0f7810 */ /* 0x000fe20007ffe0ff */
[----:B------:R-:W-:Y:S01]  /*24b30*/  IMAD.SHL.U32 R16, R21, 0x8, RZ ;  /* 0x0000000815107824 */ /* 0x000fe200078e00ff */
[-C--:B------:R-:W-:Y:S01]  /*24b40*/  ISETP.GE.OR P1, PT, R14, R17.reuse, P0 ;  /* 0x000000110e00720c */ /* 0x080fe20000726670 */
[----:B------:R-:W-:Y:S01]  /*24b50*/  SHFL.IDX PT, R12, R4, 0x2, 0x1c1f ;  /* 0x005c1f00040c7f89 */ /* 0x000fe200000e0000 */
[----:B------:R-:W-:Y:S01]  /*24b60*/  ISETP.GE.OR P0, PT, R15, R17, P0 ;  /* 0x000000110f00720c */ /* 0x000fe20000706670 */
[----:B------:R-:W-:Y:S01]  /*24b70*/  IMAD.IADD R3, R3, 0x1, R18 ;  /* 0x0000000103037824 */ /* 0x000fe200078e0212 */
[----:B------:R-:W-:Y:S01]  /*24b80*/  LOP3.LUT R15, R20, 0x7ffffe00, R16, 0xf8, !PT ;  /* 0x7ffffe00140f7812 */ /* 0x000fe200078ef810 */
[----:B------:R-:W3:Y:S02]  /*24b90*/  SHFL.IDX PT, R13, R0, 0x2, 0x1c1f ;  /* 0x005c1f00000d7f89 */ /* 0x000ee400000e0000 */
[----:B------:R-:W-:-:S02]  /*24ba0*/  IMAD.WIDE.U32 R2, R7, c[0x0][0x3d8], R2 ;  /* 0x0000f60007027a25 */ /* 0x000fc400078e0002 */
[----:B------:R-:W-:Y:S04]  /*24bb0*/  SHFL.IDX PT, R4, R4, 0x3, 0x1c1f ;  /* 0x007c1f0004047f89 */ /* 0x000fe800000e0000 */
[----:B------:R4:W4:Y:S04]  /*24bc0*/  SHFL.IDX PT, R5, R0, 0x3, 0x1c1f ;  /* 0x007c1f0000057f89 */ /* 0x00092800000e0000 */
[----:B-1----:R1:W-:Y:S04]  /*24bd0*/  @!P2 ST.E [R10.64], R61 ;  /* 0x0000003d0a00a985 */ /* 0x0023e8000c10191c */
[----:B--2---:R1:W-:Y:S04]  /*24be0*/  @!P3 ST.E [R8.64], R62 ;  /* 0x0000003e0800b985 */ /* 0x0043e8000c10191c */
[----:B---3--:R1:W-:Y:S01]  /*24bf0*/  @!P1 ST.E [R12.64], R63 ;  /* 0x0000003f0c009985 */ /* 0x0083e2000c10191c */
[----:B----4-:R-:W-:-:S03]  /*24c00*/  SHF.R.S32.HI R0, RZ, 0x1f, R7 ;  /* 0x0000001fff007819 */ /* 0x010fc60000011407 */
[----:B------:R1:W-:Y:S01]  /*24c10*/  @!P0 ST.E [R4.64], R64 ;  /* 0x0000004004008985 */ /* 0x0003e2000c10191c */
[----:B------:R-:W-:Y:S01]  /*24c20*/  LEA R18, P0, R2, c[0x0][0x380], 0x1 ;  /* 0x0000e00002127a11 */ /* 0x000fe200078008ff */
[----:B------:R-:W-:-:S04]  /*24c30*/  IMAD R0, R0, c[0x0][0x3d8], RZ ;  /* 0x0000f60000007a24 */ /* 0x000fc800078e02ff */
[----:B------:R-:W-:Y:S02]  /*24c40*/  IMAD R14, R7, c[0x0][0x3dc], R0 ;  /* 0x0000f700070e7a24 */ /* 0x000fe400078e0200 */
[----:B------:R-:W-:Y:S02]  /*24c50*/  IMAD.SHL.U32 R0, R15, 0x2, RZ ;  /* 0x000000020f007824 */ /* 0x000fe400078e00ff */
[----:B------:R-:W-:Y:S02]  /*24c60*/  IMAD.IADD R3, R3, 0x1, R14 ;  /* 0x0000000103037824 */ /* 0x000fe400078e020e */
[----:B------:R-:W-:Y:S01]  /*24c70*/  IMAD R7, R76, 0x80, R19 ;  /* 0x000000804c077824 */ /* 0x000fe200078e0213 */
        /* <DEDUP_REMOVED lines=19> */
[----:B-1234-:R-:W1:Y:S01]  /*24db0*/  LDS.128 R12, [R0+0x80] ;  /* 0x00008000000c7984 */ /* 0x01ee620000000c00 */
[----:B------:R-:W-:-:S02]  /*24dc0*/  IADD3 R4, R6, 0x40, RZ ;  /* 0x0000004006047810 */ /* 0x000fc40007ffe0ff */
[----:B------:R-:W-:Y:S01]  /*24dd0*/  ISETP.GE.AND P1, PT, R6, c[0x0][0x3c8], PT ;  /* 0x0000f20006007a0c */ /* 0x000fe20003f26270 */
[----:B------:R2:W3:Y:S01]  /*24de0*/  LDS.128 R8, [R0+0x4080] ;  /* 0x0040800000087984 */ /* 0x0004e20000000c00 */
[----:B------:R-:W-:-:S13]  /*24df0*/  ISETP.GE.AND P0, PT, R4, c[0x0][0x3c8], PT ;  /* 0x0000f20004007a0c */ /* 0x000fda0003f06270 */
[----:B--2---:R-:W-:-:S04]  /*24e00*/  @!P0 SHF.R.S32.HI R0, RZ, 0x1f, R4 ;  /* 0x0000001fff008819 */ /* 0x004fc80000011404 */
[----:B------:R-:W-:Y:S01]  /*24e10*/  @!P0 LEA.HI R0, R0, R4, RZ, 0x3 ;  /* 0x0000000400008211 */ /* 0x000fe200078f18ff */
[----:B------:R-:W-:-:S03]  /*24e20*/  @!P1 IMAD.WIDE R4, R6, 0x2, R2 ;  /* 0x0000000206049825 */ /* 0x000fc600078e0202 */
[----:B------:R-:W-:-:S05]  /*24e30*/  @!P0 LOP3.LUT R0, R0, 0xfffffff8, RZ, 0xc0, !PT ;  /* 0xfffffff800008812 */ /* 0x000fca00078ec0ff */
[----:B------:R-:W-:Y:S01]  /*24e40*/  @!P0 IMAD.WIDE R2, R0, 0x2, R2 ;  /* 0x0000000200028825 */ /* 0x000fe200078e0202 */
[----:B-1----:R1:W-:Y:S04]  /*24e50*/  @!P1 ST.E.128 [R4.64], R12 ;  /* 0x0000000c04009985 */ /* 0x0023e8000c101d1c */
[----:B---3--:R1:W-:Y:S02]  /*24e60*/  @!P0 ST.E.128 [R2.64], R8 ;  /* 0x0000000802008985 */ /* 0x0083e4000c101d1c */
.L_x_1681:
[----:B--234-:R-:W-:Y:S05]  /*24e70*/  BSYNC B0 ;  /* 0x0000000000007941 */ /* 0x01cfea0003800000 */
.L_x_1680:
        /* <DEDUP_REMOVED lines=16> */
.L_x_1683:
[----:B------:R-:W-:Y:S05]  /*24f80*/  BSYNC B0 ;  /* 0x0000000000007941 */ /* 0x000fea0003800000 */
.L_x_1682:
        /* <DEDUP_REMOVED lines=16> */
.L_x_1685:
[----:B------:R-:W-:Y:S05]  /*25090*/  BSYNC B0 ;  /* 0x0000000000007941 */ /* 0x000fea0003800000 */
.L_x_1684:
        /* <DEDUP_REMOVED lines=16> */
.L_x_1687:
[----:B------:R-:W-:Y:S05]  /*251a0*/  BSYNC B0 ;  /* 0x0000000000007941 */ /* 0x000fea0003800000 */
.L_x_1686:
        /* <DEDUP_REMOVED lines=16> */
.L_x_1689:
[----:B------:R-:W-:Y:S05]  /*252b0*/  BSYNC B0 ;  /* 0x0000000000007941 */ /* 0x000fea0003800000 */
.L_x_1688:
        /* <DEDUP_REMOVED lines=16> */
.L_x_1691:
[----:B------:R-:W-:Y:S05]  /*253c0*/  BSYNC B0 ;  /* 0x0000000000007941 */ /* 0x000fea0003800000 */
.L_x_1690:
        /* <DEDUP_REMOVED lines=16> */
.L_x_1693:
[----:B------:R-:W-:Y:S05]  /*254d0*/  BSYNC B0 ;  /* 0x0000000000007941 */ /* 0x000fea0003800000 */
.L_x_1692:
        /* <DEDUP_REMOVED lines=17> */
.L_x_1678:
[----:B------:R-:W-:Y:S02]  /*255f0*/  ULDC.64 UR6, c[0x0][0x500] ;  /* 0x0001400000067ab9 */ /* 0x000fe40000000a00 */
[----:B------:R-:W-:Y:S02]  /*25600*/  UISETP.NE.U32.AND UP1, UPT, URZ, UR6, UPT ;  /* 0x000000063f00728c */ /* 0x000fe4000bf25070 */
[----:B------:R-:W-:Y:S02]  /*25610*/  ULDC.64 UR4, c[0x0][0x508] ;  /* 0x0001420000047ab9 */ /* 0x000fe40000000a00 */
[----:B------:R-:W-:Y:S02]  /*25620*/  UISETP.NE.AND.EX UP1, UPT, URZ, UR7, UPT, UP1 ;  /* 0x000000073f00728c */ /* 0x000fe4000bf25310 */
[----:B------:R-:W-:Y:S02]  /*25630*/  UISETP.NE.U32.AND UP0, UPT, URZ, UR4, UPT ;  /* 0x000000043f00728c */ /* 0x000fe4000bf05070 */
[----:B------:R-:W-:-:S02]  /*25640*/  ULDC.64 UR6, c[0x0][0x500] ;  /* 0x0001400000067ab9 */ /* 0x000fc40000000a00 */
[----:B------:R-:W-:Y:S01]  /*25650*/  UMOV UR4, 0x4 ;  /* 0x0000000400047882 */ /* 0x000fe20000000000 */
[----:B------:R-:W-:Y:S01]  /*25660*/  PLOP3.LUT P0, PT, PT, PT, UP1, 0x80, 0x0 ;  /* 0x000000000000781c */ /* 0x000fe20003f0f018 */
[----:B------:R-:W-:Y:S02]  /*25670*/  UIMAD.WIDE UR6, UR26, UR4, UR6 ;  /* 0x000000041a0672a5 */ /* 0x000fe4000f8e0206 */
[----:B------:R-:W-:-:S04]  /*25680*/  UISETP.NE.AND.EX UP0, UPT, URZ, UR5, UPT, UP0 ;  /* 0x000000053f00728c */ /* 0x000fc8000bf05300 */
[----:B------:R-:W-:Y:S02]  /*25690*/  IMAD.U32 R4, RZ, RZ, UR6 ;  /* 0x00000006ff047e24 */ /* 0x000fe4000f8e00ff */
[----:B------:R-:W-:Y:S01]  /*256a0*/  IMAD.U32 R5, RZ, RZ, UR7 ;  /* 0x00000007ff057e24 */ /* 0x000fe2000f8e00ff */
[----:B------:R-:W-:Y:S01]  /*256b0*/  ULDC.64 UR6, c[0x0][0x508] ;  /* 0x0001420000067ab9 */ /* 0x000fe20000000a00 */
[----:B------:R-:W-:-:S03]  /*256c0*/  PLOP3.LUT P1, PT, PT, PT, UP0, 0x80, 0x0 ;  /* 0x000000000000781c */ /* 0x000fc60003f2f008 */
[----:B------:R-:W2:Y:S01]  /*256d0*/  @P0 LDG.E R0, [R4.64] ;  /* 0x0000001c04000981 */ /* 0x000ea2000c1e1900 */
[----:B------:R-:W-:Y:S01]  /*256e0*/  @UP0 UIMAD.WIDE UR6, UR26, UR4, UR6 ;  /* 0x000000041a0602a5 */ /* 0x000fe2000f8e0206 */
[----:B-----5:R-:W-:-:S05]  /*256f0*/  MOV R10, c[0x0][0x388] ;  /* 0x0000e200000a7a02 */ /* 0x020fca0000000f00 */
[----:B------:R-:W-:Y:S01]  /*25700*/  IMAD.U32 R2, RZ, RZ, UR6 ;  /* 0x00000006ff027e24 */ /* 0x000fe2000f8e00ff */
[----:B------:R-:W-:-:S05]  /*25710*/  MOV R3, UR7 ;  /* 0x0000000700037c02 */ /* 0x000fca0008000f00 */
[----:B------:R1:W5:Y:S02]  /*25720*/  @P1 LDG.E R10, [R2.64] ;  /* 0x0000001c020a1981 */ /* 0x000364000c1e1900 */
[----:B-1----:R-:W-:Y:S02]  /*25730*/  CS2R R2, SRZ ;  /* 0x0000000000027805 */ /* 0x002fe4000001ff00 */
[--C-:B--2---:R-:W-:Y:S01]  /*25740*/  @P0 SHF.R.S32.HI R3, RZ, 0x1f, R0.reuse ;  /* 0x0000001fff030819 */ /* 0x104fe20000011400 */
[----:B------:R-:W-:Y:S01]  /*25750*/  @P0 IMAD.MOV.U32 R2, RZ, RZ, R0 ;  /* 0x000000ffff020224 */ /* 0x000fe200078e0000 */
[----:B------:R-:W-:Y:S05]  /*25760*/  @P1 BRA `(.L_x_1694) ;  /* 0x0000004000001947 */ /* 0x000fea0003800000 */
[----:B------:R-:W-:Y:S05]  /*25770*/  @!P0 BRA `(.L_x_1694) ;  /* 0x0000003000008947 */ /* 0x000fea0003800000 */
[----:B------:R1:W2:Y:S04]  /*25780*/  LDG.E R0, [R4.64] ;  /* 0x0000001c04007981 */ /* 0x0002a8000c1e1900 */
[----:B-1----:R-:W2:Y:S02]  /*25790*/  LDG.E R4, [R4.64+0x4] ;  /* 0x0000041c04047981 */ /* 0x002ea4000c1e1900 */
[----:B--2--5:R-:W-:-:S02]  /*257a0*/  IADD3 R10, -R0, R4, RZ ;  /* 0x00000004000a7210 */ /* 0x024fc40007ffe1ff */
.L_x_1694:
[----:B------:R-:W1:Y:S01]  /*257b0*/  S2R R8, SR_TID.X ;  /* 0x0000000000087919 */ /* 0x000e620000002100 */
[----:B------:R-:W-:Y:S01]  /*257c0*/  USHF.R.S32.HI UR6, URZ, 0x1f, UR26 ;  /* 0x0000001f3f067899 */ /* 0x000fe2000801141a */
[----:B------:R-:W-:Y:S01]  /*257d0*/  BSSY B0, `(.L_x_1695) ;  /* 0x000002d000007945 */ /* 0x000fe20003800000 */
[----:B------:R-:W-:-:S02]  /*257e0*/  USEL UR26, UR26, URZ, !UP1 ;  /* 0x0000003f1a1a7287 */ /* 0x000fc4000c800000 */
[----:B------:R-:W-:Y:S01]  /*257f0*/  USEL UR6, UR6, URZ, !UP1 ;  /* 0x0000003f06067287 */ /* 0x000fe2000c800000 */
[----:B-1----:R-:W-:-:S13]  /*25800*/  ISETP.GT.AND P0, PT, R8, 0x7f, PT ;  /* 0x0000007f0800780c */ /* 0x002fda0003f04270 */
[----:B------:R-:W-:Y:S05]  /*25810*/  @P0 BRA `(.L_x_1696) ;  /* 0x0000028000000947 */ /* 0x000fea0003800000 */
[----:B------:R-:W1:Y:S01]  /*25820*/  S2R R4, SR_CTAID.X ;  /* 0x0000000000047919 */ /* 0x000e620000002500 */
[----:B-----5:R-:W-:Y:S01]  /*25830*/  IMAD R0, R10, c[0x0][0x4e8], RZ ;  /* 0x00013a000a007a24 */ /* 0x020fe200078e02ff */
[----:B-1----:R-:W-:-:S04]  /*25840*/  LEA R4, R4, R8, 0x7 ;  /* 0x0000000804047211 */ /* 0x002fc800078e38ff */
[----:B------:R-:W-:-:S13]  /*25850*/  ISETP.GE.AND P0, PT, R4, R0, PT ;  /* 0x000000000400720c */ /* 0x000fda0003f06270 */
[----:B------:R-:W-:Y:S05]  /*25860*/  @P0 BRA `(.L_x_1696) ;  /* 0x0000023000000947 */ /* 0x000fea0003800000 */
[----:B------:R-:W1:Y:S01]  /*25870*/  R2UR UR12, R2 ;  /* 0x00000000020c73c2 */ /* 0x000e6200000e0000 */
[----:B------:R-:W-:Y:S01]  /*25880*/  IMAD.MOV.U32 R0, RZ, RZ, c[0x0][0x4e8] ;  /* 0x00013a00ff007624 */ /* 0x000fe200078e00ff */
[----:B------:R-:W-:Y:S02]  /*25890*/  ULDC.64 UR4, c[0x0][0x490] ;  /* 0x0001240000047ab9 */ /* 0x000fe40000000a00 */
[----:B------:R-:W-:Y:S02]  /*258a0*/  UIMAD UR7, UR8, UR4, URZ ;  /* 0x00000004080772a4 */ /* 0x000fe4000f8e023f */
[----:B------:R-:W-:Y:S01]  /*258b0*/  ISETP.NE.AND P0, PT, R0, 0x1, PT ;  /* 0x000000010000780c */ /* 0x000fe20003f05270 */
[----:B------:R-:W-:Y:S01]  /*258c0*/  IMAD.MOV.U32 R0, RZ, RZ, R4 ;  /* 0x000000ffff007224 */ /* 0x000fe200078e0004 */
[----:B------:R-:W2:Y:S01]  /*258d0*/  R2UR UR11, R3 ;  /* 0x00000000030b73c2 */ /* 0x000ea200000e0000 */
[----:B------:R-:W-:-:S07]  /*258e0*/  UIMAD UR7, UR16, UR5, UR7 ;  /* 0x00000005100772a4 */ /* 0x000fce000f8e0207 */
[----:B------:R3:W1:Y:S03]  /*258f0*/  R2UR UR10, R2 ;  /* 0x00000000020a73c2 */ /* 0x00066600000e0000 */
[----:B------:R-:W-:Y:S01]  /*25900*/  @P0 IMAD.HI.U32 R5, R4, c[0x0][0x4ec], RZ ;  /* 0x00013b0004050a27 */ /* 0x000fe200078e00ff */
[----:B-1----:R-:W-:-:S04]  /*25910*/  UMOV UR10, UR12 ;  /* 0x0000000c000a7c82 */ /* 0x002fc80008000000 */
[----:B------:R-:W-:Y:S01]  /*25920*/  @P0 SHF.R.U32.HI R0, RZ, c[0x0][0x4f0], R5 ;  /* 0x00013c00ff000a19 */ /* 0x000fe20000011605 */
[----:B------:R3:W1:Y:S03]  /*25930*/  R2UR UR13, R3 ;  /* 0x00000000030d73c2 */ /* 0x00066600000e0000 */
[----:B------:R-:W-:Y:S02]  /*25940*/  IADD3 R6, -R0, RZ, RZ ;  /* 0x000000ff00067210 */ /* 0x000fe40007ffe1ff */
[----:B------:R-:W-:Y:S01]  /*25950*/  SHF.R.S32.HI R5, RZ, 0x1f, R0 ;  /* 0x0000001fff057819 */ /* 0x000fe20000011400 */
[----:B--2---:R-:W-:Y:S02]  /*25960*/  UIMAD.WIDE.U32 UR10, UR16, UR4, UR10 ;  /* 0x00000004100a72a5 */ /* 0x004fe4000f8e000a */
[----:B------:R-:W-:Y:S01]  /*25970*/  IMAD R6, R6, c[0x0][0x4e8], R4 ;  /* 0x00013a0006067a24 */ /* 0x000fe200078e0204 */
[----:B------:R-:W-:-:S02]  /*25980*/  ULDC.64 UR4, c[0x0][0x498] ;  /* 0x0001260000047ab9 */ /* 0x000fc40000000a00 */
[----:B------:R-:W-:Y:S02]  /*25990*/  UIADD3 UR11, UR7, UR11, URZ ;  /* 0x0000000b070b7290 */ /* 0x000fe4000fffe03f */
[----:B------:R-:W-:Y:S02]  /*259a0*/  UIMAD UR7, UR6, UR4, URZ ;  /* 0x00000004060772a4 */ /* 0x000fe4000f8e023f */
[----:B------:R-:W-:Y:S02]  /*259b0*/  UIMAD.WIDE.U32 UR10, UR26, UR4, UR10 ;  /* 0x000000041a0a72a5 */ /* 0x000fe4000f8e000a */
[----:B------:R-:W-:-:S04]  /*259c0*/  UIMAD UR5, UR26, UR5, UR7 ;  /* 0x000000051a0572a4 */ /* 0x000fc8000f8e0207 */
[----:B------:R-:W-:Y:S02]  /*259d0*/  IADD3 R4, P0, R0, UR10, RZ ;  /* 0x0000000a00047c10 */ /* 0x000fe4000ff1e0ff */
[----:B------:R-:W-:Y:S01]  /*259e0*/  IMAD.U32 R7, RZ, RZ, UR5 ;  /* 0x00000005ff077e24 */ /* 0x000fe2000f8e00ff */
[----:B------:R-:W-:-:S04]  /*259f0*/  SHF.R.S32.HI R0, RZ, 0x1f, R6 ;  /* 0x0000001fff007819 */ /* 0x000fc80000011406 */
[----:B------:R-:W-:Y:S01]  /*25a00*/  IADD3.X R5, R5, UR11, R7, P0, !PT ;  /* 0x0000000b05057c10 */ /* 0x000fe200087fe407 */
[----:B------:R-:W-:-:S04]  /*25a10*/  IMAD R0, R0, c[0x0][0x488], RZ ;  /* 0x0001220000007a24 */ /* 0x000fc800078e02ff */
[C---:B------:R-:W-:Y:S02]  /*25a20*/  IMAD R0, R6.reuse, c[0x0][0x48c], R0 ;  /* 0x0001230006007a24 */ /* 0x040fe400078e0200 */
[----:B------:R-:W-:-:S05]  /*25a30*/  IMAD.WIDE.U32 R4, R6, c[0x0][0x488], R4 ;  /* 0x0001220006047a25 */ /* 0x000fca00078e0004 */
[----:B------:R-:W-:Y:S02]  /*25a40*/  IADD3 R0, R5, R0, RZ ;  /* 0x0000000005007210 */ /* 0x000fe40007ffe0ff */
[----:B------:R-:W-:-:S04]  /*25a50*/  LEA R6, P0, R4, c[0x0][0x450], 0x2 ;  /* 0x0001140004067a11 */ /* 0x000fc800078010ff */
[----:B------:R-:W-:Y:S01]  /*25a60*/  LEA.HI.X R7, R4, c[0x0][0x454], R0, 0x2, P0 ;  /* 0x0001150004077a11 */ /* 0x000fe200000f1400 */
[----:B------:R-:W-:-:S05]  /*25a70*/  IMAD.MOV.U32 R0, RZ, RZ, -0x800000 ;  /* 0xff800000ff007424 */ /* 0x000fca00078e00ff */
[----:B------:R3:W-:Y:S01]  /*25a80*/  STG.E [R6.64], R0 ;  /* 0x0000000006007986 */ /* 0x0007e2000c10191c */
[----:B------:R-:W-:-:S04]  /*25a90*/  DEPBAR.LE SB1, 0x0, {3} ;  /* 0x000090080000791a */ /* 0x000fc80000000000 */
.L_x_1696:
[----:B------:R-:W-:Y:S05]  /*25aa0*/  BSYNC B0 ;  /* 0x0000000000007941 */ /* 0x000fea0003800000 */
.L_x_1695:
[----:B------:R-:W1:Y:S01]  /*25ab0*/  R2UR UR13, R3 ;  /* 0x00000000030d73c2 */ /* 0x000e6200000e0000 */
[----:B------:R-:W2:Y:S01]  /*25ac0*/  S2R R12, SR_CTAID.X ;  /* 0x00000000000c7919 */ /* 0x000ea20000002500 */
[----:B------:R-:W-:Y:S01]  /*25ad0*/  SHF.R.S32.HI R0, RZ, 0x1f, R8 ;  /* 0x0000001fff007819 */ /* 0x000fe20000011408 */
[----:B------:R-:W-:Y:S01]  /*25ae0*/  ULDC UR10, c[0x0][0x3a0] ;  /* 0x0000e800000a7ab9 */ /* 0x000fe20000000800 */
[----:B-----5:R-:W-:Y:S01]  /*25af0*/  IMAD R10, R10, c[0x0][0x4e8], RZ ;  /* 0x00013a000a0a7a24 */ /* 0x020fe200078e02ff */
[----:B------:R-:W-:Y:S01]  /*25b00*/  ULDC UR7, c[0x0][0x3a4] ;  /* 0x0000e90000077ab9 */ /* 0x000fe20000000800 */
[----:B------:R-:W-:Y:S01]  /*25b10*/  LEA.HI R0, R0, R8, RZ, 0x3 ;  /* 0x0000000800007211 */ /* 0x000fe200078f18ff */
[----:B------:R-:W-:Y:S01]  /*25b20*/  BSSY B0, `(.L_x_1697) ;  /* 0x000003d000007945 */ /* 0x000fe20003800000 */
[----:B------:R-:W3:Y:S08]  /*25b30*/  R2UR UR12, R2 ;  /* 0x00000000020c73c2 */ /* 0x000ef000000e0000 */
[----:B------:R4:W2:Y:S08]  /*25b40*/  R2UR UR14, R2 ;  /* 0x00000000020e73c2 */ /* 0x0008b000000e0000 */
[----:B------:R2:W2:Y:S01]  /*25b50*/  R2UR UR15, R3 ;  /* 0x00000000030f73c2 */ /* 0x0004a200000e0000 */
[----:B-1----:R-:W-:-:S04]  /*25b60*/  UIMAD UR4, UR13, UR10, URZ ;  /* 0x0000000a0d0472a4 */ /* 0x002fc8000f8e023f */
[----:B---3--:R-:W-:-:S03]  /*25b70*/  UIMAD UR7, UR12, UR7, UR4 ;  /* 0x000000070c0772a4 */ /* 0x008fc6000f8e0204 */
[----:B------:R-:W-:Y:S01]  /*25b80*/  ULDC.64 UR4, c[0x0][0x3e8] ;  /* 0x0000fa0000047ab9 */ /* 0x000fe20000000a00 */
[----:B----4-:R-:W-:Y:S01]  /*25b90*/  LOP3.LUT R2, R0, 0xfffffff8, RZ, 0xc0, !PT ;  /* 0xfffffff800027812 */ /* 0x010fe200078ec0ff */
[----:B--2---:R-:W-:-:S04]  /*25ba0*/  UIMAD.WIDE.U32 UR10, UR14, UR10, URZ ;  /* 0x0000000a0e0a72a5 */ /* 0x004fc8000f8e003f */
[----:B------:R-:W-:Y:S01]  /*25bb0*/  IMAD.IADD R7, R8, 0x1, -R2 ;  /* 0x0000000108077824 */ /* 0x000fe200078e0a02 */
[----:B------:R-:W-:Y:S01]  /*25bc0*/  SHF.R.S32.HI R8, RZ, 0x3, R0 ;  /* 0x00000003ff087819 */ /* 0x000fe20000011400 */
[----:B------:R-:W-:Y:S01]  /*25bd0*/  UIADD3 UR11, UR11, UR7, URZ ;  /* 0x000000070b0b7290 */ /* 0x000fe2000fffe03f */
[----:B------:R-:W-:Y:S01]  /*25be0*/  IMAD.MOV.U32 R3, RZ, RZ, c[0x0][0x4e8] ;  /* 0x00013a00ff037624 */ /* 0x000fe200078e00ff */
[----:B------:R-:W-:Y:S01]  /*25bf0*/  UIMAD UR7, UR8, UR4, URZ ;  /* 0x00000004080772a4 */ /* 0x000fe2000f8e023f */
[----:B------:R-:W-:Y:S01]  /*25c00*/  LEA R0, R7, R8, 0x4 ;  /* 0x0000000807007211 */ /* 0x000fe200078e20ff */
[----:B------:R-:W-:Y:S01]  /*25c10*/  UIMAD.WIDE.U32 UR10, UR16, UR4, UR10 ;  /* 0x00000004100a72a5 */ /* 0x000fe2000f8e000a */
[C---:B------:R-:W-:Y:S01]  /*25c20*/  IMAD R8, R12.reuse, 0x80, R8 ;  /* 0x000000800c087824 */ /* 0x040fe200078e0208 */
[----:B------:R-:W-:Y:S01]  /*25c30*/  ISETP.NE.AND P0, PT, R3, 0x1, PT ;  /* 0x000000010300780c */ /* 0x000fe20003f05270 */
[----:B------:R-:W-:Y:S01]  /*25c40*/  UIMAD UR7, UR16, UR5, UR7 ;  /* 0x00000005100772a4 */ /* 0x000fe2000f8e0207 */
[----:B------:R-:W-:-:S02]  /*25c50*/  IMAD R0, R12, 0x80, R0 ;  /* 0x000000800c007824 */ /* 0x000fc400078e0200 */
[----:B------:R-:W-:Y:S02]  /*25c60*/  ULDC.64 UR4, c[0x0][0x3f0] ;  /* 0x0000fc0000047ab9 */ /* 0x000fe40000000a00 */
[----:B------:R-:W-:Y:S01]  /*25c70*/  UIMAD UR6, UR6, UR4, URZ ;  /* 0x00000004060672a4 */ /* 0x000fe2000f8e023f */
[----:B------:R-:W-:Y:S01]  /*25c80*/  MOV R4, R0 ;  /* 0x0000000000047202 */ /* 0x000fe20000000f00 */
[----:B------:R-:W-:Y:S02]  /*25c90*/  UIADD3 UR11, UR7, UR11, URZ ;  /* 0x0000000b070b7290 */ /* 0x000fe4000fffe03f */
[----:B------:R-:W-:Y:S02]  /*25ca0*/  UIMAD UR5, UR26, UR5, UR6 ;  /* 0x000000051a0572a4 */ /* 0x000fe4000f8e0206 */
[----:B------:R-:W-:Y:S01]  /*25cb0*/  UIMAD.WIDE.U32 UR10, UR26, UR4, UR10 ;  /* 0x000000041a0a72a5 */ /* 0x000fe2000f8e000a */
[----:B------:R-:W-:-:S03]  /*25cc0*/  @P0 IMAD.HI.U32 R2, R0, c[0x0][0x4ec], RZ ;  /* 0x00013b0000020a27 */ /* 0x000fc600078e00ff */
[----:B------:R-:W-:Y:S02]  /*25cd0*/  UIADD3 UR5, UR11, UR5, URZ ;  /* 0x000000050b057290 */ /* 0x000fe4000fffe03f */
[----:B------:R-:W-:-:S04]  /*25ce0*/  @P0 SHF.R.U32.HI R4, RZ, c[0x0][0x4f0], R2 ;  /* 0x00013c00ff040a19 */ /* 0x000fc80000011602 */
[--C-:B------:R-:W-:Y:S01]  /*25cf0*/  SHF.R.S32.HI R3, RZ, 0x1f, R4.reuse ;  /* 0x0000001fff037819 */ /* 0x100fe20000011404 */
[----:B------:R-:W-:-:S04]  /*25d00*/  IMAD.MOV R2, RZ, RZ, -R4 ;  /* 0x000000ffff027224 */ /* 0x000fc800078e0a04 */
[----:B------:R-:W-:Y:S01]  /*25d10*/  IMAD R5, R2, c[0x0][0x4e8], R0 ;  /* 0x00013a0002057a24 */ /* 0x000fe200078e0200 */
[----:B------:R-:W-:Y:S01]  /*25d20*/  MOV R2, UR10 ;  /* 0x0000000a00027c02 */ /* 0x000fe20008000f00 */
[----:B------:R-:W-:Y:S02]  /*25d30*/  IMAD R0, R3, c[0x0][0x3e0], RZ ;  /* 0x0000f80003007a24 */ /* 0x000fe400078e02ff */
[----:B------:R-:W-:Y:S01]  /*25d40*/  IMAD.U32 R3, RZ, RZ, UR11 ;  /* 0x0000000bff037e24 */ /* 0x000fe2000f8e00ff */
[----:B------:R-:W-:Y:S01]  /*25d50*/  MOV R3, UR5 ;  /* 0x0000000500037c02 */ /* 0x000fe20008000f00 */
[----:B------:R-:W-:Y:S01]  /*25d60*/  IMAD R6, R4, c[0x0][0x3e4], R0 ;  /* 0x0000f90004067a24 */ /* 0x000fe200078e0200 */
[----:B------:R-:W-:-:S03]  /*25d70*/  SHF.R.S32.HI R0, RZ, 0x1f, R5 ;  /* 0x0000001fff007819 */ /* 0x000fc60000011405 */
[----:B------:R-:W-:-:S04]  /*25d80*/  IMAD.WIDE.U32 R2, R4, c[0x0][0x3e0], R2 ;  /* 0x0000f80004027a25 */ /* 0x000fc800078e0002 */
[----:B------:R-:W-:Y:S02]  /*25d90*/  IMAD R0, R0, c[0x0][0x3d8], RZ ;  /* 0x0000f60000007a24 */ /* 0x000fe400078e02ff */
[----:B------:R-:W-:Y:S01]  /*25da0*/  IMAD.IADD R3, R3, 0x1, R6 ;  /* 0x0000000103037824 */ /* 0x000fe200078e0206 */
[----:B------:R-:W-:Y:S01]  /*25db0*/  SHF.L.U32 R6, R7, 0x3, RZ ;  /* 0x0000000307067819 */ /* 0x000fe200000006ff */
[C---:B------:R-:W-:Y:S02]  /*25dc0*/  IMAD R0, R5.reuse, c[0x0][0x3dc], R0 ;  /* 0x0000f70005007a24 */ /* 0x040fe400078e0200 */
[----:B------:R-:W-:Y:S01]  /*25dd0*/  IMAD.WIDE.U32 R2, R5, c[0x0][0x3d8], R2 ;  /* 0x0000f60005027a25 */ /* 0x000fe200078e0002 */
[----:B------:R-:W-:-:S04]  /*25de0*/  IADD3 R7, R6, 0x40, RZ ;  /* 0x0000004006077810 */ /* 0x000fc80007ffe0ff */
[----:B------:R-:W-:Y:S02]  /*25df0*/  IADD3 R0, R3, R0, RZ ;  /* 0x0000000003007210 */ /* 0x000fe40007ffe0ff */
        /* <DEDUP_REMOVED lines=15> */
.L_x_1698:
[----:B------:R-:W-:Y:S05]  /*25ef0*/  BSYNC B0 ;  /* 0x0000000000007941 */ /* 0x000fea0003800000 */
.L_x_1697:
        /* <DEDUP_REMOVED lines=15> */
.L_x_1700:
[----:B------:R-:W-:Y:S05]  /*25ff0*/  BSYNC B0 ;  /* 0x0000000000007941 */ /* 0x000fea0003800000 */
.L_x_1699:
        /* <DEDUP_REMOVED lines=15> */
.L_x_1702:
[----:B------:R-:W-:Y:S05]  /*260f0*/  BSYNC B0 ;  /* 0x0000000000007941 */ /* 0x000fea0003800000 */
.L_x_1701:
        /* <DEDUP_REMOVED lines=15> */
.L_x_1704:
[----:B------:R-:W-:Y:S05]  /*261f0*/  BSYNC B0 ;  /* 0x0000000000007941 */ /* 0x000fea0003800000 */
.L_x_1703:
        /* <DEDUP_REMOVED lines=15> */
.L_x_1706:
[----:B------:R-:W-:Y:S05]  /*262f0*/  BSYNC B0 ;  /* 0x0000000000007941 */ /* 0x000fea0003800000 */
.L_x_1705:
        /* <DEDUP_REMOVED lines=15> */
.L_x_1708:
[----:B------:R-:W-:Y:S05]  /*263f0*/  BSYNC B0 ;  /* 0x0000000000007941 */ /* 0x000fea0003800000 */
.L_x_1707:
        /* <DEDUP_REMOVED lines=15> */
.L_x_1710:
[----:B------:R-:W-:Y:S05]  /*264f0*/  BSYNC B0 ;  /* 0x0000000000007941 */ /* 0x000fea0003800000 */
.L_x_1709:
        /* <DEDUP_REMOVED lines=16> */
.L_x_1711:
        /* <DEDUP_REMOVED lines=16> */
.L_x_1733:


//--------------------- .nv.shared._ZN7cutlass13device_kernelIN5flash19enable_sm80_to_sm89INS1_16FlashAttnFwdSm80INS1_25CollectiveMainloopFwdSm80ILi8ELi1ELb1EN4cute5tupleIJNS5_1CILi128EEES8_S8_EEELi128ENS_6half_tEfNS_4arch4Sm80ELb0ELb0ELb1ELb0ELb0ELb0ELb1ELb0EEENS1_21CollectiveEpilogueFwdIS9_NS6_IJNS7_ILi1EEESF_SF_EEESA_SC_Li256ELb0ELb1ELb0ELb0EEENS1_19SingleTileSchedulerILb0ELb0ELb1ELi128EEEEEEEEEvNT_6ParamsE --------------------------
	.section	.nv.shared._ZN7cutlass13device_kernelIN5flash19enable_sm80_to_sm89INS1_16FlashAttnFwdSm80INS1_25CollectiveMainloopFwdSm80ILi8ELi1ELb1EN4cute5tupleIJNS5_1CILi128EEES8_S8_EEELi128ENS_6half_tEfNS_4arch4Sm80ELb0ELb0ELb1ELb0ELb0ELb0ELb1ELb0EEENS1_21CollectiveEpilogueFwdIS9_NS6_IJNS7_ILi1EEESF_SF_EEESA_SC_Li256ELb0ELb1ELb0ELb0EEENS1_19SingleTileSchedulerILb0ELb0ELb1ELi128EEEEEEEEEvNT_6ParamsE,"aw",@nobits
	.sectionflags	@""
	.align	16


//--------------------- .nv.global                --------------------------
	.section	.nv.global,"aw",@nobits
.nv.global:
	.type		_ZN74_INTERNAL_d3484f62_38_flash_fwd_hdim128_fp16_softcap_sm80_cu_c784774a_33584cute1_E,@object
	.size		_ZN74_INTERNAL_d3484f62_38_flash_fwd_hdim128_fp16_softcap_sm80_cu_c784774a_33584cute1_E,(_ZN74_INTERNAL_d3484f62_38_flash_fwd_hdim128_fp16_softcap_sm80_cu_c784774a_33584cuda3std3__45__cpo6cbeginE - _ZN74_INTERNAL_d3484f62_38_flash_fwd_hdim128_fp16_softcap_sm80_cu_c784774a_33584cute1_E)
_ZN74_INTERNAL_d3484f62_38_flash_fwd_hdim128_fp16_softcap_sm80_cu_c784774a_33584cute1_E:
	.zero		1
	.type		_ZN74_INTERNAL_d3484f62_38_flash_fwd_hdim128_fp16_softcap_sm80_cu_c784774a_33584cuda3std3__45__cpo6cbeginE,@object
	.size		_ZN74_INTERNAL_d3484f62_38_flash_fwd_hdim128_fp16_softcap_sm80_cu_c784774a_33584cuda3std3__45__cpo6cbeginE,(_ZN74_INTERNAL_d3484f62_38_flash_fwd_hdim128_fp16_softcap_sm80_cu_c784774a_33584cuda3std3__48in_placeE - _ZN74_INTERNAL_d3484f62_38_flash_fwd_hdim128_fp16_softcap_sm80_cu_c784774a_33584cuda3std3__45__cpo6cbeginE)
_ZN74_INTERNAL_d3484f62_38_flash_fwd_hdim128_fp16_softcap_sm80_cu_c784774a_33584cuda3std3__45__cpo6cbeginE:
	.zero		1
	.type		_ZN74_INTERNAL_d3484f62_38_flash_fwd_hdim128_fp16_softcap_sm80_cu_c784774a_33584cuda3std3__48in_placeE,@object
	.size		_ZN74_INTERNAL_d3484f62_38_flash_fwd_hdim128_fp16_softcap_sm80_cu_c784774a_33584cuda3std3__48in_placeE,(_ZN74_INTERNAL_d3484f62_38_flash_fwd_hdim128_fp16_softcap_sm80_cu_c784774a_33584cuda3std6ranges3__45__cpo9iter_moveE - _ZN74_INTERNAL_d3484f62_38_flash_fwd_hdim128_fp16_softcap_sm80_cu_c784774a_33584cuda3std3__48in_placeE)
_ZN74_INTERNAL_d3484f62_38_flash_fwd_hdim128_fp16_softcap_sm80_cu_c784774a_33584cuda3std3__48in_placeE:
	.zero		1
	.type		_ZN74_INTERNAL_d3484f62_38_flash_fwd_hdim128_fp16_softcap_sm80_cu_c784774a_33584cuda3std6ranges3__45__cpo9iter_moveE,@object
	.size		_ZN74_INTERNAL_d3484f62_38_flash_fwd_hdim128_fp16_softcap_sm80_cu_c784774a_33584cuda3std6ranges3__45__cpo9iter_moveE,(_ZN74_INTERNAL_d3484f62_38_flash_fwd_hdim128_fp16_softcap_sm80_cu_c784774a_33584cuda3std3__45__cpo5beginE - _ZN74_INTERNAL_d3484f62_38_flash_fwd_hdim128_fp16_softcap_sm80_cu_c784774a_33584cuda3std6ranges3__45__cpo9iter_moveE)
_ZN74_INTERNAL_d3484f62_38_flash_fwd_hdim128_fp16_softcap_sm80_cu_c784774a_33584cuda3std6ranges3__45__cpo9iter_moveE:
	.zero		1
	.type		_ZN74_INTERNAL_d3484f62_38_flash_fwd_hdim128_fp16_softcap_sm80_cu_c784774a_33584cuda3std3__45__cpo5beginE,@object
	.size		_ZN74_INTERNAL_d3484f62_38_flash_fwd_hdim128_fp16_softcap_sm80_cu_c784774a_33584cuda3std3__45__cpo5beginE,(_ZN74_INTERNAL_d3484f62_38_flash_fwd_hdim128_fp16_softcap_sm80_cu_c784774a_33584cuda3std3__476_GLOBAL__N__d3484f62_38_flash_fwd_hdim128_fp16_softcap_sm80_cu_c784774a_33586ignoreE - _ZN74_INTERNAL_d3484f62_38_flash_fwd_hdim128_fp16_softcap_sm80_cu_c784774a_33584cuda3std3__45__cpo5beginE)
_ZN74_INTERNAL_d3484f62_38_flash_fwd_hdim128_fp16_softcap_sm80_cu_c784774a_33584cuda3std3__45__cpo5beginE:
	.zero		1
	.type		_ZN74_INTERNAL_d3484f62_38_flash_fwd_hdim128_fp16_softcap_sm80_cu_c784774a_33584cuda3std3__476_GLOBAL__N__d3484f62_38_flash_fwd_hdim128_fp16_softcap_sm80_cu_c784774a_33586ignoreE,@object
	.size		_ZN74_INTERNAL_d3484f62_38_flash_fwd_hdim128_fp16_softcap_sm80_cu_c784774a_33584cuda3std3__476_GLOBAL__N__d3484f62_38_flash_fwd_hdim128_fp16_softcap_sm80_cu_c784774a_33586ignoreE,(_ZN74_INTERNAL_d3484f62_38_flash_fwd_hdim128_fp16_softcap_sm80_cu_c784774a_33584cute7productE - _ZN74_INTERNAL_d3484f62_38_flash_fwd_hdim128_fp16_softcap_sm80_cu_c784774a_33584cuda3std3__476_GLOBAL__N__d3484f62_38_flash_fwd_hdim128_fp16_softcap_sm80_cu_c784774a_33586ignoreE)
_ZN74_INTERNAL_d3484f62_38_flash_fwd_hdim128_fp16_softcap_sm80_cu_c784774a_33584cuda3std3__476_GLOBAL__N__d3484f62_38_flash_fwd_hdim128_fp16_softcap_sm80_cu_c784774a_33586ignoreE:
	.zero		1
	.type		_ZN74_INTERNAL_d3484f62_38_flash_fwd_hdim128_fp16_softcap_sm80_cu_c784774a_33584cute7productE,@object
	.size		_ZN74_INTERNAL_d3484f62_38_flash_fwd_hdim128_fp16_softcap_sm80_cu_c784774a_33584cute7productE,(_ZN74_INTERNAL_d3484f62_38_flash_fwd_hdim128_fp16_softcap_sm80_cu_c784774a_33584cuda3std3__45__cpo3endE - _ZN74_INTERNAL_d3484f62_38_flash_fwd_hdim128_fp16_softcap_sm80_cu_c784774a_33584cute7productE)
_ZN74_INTERNAL_d3484f62_38_flash_fwd_hdim128_fp16_softcap_sm80_cu_c784774a_33584cute7productE:
	.zero		1
	.type		_ZN74_INTERNAL_d3484f62_38_flash_fwd_hdim128_fp16_softcap_sm80_cu_c784774a_33584cuda3std3__45__cpo3endE,@object
	.size		_ZN74_INTERNAL_d3484f62_38_flash_fwd_hdim128_fp16_softcap_sm80_cu_c784774a_33584cuda3std3__45__cpo3endE,(_ZN74_INTERNAL_d3484f62_38_flash_fwd_hdim128_fp16_softcap_sm80_cu_c784774a_33584cuda3std3__419piecewise_constructE - _ZN74_INTERNAL_d3484f62_38_flash_fwd_hdim128_fp16_softcap_sm80_cu_c784774a_33584cuda3std3__45__cpo3endE)
_ZN74_INTERNAL_d3484f62_38_flash_fwd_hdim128_fp16_softcap_sm80_cu_c784774a_33584cuda3std3__45__cpo3endE:
	.zero		1
	.type		_ZN74_INTERNAL_d3484f62_38_flash_fwd_hdim128_fp16_softcap_sm80_cu_c784774a_33584cuda3std3__419piecewise_constructE,@object
	.size		_ZN74_INTERNAL_d3484f62_38_flash_fwd_hdim128_fp16_softcap_sm80_cu_c784774a_33584cuda3std3__419piecewise_constructE,(_ZN74_INTERNAL_d3484f62_38_flash_fwd_hdim128_fp16_softcap_sm80_cu_c784774a_33584cuda3std3__45__cpo4cendE - _ZN74_INTERNAL_d3484f62_38_flash_fwd_hdim128_fp16_softcap_sm80_cu_c784774a_33584cuda3std3__419piecewise_constructE)
_ZN74_INTERNAL_d3484f62_38_flash_fwd_hdim128_fp16_softcap_sm80_cu_c784774a_33584cuda3std3__419piecewise_constructE:
	.zero		1
	.type		_ZN74_INTERNAL_d3484f62_38_flash_fwd_hdim128_fp16_softcap_sm80_cu_c784774a_33584cuda3std3__45__cpo4cendE,@object
	.size		_ZN74_INTERNAL_d3484f62_38_flash_fwd_hdim128_fp16_softcap_sm80_cu_c784774a_33584cuda3std3__45__cpo4cendE,(_ZN74_INTERNAL_d3484f62_38_flash_fwd_hdim128_fp16_softcap_sm80_cu_c784774a_33584cuda3std6ranges3__45__cpo4swapE - _ZN74_INTERNAL_d3484f62_38_flash_fwd_hdim128_fp16_softcap_sm80_cu_c784774a_33584cuda3std3__45__cpo4cendE)
_ZN74_INTERNAL_d3484f62_38_flash_fwd_hdim128_fp16_softcap_sm80_cu_c784774a_33584cuda3std3__45__cpo4cendE:
	.zero		1
	.type		_ZN74_INTERNAL_d3484f62_38_flash_fwd_hdim128_fp16_softcap_sm80_cu_c784774a_33584cuda3std6ranges3__45__cpo4swapE,@object
	.size		_ZN74_INTERNAL_d3484f62_38_flash_fwd_hdim128_fp16_softcap_sm80_cu_c784774a_33584cuda3std6ranges3__45__cpo4swapE,(.L_7 - _ZN74_INTERNAL_d3484f62_38_flash_fwd_hdim128_fp16_softcap_sm80_cu_c784774a_33584cuda3std6ranges3__45__cpo4swapE)
_ZN74_INTERNAL_d3484f62_38_flash_fwd_hdim128_fp16_softcap_sm80_cu_c784774a_33584cuda3std6ranges3__45__cpo4swapE:
	.zero		1
.L_7:


//--------------------- .nv.shared._ZN7cutlass13device_kernelIN5flash19enable_sm80_to_sm89INS1_16FlashAttnFwdSm80INS1_25CollectiveMainloopFwdSm80ILi8ELi1ELb1EN4cute5tupleIJNS5_1CILi128EEES8_S8_EEELi128ENS_6half_tEfNS_4arch4Sm80ELb0ELb0ELb1ELb1ELb0ELb0ELb1ELb0EEENS1_21CollectiveEpilogueFwdIS9_NS6_IJNS7_ILi1EEESF_SF_EEESA_SC_Li256ELb1ELb1ELb0ELb0EEENS1_19SingleTileSchedulerILb1ELb0ELb1ELi128EEEEEEEEEvNT_6ParamsE --------------------------
	.section	.nv.shared._ZN7cutlass13device_kernelIN5flash19enable_sm80_to_sm89INS1_16FlashAttnFwdSm80INS1_25CollectiveMainloopFwdSm80ILi8ELi1ELb1EN4cute5tupleIJNS5_1CILi128EEES8_S8_EEELi128ENS_6half_tEfNS_4arch4Sm80ELb0ELb0ELb1ELb1ELb0ELb0ELb1ELb0EEENS1_21CollectiveEpilogueFwdIS9_NS6_IJNS7_ILi1EEESF_SF_EEESA_SC_Li256ELb1ELb1ELb0ELb0EEENS1_19SingleTileSchedulerILb1ELb0ELb1ELi128EEEEEEEEEvNT_6ParamsE,"aw",@nobits
	.sectionflags	@""
	.align	16


//--------------------- .nv.shared._ZN7cutlass13device_kernelIN5flash19enable_sm80_to_sm89INS1_16FlashAttnFwdSm80INS1_25CollectiveMainloopFwdSm80ILi8ELi1ELb1EN4cute5tupleIJNS5_1CILi128EEES8_S8_EEELi128ENS_6half_tEfNS_4arch4Sm80ELb0ELb0ELb1ELb1ELb0ELb1ELb1ELb0EEENS1_21CollectiveEpilogueFwdIS9_NS6_IJNS7_ILi1EEESF_SF_EEESA_SC_Li256ELb1ELb1ELb0ELb0EEENS1_19SingleTileSchedulerILb1ELb0ELb1ELi128EEEEEEEEEvNT_6ParamsE --------------------------
	.section	.nv.shared._ZN7cutlass13device_kernelIN5flash19enable_sm80_to_sm89INS1_16FlashAttnFwdSm80INS1_25CollectiveMainloopFwdSm80ILi8ELi1ELb1EN4cute5tupleIJNS5_1CILi128EEES8_S8_EEELi128ENS_6half_tEfNS_4arch4Sm80ELb0ELb0ELb1ELb1ELb0ELb1ELb1ELb0EEENS1_21CollectiveEpilogueFwdIS9_NS6_IJNS7_ILi1EEESF_SF_EEESA_SC_Li256ELb1ELb1ELb0ELb0EEENS1_19SingleTileSchedulerILb1ELb0ELb1ELi128EEEEEEEEEvNT_6ParamsE,"aw",@nobits
	.sectionflags	@""
	.align	16


//--------------------- .nv.shared._ZN7cutlass13device_kernelIN5flash19enable_sm80_to_sm89INS1_16FlashAttnFwdSm80INS1_25CollectiveMainloopFwdSm80ILi8ELi1ELb1EN4cute5tupleIJNS5_1CILi128EEENS7_ILi96EEES8_EEELi128ENS_6half_tEfNS_4arch4Sm80ELb0ELb1ELb1ELb0ELb0ELb0ELb1ELb0EEENS1_21CollectiveEpilogueFwdINS6_IJS8_S8_S9_EEENS6_IJNS7_ILi1EEESH_SH_EEESB_SD_Li256ELb0ELb1ELb0ELb0EEENS1_19SingleTileSchedulerILb0ELb0ELb1ELi128EEEEEEEEEvNT_6ParamsE --------------------------
	.section	.nv.shared._ZN7cutlass13device_kernelIN5flash19enable_sm80_to_sm89INS1_16FlashAttnFwdSm80INS1_25CollectiveMainloopFwdSm80ILi8ELi1ELb1EN4cute5tupleIJNS5_1CILi128EEENS7_ILi96EEES8_EEELi128ENS_6half_tEfNS_4arch4Sm80ELb0ELb1ELb1ELb0ELb0ELb0ELb1ELb0EEENS1_21CollectiveEpilogueFwdINS6_IJS8_S8_S9_EEENS6_IJNS7_ILi1EEESH_SH_EEESB_SD_Li256ELb0ELb1ELb0ELb0EEENS1_19SingleTileSchedulerILb0ELb0ELb1ELi128EEEEEEEEEvNT_6ParamsE,"aw",@nobits
	.sectionflags	@""
	.align	16


//--------------------- .nv.shared._ZN7cutlass13device_kernelIN5flash19enable_sm80_to_sm89INS1_16FlashAttnFwdSm80INS1_25CollectiveMainloopFwdSm80ILi8ELi1ELb1EN4cute5tupleIJNS5_1CILi128EEENS7_ILi96EEES8_EEELi128ENS_6half_tEfNS_4arch4Sm80ELb0ELb1ELb1ELb1ELb0ELb0ELb1ELb0EEENS1_21CollectiveEpilogueFwdINS6_IJS8_S8_S9_EEENS6_IJNS7_ILi1EEESH_SH_EEESB_SD_Li256ELb1ELb1ELb0ELb0EEENS1_19SingleTileSchedulerILb1ELb0ELb1ELi128EEEEEEEEEvNT_6ParamsE --------------------------
	.section	.nv.shared._ZN7cutlass13device_kernelIN5flash19enable_sm80_to_sm89INS1_16FlashAttnFwdSm80INS1_25CollectiveMainloopFwdSm80ILi8ELi1ELb1EN4cute5tupleIJNS5_1CILi128EEENS7_ILi96EEES8_EEELi128ENS_6half_tEfNS_4arch4Sm80ELb0ELb1ELb1ELb1ELb0ELb0ELb1ELb0EEENS1_21CollectiveEpilogueFwdINS6_IJS8_S8_S9_EEENS6_IJNS7_ILi1EEESH_SH_EEESB_SD_Li256ELb1ELb1ELb0ELb0EEENS1_19SingleTileSchedulerILb1ELb0ELb1ELi128EEEEEEEEEvNT_6ParamsE,"aw",@nobits
	.sectionflags	@""
	.align	16


//--------------------- .nv.shared._ZN7cutlass13device_kernelIN5flash19enable_sm80_to_sm89INS1_16FlashAttnFwdSm80INS1_25CollectiveMainloopFwdSm80ILi8ELi1ELb1EN4cute5tupleIJNS5_1CILi128EEENS7_ILi96EEES8_EEELi128ENS_6half_tEfNS_4arch4Sm80ELb0ELb1ELb1ELb1ELb0ELb1ELb1ELb0EEENS1_21CollectiveEpilogueFwdINS6_IJS8_S8_S9_EEENS6_IJNS7_ILi1EEESH_SH_EEESB_SD_Li256ELb1ELb1ELb0ELb0EEENS1_19SingleTileSchedulerILb1ELb0ELb1ELi128EEEEEEEEEvNT_6ParamsE --------------------------
	.section	.nv.shared._ZN7cutlass13device_kernelIN5flash19enable_sm80_to_sm89INS1_16FlashAttnFwdSm80INS1_25CollectiveMainloopFwdSm80ILi8ELi1ELb1EN4cute5tupleIJNS5_1CILi128EEENS7_ILi96EEES8_EEELi128ENS_6half_tEfNS_4arch4Sm80ELb0ELb1ELb1ELb1ELb0ELb1ELb1ELb0EEENS1_21CollectiveEpilogueFwdINS6_IJS8_S8_S9_EEENS6_IJNS7_ILi1EEESH_SH_EEESB_SD_Li256ELb1ELb1ELb0ELb0EEENS1_19SingleTileSchedulerILb1ELb0ELb1ELi128EEEEEEEEEvNT_6ParamsE,"aw",@nobits
	.sectionflags	@""
	.align	16


//--------------------- .nv.shared._ZN7cutlass13device_kernelIN5flash19enable_sm80_to_sm89INS1_16FlashAttnFwdSm80INS1_25CollectiveMainloopFwdSm80ILi8ELi1ELb1EN4cute5tupleIJNS5_1CILi128EEES8_S8_EEELi128ENS_6half_tEfNS_4arch4Sm80ELb1ELb0ELb1ELb0ELb0ELb0ELb1ELb0EEENS1_21CollectiveEpilogueFwdIS9_NS6_IJNS7_ILi1EEESF_SF_EEESA_SC_Li256ELb0ELb1ELb0ELb0EEENS1_30DynamicPersistentTileSchedulerILi256ELi256ELb0ELb1ELb0EEEEEEEEEvNT_6ParamsE --------------------------
	.section	.nv.shared._ZN7cutlass13device_kernelIN5flash19enable_sm80_to_sm89INS1_16FlashAttnFwdSm80INS1_25CollectiveMainloopFwdSm80ILi8ELi1ELb1EN4cute5tupleIJNS5_1CILi128EEES8_S8_EEELi128ENS_6half_tEfNS_4arch4Sm80ELb1ELb0ELb1ELb0ELb0ELb0ELb1ELb0EEENS1_21CollectiveEpilogueFwdIS9_NS6_IJNS7_ILi1EEESF_SF_EEESA_SC_Li256ELb0ELb1ELb0ELb0EEENS1_30DynamicPersistentTileSchedulerILi256ELi256ELb0ELb1ELb0EEEEEEEEEvNT_6ParamsE,"aw",@nobits
	.sectionflags	@""
	.align	16


//--------------------- .nv.shared._ZN7cutlass13device_kernelIN5flash19enable_sm80_to_sm89INS1_16FlashAttnFwdSm80INS1_25CollectiveMainloopFwdSm80ILi8ELi1ELb1EN4cute5tupleIJNS5_1CILi128EEES8_S8_EEELi128ENS_6half_tEfNS_4arch4Sm80ELb1ELb0ELb1ELb1ELb0ELb0ELb1ELb0EEENS1_21CollectiveEpilogueFwdIS9_NS6_IJNS7_ILi1EEESF_SF_EEESA_SC_Li256ELb1ELb1ELb0ELb0EEENS1_19SingleTileSchedulerILb1ELb0ELb1ELi128EEEEEEEEEvNT_6ParamsE --------------------------
	.section	.nv.shared._ZN7cutlass13device_kernelIN5flash19enable_sm80_to_sm89INS1_16FlashAttnFwdSm80INS1_25CollectiveMainloopFwdSm80ILi8ELi1ELb1EN4cute5tupleIJNS5_1CILi128EEES8_S8_EEELi128ENS_6half_tEfNS_4arch4Sm80ELb1ELb0ELb1ELb1ELb0ELb0ELb1ELb0EEENS1_21CollectiveEpilogueFwdIS9_NS6_IJNS7_ILi1EEESF_SF_EEESA_SC_Li256ELb1ELb1ELb0ELb0EEENS1_19SingleTileSchedulerILb1ELb0ELb1ELi128EEEEEEEEEvNT_6ParamsE,"aw",@nobits
	.sectionflags	@""
	.align	16


//--------------------- .nv.shared._ZN7cutlass13device_kernelIN5flash19enable_sm80_to_sm89INS1_16FlashAttnFwdSm80INS1_25CollectiveMainloopFwdSm80ILi8ELi1ELb1EN4cute5tupleIJNS5_1CILi128EEES8_S8_EEELi128ENS_6half_tEfNS_4arch4Sm80ELb1ELb0ELb1ELb1ELb0ELb1ELb1ELb0EEENS1_21CollectiveEpilogueFwdIS9_NS6_IJNS7_ILi1EEESF_SF_EEESA_SC_Li256ELb1ELb1ELb0ELb0EEENS1_19SingleTileSchedulerILb1ELb0ELb1ELi128EEEEEEEEEvNT_6ParamsE --------------------------
	.section	.nv.shared._ZN7cutlass13device_kernelIN5flash19enable_sm80_to_sm89INS1_16FlashAttnFwdSm80INS1_25CollectiveMainloopFwdSm80ILi8ELi1ELb1EN4cute5tupleIJNS5_1CILi128EEES8_S8_EEELi128ENS_6half_tEfNS_4arch4Sm80ELb1ELb0ELb1ELb1ELb0ELb1ELb1ELb0EEENS1_21CollectiveEpilogueFwdIS9_NS6_IJNS7_ILi1EEESF_SF_EEESA_SC_Li256ELb1ELb1ELb0ELb0EEENS1_19SingleTileSchedulerILb1ELb0ELb1ELi128EEEEEEEEEvNT_6ParamsE,"aw",@nobits
	.sectionflags	@""
	.align	16


//--------------------- .nv.shared._ZN7cutlass13device_kernelIN5flash19enable_sm80_to_sm89INS1_16FlashAttnFwdSm80INS1_25CollectiveMainloopFwdSm80ILi4ELi1ELb0EN4cute5tupleIJNS5_1CILi128EEENS7_ILi64EEES8_EEELi128ENS_6half_tEfNS_4arch4Sm80ELb0ELb0ELb1ELb0ELb0ELb0ELb1ELb0EEENS1_21CollectiveEpilogueFwdINS6_IJS8_S8_S9_EEENS6_IJNS7_ILi1EEESH_SH_EEESB_SD_Li128ELb0ELb1ELb0ELb0EEENS1_19SingleTileSchedulerILb0ELb0ELb1ELi128EEEEEEEEEvNT_6ParamsE --------------------------
	.section	.nv.shared._ZN7cutlass13device_kernelIN5flash19enable_sm80_to_sm89INS1_16FlashAttnFwdSm80INS1_25CollectiveMainloopFwdSm80ILi4ELi1ELb0EN4cute5tupleIJNS5_1CILi128EEENS7_ILi64EEES8_EEELi128ENS_6half_tEfNS_4arch4Sm80ELb0ELb0ELb1ELb0ELb0ELb0ELb1ELb0EEENS1_21CollectiveEpilogueFwdINS6_IJS8_S8_S9_EEENS6_IJNS7_ILi1EEESH_SH_EEESB_SD_Li128ELb0ELb1ELb0ELb0EEENS1_19SingleTileSchedulerILb0ELb0ELb1ELi128EEEEEEEEEvNT_6ParamsE,"aw",@nobits
	.sectionflags	@""
	.align	16


//--------------------- .nv.shared._ZN7cutlass13device_kernelIN5flash19enable_sm80_to_sm89INS1_16FlashAttnFwdSm80INS1_25CollectiveMainloopFwdSm80ILi4ELi1ELb0EN4cute5tupleIJNS5_1CILi128EEENS7_ILi64EEES8_EEELi128ENS_6half_tEfNS_4arch4Sm80ELb0ELb0ELb1ELb1ELb0ELb0ELb1ELb0EEENS1_21CollectiveEpilogueFwdINS6_IJS8_S8_S9_EEENS6_IJNS7_ILi1EEESH_SH_EEESB_SD_Li128ELb1ELb1ELb0ELb0EEENS1_19SingleTileSchedulerILb1ELb0ELb1ELi128EEEEEEEEEvNT_6ParamsE --------------------------
	.section	.nv.shared._ZN7cutlass13device_kernelIN5flash19enable_sm80_to_sm89INS1_16FlashAttnFwdSm80INS1_25CollectiveMainloopFwdSm80ILi4ELi1ELb0EN4cute5tupleIJNS5_1CILi128EEENS7_ILi64EEES8_EEELi128ENS_6half_tEfNS_4arch4Sm80ELb0ELb0ELb1ELb1ELb0ELb0ELb1ELb0EEENS1_21CollectiveEpilogueFwdINS6_IJS8_S8_S9_EEENS6_IJNS7_ILi1EEESH_SH_EEESB_SD_Li128ELb1ELb1ELb0ELb0EEENS1_19SingleTileSchedulerILb1ELb0ELb1ELi128EEEEEEEEEvNT_6ParamsE,"aw",@nobits
	.sectionflags	@""
	.align	16


//--------------------- .nv.shared._ZN7cutlass13device_kernelIN5flash19enable_sm80_to_sm89INS1_16FlashAttnFwdSm80INS1_25CollectiveMainloopFwdSm80ILi4ELi1ELb0EN4cute5tupleIJNS5_1CILi128EEENS7_ILi64EEES8_EEELi128ENS_6half_tEfNS_4arch4Sm80ELb0ELb0ELb1ELb1ELb0ELb1ELb1ELb0EEENS1_21CollectiveEpilogueFwdINS6_IJS8_S8_S9_EEENS6_IJNS7_ILi1EEESH_SH_EEESB_SD_Li128ELb1ELb1ELb0ELb0EEENS1_19SingleTileSchedulerILb1ELb0ELb1ELi128EEEEEEEEEvNT_6ParamsE --------------------------
	.section	.nv.shared._ZN7cutlass13device_kernelIN5flash19enable_sm80_to_sm89INS1_16FlashAttnFwdSm80INS1_25CollectiveMainloopFwdSm80ILi4ELi1ELb0EN4cute5tupleIJNS5_1CILi128EEENS7_ILi64EEES8_EEELi128ENS_6half_tEfNS_4arch4Sm80ELb0ELb0ELb1ELb1ELb0ELb1ELb1ELb0EEENS1_21CollectiveEpilogueFwdINS6_IJS8_S8_S9_EEENS6_IJNS7_ILi1EEESH_SH_EEESB_SD_Li128ELb1ELb1ELb0ELb0EEENS1_19SingleTileSchedulerILb1ELb0ELb1ELi128EEEEEEEEEvNT_6ParamsE,"aw",@nobits
	.sectionflags	@""
	.align	16


//--------------------- .nv.shared._ZN7cutlass13device_kernelIN5flash19enable_sm80_to_sm89INS1_16FlashAttnFwdSm80INS1_25CollectiveMainloopFwdSm80ILi4ELi1ELb0EN4cute5tupleIJNS5_1CILi128EEENS7_ILi48EEES8_EEELi128ENS_6half_tEfNS_4arch4Sm80ELb0ELb1ELb1ELb0ELb0ELb0ELb1ELb0EEENS1_21CollectiveEpilogueFwdINS6_IJS8_S8_S9_EEENS6_IJNS7_ILi1EEESH_SH_EEESB_SD_Li128ELb0ELb1ELb0ELb0EEENS1_19SingleTileSchedulerILb0ELb0ELb1ELi128EEEEEEEEEvNT_6ParamsE --------------------------
	.section	.nv.shared._ZN7cutlass13device_kernelIN5flash19enable_sm80_to_sm89INS1_16FlashAttnFwdSm80INS1_25CollectiveMainloopFwdSm80ILi4ELi1ELb0EN4cute5tupleIJNS5_1CILi128EEENS7_ILi48EEES8_EEELi128ENS_6half_tEfNS_4arch4Sm80ELb0ELb1ELb1ELb0ELb0ELb0ELb1ELb0EEENS1_21CollectiveEpilogueFwdINS6_IJS8_S8_S9_EEENS6_IJNS7_ILi1EEESH_SH_EEESB_SD_Li128ELb0ELb1ELb0ELb0EEENS1_19SingleTileSchedulerILb0ELb0ELb1ELi128EEEEEEEEEvNT_6ParamsE,"aw",@nobits
	.sectionflags	@""
	.align	16


//--------------------- .nv.shared._ZN7cutlass13device_kernelIN5flash19enable_sm80_to_sm89INS1_16FlashAttnFwdSm80INS1_25CollectiveMainloopFwdSm80ILi4ELi1ELb0EN4cute5tupleIJNS5_1CILi128EEENS7_ILi48EEES8_EEELi128ENS_6half_tEfNS_4arch4Sm80ELb0ELb1ELb1ELb1ELb0ELb0ELb1ELb0EEENS1_21CollectiveEpilogueFwdINS6_IJS8_S8_S9_EEENS6_IJNS7_ILi1EEESH_SH_EEESB_SD_Li128ELb1ELb1ELb0ELb0EEENS1_19SingleTileSchedulerILb1ELb0ELb1ELi128EEEEEEEEEvNT_6ParamsE --------------------------
	.section	.nv.shared._ZN7cutlass13device_kernelIN5flash19enable_sm80_to_sm89INS1_16FlashAttnFwdSm80INS1_25CollectiveMainloopFwdSm80ILi4ELi1ELb0EN4cute5tupleIJNS5_1CILi128EEENS7_ILi48EEES8_EEELi128ENS_6half_tEfNS_4arch4Sm80ELb0ELb1ELb1ELb1ELb0ELb0ELb1ELb0EEENS1_21CollectiveEpilogueFwdINS6_IJS8_S8_S9_EEENS6_IJNS7_ILi1EEESH_SH_EEESB_SD_Li128ELb1ELb1ELb0ELb0EEENS1_19SingleTileSchedulerILb1ELb0ELb1ELi128EEEEEEEEEvNT_6ParamsE,"aw",@nobits
	.sectionflags	@""
	.align	16


//--------------------- .nv.shared._ZN7cutlass13device_kernelIN5flash19enable_sm80_to_sm89INS1_16FlashAttnFwdSm80INS1_25CollectiveMainloopFwdSm80ILi4ELi1ELb0EN4cute5tupleIJNS5_1CILi128EEENS7_ILi48EEES8_EEELi128ENS_6half_tEfNS_4arch4Sm80ELb0ELb1ELb1ELb1ELb0ELb1ELb1ELb0EEENS1_21CollectiveEpilogueFwdINS6_IJS8_S8_S9_EEENS6_IJNS7_ILi1EEESH_SH_EEESB_SD_Li128ELb1ELb1ELb0ELb0EEENS1_19SingleTileSchedulerILb1ELb0ELb1ELi128EEEEEEEEEvNT_6ParamsE --------------------------
	.section	.nv.shared._ZN7cutlass13device_kernelIN5flash19enable_sm80_to_sm89INS1_16FlashAttnFwdSm80INS1_25CollectiveMainloopFwdSm80ILi4ELi1ELb0EN4cute5tupleIJNS5_1CILi128EEENS7_ILi48EEES8_EEELi128ENS_6half_tEfNS_4arch4Sm80ELb0ELb1ELb1ELb1ELb0ELb1ELb1ELb0EEENS1_21CollectiveEpilogueFwdINS6_IJS8_S8_S9_EEENS6_IJNS7_ILi1EEESH_SH_EEESB_SD_Li128ELb1ELb1ELb0ELb0EEENS1_19SingleTileSchedulerILb1ELb0ELb1ELi128EEEEEEEEEvNT_6ParamsE,"aw",@nobits
	.sectionflags	@""
	.align	16


//--------------------- .nv.shared._ZN7cutlass13device_kernelIN5flash19enable_sm80_to_sm89INS1_16FlashAttnFwdSm80INS1_25CollectiveMainloopFwdSm80ILi4ELi1ELb0EN4cute5tupleIJNS5_1CILi128EEENS7_ILi64EEES8_EEELi128ENS_6half_tEfNS_4arch4Sm80ELb1ELb0ELb1ELb0ELb0ELb0ELb1ELb0EEENS1_21CollectiveEpilogueFwdINS6_IJS8_S8_S9_EEENS6_IJNS7_ILi1EEESH_SH_EEESB_SD_Li128ELb0ELb1ELb0ELb0EEENS1_30DynamicPersistentTileSchedulerILi128ELi128ELb0ELb1ELb0EEEEEEEEEvNT_6ParamsE --------------------------
	.section	.nv.shared._ZN7cutlass13device_kernelIN5flash19enable_sm80_to_sm89INS1_16FlashAttnFwdSm80INS1_25CollectiveMainloopFwdSm80ILi4ELi1ELb0EN4cute5tupleIJNS5_1CILi128EEENS7_ILi64EEES8_EEELi128ENS_6half_tEfNS_4arch4Sm80ELb1ELb0ELb1ELb0ELb0ELb0ELb1ELb0EEENS1_21CollectiveEpilogueFwdINS6_IJS8_S8_S9_EEENS6_IJNS7_ILi1EEESH_SH_EEESB_SD_Li128ELb0ELb1ELb0ELb0EEENS1_30DynamicPersistentTileSchedulerILi128ELi128ELb0ELb1ELb0EEEEEEEEEvNT_6ParamsE,"aw",@nobits
	.sectionflags	@""
	.align	16


//--------------------- .nv.shared._ZN7cutlass13device_kernelIN5flash19enable_sm80_to_sm89INS1_16FlashAttnFwdSm80INS1_25CollectiveMainloopFwdSm80ILi4ELi1ELb0EN4cute5tupleIJNS5_1CILi128EEENS7_ILi64EEES8_EEELi128ENS_6half_tEfNS_4arch4Sm80ELb1ELb0ELb1ELb1ELb0ELb0ELb1ELb0EEENS1_21CollectiveEpilogueFwdINS6_IJS8_S8_S9_EEENS6_IJNS7_ILi1EEESH_SH_EEESB_SD_Li128ELb1ELb1ELb0ELb0EEENS1_19SingleTileSchedulerILb1ELb0ELb1ELi128EEEEEEEEEvNT_6ParamsE --------------------------
	.section	.nv.shared._ZN7cutlass13device_kernelIN5flash19enable_sm80_to_sm89INS1_16FlashAttnFwdSm80INS1_25CollectiveMainloopFwdSm80ILi4ELi1ELb0EN4cute5tupleIJNS5_1CILi128EEENS7_ILi64EEES8_EEELi128ENS_6half_tEfNS_4arch4Sm80ELb1ELb0ELb1ELb1ELb0ELb0ELb1ELb0EEENS1_21CollectiveEpilogueFwdINS6_IJS8_S8_S9_EEENS6_IJNS7_ILi1EEESH_SH_EEESB_SD_Li128ELb1ELb1ELb0ELb0EEENS1_19SingleTileSchedulerILb1ELb0ELb1ELi128EEEEEEEEEvNT_6ParamsE,"aw",@nobits
	.sectionflags	@""
	.align	16


//--------------------- .nv.shared._ZN7cutlass13device_kernelIN5flash19enable_sm80_to_sm89INS1_16FlashAttnFwdSm80INS1_25CollectiveMainloopFwdSm80ILi4ELi1ELb0EN4cute5tupleIJNS5_1CILi128EEENS7_ILi64EEES8_EEELi128ENS_6half_tEfNS_4arch4Sm80ELb1ELb0ELb1ELb1ELb0ELb1ELb1ELb0EEENS1_21CollectiveEpilogueFwdINS6_IJS8_S8_S9_EEENS6_IJNS7_ILi1EEESH_SH_EEESB_SD_Li128ELb1ELb1ELb0ELb0EEENS1_19SingleTileSchedulerILb1ELb0ELb1ELi128EEEEEEEEEvNT_6ParamsE --------------------------
	.section	.nv.shared._ZN7cutlass13device_kernelIN5flash19enable_sm80_to_sm89INS1_16FlashAttnFwdSm80INS1_25CollectiveMainloopFwdSm80ILi4ELi1ELb0EN4cute5tupleIJNS5_1CILi128EEENS7_ILi64EEES8_EEELi128ENS_6half_tEfNS_4arch4Sm80ELb1ELb0ELb1ELb1ELb0ELb1ELb1ELb0EEENS1_21CollectiveEpilogueFwdINS6_IJS8_S8_S9_EEENS6_IJNS7_ILi1EEESH_SH_EEESB_SD_Li128ELb1ELb1ELb0ELb0EEENS1_19SingleTileSchedulerILb1ELb0ELb1ELi128EEEEEEEEEvNT_6ParamsE,"aw",@nobits
	.sectionflags	@""
	.align	16
